	.target	sm_80

	.elftype	@"ET_EXEC"


//--------------------- .note.nv.tkinfo           --------------------------
	.section	.note.nv.tkinfo,"",@"SHT_NOTE"
	.sectionflags	@"SHF_NOTE_NV_TKINFO"
	.tkinfo
        /*0018*/ 	.word	0x00000002
        /*0030*/ 	.string	""
        /*0030*/ 	.string	"ptxas"
        /*0030*/ 	.string	"Cuda compilation tools, release 13.0, V13.0.88"
        /*0030*/ 	.string	"Build cuda_13.0.r13.0/compiler.36424714_0"
        /*0030*/ 	.string	"-arch sm_80 -m 64 "



//--------------------- .note.nv.cuinfo           --------------------------
	.section	.note.nv.cuinfo,"",@"SHT_NOTE"
	.sectionflags	@"SHF_NOTE_NV_CUINFO"
        /*0018*/ 	.short	0x0002
        /*001a*/ 	.short	0x0050
        /*001c*/ 	.short	0x0082
	.zero		2


//--------------------- .nv.info                  --------------------------
	.section	.nv.info,"",@"SHT_CUDA_INFO"
	.align	4


	//----- nvinfo : EIATTR_REGCOUNT
	.align		4
        /*0000*/ 	.byte	0x04, 0x2f
        /*0002*/ 	.short	(.L_12 - .L_11)
	.align		4
.L_11:
        /*0004*/ 	.word	index@(_ZN7cutlass13device_kernelIN5flash19enable_sm80_to_sm89INS1_16FlashAttnFwdSm80INS1_25CollectiveMainloopFwdSm80ILi4ELi1ELb0EN4cute5tupleIJNS5_1CILi128EEENS7_ILi80EEENS7_ILi64EEEEEELi64ENS_6half_tEfNS_4arch4Sm80ELb1ELb0ELb0ELb1ELb0ELb1ELb1ELb1EEENS1_21CollectiveEpilogueFwdINS6_IJS8_SA_S9_EEENS6_IJNS7_ILi1EEESI_SI_EEESC_SE_Li128ELb1ELb1ELb1ELb0EEENS1_36VarlenDynamicPersistentTileSchedulerILi128ELi80ELi128ELi128ELb1ELb1ELb0ELb1ELb1ELb1EEEEEEEEEvNT_6ParamsE)
        /*0008*/ 	.word	0x000000ff


	//----- nvinfo : EIATTR_FRAME_SIZE
	.align		4
.L_12:
        /*000c*/ 	.byte	0x04, 0x11
        /*000e*/ 	.short	(.L_14 - .L_13)
	.align		4
.L_13:
        /*0010*/ 	.word	index@($__internal_51_$__cuda_sm70_votesync_ballot)
        /*0014*/ 	.word	0x00000000


	//----- nvinfo : EIATTR_FRAME_SIZE
	.align		4
.L_14:
        /*0018*/ 	.byte	0x04, 0x11
        /*001a*/ 	.short	(.L_16 - .L_15)
	.align		4
.L_15:
        /*001c*/ 	.word	index@($__internal_50_$__cuda_sm70_shflsync_up_p)
        /*0020*/ 	.word	0x00000000


	//----- nvinfo : EIATTR_FRAME_SIZE
	.align		4
.L_16:
        /*0024*/ 	.byte	0x04, 0x11
        /*0026*/ 	.short	(.L_18 - .L_17)
	.align		4
.L_17:
        /*0028*/ 	.word	index@($__internal_49_$__cuda_sm70_shflsync_idx_p)
        /*002c*/ 	.word	0x00000000


	//----- nvinfo : EIATTR_FRAME_SIZE
	.align		4
.L_18:
        /*0030*/ 	.byte	0x04, 0x11
        /*0032*/ 	.short	(.L_20 - .L_19)
	.align		4
.L_19:
        /*0034*/ 	.word	index@($__internal_48_$__cuda_sm70_shflsync_bfly_p)
        /*0038*/ 	.word	0x00000000


	//----- nvinfo : EIATTR_FRAME_SIZE
	.align		4
.L_20:
        /*003c*/ 	.byte	0x04, 0x11
        /*003e*/ 	.short	(.L_22 - .L_21)
	.align		4
.L_21:
        /*0040*/ 	.word	index@(_ZN7cutlass13device_kernelIN5flash19enable_sm80_to_sm89INS1_16FlashAttnFwdSm80INS1_25CollectiveMainloopFwdSm80ILi4ELi1ELb0EN4cute5tupleIJNS5_1CILi128EEENS7_ILi80EEENS7_ILi64EEEEEELi64ENS_6half_tEfNS_4arch4Sm80ELb1ELb0ELb0ELb1ELb0ELb1ELb1ELb1EEENS1_21CollectiveEpilogueFwdINS6_IJS8_SA_S9_EEENS6_IJNS7_ILi1EEESI_SI_EEESC_SE_Li128ELb1ELb1ELb1ELb0EEENS1_36VarlenDynamicPersistentTileSchedulerILi128ELi80ELi128ELi128ELb1ELb1ELb0ELb1ELb1ELb1EEEEEEEEEvNT_6ParamsE)
        /*0044*/ 	.word	0x00000068


	//----- nvinfo : EIATTR_REGCOUNT
	.align		4
.L_22:
        /*0048*/ 	.byte	0x04, 0x2f
        /*004a*/ 	.short	(.L_24 - .L_23)
	.align		4
.L_23:
        /*004c*/ 	.word	index@(_ZN7cutlass13device_kernelIN5flash19enable_sm80_to_sm89INS1_16FlashAttnFwdSm80INS1_25CollectiveMainloopFwdSm80ILi4ELi1ELb0EN4cute5tupleIJNS5_1CILi128EEENS7_ILi80EEENS7_ILi64EEEEEELi64ENS_6half_tEfNS_4arch4Sm80ELb1ELb0ELb0ELb1ELb0ELb0ELb1ELb1EEENS1_21CollectiveEpilogueFwdINS6_IJS8_SA_S9_EEENS6_IJNS7_ILi1EEESI_SI_EEESC_SE_Li128ELb1ELb1ELb1ELb0EEENS1_36VarlenDynamicPersistentTileSchedulerILi128ELi80ELi128ELi128ELb1ELb1ELb0ELb1ELb1ELb1EEEEEEEEEvNT_6ParamsE)
        /*0050*/ 	.word	0x000000ff


	//----- nvinfo : EIATTR_FRAME_SIZE
	.align		4
.L_24:
        /*0054*/ 	.byte	0x04, 0x11
        /*0056*/ 	.short	(.L_26 - .L_25)
	.align		4
.L_25:
        /*0058*/ 	.word	index@($__internal_47_$__cuda_sm70_votesync_ballot)
        /*005c*/ 	.word	0x00000000


	//----- nvinfo : EIATTR_FRAME_SIZE
	.align		4
.L_26:
        /*0060*/ 	.byte	0x04, 0x11
        /*0062*/ 	.short	(.L_28 - .L_27)
	.align		4
.L_27:
        /*0064*/ 	.word	index@($__internal_46_$__cuda_sm70_shflsync_up_p)
        /*0068*/ 	.word	0x00000000


	//----- nvinfo : EIATTR_FRAME_SIZE
	.align		4
.L_28:
        /*006c*/ 	.byte	0x04, 0x11
        /*006e*/ 	.short	(.L_30 - .L_29)
	.align		4
.L_29:
        /*0070*/ 	.word	index@($__internal_45_$__cuda_sm70_shflsync_idx_p)
        /*0074*/ 	.word	0x00000000


	//----- nvinfo : EIATTR_FRAME_SIZE
	.align		4
.L_30:
        /*0078*/ 	.byte	0x04, 0x11
        /*007a*/ 	.short	(.L_32 - .L_31)
	.align		4
.L_31:
        /*007c*/ 	.word	index@($__internal_44_$__cuda_sm70_shflsync_bfly_p)
        /*0080*/ 	.word	0x00000000


	//----- nvinfo : EIATTR_FRAME_SIZE
	.align		4
.L_32:
        /*0084*/ 	.byte	0x04, 0x11
        /*0086*/ 	.short	(.L_34 - .L_33)
	.align		4
.L_33:
        /*0088*/ 	.word	index@(_ZN7cutlass13device_kernelIN5flash19enable_sm80_to_sm89INS1_16FlashAttnFwdSm80INS1_25CollectiveMainloopFwdSm80ILi4ELi1ELb0EN4cute5tupleIJNS5_1CILi128EEENS7_ILi80EEENS7_ILi64EEEEEELi64ENS_6half_tEfNS_4arch4Sm80ELb1ELb0ELb0ELb1ELb0ELb0ELb1ELb1EEENS1_21CollectiveEpilogueFwdINS6_IJS8_SA_S9_EEENS6_IJNS7_ILi1EEESI_SI_EEESC_SE_Li128ELb1ELb1ELb1ELb0EEENS1_36VarlenDynamicPersistentTileSchedulerILi128ELi80ELi128ELi128ELb1ELb1ELb0ELb1ELb1ELb1EEEEEEEEEvNT_6ParamsE)
        /*008c*/ 	.word	0x000000a0


	//----- nvinfo : EIATTR_REGCOUNT
	.align		4
.L_34:
        /*0090*/ 	.byte	0x04, 0x2f
        /*0092*/ 	.short	(.L_36 - .L_35)
	.align		4
.L_35:
        /*0094*/ 	.word	index@(_ZN7cutlass13device_kernelIN5flash19enable_sm80_to_sm89INS1_16FlashAttnFwdSm80INS1_25CollectiveMainloopFwdSm80ILi4ELi1ELb0EN4cute5tupleIJNS5_1CILi128EEENS7_ILi112EEENS7_ILi64EEEEEELi64ENS_6half_tEfNS_4arch4Sm80ELb1ELb0ELb0ELb0ELb0ELb0ELb1ELb1EEENS1_21CollectiveEpilogueFwdINS6_IJS8_SA_S9_EEENS6_IJNS7_ILi1EEESI_SI_EEESC_SE_Li128ELb0ELb1ELb1ELb0EEENS1_30DynamicPersistentTileSchedulerILi128ELi128ELb1ELb1ELb0EEEEEEEEEvNT_6ParamsE)
        /*0098*/ 	.word	0x000000ff


	//----- nvinfo : EIATTR_FRAME_SIZE
	.align		4
.L_36:
        /*009c*/ 	.byte	0x04, 0x11
        /*009e*/ 	.short	(.L_38 - .L_37)
	.align		4
.L_37:
        /*00a0*/ 	.word	index@($__internal_43_$__cuda_sm70_shflsync_idx_p)
        /*00a4*/ 	.word	0x00000000


	//----- nvinfo : EIATTR_FRAME_SIZE
	.align		4
.L_38:
        /*00a8*/ 	.byte	0x04, 0x11
        /*00aa*/ 	.short	(.L_40 - .L_39)
	.align		4
.L_39:
        /*00ac*/ 	.word	index@($__internal_42_$__cuda_sm70_shflsync_bfly_p)
        /*00b0*/ 	.word	0x00000000


	//----- nvinfo : EIATTR_FRAME_SIZE
	.align		4
.L_40:
        /*00b4*/ 	.byte	0x04, 0x11
        /*00b6*/ 	.short	(.L_42 - .L_41)
	.align		4
.L_41:
        /*00b8*/ 	.word	index@(_ZN7cutlass13device_kernelIN5flash19enable_sm80_to_sm89INS1_16FlashAttnFwdSm80INS1_25CollectiveMainloopFwdSm80ILi4ELi1ELb0EN4cute5tupleIJNS5_1CILi128EEENS7_ILi112EEENS7_ILi64EEEEEELi64ENS_6half_tEfNS_4arch4Sm80ELb1ELb0ELb0ELb0ELb0ELb0ELb1ELb1EEENS1_21CollectiveEpilogueFwdINS6_IJS8_SA_S9_EEENS6_IJNS7_ILi1EEESI_SI_EEESC_SE_Li128ELb0ELb1ELb1ELb0EEENS1_30DynamicPersistentTileSchedulerILi128ELi128ELb1ELb1ELb0EEEEEEEEEvNT_6ParamsE)
        /*00bc*/ 	.word	0x000000d8


	//----- nvinfo : EIATTR_REGCOUNT
	.align		4
.L_42:
        /*00c0*/ 	.byte	0x04, 0x2f
        /*00c2*/ 	.short	(.L_44 - .L_43)
	.align		4
.L_43:
        /*00c4*/ 	.word	index@(_ZN7cutlass13device_kernelIN5flash19enable_sm80_to_sm89INS1_16FlashAttnFwdSm80INS1_25CollectiveMainloopFwdSm80ILi4ELi1ELb0EN4cute5tupleIJNS5_1CILi128EEENS7_ILi80EEENS7_ILi64EEEEEELi64ENS_6half_tEfNS_4arch4Sm80ELb0ELb1ELb0ELb1ELb0ELb1ELb1ELb1EEENS1_21CollectiveEpilogueFwdINS6_IJS8_SA_S9_EEENS6_IJNS7_ILi1EEESI_SI_EEESC_SE_Li128ELb1ELb1ELb1ELb0EEENS1_36VarlenDynamicPersistentTileSchedulerILi128ELi80ELi128ELi128ELb1ELb1ELb0ELb1ELb0ELb1EEEEEEEEEvNT_6ParamsE)
        /*00c8*/ 	.word	0x000000ff


	//----- nvinfo : EIATTR_FRAME_SIZE
	.align		4
.L_44:
        /*00cc*/ 	.byte	0x04, 0x11
        /*00ce*/ 	.short	(.L_46 - .L_45)
	.align		4
.L_45:
        /*00d0*/ 	.word	index@($__internal_41_$__cuda_sm70_votesync_ballot)
        /*00d4*/ 	.word	0x00000000


	//----- nvinfo : EIATTR_FRAME_SIZE
	.align		4
.L_46:
        /*00d8*/ 	.byte	0x04, 0x11
        /*00da*/ 	.short	(.L_48 - .L_47)
	.align		4
.L_47:
        /*00dc*/ 	.word	index@($__internal_40_$__cuda_sm70_shflsync_up_p)
        /*00e0*/ 	.word	0x00000000


	//----- nvinfo : EIATTR_FRAME_SIZE
	.align		4
.L_48:
        /*00e4*/ 	.byte	0x04, 0x11
        /*00e6*/ 	.short	(.L_50 - .L_49)
	.align		4
.L_49:
        /*00e8*/ 	.word	index@($__internal_39_$__cuda_sm70_shflsync_idx_p)
        /*00ec*/ 	.word	0x00000000


	//----- nvinfo : EIATTR_FRAME_SIZE
	.align		4
.L_50:
        /*00f0*/ 	.byte	0x04, 0x11
        /*00f2*/ 	.short	(.L_52 - .L_51)
	.align		4
.L_51:
        /*00f4*/ 	.word	index@($__internal_38_$__cuda_sm70_shflsync_bfly_p)
        /*00f8*/ 	.word	0x00000000


	//----- nvinfo : EIATTR_FRAME_SIZE
	.align		4
.L_52:
        /*00fc*/ 	.byte	0x04, 0x11
        /*00fe*/ 	.short	(.L_54 - .L_53)
	.align		4
.L_53:
        /*0100*/ 	.word	index@(_ZN7cutlass13device_kernelIN5flash19enable_sm80_to_sm89INS1_16FlashAttnFwdSm80INS1_25CollectiveMainloopFwdSm80ILi4ELi1ELb0EN4cute5tupleIJNS5_1CILi128EEENS7_ILi80EEENS7_ILi64EEEEEELi64ENS_6half_tEfNS_4arch4Sm80ELb0ELb1ELb0ELb1ELb0ELb1ELb1ELb1EEENS1_21CollectiveEpilogueFwdINS6_IJS8_SA_S9_EEENS6_IJNS7_ILi1EEESI_SI_EEESC_SE_Li128ELb1ELb1ELb1ELb0EEENS1_36VarlenDynamicPersistentTileSchedulerILi128ELi80ELi128ELi128ELb1ELb1ELb0ELb1ELb0ELb1EEEEEEEEEvNT_6ParamsE)
        /*0104*/ 	.word	0x00000068


	//----- nvinfo : EIATTR_REGCOUNT
	.align		4
.L_54:
        /*0108*/ 	.byte	0x04, 0x2f
        /*010a*/ 	.short	(.L_56 - .L_55)
	.align		4
.L_55:
        /*010c*/ 	.word	index@(_ZN7cutlass13device_kernelIN5flash19enable_sm80_to_sm89INS1_16FlashAttnFwdSm80INS1_25CollectiveMainloopFwdSm80ILi4ELi1ELb0EN4cute5tupleIJNS5_1CILi128EEENS7_ILi80EEENS7_ILi64EEEEEELi64ENS_6half_tEfNS_4arch4Sm80ELb0ELb1ELb0ELb1ELb0ELb0ELb1ELb1EEENS1_21CollectiveEpilogueFwdINS6_IJS8_SA_S9_EEENS6_IJNS7_ILi1EEESI_SI_EEESC_SE_Li128ELb1ELb1ELb1ELb0EEENS1_36VarlenDynamicPersistentTileSchedulerILi128ELi80ELi128ELi128ELb1ELb1ELb0ELb1ELb0ELb1EEEEEEEEEvNT_6ParamsE)
        /*0110*/ 	.word	0x000000ff


	//----- nvinfo : EIATTR_FRAME_SIZE
	.align		4
.L_56:
        /*0114*/ 	.byte	0x04, 0x11
        /*0116*/ 	.short	(.L_58 - .L_57)
	.align		4
.L_57:
        /*0118*/ 	.word	index@($__internal_37_$__cuda_sm70_votesync_ballot)
        /*011c*/ 	.word	0x00000000


	//----- nvinfo : EIATTR_FRAME_SIZE
	.align		4
.L_58:
        /*0120*/ 	.byte	0x04, 0x11
        /*0122*/ 	.short	(.L_60 - .L_59)
	.align		4
.L_59:
        /*0124*/ 	.word	index@($__internal_36_$__cuda_sm70_shflsync_up_p)
        /*0128*/ 	.word	0x00000000


	//----- nvinfo : EIATTR_FRAME_SIZE
	.align		4
.L_60:
        /*012c*/ 	.byte	0x04, 0x11
        /*012e*/ 	.short	(.L_62 - .L_61)
	.align		4
.L_61:
        /*0130*/ 	.word	index@($__internal_35_$__cuda_sm70_shflsync_idx_p)
        /*0134*/ 	.word	0x00000000


	//----- nvinfo : EIATTR_FRAME_SIZE
	.align		4
.L_62:
        /*0138*/ 	.byte	0x04, 0x11
        /*013a*/ 	.short	(.L_64 - .L_63)
	.align		4
.L_63:
        /*013c*/ 	.word	index@($__internal_34_$__cuda_sm70_shflsync_bfly_p)
        /*0140*/ 	.word	0x00000000


	//----- nvinfo : EIATTR_FRAME_SIZE
	.align		4
.L_64:
        /*0144*/ 	.byte	0x04, 0x11
        /*0146*/ 	.short	(.L_66 - .L_65)
	.align		4
.L_65:
        /*0148*/ 	.word	index@(_ZN7cutlass13device_kernelIN5flash19enable_sm80_to_sm89INS1_16FlashAttnFwdSm80INS1_25CollectiveMainloopFwdSm80ILi4ELi1ELb0EN4cute5tupleIJNS5_1CILi128EEENS7_ILi80EEENS7_ILi64EEEEEELi64ENS_6half_tEfNS_4arch4Sm80ELb0ELb1ELb0ELb1ELb0ELb0ELb1ELb1EEENS1_21CollectiveEpilogueFwdINS6_IJS8_SA_S9_EEENS6_IJNS7_ILi1EEESI_SI_EEESC_SE_Li128ELb1ELb1ELb1ELb0EEENS1_36VarlenDynamicPersistentTileSchedulerILi128ELi80ELi128ELi128ELb1ELb1ELb0ELb1ELb0ELb1EEEEEEEEEvNT_6ParamsE)
        /*014c*/ 	.word	0x00000088


	//----- nvinfo : EIATTR_REGCOUNT
	.align		4
.L_66:
        /*0150*/ 	.byte	0x04, 0x2f
        /*0152*/ 	.short	(.L_68 - .L_67)
	.align		4
.L_67:
        /*0154*/ 	.word	index@(_ZN7cutlass13device_kernelIN5flash19enable_sm80_to_sm89INS1_16FlashAttnFwdSm80INS1_25CollectiveMainloopFwdSm80ILi4ELi1ELb0EN4cute5tupleIJNS5_1CILi128EEENS7_ILi96EEENS7_ILi64EEEEEELi64ENS_6half_tEfNS_4arch4Sm80ELb0ELb1ELb0ELb0ELb0ELb0ELb1ELb1EEENS1_21CollectiveEpilogueFwdINS6_IJS8_SA_S9_EEENS6_IJNS7_ILi1EEESI_SI_EEESC_SE_Li128ELb0ELb1ELb1ELb0EEENS1_19SingleTileSchedulerILb0ELb1ELb1ELi128EEEEEEEEEvNT_6ParamsE)
        /*0158*/ 	.word	0x000000ff


	//----- nvinfo : EIATTR_FRAME_SIZE
	.align		4
.L_68:
        /*015c*/ 	.byte	0x04, 0x11
        /*015e*/ 	.short	(.L_70 - .L_69)
	.align		4
.L_69:
        /*0160*/ 	.word	index@(_ZN7cutlass13device_kernelIN5flash19enable_sm80_to_sm89INS1_16FlashAttnFwdSm80INS1_25CollectiveMainloopFwdSm80ILi4ELi1ELb0EN4cute5tupleIJNS5_1CILi128EEENS7_ILi96EEENS7_ILi64EEEEEELi64ENS_6half_tEfNS_4arch4Sm80ELb0ELb1ELb0ELb0ELb0ELb0ELb1ELb1EEENS1_21CollectiveEpilogueFwdINS6_IJS8_SA_S9_EEENS6_IJNS7_ILi1EEESI_SI_EEESC_SE_Li128ELb0ELb1ELb1ELb0EEENS1_19SingleTileSchedulerILb0ELb1ELb1ELi128EEEEEEEEEvNT_6ParamsE)
        /*0164*/ 	.word	0x00000050


	//----- nvinfo : EIATTR_REGCOUNT
	.align		4
.L_70:
        /*0168*/ 	.byte	0x04, 0x2f
        /*016a*/ 	.short	(.L_72 - .L_71)
	.align		4
.L_71:
        /*016c*/ 	.word	index@(_ZN7cutlass13device_kernelIN5flash19enable_sm80_to_sm89INS1_16FlashAttnFwdSm80INS1_25CollectiveMainloopFwdSm80ILi4ELi1ELb0EN4cute5tupleIJNS5_1CILi128EEENS7_ILi80EEENS7_ILi64EEEEEELi64ENS_6half_tEfNS_4arch4Sm80ELb0ELb0ELb0ELb1ELb0ELb1ELb1ELb1EEENS1_21CollectiveEpilogueFwdINS6_IJS8_SA_S9_EEENS6_IJNS7_ILi1EEESI_SI_EEESC_SE_Li128ELb1ELb1ELb1ELb0EEENS1_36VarlenDynamicPersistentTileSchedulerILi128ELi80ELi128ELi128ELb1ELb1ELb0ELb0ELb1ELb1EEEEEEEEEvNT_6ParamsE)
        /*0170*/ 	.word	0x000000ff


	//----- nvinfo : EIATTR_FRAME_SIZE
	.align		4
.L_72:
        /*0174*/ 	.byte	0x04, 0x11
        /*0176*/ 	.short	(.L_74 - .L_73)
	.align		4
.L_73:
        /*0178*/ 	.word	index@($__internal_33_$__cuda_sm70_votesync_ballot)
        /*017c*/ 	.word	0x00000000


	//----- nvinfo : EIATTR_FRAME_SIZE
	.align		4
.L_74:
        /*0180*/ 	.byte	0x04, 0x11
        /*0182*/ 	.short	(.L_76 - .L_75)
	.align		4
.L_75:
        /*0184*/ 	.word	index@($__internal_32_$__cuda_sm70_shflsync_up_p)
        /*0188*/ 	.word	0x00000000


	//----- nvinfo : EIATTR_FRAME_SIZE
	.align		4
.L_76:
        /*018c*/ 	.byte	0x04, 0x11
        /*018e*/ 	.short	(.L_78 - .L_77)
	.align		4
.L_77:
        /*0190*/ 	.word	index@($__internal_31_$__cuda_sm70_shflsync_idx_p)
        /*0194*/ 	.word	0x00000000


	//----- nvinfo : EIATTR_FRAME_SIZE
	.align		4
.L_78:
        /*0198*/ 	.byte	0x04, 0x11
        /*019a*/ 	.short	(.L_80 - .L_79)
	.align		4
.L_79:
        /*019c*/ 	.word	index@($__internal_30_$__cuda_sm70_shflsync_bfly_p)
        /*01a0*/ 	.word	0x00000000


	//----- nvinfo : EIATTR_FRAME_SIZE
	.align		4
.L_80:
        /*01a4*/ 	.byte	0x04, 0x11
        /*01a6*/ 	.short	(.L_82 - .L_81)
	.align		4
.L_81:
        /*01a8*/ 	.word	index@(_ZN7cutlass13device_kernelIN5flash19enable_sm80_to_sm89INS1_16FlashAttnFwdSm80INS1_25CollectiveMainloopFwdSm80ILi4ELi1ELb0EN4cute5tupleIJNS5_1CILi128EEENS7_ILi80EEENS7_ILi64EEEEEELi64ENS_6half_tEfNS_4arch4Sm80ELb0ELb0ELb0ELb1ELb0ELb1ELb1ELb1EEENS1_21CollectiveEpilogueFwdINS6_IJS8_SA_S9_EEENS6_IJNS7_ILi1EEESI_SI_EEESC_SE_Li128ELb1ELb1ELb1ELb0EEENS1_36VarlenDynamicPersistentTileSchedulerILi128ELi80ELi128ELi128ELb1ELb1ELb0ELb0ELb1ELb1EEEEEEEEEvNT_6ParamsE)
        /*01ac*/ 	.word	0x00000040


	//----- nvinfo : EIATTR_REGCOUNT
	.align		4
.L_82:
        /*01b0*/ 	.byte	0x04, 0x2f
        /*01b2*/ 	.short	(.L_84 - .L_83)
	.align		4
.L_83:
        /*01b4*/ 	.word	index@(_ZN7cutlass13device_kernelIN5flash19enable_sm80_to_sm89INS1_16FlashAttnFwdSm80INS1_25CollectiveMainloopFwdSm80ILi4ELi1ELb0EN4cute5tupleIJNS5_1CILi128EEENS7_ILi80EEENS7_ILi64EEEEEELi64ENS_6half_tEfNS_4arch4Sm80ELb0ELb0ELb0ELb1ELb0ELb0ELb1ELb1EEENS1_21CollectiveEpilogueFwdINS6_IJS8_SA_S9_EEENS6_IJNS7_ILi1EEESI_SI_EEESC_SE_Li128ELb1ELb1ELb1ELb0EEENS1_36VarlenDynamicPersistentTileSchedulerILi128ELi80ELi128ELi128ELb1ELb1ELb0ELb0ELb1ELb1EEEEEEEEEvNT_6ParamsE)
        /*01b8*/ 	.word	0x000000ff


	//----- nvinfo : EIATTR_FRAME_SIZE
	.align		4
.L_84:
        /*01bc*/ 	.byte	0x04, 0x11
        /*01be*/ 	.short	(.L_86 - .L_85)
	.align		4
.L_85:
        /*01c0*/ 	.word	index@($__internal_29_$__cuda_sm70_votesync_ballot)
        /*01c4*/ 	.word	0x00000000


	//----- nvinfo : EIATTR_FRAME_SIZE
	.align		4
.L_86:
        /*01c8*/ 	.byte	0x04, 0x11
        /*01ca*/ 	.short	(.L_88 - .L_87)
	.align		4
.L_87:
        /*01cc*/ 	.word	index@($__internal_28_$__cuda_sm70_shflsync_up_p)
        /*01d0*/ 	.word	0x00000000


	//----- nvinfo : EIATTR_FRAME_SIZE
	.align		4
.L_88:
        /*01d4*/ 	.byte	0x04, 0x11
        /*01d6*/ 	.short	(.L_90 - .L_89)
	.align		4
.L_89:
        /*01d8*/ 	.word	index@($__internal_27_$__cuda_sm70_shflsync_idx_p)
        /*01dc*/ 	.word	0x00000000


	//----- nvinfo : EIATTR_FRAME_SIZE
	.align		4
.L_90:
        /*01e0*/ 	.byte	0x04, 0x11
        /*01e2*/ 	.short	(.L_92 - .L_91)
	.align		4
.L_91:
        /*01e4*/ 	.word	index@($__internal_26_$__cuda_sm70_shflsync_bfly_p)
        /*01e8*/ 	.word	0x00000000


	//----- nvinfo : EIATTR_FRAME_SIZE
	.align		4
.L_92:
        /*01ec*/ 	.byte	0x04, 0x11
        /*01ee*/ 	.short	(.L_94 - .L_93)
	.align		4
.L_93:
        /*01f0*/ 	.word	index@(_ZN7cutlass13device_kernelIN5flash19enable_sm80_to_sm89INS1_16FlashAttnFwdSm80INS1_25CollectiveMainloopFwdSm80ILi4ELi1ELb0EN4cute5tupleIJNS5_1CILi128EEENS7_ILi80EEENS7_ILi64EEEEEELi64ENS_6half_tEfNS_4arch4Sm80ELb0ELb0ELb0ELb1ELb0ELb0ELb1ELb1EEENS1_21CollectiveEpilogueFwdINS6_IJS8_SA_S9_EEENS6_IJNS7_ILi1EEESI_SI_EEESC_SE_Li128ELb1ELb1ELb1ELb0EEENS1_36VarlenDynamicPersistentTileSchedulerILi128ELi80ELi128ELi128ELb1ELb1ELb0ELb0ELb1ELb1EEEEEEEEEvNT_6ParamsE)
        /*01f4*/ 	.word	0x00000058


	//----- nvinfo : EIATTR_REGCOUNT
	.align		4
.L_94:
        /*01f8*/ 	.byte	0x04, 0x2f
        /*01fa*/ 	.short	(.L_96 - .L_95)
	.align		4
.L_95:
        /*01fc*/ 	.word	index@(_ZN7cutlass13device_kernelIN5flash19enable_sm80_to_sm89INS1_16FlashAttnFwdSm80INS1_25CollectiveMainloopFwdSm80ILi4ELi1ELb0EN4cute5tupleIJNS5_1CILi128EEENS7_ILi112EEENS7_ILi64EEEEEELi64ENS_6half_tEfNS_4arch4Sm80ELb0ELb0ELb0ELb0ELb0ELb0ELb1ELb1EEENS1_21CollectiveEpilogueFwdINS6_IJS8_SA_S9_EEENS6_IJNS7_ILi1EEESI_SI_EEESC_SE_Li128ELb0ELb1ELb1ELb0EEENS1_19SingleTileSchedulerILb0ELb1ELb1ELi128EEEEEEEEEvNT_6ParamsE)
        /*0200*/ 	.word	0x000000ff


	//----- nvinfo : EIATTR_FRAME_SIZE
	.align		4
.L_96:
        /*0204*/ 	.byte	0x04, 0x11
        /*0206*/ 	.short	(.L_98 - .L_97)
	.align		4
.L_97:
        /*0208*/ 	.word	index@(_ZN7cutlass13device_kernelIN5flash19enable_sm80_to_sm89INS1_16FlashAttnFwdSm80INS1_25CollectiveMainloopFwdSm80ILi4ELi1ELb0EN4cute5tupleIJNS5_1CILi128EEENS7_ILi112EEENS7_ILi64EEEEEELi64ENS_6half_tEfNS_4arch4Sm80ELb0ELb0ELb0ELb0ELb0ELb0ELb1ELb1EEENS1_21CollectiveEpilogueFwdINS6_IJS8_SA_S9_EEENS6_IJNS7_ILi1EEESI_SI_EEESC_SE_Li128ELb0ELb1ELb1ELb0EEENS1_19SingleTileSchedulerILb0ELb1ELb1ELi128EEEEEEEEEvNT_6ParamsE)
        /*020c*/ 	.word	0x00000048


	//----- nvinfo : EIATTR_REGCOUNT
	.align		4
.L_98:
        /*0210*/ 	.byte	0x04, 0x2f
        /*0212*/ 	.short	(.L_100 - .L_99)
	.align		4
.L_99:
        /*0214*/ 	.word	index@(_ZN7cutlass13device_kernelIN5flash19enable_sm80_to_sm89INS1_16FlashAttnFwdSm80INS1_25CollectiveMainloopFwdSm80ILi4ELi1ELb0EN4cute5tupleIJNS5_1CILi128EEENS7_ILi80EEENS7_ILi64EEEEEELi64ENS_6half_tEfNS_4arch4Sm80ELb1ELb0ELb1ELb1ELb0ELb1ELb1ELb1EEENS1_21CollectiveEpilogueFwdINS6_IJS8_SA_S9_EEENS6_IJNS7_ILi1EEESI_SI_EEESC_SE_Li128ELb1ELb1ELb1ELb0EEENS1_36VarlenDynamicPersistentTileSchedulerILi128ELi80ELi128ELi128ELb1ELb1ELb0ELb1ELb1ELb1EEEEEEEEEvNT_6ParamsE)
        /*0218*/ 	.word	0x000000ff


	//----- nvinfo : EIATTR_FRAME_SIZE
	.align		4
.L_100:
        /*021c*/ 	.byte	0x04, 0x11
        /*021e*/ 	.short	(.L_102 - .L_101)
	.align		4
.L_101:
        /*0220*/ 	.word	index@($__internal_25_$__cuda_sm70_votesync_ballot)
        /*0224*/ 	.word	0x00000000


	//----- nvinfo : EIATTR_FRAME_SIZE
	.align		4
.L_102:
        /*0228*/ 	.byte	0x04, 0x11
        /*022a*/ 	.short	(.L_104 - .L_103)
	.align		4
.L_103:
        /*022c*/ 	.word	index@($__internal_24_$__cuda_sm70_shflsync_up_p)
        /*0230*/ 	.word	0x00000000


	//----- nvinfo : EIATTR_FRAME_SIZE
	.align		4
.L_104:
        /*0234*/ 	.byte	0x04, 0x11
        /*0236*/ 	.short	(.L_106 - .L_105)
	.align		4
.L_105:
        /*0238*/ 	.word	index@($__internal_23_$__cuda_sm70_shflsync_idx_p)
        /*023c*/ 	.word	0x00000000


	//----- nvinfo : EIATTR_FRAME_SIZE
	.align		4
.L_106:
        /*0240*/ 	.byte	0x04, 0x11
        /*0242*/ 	.short	(.L_108 - .L_107)
	.align		4
.L_107:
        /*0244*/ 	.word	index@($__internal_22_$__cuda_sm70_shflsync_bfly_p)
        /*0248*/ 	.word	0x00000000


	//----- nvinfo : EIATTR_FRAME_SIZE
	.align		4
.L_108:
        /*024c*/ 	.byte	0x04, 0x11
        /*024e*/ 	.short	(.L_110 - .L_109)
	.align		4
.L_109:
        /*0250*/ 	.word	index@(_ZN7cutlass13device_kernelIN5flash19enable_sm80_to_sm89INS1_16FlashAttnFwdSm80INS1_25CollectiveMainloopFwdSm80ILi4ELi1ELb0EN4cute5tupleIJNS5_1CILi128EEENS7_ILi80EEENS7_ILi64EEEEEELi64ENS_6half_tEfNS_4arch4Sm80ELb1ELb0ELb1ELb1ELb0ELb1ELb1ELb1EEENS1_21CollectiveEpilogueFwdINS6_IJS8_SA_S9_EEENS6_IJNS7_ILi1EEESI_SI_EEESC_SE_Li128ELb1ELb1ELb1ELb0EEENS1_36VarlenDynamicPersistentTileSchedulerILi128ELi80ELi128ELi128ELb1ELb1ELb0ELb1ELb1ELb1EEEEEEEEEvNT_6ParamsE)
        /*0254*/ 	.word	0x00000068


	//----- nvinfo : EIATTR_REGCOUNT
	.align		4
.L_110:
        /*0258*/ 	.byte	0x04, 0x2f
        /*025a*/ 	.short	(.L_112 - .L_111)
	.align		4
.L_111:
        /*025c*/ 	.word	index@(_ZN7cutlass13device_kernelIN5flash19enable_sm80_to_sm89INS1_16FlashAttnFwdSm80INS1_25CollectiveMainloopFwdSm80ILi4ELi1ELb0EN4cute5tupleIJNS5_1CILi128EEENS7_ILi80EEENS7_ILi64EEEEEELi64ENS_6half_tEfNS_4arch4Sm80ELb1ELb0ELb1ELb1ELb0ELb0ELb1ELb1EEENS1_21CollectiveEpilogueFwdINS6_IJS8_SA_S9_EEENS6_IJNS7_ILi1EEESI_SI_EEESC_SE_Li128ELb1ELb1ELb1ELb0EEENS1_36VarlenDynamicPersistentTileSchedulerILi128ELi80ELi128ELi128ELb1ELb1ELb0ELb1ELb1ELb1EEEEEEEEEvNT_6ParamsE)
        /*0260*/ 	.word	0x000000ff


	//----- nvinfo : EIATTR_FRAME_SIZE
	.align		4
.L_112:
        /*0264*/ 	.byte	0x04, 0x11
        /*0266*/ 	.short	(.L_114 - .L_113)
	.align		4
.L_113:
        /*0268*/ 	.word	index@($__internal_21_$__cuda_sm70_votesync_ballot)
        /*026c*/ 	.word	0x00000000


	//----- nvinfo : EIATTR_FRAME_SIZE
	.align		4
.L_114:
        /*0270*/ 	.byte	0x04, 0x11
        /*0272*/ 	.short	(.L_116 - .L_115)
	.align		4
.L_115:
        /*0274*/ 	.word	index@($__internal_20_$__cuda_sm70_shflsync_up_p)
        /*0278*/ 	.word	0x00000000


	//----- nvinfo : EIATTR_FRAME_SIZE
	.align		4
.L_116:
        /*027c*/ 	.byte	0x04, 0x11
        /*027e*/ 	.short	(.L_118 - .L_117)
	.align		4
.L_117:
        /*0280*/ 	.word	index@($__internal_19_$__cuda_sm70_shflsync_idx_p)
        /*0284*/ 	.word	0x00000000


	//----- nvinfo : EIATTR_FRAME_SIZE
	.align		4
.L_118:
        /*0288*/ 	.byte	0x04, 0x11
        /*028a*/ 	.short	(.L_120 - .L_119)
	.align		4
.L_119:
        /*028c*/ 	.word	index@($__internal_18_$__cuda_sm70_shflsync_bfly_p)
        /*0290*/ 	.word	0x00000000


	//----- nvinfo : EIATTR_FRAME_SIZE
	.align		4
.L_120:
        /*0294*/ 	.byte	0x04, 0x11
        /*0296*/ 	.short	(.L_122 - .L_121)
	.align		4
.L_121:
        /*0298*/ 	.word	index@(_ZN7cutlass13device_kernelIN5flash19enable_sm80_to_sm89INS1_16FlashAttnFwdSm80INS1_25CollectiveMainloopFwdSm80ILi4ELi1ELb0EN4cute5tupleIJNS5_1CILi128EEENS7_ILi80EEENS7_ILi64EEEEEELi64ENS_6half_tEfNS_4arch4Sm80ELb1ELb0ELb1ELb1ELb0ELb0ELb1ELb1EEENS1_21CollectiveEpilogueFwdINS6_IJS8_SA_S9_EEENS6_IJNS7_ILi1EEESI_SI_EEESC_SE_Li128ELb1ELb1ELb1ELb0EEENS1_36VarlenDynamicPersistentTileSchedulerILi128ELi80ELi128ELi128ELb1ELb1ELb0ELb1ELb1ELb1EEEEEEEEEvNT_6ParamsE)
        /*029c*/ 	.word	0x000000a0


	//----- nvinfo : EIATTR_REGCOUNT
	.align		4
.L_122:
        /*02a0*/ 	.byte	0x04, 0x2f
        /*02a2*/ 	.short	(.L_124 - .L_123)
	.align		4
.L_123:
        /*02a4*/ 	.word	index@(_ZN7cutlass13device_kernelIN5flash19enable_sm80_to_sm89INS1_16FlashAttnFwdSm80INS1_25CollectiveMainloopFwdSm80ILi4ELi1ELb0EN4cute5tupleIJNS5_1CILi128EEENS7_ILi112EEENS7_ILi64EEEEEELi64ENS_6half_tEfNS_4arch4Sm80ELb1ELb0ELb1ELb0ELb0ELb0ELb1ELb1EEENS1_21CollectiveEpilogueFwdINS6_IJS8_SA_S9_EEENS6_IJNS7_ILi1EEESI_SI_EEESC_SE_Li128ELb0ELb1ELb1ELb0EEENS1_30DynamicPersistentTileSchedulerILi128ELi128ELb1ELb1ELb0EEEEEEEEEvNT_6ParamsE)
        /*02a8*/ 	.word	0x000000ff


	//----- nvinfo : EIATTR_FRAME_SIZE
	.align		4
.L_124:
        /*02ac*/ 	.byte	0x04, 0x11
        /*02ae*/ 	.short	(.L_126 - .L_125)
	.align		4
.L_125:
        /*02b0*/ 	.word	index@($__internal_17_$__cuda_sm70_shflsync_idx_p)
        /*02b4*/ 	.word	0x00000000


	//----- nvinfo : EIATTR_FRAME_SIZE
	.align		4
.L_126:
        /*02b8*/ 	.byte	0x04, 0x11
        /*02ba*/ 	.short	(.L_128 - .L_127)
	.align		4
.L_127:
        /*02bc*/ 	.word	index@($__internal_16_$__cuda_sm70_shflsync_bfly_p)
        /*02c0*/ 	.word	0x00000000


	//----- nvinfo : EIATTR_FRAME_SIZE
	.align		4
.L_128:
        /*02c4*/ 	.byte	0x04, 0x11
        /*02c6*/ 	.short	(.L_130 - .L_129)
	.align		4
.L_129:
        /*02c8*/ 	.word	index@(_ZN7cutlass13device_kernelIN5flash19enable_sm80_to_sm89INS1_16FlashAttnFwdSm80INS1_25CollectiveMainloopFwdSm80ILi4ELi1ELb0EN4cute5tupleIJNS5_1CILi128EEENS7_ILi112EEENS7_ILi64EEEEEELi64ENS_6half_tEfNS_4arch4Sm80ELb1ELb0ELb1ELb0ELb0ELb0ELb1ELb1EEENS1_21CollectiveEpilogueFwdINS6_IJS8_SA_S9_EEENS6_IJNS7_ILi1EEESI_SI_EEESC_SE_Li128ELb0ELb1ELb1ELb0EEENS1_30DynamicPersistentTileSchedulerILi128ELi128ELb1ELb1ELb0EEEEEEEEEvNT_6ParamsE)
        /*02cc*/ 	.word	0x00000098


	//----- nvinfo : EIATTR_REGCOUNT
	.align		4
.L_130:
        /*02d0*/ 	.byte	0x04, 0x2f
        /*02d2*/ 	.short	(.L_132 - .L_131)
	.align		4
.L_131:
        /*02d4*/ 	.word	index@(_ZN7cutlass13device_kernelIN5flash19enable_sm80_to_sm89INS1_16FlashAttnFwdSm80INS1_25CollectiveMainloopFwdSm80ILi4ELi1ELb0EN4cute5tupleIJNS5_1CILi128EEENS7_ILi80EEENS7_ILi64EEEEEELi64ENS_6half_tEfNS_4arch4Sm80ELb0ELb1ELb1ELb1ELb0ELb1ELb1ELb1EEENS1_21CollectiveEpilogueFwdINS6_IJS8_SA_S9_EEENS6_IJNS7_ILi1EEESI_SI_EEESC_SE_Li128ELb1ELb1ELb1ELb0EEENS1_36VarlenDynamicPersistentTileSchedulerILi128ELi80ELi128ELi128ELb1ELb1ELb0ELb1ELb0ELb1EEEEEEEEEvNT_6ParamsE)
        /*02d8*/ 	.word	0x000000ff


	//----- nvinfo : EIATTR_FRAME_SIZE
	.align		4
.L_132:
        /*02dc*/ 	.byte	0x04, 0x11
        /*02de*/ 	.short	(.L_134 - .L_133)
	.align		4
.L_133:
        /*02e0*/ 	.word	index@($__internal_15_$__cuda_sm70_votesync_ballot)
        /*02e4*/ 	.word	0x00000000


	//----- nvinfo : EIATTR_FRAME_SIZE
	.align		4
.L_134:
        /*02e8*/ 	.byte	0x04, 0x11
        /*02ea*/ 	.short	(.L_136 - .L_135)
	.align		4
.L_135:
        /*02ec*/ 	.word	index@($__internal_14_$__cuda_sm70_shflsync_up_p)
        /*02f0*/ 	.word	0x00000000


	//----- nvinfo : EIATTR_FRAME_SIZE
	.align		4
.L_136:
        /*02f4*/ 	.byte	0x04, 0x11
        /*02f6*/ 	.short	(.L_138 - .L_137)
	.align		4
.L_137:
        /*02f8*/ 	.word	index@($__internal_13_$__cuda_sm70_shflsync_idx_p)
        /*02fc*/ 	.word	0x00000000


	//----- nvinfo : EIATTR_FRAME_SIZE
	.align		4
.L_138:
        /*0300*/ 	.byte	0x04, 0x11
        /*0302*/ 	.short	(.L_140 - .L_139)
	.align		4
.L_139:
        /*0304*/ 	.word	index@($__internal_12_$__cuda_sm70_shflsync_bfly_p)
        /*0308*/ 	.word	0x00000000


	//----- nvinfo : EIATTR_FRAME_SIZE
	.align		4
.L_140:
        /*030c*/ 	.byte	0x04, 0x11
        /*030e*/ 	.short	(.L_142 - .L_141)
	.align		4
.L_141:
        /*0310*/ 	.word	index@(_ZN7cutlass13device_kernelIN5flash19enable_sm80_to_sm89INS1_16FlashAttnFwdSm80INS1_25CollectiveMainloopFwdSm80ILi4ELi1ELb0EN4cute5tupleIJNS5_1CILi128EEENS7_ILi80EEENS7_ILi64EEEEEELi64ENS_6half_tEfNS_4arch4Sm80ELb0ELb1ELb1ELb1ELb0ELb1ELb1ELb1EEENS1_21CollectiveEpilogueFwdINS6_IJS8_SA_S9_EEENS6_IJNS7_ILi1EEESI_SI_EEESC_SE_Li128ELb1ELb1ELb1ELb0EEENS1_36VarlenDynamicPersistentTileSchedulerILi128ELi80ELi128ELi128ELb1ELb1ELb0ELb1ELb0ELb1EEEEEEEEEvNT_6ParamsE)
        /*0314*/ 	.word	0x00000070


	//----- nvinfo : EIATTR_REGCOUNT
	.align		4
.L_142:
        /*0318*/ 	.byte	0x04, 0x2f
        /*031a*/ 	.short	(.L_144 - .L_143)
	.align		4
.L_143:
        /*031c*/ 	.word	index@(_ZN7cutlass13device_kernelIN5flash19enable_sm80_to_sm89INS1_16FlashAttnFwdSm80INS1_25CollectiveMainloopFwdSm80ILi4ELi1ELb0EN4cute5tupleIJNS5_1CILi128EEENS7_ILi80EEENS7_ILi64EEEEEELi64ENS_6half_tEfNS_4arch4Sm80ELb0ELb1ELb1ELb1ELb0ELb0ELb1ELb1EEENS1_21CollectiveEpilogueFwdINS6_IJS8_SA_S9_EEENS6_IJNS7_ILi1EEESI_SI_EEESC_SE_Li128ELb1ELb1ELb1ELb0EEENS1_36VarlenDynamicPersistentTileSchedulerILi128ELi80ELi128ELi128ELb1ELb1ELb0ELb1ELb0ELb1EEEEEEEEEvNT_6ParamsE)
        /*0320*/ 	.word	0x000000ff


	//----- nvinfo : EIATTR_FRAME_SIZE
	.align		4
.L_144:
        /*0324*/ 	.byte	0x04, 0x11
        /*0326*/ 	.short	(.L_146 - .L_145)
	.align		4
.L_145:
        /*0328*/ 	.word	index@($__internal_11_$__cuda_sm70_votesync_ballot)
        /*032c*/ 	.word	0x00000000


	//----- nvinfo : EIATTR_FRAME_SIZE
	.align		4
.L_146:
        /*0330*/ 	.byte	0x04, 0x11
        /*0332*/ 	.short	(.L_148 - .L_147)
	.align		4
.L_147:
        /*0334*/ 	.word	index@($__internal_10_$__cuda_sm70_shflsync_up_p)
        /*0338*/ 	.word	0x00000000


	//----- nvinfo : EIATTR_FRAME_SIZE
	.align		4
.L_148:
        /*033c*/ 	.byte	0x04, 0x11
        /*033e*/ 	.short	(.L_150 - .L_149)
	.align		4
.L_149:
        /*0340*/ 	.word	index@($__internal_9_$__cuda_sm70_shflsync_idx_p)
        /*0344*/ 	.word	0x00000000


	//----- nvinfo : EIATTR_FRAME_SIZE
	.align		4
.L_150:
        /*0348*/ 	.byte	0x04, 0x11
        /*034a*/ 	.short	(.L_152 - .L_151)
	.align		4
.L_151:
        /*034c*/ 	.word	index@($__internal_8_$__cuda_sm70_shflsync_bfly_p)
        /*0350*/ 	.word	0x00000000


	//----- nvinfo : EIATTR_FRAME_SIZE
	.align		4
.L_152:
        /*0354*/ 	.byte	0x04, 0x11
        /*0356*/ 	.short	(.L_154 - .L_153)
	.align		4
.L_153:
        /*0358*/ 	.word	index@(_ZN7cutlass13device_kernelIN5flash19enable_sm80_to_sm89INS1_16FlashAttnFwdSm80INS1_25CollectiveMainloopFwdSm80ILi4ELi1ELb0EN4cute5tupleIJNS5_1CILi128EEENS7_ILi80EEENS7_ILi64EEEEEELi64ENS_6half_tEfNS_4arch4Sm80ELb0ELb1ELb1ELb1ELb0ELb0ELb1ELb1EEENS1_21CollectiveEpilogueFwdINS6_IJS8_SA_S9_EEENS6_IJNS7_ILi1EEESI_SI_EEESC_SE_Li128ELb1ELb1ELb1ELb0EEENS1_36VarlenDynamicPersistentTileSchedulerILi128ELi80ELi128ELi128ELb1ELb1ELb0ELb1ELb0ELb1EEEEEEEEEvNT_6ParamsE)
        /*035c*/ 	.word	0x00000090


	//----- nvinfo : EIATTR_REGCOUNT
	.align		4
.L_154:
        /*0360*/ 	.byte	0x04, 0x2f
        /*0362*/ 	.short	(.L_156 - .L_155)
	.align		4
.L_155:
        /*0364*/ 	.word	index@(_ZN7cutlass13device_kernelIN5flash19enable_sm80_to_sm89INS1_16FlashAttnFwdSm80INS1_25CollectiveMainloopFwdSm80ILi4ELi1ELb0EN4cute5tupleIJNS5_1CILi128EEENS7_ILi96EEENS7_ILi64EEEEEELi64ENS_6half_tEfNS_4arch4Sm80ELb0ELb1ELb1ELb0ELb0ELb0ELb1ELb1EEENS1_21CollectiveEpilogueFwdINS6_IJS8_SA_S9_EEENS6_IJNS7_ILi1EEESI_SI_EEESC_SE_Li128ELb0ELb1ELb1ELb0EEENS1_19SingleTileSchedulerILb0ELb1ELb1ELi128EEEEEEEEEvNT_6ParamsE)
        /*0368*/ 	.word	0x000000ff


	//----- nvinfo : EIATTR_FRAME_SIZE
	.align		4
.L_156:
        /*036c*/ 	.byte	0x04, 0x11
        /*036e*/ 	.short	(.L_158 - .L_157)
	.align		4
.L_157:
        /*0370*/ 	.word	index@(_ZN7cutlass13device_kernelIN5flash19enable_sm80_to_sm89INS1_16FlashAttnFwdSm80INS1_25CollectiveMainloopFwdSm80ILi4ELi1ELb0EN4cute5tupleIJNS5_1CILi128EEENS7_ILi96EEENS7_ILi64EEEEEELi64ENS_6half_tEfNS_4arch4Sm80ELb0ELb1ELb1ELb0ELb0ELb0ELb1ELb1EEENS1_21CollectiveEpilogueFwdINS6_IJS8_SA_S9_EEENS6_IJNS7_ILi1EEESI_SI_EEESC_SE_Li128ELb0ELb1ELb1ELb0EEENS1_19SingleTileSchedulerILb0ELb1ELb1ELi128EEEEEEEEEvNT_6ParamsE)
        /*0374*/ 	.word	0x00000078


	//----- nvinfo : EIATTR_REGCOUNT
	.align		4
.L_158:
        /*0378*/ 	.byte	0x04, 0x2f
        /*037a*/ 	.short	(.L_160 - .L_159)
	.align		4
.L_159:
        /*037c*/ 	.word	index@(_ZN7cutlass13device_kernelIN5flash19enable_sm80_to_sm89INS1_16FlashAttnFwdSm80INS1_25CollectiveMainloopFwdSm80ILi4ELi1ELb0EN4cute5tupleIJNS5_1CILi128EEENS7_ILi80EEENS7_ILi64EEEEEELi64ENS_6half_tEfNS_4arch4Sm80ELb0ELb0ELb1ELb1ELb0ELb1ELb1ELb1EEENS1_21CollectiveEpilogueFwdINS6_IJS8_SA_S9_EEENS6_IJNS7_ILi1EEESI_SI_EEESC_SE_Li128ELb1ELb1ELb1ELb0EEENS1_36VarlenDynamicPersistentTileSchedulerILi128ELi80ELi128ELi128ELb1ELb1ELb0ELb0ELb1ELb1EEEEEEEEEvNT_6ParamsE)
        /*0380*/ 	.word	0x000000ff


	//----- nvinfo : EIATTR_FRAME_SIZE
	.align		4
.L_160:
        /*0384*/ 	.byte	0x04, 0x11
        /*0386*/ 	.short	(.L_162 - .L_161)
	.align		4
.L_161:
        /*0388*/ 	.word	index@($__internal_7_$__cuda_sm70_votesync_ballot)
        /*038c*/ 	.word	0x00000000


	//----- nvinfo : EIATTR_FRAME_SIZE
	.align		4
.L_162:
        /*0390*/ 	.byte	0x04, 0x11
        /*0392*/ 	.short	(.L_164 - .L_163)
	.align		4
.L_163:
        /*0394*/ 	.word	index@($__internal_6_$__cuda_sm70_shflsync_up_p)
        /*0398*/ 	.word	0x00000000


	//----- nvinfo : EIATTR_FRAME_SIZE
	.align		4
.L_164:
        /*039c*/ 	.byte	0x04, 0x11
        /*039e*/ 	.short	(.L_166 - .L_165)
	.align		4
.L_165:
        /*03a0*/ 	.word	index@($__internal_5_$__cuda_sm70_shflsync_idx_p)
        /*03a4*/ 	.word	0x00000000


	//----- nvinfo : EIATTR_FRAME_SIZE
	.align		4
.L_166:
        /*03a8*/ 	.byte	0x04, 0x11
        /*03aa*/ 	.short	(.L_168 - .L_167)
	.align		4
.L_167:
        /*03ac*/ 	.word	index@($__internal_4_$__cuda_sm70_shflsync_bfly_p)
        /*03b0*/ 	.word	0x00000000


	//----- nvinfo : EIATTR_FRAME_SIZE
	.align		4
.L_168:
        /*03b4*/ 	.byte	0x04, 0x11
        /*03b6*/ 	.short	(.L_170 - .L_169)
	.align		4
.L_169:
        /*03b8*/ 	.word	index@(_ZN7cutlass13device_kernelIN5flash19enable_sm80_to_sm89INS1_16FlashAttnFwdSm80INS1_25CollectiveMainloopFwdSm80ILi4ELi1ELb0EN4cute5tupleIJNS5_1CILi128EEENS7_ILi80EEENS7_ILi64EEEEEELi64ENS_6half_tEfNS_4arch4Sm80ELb0ELb0ELb1ELb1ELb0ELb1ELb1ELb1EEENS1_21CollectiveEpilogueFwdINS6_IJS8_SA_S9_EEENS6_IJNS7_ILi1EEESI_SI_EEESC_SE_Li128ELb1ELb1ELb1ELb0EEENS1_36VarlenDynamicPersistentTileSchedulerILi128ELi80ELi128ELi128ELb1ELb1ELb0ELb0ELb1ELb1EEEEEEEEEvNT_6ParamsE)
        /*03bc*/ 	.word	0x00000070


	//----- nvinfo : EIATTR_REGCOUNT
	.align		4
.L_170:
        /*03c0*/ 	.byte	0x04, 0x2f
        /*03c2*/ 	.short	(.L_172 - .L_171)
	.align		4
.L_171:
        /*03c4*/ 	.word	index@(_ZN7cutlass13device_kernelIN5flash19enable_sm80_to_sm89INS1_16FlashAttnFwdSm80INS1_25CollectiveMainloopFwdSm80ILi4ELi1ELb0EN4cute5tupleIJNS5_1CILi128EEENS7_ILi80EEENS7_ILi64EEEEEELi64ENS_6half_tEfNS_4arch4Sm80ELb0ELb0ELb1ELb1ELb0ELb0ELb1ELb1EEENS1_21CollectiveEpilogueFwdINS6_IJS8_SA_S9_EEENS6_IJNS7_ILi1EEESI_SI_EEESC_SE_Li128ELb1ELb1ELb1ELb0EEENS1_36VarlenDynamicPersistentTileSchedulerILi128ELi80ELi128ELi128ELb1ELb1ELb0ELb0ELb1ELb1EEEEEEEEEvNT_6ParamsE)
        /*03c8*/ 	.word	0x000000ff


	//----- nvinfo : EIATTR_FRAME_SIZE
	.align		4
.L_172:
        /*03cc*/ 	.byte	0x04, 0x11
        /*03ce*/ 	.short	(.L_174 - .L_173)
	.align		4
.L_173:
        /*03d0*/ 	.word	index@($__internal_3_$__cuda_sm70_votesync_ballot)
        /*03d4*/ 	.word	0x00000000


	//----- nvinfo : EIATTR_FRAME_SIZE
	.align		4
.L_174:
        /*03d8*/ 	.byte	0x04, 0x11
        /*03da*/ 	.short	(.L_176 - .L_175)
	.align		4
.L_175:
        /*03dc*/ 	.word	index@($__internal_2_$__cuda_sm70_shflsync_up_p)
        /*03e0*/ 	.word	0x00000000


	//----- nvinfo : EIATTR_FRAME_SIZE
	.align		4
.L_176:
        /*03e4*/ 	.byte	0x04, 0x11
        /*03e6*/ 	.short	(.L_178 - .L_177)
	.align		4
.L_177:
        /*03e8*/ 	.word	index@($__internal_1_$__cuda_sm70_shflsync_idx_p)
        /*03ec*/ 	.word	0x00000000


	//----- nvinfo : EIATTR_FRAME_SIZE
	.align		4
.L_178:
        /*03f0*/ 	.byte	0x04, 0x11
        /*03f2*/ 	.short	(.L_180 - .L_179)
	.align		4
.L_179:
        /*03f4*/ 	.word	index@($__internal_0_$__cuda_sm70_shflsync_bfly_p)
        /*03f8*/ 	.word	0x00000000


	//----- nvinfo : EIATTR_FRAME_SIZE
	.align		4
.L_180:
        /*03fc*/ 	.byte	0x04, 0x11
        /*03fe*/ 	.short	(.L_182 - .L_181)
	.align		4
.L_181:
        /*0400*/ 	.word	index@(_ZN7cutlass13device_kernelIN5flash19enable_sm80_to_sm89INS1_16FlashAttnFwdSm80INS1_25CollectiveMainloopFwdSm80ILi4ELi1ELb0EN4cute5tupleIJNS5_1CILi128EEENS7_ILi80EEENS7_ILi64EEEEEELi64ENS_6half_tEfNS_4arch4Sm80ELb0ELb0ELb1ELb1ELb0ELb0ELb1ELb1EEENS1_21CollectiveEpilogueFwdINS6_IJS8_SA_S9_EEENS6_IJNS7_ILi1EEESI_SI_EEESC_SE_Li128ELb1ELb1ELb1ELb0EEENS1_36VarlenDynamicPersistentTileSchedulerILi128ELi80ELi128ELi128ELb1ELb1ELb0ELb0ELb1ELb1EEEEEEEEEvNT_6ParamsE)
        /*0404*/ 	.word	0x00000090


	//----- nvinfo : EIATTR_REGCOUNT
	.align		4
.L_182:
        /*0408*/ 	.byte	0x04, 0x2f
        /*040a*/ 	.short	(.L_184 - .L_183)
	.align		4
.L_183:
        /*040c*/ 	.word	index@(_ZN7cutlass13device_kernelIN5flash19enable_sm80_to_sm89INS1_16FlashAttnFwdSm80INS1_25CollectiveMainloopFwdSm80ILi4ELi1ELb0EN4cute5tupleIJNS5_1CILi128EEENS7_ILi112EEENS7_ILi64EEEEEELi64ENS_6half_tEfNS_4arch4Sm80ELb0ELb0ELb1ELb0ELb0ELb0ELb1ELb1EEENS1_21CollectiveEpilogueFwdINS6_IJS8_SA_S9_EEENS6_IJNS7_ILi1EEESI_SI_EEESC_SE_Li128ELb0ELb1ELb1ELb0EEENS1_19SingleTileSchedulerILb0ELb1ELb1ELi128EEEEEEEEEvNT_6ParamsE)
        /*0410*/ 	.word	0x000000ff


	//----- nvinfo : EIATTR_FRAME_SIZE
	.align		4
.L_184:
        /*0414*/ 	.byte	0x04, 0x11
        /*0416*/ 	.short	(.L_186 - .L_185)
	.align		4
.L_185:
        /*0418*/ 	.word	index@(_ZN7cutlass13device_kernelIN5flash19enable_sm80_to_sm89INS1_16FlashAttnFwdSm80INS1_25CollectiveMainloopFwdSm80ILi4ELi1ELb0EN4cute5tupleIJNS5_1CILi128EEENS7_ILi112EEENS7_ILi64EEEEEELi64ENS_6half_tEfNS_4arch4Sm80ELb0ELb0ELb1ELb0ELb0ELb0ELb1ELb1EEENS1_21CollectiveEpilogueFwdINS6_IJS8_SA_S9_EEENS6_IJNS7_ILi1EEESI_SI_EEESC_SE_Li128ELb0ELb1ELb1ELb0EEENS1_19SingleTileSchedulerILb0ELb1ELb1ELi128EEEEEEEEEvNT_6ParamsE)
        /*041c*/ 	.word	0x00000068


	//----- nvinfo : EIATTR_MIN_STACK_SIZE
	.align		4
.L_186:
        /*0420*/ 	.byte	0x04, 0x12
        /*0422*/ 	.short	(.L_188 - .L_187)
	.align		4
.L_187:
        /*0424*/ 	.word	index@(_ZN7cutlass13device_kernelIN5flash19enable_sm80_to_sm89INS1_16FlashAttnFwdSm80INS1_25CollectiveMainloopFwdSm80ILi4ELi1ELb0EN4cute5tupleIJNS5_1CILi128EEENS7_ILi112EEENS7_ILi64EEEEEELi64ENS_6half_tEfNS_4arch4Sm80ELb0ELb0ELb1ELb0ELb0ELb0ELb1ELb1EEENS1_21CollectiveEpilogueFwdINS6_IJS8_SA_S9_EEENS6_IJNS7_ILi1EEESI_SI_EEESC_SE_Li128ELb0ELb1ELb1ELb0EEENS1_19SingleTileSchedulerILb0ELb1ELb1ELi128EEEEEEEEEvNT_6ParamsE)
        /*0428*/ 	.word	0x00000068


	//----- nvinfo : EIATTR_MIN_STACK_SIZE
	.align		4
.L_188:
        /*042c*/ 	.byte	0x04, 0x12
        /*042e*/ 	.short	(.L_190 - .L_189)
	.align		4
.L_189:
        /*0430*/ 	.word	index@(_ZN7cutlass13device_kernelIN5flash19enable_sm80_to_sm89INS1_16FlashAttnFwdSm80INS1_25CollectiveMainloopFwdSm80ILi4ELi1ELb0EN4cute5tupleIJNS5_1CILi128EEENS7_ILi80EEENS7_ILi64EEEEEELi64ENS_6half_tEfNS_4arch4Sm80ELb0ELb0ELb1ELb1ELb0ELb0ELb1ELb1EEENS1_21CollectiveEpilogueFwdINS6_IJS8_SA_S9_EEENS6_IJNS7_ILi1EEESI_SI_EEESC_SE_Li128ELb1ELb1ELb1ELb0EEENS1_36VarlenDynamicPersistentTileSchedulerILi128ELi80ELi128ELi128ELb1ELb1ELb0ELb0ELb1ELb1EEEEEEEEEvNT_6ParamsE)
        /*0434*/ 	.word	0x00000090


	//----- nvinfo : EIATTR_MIN_STACK_SIZE
	.align		4
.L_190:
        /*0438*/ 	.byte	0x04, 0x12
        /*043a*/ 	.short	(.L_192 - .L_191)
	.align		4
.L_191:
        /*043c*/ 	.word	index@(_ZN7cutlass13device_kernelIN5flash19enable_sm80_to_sm89INS1_16FlashAttnFwdSm80INS1_25CollectiveMainloopFwdSm80ILi4ELi1ELb0EN4cute5tupleIJNS5_1CILi128EEENS7_ILi80EEENS7_ILi64EEEEEELi64ENS_6half_tEfNS_4arch4Sm80ELb0ELb0ELb1ELb1ELb0ELb1ELb1ELb1EEENS1_21CollectiveEpilogueFwdINS6_IJS8_SA_S9_EEENS6_IJNS7_ILi1EEESI_SI_EEESC_SE_Li128ELb1ELb1ELb1ELb0EEENS1_36VarlenDynamicPersistentTileSchedulerILi128ELi80ELi128ELi128ELb1ELb1ELb0ELb0ELb1ELb1EEEEEEEEEvNT_6ParamsE)
        /*0440*/ 	.word	0x00000070


	//----- nvinfo : EIATTR_MIN_STACK_SIZE
	.align		4
.L_192:
        /*0444*/ 	.byte	0x04, 0x12
        /*0446*/ 	.short	(.L_194 - .L_193)
	.align		4
.L_193:
        /*0448*/ 	.word	index@(_ZN7cutlass13device_kernelIN5flash19enable_sm80_to_sm89INS1_16FlashAttnFwdSm80INS1_25CollectiveMainloopFwdSm80ILi4ELi1ELb0EN4cute5tupleIJNS5_1CILi128EEENS7_ILi96EEENS7_ILi64EEEEEELi64ENS_6half_tEfNS_4arch4Sm80ELb0ELb1ELb1ELb0ELb0ELb0ELb1ELb1EEENS1_21CollectiveEpilogueFwdINS6_IJS8_SA_S9_EEENS6_IJNS7_ILi1EEESI_SI_EEESC_SE_Li128ELb0ELb1ELb1ELb0EEENS1_19SingleTileSchedulerILb0ELb1ELb1ELi128EEEEEEEEEvNT_6ParamsE)
        /*044c*/ 	.word	0x00000078


	//----- nvinfo : EIATTR_MIN_STACK_SIZE
	.align		4
.L_194:
        /*0450*/ 	.byte	0x04, 0x12
        /*0452*/ 	.short	(.L_196 - .L_195)
	.align		4
.L_195:
        /*0454*/ 	.word	index@(_ZN7cutlass13device_kernelIN5flash19enable_sm80_to_sm89INS1_16FlashAttnFwdSm80INS1_25CollectiveMainloopFwdSm80ILi4ELi1ELb0EN4cute5tupleIJNS5_1CILi128EEENS7_ILi80EEENS7_ILi64EEEEEELi64ENS_6half_tEfNS_4arch4Sm80ELb0ELb1ELb1ELb1ELb0ELb0ELb1ELb1EEENS1_21CollectiveEpilogueFwdINS6_IJS8_SA_S9_EEENS6_IJNS7_ILi1EEESI_SI_EEESC_SE_Li128ELb1ELb1ELb1ELb0EEENS1_36VarlenDynamicPersistentTileSchedulerILi128ELi80ELi128ELi128ELb1ELb1ELb0ELb1ELb0ELb1EEEEEEEEEvNT_6ParamsE)
        /*0458*/ 	.word	0x00000090


	//----- nvinfo : EIATTR_MIN_STACK_SIZE
	.align		4
.L_196:
        /*045c*/ 	.byte	0x04, 0x12
        /*045e*/ 	.short	(.L_198 - .L_197)
	.align		4
.L_197:
        /*0460*/ 	.word	index@(_ZN7cutlass13device_kernelIN5flash19enable_sm80_to_sm89INS1_16FlashAttnFwdSm80INS1_25CollectiveMainloopFwdSm80ILi4ELi1ELb0EN4cute5tupleIJNS5_1CILi128EEENS7_ILi80EEENS7_ILi64EEEEEELi64ENS_6half_tEfNS_4arch4Sm80ELb0ELb1ELb1ELb1ELb0ELb1ELb1ELb1EEENS1_21CollectiveEpilogueFwdINS6_IJS8_SA_S9_EEENS6_IJNS7_ILi1EEESI_SI_EEESC_SE_Li128ELb1ELb1ELb1ELb0EEENS1_36VarlenDynamicPersistentTileSchedulerILi128ELi80ELi128ELi128ELb1ELb1ELb0ELb1ELb0ELb1EEEEEEEEEvNT_6ParamsE)
        /*0464*/ 	.word	0x00000070


	//----- nvinfo : EIATTR_MIN_STACK_SIZE
	.align		4
.L_198:
        /*0468*/ 	.byte	0x04, 0x12
        /*046a*/ 	.short	(.L_200 - .L_199)
	.align		4
.L_199:
        /*046c*/ 	.word	index@(_ZN7cutlass13device_kernelIN5flash19enable_sm80_to_sm89INS1_16FlashAttnFwdSm80INS1_25CollectiveMainloopFwdSm80ILi4ELi1ELb0EN4cute5tupleIJNS5_1CILi128EEENS7_ILi112EEENS7_ILi64EEEEEELi64ENS_6half_tEfNS_4arch4Sm80ELb1ELb0ELb1ELb0ELb0ELb0ELb1ELb1EEENS1_21CollectiveEpilogueFwdINS6_IJS8_SA_S9_EEENS6_IJNS7_ILi1EEESI_SI_EEESC_SE_Li128ELb0ELb1ELb1ELb0EEENS1_30DynamicPersistentTileSchedulerILi128ELi128ELb1ELb1ELb0EEEEEEEEEvNT_6ParamsE)
        /*0470*/ 	.word	0x00000098


	//----- nvinfo : EIATTR_MIN_STACK_SIZE
	.align		4
.L_200:
        /*0474*/ 	.byte	0x04, 0x12
        /*0476*/ 	.short	(.L_202 - .L_201)
	.align		4
.L_201:
        /*0478*/ 	.word	index@(_ZN7cutlass13device_kernelIN5flash19enable_sm80_to_sm89INS1_16FlashAttnFwdSm80INS1_25CollectiveMainloopFwdSm80ILi4ELi1ELb0EN4cute5tupleIJNS5_1CILi128EEENS7_ILi80EEENS7_ILi64EEEEEELi64ENS_6half_tEfNS_4arch4Sm80ELb1ELb0ELb1ELb1ELb0ELb0ELb1ELb1EEENS1_21CollectiveEpilogueFwdINS6_IJS8_SA_S9_EEENS6_IJNS7_ILi1EEESI_SI_EEESC_SE_Li128ELb1ELb1ELb1ELb0EEENS1_36VarlenDynamicPersistentTileSchedulerILi128ELi80ELi128ELi128ELb1ELb1ELb0ELb1ELb1ELb1EEEEEEEEEvNT_6ParamsE)
        /*047c*/ 	.word	0x000000a0


	//----- nvinfo : EIATTR_MIN_STACK_SIZE
	.align		4
.L_202:
        /*0480*/ 	.byte	0x04, 0x12
        /*0482*/ 	.short	(.L_204 - .L_203)
	.align		4
.L_203:
        /*0484*/ 	.word	index@(_ZN7cutlass13device_kernelIN5flash19enable_sm80_to_sm89INS1_16FlashAttnFwdSm80INS1_25CollectiveMainloopFwdSm80ILi4ELi1ELb0EN4cute5tupleIJNS5_1CILi128EEENS7_ILi80EEENS7_ILi64EEEEEELi64ENS_6half_tEfNS_4arch4Sm80ELb1ELb0ELb1ELb1ELb0ELb1ELb1ELb1EEENS1_21CollectiveEpilogueFwdINS6_IJS8_SA_S9_EEENS6_IJNS7_ILi1EEESI_SI_EEESC_SE_Li128ELb1ELb1ELb1ELb0EEENS1_36VarlenDynamicPersistentTileSchedulerILi128ELi80ELi128ELi128ELb1ELb1ELb0ELb1ELb1ELb1EEEEEEEEEvNT_6ParamsE)
        /*0488*/ 	.word	0x00000068


	//----- nvinfo : EIATTR_MIN_STACK_SIZE
	.align		4
.L_204:
        /*048c*/ 	.byte	0x04, 0x12
        /*048e*/ 	.short	(.L_206 - .L_205)
	.align		4
.L_205:
        /*0490*/ 	.word	index@(_ZN7cutlass13device_kernelIN5flash19enable_sm80_to_sm89INS1_16FlashAttnFwdSm80INS1_25CollectiveMainloopFwdSm80ILi4ELi1ELb0EN4cute5tupleIJNS5_1CILi128EEENS7_ILi112EEENS7_ILi64EEEEEELi64ENS_6half_tEfNS_4arch4Sm80ELb0ELb0ELb0ELb0ELb0ELb0ELb1ELb1EEENS1_21CollectiveEpilogueFwdINS6_IJS8_SA_S9_EEENS6_IJNS7_ILi1EEESI_SI_EEESC_SE_Li128ELb0ELb1ELb1ELb0EEENS1_19SingleTileSchedulerILb0ELb1ELb1ELi128EEEEEEEEEvNT_6ParamsE)
        /*0494*/ 	.word	0x00000048


	//----- nvinfo : EIATTR_MIN_STACK_SIZE
	.align		4
.L_206:
        /*0498*/ 	.byte	0x04, 0x12
        /*049a*/ 	.short	(.L_208 - .L_207)
	.align		4
.L_207:
        /*049c*/ 	.word	index@(_ZN7cutlass13device_kernelIN5flash19enable_sm80_to_sm89INS1_16FlashAttnFwdSm80INS1_25CollectiveMainloopFwdSm80ILi4ELi1ELb0EN4cute5tupleIJNS5_1CILi128EEENS7_ILi80EEENS7_ILi64EEEEEELi64ENS_6half_tEfNS_4arch4Sm80ELb0ELb0ELb0ELb1ELb0ELb0ELb1ELb1EEENS1_21CollectiveEpilogueFwdINS6_IJS8_SA_S9_EEENS6_IJNS7_ILi1EEESI_SI_EEESC_SE_Li128ELb1ELb1ELb1ELb0EEENS1_36VarlenDynamicPersistentTileSchedulerILi128ELi80ELi128ELi128ELb1ELb1ELb0ELb0ELb1ELb1EEEEEEEEEvNT_6ParamsE)
        /*04a0*/ 	.word	0x00000058


	//----- nvinfo : EIATTR_MIN_STACK_SIZE
	.align		4
.L_208:
        /*04a4*/ 	.byte	0x04, 0x12
        /*04a6*/ 	.short	(.L_210 - .L_209)
	.align		4
.L_209:
        /*04a8*/ 	.word	index@(_ZN7cutlass13device_kernelIN5flash19enable_sm80_to_sm89INS1_16FlashAttnFwdSm80INS1_25CollectiveMainloopFwdSm80ILi4ELi1ELb0EN4cute5tupleIJNS5_1CILi128EEENS7_ILi80EEENS7_ILi64EEEEEELi64ENS_6half_tEfNS_4arch4Sm80ELb0ELb0ELb0ELb1ELb0ELb1ELb1ELb1EEENS1_21CollectiveEpilogueFwdINS6_IJS8_SA_S9_EEENS6_IJNS7_ILi1EEESI_SI_EEESC_SE_Li128ELb1ELb1ELb1ELb0EEENS1_36VarlenDynamicPersistentTileSchedulerILi128ELi80ELi128ELi128ELb1ELb1ELb0ELb0ELb1ELb1EEEEEEEEEvNT_6ParamsE)
        /*04ac*/ 	.word	0x00000040


	//----- nvinfo : EIATTR_MIN_STACK_SIZE
	.align		4
.L_210:
        /*04b0*/ 	.byte	0x04, 0x12
        /*04b2*/ 	.short	(.L_212 - .L_211)
	.align		4
.L_211:
        /*04b4*/ 	.word	index@(_ZN7cutlass13device_kernelIN5flash19enable_sm80_to_sm89INS1_16FlashAttnFwdSm80INS1_25CollectiveMainloopFwdSm80ILi4ELi1ELb0EN4cute5tupleIJNS5_1CILi128EEENS7_ILi96EEENS7_ILi64EEEEEELi64ENS_6half_tEfNS_4arch4Sm80ELb0ELb1ELb0ELb0ELb0ELb0ELb1ELb1EEENS1_21CollectiveEpilogueFwdINS6_IJS8_SA_S9_EEENS6_IJNS7_ILi1EEESI_SI_EEESC_SE_Li128ELb0ELb1ELb1ELb0EEENS1_19SingleTileSchedulerILb0ELb1ELb1ELi128EEEEEEEEEvNT_6ParamsE)
        /*04b8*/ 	.word	0x00000050


	//----- nvinfo : EIATTR_MIN_STACK_SIZE
	.align		4
.L_212:
        /*04bc*/ 	.byte	0x04, 0x12
        /*04be*/ 	.short	(.L_214 - .L_213)
	.align		4
.L_213:
        /*04c0*/ 	.word	index@(_ZN7cutlass13device_kernelIN5flash19enable_sm80_to_sm89INS1_16FlashAttnFwdSm80INS1_25CollectiveMainloopFwdSm80ILi4ELi1ELb0EN4cute5tupleIJNS5_1CILi128EEENS7_ILi80EEENS7_ILi64EEEEEELi64ENS_6half_tEfNS_4arch4Sm80ELb0ELb1ELb0ELb1ELb0ELb0ELb1ELb1EEENS1_21CollectiveEpilogueFwdINS6_IJS8_SA_S9_EEENS6_IJNS7_ILi1EEESI_SI_EEESC_SE_Li128ELb1ELb1ELb1ELb0EEENS1_36VarlenDynamicPersistentTileSchedulerILi128ELi80ELi128ELi128ELb1ELb1ELb0ELb1ELb0ELb1EEEEEEEEEvNT_6ParamsE)
        /*04c4*/ 	.word	0x00000088


	//----- nvinfo : EIATTR_MIN_STACK_SIZE
	.align		4
.L_214:
        /*04c8*/ 	.byte	0x04, 0x12
        /*04ca*/ 	.short	(.L_216 - .L_215)
	.align		4
.L_215:
        /*04cc*/ 	.word	index@(_ZN7cutlass13device_kernelIN5flash19enable_sm80_to_sm89INS1_16FlashAttnFwdSm80INS1_25CollectiveMainloopFwdSm80ILi4ELi1ELb0EN4cute5tupleIJNS5_1CILi128EEENS7_ILi80EEENS7_ILi64EEEEEELi64ENS_6half_tEfNS_4arch4Sm80ELb0ELb1ELb0ELb1ELb0ELb1ELb1ELb1EEENS1_21CollectiveEpilogueFwdINS6_IJS8_SA_S9_EEENS6_IJNS7_ILi1EEESI_SI_EEESC_SE_Li128ELb1ELb1ELb1ELb0EEENS1_36VarlenDynamicPersistentTileSchedulerILi128ELi80ELi128ELi128ELb1ELb1ELb0ELb1ELb0ELb1EEEEEEEEEvNT_6ParamsE)
        /*04d0*/ 	.word	0x00000068


	//----- nvinfo : EIATTR_MIN_STACK_SIZE
	.align		4
.L_216:
        /*04d4*/ 	.byte	0x04, 0x12
        /*04d6*/ 	.short	(.L_218 - .L_217)
	.align		4
.L_217:
        /*04d8*/ 	.word	index@(_ZN7cutlass13device_kernelIN5flash19enable_sm80_to_sm89INS1_16FlashAttnFwdSm80INS1_25CollectiveMainloopFwdSm80ILi4ELi1ELb0EN4cute5tupleIJNS5_1CILi128EEENS7_ILi112EEENS7_ILi64EEEEEELi64ENS_6half_tEfNS_4arch4Sm80ELb1ELb0ELb0ELb0ELb0ELb0ELb1ELb1EEENS1_21CollectiveEpilogueFwdINS6_IJS8_SA_S9_EEENS6_IJNS7_ILi1EEESI_SI_EEESC_SE_Li128ELb0ELb1ELb1ELb0EEENS1_30DynamicPersistentTileSchedulerILi128ELi128ELb1ELb1ELb0EEEEEEEEEvNT_6ParamsE)
        /*04dc*/ 	.word	0x000000d8


	//----- nvinfo : EIATTR_MIN_STACK_SIZE
	.align		4
.L_218:
        /*04e0*/ 	.byte	0x04, 0x12
        /*04e2*/ 	.short	(.L_220 - .L_219)
	.align		4
.L_219:
        /*04e4*/ 	.word	index@(_ZN7cutlass13device_kernelIN5flash19enable_sm80_to_sm89INS1_16FlashAttnFwdSm80INS1_25CollectiveMainloopFwdSm80ILi4ELi1ELb0EN4cute5tupleIJNS5_1CILi128EEENS7_ILi80EEENS7_ILi64EEEEEELi64ENS_6half_tEfNS_4arch4Sm80ELb1ELb0ELb0ELb1ELb0ELb0ELb1ELb1EEENS1_21CollectiveEpilogueFwdINS6_IJS8_SA_S9_EEENS6_IJNS7_ILi1EEESI_SI_EEESC_SE_Li128ELb1ELb1ELb1ELb0EEENS1_36VarlenDynamicPersistentTileSchedulerILi128ELi80ELi128ELi128ELb1ELb1ELb0ELb1ELb1ELb1EEEEEEEEEvNT_6ParamsE)
        /*04e8*/ 	.word	0x000000a0


	//----- nvinfo : EIATTR_MIN_STACK_SIZE
	.align		4
.L_220:
        /*04ec*/ 	.byte	0x04, 0x12
        /*04ee*/ 	.short	(.L_222 - .L_221)
	.align		4
.L_221:
        /*04f0*/ 	.word	index@(_ZN7cutlass13device_kernelIN5flash19enable_sm80_to_sm89INS1_16FlashAttnFwdSm80INS1_25CollectiveMainloopFwdSm80ILi4ELi1ELb0EN4cute5tupleIJNS5_1CILi128EEENS7_ILi80EEENS7_ILi64EEEEEELi64ENS_6half_tEfNS_4arch4Sm80ELb1ELb0ELb0ELb1ELb0ELb1ELb1ELb1EEENS1_21CollectiveEpilogueFwdINS6_IJS8_SA_S9_EEENS6_IJNS7_ILi1EEESI_SI_EEESC_SE_Li128ELb1ELb1ELb1ELb0EEENS1_36VarlenDynamicPersistentTileSchedulerILi128ELi80ELi128ELi128ELb1ELb1ELb0ELb1ELb1ELb1EEEEEEEEEvNT_6ParamsE)
        /*04f4*/ 	.word	0x00000068
.L_222:


//--------------------- .nv.info._ZN7cutlass13device_kernelIN5flash19enable_sm80_to_sm89INS1_16FlashAttnFwdSm80INS1_25CollectiveMainloopFwdSm80ILi4ELi1ELb0EN4cute5tupleIJNS5_1CILi128EEENS7_ILi112EEENS7_ILi64EEEEEELi64ENS_6half_tEfNS_4arch4Sm80ELb0ELb0ELb1ELb0ELb0ELb0ELb1ELb1EEENS1_21CollectiveEpilogueFwdINS6_IJS8_SA_S9_EEENS6_IJNS7_ILi1EEESI_SI_EEESC_SE_Li128ELb0ELb1ELb1ELb0EEENS1_19SingleTileSchedulerILb0ELb1ELb1ELi128EEEEEEEEEvNT_6ParamsE --------------------------
	.section	.nv.info._ZN7cutlass13device_kernelIN5flash19enable_sm80_to_sm89INS1_16FlashAttnFwdSm80INS1_25CollectiveMainloopFwdSm80ILi4ELi1ELb0EN4cute5tupleIJNS5_1CILi128EEENS7_ILi112EEENS7_ILi64EEEEEELi64ENS_6half_tEfNS_4arch4Sm80ELb0ELb0ELb1ELb0ELb0ELb0ELb1ELb1EEENS1_21CollectiveEpilogueFwdINS6_IJS8_SA_S9_EEENS6_IJNS7_ILi1EEESI_SI_EEESC_SE_Li128ELb0ELb1ELb1ELb0EEENS1_19SingleTileSchedulerILb0ELb1ELb1ELi128EEEEEEEEEvNT_6ParamsE,"",@"SHT_CUDA_INFO"
	.sectionflags	@""
	.align	4


	//----- nvinfo : EIATTR_CUDA_API_VERSION
	.align		4
        /*0000*/ 	.byte	0x04, 0x37
        /*0002*/ 	.short	(.L_224 - .L_223)
.L_223:
        /*0004*/ 	.word	0x00000082


	//----- nvinfo : EIATTR_SW2861232_WAR
	.align		4
.L_224:
        /*0008*/ 	.byte	0x01, 0x35
	.zero		2


	//----- nvinfo : EIATTR_PARAM_CBANK
	.align		4
        /*000c*/ 	.byte	0x04, 0x0a
        /*000e*/ 	.short	(.L_226 - .L_225)
	.align		4
.L_225:
        /*0010*/ 	.word	index@(.nv.constant0._ZN7cutlass13device_kernelIN5flash19enable_sm80_to_sm89INS1_16FlashAttnFwdSm80INS1_25CollectiveMainloopFwdSm80ILi4ELi1ELb0EN4cute5tupleIJNS5_1CILi128EEENS7_ILi112EEENS7_ILi64EEEEEELi64ENS_6half_tEfNS_4arch4Sm80ELb0ELb0ELb1ELb0ELb0ELb0ELb1ELb1EEENS1_21CollectiveEpilogueFwdINS6_IJS8_SA_S9_EEENS6_IJNS7_ILi1EEESI_SI_EEESC_SE_Li128ELb0ELb1ELb1ELb0EEENS1_19SingleTileSchedulerILb0ELb1ELb1ELi128EEEEEEEEEvNT_6ParamsE)
        /*0014*/ 	.short	0x0160
        /*0016*/ 	.short	0x0418


	//----- nvinfo : EIATTR_CBANK_PARAM_SIZE
	.align		4
.L_226:
        /*0018*/ 	.byte	0x03, 0x19
        /*001a*/ 	.short	0x0418


	//----- nvinfo : EIATTR_KPARAM_INFO
	.align		4
        /*001c*/ 	.byte	0x04, 0x17
        /*001e*/ 	.short	(.L_228 - .L_227)
.L_227:
        /*0020*/ 	.word	0x00000000
        /*0024*/ 	.short	0x0000
        /*0026*/ 	.short	0x0000
        /*0028*/ 	.byte	0x00, 0xf0, 0x61, 0x10


	//----- nvinfo : EIATTR_MAXREG_COUNT
	.align		4
.L_228:
        /*002c*/ 	.byte	0x03, 0x1b
        /*002e*/ 	.short	0x00ff


	//----- nvinfo : EIATTR_NUM_BARRIERS
	.align		4
        /*0030*/ 	.byte	0x02, 0x4c
        /*0032*/ 	.byte	0x02
	.zero		1


	//----- nvinfo : EIATTR_ANNOTATIONS
	.align		4
        /*0034*/ 	.byte	0x04, 0x55
        /*0036*/ 	.short	(.L_230 - .L_229)


	//   ....[0]....
.L_229:
        /*0038*/ 	.word	0x00000001
        /*003c*/ 	.byte	0x90, 0x00, 0x00, 0x00, 0x01, 0x00, 0x00, 0x00, 0xf0, 0x00, 0x00, 0x00, 0x01, 0x00, 0x00, 0x00
        /* <DEDUP_REMOVED lines=25> */
        /*01dc*/ 	.byte	0x40, 0xd3, 0x00, 0x00, 0x01, 0x00, 0x00, 0x00, 0xf0, 0xe7, 0x00, 0x00


	//----- nvinfo : EIATTR_MERCURY_ISA_VERSION
	.align		4
.L_230:
        /*01e8*/ 	.byte	0x03, 0x5f
        /*01ea*/ 	.short	0x0000


	//----- nvinfo : EIATTR_COOP_GROUP_MASK_REGIDS
	.align		4
        /*01ec*/ 	.byte	0x04, 0x29
        /*01ee*/ 	.short	(.L_232 - .L_231)


	//   ....[0]....
.L_231:
        /*01f0*/ 	.word	0xffffffff


	//   ....[1]....
        /*01f4*/ 	.word	0xffffffff


	//   ....[2]....
        /*01f8*/ 	.word	0xffffffff


	//   ....[3]....
        /*01fc*/ 	.word	0xffffffff


	//   ....[4]....
        /*0200*/ 	.word	0xffffffff


	//   ....[5]....
        /*0204*/ 	.word	0xffffffff


	//   ....[6]....
        /*0208*/ 	.word	0xffffffff


	//   ....[7]....
        /*020c*/ 	.word	0xffffffff


	//   ....[8]....
        /*0210*/ 	.word	0xffffffff


	//   ....[9]....
        /*0214*/ 	.word	0xffffffff


	//   ....[10]....
        /*0218*/ 	.word	0xffffffff


	//   ....[11]....
        /*021c*/ 	.word	0xffffffff


	//   ....[12]....
        /*0220*/ 	.word	0xffffffff


	//   ....[13]....
        /*0224*/ 	.word	0xffffffff


	//   ....[14]....
        /*0228*/ 	.word	0xffffffff


	//   ....[15]....
        /*022c*/ 	.word	0xffffffff


	//   ....[16]....
        /*0230*/ 	.word	0xffffffff


	//   ....[17]....
        /*0234*/ 	.word	0xffffffff


	//   ....[18]....
        /*0238*/ 	.word	0xffffffff


	//   ....[19]....
        /*023c*/ 	.word	0xffffffff


	//   ....[20]....
        /*0240*/ 	.word	0xffffffff


	//   ....[21]....
        /*0244*/ 	.word	0xffffffff


	//   ....[22]....
        /*0248*/ 	.word	0xffffffff


	//   ....[23]....
        /*024c*/ 	.word	0xffffffff


	//   ....[24]....
        /*0250*/ 	.word	0xffffffff


	//   ....[25]....
        /*0254*/ 	.word	0xffffffff


	//   ....[26]....
        /*0258*/ 	.word	0xffffffff


	//   ....[27]....
        /*025c*/ 	.word	0xffffffff


	//   ....[28]....
        /*0260*/ 	.word	0xffffffff


	//   ....[29]....
        /*0264*/ 	.word	0xffffffff


	//   ....[30]....
        /*0268*/ 	.word	0xffffffff


	//   ....[31]....
        /*026c*/ 	.word	0xffffffff


	//   ....[32]....
        /*0270*/ 	.word	0xffffffff


	//   ....[33]....
        /*0274*/ 	.word	0xffffffff


	//   ....[34]....
        /*0278*/ 	.word	0xffffffff


	//   ....[35]....
        /*027c*/ 	.word	0xffffffff


	//   ....[36]....
        /*0280*/ 	.word	0xffffffff


	//   ....[37]....
        /*0284*/ 	.word	0xffffffff


	//   ....[38]....
        /*0288*/ 	.word	0xffffffff


	//   ....[39]....
        /*028c*/ 	.word	0xffffffff


	//   ....[40]....
        /*0290*/ 	.word	0xffffffff


	//   ....[41]....
        /*0294*/ 	.word	0xffffffff


	//   ....[42]....
        /*0298*/ 	.word	0xffffffff


	//   ....[43]....
        /*029c*/ 	.word	0xffffffff


	//   ....[44]....
        /*02a0*/ 	.word	0xffffffff


	//   ....[45]....
        /*02a4*/ 	.word	0xffffffff


	//   ....[46]....
        /*02a8*/ 	.word	0xffffffff


	//   ....[47]....
        /*02ac*/ 	.word	0xffffffff


	//   ....[48]....
        /*02b0*/ 	.word	0xffffffff


	//   ....[49]....
        /*02b4*/ 	.word	0xffffffff


	//   ....[50]....
        /*02b8*/ 	.word	0xffffffff


	//   ....[51]....
        /*02bc*/ 	.word	0xffffffff


	//   ....[52]....
        /*02c0*/ 	.word	0xffffffff


	//   ....[53]....
        /*02c4*/ 	.word	0xffffffff


	//   ....[54]....
        /*02c8*/ 	.word	0xffffffff


	//   ....[55]....
        /*02cc*/ 	.word	0xffffffff


	//   ....[56]....
        /*02d0*/ 	.word	0xffffffff


	//----- nvinfo : EIATTR_COOP_GROUP_INSTR_OFFSETS
	.align		4
.L_232:
        /*02d4*/ 	.byte	0x04, 0x28
        /*02d6*/ 	.short	(.L_234 - .L_233)


	//   ....[0]....
.L_233:
        /*02d8*/ 	.word	0x00000060


	//   ....[1]....
        /*02dc*/ 	.word	0x00000be0


	//   ....[2]....
        /*02e0*/ 	.word	0x00000c10


	//   ....[3]....
        /*02e4*/ 	.word	0x00000e20


	//   ....[4]....
        /*02e8*/ 	.word	0x00000e50


	//   ....[5]....
        /*02ec*/ 	.word	0x00000ee0


	//   ....[6]....
        /*02f0*/ 	.word	0x00000f10


	//   ....[7]....
        /*02f4*/ 	.word	0x00000fa0


	//   ....[8]....
        /*02f8*/ 	.word	0x00000fd0


	//   ....[9]....
        /*02fc*/ 	.word	0x00001060


	//   ....[10]....
        /*0300*/ 	.word	0x00001090


	//   ....[11]....
        /*0304*/ 	.word	0x00001120


	//   ....[12]....
        /*0308*/ 	.word	0x00001150


	//   ....[13]....
        /*030c*/ 	.word	0x000011e0


	//   ....[14]....
        /*0310*/ 	.word	0x00001210


	//   ....[15]....
        /*0314*/ 	.word	0x00001290


	//   ....[16]....
        /*0318*/ 	.word	0x000012d0


	//   ....[17]....
        /*031c*/ 	.word	0x00004290


	//   ....[18]....
        /*0320*/ 	.word	0x000043a0


	//   ....[19]....
        /*0324*/ 	.word	0x000047c0


	//   ....[20]....
        /*0328*/ 	.word	0x00004880


	//   ....[21]....
        /*032c*/ 	.word	0x000048e0


	//   ....[22]....
        /*0330*/ 	.word	0x00004990


	//   ....[23]....
        /*0334*/ 	.word	0x00004ac0


	//   ....[24]....
        /*0338*/ 	.word	0x00004c10


	//   ....[25]....
        /*033c*/ 	.word	0x00009340


	//   ....[26]....
        /*0340*/ 	.word	0x00009410


	//   ....[27]....
        /*0344*/ 	.word	0x000094e0


	//   ....[28]....
        /*0348*/ 	.word	0x00009510


	//   ....[29]....
        /*034c*/ 	.word	0x00009540


	//   ....[30]....
        /*0350*/ 	.word	0x00009750


	//   ....[31]....
        /*0354*/ 	.word	0x00009860


	//   ....[32]....
        /*0358*/ 	.word	0x00009b00


	//   ....[33]....
        /*035c*/ 	.word	0x0000cc30


	//   ....[34]....
        /*0360*/ 	.word	0x0000cc40


	//   ....[35]....
        /*0364*/ 	.word	0x0000cc50


	//   ....[36]....
        /*0368*/ 	.word	0x0000cc60


	//   ....[37]....
        /*036c*/ 	.word	0x0000cc90


	//   ....[38]....
        /*0370*/ 	.word	0x0000ccb0


	//   ....[39]....
        /*0374*/ 	.word	0x0000ccd0


	//   ....[40]....
        /*0378*/ 	.word	0x0000cce0


	//   ....[41]....
        /*037c*/ 	.word	0x0000d8c0


	//   ....[42]....
        /*0380*/ 	.word	0x0000d910


	//   ....[43]....
        /*0384*/ 	.word	0x0000d940


	//   ....[44]....
        /*0388*/ 	.word	0x0000d970


	//   ....[45]....
        /*038c*/ 	.word	0x0000d9a0


	//   ....[46]....
        /*0390*/ 	.word	0x0000d9d0


	//   ....[47]....
        /*0394*/ 	.word	0x0000da00


	//   ....[48]....
        /*0398*/ 	.word	0x0000da20


	//   ....[49]....
        /*039c*/ 	.word	0x0000da40


	//   ....[50]....
        /*03a0*/ 	.word	0x0000da50


	//   ....[51]....
        /*03a4*/ 	.word	0x0000de00


	//   ....[52]....
        /*03a8*/ 	.word	0x0000de20


	//   ....[53]....
        /*03ac*/ 	.word	0x0000e120


	//   ....[54]....
        /*03b0*/ 	.word	0x0000e140


	//   ....[55]....
        /*03b4*/ 	.word	0x0000e440


	//   ....[56]....
        /*03b8*/ 	.word	0x0000e450


	//----- nvinfo : EIATTR_EXIT_INSTR_OFFSETS
	.align		4
.L_234:
        /*03bc*/ 	.byte	0x04, 0x1c
        /*03be*/ 	.short	(.L_236 - .L_235)


	//   ....[0]....
.L_235:
        /*03c0*/ 	.word	0x000001b0


	//   ....[1]....
        /*03c4*/ 	.word	0x0000e460


	//   ....[2]....
        /*03c8*/ 	.word	0x0000e700


	//   ....[3]....
        /*03cc*/ 	.word	0x0000e750


	//   ....[4]....
        /*03d0*/ 	.word	0x0000e780


	//   ....[5]....
        /*03d4*/ 	.word	0x0000e7e0


	//   ....[6]....
        /*03d8*/ 	.word	0x0000ea40


	//----- nvinfo : EIATTR_CTAIDZ_USED
	.align		4
.L_236:
        /*03dc*/ 	.byte	0x01, 0x04
	.zero		2


	//----- nvinfo : EIATTR_MAX_THREADS
	.align		4
        /*03e0*/ 	.byte	0x04, 0x05
        /*03e2*/ 	.short	(.L_238 - .L_237)
.L_237:
        /*03e4*/ 	.word	0x00000080
        /*03e8*/ 	.word	0x00000001
        /*03ec*/ 	.word	0x00000001


	//----- nvinfo : EIATTR_CRS_STACK_SIZE
	.align		4
.L_238:
        /*03f0*/ 	.byte	0x04, 0x1e
        /*03f2*/ 	.short	(.L_240 - .L_239)
.L_239:
        /*03f4*/ 	.word	0x00000000
.L_240:


//--------------------- .nv.info._ZN7cutlass13device_kernelIN5flash19enable_sm80_to_sm89INS1_16FlashAttnFwdSm80INS1_25CollectiveMainloopFwdSm80ILi4ELi1ELb0EN4cute5tupleIJNS5_1CILi128EEENS7_ILi80EEENS7_ILi64EEEEEELi64ENS_6half_tEfNS_4arch4Sm80ELb0ELb0ELb1ELb1ELb0ELb0ELb1ELb1EEENS1_21CollectiveEpilogueFwdINS6_IJS8_SA_S9_EEENS6_IJNS7_ILi1EEESI_SI_EEESC_SE_Li128ELb1ELb1ELb1ELb0EEENS1_36VarlenDynamicPersistentTileSchedulerILi128ELi80ELi128ELi128ELb1ELb1ELb0ELb0ELb1ELb1EEEEEEEEEvNT_6ParamsE --------------------------
	.section	.nv.info._ZN7cutlass13device_kernelIN5flash19enable_sm80_to_sm89INS1_16FlashAttnFwdSm80INS1_25CollectiveMainloopFwdSm80ILi4ELi1ELb0EN4cute5tupleIJNS5_1CILi128EEENS7_ILi80EEENS7_ILi64EEEEEELi64ENS_6half_tEfNS_4arch4Sm80ELb0ELb0ELb1ELb1ELb0ELb0ELb1ELb1EEENS1_21CollectiveEpilogueFwdINS6_IJS8_SA_S9_EEENS6_IJNS7_ILi1EEESI_SI_EEESC_SE_Li128ELb1ELb1ELb1ELb0EEENS1_36VarlenDynamicPersistentTileSchedulerILi128ELi80ELi128ELi128ELb1ELb1ELb0ELb0ELb1ELb1EEEEEEEEEvNT_6ParamsE,"",@"SHT_CUDA_INFO"
	.sectionflags	@""
	.align	4


	//----- nvinfo : EIATTR_CUDA_API_VERSION
	.align		4
        /*0000*/ 	.byte	0x04, 0x37
        /*0002*/ 	.short	(.L_242 - .L_241)
.L_241:
        /*0004*/ 	.word	0x00000082


	//----- nvinfo : EIATTR_SW2861232_WAR
	.align		4
.L_242:
        /*0008*/ 	.byte	0x01, 0x35
	.zero		2


	//----- nvinfo : EIATTR_PARAM_CBANK
	.align		4
        /*000c*/ 	.byte	0x04, 0x0a
        /*000e*/ 	.short	(.L_244 - .L_243)
	.align		4
.L_243:
        /*0010*/ 	.word	index@(.nv.constant0._ZN7cutlass13device_kernelIN5flash19enable_sm80_to_sm89INS1_16FlashAttnFwdSm80INS1_25CollectiveMainloopFwdSm80ILi4ELi1ELb0EN4cute5tupleIJNS5_1CILi128EEENS7_ILi80EEENS7_ILi64EEEEEELi64ENS_6half_tEfNS_4arch4Sm80ELb0ELb0ELb1ELb1ELb0ELb0ELb1ELb1EEENS1_21CollectiveEpilogueFwdINS6_IJS8_SA_S9_EEENS6_IJNS7_ILi1EEESI_SI_EEESC_SE_Li128ELb1ELb1ELb1ELb0EEENS1_36VarlenDynamicPersistentTileSchedulerILi128ELi80ELi128ELi128ELb1ELb1ELb0ELb0ELb1ELb1EEEEEEEEEvNT_6ParamsE)
        /*0014*/ 	.short	0x0160
        /*0016*/ 	.short	0x0438


	//----- nvinfo : EIATTR_CBANK_PARAM_SIZE
	.align		4
.L_244:
        /*0018*/ 	.byte	0x03, 0x19
        /*001a*/ 	.short	0x0438


	//----- nvinfo : EIATTR_KPARAM_INFO
	.align		4
        /*001c*/ 	.byte	0x04, 0x17
        /*001e*/ 	.short	(.L_246 - .L_245)
.L_245:
        /*0020*/ 	.word	0x00000000
        /*0024*/ 	.short	0x0000
        /*0026*/ 	.short	0x0000
        /*0028*/ 	.byte	0x00, 0xf0, 0xe1, 0x10


	//----- nvinfo : EIATTR_MAXREG_COUNT
	.align		4
.L_246:
        /*002c*/ 	.byte	0x03, 0x1b
        /*002e*/ 	.short	0x00ff


	//----- nvinfo : EIATTR_NUM_BARRIERS
	.align		4
        /*0030*/ 	.byte	0x02, 0x4c
        /*0032*/ 	.byte	0x06
	.zero		1


	//----- nvinfo : EIATTR_ANNOTATIONS
	.align		4
        /*0034*/ 	.byte	0x04, 0x55
        /*0036*/ 	.short	(.L_248 - .L_247)


	//   ....[0]....
.L_247:
        /* <DEDUP_REMOVED lines=81> */


	//----- nvinfo : EIATTR_MERCURY_ISA_VERSION
	.align		4
.L_248:
        /*0538*/ 	.byte	0x03, 0x5f
        /*053a*/ 	.short	0x0000


	//----- nvinfo : EIATTR_INT_WARP_WIDE_INSTR_OFFSETS
	.align		4
        /*053c*/ 	.byte	0x04, 0x31
        /*053e*/ 	.short	(.L_250 - .L_249)


	//   ....[0]....
.L_249:
        /*0540*/ 	.word	0x0000aba0


	//   ....[1]....
        /*0544*/ 	.word	0x0000ac20


	//----- nvinfo : EIATTR_COOP_GROUP_MASK_REGIDS
	.align		4
.L_250:
        /*0548*/ 	.byte	0x04, 0x29
        /*054a*/ 	.short	(.L_252 - .L_251)


	//   ....[0]....
.L_251:
        /*054c*/ 	.word	0xffffffff


	//   ....[1]....
        /*0550*/ 	.word	0xffffffff


	//   ....[2]....
        /*0554*/ 	.word	0xffffffff


	//   ....[3]....
        /*0558*/ 	.word	0xffffffff


	//   ....[4]....
        /*055c*/ 	.word	0xffffffff


	//   ....[5]....
        /*0560*/ 	.word	0xffffffff


	//   ....[6]....
        /*0564*/ 	.word	0xffffffff


	//   ....[7]....
        /*0568*/ 	.word	0xffffffff


	//   ....[8]....
        /*056c*/ 	.word	0xffffffff


	//   ....[9]....
        /*0570*/ 	.word	0xffffffff


	//   ....[10]....
        /*0574*/ 	.word	0xffffffff


	//   ....[11]....
        /*0578*/ 	.word	0xffffffff


	//   ....[12]....
        /*057c*/ 	.word	0xffffffff


	//   ....[13]....
        /*0580*/ 	.word	0xffffffff


	//   ....[14]....
        /*0584*/ 	.word	0xffffffff


	//   ....[15]....
        /*0588*/ 	.word	0xffffffff


	//   ....[16]....
        /*058c*/ 	.word	0xffffffff


	//   ....[17]....
        /*0590*/ 	.word	0xffffffff


	//   ....[18]....
        /*0594*/ 	.word	0xffffffff


	//   ....[19]....
        /*0598*/ 	.word	0xffffffff


	//   ....[20]....
        /*059c*/ 	.word	0xffffffff


	//   ....[21]....
        /*05a0*/ 	.word	0xffffffff


	//   ....[22]....
        /*05a4*/ 	.word	0xffffffff


	//   ....[23]....
        /*05a8*/ 	.word	0xffffffff


	//   ....[24]....
        /*05ac*/ 	.word	0xffffffff


	//   ....[25]....
        /*05b0*/ 	.word	0xffffffff


	//   ....[26]....
        /*05b4*/ 	.word	0xffffffff


	//   ....[27]....
        /*05b8*/ 	.word	0xffffffff


	//   ....[28]....
        /*05bc*/ 	.word	0xffffffff


	//   ....[29]....
        /*05c0*/ 	.word	0xffffffff


	//   ....[30]....
        /*05c4*/ 	.word	0xffffffff


	//   ....[31]....
        /*05c8*/ 	.word	0xffffffff


	//   ....[32]....
        /*05cc*/ 	.word	0xffffffff


	//   ....[33]....
        /*05d0*/ 	.word	0xffffffff


	//   ....[34]....
        /*05d4*/ 	.word	0xffffffff


	//   ....[35]....
        /*05d8*/ 	.word	0xffffffff


	//   ....[36]....
        /*05dc*/ 	.word	0xffffffff


	//   ....[37]....
        /*05e0*/ 	.word	0xffffffff


	//   ....[38]....
        /*05e4*/ 	.word	0xffffffff


	//   ....[39]....
        /*05e8*/ 	.word	0xffffffff


	//   ....[40]....
        /*05ec*/ 	.word	0xffffffff


	//   ....[41]....
        /*05f0*/ 	.word	0xffffffff


	//   ....[42]....
        /*05f4*/ 	.word	0xffffffff


	//   ....[43]....
        /*05f8*/ 	.word	0xffffffff


	//   ....[44]....
        /*05fc*/ 	.word	0xffffffff


	//   ....[45]....
        /*0600*/ 	.word	0xffffffff


	//   ....[46]....
        /*0604*/ 	.word	0xffffffff


	//   ....[47]....
        /*0608*/ 	.word	0xffffffff


	//   ....[48]....
        /*060c*/ 	.word	0xffffffff


	//   ....[49]....
        /*0610*/ 	.word	0xffffffff


	//   ....[50]....
        /*0614*/ 	.word	0xffffffff


	//   ....[51]....
        /*0618*/ 	.word	0xffffffff


	//   ....[52]....
        /*061c*/ 	.word	0xffffffff


	//   ....[53]....
        /*0620*/ 	.word	0xffffffff


	//   ....[54]....
        /*0624*/ 	.word	0xffffffff


	//   ....[55]....
        /*0628*/ 	.word	0xffffffff


	//   ....[56]....
        /*062c*/ 	.word	0xffffffff


	//   ....[57]....
        /*0630*/ 	.word	0xffffffff


	//   ....[58]....
        /*0634*/ 	.word	0xffffffff


	//   ....[59]....
        /*0638*/ 	.word	0xffffffff


	//   ....[60]....
        /*063c*/ 	.word	0xffffffff


	//   ....[61]....
        /*0640*/ 	.word	0xffffffff


	//   ....[62]....
        /*0644*/ 	.word	0xffffffff


	//   ....[63]....
        /*0648*/ 	.word	0xffffffff


	//   ....[64]....
        /*064c*/ 	.word	0xffffffff


	//   ....[65]....
        /*0650*/ 	.word	0xffffffff


	//   ....[66]....
        /*0654*/ 	.word	0xffffffff


	//   ....[67]....
        /*0658*/ 	.word	0xffffffff


	//   ....[68]....
        /*065c*/ 	.word	0xffffffff


	//   ....[69]....
        /*0660*/ 	.word	0xffffffff


	//   ....[70]....
        /*0664*/ 	.word	0xffffffff


	//   ....[71]....
        /*0668*/ 	.word	0xffffffff


	//   ....[72]....
        /*066c*/ 	.word	0xffffffff


	//   ....[73]....
        /*0670*/ 	.word	0xffffffff


	//   ....[74]....
        /*0674*/ 	.word	0xffffffff


	//   ....[75]....
        /*0678*/ 	.word	0xffffffff


	//   ....[76]....
        /*067c*/ 	.word	0xffffffff


	//   ....[77]....
        /*0680*/ 	.word	0xffffffff


	//   ....[78]....
        /*0684*/ 	.word	0xffffffff


	//   ....[79]....
        /*0688*/ 	.word	0xffffffff


	//   ....[80]....
        /*068c*/ 	.word	0xffffffff


	//   ....[81]....
        /*0690*/ 	.word	0xffffffff


	//   ....[82]....
        /*0694*/ 	.word	0xffffffff


	//   ....[83]....
        /*0698*/ 	.word	0xffffffff


	//   ....[84]....
        /*069c*/ 	.word	0xffffffff


	//   ....[85]....
        /*06a0*/ 	.word	0xffffffff


	//   ....[86]....
        /*06a4*/ 	.word	0xffffffff


	//   ....[87]....
        /*06a8*/ 	.word	0xffffffff


	//   ....[88]....
        /*06ac*/ 	.word	0xffffffff


	//   ....[89]....
        /*06b0*/ 	.word	0xffffffff


	//   ....[90]....
        /*06b4*/ 	.word	0xffffffff


	//   ....[91]....
        /*06b8*/ 	.word	0xffffffff


	//   ....[92]....
        /*06bc*/ 	.word	0xffffffff


	//   ....[93]....
        /*06c0*/ 	.word	0xffffffff


	//   ....[94]....
        /*06c4*/ 	.word	0xffffffff


	//   ....[95]....
        /*06c8*/ 	.word	0xffffffff


	//   ....[96]....
        /*06cc*/ 	.word	0xffffffff


	//   ....[97]....
        /*06d0*/ 	.word	0xffffffff


	//   ....[98]....
        /*06d4*/ 	.word	0xffffffff


	//   ....[99]....
        /*06d8*/ 	.word	0xffffffff


	//   ....[100]....
        /*06dc*/ 	.word	0xffffffff


	//   ....[101]....
        /*06e0*/ 	.word	0xffffffff


	//   ....[102]....
        /*06e4*/ 	.word	0xffffffff


	//   ....[103]....
        /*06e8*/ 	.word	0xffffffff


	//   ....[104]....
        /*06ec*/ 	.word	0xffffffff


	//   ....[105]....
        /*06f0*/ 	.word	0xffffffff


	//   ....[106]....
        /*06f4*/ 	.word	0xffffffff


	//   ....[107]....
        /*06f8*/ 	.word	0xffffffff


	//   ....[108]....
        /*06fc*/ 	.word	0xffffffff


	//   ....[109]....
        /*0700*/ 	.word	0xffffffff


	//   ....[110]....
        /*0704*/ 	.word	0xffffffff


	//   ....[111]....
        /*0708*/ 	.word	0xffffffff


	//   ....[112]....
        /*070c*/ 	.word	0xffffffff


	//   ....[113]....
        /*0710*/ 	.word	0xffffffff


	//   ....[114]....
        /*0714*/ 	.word	0xffffffff


	//   ....[115]....
        /*0718*/ 	.word	0xffffffff


	//   ....[116]....
        /*071c*/ 	.word	0xffffffff


	//   ....[117]....
        /*0720*/ 	.word	0xffffffff


	//   ....[118]....
        /*0724*/ 	.word	0xffffffff


	//   ....[119]....
        /*0728*/ 	.word	0xffffffff


	//   ....[120]....
        /*072c*/ 	.word	0xffffffff


	//   ....[121]....
        /*0730*/ 	.word	0xffffffff


	//   ....[122]....
        /*0734*/ 	.word	0xffffffff


	//   ....[123]....
        /*0738*/ 	.word	0xffffffff


	//   ....[124]....
        /*073c*/ 	.word	0xffffffff


	//   ....[125]....
        /*0740*/ 	.word	0xffffffff


	//   ....[126]....
        /*0744*/ 	.word	0xffffffff


	//   ....[127]....
        /*0748*/ 	.word	0xffffffff


	//   ....[128]....
        /*074c*/ 	.word	0xffffffff


	//   ....[129]....
        /*0750*/ 	.word	0xffffffff


	//   ....[130]....
        /*0754*/ 	.word	0xffffffff


	//   ....[131]....
        /*0758*/ 	.word	0xffffffff


	//   ....[132]....
        /*075c*/ 	.word	0xffffffff


	//   ....[133]....
        /*0760*/ 	.word	0xffffffff


	//   ....[134]....
        /*0764*/ 	.word	0xffffffff


	//   ....[135]....
        /*0768*/ 	.word	0xffffffff


	//   ....[136]....
        /*076c*/ 	.word	0xffffffff


	//   ....[137]....
        /*0770*/ 	.word	0xffffffff


	//   ....[138]....
        /*0774*/ 	.word	0xffffffff


	//   ....[139]....
        /*0778*/ 	.word	0xffffffff


	//   ....[140]....
        /*077c*/ 	.word	0xffffffff


	//   ....[141]....
        /*0780*/ 	.word	0xffffffff


	//   ....[142]....
        /*0784*/ 	.word	0xffffffff


	//   ....[143]....
        /*0788*/ 	.word	0xffffffff


	//   ....[144]....
        /*078c*/ 	.word	0xffffffff


	//   ....[145]....
        /*0790*/ 	.word	0xffffffff


	//   ....[146]....
        /*0794*/ 	.word	0xffffffff


	//   ....[147]....
        /*0798*/ 	.word	0xffffffff


	//   ....[148]....
        /*079c*/ 	.word	0xffffffff


	//   ....[149]....
        /*07a0*/ 	.word	0xffffffff


	//   ....[150]....
        /*07a4*/ 	.word	0xffffffff


	//   ....[151]....
        /*07a8*/ 	.word	0xffffffff


	//   ....[152]....
        /*07ac*/ 	.word	0xffffffff


	//   ....[153]....
        /*07b0*/ 	.word	0xffffffff


	//   ....[154]....
        /*07b4*/ 	.word	0xffffffff


	//   ....[155]....
        /*07b8*/ 	.word	0xffffffff


	//   ....[156]....
        /*07bc*/ 	.word	0xffffffff


	//   ....[157]....
        /*07c0*/ 	.word	0xffffffff


	//   ....[158]....
        /*07c4*/ 	.word	0xffffffff


	//   ....[159]....
        /*07c8*/ 	.word	0xffffffff


	//   ....[160]....
        /*07cc*/ 	.word	0xffffffff


	//   ....[161]....
        /*07d0*/ 	.word	0xffffffff


	//   ....[162]....
        /*07d4*/ 	.word	0xffffffff


	//   ....[163]....
        /*07d8*/ 	.word	0xffffffff


	//   ....[164]....
        /*07dc*/ 	.word	0xffffffff


	//   ....[165]....
        /*07e0*/ 	.word	0xffffffff


	//   ....[166]....
        /*07e4*/ 	.word	0xffffffff


	//   ....[167]....
        /*07e8*/ 	.word	0xffffffff


	//   ....[168]....
        /*07ec*/ 	.word	0xffffffff


	//   ....[169]....
        /*07f0*/ 	.word	0xffffffff


	//   ....[170]....
        /*07f4*/ 	.word	0xffffffff


	//   ....[171]....
        /*07f8*/ 	.word	0xffffffff


	//   ....[172]....
        /*07fc*/ 	.word	0xffffffff


	//   ....[173]....
        /*0800*/ 	.word	0xffffffff


	//   ....[174]....
        /*0804*/ 	.word	0xffffffff


	//   ....[175]....
        /*0808*/ 	.word	0xffffffff


	//   ....[176]....
        /*080c*/ 	.word	0xffffffff


	//   ....[177]....
        /*0810*/ 	.word	0xffffffff


	//   ....[178]....
        /*0814*/ 	.word	0xffffffff


	//   ....[179]....
        /*0818*/ 	.word	0xffffffff


	//   ....[180]....
        /*081c*/ 	.word	0xffffffff


	//   ....[181]....
        /*0820*/ 	.word	0xffffffff


	//   ....[182]....
        /*0824*/ 	.word	0xffffffff


	//   ....[183]....
        /*0828*/ 	.word	0xffffffff


	//   ....[184]....
        /*082c*/ 	.word	0xffffffff


	//   ....[185]....
        /*0830*/ 	.word	0xffffffff


	//   ....[186]....
        /*0834*/ 	.word	0xffffffff


	//   ....[187]....
        /*0838*/ 	.word	0xffffffff


	//   ....[188]....
        /*083c*/ 	.word	0xffffffff


	//   ....[189]....
        /*0840*/ 	.word	0xffffffff


	//   ....[190]....
        /*0844*/ 	.word	0xffffffff


	//   ....[191]....
        /*0848*/ 	.word	0xffffffff


	//   ....[192]....
        /*084c*/ 	.word	0xffffffff


	//   ....[193]....
        /*0850*/ 	.word	0xffffffff


	//   ....[194]....
        /*0854*/ 	.word	0xffffffff


	//   ....[195]....
        /*0858*/ 	.word	0xffffffff


	//   ....[196]....
        /*085c*/ 	.word	0xffffffff


	//   ....[197]....
        /*0860*/ 	.word	0xffffffff


	//   ....[198]....
        /*0864*/ 	.word	0xffffffff


	//   ....[199]....
        /*0868*/ 	.word	0xffffffff


	//   ....[200]....
        /*086c*/ 	.word	0xffffffff


	//   ....[201]....
        /*0870*/ 	.word	0xffffffff


	//   ....[202]....
        /*0874*/ 	.word	0xffffffff


	//   ....[203]....
        /*0878*/ 	.word	0xffffffff


	//   ....[204]....
        /*087c*/ 	.word	0xffffffff


	//   ....[205]....
        /*0880*/ 	.word	0xffffffff


	//   ....[206]....
        /*0884*/ 	.word	0xffffffff


	//   ....[207]....
        /*0888*/ 	.word	0xffffffff


	//   ....[208]....
        /*088c*/ 	.word	0xffffffff


	//   ....[209]....
        /*0890*/ 	.word	0xffffffff


	//   ....[210]....
        /*0894*/ 	.word	0xffffffff


	//   ....[211]....
        /*0898*/ 	.word	0xffffffff


	//   ....[212]....
        /*089c*/ 	.word	0xffffffff


	//   ....[213]....
        /*08a0*/ 	.word	0xffffffff


	//   ....[214]....
        /*08a4*/ 	.word	0xffffffff


	//----- nvinfo : EIATTR_COOP_GROUP_INSTR_OFFSETS
	.align		4
.L_252:
        /*08a8*/ 	.byte	0x04, 0x28
        /*08aa*/ 	.short	(.L_254 - .L_253)


	//   ....[0]....
.L_253:
        /*08ac*/ 	.word	0x00000050


	//   ....[1]....
        /*08b0*/ 	.word	0x00000210


	//   ....[2]....
        /*08b4*/ 	.word	0x00000240


	//   ....[3]....
        /*08b8*/ 	.word	0x00000270


	//   ....[4]....
        /*08bc*/ 	.word	0x000002a0


	//   ....[5]....
        /*08c0*/ 	.word	0x000002d0


	//   ....[6]....
        /*08c4*/ 	.word	0x00000300


	//   ....[7]....
        /*08c8*/ 	.word	0x00000470


	//   ....[8]....
        /*08cc*/ 	.word	0x000004b0


	//   ....[9]....
        /*08d0*/ 	.word	0x000004e0


	//   ....[10]....
        /*08d4*/ 	.word	0x00000510


	//   ....[11]....
        /*08d8*/ 	.word	0x00000540


	//   ....[12]....
        /*08dc*/ 	.word	0x00000570


	//   ....[13]....
        /*08e0*/ 	.word	0x00000600


	//   ....[14]....
        /*08e4*/ 	.word	0x00000630


	//   ....[15]....
        /*08e8*/ 	.word	0x00000650


	//   ....[16]....
        /*08ec*/ 	.word	0x000006b0


	//   ....[17]....
        /*08f0*/ 	.word	0x00002300


	//   ....[18]....
        /*08f4*/ 	.word	0x00002320


	//   ....[19]....
        /*08f8*/ 	.word	0x00002400


	//   ....[20]....
        /*08fc*/ 	.word	0x00002410


	//   ....[21]....
        /*0900*/ 	.word	0x000024f0


	//   ....[22]....
        /*0904*/ 	.word	0x00002510


	//   ....[23]....
        /*0908*/ 	.word	0x000025f0


	//   ....[24]....
        /*090c*/ 	.word	0x00002600


	//   ....[25]....
        /*0910*/ 	.word	0x000026e0


	//   ....[26]....
        /*0914*/ 	.word	0x00002700


	//   ....[27]....
        /*0918*/ 	.word	0x000027e0


	//   ....[28]....
        /*091c*/ 	.word	0x000027f0


	//   ....[29]....
        /*0920*/ 	.word	0x000028d0


	//   ....[30]....
        /*0924*/ 	.word	0x000028f0


	//   ....[31]....
        /*0928*/ 	.word	0x000029d0


	//   ....[32]....
        /*092c*/ 	.word	0x000029e0


	//   ....[33]....
        /*0930*/ 	.word	0x00004cd0


	//   ....[34]....
        /*0934*/ 	.word	0x00004d00


	//   ....[35]....
        /*0938*/ 	.word	0x00004e30


	//   ....[36]....
        /*093c*/ 	.word	0x00004e60


	//   ....[37]....
        /*0940*/ 	.word	0x00004ed0


	//   ....[38]....
        /*0944*/ 	.word	0x00004fe0


	//   ....[39]....
        /*0948*/ 	.word	0x00005040


	//   ....[40]....
        /*094c*/ 	.word	0x000050f0


	//   ....[41]....
        /*0950*/ 	.word	0x00007e00


	//   ....[42]....
        /*0954*/ 	.word	0x00007e50


	//   ....[43]....
        /*0958*/ 	.word	0x00007fd0


	//   ....[44]....
        /*095c*/ 	.word	0x00008060


	//   ....[45]....
        /*0960*/ 	.word	0x00008130


	//   ....[46]....
        /*0964*/ 	.word	0x00008170


	//   ....[47]....
        /*0968*/ 	.word	0x00008320


	//   ....[48]....
        /*096c*/ 	.word	0x00008570


	//   ....[49]....
        /*0970*/ 	.word	0x0000a3f0


	//   ....[50]....
        /*0974*/ 	.word	0x0000a400


	//   ....[51]....
        /*0978*/ 	.word	0x0000a410


	//   ....[52]....
        /*097c*/ 	.word	0x0000a420


	//   ....[53]....
        /*0980*/ 	.word	0x0000a450


	//   ....[54]....
        /*0984*/ 	.word	0x0000a470


	//   ....[55]....
        /*0988*/ 	.word	0x0000a490


	//   ....[56]....
        /*098c*/ 	.word	0x0000a4a0


	//   ....[57]....
        /*0990*/ 	.word	0x0000b6b0


	//   ....[58]....
        /*0994*/ 	.word	0x0000b6c0


	//   ....[59]....
        /*0998*/ 	.word	0x0000b6d0


	//   ....[60]....
        /*099c*/ 	.word	0x0000b6e0


	//   ....[61]....
        /*09a0*/ 	.word	0x0000b6f0


	//   ....[62]....
        /*09a4*/ 	.word	0x0000b700


	//   ....[63]....
        /*09a8*/ 	.word	0x0000b710


	//   ....[64]....
        /*09ac*/ 	.word	0x0000b720


	//   ....[65]....
        /*09b0*/ 	.word	0x0000bb10


	//   ....[66]....
        /*09b4*/ 	.word	0x0000bb30


	//   ....[67]....
        /*09b8*/ 	.word	0x0000bbb0


	//   ....[68]....
        /*09bc*/ 	.word	0x0000bbc0


	//   ....[69]....
        /*09c0*/ 	.word	0x0000bc40


	//   ....[70]....
        /*09c4*/ 	.word	0x0000bc60


	//   ....[71]....
        /*09c8*/ 	.word	0x0000bce0


	//   ....[72]....
        /*09cc*/ 	.word	0x0000bcf0


	//   ....[73]....
        /*09d0*/ 	.word	0x0000bd70


	//   ....[74]....
        /*09d4*/ 	.word	0x0000bd90


	//   ....[75]....
        /*09d8*/ 	.word	0x0000be10


	//   ....[76]....
        /*09dc*/ 	.word	0x0000be20


	//   ....[77]....
        /*09e0*/ 	.word	0x0000bea0


	//   ....[78]....
        /*09e4*/ 	.word	0x0000bec0


	//   ....[79]....
        /*09e8*/ 	.word	0x0000bf40


	//   ....[80]....
        /*09ec*/ 	.word	0x0000bf50


	//   ....[81]....
        /*09f0*/ 	.word	0x0000c1f0


	//   ....[82]....
        /*09f4*/ 	.word	0x0000c210


	//   ....[83]....
        /*09f8*/ 	.word	0x0000c550


	//   ....[84]....
        /*09fc*/ 	.word	0x0000c560


	//   ....[85]....
        /*0a00*/ 	.word	0x0000c7c0


	//   ....[86]....
        /*0a04*/ 	.word	0x0000c7e0


	//   ....[87]....
        /*0a08*/ 	.word	0x0000ca40


	//   ....[88]....
        /*0a0c*/ 	.word	0x0000ca50


	//   ....[89]....
        /*0a10*/ 	.word	0x0000d460


	//   ....[90]....
        /*0a14*/ 	.word	0x0000d480


	//   ....[91]....
        /*0a18*/ 	.word	0x0000d500


	//   ....[92]....
        /*0a1c*/ 	.word	0x0000d510


	//   ....[93]....
        /*0a20*/ 	.word	0x0000d590


	//   ....[94]....
        /*0a24*/ 	.word	0x0000d5b0


	//   ....[95]....
        /*0a28*/ 	.word	0x0000d630


	//   ....[96]....
        /*0a2c*/ 	.word	0x0000d640


	//   ....[97]....
        /*0a30*/ 	.word	0x0000d6c0


	//   ....[98]....
        /*0a34*/ 	.word	0x0000d6e0


	//   ....[99]....
        /*0a38*/ 	.word	0x0000d760


	//   ....[100]....
        /*0a3c*/ 	.word	0x0000d770


	//   ....[101]....
        /*0a40*/ 	.word	0x0000d7f0


	//   ....[102]....
        /*0a44*/ 	.word	0x0000d810


	//   ....[103]....
        /*0a48*/ 	.word	0x0000d890


	//   ....[104]....
        /*0a4c*/ 	.word	0x0000d8a0


	//   ....[105]....
        /*0a50*/ 	.word	0x0000da00


	//   ....[106]....
        /*0a54*/ 	.word	0x0000da20


	//   ....[107]....
        /*0a58*/ 	.word	0x0000db50


	//   ....[108]....
        /*0a5c*/ 	.word	0x0000db90


	//   ....[109]....
        /*0a60*/ 	.word	0x0000dbc0


	//   ....[110]....
        /*0a64*/ 	.word	0x0000dbf0


	//   ....[111]....
        /*0a68*/ 	.word	0x0000dc20


	//   ....[112]....
        /*0a6c*/ 	.word	0x0000dc50


	//   ....[113]....
        /*0a70*/ 	.word	0x0000ddb0


	//   ....[114]....
        /*0a74*/ 	.word	0x0000ddf0


	//   ....[115]....
        /*0a78*/ 	.word	0x0000de20


	//   ....[116]....
        /*0a7c*/ 	.word	0x0000de50


	//   ....[117]....
        /*0a80*/ 	.word	0x0000de80


	//   ....[118]....
        /*0a84*/ 	.word	0x0000deb0


	//   ....[119]....
        /*0a88*/ 	.word	0x0000df40


	//   ....[120]....
        /*0a8c*/ 	.word	0x0000df70


	//   ....[121]....
        /*0a90*/ 	.word	0x0000df80


	//   ....[122]....
        /*0a94*/ 	.word	0x0000dfe0


	//   ....[123]....
        /*0a98*/ 	.word	0x0000e5d0


	//   ....[124]....
        /*0a9c*/ 	.word	0x0000e630


	//   ....[125]....
        /*0aa0*/ 	.word	0x0000e680


	//   ....[126]....
        /*0aa4*/ 	.word	0x0000e6d0


	//   ....[127]....
        /*0aa8*/ 	.word	0x0000e720


	//   ....[128]....
        /*0aac*/ 	.word	0x0000e790


	//   ....[129]....
        /*0ab0*/ 	.word	0x0000e7e0


	//   ....[130]....
        /*0ab4*/ 	.word	0x0000e840


	//   ....[131]....
        /*0ab8*/ 	.word	0x0000e8b0


	//   ....[132]....
        /*0abc*/ 	.word	0x0000e910


	//   ....[133]....
        /*0ac0*/ 	.word	0x0000e980


	//   ....[134]....
        /*0ac4*/ 	.word	0x0000e9f0


	//   ....[135]....
        /*0ac8*/ 	.word	0x0000ea60


	//   ....[136]....
        /*0acc*/ 	.word	0x0000eac0


	//   ....[137]....
        /*0ad0*/ 	.word	0x0000eb30


	//   ....[138]....
        /*0ad4*/ 	.word	0x0000eba0


	//   ....[139]....
        /*0ad8*/ 	.word	0x0000ec10


	//   ....[140]....
        /*0adc*/ 	.word	0x0000ec70


	//   ....[141]....
        /*0ae0*/ 	.word	0x0000ece0


	//   ....[142]....
        /*0ae4*/ 	.word	0x0000ed50


	//   ....[143]....
        /*0ae8*/ 	.word	0x0000edc0


	//   ....[144]....
        /*0aec*/ 	.word	0x0000ee20


	//   ....[145]....
        /*0af0*/ 	.word	0x0000ee90


	//   ....[146]....
        /*0af4*/ 	.word	0x0000ef00


	//   ....[147]....
        /*0af8*/ 	.word	0x0000ef70


	//   ....[148]....
        /*0afc*/ 	.word	0x0000efd0


	//   ....[149]....
        /*0b00*/ 	.word	0x0000f050


	//   ....[150]....
        /*0b04*/ 	.word	0x0000f0b0


	//   ....[151]....
        /*0b08*/ 	.word	0x0000f100


	//   ....[152]....
        /*0b0c*/ 	.word	0x0000f160


	//   ....[153]....
        /*0b10*/ 	.word	0x0000f1b0


	//   ....[154]....
        /*0b14*/ 	.word	0x0000f210


	//   ....[155]....
        /*0b18*/ 	.word	0x0000f260


	//   ....[156]....
        /*0b1c*/ 	.word	0x0000f2c0


	//   ....[157]....
        /*0b20*/ 	.word	0x0000f330


	//   ....[158]....
        /*0b24*/ 	.word	0x0000f3a0


	//   ....[159]....
        /*0b28*/ 	.word	0x0000f410


	//   ....[160]....
        /*0b2c*/ 	.word	0x0000f470


	//   ....[161]....
        /*0b30*/ 	.word	0x0000f4e0


	//   ....[162]....
        /*0b34*/ 	.word	0x0000f550


	//   ....[163]....
        /*0b38*/ 	.word	0x0000f5c0


	//   ....[164]....
        /*0b3c*/ 	.word	0x0000f620


	//   ....[165]....
        /*0b40*/ 	.word	0x0000f690


	//   ....[166]....
        /*0b44*/ 	.word	0x0000f700


	//   ....[167]....
        /*0b48*/ 	.word	0x0000f770


	//   ....[168]....
        /*0b4c*/ 	.word	0x0000f7d0


	//   ....[169]....
        /*0b50*/ 	.word	0x0000f840


	//   ....[170]....
        /*0b54*/ 	.word	0x0000f8b0


	//   ....[171]....
        /*0b58*/ 	.word	0x0000f920


	//   ....[172]....
        /*0b5c*/ 	.word	0x0000f980


	//   ....[173]....
        /*0b60*/ 	.word	0x0000f9f0


	//   ....[174]....
        /*0b64*/ 	.word	0x0000fa60


	//   ....[175]....
        /*0b68*/ 	.word	0x0000fad0


	//   ....[176]....
        /*0b6c*/ 	.word	0x0000fb30


	//   ....[177]....
        /*0b70*/ 	.word	0x0000fba0


	//   ....[178]....
        /*0b74*/ 	.word	0x0000fc10


	//   ....[179]....
        /*0b78*/ 	.word	0x0000fc80


	//   ....[180]....
        /*0b7c*/ 	.word	0x0000fce0


	//   ....[181]....
        /*0b80*/ 	.word	0x0000fd50


	//   ....[182]....
        /*0b84*/ 	.word	0x0000fdc0


	//   ....[183]....
        /*0b88*/ 	.word	0x0000fe30


	//   ....[184]....
        /*0b8c*/ 	.word	0x0000fe90


	//   ....[185]....
        /*0b90*/ 	.word	0x0000ff00


	//   ....[186]....
        /*0b94*/ 	.word	0x0000ff70


	//   ....[187]....
        /*0b98*/ 	.word	0x0000ffe0


	//   ....[188]....
        /*0b9c*/ 	.word	0x00010040


	//   ....[189]....
        /*0ba0*/ 	.word	0x000100b0


	//   ....[190]....
        /*0ba4*/ 	.word	0x00010120


	//   ....[191]....
        /*0ba8*/ 	.word	0x00010190


	//   ....[192]....
        /*0bac*/ 	.word	0x000101f0


	//   ....[193]....
        /*0bb0*/ 	.word	0x00010260


	//   ....[194]....
        /*0bb4*/ 	.word	0x000102d0


	//   ....[195]....
        /*0bb8*/ 	.word	0x00010340


	//   ....[196]....
        /*0bbc*/ 	.word	0x000103a0


	//   ....[197]....
        /*0bc0*/ 	.word	0x00010410


	//   ....[198]....
        /*0bc4*/ 	.word	0x00010480


	//   ....[199]....
        /*0bc8*/ 	.word	0x000104d0


	//   ....[200]....
        /*0bcc*/ 	.word	0x00010510


	//   ....[201]....
        /*0bd0*/ 	.word	0x00010560


	//   ....[202]....
        /*0bd4*/ 	.word	0x000105b0


	//   ....[203]....
        /*0bd8*/ 	.word	0x00010600


	//   ....[204]....
        /*0bdc*/ 	.word	0x00010670


	//   ....[205]....
        /*0be0*/ 	.word	0x000106c0


	//   ....[206]....
        /*0be4*/ 	.word	0x00010710


	//   ....[207]....
        /*0be8*/ 	.word	0x00010760


	//   ....[208]....
        /*0bec*/ 	.word	0x000107b0


	//   ....[209]....
        /*0bf0*/ 	.word	0x00010800


	//   ....[210]....
        /*0bf4*/ 	.word	0x00010870


	//   ....[211]....
        /*0bf8*/ 	.word	0x000108c0


	//   ....[212]....
        /*0bfc*/ 	.word	0x00010920


	//   ....[213]....
        /*0c00*/ 	.word	0x00010980


	//   ....[214]....
        /*0c04*/ 	.word	0x000109e0


	//----- nvinfo : EIATTR_EXIT_INSTR_OFFSETS
	.align		4
.L_254:
        /*0c08*/ 	.byte	0x04, 0x1c
        /*0c0a*/ 	.short	(.L_256 - .L_255)


	//   ....[0]....
.L_255:
        /*0c0c*/ 	.word	0x00000c20


	//   ....[1]....
        /*0c10*/ 	.word	0x0000e590


	//----- nvinfo : EIATTR_MAX_THREADS
	.align		4
.L_256:
        /*0c14*/ 	.byte	0x04, 0x05
        /*0c16*/ 	.short	(.L_258 - .L_257)
.L_257:
        /*0c18*/ 	.word	0x00000080
        /*0c1c*/ 	.word	0x00000001
        /*0c20*/ 	.word	0x00000001


	//----- nvinfo : EIATTR_CRS_STACK_SIZE
	.align		4
.L_258:
        /*0c24*/ 	.byte	0x04, 0x1e
        /*0c26*/ 	.short	(.L_260 - .L_259)
.L_259:
        /*0c28*/ 	.word	0x00000000
.L_260:


//--------------------- .nv.info._ZN7cutlass13device_kernelIN5flash19enable_sm80_to_sm89INS1_16FlashAttnFwdSm80INS1_25CollectiveMainloopFwdSm80ILi4ELi1ELb0EN4cute5tupleIJNS5_1CILi128EEENS7_ILi80EEENS7_ILi64EEEEEELi64ENS_6half_tEfNS_4arch4Sm80ELb0ELb0ELb1ELb1ELb0ELb1ELb1ELb1EEENS1_21CollectiveEpilogueFwdINS6_IJS8_SA_S9_EEENS6_IJNS7_ILi1EEESI_SI_EEESC_SE_Li128ELb1ELb1ELb1ELb0EEENS1_36VarlenDynamicPersistentTileSchedulerILi128ELi80ELi128ELi128ELb1ELb1ELb0ELb0ELb1ELb1EEEEEEEEEvNT_6ParamsE --------------------------
	.section	.nv.info._ZN7cutlass13device_kernelIN5flash19enable_sm80_to_sm89INS1_16FlashAttnFwdSm80INS1_25CollectiveMainloopFwdSm80ILi4ELi1ELb0EN4cute5tupleIJNS5_1CILi128EEENS7_ILi80EEENS7_ILi64EEEEEELi64ENS_6half_tEfNS_4arch4Sm80ELb0ELb0ELb1ELb1ELb0ELb1ELb1ELb1EEENS1_21CollectiveEpilogueFwdINS6_IJS8_SA_S9_EEENS6_IJNS7_ILi1EEESI_SI_EEESC_SE_Li128ELb1ELb1ELb1ELb0EEENS1_36VarlenDynamicPersistentTileSchedulerILi128ELi80ELi128ELi128ELb1ELb1ELb0ELb0ELb1ELb1EEEEEEEEEvNT_6ParamsE,"",@"SHT_CUDA_INFO"
	.sectionflags	@""
	.align	4


	//----- nvinfo : EIATTR_CUDA_API_VERSION
	.align		4
        /*0000*/ 	.byte	0x04, 0x37
        /*0002*/ 	.short	(.L_262 - .L_261)
.L_261:
        /*0004*/ 	.word	0x00000082


	//----- nvinfo : EIATTR_SW2861232_WAR
	.align		4
.L_262:
        /*0008*/ 	.byte	0x01, 0x35
	.zero		2


	//----- nvinfo : EIATTR_PARAM_CBANK
	.align		4
        /*000c*/ 	.byte	0x04, 0x0a
        /*000e*/ 	.short	(.L_264 - .L_263)
	.align		4
.L_263:
        /*0010*/ 	.word	index@(.nv.constant0._ZN7cutlass13device_kernelIN5flash19enable_sm80_to_sm89INS1_16FlashAttnFwdSm80INS1_25CollectiveMainloopFwdSm80ILi4ELi1ELb0EN4cute5tupleIJNS5_1CILi128EEENS7_ILi80EEENS7_ILi64EEEEEELi64ENS_6half_tEfNS_4arch4Sm80ELb0ELb0ELb1ELb1ELb0ELb1ELb1ELb1EEENS1_21CollectiveEpilogueFwdINS6_IJS8_SA_S9_EEENS6_IJNS7_ILi1EEESI_SI_EEESC_SE_Li128ELb1ELb1ELb1ELb0EEENS1_36VarlenDynamicPersistentTileSchedulerILi128ELi80ELi128ELi128ELb1ELb1ELb0ELb0ELb1ELb1EEEEEEEEEvNT_6ParamsE)
        /*0014*/ 	.short	0x0160
        /*0016*/ 	.short	0x0438


	//----- nvinfo : EIATTR_CBANK_PARAM_SIZE
	.align		4
.L_264:
        /*0018*/ 	.byte	0x03, 0x19
        /*001a*/ 	.short	0x0438


	//----- nvinfo : EIATTR_KPARAM_INFO
	.align		4
        /*001c*/ 	.byte	0x04, 0x17
        /*001e*/ 	.short	(.L_266 - .L_265)
.L_265:
        /*0020*/ 	.word	0x00000000
        /*0024*/ 	.short	0x0000
        /*0026*/ 	.short	0x0000
        /*0028*/ 	.byte	0x00, 0xf0, 0xe1, 0x10


	//----- nvinfo : EIATTR_MAXREG_COUNT
	.align		4
.L_266:
        /*002c*/ 	.byte	0x03, 0x1b
        /*002e*/ 	.short	0x00ff


	//----- nvinfo : EIATTR_NUM_BARRIERS
	.align		4
        /*0030*/ 	.byte	0x02, 0x4c
        /*0032*/ 	.byte	0x06
	.zero		1


	//----- nvinfo : EIATTR_ANNOTATIONS
	.align		4
        /*0034*/ 	.byte	0x04, 0x55
        /*0036*/ 	.short	(.L_268 - .L_267)


	//   ....[0]....
.L_267:
        /* <DEDUP_REMOVED lines=61> */


	//----- nvinfo : EIATTR_MERCURY_ISA_VERSION
	.align		4
.L_268:
        /*03f8*/ 	.byte	0x03, 0x5f
        /*03fa*/ 	.short	0x0000


	//----- nvinfo : EIATTR_INT_WARP_WIDE_INSTR_OFFSETS
	.align		4
        /*03fc*/ 	.byte	0x04, 0x31
        /*03fe*/ 	.short	(.L_270 - .L_269)


	//   ....[0]....
.L_269:
        /*0400*/ 	.word	0x00013a10


	//   ....[1]....
        /*0404*/ 	.word	0x00013a90


	//----- nvinfo : EIATTR_COOP_GROUP_MASK_REGIDS
	.align		4
.L_270:
        /*0408*/ 	.byte	0x04, 0x29
        /*040a*/ 	.short	(.L_272 - .L_271)


	//   ....[0]....
.L_271:
        /*040c*/ 	.word	0xffffffff


	//   ....[1]....
        /*0410*/ 	.word	0xffffffff


	//   ....[2]....
        /*0414*/ 	.word	0xffffffff


	//   ....[3]....
        /*0418*/ 	.word	0xffffffff


	//   ....[4]....
        /*041c*/ 	.word	0xffffffff


	//   ....[5]....
        /*0420*/ 	.word	0xffffffff


	//   ....[6]....
        /*0424*/ 	.word	0xffffffff


	//   ....[7]....
        /*0428*/ 	.word	0xffffffff


	//   ....[8]....
        /*042c*/ 	.word	0xffffffff


	//   ....[9]....
        /*0430*/ 	.word	0xffffffff


	//   ....[10]....
        /*0434*/ 	.word	0xffffffff


	//   ....[11]....
        /*0438*/ 	.word	0xffffffff


	//   ....[12]....
        /*043c*/ 	.word	0xffffffff


	//   ....[13]....
        /*0440*/ 	.word	0xffffffff


	//   ....[14]....
        /*0444*/ 	.word	0xffffffff


	//   ....[15]....
        /*0448*/ 	.word	0xffffffff


	//   ....[16]....
        /*044c*/ 	.word	0xffffffff


	//   ....[17]....
        /*0450*/ 	.word	0xffffffff


	//   ....[18]....
        /*0454*/ 	.word	0xffffffff


	//   ....[19]....
        /*0458*/ 	.word	0xffffffff


	//   ....[20]....
        /*045c*/ 	.word	0xffffffff


	//   ....[21]....
        /*0460*/ 	.word	0xffffffff


	//   ....[22]....
        /*0464*/ 	.word	0xffffffff


	//   ....[23]....
        /*0468*/ 	.word	0xffffffff


	//   ....[24]....
        /*046c*/ 	.word	0xffffffff


	//   ....[25]....
        /*0470*/ 	.word	0xffffffff


	//   ....[26]....
        /*0474*/ 	.word	0xffffffff


	//   ....[27]....
        /*0478*/ 	.word	0xffffffff


	//   ....[28]....
        /*047c*/ 	.word	0xffffffff


	//   ....[29]....
        /*0480*/ 	.word	0xffffffff


	//   ....[30]....
        /*0484*/ 	.word	0xffffffff


	//   ....[31]....
        /*0488*/ 	.word	0xffffffff


	//   ....[32]....
        /*048c*/ 	.word	0xffffffff


	//   ....[33]....
        /*0490*/ 	.word	0xffffffff


	//   ....[34]....
        /*0494*/ 	.word	0xffffffff


	//   ....[35]....
        /*0498*/ 	.word	0xffffffff


	//   ....[36]....
        /*049c*/ 	.word	0xffffffff


	//   ....[37]....
        /*04a0*/ 	.word	0xffffffff


	//   ....[38]....
        /*04a4*/ 	.word	0xffffffff


	//   ....[39]....
        /*04a8*/ 	.word	0xffffffff


	//   ....[40]....
        /*04ac*/ 	.word	0xffffffff


	//   ....[41]....
        /*04b0*/ 	.word	0xffffffff


	//   ....[42]....
        /*04b4*/ 	.word	0xffffffff


	//   ....[43]....
        /*04b8*/ 	.word	0xffffffff


	//   ....[44]....
        /*04bc*/ 	.word	0xffffffff


	//   ....[45]....
        /*04c0*/ 	.word	0xffffffff


	//   ....[46]....
        /*04c4*/ 	.word	0xffffffff


	//   ....[47]....
        /*04c8*/ 	.word	0xffffffff


	//   ....[48]....
        /*04cc*/ 	.word	0xffffffff


	//   ....[49]....
        /*04d0*/ 	.word	0xffffffff


	//   ....[50]....
        /*04d4*/ 	.word	0xffffffff


	//   ....[51]....
        /*04d8*/ 	.word	0xffffffff


	//   ....[52]....
        /*04dc*/ 	.word	0xffffffff


	//   ....[53]....
        /*04e0*/ 	.word	0xffffffff


	//   ....[54]....
        /*04e4*/ 	.word	0xffffffff


	//   ....[55]....
        /*04e8*/ 	.word	0xffffffff


	//   ....[56]....
        /*04ec*/ 	.word	0xffffffff


	//   ....[57]....
        /*04f0*/ 	.word	0xffffffff


	//   ....[58]....
        /*04f4*/ 	.word	0xffffffff


	//   ....[59]....
        /*04f8*/ 	.word	0xffffffff


	//   ....[60]....
        /*04fc*/ 	.word	0xffffffff


	//   ....[61]....
        /*0500*/ 	.word	0xffffffff


	//   ....[62]....
        /*0504*/ 	.word	0xffffffff


	//   ....[63]....
        /*0508*/ 	.word	0xffffffff


	//   ....[64]....
        /*050c*/ 	.word	0xffffffff


	//   ....[65]....
        /*0510*/ 	.word	0xffffffff


	//   ....[66]....
        /*0514*/ 	.word	0xffffffff


	//   ....[67]....
        /*0518*/ 	.word	0xffffffff


	//   ....[68]....
        /*051c*/ 	.word	0xffffffff


	//   ....[69]....
        /*0520*/ 	.word	0xffffffff


	//   ....[70]....
        /*0524*/ 	.word	0xffffffff


	//   ....[71]....
        /*0528*/ 	.word	0xffffffff


	//   ....[72]....
        /*052c*/ 	.word	0xffffffff


	//   ....[73]....
        /*0530*/ 	.word	0xffffffff


	//   ....[74]....
        /*0534*/ 	.word	0xffffffff


	//   ....[75]....
        /*0538*/ 	.word	0xffffffff


	//   ....[76]....
        /*053c*/ 	.word	0xffffffff


	//   ....[77]....
        /*0540*/ 	.word	0xffffffff


	//   ....[78]....
        /*0544*/ 	.word	0xffffffff


	//   ....[79]....
        /*0548*/ 	.word	0xffffffff


	//   ....[80]....
        /*054c*/ 	.word	0xffffffff


	//   ....[81]....
        /*0550*/ 	.word	0xffffffff


	//   ....[82]....
        /*0554*/ 	.word	0xffffffff


	//   ....[83]....
        /*0558*/ 	.word	0xffffffff


	//   ....[84]....
        /*055c*/ 	.word	0xffffffff


	//   ....[85]....
        /*0560*/ 	.word	0xffffffff


	//   ....[86]....
        /*0564*/ 	.word	0xffffffff


	//   ....[87]....
        /*0568*/ 	.word	0xffffffff


	//   ....[88]....
        /*056c*/ 	.word	0xffffffff


	//   ....[89]....
        /*0570*/ 	.word	0xffffffff


	//   ....[90]....
        /*0574*/ 	.word	0xffffffff


	//   ....[91]....
        /*0578*/ 	.word	0xffffffff


	//   ....[92]....
        /*057c*/ 	.word	0xffffffff


	//   ....[93]....
        /*0580*/ 	.word	0xffffffff


	//   ....[94]....
        /*0584*/ 	.word	0xffffffff


	//   ....[95]....
        /*0588*/ 	.word	0xffffffff


	//   ....[96]....
        /*058c*/ 	.word	0xffffffff


	//   ....[97]....
        /*0590*/ 	.word	0xffffffff


	//   ....[98]....
        /*0594*/ 	.word	0xffffffff


	//   ....[99]....
        /*0598*/ 	.word	0xffffffff


	//   ....[100]....
        /*059c*/ 	.word	0xffffffff


	//   ....[101]....
        /*05a0*/ 	.word	0xffffffff


	//   ....[102]....
        /*05a4*/ 	.word	0xffffffff


	//   ....[103]....
        /*05a8*/ 	.word	0xffffffff


	//   ....[104]....
        /*05ac*/ 	.word	0xffffffff


	//   ....[105]....
        /*05b0*/ 	.word	0xffffffff


	//   ....[106]....
        /*05b4*/ 	.word	0xffffffff


	//   ....[107]....
        /*05b8*/ 	.word	0xffffffff


	//   ....[108]....
        /*05bc*/ 	.word	0xffffffff


	//   ....[109]....
        /*05c0*/ 	.word	0xffffffff


	//   ....[110]....
        /*05c4*/ 	.word	0xffffffff


	//   ....[111]....
        /*05c8*/ 	.word	0xffffffff


	//   ....[112]....
        /*05cc*/ 	.word	0xffffffff


	//   ....[113]....
        /*05d0*/ 	.word	0xffffffff


	//   ....[114]....
        /*05d4*/ 	.word	0xffffffff


	//   ....[115]....
        /*05d8*/ 	.word	0xffffffff


	//   ....[116]....
        /*05dc*/ 	.word	0xffffffff


	//   ....[117]....
        /*05e0*/ 	.word	0xffffffff


	//   ....[118]....
        /*05e4*/ 	.word	0xffffffff


	//   ....[119]....
        /*05e8*/ 	.word	0xffffffff


	//   ....[120]....
        /*05ec*/ 	.word	0xffffffff


	//   ....[121]....
        /*05f0*/ 	.word	0xffffffff


	//   ....[122]....
        /*05f4*/ 	.word	0xffffffff


	//   ....[123]....
        /*05f8*/ 	.word	0xffffffff


	//   ....[124]....
        /*05fc*/ 	.word	0xffffffff


	//   ....[125]....
        /*0600*/ 	.word	0xffffffff


	//   ....[126]....
        /*0604*/ 	.word	0xffffffff


	//   ....[127]....
        /*0608*/ 	.word	0xffffffff


	//   ....[128]....
        /*060c*/ 	.word	0xffffffff


	//   ....[129]....
        /*0610*/ 	.word	0xffffffff


	//   ....[130]....
        /*0614*/ 	.word	0xffffffff


	//   ....[131]....
        /*0618*/ 	.word	0xffffffff


	//   ....[132]....
        /*061c*/ 	.word	0xffffffff


	//   ....[133]....
        /*0620*/ 	.word	0xffffffff


	//   ....[134]....
        /*0624*/ 	.word	0xffffffff


	//   ....[135]....
        /*0628*/ 	.word	0xffffffff


	//   ....[136]....
        /*062c*/ 	.word	0xffffffff


	//   ....[137]....
        /*0630*/ 	.word	0xffffffff


	//   ....[138]....
        /*0634*/ 	.word	0xffffffff


	//   ....[139]....
        /*0638*/ 	.word	0xffffffff


	//   ....[140]....
        /*063c*/ 	.word	0xffffffff


	//   ....[141]....
        /*0640*/ 	.word	0xffffffff


	//   ....[142]....
        /*0644*/ 	.word	0xffffffff


	//   ....[143]....
        /*0648*/ 	.word	0xffffffff


	//   ....[144]....
        /*064c*/ 	.word	0xffffffff


	//   ....[145]....
        /*0650*/ 	.word	0xffffffff


	//   ....[146]....
        /*0654*/ 	.word	0xffffffff


	//   ....[147]....
        /*0658*/ 	.word	0xffffffff


	//   ....[148]....
        /*065c*/ 	.word	0xffffffff


	//   ....[149]....
        /*0660*/ 	.word	0xffffffff


	//   ....[150]....
        /*0664*/ 	.word	0xffffffff


	//   ....[151]....
        /*0668*/ 	.word	0xffffffff


	//   ....[152]....
        /*066c*/ 	.word	0xffffffff


	//   ....[153]....
        /*0670*/ 	.word	0xffffffff


	//   ....[154]....
        /*0674*/ 	.word	0xffffffff


	//   ....[155]....
        /*0678*/ 	.word	0xffffffff


	//   ....[156]....
        /*067c*/ 	.word	0xffffffff


	//   ....[157]....
        /*0680*/ 	.word	0xffffffff


	//   ....[158]....
        /*0684*/ 	.word	0xffffffff


	//   ....[159]....
        /*0688*/ 	.word	0xffffffff


	//   ....[160]....
        /*068c*/ 	.word	0xffffffff


	//   ....[161]....
        /*0690*/ 	.word	0xffffffff


	//   ....[162]....
        /*0694*/ 	.word	0xffffffff


	//   ....[163]....
        /*0698*/ 	.word	0xffffffff


	//   ....[164]....
        /*069c*/ 	.word	0xffffffff


	//   ....[165]....
        /*06a0*/ 	.word	0xffffffff


	//   ....[166]....
        /*06a4*/ 	.word	0xffffffff


	//   ....[167]....
        /*06a8*/ 	.word	0xffffffff


	//   ....[168]....
        /*06ac*/ 	.word	0xffffffff


	//   ....[169]....
        /*06b0*/ 	.word	0xffffffff


	//   ....[170]....
        /*06b4*/ 	.word	0xffffffff


	//   ....[171]....
        /*06b8*/ 	.word	0xffffffff


	//   ....[172]....
        /*06bc*/ 	.word	0xffffffff


	//   ....[173]....
        /*06c0*/ 	.word	0xffffffff


	//   ....[174]....
        /*06c4*/ 	.word	0xffffffff


	//   ....[175]....
        /*06c8*/ 	.word	0xffffffff


	//   ....[176]....
        /*06cc*/ 	.word	0xffffffff


	//   ....[177]....
        /*06d0*/ 	.word	0xffffffff


	//   ....[178]....
        /*06d4*/ 	.word	0xffffffff


	//   ....[179]....
        /*06d8*/ 	.word	0xffffffff


	//   ....[180]....
        /*06dc*/ 	.word	0xffffffff


	//   ....[181]....
        /*06e0*/ 	.word	0xffffffff


	//   ....[182]....
        /*06e4*/ 	.word	0xffffffff


	//   ....[183]....
        /*06e8*/ 	.word	0xffffffff


	//   ....[184]....
        /*06ec*/ 	.word	0xffffffff


	//   ....[185]....
        /*06f0*/ 	.word	0xffffffff


	//   ....[186]....
        /*06f4*/ 	.word	0xffffffff


	//   ....[187]....
        /*06f8*/ 	.word	0xffffffff


	//   ....[188]....
        /*06fc*/ 	.word	0xffffffff


	//   ....[189]....
        /*0700*/ 	.word	0xffffffff


	//   ....[190]....
        /*0704*/ 	.word	0xffffffff


	//   ....[191]....
        /*0708*/ 	.word	0xffffffff


	//   ....[192]....
        /*070c*/ 	.word	0xffffffff


	//   ....[193]....
        /*0710*/ 	.word	0xffffffff


	//   ....[194]....
        /*0714*/ 	.word	0xffffffff


	//   ....[195]....
        /*0718*/ 	.word	0xffffffff


	//   ....[196]....
        /*071c*/ 	.word	0xffffffff


	//   ....[197]....
        /*0720*/ 	.word	0xffffffff


	//   ....[198]....
        /*0724*/ 	.word	0xffffffff


	//   ....[199]....
        /*0728*/ 	.word	0xffffffff


	//   ....[200]....
        /*072c*/ 	.word	0xffffffff


	//   ....[201]....
        /*0730*/ 	.word	0xffffffff


	//   ....[202]....
        /*0734*/ 	.word	0xffffffff


	//   ....[203]....
        /*0738*/ 	.word	0xffffffff


	//   ....[204]....
        /*073c*/ 	.word	0xffffffff


	//   ....[205]....
        /*0740*/ 	.word	0xffffffff


	//   ....[206]....
        /*0744*/ 	.word	0xffffffff


	//   ....[207]....
        /*0748*/ 	.word	0xffffffff


	//   ....[208]....
        /*074c*/ 	.word	0xffffffff


	//   ....[209]....
        /*0750*/ 	.word	0xffffffff


	//   ....[210]....
        /*0754*/ 	.word	0xffffffff


	//   ....[211]....
        /*0758*/ 	.word	0xffffffff


	//   ....[212]....
        /*075c*/ 	.word	0xffffffff


	//   ....[213]....
        /*0760*/ 	.word	0xffffffff


	//   ....[214]....
        /*0764*/ 	.word	0xffffffff


	//   ....[215]....
        /*0768*/ 	.word	0xffffffff


	//   ....[216]....
        /*076c*/ 	.word	0xffffffff


	//   ....[217]....
        /*0770*/ 	.word	0xffffffff


	//   ....[218]....
        /*0774*/ 	.word	0xffffffff


	//   ....[219]....
        /*0778*/ 	.word	0xffffffff


	//   ....[220]....
        /*077c*/ 	.word	0xffffffff


	//   ....[221]....
        /*0780*/ 	.word	0xffffffff


	//   ....[222]....
        /*0784*/ 	.word	0xffffffff


	//----- nvinfo : EIATTR_COOP_GROUP_INSTR_OFFSETS
	.align		4
.L_272:
        /*0788*/ 	.byte	0x04, 0x28
        /*078a*/ 	.short	(.L_274 - .L_273)


	//   ....[0]....
.L_273:
        /*078c*/ 	.word	0x00000050


	//   ....[1]....
        /*0790*/ 	.word	0x00000200


	//   ....[2]....
        /*0794*/ 	.word	0x00000230


	//   ....[3]....
        /*0798*/ 	.word	0x00000260


	//   ....[4]....
        /*079c*/ 	.word	0x00000290


	//   ....[5]....
        /*07a0*/ 	.word	0x000002c0


	//   ....[6]....
        /*07a4*/ 	.word	0x000002f0


	//   ....[7]....
        /*07a8*/ 	.word	0x00000460


	//   ....[8]....
        /*07ac*/ 	.word	0x000004a0


	//   ....[9]....
        /*07b0*/ 	.word	0x000004d0


	//   ....[10]....
        /*07b4*/ 	.word	0x00000500


	//   ....[11]....
        /*07b8*/ 	.word	0x00000530


	//   ....[12]....
        /*07bc*/ 	.word	0x00000560


	//   ....[13]....
        /*07c0*/ 	.word	0x000005f0


	//   ....[14]....
        /*07c4*/ 	.word	0x00000620


	//   ....[15]....
        /*07c8*/ 	.word	0x00000640


	//   ....[16]....
        /*07cc*/ 	.word	0x000006a0


	//   ....[17]....
        /*07d0*/ 	.word	0x00007d30


	//   ....[18]....
        /*07d4*/ 	.word	0x00007d50


	//   ....[19]....
        /*07d8*/ 	.word	0x00007e20


	//   ....[20]....
        /*07dc*/ 	.word	0x00007e30


	//   ....[21]....
        /*07e0*/ 	.word	0x00007f00


	//   ....[22]....
        /*07e4*/ 	.word	0x00007f20


	//   ....[23]....
        /*07e8*/ 	.word	0x00007ff0


	//   ....[24]....
        /*07ec*/ 	.word	0x00008000


	//   ....[25]....
        /*07f0*/ 	.word	0x000080d0


	//   ....[26]....
        /*07f4*/ 	.word	0x000080f0


	//   ....[27]....
        /*07f8*/ 	.word	0x000081c0


	//   ....[28]....
        /*07fc*/ 	.word	0x000081d0


	//   ....[29]....
        /*0800*/ 	.word	0x000082a0


	//   ....[30]....
        /*0804*/ 	.word	0x000082c0


	//   ....[31]....
        /*0808*/ 	.word	0x00008390


	//   ....[32]....
        /*080c*/ 	.word	0x000083a0


	//   ....[33]....
        /*0810*/ 	.word	0x000089c0


	//   ....[34]....
        /*0814*/ 	.word	0x00008a00


	//   ....[35]....
        /*0818*/ 	.word	0x00008a10


	//   ....[36]....
        /*081c*/ 	.word	0x00008a20


	//   ....[37]....
        /*0820*/ 	.word	0x0000a2c0


	//   ....[38]....
        /*0824*/ 	.word	0x0000a300


	//   ....[39]....
        /*0828*/ 	.word	0x0000a320


	//   ....[40]....
        /*082c*/ 	.word	0x0000a330


	//   ....[41]....
        /*0830*/ 	.word	0x0000db60


	//   ....[42]....
        /*0834*/ 	.word	0x0000dbd0


	//   ....[43]....
        /*0838*/ 	.word	0x0000dcf0


	//   ....[44]....
        /*083c*/ 	.word	0x0000dd40


	//   ....[45]....
        /*0840*/ 	.word	0x0000dd70


	//   ....[46]....
        /*0844*/ 	.word	0x0000de70


	//   ....[47]....
        /*0848*/ 	.word	0x0000df30


	//   ....[48]....
        /*084c*/ 	.word	0x0000e000


	//   ....[49]....
        /*0850*/ 	.word	0x00010d00


	//   ....[50]....
        /*0854*/ 	.word	0x00010d40


	//   ....[51]....
        /*0858*/ 	.word	0x00010f40


	//   ....[52]....
        /*085c*/ 	.word	0x00010fe0


	//   ....[53]....
        /*0860*/ 	.word	0x00011010


	//   ....[54]....
        /*0864*/ 	.word	0x000110e0


	//   ....[55]....
        /*0868*/ 	.word	0x000111c0


	//   ....[56]....
        /*086c*/ 	.word	0x000114b0


	//   ....[57]....
        /*0870*/ 	.word	0x00013250


	//   ....[58]....
        /*0874*/ 	.word	0x00013260


	//   ....[59]....
        /*0878*/ 	.word	0x00013270


	//   ....[60]....
        /*087c*/ 	.word	0x00013280


	//   ....[61]....
        /*0880*/ 	.word	0x000132c0


	//   ....[62]....
        /*0884*/ 	.word	0x000132e0


	//   ....[63]....
        /*0888*/ 	.word	0x000132f0


	//   ....[64]....
        /*088c*/ 	.word	0x00013300


	//   ....[65]....
        /*0890*/ 	.word	0x00014770


	//   ....[66]....
        /*0894*/ 	.word	0x00014780


	//   ....[67]....
        /*0898*/ 	.word	0x00014790


	//   ....[68]....
        /*089c*/ 	.word	0x000147a0


	//   ....[69]....
        /*08a0*/ 	.word	0x000147b0


	//   ....[70]....
        /*08a4*/ 	.word	0x000147c0


	//   ....[71]....
        /*08a8*/ 	.word	0x000147e0


	//   ....[72]....
        /*08ac*/ 	.word	0x00014850


	//   ....[73]....
        /*08b0*/ 	.word	0x00014bd0


	//   ....[74]....
        /*08b4*/ 	.word	0x00014bf0


	//   ....[75]....
        /*08b8*/ 	.word	0x00014c60


	//   ....[76]....
        /*08bc*/ 	.word	0x00014c70


	//   ....[77]....
        /*08c0*/ 	.word	0x00014ce0


	//   ....[78]....
        /*08c4*/ 	.word	0x00014d00


	//   ....[79]....
        /*08c8*/ 	.word	0x00014d70


	//   ....[80]....
        /*08cc*/ 	.word	0x00014d80


	//   ....[81]....
        /*08d0*/ 	.word	0x00014df0


	//   ....[82]....
        /*08d4*/ 	.word	0x00014e10


	//   ....[83]....
        /*08d8*/ 	.word	0x00014e80


	//   ....[84]....
        /*08dc*/ 	.word	0x00014e90


	//   ....[85]....
        /*08e0*/ 	.word	0x00014f00


	//   ....[86]....
        /*08e4*/ 	.word	0x00014f20


	//   ....[87]....
        /*08e8*/ 	.word	0x00014f90


	//   ....[88]....
        /*08ec*/ 	.word	0x00014fa0


	//   ....[89]....
        /*08f0*/ 	.word	0x00015230


	//   ....[90]....
        /*08f4*/ 	.word	0x00015250


	//   ....[91]....
        /*08f8*/ 	.word	0x000155b0


	//   ....[92]....
        /*08fc*/ 	.word	0x000155c0


	//   ....[93]....
        /*0900*/ 	.word	0x00015810


	//   ....[94]....
        /*0904*/ 	.word	0x00015830


	//   ....[95]....
        /*0908*/ 	.word	0x00015aa0


	//   ....[96]....
        /*090c*/ 	.word	0x00015ab0


	//   ....[97]....
        /*0910*/ 	.word	0x00016470


	//   ....[98]....
        /*0914*/ 	.word	0x00016490


	//   ....[99]....
        /*0918*/ 	.word	0x00016500


	//   ....[100]....
        /*091c*/ 	.word	0x00016510


	//   ....[101]....
        /*0920*/ 	.word	0x00016580


	//   ....[102]....
        /*0924*/ 	.word	0x000165a0


	//   ....[103]....
        /*0928*/ 	.word	0x00016610


	//   ....[104]....
        /*092c*/ 	.word	0x00016620


	//   ....[105]....
        /*0930*/ 	.word	0x00016690


	//   ....[106]....
        /*0934*/ 	.word	0x000166b0


	//   ....[107]....
        /*0938*/ 	.word	0x00016720


	//   ....[108]....
        /*093c*/ 	.word	0x00016730


	//   ....[109]....
        /*0940*/ 	.word	0x000167a0


	//   ....[110]....
        /*0944*/ 	.word	0x000167c0


	//   ....[111]....
        /*0948*/ 	.word	0x00016830


	//   ....[112]....
        /*094c*/ 	.word	0x00016840


	//   ....[113]....
        /*0950*/ 	.word	0x00016990


	//   ....[114]....
        /*0954*/ 	.word	0x000169b0


	//   ....[115]....
        /*0958*/ 	.word	0x00016ae0


	//   ....[116]....
        /*095c*/ 	.word	0x00016b20


	//   ....[117]....
        /*0960*/ 	.word	0x00016b50


	//   ....[118]....
        /*0964*/ 	.word	0x00016b80


	//   ....[119]....
        /*0968*/ 	.word	0x00016bb0


	//   ....[120]....
        /*096c*/ 	.word	0x00016be0


	//   ....[121]....
        /*0970*/ 	.word	0x00016d40


	//   ....[122]....
        /*0974*/ 	.word	0x00016d80


	//   ....[123]....
        /*0978*/ 	.word	0x00016db0


	//   ....[124]....
        /*097c*/ 	.word	0x00016de0


	//   ....[125]....
        /*0980*/ 	.word	0x00016e10


	//   ....[126]....
        /*0984*/ 	.word	0x00016e40


	//   ....[127]....
        /*0988*/ 	.word	0x00016ed0


	//   ....[128]....
        /*098c*/ 	.word	0x00016f00


	//   ....[129]....
        /*0990*/ 	.word	0x00016f10


	//   ....[130]....
        /*0994*/ 	.word	0x00016f70


	//   ....[131]....
        /*0998*/ 	.word	0x00017560


	//   ....[132]....
        /*099c*/ 	.word	0x000175c0


	//   ....[133]....
        /*09a0*/ 	.word	0x00017610


	//   ....[134]....
        /*09a4*/ 	.word	0x00017660


	//   ....[135]....
        /*09a8*/ 	.word	0x000176b0


	//   ....[136]....
        /*09ac*/ 	.word	0x00017720


	//   ....[137]....
        /*09b0*/ 	.word	0x00017770


	//   ....[138]....
        /*09b4*/ 	.word	0x000177d0


	//   ....[139]....
        /*09b8*/ 	.word	0x00017840


	//   ....[140]....
        /*09bc*/ 	.word	0x000178a0


	//   ....[141]....
        /*09c0*/ 	.word	0x00017910


	//   ....[142]....
        /*09c4*/ 	.word	0x00017980


	//   ....[143]....
        /*09c8*/ 	.word	0x000179f0


	//   ....[144]....
        /*09cc*/ 	.word	0x00017a50


	//   ....[145]....
        /*09d0*/ 	.word	0x00017ac0


	//   ....[146]....
        /*09d4*/ 	.word	0x00017b30


	//   ....[147]....
        /*09d8*/ 	.word	0x00017ba0


	//   ....[148]....
        /*09dc*/ 	.word	0x00017c00


	//   ....[149]....
        /*09e0*/ 	.word	0x00017c70


	//   ....[150]....
        /*09e4*/ 	.word	0x00017ce0


	//   ....[151]....
        /*09e8*/ 	.word	0x00017d50


	//   ....[152]....
        /*09ec*/ 	.word	0x00017db0


	//   ....[153]....
        /*09f0*/ 	.word	0x00017e20


	//   ....[154]....
        /*09f4*/ 	.word	0x00017e90


	//   ....[155]....
        /*09f8*/ 	.word	0x00017f00


	//   ....[156]....
        /*09fc*/ 	.word	0x00017f60


	//   ....[157]....
        /*0a00*/ 	.word	0x00017fe0


	//   ....[158]....
        /*0a04*/ 	.word	0x00018040


	//   ....[159]....
        /*0a08*/ 	.word	0x00018090


	//   ....[160]....
        /*0a0c*/ 	.word	0x000180f0


	//   ....[161]....
        /*0a10*/ 	.word	0x00018140


	//   ....[162]....
        /*0a14*/ 	.word	0x000181a0


	//   ....[163]....
        /*0a18*/ 	.word	0x000181f0


	//   ....[164]....
        /*0a1c*/ 	.word	0x00018250


	//   ....[165]....
        /*0a20*/ 	.word	0x000182c0


	//   ....[166]....
        /*0a24*/ 	.word	0x00018330


	//   ....[167]....
        /*0a28*/ 	.word	0x000183a0


	//   ....[168]....
        /*0a2c*/ 	.word	0x00018400


	//   ....[169]....
        /*0a30*/ 	.word	0x00018470


	//   ....[170]....
        /*0a34*/ 	.word	0x000184e0


	//   ....[171]....
        /*0a38*/ 	.word	0x00018550


	//   ....[172]....
        /*0a3c*/ 	.word	0x000185b0


	//   ....[173]....
        /*0a40*/ 	.word	0x00018620


	//   ....[174]....
        /*0a44*/ 	.word	0x00018690


	//   ....[175]....
        /*0a48*/ 	.word	0x00018700


	//   ....[176]....
        /*0a4c*/ 	.word	0x00018760


	//   ....[177]....
        /*0a50*/ 	.word	0x000187d0


	//   ....[178]....
        /*0a54*/ 	.word	0x00018840


	//   ....[179]....
        /*0a58*/ 	.word	0x000188b0


	//   ....[180]....
        /*0a5c*/ 	.word	0x00018910


	//   ....[181]....
        /*0a60*/ 	.word	0x00018980


	//   ....[182]....
        /*0a64*/ 	.word	0x000189f0


	//   ....[183]....
        /*0a68*/ 	.word	0x00018a60


	//   ....[184]....
        /*0a6c*/ 	.word	0x00018ac0


	//   ....[185]....
        /*0a70*/ 	.word	0x00018b30


	//   ....[186]....
        /*0a74*/ 	.word	0x00018ba0


	//   ....[187]....
        /*0a78*/ 	.word	0x00018c10


	//   ....[188]....
        /*0a7c*/ 	.word	0x00018c70


	//   ....[189]....
        /*0a80*/ 	.word	0x00018ce0


	//   ....[190]....
        /*0a84*/ 	.word	0x00018d50


	//   ....[191]....
        /*0a88*/ 	.word	0x00018dc0


	//   ....[192]....
        /*0a8c*/ 	.word	0x00018e20


	//   ....[193]....
        /*0a90*/ 	.word	0x00018e90


	//   ....[194]....
        /*0a94*/ 	.word	0x00018f00


	//   ....[195]....
        /*0a98*/ 	.word	0x00018f70


	//   ....[196]....
        /*0a9c*/ 	.word	0x00018fd0


	//   ....[197]....
        /*0aa0*/ 	.word	0x00019040


	//   ....[198]....
        /*0aa4*/ 	.word	0x000190b0


	//   ....[199]....
        /*0aa8*/ 	.word	0x00019120


	//   ....[200]....
        /*0aac*/ 	.word	0x00019180


	//   ....[201]....
        /*0ab0*/ 	.word	0x000191f0


	//   ....[202]....
        /*0ab4*/ 	.word	0x00019260


	//   ....[203]....
        /*0ab8*/ 	.word	0x000192d0


	//   ....[204]....
        /*0abc*/ 	.word	0x00019330


	//   ....[205]....
        /*0ac0*/ 	.word	0x000193a0


	//   ....[206]....
        /*0ac4*/ 	.word	0x00019410


	//   ....[207]....
        /*0ac8*/ 	.word	0x00019460


	//   ....[208]....
        /*0acc*/ 	.word	0x000194a0


	//   ....[209]....
        /*0ad0*/ 	.word	0x000194f0


	//   ....[210]....
        /*0ad4*/ 	.word	0x00019540


	//   ....[211]....
        /*0ad8*/ 	.word	0x00019590


	//   ....[212]....
        /*0adc*/ 	.word	0x00019600


	//   ....[213]....
        /*0ae0*/ 	.word	0x00019650


	//   ....[214]....
        /*0ae4*/ 	.word	0x000196a0


	//   ....[215]....
        /*0ae8*/ 	.word	0x000196f0


	//   ....[216]....
        /*0aec*/ 	.word	0x00019740


	//   ....[217]....
        /*0af0*/ 	.word	0x00019790


	//   ....[218]....
        /*0af4*/ 	.word	0x00019800


	//   ....[219]....
        /*0af8*/ 	.word	0x00019850


	//   ....[220]....
        /*0afc*/ 	.word	0x000198b0


	//   ....[221]....
        /*0b00*/ 	.word	0x00019910


	//   ....[222]....
        /*0b04*/ 	.word	0x00019970


	//----- nvinfo : EIATTR_EXIT_INSTR_OFFSETS
	.align		4
.L_274:
        /*0b08*/ 	.byte	0x04, 0x1c
        /*0b0a*/ 	.short	(.L_276 - .L_275)


	//   ....[0]....
.L_275:
        /*0b0c*/ 	.word	0x00000c10


	//   ....[1]....
        /*0b10*/ 	.word	0x00017520


	//----- nvinfo : EIATTR_MAX_THREADS
	.align		4
.L_276:
        /*0b14*/ 	.byte	0x04, 0x05
        /*0b16*/ 	.short	(.L_278 - .L_277)
.L_277:
        /*0b18*/ 	.word	0x00000080
        /*0b1c*/ 	.word	0x00000001
        /*0b20*/ 	.word	0x00000001


	//----- nvinfo : EIATTR_CRS_STACK_SIZE
	.align		4
.L_278:
        /*0b24*/ 	.byte	0x04, 0x1e
        /*0b26*/ 	.short	(.L_280 - .L_279)
.L_279:
        /*0b28*/ 	.word	0x00000000
.L_280:


//--------------------- .nv.info._ZN7cutlass13device_kernelIN5flash19enable_sm80_to_sm89INS1_16FlashAttnFwdSm80INS1_25CollectiveMainloopFwdSm80ILi4ELi1ELb0EN4cute5tupleIJNS5_1CILi128EEENS7_ILi96EEENS7_ILi64EEEEEELi64ENS_6half_tEfNS_4arch4Sm80ELb0ELb1ELb1ELb0ELb0ELb0ELb1ELb1EEENS1_21CollectiveEpilogueFwdINS6_IJS8_SA_S9_EEENS6_IJNS7_ILi1EEESI_SI_EEESC_SE_Li128ELb0ELb1ELb1ELb0EEENS1_19SingleTileSchedulerILb0ELb1ELb1ELi128EEEEEEEEEvNT_6ParamsE --------------------------
	.section	.nv.info._ZN7cutlass13device_kernelIN5flash19enable_sm80_to_sm89INS1_16FlashAttnFwdSm80INS1_25CollectiveMainloopFwdSm80ILi4ELi1ELb0EN4cute5tupleIJNS5_1CILi128EEENS7_ILi96EEENS7_ILi64EEEEEELi64ENS_6half_tEfNS_4arch4Sm80ELb0ELb1ELb1ELb0ELb0ELb0ELb1ELb1EEENS1_21CollectiveEpilogueFwdINS6_IJS8_SA_S9_EEENS6_IJNS7_ILi1EEESI_SI_EEESC_SE_Li128ELb0ELb1ELb1ELb0EEENS1_19SingleTileSchedulerILb0ELb1ELb1ELi128EEEEEEEEEvNT_6ParamsE,"",@"SHT_CUDA_INFO"
	.sectionflags	@""
	.align	4


	//----- nvinfo : EIATTR_CUDA_API_VERSION
	.align		4
        /*0000*/ 	.byte	0x04, 0x37
        /*0002*/ 	.short	(.L_282 - .L_281)
.L_281:
        /*0004*/ 	.word	0x00000082


	//----- nvinfo : EIATTR_SW2861232_WAR
	.align		4
.L_282:
        /*0008*/ 	.byte	0x01, 0x35
	.zero		2


	//----- nvinfo : EIATTR_PARAM_CBANK
	.align		4
        /*000c*/ 	.byte	0x04, 0x0a
        /*000e*/ 	.short	(.L_284 - .L_283)
	.align		4
.L_283:
        /*0010*/ 	.word	index@(.nv.constant0._ZN7cutlass13device_kernelIN5flash19enable_sm80_to_sm89INS1_16FlashAttnFwdSm80INS1_25CollectiveMainloopFwdSm80ILi4ELi1ELb0EN4cute5tupleIJNS5_1CILi128EEENS7_ILi96EEENS7_ILi64EEEEEELi64ENS_6half_tEfNS_4arch4Sm80ELb0ELb1ELb1ELb0ELb0ELb0ELb1ELb1EEENS1_21CollectiveEpilogueFwdINS6_IJS8_SA_S9_EEENS6_IJNS7_ILi1EEESI_SI_EEESC_SE_Li128ELb0ELb1ELb1ELb0EEENS1_19SingleTileSchedulerILb0ELb1ELb1ELi128EEEEEEEEEvNT_6ParamsE)
        /*0014*/ 	.short	0x0160
        /*0016*/ 	.short	0x0418


	//----- nvinfo : EIATTR_CBANK_PARAM_SIZE
	.align		4
.L_284:
        /*0018*/ 	.byte	0x03, 0x19
        /*001a*/ 	.short	0x0418


	//----- nvinfo : EIATTR_KPARAM_INFO
	.align		4
        /*001c*/ 	.byte	0x04, 0x17
        /*001e*/ 	.short	(.L_286 - .L_285)
.L_285:
        /*0020*/ 	.word	0x00000000
        /*0024*/ 	.short	0x0000
        /*0026*/ 	.short	0x0000
        /*0028*/ 	.byte	0x00, 0xf0, 0x61, 0x10


	//----- nvinfo : EIATTR_MAXREG_COUNT
	.align		4
.L_286:
        /*002c*/ 	.byte	0x03, 0x1b
        /*002e*/ 	.short	0x00ff


	//----- nvinfo : EIATTR_NUM_BARRIERS
	.align		4
        /*0030*/ 	.byte	0x02, 0x4c
        /*0032*/ 	.byte	0x02
	.zero		1


	//----- nvinfo : EIATTR_ANNOTATIONS
	.align		4
        /*0034*/ 	.byte	0x04, 0x55
        /*0036*/ 	.short	(.L_288 - .L_287)


	//   ....[0]....
.L_287:
        /* <DEDUP_REMOVED lines=45> */


	//----- nvinfo : EIATTR_MERCURY_ISA_VERSION
	.align		4
.L_288:
        /*02f8*/ 	.byte	0x03, 0x5f
        /*02fa*/ 	.short	0x0000


	//----- nvinfo : EIATTR_COOP_GROUP_MASK_REGIDS
	.align		4
        /*02fc*/ 	.byte	0x04, 0x29
        /*02fe*/ 	.short	(.L_290 - .L_289)


	//   ....[0]....
.L_289:
        /*0300*/ 	.word	0xffffffff


	//   ....[1]....
        /*0304*/ 	.word	0xffffffff


	//   ....[2]....
        /*0308*/ 	.word	0xffffffff


	//   ....[3]....
        /*030c*/ 	.word	0xffffffff


	//   ....[4]....
        /*0310*/ 	.word	0xffffffff


	//   ....[5]....
        /*0314*/ 	.word	0xffffffff


	//   ....[6]....
        /*0318*/ 	.word	0xffffffff


	//   ....[7]....
        /*031c*/ 	.word	0xffffffff


	//   ....[8]....
        /*0320*/ 	.word	0xffffffff


	//   ....[9]....
        /*0324*/ 	.word	0xffffffff


	//   ....[10]....
        /*0328*/ 	.word	0xffffffff


	//   ....[11]....
        /*032c*/ 	.word	0xffffffff


	//   ....[12]....
        /*0330*/ 	.word	0xffffffff


	//   ....[13]....
        /*0334*/ 	.word	0xffffffff


	//   ....[14]....
        /*0338*/ 	.word	0xffffffff


	//   ....[15]....
        /*033c*/ 	.word	0xffffffff


	//   ....[16]....
        /*0340*/ 	.word	0xffffffff


	//   ....[17]....
        /*0344*/ 	.word	0xffffffff


	//   ....[18]....
        /*0348*/ 	.word	0xffffffff


	//   ....[19]....
        /*034c*/ 	.word	0xffffffff


	//   ....[20]....
        /*0350*/ 	.word	0xffffffff


	//   ....[21]....
        /*0354*/ 	.word	0xffffffff


	//   ....[22]....
        /*0358*/ 	.word	0xffffffff


	//   ....[23]....
        /*035c*/ 	.word	0xffffffff


	//   ....[24]....
        /*0360*/ 	.word	0xffffffff


	//   ....[25]....
        /*0364*/ 	.word	0xffffffff


	//   ....[26]....
        /*0368*/ 	.word	0xffffffff


	//   ....[27]....
        /*036c*/ 	.word	0xffffffff


	//   ....[28]....
        /*0370*/ 	.word	0xffffffff


	//   ....[29]....
        /*0374*/ 	.word	0xffffffff


	//   ....[30]....
        /*0378*/ 	.word	0xffffffff


	//   ....[31]....
        /*037c*/ 	.word	0xffffffff


	//   ....[32]....
        /*0380*/ 	.word	0xffffffff


	//   ....[33]....
        /*0384*/ 	.word	0xffffffff


	//   ....[34]....
        /*0388*/ 	.word	0xffffffff


	//   ....[35]....
        /*038c*/ 	.word	0xffffffff


	//   ....[36]....
        /*0390*/ 	.word	0xffffffff


	//   ....[37]....
        /*0394*/ 	.word	0xffffffff


	//   ....[38]....
        /*0398*/ 	.word	0xffffffff


	//   ....[39]....
        /*039c*/ 	.word	0xffffffff


	//   ....[40]....
        /*03a0*/ 	.word	0xffffffff


	//   ....[41]....
        /*03a4*/ 	.word	0xffffffff


	//   ....[42]....
        /*03a8*/ 	.word	0xffffffff


	//   ....[43]....
        /*03ac*/ 	.word	0xffffffff


	//   ....[44]....
        /*03b0*/ 	.word	0xffffffff


	//   ....[45]....
        /*03b4*/ 	.word	0xffffffff


	//   ....[46]....
        /*03b8*/ 	.word	0xffffffff


	//   ....[47]....
        /*03bc*/ 	.word	0xffffffff


	//   ....[48]....
        /*03c0*/ 	.word	0xffffffff


	//   ....[49]....
        /*03c4*/ 	.word	0xffffffff


	//   ....[50]....
        /*03c8*/ 	.word	0xffffffff


	//   ....[51]....
        /*03cc*/ 	.word	0xffffffff


	//   ....[52]....
        /*03d0*/ 	.word	0xffffffff


	//   ....[53]....
        /*03d4*/ 	.word	0xffffffff


	//   ....[54]....
        /*03d8*/ 	.word	0xffffffff


	//   ....[55]....
        /*03dc*/ 	.word	0xffffffff


	//   ....[56]....
        /*03e0*/ 	.word	0xffffffff


	//   ....[57]....
        /*03e4*/ 	.word	0xffffffff


	//   ....[58]....
        /*03e8*/ 	.word	0xffffffff


	//   ....[59]....
        /*03ec*/ 	.word	0xffffffff


	//   ....[60]....
        /*03f0*/ 	.word	0xffffffff


	//   ....[61]....
        /*03f4*/ 	.word	0xffffffff


	//   ....[62]....
        /*03f8*/ 	.word	0xffffffff


	//   ....[63]....
        /*03fc*/ 	.word	0xffffffff


	//   ....[64]....
        /*0400*/ 	.word	0xffffffff


	//   ....[65]....
        /*0404*/ 	.word	0xffffffff


	//   ....[66]....
        /*0408*/ 	.word	0xffffffff


	//   ....[67]....
        /*040c*/ 	.word	0xffffffff


	//   ....[68]....
        /*0410*/ 	.word	0xffffffff


	//   ....[69]....
        /*0414*/ 	.word	0xffffffff


	//   ....[70]....
        /*0418*/ 	.word	0xffffffff


	//   ....[71]....
        /*041c*/ 	.word	0xffffffff


	//   ....[72]....
        /*0420*/ 	.word	0xffffffff


	//   ....[73]....
        /*0424*/ 	.word	0xffffffff


	//   ....[74]....
        /*0428*/ 	.word	0xffffffff


	//   ....[75]....
        /*042c*/ 	.word	0xffffffff


	//   ....[76]....
        /*0430*/ 	.word	0xffffffff


	//   ....[77]....
        /*0434*/ 	.word	0xffffffff


	//   ....[78]....
        /*0438*/ 	.word	0xffffffff


	//   ....[79]....
        /*043c*/ 	.word	0xffffffff


	//   ....[80]....
        /*0440*/ 	.word	0xffffffff


	//   ....[81]....
        /*0444*/ 	.word	0xffffffff


	//   ....[82]....
        /*0448*/ 	.word	0xffffffff


	//   ....[83]....
        /*044c*/ 	.word	0xffffffff


	//   ....[84]....
        /*0450*/ 	.word	0xffffffff


	//----- nvinfo : EIATTR_COOP_GROUP_INSTR_OFFSETS
	.align		4
.L_290:
        /*0454*/ 	.byte	0x04, 0x28
        /*0456*/ 	.short	(.L_292 - .L_291)


	//   ....[0]....
.L_291:
        /*0458*/ 	.word	0x00000060


	//   ....[1]....
        /*045c*/ 	.word	0x00001210


	//   ....[2]....
        /*0460*/ 	.word	0x00001240


	//   ....[3]....
        /*0464*/ 	.word	0x000013a0


	//   ....[4]....
        /*0468*/ 	.word	0x000013d0


	//   ....[5]....
        /*046c*/ 	.word	0x00001460


	//   ....[6]....
        /*0470*/ 	.word	0x00001490


	//   ....[7]....
        /*0474*/ 	.word	0x00001520


	//   ....[8]....
        /*0478*/ 	.word	0x00001550


	//   ....[9]....
        /*047c*/ 	.word	0x000015e0


	//   ....[10]....
        /*0480*/ 	.word	0x00001610


	//   ....[11]....
        /*0484*/ 	.word	0x000016a0


	//   ....[12]....
        /*0488*/ 	.word	0x000016d0


	//   ....[13]....
        /*048c*/ 	.word	0x00001760


	//   ....[14]....
        /*0490*/ 	.word	0x00001790


	//   ....[15]....
        /*0494*/ 	.word	0x00001810


	//   ....[16]....
        /*0498*/ 	.word	0x00001850


	//   ....[17]....
        /*049c*/ 	.word	0x00003130


	//   ....[18]....
        /*04a0*/ 	.word	0x000033c0


	//   ....[19]....
        /*04a4*/ 	.word	0x00003fa0


	//   ....[20]....
        /*04a8*/ 	.word	0x00004a00


	//   ....[21]....
        /*04ac*/ 	.word	0x000059a0


	//   ....[22]....
        /*04b0*/ 	.word	0x00005ac0


	//   ....[23]....
        /*04b4*/ 	.word	0x00005be0


	//   ....[24]....
        /*04b8*/ 	.word	0x00005ce0


	//   ....[25]....
        /*04bc*/ 	.word	0x000063f0


	//   ....[26]....
        /*04c0*/ 	.word	0x000064b0


	//   ....[27]....
        /*04c4*/ 	.word	0x000064f0


	//   ....[28]....
        /*04c8*/ 	.word	0x00006590


	//   ....[29]....
        /*04cc*/ 	.word	0x00009c60


	//   ....[30]....
        /*04d0*/ 	.word	0x0000a760


	//   ....[31]....
        /*04d4*/ 	.word	0x0000a9b0


	//   ....[32]....
        /*04d8*/ 	.word	0x0000b150


	//   ....[33]....
        /*04dc*/ 	.word	0x0000bec0


	//   ....[34]....
        /*04e0*/ 	.word	0x0000bf60


	//   ....[35]....
        /*04e4*/ 	.word	0x0000c020


	//   ....[36]....
        /*04e8*/ 	.word	0x0000c070


	//   ....[37]....
        /*04ec*/ 	.word	0x0000c540


	//   ....[38]....
        /*04f0*/ 	.word	0x0000c680


	//   ....[39]....
        /*04f4*/ 	.word	0x0000c760


	//   ....[40]....
        /*04f8*/ 	.word	0x0000c8b0


	//   ....[41]....
        /*04fc*/ 	.word	0x000108b0


	//   ....[42]....
        /*0500*/ 	.word	0x00010920


	//   ....[43]....
        /*0504*/ 	.word	0x000109a0


	//   ....[44]....
        /*0508*/ 	.word	0x000109d0


	//   ....[45]....
        /*050c*/ 	.word	0x00010c40


	//   ....[46]....
        /*0510*/ 	.word	0x00010ce0


	//   ....[47]....
        /*0514*/ 	.word	0x00010e40


	//   ....[48]....
        /*0518*/ 	.word	0x00011040


	//   ....[49]....
        /*051c*/ 	.word	0x000152f0


	//   ....[50]....
        /*0520*/ 	.word	0x00015f80


	//   ....[51]....
        /*0524*/ 	.word	0x000161a0


	//   ....[52]....
        /*0528*/ 	.word	0x00016930


	//   ....[53]....
        /*052c*/ 	.word	0x00017670


	//   ....[54]....
        /*0530*/ 	.word	0x00017710


	//   ....[55]....
        /*0534*/ 	.word	0x000177f0


	//   ....[56]....
        /*0538*/ 	.word	0x00017840


	//   ....[57]....
        /*053c*/ 	.word	0x00017d30


	//   ....[58]....
        /*0540*/ 	.word	0x00017e70


	//   ....[59]....
        /*0544*/ 	.word	0x00017f40


	//   ....[60]....
        /*0548*/ 	.word	0x00018090


	//   ....[61]....
        /*054c*/ 	.word	0x0001a510


	//   ....[62]....
        /*0550*/ 	.word	0x0001a520


	//   ....[63]....
        /*0554*/ 	.word	0x0001a530


	//   ....[64]....
        /*0558*/ 	.word	0x0001a540


	//   ....[65]....
        /*055c*/ 	.word	0x0001a570


	//   ....[66]....
        /*0560*/ 	.word	0x0001a590


	//   ....[67]....
        /*0564*/ 	.word	0x0001a5b0


	//   ....[68]....
        /*0568*/ 	.word	0x0001a5c0


	//   ....[69]....
        /*056c*/ 	.word	0x0001b230


	//   ....[70]....
        /*0570*/ 	.word	0x0001b270


	//   ....[71]....
        /*0574*/ 	.word	0x0001b2a0


	//   ....[72]....
        /*0578*/ 	.word	0x0001b2d0


	//   ....[73]....
        /*057c*/ 	.word	0x0001b310


	//   ....[74]....
        /*0580*/ 	.word	0x0001b340


	//   ....[75]....
        /*0584*/ 	.word	0x0001b360


	//   ....[76]....
        /*0588*/ 	.word	0x0001b370


	//   ....[77]....
        /*058c*/ 	.word	0x0001b390


	//   ....[78]....
        /*0590*/ 	.word	0x0001b3a0


	//   ....[79]....
        /*0594*/ 	.word	0x0001b750


	//   ....[80]....
        /*0598*/ 	.word	0x0001b770


	//   ....[81]....
        /*059c*/ 	.word	0x0001ba70


	//   ....[82]....
        /*05a0*/ 	.word	0x0001ba90


	//   ....[83]....
        /*05a4*/ 	.word	0x0001bd90


	//   ....[84]....
        /*05a8*/ 	.word	0x0001bda0


	//----- nvinfo : EIATTR_EXIT_INSTR_OFFSETS
	.align		4
.L_292:
        /*05ac*/ 	.byte	0x04, 0x1c
        /*05ae*/ 	.short	(.L_294 - .L_293)


	//   ....[0]....
.L_293:
        /*05b0*/ 	.word	0x000001c0


	//   ....[1]....
        /*05b4*/ 	.word	0x0001bdb0


	//   ....[2]....
        /*05b8*/ 	.word	0x0001c050


	//   ....[3]....
        /*05bc*/ 	.word	0x0001c0a0


	//   ....[4]....
        /*05c0*/ 	.word	0x0001c0d0


	//   ....[5]....
        /*05c4*/ 	.word	0x0001c130


	//   ....[6]....
        /*05c8*/ 	.word	0x0001c3c0


	//----- nvinfo : EIATTR_CTAIDZ_USED
	.align		4
.L_294:
        /*05cc*/ 	.byte	0x01, 0x04
	.zero		2


	//----- nvinfo : EIATTR_MAX_THREADS
	.align		4
        /*05d0*/ 	.byte	0x04, 0x05
        /*05d2*/ 	.short	(.L_296 - .L_295)
.L_295:
        /*05d4*/ 	.word	0x00000080
        /*05d8*/ 	.word	0x00000001
        /*05dc*/ 	.word	0x00000001


	//----- nvinfo : EIATTR_CRS_STACK_SIZE
	.align		4
.L_296:
        /*05e0*/ 	.byte	0x04, 0x1e
        /*05e2*/ 	.short	(.L_298 - .L_297)
.L_297:
        /*05e4*/ 	.word	0x00000000
.L_298:


//--------------------- .nv.info._ZN7cutlass13device_kernelIN5flash19enable_sm80_to_sm89INS1_16FlashAttnFwdSm80INS1_25CollectiveMainloopFwdSm80ILi4ELi1ELb0EN4cute5tupleIJNS5_1CILi128EEENS7_ILi80EEENS7_ILi64EEEEEELi64ENS_6half_tEfNS_4arch4Sm80ELb0ELb1ELb1ELb1ELb0ELb0ELb1ELb1EEENS1_21CollectiveEpilogueFwdINS6_IJS8_SA_S9_EEENS6_IJNS7_ILi1EEESI_SI_EEESC_SE_Li128ELb1ELb1ELb1ELb0EEENS1_36VarlenDynamicPersistentTileSchedulerILi128ELi80ELi128ELi128ELb1ELb1ELb0ELb1ELb0ELb1EEEEEEEEEvNT_6ParamsE --------------------------
	.section	.nv.info._ZN7cutlass13device_kernelIN5flash19enable_sm80_to_sm89INS1_16FlashAttnFwdSm80INS1_25CollectiveMainloopFwdSm80ILi4ELi1ELb0EN4cute5tupleIJNS5_1CILi128EEENS7_ILi80EEENS7_ILi64EEEEEELi64ENS_6half_tEfNS_4arch4Sm80ELb0ELb1ELb1ELb1ELb0ELb0ELb1ELb1EEENS1_21CollectiveEpilogueFwdINS6_IJS8_SA_S9_EEENS6_IJNS7_ILi1EEESI_SI_EEESC_SE_Li128ELb1ELb1ELb1ELb0EEENS1_36VarlenDynamicPersistentTileSchedulerILi128ELi80ELi128ELi128ELb1ELb1ELb0ELb1ELb0ELb1EEEEEEEEEvNT_6ParamsE,"",@"SHT_CUDA_INFO"
	.sectionflags	@""
	.align	4


	//----- nvinfo : EIATTR_CUDA_API_VERSION
	.align		4
        /*0000*/ 	.byte	0x04, 0x37
        /*0002*/ 	.short	(.L_300 - .L_299)
.L_299:
        /*0004*/ 	.word	0x00000082


	//----- nvinfo : EIATTR_SW2861232_WAR
	.align		4
.L_300:
        /*0008*/ 	.byte	0x01, 0x35
	.zero		2


	//----- nvinfo : EIATTR_PARAM_CBANK
	.align		4
        /*000c*/ 	.byte	0x04, 0x0a
        /*000e*/ 	.short	(.L_302 - .L_301)
	.align		4
.L_301:
        /*0010*/ 	.word	index@(.nv.constant0._ZN7cutlass13device_kernelIN5flash19enable_sm80_to_sm89INS1_16FlashAttnFwdSm80INS1_25CollectiveMainloopFwdSm80ILi4ELi1ELb0EN4cute5tupleIJNS5_1CILi128EEENS7_ILi80EEENS7_ILi64EEEEEELi64ENS_6half_tEfNS_4arch4Sm80ELb0ELb1ELb1ELb1ELb0ELb0ELb1ELb1EEENS1_21CollectiveEpilogueFwdINS6_IJS8_SA_S9_EEENS6_IJNS7_ILi1EEESI_SI_EEESC_SE_Li128ELb1ELb1ELb1ELb0EEENS1_36VarlenDynamicPersistentTileSchedulerILi128ELi80ELi128ELi128ELb1ELb1ELb0ELb1ELb0ELb1EEEEEEEEEvNT_6ParamsE)
        /*0014*/ 	.short	0x0160
        /*0016*/ 	.short	0x0438


	//----- nvinfo : EIATTR_CBANK_PARAM_SIZE
	.align		4
.L_302:
        /*0018*/ 	.byte	0x03, 0x19
        /*001a*/ 	.short	0x0438


	//----- nvinfo : EIATTR_KPARAM_INFO
	.align		4
        /*001c*/ 	.byte	0x04, 0x17
        /*001e*/ 	.short	(.L_304 - .L_303)
.L_303:
        /*0020*/ 	.word	0x00000000
        /*0024*/ 	.short	0x0000
        /*0026*/ 	.short	0x0000
        /*0028*/ 	.byte	0x00, 0xf0, 0xe1, 0x10


	//----- nvinfo : EIATTR_MAXREG_COUNT
	.align		4
.L_304:
        /*002c*/ 	.byte	0x03, 0x1b
        /*002e*/ 	.short	0x00ff


	//----- nvinfo : EIATTR_NUM_BARRIERS
	.align		4
        /*0030*/ 	.byte	0x02, 0x4c
        /*0032*/ 	.byte	0x06
	.zero		1


	//----- nvinfo : EIATTR_ANNOTATIONS
	.align		4
        /*0034*/ 	.byte	0x04, 0x55
        /*0036*/ 	.short	(.L_306 - .L_305)


	//   ....[0]....
.L_305:
        /* <DEDUP_REMOVED lines=101> */


	//----- nvinfo : EIATTR_MERCURY_ISA_VERSION
	.align		4
.L_306:
        /*0678*/ 	.byte	0x03, 0x5f
        /*067a*/ 	.short	0x0000


	//----- nvinfo : EIATTR_INT_WARP_WIDE_INSTR_OFFSETS
	.align		4
        /*067c*/ 	.byte	0x04, 0x31
        /*067e*/ 	.short	(.L_308 - .L_307)


	//   ....[0]....
.L_307:
        /*0680*/ 	.word	0x00017e20


	//   ....[1]....
        /*0684*/ 	.word	0x00017ea0


	//----- nvinfo : EIATTR_COOP_GROUP_MASK_REGIDS
	.align		4
.L_308:
        /*0688*/ 	.byte	0x04, 0x29
        /*068a*/ 	.short	(.L_310 - .L_309)


	//   ....[0]....
.L_309:
        /*068c*/ 	.word	0xffffffff


	//   ....[1]....
        /*0690*/ 	.word	0xffffffff


	//   ....[2]....
        /*0694*/ 	.word	0xffffffff


	//   ....[3]....
        /*0698*/ 	.word	0xffffffff


	//   ....[4]....
        /*069c*/ 	.word	0xffffffff


	//   ....[5]....
        /*06a0*/ 	.word	0xffffffff


	//   ....[6]....
        /*06a4*/ 	.word	0xffffffff


	//   ....[7]....
        /*06a8*/ 	.word	0xffffffff


	//   ....[8]....
        /*06ac*/ 	.word	0xffffffff


	//   ....[9]....
        /*06b0*/ 	.word	0xffffffff


	//   ....[10]....
        /*06b4*/ 	.word	0xffffffff


	//   ....[11]....
        /*06b8*/ 	.word	0xffffffff


	//   ....[12]....
        /*06bc*/ 	.word	0xffffffff


	//   ....[13]....
        /*06c0*/ 	.word	0xffffffff


	//   ....[14]....
        /*06c4*/ 	.word	0xffffffff


	//   ....[15]....
        /*06c8*/ 	.word	0xffffffff


	//   ....[16]....
        /*06cc*/ 	.word	0xffffffff


	//   ....[17]....
        /*06d0*/ 	.word	0xffffffff


	//   ....[18]....
        /*06d4*/ 	.word	0xffffffff


	//   ....[19]....
        /*06d8*/ 	.word	0xffffffff


	//   ....[20]....
        /*06dc*/ 	.word	0xffffffff


	//   ....[21]....
        /*06e0*/ 	.word	0xffffffff


	//   ....[22]....
        /*06e4*/ 	.word	0xffffffff


	//   ....[23]....
        /*06e8*/ 	.word	0xffffffff


	//   ....[24]....
        /*06ec*/ 	.word	0xffffffff


	//   ....[25]....
        /*06f0*/ 	.word	0xffffffff


	//   ....[26]....
        /*06f4*/ 	.word	0xffffffff


	//   ....[27]....
        /*06f8*/ 	.word	0xffffffff


	//   ....[28]....
        /*06fc*/ 	.word	0xffffffff


	//   ....[29]....
        /*0700*/ 	.word	0xffffffff


	//   ....[30]....
        /*0704*/ 	.word	0xffffffff


	//   ....[31]....
        /*0708*/ 	.word	0xffffffff


	//   ....[32]....
        /*070c*/ 	.word	0xffffffff


	//   ....[33]....
        /*0710*/ 	.word	0xffffffff


	//   ....[34]....
        /*0714*/ 	.word	0xffffffff


	//   ....[35]....
        /*0718*/ 	.word	0xffffffff


	//   ....[36]....
        /*071c*/ 	.word	0xffffffff


	//   ....[37]....
        /*0720*/ 	.word	0xffffffff


	//   ....[38]....
        /*0724*/ 	.word	0xffffffff


	//   ....[39]....
        /*0728*/ 	.word	0xffffffff


	//   ....[40]....
        /*072c*/ 	.word	0xffffffff


	//   ....[41]....
        /*0730*/ 	.word	0xffffffff


	//   ....[42]....
        /*0734*/ 	.word	0xffffffff


	//   ....[43]....
        /*0738*/ 	.word	0xffffffff


	//   ....[44]....
        /*073c*/ 	.word	0xffffffff


	//   ....[45]....
        /*0740*/ 	.word	0xffffffff


	//   ....[46]....
        /*0744*/ 	.word	0xffffffff


	//   ....[47]....
        /*0748*/ 	.word	0xffffffff


	//   ....[48]....
        /*074c*/ 	.word	0xffffffff


	//   ....[49]....
        /*0750*/ 	.word	0xffffffff


	//   ....[50]....
        /*0754*/ 	.word	0xffffffff


	//   ....[51]....
        /*0758*/ 	.word	0xffffffff


	//   ....[52]....
        /*075c*/ 	.word	0xffffffff


	//   ....[53]....
        /*0760*/ 	.word	0xffffffff


	//   ....[54]....
        /*0764*/ 	.word	0xffffffff


	//   ....[55]....
        /*0768*/ 	.word	0xffffffff


	//   ....[56]....
        /*076c*/ 	.word	0xffffffff


	//   ....[57]....
        /*0770*/ 	.word	0xffffffff


	//   ....[58]....
        /*0774*/ 	.word	0xffffffff


	//   ....[59]....
        /*0778*/ 	.word	0xffffffff


	//   ....[60]....
        /*077c*/ 	.word	0xffffffff


	//   ....[61]....
        /*0780*/ 	.word	0xffffffff


	//   ....[62]....
        /*0784*/ 	.word	0xffffffff


	//   ....[63]....
        /*0788*/ 	.word	0xffffffff


	//   ....[64]....
        /*078c*/ 	.word	0xffffffff


	//   ....[65]....
        /*0790*/ 	.word	0xffffffff


	//   ....[66]....
        /*0794*/ 	.word	0xffffffff


	//   ....[67]....
        /*0798*/ 	.word	0xffffffff


	//   ....[68]....
        /*079c*/ 	.word	0xffffffff


	//   ....[69]....
        /*07a0*/ 	.word	0xffffffff


	//   ....[70]....
        /*07a4*/ 	.word	0xffffffff


	//   ....[71]....
        /*07a8*/ 	.word	0xffffffff


	//   ....[72]....
        /*07ac*/ 	.word	0xffffffff


	//   ....[73]....
        /*07b0*/ 	.word	0xffffffff


	//   ....[74]....
        /*07b4*/ 	.word	0xffffffff


	//   ....[75]....
        /*07b8*/ 	.word	0xffffffff


	//   ....[76]....
        /*07bc*/ 	.word	0xffffffff


	//   ....[77]....
        /*07c0*/ 	.word	0xffffffff


	//   ....[78]....
        /*07c4*/ 	.word	0xffffffff


	//   ....[79]....
        /*07c8*/ 	.word	0xffffffff


	//   ....[80]....
        /*07cc*/ 	.word	0xffffffff


	//   ....[81]....
        /*07d0*/ 	.word	0xffffffff


	//   ....[82]....
        /*07d4*/ 	.word	0xffffffff


	//   ....[83]....
        /*07d8*/ 	.word	0xffffffff


	//   ....[84]....
        /*07dc*/ 	.word	0xffffffff


	//   ....[85]....
        /*07e0*/ 	.word	0xffffffff


	//   ....[86]....
        /*07e4*/ 	.word	0xffffffff


	//   ....[87]....
        /*07e8*/ 	.word	0xffffffff


	//   ....[88]....
        /*07ec*/ 	.word	0xffffffff


	//   ....[89]....
        /*07f0*/ 	.word	0xffffffff


	//   ....[90]....
        /*07f4*/ 	.word	0xffffffff


	//   ....[91]....
        /*07f8*/ 	.word	0xffffffff


	//   ....[92]....
        /*07fc*/ 	.word	0xffffffff


	//   ....[93]....
        /*0800*/ 	.word	0xffffffff


	//   ....[94]....
        /*0804*/ 	.word	0xffffffff


	//   ....[95]....
        /*0808*/ 	.word	0xffffffff


	//   ....[96]....
        /*080c*/ 	.word	0xffffffff


	//   ....[97]....
        /*0810*/ 	.word	0xffffffff


	//   ....[98]....
        /*0814*/ 	.word	0xffffffff


	//   ....[99]....
        /*0818*/ 	.word	0xffffffff


	//   ....[100]....
        /*081c*/ 	.word	0xffffffff


	//   ....[101]....
        /*0820*/ 	.word	0xffffffff


	//   ....[102]....
        /*0824*/ 	.word	0xffffffff


	//   ....[103]....
        /*0828*/ 	.word	0xffffffff


	//   ....[104]....
        /*082c*/ 	.word	0xffffffff


	//   ....[105]....
        /*0830*/ 	.word	0xffffffff


	//   ....[106]....
        /*0834*/ 	.word	0xffffffff


	//   ....[107]....
        /*0838*/ 	.word	0xffffffff


	//   ....[108]....
        /*083c*/ 	.word	0xffffffff


	//   ....[109]....
        /*0840*/ 	.word	0xffffffff


	//   ....[110]....
        /*0844*/ 	.word	0xffffffff


	//   ....[111]....
        /*0848*/ 	.word	0xffffffff


	//   ....[112]....
        /*084c*/ 	.word	0xffffffff


	//   ....[113]....
        /*0850*/ 	.word	0xffffffff


	//   ....[114]....
        /*0854*/ 	.word	0xffffffff


	//   ....[115]....
        /*0858*/ 	.word	0xffffffff


	//   ....[116]....
        /*085c*/ 	.word	0xffffffff


	//   ....[117]....
        /*0860*/ 	.word	0xffffffff


	//   ....[118]....
        /*0864*/ 	.word	0xffffffff


	//   ....[119]....
        /*0868*/ 	.word	0xffffffff


	//   ....[120]....
        /*086c*/ 	.word	0xffffffff


	//   ....[121]....
        /*0870*/ 	.word	0xffffffff


	//   ....[122]....
        /*0874*/ 	.word	0xffffffff


	//   ....[123]....
        /*0878*/ 	.word	0xffffffff


	//   ....[124]....
        /*087c*/ 	.word	0xffffffff


	//   ....[125]....
        /*0880*/ 	.word	0xffffffff


	//   ....[126]....
        /*0884*/ 	.word	0xffffffff


	//   ....[127]....
        /*0888*/ 	.word	0xffffffff


	//   ....[128]....
        /*088c*/ 	.word	0xffffffff


	//   ....[129]....
        /*0890*/ 	.word	0xffffffff


	//   ....[130]....
        /*0894*/ 	.word	0xffffffff


	//   ....[131]....
        /*0898*/ 	.word	0xffffffff


	//   ....[132]....
        /*089c*/ 	.word	0xffffffff


	//   ....[133]....
        /*08a0*/ 	.word	0xffffffff


	//   ....[134]....
        /*08a4*/ 	.word	0xffffffff


	//   ....[135]....
        /*08a8*/ 	.word	0xffffffff


	//   ....[136]....
        /*08ac*/ 	.word	0xffffffff


	//   ....[137]....
        /*08b0*/ 	.word	0xffffffff


	//   ....[138]....
        /*08b4*/ 	.word	0xffffffff


	//   ....[139]....
        /*08b8*/ 	.word	0xffffffff


	//   ....[140]....
        /*08bc*/ 	.word	0xffffffff


	//   ....[141]....
        /*08c0*/ 	.word	0xffffffff


	//   ....[142]....
        /*08c4*/ 	.word	0xffffffff


	//   ....[143]....
        /*08c8*/ 	.word	0xffffffff


	//   ....[144]....
        /*08cc*/ 	.word	0xffffffff


	//   ....[145]....
        /*08d0*/ 	.word	0xffffffff


	//   ....[146]....
        /*08d4*/ 	.word	0xffffffff


	//   ....[147]....
        /*08d8*/ 	.word	0xffffffff


	//   ....[148]....
        /*08dc*/ 	.word	0xffffffff


	//   ....[149]....
        /*08e0*/ 	.word	0xffffffff


	//   ....[150]....
        /*08e4*/ 	.word	0xffffffff


	//   ....[151]....
        /*08e8*/ 	.word	0xffffffff


	//   ....[152]....
        /*08ec*/ 	.word	0xffffffff


	//   ....[153]....
        /*08f0*/ 	.word	0xffffffff


	//   ....[154]....
        /*08f4*/ 	.word	0xffffffff


	//   ....[155]....
        /*08f8*/ 	.word	0xffffffff


	//   ....[156]....
        /*08fc*/ 	.word	0xffffffff


	//   ....[157]....
        /*0900*/ 	.word	0xffffffff


	//   ....[158]....
        /*0904*/ 	.word	0xffffffff


	//   ....[159]....
        /*0908*/ 	.word	0xffffffff


	//   ....[160]....
        /*090c*/ 	.word	0xffffffff


	//   ....[161]....
        /*0910*/ 	.word	0xffffffff


	//   ....[162]....
        /*0914*/ 	.word	0xffffffff


	//   ....[163]....
        /*0918*/ 	.word	0xffffffff


	//   ....[164]....
        /*091c*/ 	.word	0xffffffff


	//   ....[165]....
        /*0920*/ 	.word	0xffffffff


	//   ....[166]....
        /*0924*/ 	.word	0xffffffff


	//   ....[167]....
        /*0928*/ 	.word	0xffffffff


	//   ....[168]....
        /*092c*/ 	.word	0xffffffff


	//   ....[169]....
        /*0930*/ 	.word	0xffffffff


	//   ....[170]....
        /*0934*/ 	.word	0xffffffff


	//   ....[171]....
        /*0938*/ 	.word	0xffffffff


	//   ....[172]....
        /*093c*/ 	.word	0xffffffff


	//   ....[173]....
        /*0940*/ 	.word	0xffffffff


	//   ....[174]....
        /*0944*/ 	.word	0xffffffff


	//   ....[175]....
        /*0948*/ 	.word	0xffffffff


	//   ....[176]....
        /*094c*/ 	.word	0xffffffff


	//   ....[177]....
        /*0950*/ 	.word	0xffffffff


	//   ....[178]....
        /*0954*/ 	.word	0xffffffff


	//   ....[179]....
        /*0958*/ 	.word	0xffffffff


	//   ....[180]....
        /*095c*/ 	.word	0xffffffff


	//   ....[181]....
        /*0960*/ 	.word	0xffffffff


	//   ....[182]....
        /*0964*/ 	.word	0xffffffff


	//   ....[183]....
        /*0968*/ 	.word	0xffffffff


	//   ....[184]....
        /*096c*/ 	.word	0xffffffff


	//   ....[185]....
        /*0970*/ 	.word	0xffffffff


	//   ....[186]....
        /*0974*/ 	.word	0xffffffff


	//   ....[187]....
        /*0978*/ 	.word	0xffffffff


	//   ....[188]....
        /*097c*/ 	.word	0xffffffff


	//   ....[189]....
        /*0980*/ 	.word	0xffffffff


	//   ....[190]....
        /*0984*/ 	.word	0xffffffff


	//   ....[191]....
        /*0988*/ 	.word	0xffffffff


	//   ....[192]....
        /*098c*/ 	.word	0xffffffff


	//   ....[193]....
        /*0990*/ 	.word	0xffffffff


	//   ....[194]....
        /*0994*/ 	.word	0xffffffff


	//   ....[195]....
        /*0998*/ 	.word	0xffffffff


	//   ....[196]....
        /*099c*/ 	.word	0xffffffff


	//   ....[197]....
        /*09a0*/ 	.word	0xffffffff


	//   ....[198]....
        /*09a4*/ 	.word	0xffffffff


	//   ....[199]....
        /*09a8*/ 	.word	0xffffffff


	//   ....[200]....
        /*09ac*/ 	.word	0xffffffff


	//   ....[201]....
        /*09b0*/ 	.word	0xffffffff


	//   ....[202]....
        /*09b4*/ 	.word	0xffffffff


	//   ....[203]....
        /*09b8*/ 	.word	0xffffffff


	//   ....[204]....
        /*09bc*/ 	.word	0xffffffff


	//   ....[205]....
        /*09c0*/ 	.word	0xffffffff


	//   ....[206]....
        /*09c4*/ 	.word	0xffffffff


	//   ....[207]....
        /*09c8*/ 	.word	0xffffffff


	//   ....[208]....
        /*09cc*/ 	.word	0xffffffff


	//   ....[209]....
        /*09d0*/ 	.word	0xffffffff


	//   ....[210]....
        /*09d4*/ 	.word	0xffffffff


	//   ....[211]....
        /*09d8*/ 	.word	0xffffffff


	//   ....[212]....
        /*09dc*/ 	.word	0xffffffff


	//   ....[213]....
        /*09e0*/ 	.word	0xffffffff


	//   ....[214]....
        /*09e4*/ 	.word	0xffffffff


	//   ....[215]....
        /*09e8*/ 	.word	0xffffffff


	//   ....[216]....
        /*09ec*/ 	.word	0xffffffff


	//   ....[217]....
        /*09f0*/ 	.word	0xffffffff


	//   ....[218]....
        /*09f4*/ 	.word	0xffffffff


	//   ....[219]....
        /*09f8*/ 	.word	0xffffffff


	//   ....[220]....
        /*09fc*/ 	.word	0xffffffff


	//   ....[221]....
        /*0a00*/ 	.word	0xffffffff


	//   ....[222]....
        /*0a04*/ 	.word	0xffffffff


	//   ....[223]....
        /*0a08*/ 	.word	0xffffffff


	//   ....[224]....
        /*0a0c*/ 	.word	0xffffffff


	//   ....[225]....
        /*0a10*/ 	.word	0xffffffff


	//   ....[226]....
        /*0a14*/ 	.word	0xffffffff


	//   ....[227]....
        /*0a18*/ 	.word	0xffffffff


	//   ....[228]....
        /*0a1c*/ 	.word	0xffffffff


	//   ....[229]....
        /*0a20*/ 	.word	0xffffffff


	//   ....[230]....
        /*0a24*/ 	.word	0xffffffff


	//   ....[231]....
        /*0a28*/ 	.word	0xffffffff


	//   ....[232]....
        /*0a2c*/ 	.word	0xffffffff


	//   ....[233]....
        /*0a30*/ 	.word	0xffffffff


	//   ....[234]....
        /*0a34*/ 	.word	0xffffffff


	//   ....[235]....
        /*0a38*/ 	.word	0xffffffff


	//   ....[236]....
        /*0a3c*/ 	.word	0xffffffff


	//   ....[237]....
        /*0a40*/ 	.word	0xffffffff


	//   ....[238]....
        /*0a44*/ 	.word	0xffffffff


	//   ....[239]....
        /*0a48*/ 	.word	0xffffffff


	//   ....[240]....
        /*0a4c*/ 	.word	0xffffffff


	//   ....[241]....
        /*0a50*/ 	.word	0xffffffff


	//   ....[242]....
        /*0a54*/ 	.word	0xffffffff


	//----- nvinfo : EIATTR_COOP_GROUP_INSTR_OFFSETS
	.align		4
.L_310:
        /*0a58*/ 	.byte	0x04, 0x28
        /*0a5a*/ 	.short	(.L_312 - .L_311)


	//   ....[0]....
.L_311:
        /*0a5c*/ 	.word	0x00000050


	//   ....[1]....
        /*0a60*/ 	.word	0x00000210


	//   ....[2]....
        /*0a64*/ 	.word	0x00000240


	//   ....[3]....
        /*0a68*/ 	.word	0x00000270


	//   ....[4]....
        /*0a6c*/ 	.word	0x000002a0


	//   ....[5]....
        /*0a70*/ 	.word	0x000002d0


	//   ....[6]....
        /*0a74*/ 	.word	0x00000300


	//   ....[7]....
        /*0a78*/ 	.word	0x00000470


	//   ....[8]....
        /*0a7c*/ 	.word	0x000004b0


	//   ....[9]....
        /*0a80*/ 	.word	0x000004e0


	//   ....[10]....
        /*0a84*/ 	.word	0x00000510


	//   ....[11]....
        /*0a88*/ 	.word	0x00000540


	//   ....[12]....
        /*0a8c*/ 	.word	0x00000570


	//   ....[13]....
        /*0a90*/ 	.word	0x00000600


	//   ....[14]....
        /*0a94*/ 	.word	0x00000650


	//   ....[15]....
        /*0a98*/ 	.word	0x00000670


	//   ....[16]....
        /*0a9c*/ 	.word	0x000006d0


	//   ....[17]....
        /*0aa0*/ 	.word	0x00002b60


	//   ....[18]....
        /*0aa4*/ 	.word	0x00002b80


	//   ....[19]....
        /*0aa8*/ 	.word	0x00002c60


	//   ....[20]....
        /*0aac*/ 	.word	0x00002c70


	//   ....[21]....
        /*0ab0*/ 	.word	0x00002d50


	//   ....[22]....
        /*0ab4*/ 	.word	0x00002d70


	//   ....[23]....
        /*0ab8*/ 	.word	0x00002e50


	//   ....[24]....
        /*0abc*/ 	.word	0x00002e60


	//   ....[25]....
        /*0ac0*/ 	.word	0x00002f40


	//   ....[26]....
        /*0ac4*/ 	.word	0x00002f60


	//   ....[27]....
        /*0ac8*/ 	.word	0x00003040


	//   ....[28]....
        /*0acc*/ 	.word	0x00003050


	//   ....[29]....
        /*0ad0*/ 	.word	0x00003130


	//   ....[30]....
        /*0ad4*/ 	.word	0x00003150


	//   ....[31]....
        /*0ad8*/ 	.word	0x00003230


	//   ....[32]....
        /*0adc*/ 	.word	0x00003240


	//   ....[33]....
        /*0ae0*/ 	.word	0x00004d10


	//   ....[34]....
        /*0ae4*/ 	.word	0x00005500


	//   ....[35]....
        /*0ae8*/ 	.word	0x000056c0


	//   ....[36]....
        /*0aec*/ 	.word	0x00005d10


	//   ....[37]....
        /*0af0*/ 	.word	0x00006790


	//   ....[38]....
        /*0af4*/ 	.word	0x00006870


	//   ....[39]....
        /*0af8*/ 	.word	0x00006bd0


	//   ....[40]....
        /*0afc*/ 	.word	0x00006c40


	//   ....[41]....
        /*0b00*/ 	.word	0x00006ec0


	//   ....[42]....
        /*0b04*/ 	.word	0x00006f30


	//   ....[43]....
        /*0b08*/ 	.word	0x00006fe0


	//   ....[44]....
        /*0b0c*/ 	.word	0x000070b0


	//   ....[45]....
        /*0b10*/ 	.word	0x00009ff0


	//   ....[46]....
        /*0b14*/ 	.word	0x0000a1f0


	//   ....[47]....
        /*0b18*/ 	.word	0x0000aa70


	//   ....[48]....
        /*0b1c*/ 	.word	0x0000b0c0


	//   ....[49]....
        /*0b20*/ 	.word	0x0000bb60


	//   ....[50]....
        /*0b24*/ 	.word	0x0000bcf0


	//   ....[51]....
        /*0b28*/ 	.word	0x0000bd40


	//   ....[52]....
        /*0b2c*/ 	.word	0x0000be90


	//   ....[53]....
        /*0b30*/ 	.word	0x0000bfc0


	//   ....[54]....
        /*0b34*/ 	.word	0x0000c230


	//   ....[55]....
        /*0b38*/ 	.word	0x0000c4f0


	//   ....[56]....
        /*0b3c*/ 	.word	0x0000c5a0


	//   ....[57]....
        /*0b40*/ 	.word	0x0000f890


	//   ....[58]....
        /*0b44*/ 	.word	0x0000f8e0


	//   ....[59]....
        /*0b48*/ 	.word	0x0000fa60


	//   ....[60]....
        /*0b4c*/ 	.word	0x0000faf0


	//   ....[61]....
        /*0b50*/ 	.word	0x0000fbb0


	//   ....[62]....
        /*0b54*/ 	.word	0x0000fbf0


	//   ....[63]....
        /*0b58*/ 	.word	0x0000fd80


	//   ....[64]....
        /*0b5c*/ 	.word	0x0000fff0


	//   ....[65]....
        /*0b60*/ 	.word	0x000134e0


	//   ....[66]....
        /*0b64*/ 	.word	0x000136e0


	//   ....[67]....
        /*0b68*/ 	.word	0x00013f60


	//   ....[68]....
        /*0b6c*/ 	.word	0x000145b0


	//   ....[69]....
        /*0b70*/ 	.word	0x00015050


	//   ....[70]....
        /*0b74*/ 	.word	0x000151e0


	//   ....[71]....
        /*0b78*/ 	.word	0x00015230


	//   ....[72]....
        /*0b7c*/ 	.word	0x00015380


	//   ....[73]....
        /*0b80*/ 	.word	0x000154b0


	//   ....[74]....
        /*0b84*/ 	.word	0x00015720


	//   ....[75]....
        /*0b88*/ 	.word	0x000159e0


	//   ....[76]....
        /*0b8c*/ 	.word	0x00015a90


	//   ....[77]....
        /*0b90*/ 	.word	0x00017620


	//   ....[78]....
        /*0b94*/ 	.word	0x00017690


	//   ....[79]....
        /*0b98*/ 	.word	0x000176b0


	//   ....[80]....
        /*0b9c*/ 	.word	0x000176c0


	//   ....[81]....
        /*0ba0*/ 	.word	0x000176d0


	//   ....[82]....
        /*0ba4*/ 	.word	0x00017700


	//   ....[83]....
        /*0ba8*/ 	.word	0x00017720


	//   ....[84]....
        /*0bac*/ 	.word	0x00017730


	//   ....[85]....
        /*0bb0*/ 	.word	0x00018940


	//   ....[86]....
        /*0bb4*/ 	.word	0x00018950


	//   ....[87]....
        /*0bb8*/ 	.word	0x00018960


	//   ....[88]....
        /*0bbc*/ 	.word	0x00018970


	//   ....[89]....
        /*0bc0*/ 	.word	0x00018980


	//   ....[90]....
        /*0bc4*/ 	.word	0x00018990


	//   ....[91]....
        /*0bc8*/ 	.word	0x000189b0


	//   ....[92]....
        /*0bcc*/ 	.word	0x000189c0


	//   ....[93]....
        /*0bd0*/ 	.word	0x00018dc0


	//   ....[94]....
        /*0bd4*/ 	.word	0x00018de0


	//   ....[95]....
        /*0bd8*/ 	.word	0x00018e60


	//   ....[96]....
        /*0bdc*/ 	.word	0x00018e70


	//   ....[97]....
        /*0be0*/ 	.word	0x00018ef0


	//   ....[98]....
        /*0be4*/ 	.word	0x00018f10


	//   ....[99]....
        /*0be8*/ 	.word	0x00018f90


	//   ....[100]....
        /*0bec*/ 	.word	0x00018fa0


	//   ....[101]....
        /*0bf0*/ 	.word	0x00019020


	//   ....[102]....
        /*0bf4*/ 	.word	0x00019040


	//   ....[103]....
        /*0bf8*/ 	.word	0x000190c0


	//   ....[104]....
        /*0bfc*/ 	.word	0x000190d0


	//   ....[105]....
        /*0c00*/ 	.word	0x00019150


	//   ....[106]....
        /*0c04*/ 	.word	0x00019170


	//   ....[107]....
        /*0c08*/ 	.word	0x000191f0


	//   ....[108]....
        /*0c0c*/ 	.word	0x00019200


	//   ....[109]....
        /*0c10*/ 	.word	0x000194a0


	//   ....[110]....
        /*0c14*/ 	.word	0x000194c0


	//   ....[111]....
        /*0c18*/ 	.word	0x00019810


	//   ....[112]....
        /*0c1c*/ 	.word	0x00019820


	//   ....[113]....
        /*0c20*/ 	.word	0x00019a80


	//   ....[114]....
        /*0c24*/ 	.word	0x00019aa0


	//   ....[115]....
        /*0c28*/ 	.word	0x00019d10


	//   ....[116]....
        /*0c2c*/ 	.word	0x00019d20


	//   ....[117]....
        /*0c30*/ 	.word	0x0001a760


	//   ....[118]....
        /*0c34*/ 	.word	0x0001a780


	//   ....[119]....
        /*0c38*/ 	.word	0x0001a800


	//   ....[120]....
        /*0c3c*/ 	.word	0x0001a810


	//   ....[121]....
        /*0c40*/ 	.word	0x0001a890


	//   ....[122]....
        /*0c44*/ 	.word	0x0001a8b0


	//   ....[123]....
        /*0c48*/ 	.word	0x0001a930


	//   ....[124]....
        /*0c4c*/ 	.word	0x0001a940


	//   ....[125]....
        /*0c50*/ 	.word	0x0001a9c0


	//   ....[126]....
        /*0c54*/ 	.word	0x0001a9e0


	//   ....[127]....
        /*0c58*/ 	.word	0x0001aa60


	//   ....[128]....
        /*0c5c*/ 	.word	0x0001aa70


	//   ....[129]....
        /*0c60*/ 	.word	0x0001aaf0


	//   ....[130]....
        /*0c64*/ 	.word	0x0001ab10


	//   ....[131]....
        /*0c68*/ 	.word	0x0001ab90


	//   ....[132]....
        /*0c6c*/ 	.word	0x0001aba0


	//   ....[133]....
        /*0c70*/ 	.word	0x0001ad00


	//   ....[134]....
        /*0c74*/ 	.word	0x0001ad20


	//   ....[135]....
        /*0c78*/ 	.word	0x0001ae50


	//   ....[136]....
        /*0c7c*/ 	.word	0x0001ae90


	//   ....[137]....
        /*0c80*/ 	.word	0x0001aec0


	//   ....[138]....
        /*0c84*/ 	.word	0x0001aef0


	//   ....[139]....
        /*0c88*/ 	.word	0x0001af20


	//   ....[140]....
        /*0c8c*/ 	.word	0x0001af50


	//   ....[141]....
        /*0c90*/ 	.word	0x0001b0b0


	//   ....[142]....
        /*0c94*/ 	.word	0x0001b0f0


	//   ....[143]....
        /*0c98*/ 	.word	0x0001b120


	//   ....[144]....
        /*0c9c*/ 	.word	0x0001b150


	//   ....[145]....
        /*0ca0*/ 	.word	0x0001b180


	//   ....[146]....
        /*0ca4*/ 	.word	0x0001b1b0


	//   ....[147]....
        /*0ca8*/ 	.word	0x0001b240


	//   ....[148]....
        /*0cac*/ 	.word	0x0001b2a0


	//   ....[149]....
        /*0cb0*/ 	.word	0x0001b2b0


	//   ....[150]....
        /*0cb4*/ 	.word	0x0001b310


	//   ....[151]....
        /*0cb8*/ 	.word	0x0001bd70


	//   ....[152]....
        /*0cbc*/ 	.word	0x0001bdd0


	//   ....[153]....
        /*0cc0*/ 	.word	0x0001be20


	//   ....[154]....
        /*0cc4*/ 	.word	0x0001be70


	//   ....[155]....
        /*0cc8*/ 	.word	0x0001bec0


	//   ....[156]....
        /*0ccc*/ 	.word	0x0001bf30


	//   ....[157]....
        /*0cd0*/ 	.word	0x0001bf80


	//   ....[158]....
        /*0cd4*/ 	.word	0x0001bff0


	//   ....[159]....
        /*0cd8*/ 	.word	0x0001c060


	//   ....[160]....
        /*0cdc*/ 	.word	0x0001c0c0


	//   ....[161]....
        /*0ce0*/ 	.word	0x0001c130


	//   ....[162]....
        /*0ce4*/ 	.word	0x0001c1a0


	//   ....[163]....
        /*0ce8*/ 	.word	0x0001c210


	//   ....[164]....
        /*0cec*/ 	.word	0x0001c270


	//   ....[165]....
        /*0cf0*/ 	.word	0x0001c2e0


	//   ....[166]....
        /*0cf4*/ 	.word	0x0001c350


	//   ....[167]....
        /*0cf8*/ 	.word	0x0001c3c0


	//   ....[168]....
        /*0cfc*/ 	.word	0x0001c420


	//   ....[169]....
        /*0d00*/ 	.word	0x0001c490


	//   ....[170]....
        /*0d04*/ 	.word	0x0001c500


	//   ....[171]....
        /*0d08*/ 	.word	0x0001c570


	//   ....[172]....
        /*0d0c*/ 	.word	0x0001c5d0


	//   ....[173]....
        /*0d10*/ 	.word	0x0001c640


	//   ....[174]....
        /*0d14*/ 	.word	0x0001c6b0


	//   ....[175]....
        /*0d18*/ 	.word	0x0001c720


	//   ....[176]....
        /*0d1c*/ 	.word	0x0001c780


	//   ....[177]....
        /*0d20*/ 	.word	0x0001c7e0


	//   ....[178]....
        /*0d24*/ 	.word	0x0001c840


	//   ....[179]....
        /*0d28*/ 	.word	0x0001c890


	//   ....[180]....
        /*0d2c*/ 	.word	0x0001c8f0


	//   ....[181]....
        /*0d30*/ 	.word	0x0001c940


	//   ....[182]....
        /*0d34*/ 	.word	0x0001c9a0


	//   ....[183]....
        /*0d38*/ 	.word	0x0001c9f0


	//   ....[184]....
        /*0d3c*/ 	.word	0x0001ca50


	//   ....[185]....
        /*0d40*/ 	.word	0x0001cac0


	//   ....[186]....
        /*0d44*/ 	.word	0x0001cb30


	//   ....[187]....
        /*0d48*/ 	.word	0x0001cba0


	//   ....[188]....
        /*0d4c*/ 	.word	0x0001cc00


	//   ....[189]....
        /*0d50*/ 	.word	0x0001cc70


	//   ....[190]....
        /*0d54*/ 	.word	0x0001cce0


	//   ....[191]....
        /*0d58*/ 	.word	0x0001cd50


	//   ....[192]....
        /*0d5c*/ 	.word	0x0001cdb0


	//   ....[193]....
        /*0d60*/ 	.word	0x0001ce20


	//   ....[194]....
        /*0d64*/ 	.word	0x0001ce90


	//   ....[195]....
        /*0d68*/ 	.word	0x0001cf00


	//   ....[196]....
        /*0d6c*/ 	.word	0x0001cf60


	//   ....[197]....
        /*0d70*/ 	.word	0x0001cfd0


	//   ....[198]....
        /*0d74*/ 	.word	0x0001d040


	//   ....[199]....
        /*0d78*/ 	.word	0x0001d0b0


	//   ....[200]....
        /*0d7c*/ 	.word	0x0001d110


	//   ....[201]....
        /*0d80*/ 	.word	0x0001d180


	//   ....[202]....
        /*0d84*/ 	.word	0x0001d1f0


	//   ....[203]....
        /*0d88*/ 	.word	0x0001d260


	//   ....[204]....
        /*0d8c*/ 	.word	0x0001d2c0


	//   ....[205]....
        /*0d90*/ 	.word	0x0001d330


	//   ....[206]....
        /*0d94*/ 	.word	0x0001d3a0


	//   ....[207]....
        /*0d98*/ 	.word	0x0001d410


	//   ....[208]....
        /*0d9c*/ 	.word	0x0001d470


	//   ....[209]....
        /*0da0*/ 	.word	0x0001d4e0


	//   ....[210]....
        /*0da4*/ 	.word	0x0001d550


	//   ....[211]....
        /*0da8*/ 	.word	0x0001d5c0


	//   ....[212]....
        /*0dac*/ 	.word	0x0001d620


	//   ....[213]....
        /*0db0*/ 	.word	0x0001d690


	//   ....[214]....
        /*0db4*/ 	.word	0x0001d700


	//   ....[215]....
        /*0db8*/ 	.word	0x0001d770


	//   ....[216]....
        /*0dbc*/ 	.word	0x0001d7d0


	//   ....[217]....
        /*0dc0*/ 	.word	0x0001d840


	//   ....[218]....
        /*0dc4*/ 	.word	0x0001d8b0


	//   ....[219]....
        /*0dc8*/ 	.word	0x0001d920


	//   ....[220]....
        /*0dcc*/ 	.word	0x0001d980


	//   ....[221]....
        /*0dd0*/ 	.word	0x0001d9f0


	//   ....[222]....
        /*0dd4*/ 	.word	0x0001da60


	//   ....[223]....
        /*0dd8*/ 	.word	0x0001dad0


	//   ....[224]....
        /*0ddc*/ 	.word	0x0001db30


	//   ....[225]....
        /*0de0*/ 	.word	0x0001dba0


	//   ....[226]....
        /*0de4*/ 	.word	0x0001dc10


	//   ....[227]....
        /*0de8*/ 	.word	0x0001dc60


	//   ....[228]....
        /*0dec*/ 	.word	0x0001dca0


	//   ....[229]....
        /*0df0*/ 	.word	0x0001dcf0


	//   ....[230]....
        /*0df4*/ 	.word	0x0001dd40


	//   ....[231]....
        /*0df8*/ 	.word	0x0001dd90


	//   ....[232]....
        /*0dfc*/ 	.word	0x0001de00


	//   ....[233]....
        /*0e00*/ 	.word	0x0001de50


	//   ....[234]....
        /*0e04*/ 	.word	0x0001dea0


	//   ....[235]....
        /*0e08*/ 	.word	0x0001def0


	//   ....[236]....
        /*0e0c*/ 	.word	0x0001df40


	//   ....[237]....
        /*0e10*/ 	.word	0x0001df90


	//   ....[238]....
        /*0e14*/ 	.word	0x0001e000


	//   ....[239]....
        /*0e18*/ 	.word	0x0001e050


	//   ....[240]....
        /*0e1c*/ 	.word	0x0001e0c0


	//   ....[241]....
        /*0e20*/ 	.word	0x0001e120


	//   ....[242]....
        /*0e24*/ 	.word	0x0001e190


	//----- nvinfo : EIATTR_EXIT_INSTR_OFFSETS
	.align		4
.L_312:
        /*0e28*/ 	.byte	0x04, 0x1c
        /*0e2a*/ 	.short	(.L_314 - .L_313)


	//   ....[0]....
.L_313:
        /*0e2c*/ 	.word	0x000010f0


	//   ....[1]....
        /*0e30*/ 	.word	0x0001bd30


	//----- nvinfo : EIATTR_MAX_THREADS
	.align		4
.L_314:
        /*0e34*/ 	.byte	0x04, 0x05
        /*0e36*/ 	.short	(.L_316 - .L_315)
.L_315:
        /*0e38*/ 	.word	0x00000080
        /*0e3c*/ 	.word	0x00000001
        /*0e40*/ 	.word	0x00000001


	//----- nvinfo : EIATTR_CRS_STACK_SIZE
	.align		4
.L_316:
        /*0e44*/ 	.byte	0x04, 0x1e
        /*0e46*/ 	.short	(.L_318 - .L_317)
.L_317:
        /*0e48*/ 	.word	0x00000000
.L_318:


//--------------------- .nv.info._ZN7cutlass13device_kernelIN5flash19enable_sm80_to_sm89INS1_16FlashAttnFwdSm80INS1_25CollectiveMainloopFwdSm80ILi4ELi1ELb0EN4cute5tupleIJNS5_1CILi128EEENS7_ILi80EEENS7_ILi64EEEEEELi64ENS_6half_tEfNS_4arch4Sm80ELb0ELb1ELb1ELb1ELb0ELb1ELb1ELb1EEENS1_21CollectiveEpilogueFwdINS6_IJS8_SA_S9_EEENS6_IJNS7_ILi1EEESI_SI_EEESC_SE_Li128ELb1ELb1ELb1ELb0EEENS1_36VarlenDynamicPersistentTileSchedulerILi128ELi80ELi128ELi128ELb1ELb1ELb0ELb1ELb0ELb1EEEEEEEEEvNT_6ParamsE --------------------------
	.section	.nv.info._ZN7cutlass13device_kernelIN5flash19enable_sm80_to_sm89INS1_16FlashAttnFwdSm80INS1_25CollectiveMainloopFwdSm80ILi4ELi1ELb0EN4cute5tupleIJNS5_1CILi128EEENS7_ILi80EEENS7_ILi64EEEEEELi64ENS_6half_tEfNS_4arch4Sm80ELb0ELb1ELb1ELb1ELb0ELb1ELb1ELb1EEENS1_21CollectiveEpilogueFwdINS6_IJS8_SA_S9_EEENS6_IJNS7_ILi1EEESI_SI_EEESC_SE_Li128ELb1ELb1ELb1ELb0EEENS1_36VarlenDynamicPersistentTileSchedulerILi128ELi80ELi128ELi128ELb1ELb1ELb0ELb1ELb0ELb1EEEEEEEEEvNT_6ParamsE,"",@"SHT_CUDA_INFO"
	.sectionflags	@""
	.align	4


	//----- nvinfo : EIATTR_CUDA_API_VERSION
	.align		4
        /*0000*/ 	.byte	0x04, 0x37
        /*0002*/ 	.short	(.L_320 - .L_319)
.L_319:
        /*0004*/ 	.word	0x00000082


	//----- nvinfo : EIATTR_SW2861232_WAR
	.align		4
.L_320:
        /*0008*/ 	.byte	0x01, 0x35
	.zero		2


	//----- nvinfo : EIATTR_PARAM_CBANK
	.align		4
        /*000c*/ 	.byte	0x04, 0x0a
        /*000e*/ 	.short	(.L_322 - .L_321)
	.align		4
.L_321:
        /*0010*/ 	.word	index@(.nv.constant0._ZN7cutlass13device_kernelIN5flash19enable_sm80_to_sm89INS1_16FlashAttnFwdSm80INS1_25CollectiveMainloopFwdSm80ILi4ELi1ELb0EN4cute5tupleIJNS5_1CILi128EEENS7_ILi80EEENS7_ILi64EEEEEELi64ENS_6half_tEfNS_4arch4Sm80ELb0ELb1ELb1ELb1ELb0ELb1ELb1ELb1EEENS1_21CollectiveEpilogueFwdINS6_IJS8_SA_S9_EEENS6_IJNS7_ILi1EEESI_SI_EEESC_SE_Li128ELb1ELb1ELb1ELb0EEENS1_36VarlenDynamicPersistentTileSchedulerILi128ELi80ELi128ELi128ELb1ELb1ELb0ELb1ELb0ELb1EEEEEEEEEvNT_6ParamsE)
        /*0014*/ 	.short	0x0160
        /*0016*/ 	.short	0x0438


	//----- nvinfo : EIATTR_CBANK_PARAM_SIZE
	.align		4
.L_322:
        /*0018*/ 	.byte	0x03, 0x19
        /*001a*/ 	.short	0x0438


	//----- nvinfo : EIATTR_KPARAM_INFO
	.align		4
        /*001c*/ 	.byte	0x04, 0x17
        /*001e*/ 	.short	(.L_324 - .L_323)
.L_323:
        /*0020*/ 	.word	0x00000000
        /*0024*/ 	.short	0x0000
        /*0026*/ 	.short	0x0000
        /*0028*/ 	.byte	0x00, 0xf0, 0xe1, 0x10


	//----- nvinfo : EIATTR_MAXREG_COUNT
	.align		4
.L_324:
        /*002c*/ 	.byte	0x03, 0x1b
        /*002e*/ 	.short	0x00ff


	//----- nvinfo : EIATTR_NUM_BARRIERS
	.align		4
        /*0030*/ 	.byte	0x02, 0x4c
        /*0032*/ 	.byte	0x06
	.zero		1


	//----- nvinfo : EIATTR_ANNOTATIONS
	.align		4
        /*0034*/ 	.byte	0x04, 0x55
        /*0036*/ 	.short	(.L_326 - .L_325)


	//   ....[0]....
.L_325:
        /* <DEDUP_REMOVED lines=91> */
        /*05dc*/ 	.byte	0x90, 0x71, 0x02, 0x00


	//----- nvinfo : EIATTR_MERCURY_ISA_VERSION
	.align		4
.L_326:
        /*05e0*/ 	.byte	0x03, 0x5f
        /*05e2*/ 	.short	0x0000


	//----- nvinfo : EIATTR_INT_WARP_WIDE_INSTR_OFFSETS
	.align		4
        /*05e4*/ 	.byte	0x04, 0x31
        /*05e6*/ 	.short	(.L_328 - .L_327)


	//   ....[0]....
.L_327:
        /*05e8*/ 	.word	0x00022510


	//   ....[1]....
        /*05ec*/ 	.word	0x00022590


	//----- nvinfo : EIATTR_COOP_GROUP_MASK_REGIDS
	.align		4
.L_328:
        /*05f0*/ 	.byte	0x04, 0x29
        /*05f2*/ 	.short	(.L_330 - .L_329)


	//   ....[0]....
.L_329:
        /*05f4*/ 	.word	0xffffffff


	//   ....[1]....
        /*05f8*/ 	.word	0xffffffff


	//   ....[2]....
        /*05fc*/ 	.word	0xffffffff


	//   ....[3]....
        /*0600*/ 	.word	0xffffffff


	//   ....[4]....
        /*0604*/ 	.word	0xffffffff


	//   ....[5]....
        /*0608*/ 	.word	0xffffffff


	//   ....[6]....
        /*060c*/ 	.word	0xffffffff


	//   ....[7]....
        /*0610*/ 	.word	0xffffffff


	//   ....[8]....
        /*0614*/ 	.word	0xffffffff


	//   ....[9]....
        /*0618*/ 	.word	0xffffffff


	//   ....[10]....
        /*061c*/ 	.word	0xffffffff


	//   ....[11]....
        /*0620*/ 	.word	0xffffffff


	//   ....[12]....
        /*0624*/ 	.word	0xffffffff


	//   ....[13]....
        /*0628*/ 	.word	0xffffffff


	//   ....[14]....
        /*062c*/ 	.word	0xffffffff


	//   ....[15]....
        /*0630*/ 	.word	0xffffffff


	//   ....[16]....
        /*0634*/ 	.word	0xffffffff


	//   ....[17]....
        /*0638*/ 	.word	0xffffffff


	//   ....[18]....
        /*063c*/ 	.word	0xffffffff


	//   ....[19]....
        /*0640*/ 	.word	0xffffffff


	//   ....[20]....
        /*0644*/ 	.word	0xffffffff


	//   ....[21]....
        /*0648*/ 	.word	0xffffffff


	//   ....[22]....
        /*064c*/ 	.word	0xffffffff


	//   ....[23]....
        /*0650*/ 	.word	0xffffffff


	//   ....[24]....
        /*0654*/ 	.word	0xffffffff


	//   ....[25]....
        /*0658*/ 	.word	0xffffffff


	//   ....[26]....
        /*065c*/ 	.word	0xffffffff


	//   ....[27]....
        /*0660*/ 	.word	0xffffffff


	//   ....[28]....
        /*0664*/ 	.word	0xffffffff


	//   ....[29]....
        /*0668*/ 	.word	0xffffffff


	//   ....[30]....
        /*066c*/ 	.word	0xffffffff


	//   ....[31]....
        /*0670*/ 	.word	0xffffffff


	//   ....[32]....
        /*0674*/ 	.word	0xffffffff


	//   ....[33]....
        /*0678*/ 	.word	0xffffffff


	//   ....[34]....
        /*067c*/ 	.word	0xffffffff


	//   ....[35]....
        /*0680*/ 	.word	0xffffffff


	//   ....[36]....
        /*0684*/ 	.word	0xffffffff


	//   ....[37]....
        /*0688*/ 	.word	0xffffffff


	//   ....[38]....
        /*068c*/ 	.word	0xffffffff


	//   ....[39]....
        /*0690*/ 	.word	0xffffffff


	//   ....[40]....
        /*0694*/ 	.word	0xffffffff


	//   ....[41]....
        /*0698*/ 	.word	0xffffffff


	//   ....[42]....
        /*069c*/ 	.word	0xffffffff


	//   ....[43]....
        /*06a0*/ 	.word	0xffffffff


	//   ....[44]....
        /*06a4*/ 	.word	0xffffffff


	//   ....[45]....
        /*06a8*/ 	.word	0xffffffff


	//   ....[46]....
        /*06ac*/ 	.word	0xffffffff


	//   ....[47]....
        /*06b0*/ 	.word	0xffffffff


	//   ....[48]....
        /*06b4*/ 	.word	0xffffffff


	//   ....[49]....
        /*06b8*/ 	.word	0xffffffff


	//   ....[50]....
        /*06bc*/ 	.word	0xffffffff


	//   ....[51]....
        /*06c0*/ 	.word	0xffffffff


	//   ....[52]....
        /*06c4*/ 	.word	0xffffffff


	//   ....[53]....
        /*06c8*/ 	.word	0xffffffff


	//   ....[54]....
        /*06cc*/ 	.word	0xffffffff


	//   ....[55]....
        /*06d0*/ 	.word	0xffffffff


	//   ....[56]....
        /*06d4*/ 	.word	0xffffffff


	//   ....[57]....
        /*06d8*/ 	.word	0xffffffff


	//   ....[58]....
        /*06dc*/ 	.word	0xffffffff


	//   ....[59]....
        /*06e0*/ 	.word	0xffffffff


	//   ....[60]....
        /*06e4*/ 	.word	0xffffffff


	//   ....[61]....
        /*06e8*/ 	.word	0xffffffff


	//   ....[62]....
        /*06ec*/ 	.word	0xffffffff


	//   ....[63]....
        /*06f0*/ 	.word	0xffffffff


	//   ....[64]....
        /*06f4*/ 	.word	0xffffffff


	//   ....[65]....
        /*06f8*/ 	.word	0xffffffff


	//   ....[66]....
        /*06fc*/ 	.word	0xffffffff


	//   ....[67]....
        /*0700*/ 	.word	0xffffffff


	//   ....[68]....
        /*0704*/ 	.word	0xffffffff


	//   ....[69]....
        /*0708*/ 	.word	0xffffffff


	//   ....[70]....
        /*070c*/ 	.word	0xffffffff


	//   ....[71]....
        /*0710*/ 	.word	0xffffffff


	//   ....[72]....
        /*0714*/ 	.word	0xffffffff


	//   ....[73]....
        /*0718*/ 	.word	0xffffffff


	//   ....[74]....
        /*071c*/ 	.word	0xffffffff


	//   ....[75]....
        /*0720*/ 	.word	0xffffffff


	//   ....[76]....
        /*0724*/ 	.word	0xffffffff


	//   ....[77]....
        /*0728*/ 	.word	0xffffffff


	//   ....[78]....
        /*072c*/ 	.word	0xffffffff


	//   ....[79]....
        /*0730*/ 	.word	0xffffffff


	//   ....[80]....
        /*0734*/ 	.word	0xffffffff


	//   ....[81]....
        /*0738*/ 	.word	0xffffffff


	//   ....[82]....
        /*073c*/ 	.word	0xffffffff


	//   ....[83]....
        /*0740*/ 	.word	0xffffffff


	//   ....[84]....
        /*0744*/ 	.word	0xffffffff


	//   ....[85]....
        /*0748*/ 	.word	0xffffffff


	//   ....[86]....
        /*074c*/ 	.word	0xffffffff


	//   ....[87]....
        /*0750*/ 	.word	0xffffffff


	//   ....[88]....
        /*0754*/ 	.word	0xffffffff


	//   ....[89]....
        /*0758*/ 	.word	0xffffffff


	//   ....[90]....
        /*075c*/ 	.word	0xffffffff


	//   ....[91]....
        /*0760*/ 	.word	0xffffffff


	//   ....[92]....
        /*0764*/ 	.word	0xffffffff


	//   ....[93]....
        /*0768*/ 	.word	0xffffffff


	//   ....[94]....
        /*076c*/ 	.word	0xffffffff


	//   ....[95]....
        /*0770*/ 	.word	0xffffffff


	//   ....[96]....
        /*0774*/ 	.word	0xffffffff


	//   ....[97]....
        /*0778*/ 	.word	0xffffffff


	//   ....[98]....
        /*077c*/ 	.word	0xffffffff


	//   ....[99]....
        /*0780*/ 	.word	0xffffffff


	//   ....[100]....
        /*0784*/ 	.word	0xffffffff


	//   ....[101]....
        /*0788*/ 	.word	0xffffffff


	//   ....[102]....
        /*078c*/ 	.word	0xffffffff


	//   ....[103]....
        /*0790*/ 	.word	0xffffffff


	//   ....[104]....
        /*0794*/ 	.word	0xffffffff


	//   ....[105]....
        /*0798*/ 	.word	0xffffffff


	//   ....[106]....
        /*079c*/ 	.word	0xffffffff


	//   ....[107]....
        /*07a0*/ 	.word	0xffffffff


	//   ....[108]....
        /*07a4*/ 	.word	0xffffffff


	//   ....[109]....
        /*07a8*/ 	.word	0xffffffff


	//   ....[110]....
        /*07ac*/ 	.word	0xffffffff


	//   ....[111]....
        /*07b0*/ 	.word	0xffffffff


	//   ....[112]....
        /*07b4*/ 	.word	0xffffffff


	//   ....[113]....
        /*07b8*/ 	.word	0xffffffff


	//   ....[114]....
        /*07bc*/ 	.word	0xffffffff


	//   ....[115]....
        /*07c0*/ 	.word	0xffffffff


	//   ....[116]....
        /*07c4*/ 	.word	0xffffffff


	//   ....[117]....
        /*07c8*/ 	.word	0xffffffff


	//   ....[118]....
        /*07cc*/ 	.word	0xffffffff


	//   ....[119]....
        /*07d0*/ 	.word	0xffffffff


	//   ....[120]....
        /*07d4*/ 	.word	0xffffffff


	//   ....[121]....
        /*07d8*/ 	.word	0xffffffff


	//   ....[122]....
        /*07dc*/ 	.word	0xffffffff


	//   ....[123]....
        /*07e0*/ 	.word	0xffffffff


	//   ....[124]....
        /*07e4*/ 	.word	0xffffffff


	//   ....[125]....
        /*07e8*/ 	.word	0xffffffff


	//   ....[126]....
        /*07ec*/ 	.word	0xffffffff


	//   ....[127]....
        /*07f0*/ 	.word	0xffffffff


	//   ....[128]....
        /*07f4*/ 	.word	0xffffffff


	//   ....[129]....
        /*07f8*/ 	.word	0xffffffff


	//   ....[130]....
        /*07fc*/ 	.word	0xffffffff


	//   ....[131]....
        /*0800*/ 	.word	0xffffffff


	//   ....[132]....
        /*0804*/ 	.word	0xffffffff


	//   ....[133]....
        /*0808*/ 	.word	0xffffffff


	//   ....[134]....
        /*080c*/ 	.word	0xffffffff


	//   ....[135]....
        /*0810*/ 	.word	0xffffffff


	//   ....[136]....
        /*0814*/ 	.word	0xffffffff


	//   ....[137]....
        /*0818*/ 	.word	0xffffffff


	//   ....[138]....
        /*081c*/ 	.word	0xffffffff


	//   ....[139]....
        /*0820*/ 	.word	0xffffffff


	//   ....[140]....
        /*0824*/ 	.word	0xffffffff


	//   ....[141]....
        /*0828*/ 	.word	0xffffffff


	//   ....[142]....
        /*082c*/ 	.word	0xffffffff


	//   ....[143]....
        /*0830*/ 	.word	0xffffffff


	//   ....[144]....
        /*0834*/ 	.word	0xffffffff


	//   ....[145]....
        /*0838*/ 	.word	0xffffffff


	//   ....[146]....
        /*083c*/ 	.word	0xffffffff


	//   ....[147]....
        /*0840*/ 	.word	0xffffffff


	//   ....[148]....
        /*0844*/ 	.word	0xffffffff


	//   ....[149]....
        /*0848*/ 	.word	0xffffffff


	//   ....[150]....
        /*084c*/ 	.word	0xffffffff


	//   ....[151]....
        /*0850*/ 	.word	0xffffffff


	//   ....[152]....
        /*0854*/ 	.word	0xffffffff


	//   ....[153]....
        /*0858*/ 	.word	0xffffffff


	//   ....[154]....
        /*085c*/ 	.word	0xffffffff


	//   ....[155]....
        /*0860*/ 	.word	0xffffffff


	//   ....[156]....
        /*0864*/ 	.word	0xffffffff


	//   ....[157]....
        /*0868*/ 	.word	0xffffffff


	//   ....[158]....
        /*086c*/ 	.word	0xffffffff


	//   ....[159]....
        /*0870*/ 	.word	0xffffffff


	//   ....[160]....
        /*0874*/ 	.word	0xffffffff


	//   ....[161]....
        /*0878*/ 	.word	0xffffffff


	//   ....[162]....
        /*087c*/ 	.word	0xffffffff


	//   ....[163]....
        /*0880*/ 	.word	0xffffffff


	//   ....[164]....
        /*0884*/ 	.word	0xffffffff


	//   ....[165]....
        /*0888*/ 	.word	0xffffffff


	//   ....[166]....
        /*088c*/ 	.word	0xffffffff


	//   ....[167]....
        /*0890*/ 	.word	0xffffffff


	//   ....[168]....
        /*0894*/ 	.word	0xffffffff


	//   ....[169]....
        /*0898*/ 	.word	0xffffffff


	//   ....[170]....
        /*089c*/ 	.word	0xffffffff


	//   ....[171]....
        /*08a0*/ 	.word	0xffffffff


	//   ....[172]....
        /*08a4*/ 	.word	0xffffffff


	//   ....[173]....
        /*08a8*/ 	.word	0xffffffff


	//   ....[174]....
        /*08ac*/ 	.word	0xffffffff


	//   ....[175]....
        /*08b0*/ 	.word	0xffffffff


	//   ....[176]....
        /*08b4*/ 	.word	0xffffffff


	//   ....[177]....
        /*08b8*/ 	.word	0xffffffff


	//   ....[178]....
        /*08bc*/ 	.word	0xffffffff


	//   ....[179]....
        /*08c0*/ 	.word	0xffffffff


	//   ....[180]....
        /*08c4*/ 	.word	0xffffffff


	//   ....[181]....
        /*08c8*/ 	.word	0xffffffff


	//   ....[182]....
        /*08cc*/ 	.word	0xffffffff


	//   ....[183]....
        /*08d0*/ 	.word	0xffffffff


	//   ....[184]....
        /*08d4*/ 	.word	0xffffffff


	//   ....[185]....
        /*08d8*/ 	.word	0xffffffff


	//   ....[186]....
        /*08dc*/ 	.word	0xffffffff


	//   ....[187]....
        /*08e0*/ 	.word	0xffffffff


	//   ....[188]....
        /*08e4*/ 	.word	0xffffffff


	//   ....[189]....
        /*08e8*/ 	.word	0xffffffff


	//   ....[190]....
        /*08ec*/ 	.word	0xffffffff


	//   ....[191]....
        /*08f0*/ 	.word	0xffffffff


	//   ....[192]....
        /*08f4*/ 	.word	0xffffffff


	//   ....[193]....
        /*08f8*/ 	.word	0xffffffff


	//   ....[194]....
        /*08fc*/ 	.word	0xffffffff


	//   ....[195]....
        /*0900*/ 	.word	0xffffffff


	//   ....[196]....
        /*0904*/ 	.word	0xffffffff


	//   ....[197]....
        /*0908*/ 	.word	0xffffffff


	//   ....[198]....
        /*090c*/ 	.word	0xffffffff


	//   ....[199]....
        /*0910*/ 	.word	0xffffffff


	//   ....[200]....
        /*0914*/ 	.word	0xffffffff


	//   ....[201]....
        /*0918*/ 	.word	0xffffffff


	//   ....[202]....
        /*091c*/ 	.word	0xffffffff


	//   ....[203]....
        /*0920*/ 	.word	0xffffffff


	//   ....[204]....
        /*0924*/ 	.word	0xffffffff


	//   ....[205]....
        /*0928*/ 	.word	0xffffffff


	//   ....[206]....
        /*092c*/ 	.word	0xffffffff


	//   ....[207]....
        /*0930*/ 	.word	0xffffffff


	//   ....[208]....
        /*0934*/ 	.word	0xffffffff


	//   ....[209]....
        /*0938*/ 	.word	0xffffffff


	//   ....[210]....
        /*093c*/ 	.word	0xffffffff


	//   ....[211]....
        /*0940*/ 	.word	0xffffffff


	//   ....[212]....
        /*0944*/ 	.word	0xffffffff


	//   ....[213]....
        /*0948*/ 	.word	0xffffffff


	//   ....[214]....
        /*094c*/ 	.word	0xffffffff


	//   ....[215]....
        /*0950*/ 	.word	0xffffffff


	//   ....[216]....
        /*0954*/ 	.word	0xffffffff


	//   ....[217]....
        /*0958*/ 	.word	0xffffffff


	//   ....[218]....
        /*095c*/ 	.word	0xffffffff


	//   ....[219]....
        /*0960*/ 	.word	0xffffffff


	//   ....[220]....
        /*0964*/ 	.word	0xffffffff


	//   ....[221]....
        /*0968*/ 	.word	0xffffffff


	//   ....[222]....
        /*096c*/ 	.word	0xffffffff


	//   ....[223]....
        /*0970*/ 	.word	0xffffffff


	//   ....[224]....
        /*0974*/ 	.word	0xffffffff


	//   ....[225]....
        /*0978*/ 	.word	0xffffffff


	//   ....[226]....
        /*097c*/ 	.word	0xffffffff


	//   ....[227]....
        /*0980*/ 	.word	0xffffffff


	//   ....[228]....
        /*0984*/ 	.word	0xffffffff


	//   ....[229]....
        /*0988*/ 	.word	0xffffffff


	//   ....[230]....
        /*098c*/ 	.word	0xffffffff


	//   ....[231]....
        /*0990*/ 	.word	0xffffffff


	//   ....[232]....
        /*0994*/ 	.word	0xffffffff


	//   ....[233]....
        /*0998*/ 	.word	0xffffffff


	//   ....[234]....
        /*099c*/ 	.word	0xffffffff


	//   ....[235]....
        /*09a0*/ 	.word	0xffffffff


	//   ....[236]....
        /*09a4*/ 	.word	0xffffffff


	//   ....[237]....
        /*09a8*/ 	.word	0xffffffff


	//   ....[238]....
        /*09ac*/ 	.word	0xffffffff


	//   ....[239]....
        /*09b0*/ 	.word	0xffffffff


	//   ....[240]....
        /*09b4*/ 	.word	0xffffffff


	//   ....[241]....
        /*09b8*/ 	.word	0xffffffff


	//   ....[242]....
        /*09bc*/ 	.word	0xffffffff


	//   ....[243]....
        /*09c0*/ 	.word	0xffffffff


	//   ....[244]....
        /*09c4*/ 	.word	0xffffffff


	//   ....[245]....
        /*09c8*/ 	.word	0xffffffff


	//   ....[246]....
        /*09cc*/ 	.word	0xffffffff


	//   ....[247]....
        /*09d0*/ 	.word	0xffffffff


	//   ....[248]....
        /*09d4*/ 	.word	0xffffffff


	//   ....[249]....
        /*09d8*/ 	.word	0xffffffff


	//   ....[250]....
        /*09dc*/ 	.word	0xffffffff


	//   ....[251]....
        /*09e0*/ 	.word	0xffffffff


	//   ....[252]....
        /*09e4*/ 	.word	0xffffffff


	//   ....[253]....
        /*09e8*/ 	.word	0xffffffff


	//   ....[254]....
        /*09ec*/ 	.word	0xffffffff


	//   ....[255]....
        /*09f0*/ 	.word	0xffffffff


	//   ....[0]....
        /*09f4*/ 	.word	0xffffffff


	//   ....[1]....
        /*09f8*/ 	.word	0xffffffff


	//   ....[2]....
        /*09fc*/ 	.word	0xffffffff


	//   ....[3]....
        /*0a00*/ 	.word	0xffffffff


	//   ....[4]....
        /*0a04*/ 	.word	0xffffffff


	//   ....[5]....
        /*0a08*/ 	.word	0xffffffff


	//   ....[6]....
        /*0a0c*/ 	.word	0xffffffff


	//   ....[7]....
        /*0a10*/ 	.word	0xffffffff


	//   ....[8]....
        /*0a14*/ 	.word	0xffffffff


	//   ....[9]....
        /*0a18*/ 	.word	0xffffffff


	//   ....[10]....
        /*0a1c*/ 	.word	0xffffffff


	//   ....[11]....
        /*0a20*/ 	.word	0xffffffff


	//   ....[12]....
        /*0a24*/ 	.word	0xffffffff


	//   ....[13]....
        /*0a28*/ 	.word	0xffffffff


	//   ....[14]....
        /*0a2c*/ 	.word	0xffffffff


	//   ....[15]....
        /*0a30*/ 	.word	0xffffffff


	//   ....[16]....
        /*0a34*/ 	.word	0xffffffff


	//   ....[17]....
        /*0a38*/ 	.word	0xffffffff


	//   ....[18]....
        /*0a3c*/ 	.word	0xffffffff


	//----- nvinfo : EIATTR_COOP_GROUP_INSTR_OFFSETS
	.align		4
.L_330:
        /*0a40*/ 	.byte	0x04, 0x28
        /*0a42*/ 	.short	(.L_332 - .L_331)


	//   ....[0]....
.L_331:
        /*0a44*/ 	.word	0x00000050


	//   ....[1]....
        /*0a48*/ 	.word	0x00000200


	//   ....[2]....
        /*0a4c*/ 	.word	0x00000230


	//   ....[3]....
        /*0a50*/ 	.word	0x00000260


	//   ....[4]....
        /*0a54*/ 	.word	0x00000290


	//   ....[5]....
        /*0a58*/ 	.word	0x000002c0


	//   ....[6]....
        /*0a5c*/ 	.word	0x000002f0


	//   ....[7]....
        /*0a60*/ 	.word	0x00000450


	//   ....[8]....
        /*0a64*/ 	.word	0x00000490


	//   ....[9]....
        /*0a68*/ 	.word	0x000004c0


	//   ....[10]....
        /*0a6c*/ 	.word	0x000004f0


	//   ....[11]....
        /*0a70*/ 	.word	0x00000520


	//   ....[12]....
        /*0a74*/ 	.word	0x00000550


	//   ....[13]....
        /*0a78*/ 	.word	0x000005e0


	//   ....[14]....
        /*0a7c*/ 	.word	0x00000630


	//   ....[15]....
        /*0a80*/ 	.word	0x00000650


	//   ....[16]....
        /*0a84*/ 	.word	0x000006b0


	//   ....[17]....
        /*0a88*/ 	.word	0x00008920


	//   ....[18]....
        /*0a8c*/ 	.word	0x00008940


	//   ....[19]....
        /*0a90*/ 	.word	0x00008a20


	//   ....[20]....
        /*0a94*/ 	.word	0x00008a30


	//   ....[21]....
        /*0a98*/ 	.word	0x00008b00


	//   ....[22]....
        /*0a9c*/ 	.word	0x00008b20


	//   ....[23]....
        /*0aa0*/ 	.word	0x00008bf0


	//   ....[24]....
        /*0aa4*/ 	.word	0x00008c00


	//   ....[25]....
        /*0aa8*/ 	.word	0x00008cd0


	//   ....[26]....
        /*0aac*/ 	.word	0x00008cf0


	//   ....[27]....
        /*0ab0*/ 	.word	0x00008dc0


	//   ....[28]....
        /*0ab4*/ 	.word	0x00008dd0


	//   ....[29]....
        /*0ab8*/ 	.word	0x00008ea0


	//   ....[30]....
        /*0abc*/ 	.word	0x00008ec0


	//   ....[31]....
        /*0ac0*/ 	.word	0x00008f90


	//   ....[32]....
        /*0ac4*/ 	.word	0x00008fa0


	//   ....[33]....
        /*0ac8*/ 	.word	0x00009660


	//   ....[34]....
        /*0acc*/ 	.word	0x000096c0


	//   ....[35]....
        /*0ad0*/ 	.word	0x00009720


	//   ....[36]....
        /*0ad4*/ 	.word	0x00009730


	//   ....[37]....
        /*0ad8*/ 	.word	0x000098e0


	//   ....[38]....
        /*0adc*/ 	.word	0x000099a0


	//   ....[39]....
        /*0ae0*/ 	.word	0x000099e0


	//   ....[40]....
        /*0ae4*/ 	.word	0x00009a20


	//   ....[41]....
        /*0ae8*/ 	.word	0x00009c00


	//   ....[42]....
        /*0aec*/ 	.word	0x00009cc0


	//   ....[43]....
        /*0af0*/ 	.word	0x00009d00


	//   ....[44]....
        /*0af4*/ 	.word	0x00009d40


	//   ....[45]....
        /*0af8*/ 	.word	0x00009f40


	//   ....[46]....
        /*0afc*/ 	.word	0x0000a000


	//   ....[47]....
        /*0b00*/ 	.word	0x0000a040


	//   ....[48]....
        /*0b04*/ 	.word	0x0000a080


	//   ....[49]....
        /*0b08*/ 	.word	0x0000bbd0


	//   ....[50]....
        /*0b0c*/ 	.word	0x0000bc20


	//   ....[51]....
        /*0b10*/ 	.word	0x0000bc40


	//   ....[52]....
        /*0b14*/ 	.word	0x0000bc60


	//   ....[53]....
        /*0b18*/ 	.word	0x0000bd40


	//   ....[54]....
        /*0b1c*/ 	.word	0x0000bd50


	//   ....[55]....
        /*0b20*/ 	.word	0x0000bd60


	//   ....[56]....
        /*0b24*/ 	.word	0x0000bd70


	//   ....[57]....
        /*0b28*/ 	.word	0x0000bfa0


	//   ....[58]....
        /*0b2c*/ 	.word	0x0000bfe0


	//   ....[59]....
        /*0b30*/ 	.word	0x0000c000


	//   ....[60]....
        /*0b34*/ 	.word	0x0000c010


	//   ....[61]....
        /*0b38*/ 	.word	0x0000c180


	//   ....[62]....
        /*0b3c*/ 	.word	0x0000c200


	//   ....[63]....
        /*0b40*/ 	.word	0x0000c240


	//   ....[64]....
        /*0b44*/ 	.word	0x0000c260


	//   ....[65]....
        /*0b48*/ 	.word	0x0000f450


	//   ....[66]....
        /*0b4c*/ 	.word	0x0000f650


	//   ....[67]....
        /*0b50*/ 	.word	0x0000fde0


	//   ....[68]....
        /*0b54*/ 	.word	0x00010430


	//   ....[69]....
        /*0b58*/ 	.word	0x00010e00


	//   ....[70]....
        /*0b5c*/ 	.word	0x00010ea0


	//   ....[71]....
        /*0b60*/ 	.word	0x00011260


	//   ....[72]....
        /*0b64*/ 	.word	0x00011280


	//   ....[73]....
        /*0b68*/ 	.word	0x00011970


	//   ....[74]....
        /*0b6c*/ 	.word	0x00011a10


	//   ....[75]....
        /*0b70*/ 	.word	0x00011b00


	//   ....[76]....
        /*0b74*/ 	.word	0x00011b90


	//   ....[77]....
        /*0b78*/ 	.word	0x00014790


	//   ....[78]....
        /*0b7c*/ 	.word	0x000149c0


	//   ....[79]....
        /*0b80*/ 	.word	0x00015190


	//   ....[80]....
        /*0b84*/ 	.word	0x00015820


	//   ....[81]....
        /*0b88*/ 	.word	0x000161d0


	//   ....[82]....
        /*0b8c*/ 	.word	0x00016360


	//   ....[83]....
        /*0b90*/ 	.word	0x00016650


	//   ....[84]....
        /*0b94*/ 	.word	0x00016760


	//   ....[85]....
        /*0b98*/ 	.word	0x000167b0


	//   ....[86]....
        /*0b9c*/ 	.word	0x000168b0


	//   ....[87]....
        /*0ba0*/ 	.word	0x00016d30


	//   ....[88]....
        /*0ba4*/ 	.word	0x00016db0


	//   ....[89]....
        /*0ba8*/ 	.word	0x0001a040


	//   ....[90]....
        /*0bac*/ 	.word	0x0001a080


	//   ....[91]....
        /*0bb0*/ 	.word	0x0001a2b0


	//   ....[92]....
        /*0bb4*/ 	.word	0x0001a350


	//   ....[93]....
        /*0bb8*/ 	.word	0x0001a380


	//   ....[94]....
        /*0bbc*/ 	.word	0x0001a460


	//   ....[95]....
        /*0bc0*/ 	.word	0x0001a550


	//   ....[96]....
        /*0bc4*/ 	.word	0x0001a7b0


	//   ....[97]....
        /*0bc8*/ 	.word	0x0001dc00


	//   ....[98]....
        /*0bcc*/ 	.word	0x0001de30


	//   ....[99]....
        /*0bd0*/ 	.word	0x0001e600


	//   ....[100]....
        /*0bd4*/ 	.word	0x0001ec90


	//   ....[101]....
        /*0bd8*/ 	.word	0x0001f640


	//   ....[102]....
        /*0bdc*/ 	.word	0x0001f7d0


	//   ....[103]....
        /*0be0*/ 	.word	0x0001fac0


	//   ....[104]....
        /*0be4*/ 	.word	0x0001fbd0


	//   ....[105]....
        /*0be8*/ 	.word	0x0001fc20


	//   ....[106]....
        /*0bec*/ 	.word	0x0001fd20


	//   ....[107]....
        /*0bf0*/ 	.word	0x000201b0


	//   ....[108]....
        /*0bf4*/ 	.word	0x00020230


	//   ....[109]....
        /*0bf8*/ 	.word	0x00021d00


	//   ....[110]....
        /*0bfc*/ 	.word	0x00021d70


	//   ....[111]....
        /*0c00*/ 	.word	0x00021d80


	//   ....[112]....
        /*0c04*/ 	.word	0x00021d90


	//   ....[113]....
        /*0c08*/ 	.word	0x00021dc0


	//   ....[114]....
        /*0c0c*/ 	.word	0x00021de0


	//   ....[115]....
        /*0c10*/ 	.word	0x00021df0


	//   ....[116]....
        /*0c14*/ 	.word	0x00021e00


	//   ....[117]....
        /*0c18*/ 	.word	0x00023260


	//   ....[118]....
        /*0c1c*/ 	.word	0x00023280


	//   ....[119]....
        /*0c20*/ 	.word	0x00023290


	//   ....[120]....
        /*0c24*/ 	.word	0x000232a0


	//   ....[121]....
        /*0c28*/ 	.word	0x000232b0


	//   ....[122]....
        /*0c2c*/ 	.word	0x000232c0


	//   ....[123]....
        /*0c30*/ 	.word	0x000232e0


	//   ....[124]....
        /*0c34*/ 	.word	0x00023350


	//   ....[125]....
        /*0c38*/ 	.word	0x000236d0


	//   ....[126]....
        /*0c3c*/ 	.word	0x000236f0


	//   ....[127]....
        /*0c40*/ 	.word	0x00023760


	//   ....[128]....
        /*0c44*/ 	.word	0x00023770


	//   ....[129]....
        /*0c48*/ 	.word	0x000237e0


	//   ....[130]....
        /*0c4c*/ 	.word	0x00023800


	//   ....[131]....
        /*0c50*/ 	.word	0x00023870


	//   ....[132]....
        /*0c54*/ 	.word	0x00023880


	//   ....[133]....
        /*0c58*/ 	.word	0x000238f0


	//   ....[134]....
        /*0c5c*/ 	.word	0x00023910


	//   ....[135]....
        /*0c60*/ 	.word	0x00023980


	//   ....[136]....
        /*0c64*/ 	.word	0x00023990


	//   ....[137]....
        /*0c68*/ 	.word	0x00023a00


	//   ....[138]....
        /*0c6c*/ 	.word	0x00023a20


	//   ....[139]....
        /*0c70*/ 	.word	0x00023a90


	//   ....[140]....
        /*0c74*/ 	.word	0x00023aa0


	//   ....[141]....
        /*0c78*/ 	.word	0x00023d30


	//   ....[142]....
        /*0c7c*/ 	.word	0x00023d50


	//   ....[143]....
        /*0c80*/ 	.word	0x000240a0


	//   ....[144]....
        /*0c84*/ 	.word	0x000240b0


	//   ....[145]....
        /*0c88*/ 	.word	0x00024310


	//   ....[146]....
        /*0c8c*/ 	.word	0x00024330


	//   ....[147]....
        /*0c90*/ 	.word	0x000245b0


	//   ....[148]....
        /*0c94*/ 	.word	0x000245c0


	//   ....[149]....
        /*0c98*/ 	.word	0x00024f80


	//   ....[150]....
        /*0c9c*/ 	.word	0x00024fa0


	//   ....[151]....
        /*0ca0*/ 	.word	0x00025010


	//   ....[152]....
        /*0ca4*/ 	.word	0x00025020


	//   ....[153]....
        /*0ca8*/ 	.word	0x00025090


	//   ....[154]....
        /*0cac*/ 	.word	0x000250b0


	//   ....[155]....
        /*0cb0*/ 	.word	0x00025120


	//   ....[156]....
        /*0cb4*/ 	.word	0x00025130


	//   ....[157]....
        /*0cb8*/ 	.word	0x000251a0


	//   ....[158]....
        /*0cbc*/ 	.word	0x000251c0


	//   ....[159]....
        /*0cc0*/ 	.word	0x00025230


	//   ....[160]....
        /*0cc4*/ 	.word	0x00025240


	//   ....[161]....
        /*0cc8*/ 	.word	0x000252b0


	//   ....[162]....
        /*0ccc*/ 	.word	0x000252d0


	//   ....[163]....
        /*0cd0*/ 	.word	0x00025340


	//   ....[164]....
        /*0cd4*/ 	.word	0x00025350


	//   ....[165]....
        /*0cd8*/ 	.word	0x00025490


	//   ....[166]....
        /*0cdc*/ 	.word	0x000254b0


	//   ....[167]....
        /*0ce0*/ 	.word	0x000255e0


	//   ....[168]....
        /*0ce4*/ 	.word	0x00025620


	//   ....[169]....
        /*0ce8*/ 	.word	0x00025650


	//   ....[170]....
        /*0cec*/ 	.word	0x00025680


	//   ....[171]....
        /*0cf0*/ 	.word	0x000256b0


	//   ....[172]....
        /*0cf4*/ 	.word	0x000256e0


	//   ....[173]....
        /*0cf8*/ 	.word	0x00025840


	//   ....[174]....
        /*0cfc*/ 	.word	0x00025880


	//   ....[175]....
        /*0d00*/ 	.word	0x000258b0


	//   ....[176]....
        /*0d04*/ 	.word	0x000258e0


	//   ....[177]....
        /*0d08*/ 	.word	0x00025910


	//   ....[178]....
        /*0d0c*/ 	.word	0x00025940


	//   ....[179]....
        /*0d10*/ 	.word	0x000259d0


	//   ....[180]....
        /*0d14*/ 	.word	0x00025a30


	//   ....[181]....
        /*0d18*/ 	.word	0x00025a40


	//   ....[182]....
        /*0d1c*/ 	.word	0x00025aa0


	//   ....[183]....
        /*0d20*/ 	.word	0x00026500


	//   ....[184]....
        /*0d24*/ 	.word	0x00026560


	//   ....[185]....
        /*0d28*/ 	.word	0x000265b0


	//   ....[186]....
        /*0d2c*/ 	.word	0x00026600


	//   ....[187]....
        /*0d30*/ 	.word	0x00026650


	//   ....[188]....
        /*0d34*/ 	.word	0x000266c0


	//   ....[189]....
        /*0d38*/ 	.word	0x00026710


	//   ....[190]....
        /*0d3c*/ 	.word	0x00026780


	//   ....[191]....
        /*0d40*/ 	.word	0x000267f0


	//   ....[192]....
        /*0d44*/ 	.word	0x00026850


	//   ....[193]....
        /*0d48*/ 	.word	0x000268c0


	//   ....[194]....
        /*0d4c*/ 	.word	0x00026930


	//   ....[195]....
        /*0d50*/ 	.word	0x000269a0


	//   ....[196]....
        /*0d54*/ 	.word	0x00026a00


	//   ....[197]....
        /*0d58*/ 	.word	0x00026a70


	//   ....[198]....
        /*0d5c*/ 	.word	0x00026ae0


	//   ....[199]....
        /*0d60*/ 	.word	0x00026b50


	//   ....[200]....
        /*0d64*/ 	.word	0x00026bb0


	//   ....[201]....
        /*0d68*/ 	.word	0x00026c20


	//   ....[202]....
        /*0d6c*/ 	.word	0x00026c90


	//   ....[203]....
        /*0d70*/ 	.word	0x00026d00


	//   ....[204]....
        /*0d74*/ 	.word	0x00026d60


	//   ....[205]....
        /*0d78*/ 	.word	0x00026dd0


	//   ....[206]....
        /*0d7c*/ 	.word	0x00026e40


	//   ....[207]....
        /*0d80*/ 	.word	0x00026eb0


	//   ....[208]....
        /*0d84*/ 	.word	0x00026f10


	//   ....[209]....
        /*0d88*/ 	.word	0x00026f70


	//   ....[210]....
        /*0d8c*/ 	.word	0x00026fd0


	//   ....[211]....
        /*0d90*/ 	.word	0x00027020


	//   ....[212]....
        /*0d94*/ 	.word	0x00027080


	//   ....[213]....
        /*0d98*/ 	.word	0x000270d0


	//   ....[214]....
        /*0d9c*/ 	.word	0x00027130


	//   ....[215]....
        /*0da0*/ 	.word	0x00027180


	//   ....[216]....
        /*0da4*/ 	.word	0x000271e0


	//   ....[217]....
        /*0da8*/ 	.word	0x00027250


	//   ....[218]....
        /*0dac*/ 	.word	0x000272c0


	//   ....[219]....
        /*0db0*/ 	.word	0x00027330


	//   ....[220]....
        /*0db4*/ 	.word	0x00027390


	//   ....[221]....
        /*0db8*/ 	.word	0x00027400


	//   ....[222]....
        /*0dbc*/ 	.word	0x00027470


	//   ....[223]....
        /*0dc0*/ 	.word	0x000274e0


	//   ....[224]....
        /*0dc4*/ 	.word	0x00027540


	//   ....[225]....
        /*0dc8*/ 	.word	0x000275b0


	//   ....[226]....
        /*0dcc*/ 	.word	0x00027620


	//   ....[227]....
        /*0dd0*/ 	.word	0x00027690


	//   ....[228]....
        /*0dd4*/ 	.word	0x000276f0


	//   ....[229]....
        /*0dd8*/ 	.word	0x00027760


	//   ....[230]....
        /*0ddc*/ 	.word	0x000277d0


	//   ....[231]....
        /*0de0*/ 	.word	0x00027840


	//   ....[232]....
        /*0de4*/ 	.word	0x000278a0


	//   ....[233]....
        /*0de8*/ 	.word	0x00027910


	//   ....[234]....
        /*0dec*/ 	.word	0x00027980


	//   ....[235]....
        /*0df0*/ 	.word	0x000279f0


	//   ....[236]....
        /*0df4*/ 	.word	0x00027a50


	//   ....[237]....
        /*0df8*/ 	.word	0x00027ac0


	//   ....[238]....
        /*0dfc*/ 	.word	0x00027b30


	//   ....[239]....
        /*0e00*/ 	.word	0x00027ba0


	//   ....[240]....
        /*0e04*/ 	.word	0x00027c00


	//   ....[241]....
        /*0e08*/ 	.word	0x00027c70


	//   ....[242]....
        /*0e0c*/ 	.word	0x00027ce0


	//   ....[243]....
        /*0e10*/ 	.word	0x00027d50


	//   ....[244]....
        /*0e14*/ 	.word	0x00027db0


	//   ....[245]....
        /*0e18*/ 	.word	0x00027e20


	//   ....[246]....
        /*0e1c*/ 	.word	0x00027e90


	//   ....[247]....
        /*0e20*/ 	.word	0x00027f00


	//   ....[248]....
        /*0e24*/ 	.word	0x00027f60


	//   ....[249]....
        /*0e28*/ 	.word	0x00027fd0


	//   ....[250]....
        /*0e2c*/ 	.word	0x00028040


	//   ....[251]....
        /*0e30*/ 	.word	0x000280b0


	//   ....[252]....
        /*0e34*/ 	.word	0x00028110


	//   ....[253]....
        /*0e38*/ 	.word	0x00028180


	//   ....[254]....
        /*0e3c*/ 	.word	0x000281f0


	//   ....[255]....
        /*0e40*/ 	.word	0x00028260


	//   ....[0]....
        /*0e44*/ 	.word	0x000282c0


	//   ....[1]....
        /*0e48*/ 	.word	0x00028330


	//   ....[2]....
        /*0e4c*/ 	.word	0x000283a0


	//   ....[3]....
        /*0e50*/ 	.word	0x000283f0


	//   ....[4]....
        /*0e54*/ 	.word	0x00028430


	//   ....[5]....
        /*0e58*/ 	.word	0x00028480


	//   ....[6]....
        /*0e5c*/ 	.word	0x000284d0


	//   ....[7]....
        /*0e60*/ 	.word	0x00028520


	//   ....[8]....
        /*0e64*/ 	.word	0x00028590


	//   ....[9]....
        /*0e68*/ 	.word	0x000285e0


	//   ....[10]....
        /*0e6c*/ 	.word	0x00028630


	//   ....[11]....
        /*0e70*/ 	.word	0x00028680


	//   ....[12]....
        /*0e74*/ 	.word	0x000286d0


	//   ....[13]....
        /*0e78*/ 	.word	0x00028720


	//   ....[14]....
        /*0e7c*/ 	.word	0x00028790


	//   ....[15]....
        /*0e80*/ 	.word	0x000287e0


	//   ....[16]....
        /*0e84*/ 	.word	0x00028850


	//   ....[17]....
        /*0e88*/ 	.word	0x000288b0


	//   ....[18]....
        /*0e8c*/ 	.word	0x00028920


	//----- nvinfo : EIATTR_EXIT_INSTR_OFFSETS
	.align		4
.L_332:
        /*0e90*/ 	.byte	0x04, 0x1c
        /*0e92*/ 	.short	(.L_334 - .L_333)


	//   ....[0]....
.L_333:
        /*0e94*/ 	.word	0x000010d0


	//   ....[1]....
        /*0e98*/ 	.word	0x000264c0


	//----- nvinfo : EIATTR_MAX_THREADS
	.align		4
.L_334:
        /*0e9c*/ 	.byte	0x04, 0x05
        /*0e9e*/ 	.short	(.L_336 - .L_335)
.L_335:
        /*0ea0*/ 	.word	0x00000080
        /*0ea4*/ 	.word	0x00000001
        /*0ea8*/ 	.word	0x00000001


	//----- nvinfo : EIATTR_CRS_STACK_SIZE
	.align		4
.L_336:
        /*0eac*/ 	.byte	0x04, 0x1e
        /*0eae*/ 	.short	(.L_338 - .L_337)
.L_337:
        /*0eb0*/ 	.word	0x00000000
.L_338:


//--------------------- .nv.info._ZN7cutlass13device_kernelIN5flash19enable_sm80_to_sm89INS1_16FlashAttnFwdSm80INS1_25CollectiveMainloopFwdSm80ILi4ELi1ELb0EN4cute5tupleIJNS5_1CILi128EEENS7_ILi112EEENS7_ILi64EEEEEELi64ENS_6half_tEfNS_4arch4Sm80ELb1ELb0ELb1ELb0ELb0ELb0ELb1ELb1EEENS1_21CollectiveEpilogueFwdINS6_IJS8_SA_S9_EEENS6_IJNS7_ILi1EEESI_SI_EEESC_SE_Li128ELb0ELb1ELb1ELb0EEENS1_30DynamicPersistentTileSchedulerILi128ELi128ELb1ELb1ELb0EEEEEEEEEvNT_6ParamsE --------------------------
	.section	.nv.info._ZN7cutlass13device_kernelIN5flash19enable_sm80_to_sm89INS1_16FlashAttnFwdSm80INS1_25CollectiveMainloopFwdSm80ILi4ELi1ELb0EN4cute5tupleIJNS5_1CILi128EEENS7_ILi112EEENS7_ILi64EEEEEELi64ENS_6half_tEfNS_4arch4Sm80ELb1ELb0ELb1ELb0ELb0ELb0ELb1ELb1EEENS1_21CollectiveEpilogueFwdINS6_IJS8_SA_S9_EEENS6_IJNS7_ILi1EEESI_SI_EEESC_SE_Li128ELb0ELb1ELb1ELb0EEENS1_30DynamicPersistentTileSchedulerILi128ELi128ELb1ELb1ELb0EEEEEEEEEvNT_6ParamsE,"",@"SHT_CUDA_INFO"
	.sectionflags	@""
	.align	4


	//----- nvinfo : EIATTR_CUDA_API_VERSION
	.align		4
        /*0000*/ 	.byte	0x04, 0x37
        /*0002*/ 	.short	(.L_340 - .L_339)
.L_339:
        /*0004*/ 	.word	0x00000082


	//----- nvinfo : EIATTR_SW2861232_WAR
	.align		4
.L_340:
        /*0008*/ 	.byte	0x01, 0x35
	.zero		2


	//----- nvinfo : EIATTR_PARAM_CBANK
	.align		4
        /*000c*/ 	.byte	0x04, 0x0a
        /*000e*/ 	.short	(.L_342 - .L_341)
	.align		4
.L_341:
        /*0010*/ 	.word	index@(.nv.constant0._ZN7cutlass13device_kernelIN5flash19enable_sm80_to_sm89INS1_16FlashAttnFwdSm80INS1_25CollectiveMainloopFwdSm80ILi4ELi1ELb0EN4cute5tupleIJNS5_1CILi128EEENS7_ILi112EEENS7_ILi64EEEEEELi64ENS_6half_tEfNS_4arch4Sm80ELb1ELb0ELb1ELb0ELb0ELb0ELb1ELb1EEENS1_21CollectiveEpilogueFwdINS6_IJS8_SA_S9_EEENS6_IJNS7_ILi1EEESI_SI_EEESC_SE_Li128ELb0ELb1ELb1ELb0EEENS1_30DynamicPersistentTileSchedulerILi128ELi128ELb1ELb1ELb0EEEEEEEEEvNT_6ParamsE)
        /*0014*/ 	.short	0x0160
        /*0016*/ 	.short	0x0428


	//----- nvinfo : EIATTR_CBANK_PARAM_SIZE
	.align		4
.L_342:
        /*0018*/ 	.byte	0x03, 0x19
        /*001a*/ 	.short	0x0428


	//----- nvinfo : EIATTR_KPARAM_INFO
	.align		4
        /*001c*/ 	.byte	0x04, 0x17
        /*001e*/ 	.short	(.L_344 - .L_343)
.L_343:
        /*0020*/ 	.word	0x00000000
        /*0024*/ 	.short	0x0000
        /*0026*/ 	.short	0x0000
        /*0028*/ 	.byte	0x00, 0xf0, 0xa1, 0x10


	//----- nvinfo : EIATTR_MAXREG_COUNT
	.align		4
.L_344:
        /*002c*/ 	.byte	0x03, 0x1b
        /*002e*/ 	.short	0x00ff


	//----- nvinfo : EIATTR_NUM_BARRIERS
	.align		4
        /*0030*/ 	.byte	0x02, 0x4c
        /*0032*/ 	.byte	0x06
	.zero		1


	//----- nvinfo : EIATTR_ANNOTATIONS
	.align		4
        /*0034*/ 	.byte	0x04, 0x55
        /*0036*/ 	.short	(.L_346 - .L_345)


	//   ....[0]....
.L_345:
        /* <DEDUP_REMOVED lines=77> */


	//----- nvinfo : EIATTR_MERCURY_ISA_VERSION
	.align		4
.L_346:
        /*04f0*/ 	.byte	0x03, 0x5f
        /*04f2*/ 	.short	0x0000


	//----- nvinfo : EIATTR_INT_WARP_WIDE_INSTR_OFFSETS
	.align		4
        /*04f4*/ 	.byte	0x04, 0x31
        /*04f6*/ 	.short	(.L_348 - .L_347)


	//   ....[0]....
.L_347:
        /*04f8*/ 	.word	0x00014950


	//   ....[1]....
        /*04fc*/ 	.word	0x000149d0


	//----- nvinfo : EIATTR_COOP_GROUP_MASK_REGIDS
	.align		4
.L_348:
        /*0500*/ 	.byte	0x04, 0x29
        /*0502*/ 	.short	(.L_350 - .L_349)


	//   ....[0]....
.L_349:
        /*0504*/ 	.word	0xffffffff


	//   ....[1]....
        /*0508*/ 	.word	0xffffffff


	//   ....[2]....
        /*050c*/ 	.word	0xffffffff


	//   ....[3]....
        /*0510*/ 	.word	0xffffffff


	//   ....[4]....
        /*0514*/ 	.word	0xffffffff


	//   ....[5]....
        /*0518*/ 	.word	0xffffffff


	//   ....[6]....
        /*051c*/ 	.word	0xffffffff


	//   ....[7]....
        /*0520*/ 	.word	0xffffffff


	//   ....[8]....
        /*0524*/ 	.word	0xffffffff


	//   ....[9]....
        /*0528*/ 	.word	0xffffffff


	//   ....[10]....
        /*052c*/ 	.word	0xffffffff


	//   ....[11]....
        /*0530*/ 	.word	0xffffffff


	//   ....[12]....
        /*0534*/ 	.word	0xffffffff


	//   ....[13]....
        /*0538*/ 	.word	0xffffffff


	//   ....[14]....
        /*053c*/ 	.word	0xffffffff


	//   ....[15]....
        /*0540*/ 	.word	0xffffffff


	//   ....[16]....
        /*0544*/ 	.word	0xffffffff


	//   ....[17]....
        /*0548*/ 	.word	0xffffffff


	//   ....[18]....
        /*054c*/ 	.word	0xffffffff


	//   ....[19]....
        /*0550*/ 	.word	0xffffffff


	//   ....[20]....
        /*0554*/ 	.word	0xffffffff


	//   ....[21]....
        /*0558*/ 	.word	0xffffffff


	//   ....[22]....
        /*055c*/ 	.word	0xffffffff


	//   ....[23]....
        /*0560*/ 	.word	0xffffffff


	//   ....[24]....
        /*0564*/ 	.word	0xffffffff


	//   ....[25]....
        /*0568*/ 	.word	0xffffffff


	//   ....[26]....
        /*056c*/ 	.word	0xffffffff


	//   ....[27]....
        /*0570*/ 	.word	0xffffffff


	//   ....[28]....
        /*0574*/ 	.word	0xffffffff


	//   ....[29]....
        /*0578*/ 	.word	0xffffffff


	//   ....[30]....
        /*057c*/ 	.word	0xffffffff


	//   ....[31]....
        /*0580*/ 	.word	0xffffffff


	//   ....[32]....
        /*0584*/ 	.word	0xffffffff


	//   ....[33]....
        /*0588*/ 	.word	0xffffffff


	//   ....[34]....
        /*058c*/ 	.word	0xffffffff


	//   ....[35]....
        /*0590*/ 	.word	0xffffffff


	//   ....[36]....
        /*0594*/ 	.word	0xffffffff


	//   ....[37]....
        /*0598*/ 	.word	0xffffffff


	//   ....[38]....
        /*059c*/ 	.word	0xffffffff


	//   ....[39]....
        /*05a0*/ 	.word	0xffffffff


	//   ....[40]....
        /*05a4*/ 	.word	0xffffffff


	//   ....[41]....
        /*05a8*/ 	.word	0xffffffff


	//   ....[42]....
        /*05ac*/ 	.word	0xffffffff


	//   ....[43]....
        /*05b0*/ 	.word	0xffffffff


	//   ....[44]....
        /*05b4*/ 	.word	0xffffffff


	//   ....[45]....
        /*05b8*/ 	.word	0xffffffff


	//   ....[46]....
        /*05bc*/ 	.word	0xffffffff


	//   ....[47]....
        /*05c0*/ 	.word	0xffffffff


	//   ....[48]....
        /*05c4*/ 	.word	0xffffffff


	//   ....[49]....
        /*05c8*/ 	.word	0xffffffff


	//   ....[50]....
        /*05cc*/ 	.word	0xffffffff


	//   ....[51]....
        /*05d0*/ 	.word	0xffffffff


	//   ....[52]....
        /*05d4*/ 	.word	0xffffffff


	//   ....[53]....
        /*05d8*/ 	.word	0xffffffff


	//   ....[54]....
        /*05dc*/ 	.word	0xffffffff


	//   ....[55]....
        /*05e0*/ 	.word	0xffffffff


	//   ....[56]....
        /*05e4*/ 	.word	0xffffffff


	//   ....[57]....
        /*05e8*/ 	.word	0xffffffff


	//   ....[58]....
        /*05ec*/ 	.word	0xffffffff


	//   ....[59]....
        /*05f0*/ 	.word	0xffffffff


	//   ....[60]....
        /*05f4*/ 	.word	0xffffffff


	//   ....[61]....
        /*05f8*/ 	.word	0xffffffff


	//   ....[62]....
        /*05fc*/ 	.word	0xffffffff


	//   ....[63]....
        /*0600*/ 	.word	0xffffffff


	//   ....[64]....
        /*0604*/ 	.word	0xffffffff


	//   ....[65]....
        /*0608*/ 	.word	0xffffffff


	//   ....[66]....
        /*060c*/ 	.word	0xffffffff


	//   ....[67]....
        /*0610*/ 	.word	0xffffffff


	//   ....[68]....
        /*0614*/ 	.word	0xffffffff


	//   ....[69]....
        /*0618*/ 	.word	0xffffffff


	//   ....[70]....
        /*061c*/ 	.word	0xffffffff


	//   ....[71]....
        /*0620*/ 	.word	0xffffffff


	//   ....[72]....
        /*0624*/ 	.word	0xffffffff


	//   ....[73]....
        /*0628*/ 	.word	0xffffffff


	//   ....[74]....
        /*062c*/ 	.word	0xffffffff


	//   ....[75]....
        /*0630*/ 	.word	0xffffffff


	//   ....[76]....
        /*0634*/ 	.word	0xffffffff


	//   ....[77]....
        /*0638*/ 	.word	0xffffffff


	//   ....[78]....
        /*063c*/ 	.word	0xffffffff


	//   ....[79]....
        /*0640*/ 	.word	0xffffffff


	//   ....[80]....
        /*0644*/ 	.word	0xffffffff


	//   ....[81]....
        /*0648*/ 	.word	0xffffffff


	//   ....[82]....
        /*064c*/ 	.word	0xffffffff


	//   ....[83]....
        /*0650*/ 	.word	0xffffffff


	//   ....[84]....
        /*0654*/ 	.word	0xffffffff


	//   ....[85]....
        /*0658*/ 	.word	0xffffffff


	//   ....[86]....
        /*065c*/ 	.word	0xffffffff


	//   ....[87]....
        /*0660*/ 	.word	0xffffffff


	//   ....[88]....
        /*0664*/ 	.word	0xffffffff


	//   ....[89]....
        /*0668*/ 	.word	0xffffffff


	//   ....[90]....
        /*066c*/ 	.word	0xffffffff


	//   ....[91]....
        /*0670*/ 	.word	0xffffffff


	//   ....[92]....
        /*0674*/ 	.word	0xffffffff


	//   ....[93]....
        /*0678*/ 	.word	0xffffffff


	//   ....[94]....
        /*067c*/ 	.word	0xffffffff


	//   ....[95]....
        /*0680*/ 	.word	0xffffffff


	//   ....[96]....
        /*0684*/ 	.word	0xffffffff


	//   ....[97]....
        /*0688*/ 	.word	0xffffffff


	//   ....[98]....
        /*068c*/ 	.word	0xffffffff


	//   ....[99]....
        /*0690*/ 	.word	0xffffffff


	//----- nvinfo : EIATTR_COOP_GROUP_INSTR_OFFSETS
	.align		4
.L_350:
        /*0694*/ 	.byte	0x04, 0x28
        /*0696*/ 	.short	(.L_352 - .L_351)


	//   ....[0]....
.L_351:
        /*0698*/ 	.word	0x00000050


	//   ....[1]....
        /*069c*/ 	.word	0x00001570


	//   ....[2]....
        /*06a0*/ 	.word	0x00001590


	//   ....[3]....
        /*06a4*/ 	.word	0x00001680


	//   ....[4]....
        /*06a8*/ 	.word	0x00001690


	//   ....[5]....
        /*06ac*/ 	.word	0x00001770


	//   ....[6]....
        /*06b0*/ 	.word	0x00001790


	//   ....[7]....
        /*06b4*/ 	.word	0x00001870


	//   ....[8]....
        /*06b8*/ 	.word	0x00001880


	//   ....[9]....
        /*06bc*/ 	.word	0x00001960


	//   ....[10]....
        /*06c0*/ 	.word	0x00001980


	//   ....[11]....
        /*06c4*/ 	.word	0x00001a60


	//   ....[12]....
        /*06c8*/ 	.word	0x00001a70


	//   ....[13]....
        /*06cc*/ 	.word	0x00001b50


	//   ....[14]....
        /*06d0*/ 	.word	0x00001b70


	//   ....[15]....
        /*06d4*/ 	.word	0x00001c50


	//   ....[16]....
        /*06d8*/ 	.word	0x00001c60


	//   ....[17]....
        /*06dc*/ 	.word	0x00004080


	//   ....[18]....
        /*06e0*/ 	.word	0x000040b0


	//   ....[19]....
        /*06e4*/ 	.word	0x000040d0


	//   ....[20]....
        /*06e8*/ 	.word	0x000040e0


	//   ....[21]....
        /*06ec*/ 	.word	0x000050d0


	//   ....[22]....
        /*06f0*/ 	.word	0x00005120


	//   ....[23]....
        /*06f4*/ 	.word	0x00005140


	//   ....[24]....
        /*06f8*/ 	.word	0x00005160


	//   ....[25]....
        /*06fc*/ 	.word	0x00005180


	//   ....[26]....
        /*0700*/ 	.word	0x000051b0


	//   ....[27]....
        /*0704*/ 	.word	0x00005990


	//   ....[28]....
        /*0708*/ 	.word	0x00005a30


	//   ....[29]....
        /*070c*/ 	.word	0x00009260


	//   ....[30]....
        /*0710*/ 	.word	0x000096e0


	//   ....[31]....
        /*0714*/ 	.word	0x00009720


	//   ....[32]....
        /*0718*/ 	.word	0x000097f0


	//   ....[33]....
        /*071c*/ 	.word	0x0000b0f0


	//   ....[34]....
        /*0720*/ 	.word	0x0000b290


	//   ....[35]....
        /*0724*/ 	.word	0x0000b2f0


	//   ....[36]....
        /*0728*/ 	.word	0x0000b4a0


	//   ....[37]....
        /*072c*/ 	.word	0x0000b800


	//   ....[38]....
        /*0730*/ 	.word	0x0000ba70


	//   ....[39]....
        /*0734*/ 	.word	0x0000bab0


	//   ....[40]....
        /*0738*/ 	.word	0x0000bb50


	//   ....[41]....
        /*073c*/ 	.word	0x00010a50


	//   ....[42]....
        /*0740*/ 	.word	0x00010a90


	//   ....[43]....
        /*0744*/ 	.word	0x00010ad0


	//   ....[44]....
        /*0748*/ 	.word	0x00010b50


	//   ....[45]....
        /*074c*/ 	.word	0x00010e70


	//   ....[46]....
        /*0750*/ 	.word	0x000110d0


	//   ....[47]....
        /*0754*/ 	.word	0x00011130


	//   ....[48]....
        /*0758*/ 	.word	0x00011310


	//   ....[49]....
        /*075c*/ 	.word	0x00014150


	//   ....[50]....
        /*0760*/ 	.word	0x000141c0


	//   ....[51]....
        /*0764*/ 	.word	0x000141d0


	//   ....[52]....
        /*0768*/ 	.word	0x000141e0


	//   ....[53]....
        /*076c*/ 	.word	0x00014210


	//   ....[54]....
        /*0770*/ 	.word	0x00014230


	//   ....[55]....
        /*0774*/ 	.word	0x00014240


	//   ....[56]....
        /*0778*/ 	.word	0x00014250


	//   ....[57]....
        /*077c*/ 	.word	0x00014b10


	//   ....[58]....
        /*0780*/ 	.word	0x00014f70


	//   ....[59]....
        /*0784*/ 	.word	0x00014f80


	//   ....[60]....
        /*0788*/ 	.word	0x00014fb0


	//   ....[61]....
        /*078c*/ 	.word	0x00014fd0


	//   ....[62]....
        /*0790*/ 	.word	0x00014ff0


	//   ....[63]....
        /*0794*/ 	.word	0x00015000


	//   ....[64]....
        /*0798*/ 	.word	0x00015010


	//   ....[65]....
        /*079c*/ 	.word	0x00015020


	//   ....[66]....
        /*07a0*/ 	.word	0x00015180


	//   ....[67]....
        /*07a4*/ 	.word	0x000151b0


	//   ....[68]....
        /*07a8*/ 	.word	0x000154b0


	//   ....[69]....
        /*07ac*/ 	.word	0x000154d0


	//   ....[70]....
        /*07b0*/ 	.word	0x00015700


	//   ....[71]....
        /*07b4*/ 	.word	0x00015720


	//   ....[72]....
        /*07b8*/ 	.word	0x00015950


	//   ....[73]....
        /*07bc*/ 	.word	0x00015960


	//   ....[74]....
        /*07c0*/ 	.word	0x00015f00


	//   ....[75]....
        /*07c4*/ 	.word	0x00016010


	//   ....[76]....
        /*07c8*/ 	.word	0x00016080


	//   ....[77]....
        /*07cc*/ 	.word	0x000160f0


	//   ....[78]....
        /*07d0*/ 	.word	0x00016150


	//   ....[79]....
        /*07d4*/ 	.word	0x000161c0


	//   ....[80]....
        /*07d8*/ 	.word	0x00016230


	//   ....[81]....
        /*07dc*/ 	.word	0x000162a0


	//   ....[82]....
        /*07e0*/ 	.word	0x00016300


	//   ....[83]....
        /*07e4*/ 	.word	0x00016370


	//   ....[84]....
        /*07e8*/ 	.word	0x000163e0


	//   ....[85]....
        /*07ec*/ 	.word	0x00016450


	//   ....[86]....
        /*07f0*/ 	.word	0x000164b0


	//   ....[87]....
        /*07f4*/ 	.word	0x00016520


	//   ....[88]....
        /*07f8*/ 	.word	0x00016590


	//   ....[89]....
        /*07fc*/ 	.word	0x00016600


	//   ....[90]....
        /*0800*/ 	.word	0x00016660


	//   ....[91]....
        /*0804*/ 	.word	0x000166c0


	//   ....[92]....
        /*0808*/ 	.word	0x00016720


	//   ....[93]....
        /*080c*/ 	.word	0x00016770


	//   ....[94]....
        /*0810*/ 	.word	0x000167d0


	//   ....[95]....
        /*0814*/ 	.word	0x00016820


	//   ....[96]....
        /*0818*/ 	.word	0x00016880


	//   ....[97]....
        /*081c*/ 	.word	0x000168d0


	//   ....[98]....
        /*0820*/ 	.word	0x00016930


	//   ....[99]....
        /*0824*/ 	.word	0x000169a0


	//----- nvinfo : EIATTR_EXIT_INSTR_OFFSETS
	.align		4
.L_352:
        /*0828*/ 	.byte	0x04, 0x1c
        /*082a*/ 	.short	(.L_354 - .L_353)


	//   ....[0]....
.L_353:
        /*082c*/ 	.word	0x000000a0


	//   ....[1]....
        /*0830*/ 	.word	0x00015fc0


	//----- nvinfo : EIATTR_MAX_THREADS
	.align		4
.L_354:
        /*0834*/ 	.byte	0x04, 0x05
        /*0836*/ 	.short	(.L_356 - .L_355)
.L_355:
        /*0838*/ 	.word	0x00000080
        /*083c*/ 	.word	0x00000001
        /*0840*/ 	.word	0x00000001


	//----- nvinfo : EIATTR_CRS_STACK_SIZE
	.align		4
.L_356:
        /*0844*/ 	.byte	0x04, 0x1e
        /*0846*/ 	.short	(.L_358 - .L_357)
.L_357:
        /*0848*/ 	.word	0x00000000
.L_358:


//--------------------- .nv.info._ZN7cutlass13device_kernelIN5flash19enable_sm80_to_sm89INS1_16FlashAttnFwdSm80INS1_25CollectiveMainloopFwdSm80ILi4ELi1ELb0EN4cute5tupleIJNS5_1CILi128EEENS7_ILi80EEENS7_ILi64EEEEEELi64ENS_6half_tEfNS_4arch4Sm80ELb1ELb0ELb1ELb1ELb0ELb0ELb1ELb1EEENS1_21CollectiveEpilogueFwdINS6_IJS8_SA_S9_EEENS6_IJNS7_ILi1EEESI_SI_EEESC_SE_Li128ELb1ELb1ELb1ELb0EEENS1_36VarlenDynamicPersistentTileSchedulerILi128ELi80ELi128ELi128ELb1ELb1ELb0ELb1ELb1ELb1EEEEEEEEEvNT_6ParamsE --------------------------
	.section	.nv.info._ZN7cutlass13device_kernelIN5flash19enable_sm80_to_sm89INS1_16FlashAttnFwdSm80INS1_25CollectiveMainloopFwdSm80ILi4ELi1ELb0EN4cute5tupleIJNS5_1CILi128EEENS7_ILi80EEENS7_ILi64EEEEEELi64ENS_6half_tEfNS_4arch4Sm80ELb1ELb0ELb1ELb1ELb0ELb0ELb1ELb1EEENS1_21CollectiveEpilogueFwdINS6_IJS8_SA_S9_EEENS6_IJNS7_ILi1EEESI_SI_EEESC_SE_Li128ELb1ELb1ELb1ELb0EEENS1_36VarlenDynamicPersistentTileSchedulerILi128ELi80ELi128ELi128ELb1ELb1ELb0ELb1ELb1ELb1EEEEEEEEEvNT_6ParamsE,"",@"SHT_CUDA_INFO"
	.sectionflags	@""
	.align	4


	//----- nvinfo : EIATTR_CUDA_API_VERSION
	.align		4
        /*0000*/ 	.byte	0x04, 0x37
        /*0002*/ 	.short	(.L_360 - .L_359)
.L_359:
        /*0004*/ 	.word	0x00000082


	//----- nvinfo : EIATTR_SW2861232_WAR
	.align		4
.L_360:
        /*0008*/ 	.byte	0x01, 0x35
	.zero		2


	//----- nvinfo : EIATTR_PARAM_CBANK
	.align		4
        /*000c*/ 	.byte	0x04, 0x0a
        /*000e*/ 	.short	(.L_362 - .L_361)
	.align		4
.L_361:
        /*0010*/ 	.word	index@(.nv.constant0._ZN7cutlass13device_kernelIN5flash19enable_sm80_to_sm89INS1_16FlashAttnFwdSm80INS1_25CollectiveMainloopFwdSm80ILi4ELi1ELb0EN4cute5tupleIJNS5_1CILi128EEENS7_ILi80EEENS7_ILi64EEEEEELi64ENS_6half_tEfNS_4arch4Sm80ELb1ELb0ELb1ELb1ELb0ELb0ELb1ELb1EEENS1_21CollectiveEpilogueFwdINS6_IJS8_SA_S9_EEENS6_IJNS7_ILi1EEESI_SI_EEESC_SE_Li128ELb1ELb1ELb1ELb0EEENS1_36VarlenDynamicPersistentTileSchedulerILi128ELi80ELi128ELi128ELb1ELb1ELb0ELb1ELb1ELb1EEEEEEEEEvNT_6ParamsE)
        /*0014*/ 	.short	0x0160
        /*0016*/ 	.short	0x0438


	//----- nvinfo : EIATTR_CBANK_PARAM_SIZE
	.align		4
.L_362:
        /*0018*/ 	.byte	0x03, 0x19
        /*001a*/ 	.short	0x0438


	//----- nvinfo : EIATTR_KPARAM_INFO
	.align		4
        /*001c*/ 	.byte	0x04, 0x17
        /*001e*/ 	.short	(.L_364 - .L_363)
.L_363:
        /*0020*/ 	.word	0x00000000
        /*0024*/ 	.short	0x0000
        /*0026*/ 	.short	0x0000
        /*0028*/ 	.byte	0x00, 0xf0, 0xe1, 0x10


	//----- nvinfo : EIATTR_MAXREG_COUNT
	.align		4
.L_364:
        /*002c*/ 	.byte	0x03, 0x1b
        /*002e*/ 	.short	0x00ff


	//----- nvinfo : EIATTR_NUM_BARRIERS
	.align		4
        /*0030*/ 	.byte	0x02, 0x4c
        /*0032*/ 	.byte	0x06
	.zero		1


	//----- nvinfo : EIATTR_ANNOTATIONS
	.align		4
        /*0034*/ 	.byte	0x04, 0x55
        /*0036*/ 	.short	(.L_366 - .L_365)


	//   ....[0]....
.L_365:
        /* <DEDUP_REMOVED lines=100> */


	//----- nvinfo : EIATTR_MERCURY_ISA_VERSION
	.align		4
.L_366:
        /*0668*/ 	.byte	0x03, 0x5f
        /*066a*/ 	.short	0x0000


	//----- nvinfo : EIATTR_INT_WARP_WIDE_INSTR_OFFSETS
	.align		4
        /*066c*/ 	.byte	0x04, 0x31
        /*066e*/ 	.short	(.L_368 - .L_367)


	//   ....[0]....
.L_367:
        /*0670*/ 	.word	0x0000fe20


	//   ....[1]....
        /*0674*/ 	.word	0x0000fea0


	//----- nvinfo : EIATTR_COOP_GROUP_MASK_REGIDS
	.align		4
.L_368:
        /*0678*/ 	.byte	0x04, 0x29
        /*067a*/ 	.short	(.L_370 - .L_369)


	//   ....[0]....
.L_369:
        /*067c*/ 	.word	0xffffffff


	//   ....[1]....
        /*0680*/ 	.word	0xffffffff


	//   ....[2]....
        /*0684*/ 	.word	0xffffffff


	//   ....[3]....
        /*0688*/ 	.word	0xffffffff


	//   ....[4]....
        /*068c*/ 	.word	0xffffffff


	//   ....[5]....
        /*0690*/ 	.word	0xffffffff


	//   ....[6]....
        /*0694*/ 	.word	0xffffffff


	//   ....[7]....
        /*0698*/ 	.word	0xffffffff


	//   ....[8]....
        /*069c*/ 	.word	0xffffffff


	//   ....[9]....
        /*06a0*/ 	.word	0xffffffff


	//   ....[10]....
        /*06a4*/ 	.word	0xffffffff


	//   ....[11]....
        /*06a8*/ 	.word	0xffffffff


	//   ....[12]....
        /*06ac*/ 	.word	0xffffffff


	//   ....[13]....
        /*06b0*/ 	.word	0xffffffff


	//   ....[14]....
        /*06b4*/ 	.word	0xffffffff


	//   ....[15]....
        /*06b8*/ 	.word	0xffffffff


	//   ....[16]....
        /*06bc*/ 	.word	0xffffffff


	//   ....[17]....
        /*06c0*/ 	.word	0xffffffff


	//   ....[18]....
        /*06c4*/ 	.word	0xffffffff


	//   ....[19]....
        /*06c8*/ 	.word	0xffffffff


	//   ....[20]....
        /*06cc*/ 	.word	0xffffffff


	//   ....[21]....
        /*06d0*/ 	.word	0xffffffff


	//   ....[22]....
        /*06d4*/ 	.word	0xffffffff


	//   ....[23]....
        /*06d8*/ 	.word	0xffffffff


	//   ....[24]....
        /*06dc*/ 	.word	0xffffffff


	//   ....[25]....
        /*06e0*/ 	.word	0xffffffff


	//   ....[26]....
        /*06e4*/ 	.word	0xffffffff


	//   ....[27]....
        /*06e8*/ 	.word	0xffffffff


	//   ....[28]....
        /*06ec*/ 	.word	0xffffffff


	//   ....[29]....
        /*06f0*/ 	.word	0xffffffff


	//   ....[30]....
        /*06f4*/ 	.word	0xffffffff


	//   ....[31]....
        /*06f8*/ 	.word	0xffffffff


	//   ....[32]....
        /*06fc*/ 	.word	0xffffffff


	//   ....[33]....
        /*0700*/ 	.word	0xffffffff


	//   ....[34]....
        /*0704*/ 	.word	0xffffffff


	//   ....[35]....
        /*0708*/ 	.word	0xffffffff


	//   ....[36]....
        /*070c*/ 	.word	0xffffffff


	//   ....[37]....
        /*0710*/ 	.word	0xffffffff


	//   ....[38]....
        /*0714*/ 	.word	0xffffffff


	//   ....[39]....
        /*0718*/ 	.word	0xffffffff


	//   ....[40]....
        /*071c*/ 	.word	0xffffffff


	//   ....[41]....
        /*0720*/ 	.word	0xffffffff


	//   ....[42]....
        /*0724*/ 	.word	0xffffffff


	//   ....[43]....
        /*0728*/ 	.word	0xffffffff


	//   ....[44]....
        /*072c*/ 	.word	0xffffffff


	//   ....[45]....
        /*0730*/ 	.word	0xffffffff


	//   ....[46]....
        /*0734*/ 	.word	0xffffffff


	//   ....[47]....
        /*0738*/ 	.word	0xffffffff


	//   ....[48]....
        /*073c*/ 	.word	0xffffffff


	//   ....[49]....
        /*0740*/ 	.word	0xffffffff


	//   ....[50]....
        /*0744*/ 	.word	0xffffffff


	//   ....[51]....
        /*0748*/ 	.word	0xffffffff


	//   ....[52]....
        /*074c*/ 	.word	0xffffffff


	//   ....[53]....
        /*0750*/ 	.word	0xffffffff


	//   ....[54]....
        /*0754*/ 	.word	0xffffffff


	//   ....[55]....
        /*0758*/ 	.word	0xffffffff


	//   ....[56]....
        /*075c*/ 	.word	0xffffffff


	//   ....[57]....
        /*0760*/ 	.word	0xffffffff


	//   ....[58]....
        /*0764*/ 	.word	0xffffffff


	//   ....[59]....
        /*0768*/ 	.word	0xffffffff


	//   ....[60]....
        /*076c*/ 	.word	0xffffffff


	//   ....[61]....
        /*0770*/ 	.word	0xffffffff


	//   ....[62]....
        /*0774*/ 	.word	0xffffffff


	//   ....[63]....
        /*0778*/ 	.word	0xffffffff


	//   ....[64]....
        /*077c*/ 	.word	0xffffffff


	//   ....[65]....
        /*0780*/ 	.word	0xffffffff


	//   ....[66]....
        /*0784*/ 	.word	0xffffffff


	//   ....[67]....
        /*0788*/ 	.word	0xffffffff


	//   ....[68]....
        /*078c*/ 	.word	0xffffffff


	//   ....[69]....
        /*0790*/ 	.word	0xffffffff


	//   ....[70]....
        /*0794*/ 	.word	0xffffffff


	//   ....[71]....
        /*0798*/ 	.word	0xffffffff


	//   ....[72]....
        /*079c*/ 	.word	0xffffffff


	//   ....[73]....
        /*07a0*/ 	.word	0xffffffff


	//   ....[74]....
        /*07a4*/ 	.word	0xffffffff


	//   ....[75]....
        /*07a8*/ 	.word	0xffffffff


	//   ....[76]....
        /*07ac*/ 	.word	0xffffffff


	//   ....[77]....
        /*07b0*/ 	.word	0xffffffff


	//   ....[78]....
        /*07b4*/ 	.word	0xffffffff


	//   ....[79]....
        /*07b8*/ 	.word	0xffffffff


	//   ....[80]....
        /*07bc*/ 	.word	0xffffffff


	//   ....[81]....
        /*07c0*/ 	.word	0xffffffff


	//   ....[82]....
        /*07c4*/ 	.word	0xffffffff


	//   ....[83]....
        /*07c8*/ 	.word	0xffffffff


	//   ....[84]....
        /*07cc*/ 	.word	0xffffffff


	//   ....[85]....
        /*07d0*/ 	.word	0xffffffff


	//   ....[86]....
        /*07d4*/ 	.word	0xffffffff


	//   ....[87]....
        /*07d8*/ 	.word	0xffffffff


	//   ....[88]....
        /*07dc*/ 	.word	0xffffffff


	//   ....[89]....
        /*07e0*/ 	.word	0xffffffff


	//   ....[90]....
        /*07e4*/ 	.word	0xffffffff


	//   ....[91]....
        /*07e8*/ 	.word	0xffffffff


	//   ....[92]....
        /*07ec*/ 	.word	0xffffffff


	//   ....[93]....
        /*07f0*/ 	.word	0xffffffff


	//   ....[94]....
        /*07f4*/ 	.word	0xffffffff


	//   ....[95]....
        /*07f8*/ 	.word	0xffffffff


	//   ....[96]....
        /*07fc*/ 	.word	0xffffffff


	//   ....[97]....
        /*0800*/ 	.word	0xffffffff


	//   ....[98]....
        /*0804*/ 	.word	0xffffffff


	//   ....[99]....
        /*0808*/ 	.word	0xffffffff


	//   ....[100]....
        /*080c*/ 	.word	0xffffffff


	//   ....[101]....
        /*0810*/ 	.word	0xffffffff


	//   ....[102]....
        /*0814*/ 	.word	0xffffffff


	//   ....[103]....
        /*0818*/ 	.word	0xffffffff


	//   ....[104]....
        /*081c*/ 	.word	0xffffffff


	//   ....[105]....
        /*0820*/ 	.word	0xffffffff


	//   ....[106]....
        /*0824*/ 	.word	0xffffffff


	//   ....[107]....
        /*0828*/ 	.word	0xffffffff


	//   ....[108]....
        /*082c*/ 	.word	0xffffffff


	//   ....[109]....
        /*0830*/ 	.word	0xffffffff


	//   ....[110]....
        /*0834*/ 	.word	0xffffffff


	//   ....[111]....
        /*0838*/ 	.word	0xffffffff


	//   ....[112]....
        /*083c*/ 	.word	0xffffffff


	//   ....[113]....
        /*0840*/ 	.word	0xffffffff


	//   ....[114]....
        /*0844*/ 	.word	0xffffffff


	//   ....[115]....
        /*0848*/ 	.word	0xffffffff


	//   ....[116]....
        /*084c*/ 	.word	0xffffffff


	//   ....[117]....
        /*0850*/ 	.word	0xffffffff


	//   ....[118]....
        /*0854*/ 	.word	0xffffffff


	//   ....[119]....
        /*0858*/ 	.word	0xffffffff


	//   ....[120]....
        /*085c*/ 	.word	0xffffffff


	//   ....[121]....
        /*0860*/ 	.word	0xffffffff


	//   ....[122]....
        /*0864*/ 	.word	0xffffffff


	//   ....[123]....
        /*0868*/ 	.word	0xffffffff


	//   ....[124]....
        /*086c*/ 	.word	0xffffffff


	//   ....[125]....
        /*0870*/ 	.word	0xffffffff


	//   ....[126]....
        /*0874*/ 	.word	0xffffffff


	//   ....[127]....
        /*0878*/ 	.word	0xffffffff


	//   ....[128]....
        /*087c*/ 	.word	0xffffffff


	//   ....[129]....
        /*0880*/ 	.word	0xffffffff


	//   ....[130]....
        /*0884*/ 	.word	0xffffffff


	//   ....[131]....
        /*0888*/ 	.word	0xffffffff


	//   ....[132]....
        /*088c*/ 	.word	0xffffffff


	//   ....[133]....
        /*0890*/ 	.word	0xffffffff


	//   ....[134]....
        /*0894*/ 	.word	0xffffffff


	//   ....[135]....
        /*0898*/ 	.word	0xffffffff


	//   ....[136]....
        /*089c*/ 	.word	0xffffffff


	//   ....[137]....
        /*08a0*/ 	.word	0xffffffff


	//   ....[138]....
        /*08a4*/ 	.word	0xffffffff


	//   ....[139]....
        /*08a8*/ 	.word	0xffffffff


	//   ....[140]....
        /*08ac*/ 	.word	0xffffffff


	//   ....[141]....
        /*08b0*/ 	.word	0xffffffff


	//   ....[142]....
        /*08b4*/ 	.word	0xffffffff


	//   ....[143]....
        /*08b8*/ 	.word	0xffffffff


	//   ....[144]....
        /*08bc*/ 	.word	0xffffffff


	//   ....[145]....
        /*08c0*/ 	.word	0xffffffff


	//   ....[146]....
        /*08c4*/ 	.word	0xffffffff


	//   ....[147]....
        /*08c8*/ 	.word	0xffffffff


	//   ....[148]....
        /*08cc*/ 	.word	0xffffffff


	//   ....[149]....
        /*08d0*/ 	.word	0xffffffff


	//   ....[150]....
        /*08d4*/ 	.word	0xffffffff


	//   ....[151]....
        /*08d8*/ 	.word	0xffffffff


	//   ....[152]....
        /*08dc*/ 	.word	0xffffffff


	//   ....[153]....
        /*08e0*/ 	.word	0xffffffff


	//   ....[154]....
        /*08e4*/ 	.word	0xffffffff


	//   ....[155]....
        /*08e8*/ 	.word	0xffffffff


	//   ....[156]....
        /*08ec*/ 	.word	0xffffffff


	//   ....[157]....
        /*08f0*/ 	.word	0xffffffff


	//   ....[158]....
        /*08f4*/ 	.word	0xffffffff


	//   ....[159]....
        /*08f8*/ 	.word	0xffffffff


	//   ....[160]....
        /*08fc*/ 	.word	0xffffffff


	//   ....[161]....
        /*0900*/ 	.word	0xffffffff


	//   ....[162]....
        /*0904*/ 	.word	0xffffffff


	//   ....[163]....
        /*0908*/ 	.word	0xffffffff


	//   ....[164]....
        /*090c*/ 	.word	0xffffffff


	//   ....[165]....
        /*0910*/ 	.word	0xffffffff


	//   ....[166]....
        /*0914*/ 	.word	0xffffffff


	//   ....[167]....
        /*0918*/ 	.word	0xffffffff


	//   ....[168]....
        /*091c*/ 	.word	0xffffffff


	//   ....[169]....
        /*0920*/ 	.word	0xffffffff


	//   ....[170]....
        /*0924*/ 	.word	0xffffffff


	//   ....[171]....
        /*0928*/ 	.word	0xffffffff


	//   ....[172]....
        /*092c*/ 	.word	0xffffffff


	//   ....[173]....
        /*0930*/ 	.word	0xffffffff


	//   ....[174]....
        /*0934*/ 	.word	0xffffffff


	//   ....[175]....
        /*0938*/ 	.word	0xffffffff


	//   ....[176]....
        /*093c*/ 	.word	0xffffffff


	//   ....[177]....
        /*0940*/ 	.word	0xffffffff


	//   ....[178]....
        /*0944*/ 	.word	0xffffffff


	//   ....[179]....
        /*0948*/ 	.word	0xffffffff


	//   ....[180]....
        /*094c*/ 	.word	0xffffffff


	//   ....[181]....
        /*0950*/ 	.word	0xffffffff


	//   ....[182]....
        /*0954*/ 	.word	0xffffffff


	//   ....[183]....
        /*0958*/ 	.word	0xffffffff


	//   ....[184]....
        /*095c*/ 	.word	0xffffffff


	//   ....[185]....
        /*0960*/ 	.word	0xffffffff


	//   ....[186]....
        /*0964*/ 	.word	0xffffffff


	//   ....[187]....
        /*0968*/ 	.word	0xffffffff


	//   ....[188]....
        /*096c*/ 	.word	0xffffffff


	//   ....[189]....
        /*0970*/ 	.word	0xffffffff


	//   ....[190]....
        /*0974*/ 	.word	0xffffffff


	//   ....[191]....
        /*0978*/ 	.word	0xffffffff


	//   ....[192]....
        /*097c*/ 	.word	0xffffffff


	//   ....[193]....
        /*0980*/ 	.word	0xffffffff


	//   ....[194]....
        /*0984*/ 	.word	0xffffffff


	//   ....[195]....
        /*0988*/ 	.word	0xffffffff


	//   ....[196]....
        /*098c*/ 	.word	0xffffffff


	//   ....[197]....
        /*0990*/ 	.word	0xffffffff


	//   ....[198]....
        /*0994*/ 	.word	0xffffffff


	//   ....[199]....
        /*0998*/ 	.word	0xffffffff


	//   ....[200]....
        /*099c*/ 	.word	0xffffffff


	//   ....[201]....
        /*09a0*/ 	.word	0xffffffff


	//   ....[202]....
        /*09a4*/ 	.word	0xffffffff


	//   ....[203]....
        /*09a8*/ 	.word	0xffffffff


	//   ....[204]....
        /*09ac*/ 	.word	0xffffffff


	//   ....[205]....
        /*09b0*/ 	.word	0xffffffff


	//   ....[206]....
        /*09b4*/ 	.word	0xffffffff


	//   ....[207]....
        /*09b8*/ 	.word	0xffffffff


	//   ....[208]....
        /*09bc*/ 	.word	0xffffffff


	//   ....[209]....
        /*09c0*/ 	.word	0xffffffff


	//   ....[210]....
        /*09c4*/ 	.word	0xffffffff


	//   ....[211]....
        /*09c8*/ 	.word	0xffffffff


	//   ....[212]....
        /*09cc*/ 	.word	0xffffffff


	//   ....[213]....
        /*09d0*/ 	.word	0xffffffff


	//   ....[214]....
        /*09d4*/ 	.word	0xffffffff


	//   ....[215]....
        /*09d8*/ 	.word	0xffffffff


	//   ....[216]....
        /*09dc*/ 	.word	0xffffffff


	//   ....[217]....
        /*09e0*/ 	.word	0xffffffff


	//   ....[218]....
        /*09e4*/ 	.word	0xffffffff


	//   ....[219]....
        /*09e8*/ 	.word	0xffffffff


	//   ....[220]....
        /*09ec*/ 	.word	0xffffffff


	//   ....[221]....
        /*09f0*/ 	.word	0xffffffff


	//   ....[222]....
        /*09f4*/ 	.word	0xffffffff


	//   ....[223]....
        /*09f8*/ 	.word	0xffffffff


	//   ....[224]....
        /*09fc*/ 	.word	0xffffffff


	//   ....[225]....
        /*0a00*/ 	.word	0xffffffff


	//   ....[226]....
        /*0a04*/ 	.word	0xffffffff


	//   ....[227]....
        /*0a08*/ 	.word	0xffffffff


	//   ....[228]....
        /*0a0c*/ 	.word	0xffffffff


	//   ....[229]....
        /*0a10*/ 	.word	0xffffffff


	//   ....[230]....
        /*0a14*/ 	.word	0xffffffff


	//----- nvinfo : EIATTR_COOP_GROUP_INSTR_OFFSETS
	.align		4
.L_370:
        /*0a18*/ 	.byte	0x04, 0x28
        /*0a1a*/ 	.short	(.L_372 - .L_371)


	//   ....[0]....
.L_371:
        /*0a1c*/ 	.word	0x00000050


	//   ....[1]....
        /*0a20*/ 	.word	0x00000210


	//   ....[2]....
        /*0a24*/ 	.word	0x00000240


	//   ....[3]....
        /*0a28*/ 	.word	0x00000270


	//   ....[4]....
        /*0a2c*/ 	.word	0x000002a0


	//   ....[5]....
        /*0a30*/ 	.word	0x000002d0


	//   ....[6]....
        /*0a34*/ 	.word	0x00000300


	//   ....[7]....
        /*0a38*/ 	.word	0x00000470


	//   ....[8]....
        /*0a3c*/ 	.word	0x000004b0


	//   ....[9]....
        /*0a40*/ 	.word	0x000004e0


	//   ....[10]....
        /*0a44*/ 	.word	0x00000510


	//   ....[11]....
        /*0a48*/ 	.word	0x00000540


	//   ....[12]....
        /*0a4c*/ 	.word	0x00000570


	//   ....[13]....
        /*0a50*/ 	.word	0x00000600


	//   ....[14]....
        /*0a54*/ 	.word	0x00000650


	//   ....[15]....
        /*0a58*/ 	.word	0x00000670


	//   ....[16]....
        /*0a5c*/ 	.word	0x000006d0


	//   ....[17]....
        /*0a60*/ 	.word	0x00002900


	//   ....[18]....
        /*0a64*/ 	.word	0x00002920


	//   ....[19]....
        /*0a68*/ 	.word	0x00002a10


	//   ....[20]....
        /*0a6c*/ 	.word	0x00002a20


	//   ....[21]....
        /*0a70*/ 	.word	0x00002b00


	//   ....[22]....
        /*0a74*/ 	.word	0x00002b20


	//   ....[23]....
        /*0a78*/ 	.word	0x00002c00


	//   ....[24]....
        /*0a7c*/ 	.word	0x00002c10


	//   ....[25]....
        /*0a80*/ 	.word	0x00002cf0


	//   ....[26]....
        /*0a84*/ 	.word	0x00002d10


	//   ....[27]....
        /*0a88*/ 	.word	0x00002df0


	//   ....[28]....
        /*0a8c*/ 	.word	0x00002e00


	//   ....[29]....
        /*0a90*/ 	.word	0x00002ee0


	//   ....[30]....
        /*0a94*/ 	.word	0x00002f00


	//   ....[31]....
        /*0a98*/ 	.word	0x00002fe0


	//   ....[32]....
        /*0a9c*/ 	.word	0x00002ff0


	//   ....[33]....
        /*0aa0*/ 	.word	0x00004a90


	//   ....[34]....
        /*0aa4*/ 	.word	0x00004aa0


	//   ....[35]....
        /*0aa8*/ 	.word	0x00004ac0


	//   ....[36]....
        /*0aac*/ 	.word	0x00004ad0


	//   ....[37]....
        /*0ab0*/ 	.word	0x00005510


	//   ....[38]....
        /*0ab4*/ 	.word	0x00005560


	//   ....[39]....
        /*0ab8*/ 	.word	0x00005870


	//   ....[40]....
        /*0abc*/ 	.word	0x000058a0


	//   ....[41]....
        /*0ac0*/ 	.word	0x00005950


	//   ....[42]....
        /*0ac4*/ 	.word	0x00005b10


	//   ....[43]....
        /*0ac8*/ 	.word	0x00005b50


	//   ....[44]....
        /*0acc*/ 	.word	0x00005c50


	//   ....[45]....
        /*0ad0*/ 	.word	0x00008580


	//   ....[46]....
        /*0ad4*/ 	.word	0x00008590


	//   ....[47]....
        /*0ad8*/ 	.word	0x000085a0


	//   ....[48]....
        /*0adc*/ 	.word	0x000085b0


	//   ....[49]....
        /*0ae0*/ 	.word	0x00009020


	//   ....[50]....
        /*0ae4*/ 	.word	0x00009390


	//   ....[51]....
        /*0ae8*/ 	.word	0x000095e0


	//   ....[52]....
        /*0aec*/ 	.word	0x00009760


	//   ....[53]....
        /*0af0*/ 	.word	0x000097e0


	//   ....[54]....
        /*0af4*/ 	.word	0x000099d0


	//   ....[55]....
        /*0af8*/ 	.word	0x00009a40


	//   ....[56]....
        /*0afc*/ 	.word	0x00009b50


	//   ....[57]....
        /*0b00*/ 	.word	0x0000d030


	//   ....[58]....
        /*0b04*/ 	.word	0x0000d080


	//   ....[59]....
        /*0b08*/ 	.word	0x0000d200


	//   ....[60]....
        /*0b0c*/ 	.word	0x0000d290


	//   ....[61]....
        /*0b10*/ 	.word	0x0000d340


	//   ....[62]....
        /*0b14*/ 	.word	0x0000d380


	//   ....[63]....
        /*0b18*/ 	.word	0x0000d540


	//   ....[64]....
        /*0b1c*/ 	.word	0x0000d790


	//   ....[65]....
        /*0b20*/ 	.word	0x0000f620


	//   ....[66]....
        /*0b24*/ 	.word	0x0000f690


	//   ....[67]....
        /*0b28*/ 	.word	0x0000f6a0


	//   ....[68]....
        /*0b2c*/ 	.word	0x0000f6b0


	//   ....[69]....
        /*0b30*/ 	.word	0x0000f6e0


	//   ....[70]....
        /*0b34*/ 	.word	0x0000f700


	//   ....[71]....
        /*0b38*/ 	.word	0x0000f710


	//   ....[72]....
        /*0b3c*/ 	.word	0x0000f720


	//   ....[73]....
        /*0b40*/ 	.word	0x00010930


	//   ....[74]....
        /*0b44*/ 	.word	0x00010940


	//   ....[75]....
        /*0b48*/ 	.word	0x00010950


	//   ....[76]....
        /*0b4c*/ 	.word	0x00010960


	//   ....[77]....
        /*0b50*/ 	.word	0x00010970


	//   ....[78]....
        /*0b54*/ 	.word	0x00010980


	//   ....[79]....
        /*0b58*/ 	.word	0x00010990


	//   ....[80]....
        /*0b5c*/ 	.word	0x000109a0


	//   ....[81]....
        /*0b60*/ 	.word	0x00010d90


	//   ....[82]....
        /*0b64*/ 	.word	0x00010db0


	//   ....[83]....
        /*0b68*/ 	.word	0x00010e30


	//   ....[84]....
        /*0b6c*/ 	.word	0x00010e40


	//   ....[85]....
        /*0b70*/ 	.word	0x00010ec0


	//   ....[86]....
        /*0b74*/ 	.word	0x00010ee0


	//   ....[87]....
        /*0b78*/ 	.word	0x00010f60


	//   ....[88]....
        /*0b7c*/ 	.word	0x00010f70


	//   ....[89]....
        /*0b80*/ 	.word	0x00010ff0


	//   ....[90]....
        /*0b84*/ 	.word	0x00011010


	//   ....[91]....
        /*0b88*/ 	.word	0x00011090


	//   ....[92]....
        /*0b8c*/ 	.word	0x000110a0


	//   ....[93]....
        /*0b90*/ 	.word	0x00011120


	//   ....[94]....
        /*0b94*/ 	.word	0x00011140


	//   ....[95]....
        /*0b98*/ 	.word	0x000111c0


	//   ....[96]....
        /*0b9c*/ 	.word	0x000111d0


	//   ....[97]....
        /*0ba0*/ 	.word	0x00011470


	//   ....[98]....
        /*0ba4*/ 	.word	0x00011490


	//   ....[99]....
        /*0ba8*/ 	.word	0x000117e0


	//   ....[100]....
        /*0bac*/ 	.word	0x000117f0


	//   ....[101]....
        /*0bb0*/ 	.word	0x00011a50


	//   ....[102]....
        /*0bb4*/ 	.word	0x00011a70


	//   ....[103]....
        /*0bb8*/ 	.word	0x00011cd0


	//   ....[104]....
        /*0bbc*/ 	.word	0x00011ce0


	//   ....[105]....
        /*0bc0*/ 	.word	0x000126f0


	//   ....[106]....
        /*0bc4*/ 	.word	0x00012710


	//   ....[107]....
        /*0bc8*/ 	.word	0x00012790


	//   ....[108]....
        /*0bcc*/ 	.word	0x000127a0


	//   ....[109]....
        /*0bd0*/ 	.word	0x00012820


	//   ....[110]....
        /*0bd4*/ 	.word	0x00012840


	//   ....[111]....
        /*0bd8*/ 	.word	0x000128c0


	//   ....[112]....
        /*0bdc*/ 	.word	0x000128d0


	//   ....[113]....
        /*0be0*/ 	.word	0x00012950


	//   ....[114]....
        /*0be4*/ 	.word	0x00012970


	//   ....[115]....
        /*0be8*/ 	.word	0x000129f0


	//   ....[116]....
        /*0bec*/ 	.word	0x00012a00


	//   ....[117]....
        /*0bf0*/ 	.word	0x00012a80


	//   ....[118]....
        /*0bf4*/ 	.word	0x00012aa0


	//   ....[119]....
        /*0bf8*/ 	.word	0x00012b20


	//   ....[120]....
        /*0bfc*/ 	.word	0x00012b30


	//   ....[121]....
        /*0c00*/ 	.word	0x00012c90


	//   ....[122]....
        /*0c04*/ 	.word	0x00012cb0


	//   ....[123]....
        /*0c08*/ 	.word	0x00012de0


	//   ....[124]....
        /*0c0c*/ 	.word	0x00012e20


	//   ....[125]....
        /*0c10*/ 	.word	0x00012e50


	//   ....[126]....
        /*0c14*/ 	.word	0x00012e80


	//   ....[127]....
        /*0c18*/ 	.word	0x00012eb0


	//   ....[128]....
        /*0c1c*/ 	.word	0x00012ee0


	//   ....[129]....
        /*0c20*/ 	.word	0x00013040


	//   ....[130]....
        /*0c24*/ 	.word	0x00013080


	//   ....[131]....
        /*0c28*/ 	.word	0x000130b0


	//   ....[132]....
        /*0c2c*/ 	.word	0x000130e0


	//   ....[133]....
        /*0c30*/ 	.word	0x00013110


	//   ....[134]....
        /*0c34*/ 	.word	0x00013140


	//   ....[135]....
        /*0c38*/ 	.word	0x000131d0


	//   ....[136]....
        /*0c3c*/ 	.word	0x00013230


	//   ....[137]....
        /*0c40*/ 	.word	0x00013240


	//   ....[138]....
        /*0c44*/ 	.word	0x000132a0


	//   ....[139]....
        /*0c48*/ 	.word	0x00013d00


	//   ....[140]....
        /*0c4c*/ 	.word	0x00013d60


	//   ....[141]....
        /*0c50*/ 	.word	0x00013db0


	//   ....[142]....
        /*0c54*/ 	.word	0x00013e00


	//   ....[143]....
        /*0c58*/ 	.word	0x00013e50


	//   ....[144]....
        /*0c5c*/ 	.word	0x00013ec0


	//   ....[145]....
        /*0c60*/ 	.word	0x00013f10


	//   ....[146]....
        /*0c64*/ 	.word	0x00013f80


	//   ....[147]....
        /*0c68*/ 	.word	0x00013ff0


	//   ....[148]....
        /*0c6c*/ 	.word	0x00014050


	//   ....[149]....
        /*0c70*/ 	.word	0x000140c0


	//   ....[150]....
        /*0c74*/ 	.word	0x00014130


	//   ....[151]....
        /*0c78*/ 	.word	0x000141a0


	//   ....[152]....
        /*0c7c*/ 	.word	0x00014200


	//   ....[153]....
        /*0c80*/ 	.word	0x00014270


	//   ....[154]....
        /*0c84*/ 	.word	0x000142e0


	//   ....[155]....
        /*0c88*/ 	.word	0x00014350


	//   ....[156]....
        /*0c8c*/ 	.word	0x000143b0


	//   ....[157]....
        /*0c90*/ 	.word	0x00014420


	//   ....[158]....
        /*0c94*/ 	.word	0x00014490


	//   ....[159]....
        /*0c98*/ 	.word	0x00014500


	//   ....[160]....
        /*0c9c*/ 	.word	0x00014560


	//   ....[161]....
        /*0ca0*/ 	.word	0x000145d0


	//   ....[162]....
        /*0ca4*/ 	.word	0x00014640


	//   ....[163]....
        /*0ca8*/ 	.word	0x000146b0


	//   ....[164]....
        /*0cac*/ 	.word	0x00014710


	//   ....[165]....
        /*0cb0*/ 	.word	0x00014770


	//   ....[166]....
        /*0cb4*/ 	.word	0x000147c0


	//   ....[167]....
        /*0cb8*/ 	.word	0x00014810


	//   ....[168]....
        /*0cbc*/ 	.word	0x00014870


	//   ....[169]....
        /*0cc0*/ 	.word	0x000148c0


	//   ....[170]....
        /*0cc4*/ 	.word	0x00014920


	//   ....[171]....
        /*0cc8*/ 	.word	0x00014970


	//   ....[172]....
        /*0ccc*/ 	.word	0x000149d0


	//   ....[173]....
        /*0cd0*/ 	.word	0x00014a40


	//   ....[174]....
        /*0cd4*/ 	.word	0x00014ab0


	//   ....[175]....
        /*0cd8*/ 	.word	0x00014b20


	//   ....[176]....
        /*0cdc*/ 	.word	0x00014b80


	//   ....[177]....
        /*0ce0*/ 	.word	0x00014bf0


	//   ....[178]....
        /*0ce4*/ 	.word	0x00014c60


	//   ....[179]....
        /*0ce8*/ 	.word	0x00014cd0


	//   ....[180]....
        /*0cec*/ 	.word	0x00014d30


	//   ....[181]....
        /*0cf0*/ 	.word	0x00014da0


	//   ....[182]....
        /*0cf4*/ 	.word	0x00014e10


	//   ....[183]....
        /*0cf8*/ 	.word	0x00014e80


	//   ....[184]....
        /*0cfc*/ 	.word	0x00014ee0


	//   ....[185]....
        /*0d00*/ 	.word	0x00014f50


	//   ....[186]....
        /*0d04*/ 	.word	0x00014fc0


	//   ....[187]....
        /*0d08*/ 	.word	0x00015030


	//   ....[188]....
        /*0d0c*/ 	.word	0x00015090


	//   ....[189]....
        /*0d10*/ 	.word	0x00015100


	//   ....[190]....
        /*0d14*/ 	.word	0x00015170


	//   ....[191]....
        /*0d18*/ 	.word	0x000151e0


	//   ....[192]....
        /*0d1c*/ 	.word	0x00015240


	//   ....[193]....
        /*0d20*/ 	.word	0x000152b0


	//   ....[194]....
        /*0d24*/ 	.word	0x00015320


	//   ....[195]....
        /*0d28*/ 	.word	0x00015390


	//   ....[196]....
        /*0d2c*/ 	.word	0x000153f0


	//   ....[197]....
        /*0d30*/ 	.word	0x00015460


	//   ....[198]....
        /*0d34*/ 	.word	0x000154d0


	//   ....[199]....
        /*0d38*/ 	.word	0x00015540


	//   ....[200]....
        /*0d3c*/ 	.word	0x000155a0


	//   ....[201]....
        /*0d40*/ 	.word	0x00015610


	//   ....[202]....
        /*0d44*/ 	.word	0x00015680


	//   ....[203]....
        /*0d48*/ 	.word	0x000156f0


	//   ....[204]....
        /*0d4c*/ 	.word	0x00015750


	//   ....[205]....
        /*0d50*/ 	.word	0x000157c0


	//   ....[206]....
        /*0d54*/ 	.word	0x00015830


	//   ....[207]....
        /*0d58*/ 	.word	0x000158a0


	//   ....[208]....
        /*0d5c*/ 	.word	0x00015900


	//   ....[209]....
        /*0d60*/ 	.word	0x00015970


	//   ....[210]....
        /*0d64*/ 	.word	0x000159e0


	//   ....[211]....
        /*0d68*/ 	.word	0x00015a50


	//   ....[212]....
        /*0d6c*/ 	.word	0x00015ab0


	//   ....[213]....
        /*0d70*/ 	.word	0x00015b20


	//   ....[214]....
        /*0d74*/ 	.word	0x00015b90


	//   ....[215]....
        /*0d78*/ 	.word	0x00015be0


	//   ....[216]....
        /*0d7c*/ 	.word	0x00015c20


	//   ....[217]....
        /*0d80*/ 	.word	0x00015c70


	//   ....[218]....
        /*0d84*/ 	.word	0x00015cc0


	//   ....[219]....
        /*0d88*/ 	.word	0x00015d10


	//   ....[220]....
        /*0d8c*/ 	.word	0x00015d80


	//   ....[221]....
        /*0d90*/ 	.word	0x00015dd0


	//   ....[222]....
        /*0d94*/ 	.word	0x00015e20


	//   ....[223]....
        /*0d98*/ 	.word	0x00015e70


	//   ....[224]....
        /*0d9c*/ 	.word	0x00015ec0


	//   ....[225]....
        /*0da0*/ 	.word	0x00015f10


	//   ....[226]....
        /*0da4*/ 	.word	0x00015f80


	//   ....[227]....
        /*0da8*/ 	.word	0x00015fd0


	//   ....[228]....
        /*0dac*/ 	.word	0x00016040


	//   ....[229]....
        /*0db0*/ 	.word	0x000160a0


	//   ....[230]....
        /*0db4*/ 	.word	0x00016110


	//----- nvinfo : EIATTR_EXIT_INSTR_OFFSETS
	.align		4
.L_372:
        /*0db8*/ 	.byte	0x04, 0x1c
        /*0dba*/ 	.short	(.L_374 - .L_373)


	//   ....[0]....
.L_373:
        /*0dbc*/ 	.word	0x000010f0


	//   ....[1]....
        /*0dc0*/ 	.word	0x00013cc0


	//----- nvinfo : EIATTR_MAX_THREADS
	.align		4
.L_374:
        /*0dc4*/ 	.byte	0x04, 0x05
        /*0dc6*/ 	.short	(.L_376 - .L_375)
.L_375:
        /*0dc8*/ 	.word	0x00000080
        /*0dcc*/ 	.word	0x00000001
        /*0dd0*/ 	.word	0x00000001


	//----- nvinfo : EIATTR_CRS_STACK_SIZE
	.align		4
.L_376:
        /*0dd4*/ 	.byte	0x04, 0x1e
        /*0dd6*/ 	.short	(.L_378 - .L_377)
.L_377:
        /*0dd8*/ 	.word	0x00000000
.L_378:


//--------------------- .nv.info._ZN7cutlass13device_kernelIN5flash19enable_sm80_to_sm89INS1_16FlashAttnFwdSm80INS1_25CollectiveMainloopFwdSm80ILi4ELi1ELb0EN4cute5tupleIJNS5_1CILi128EEENS7_ILi80EEENS7_ILi64EEEEEELi64ENS_6half_tEfNS_4arch4Sm80ELb1ELb0ELb1ELb1ELb0ELb1ELb1ELb1EEENS1_21CollectiveEpilogueFwdINS6_IJS8_SA_S9_EEENS6_IJNS7_ILi1EEESI_SI_EEESC_SE_Li128ELb1ELb1ELb1ELb0EEENS1_36VarlenDynamicPersistentTileSchedulerILi128ELi80ELi128ELi128ELb1ELb1ELb0ELb1ELb1ELb1EEEEEEEEEvNT_6ParamsE --------------------------
	.section	.nv.info._ZN7cutlass13device_kernelIN5flash19enable_sm80_to_sm89INS1_16FlashAttnFwdSm80INS1_25CollectiveMainloopFwdSm80ILi4ELi1ELb0EN4cute5tupleIJNS5_1CILi128EEENS7_ILi80EEENS7_ILi64EEEEEELi64ENS_6half_tEfNS_4arch4Sm80ELb1ELb0ELb1ELb1ELb0ELb1ELb1ELb1EEENS1_21CollectiveEpilogueFwdINS6_IJS8_SA_S9_EEENS6_IJNS7_ILi1EEESI_SI_EEESC_SE_Li128ELb1ELb1ELb1ELb0EEENS1_36VarlenDynamicPersistentTileSchedulerILi128ELi80ELi128ELi128ELb1ELb1ELb0ELb1ELb1ELb1EEEEEEEEEvNT_6ParamsE,"",@"SHT_CUDA_INFO"
	.sectionflags	@""
	.align	4


	//----- nvinfo : EIATTR_CUDA_API_VERSION
	.align		4
        /*0000*/ 	.byte	0x04, 0x37
        /*0002*/ 	.short	(.L_380 - .L_379)
.L_379:
        /*0004*/ 	.word	0x00000082


	//----- nvinfo : EIATTR_SW2861232_WAR
	.align		4
.L_380:
        /*0008*/ 	.byte	0x01, 0x35
	.zero		2


	//----- nvinfo : EIATTR_PARAM_CBANK
	.align		4
        /*000c*/ 	.byte	0x04, 0x0a
        /*000e*/ 	.short	(.L_382 - .L_381)
	.align		4
.L_381:
        /*0010*/ 	.word	index@(.nv.constant0._ZN7cutlass13device_kernelIN5flash19enable_sm80_to_sm89INS1_16FlashAttnFwdSm80INS1_25CollectiveMainloopFwdSm80ILi4ELi1ELb0EN4cute5tupleIJNS5_1CILi128EEENS7_ILi80EEENS7_ILi64EEEEEELi64ENS_6half_tEfNS_4arch4Sm80ELb1ELb0ELb1ELb1ELb0ELb1ELb1ELb1EEENS1_21CollectiveEpilogueFwdINS6_IJS8_SA_S9_EEENS6_IJNS7_ILi1EEESI_SI_EEESC_SE_Li128ELb1ELb1ELb1ELb0EEENS1_36VarlenDynamicPersistentTileSchedulerILi128ELi80ELi128ELi128ELb1ELb1ELb0ELb1ELb1ELb1EEEEEEEEEvNT_6ParamsE)
        /*0014*/ 	.short	0x0160
        /*0016*/ 	.short	0x0438


	//----- nvinfo : EIATTR_CBANK_PARAM_SIZE
	.align		4
.L_382:
        /*0018*/ 	.byte	0x03, 0x19
        /*001a*/ 	.short	0x0438


	//----- nvinfo : EIATTR_KPARAM_INFO
	.align		4
        /*001c*/ 	.byte	0x04, 0x17
        /*001e*/ 	.short	(.L_384 - .L_383)
.L_383:
        /*0020*/ 	.word	0x00000000
        /*0024*/ 	.short	0x0000
        /*0026*/ 	.short	0x0000
        /*0028*/ 	.byte	0x00, 0xf0, 0xe1, 0x10


	//----- nvinfo : EIATTR_MAXREG_COUNT
	.align		4
.L_384:
        /*002c*/ 	.byte	0x03, 0x1b
        /*002e*/ 	.short	0x00ff


	//----- nvinfo : EIATTR_NUM_BARRIERS
	.align		4
        /*0030*/ 	.byte	0x02, 0x4c
        /*0032*/ 	.byte	0x06
	.zero		1


	//----- nvinfo : EIATTR_ANNOTATIONS
	.align		4
        /*0034*/ 	.byte	0x04, 0x55
        /*0036*/ 	.short	(.L_386 - .L_385)


	//   ....[0]....
.L_385:
        /* <DEDUP_REMOVED lines=80> */


	//----- nvinfo : EIATTR_MERCURY_ISA_VERSION
	.align		4
.L_386:
        /*0528*/ 	.byte	0x03, 0x5f
        /*052a*/ 	.short	0x0000


	//----- nvinfo : EIATTR_INT_WARP_WIDE_INSTR_OFFSETS
	.align		4
        /*052c*/ 	.byte	0x04, 0x31
        /*052e*/ 	.short	(.L_388 - .L_387)


	//   ....[0]....
.L_387:
        /*0530*/ 	.word	0x0001a200


	//   ....[1]....
        /*0534*/ 	.word	0x0001a280


	//----- nvinfo : EIATTR_COOP_GROUP_MASK_REGIDS
	.align		4
.L_388:
        /*0538*/ 	.byte	0x04, 0x29
        /*053a*/ 	.short	(.L_390 - .L_389)


	//   ....[0]....
.L_389:
        /*053c*/ 	.word	0xffffffff


	//   ....[1]....
        /*0540*/ 	.word	0xffffffff


	//   ....[2]....
        /*0544*/ 	.word	0xffffffff


	//   ....[3]....
        /*0548*/ 	.word	0xffffffff


	//   ....[4]....
        /*054c*/ 	.word	0xffffffff


	//   ....[5]....
        /*0550*/ 	.word	0xffffffff


	//   ....[6]....
        /*0554*/ 	.word	0xffffffff


	//   ....[7]....
        /*0558*/ 	.word	0xffffffff


	//   ....[8]....
        /*055c*/ 	.word	0xffffffff


	//   ....[9]....
        /*0560*/ 	.word	0xffffffff


	//   ....[10]....
        /*0564*/ 	.word	0xffffffff


	//   ....[11]....
        /*0568*/ 	.word	0xffffffff


	//   ....[12]....
        /*056c*/ 	.word	0xffffffff


	//   ....[13]....
        /*0570*/ 	.word	0xffffffff


	//   ....[14]....
        /*0574*/ 	.word	0xffffffff


	//   ....[15]....
        /*0578*/ 	.word	0xffffffff


	//   ....[16]....
        /*057c*/ 	.word	0xffffffff


	//   ....[17]....
        /*0580*/ 	.word	0xffffffff


	//   ....[18]....
        /*0584*/ 	.word	0xffffffff


	//   ....[19]....
        /*0588*/ 	.word	0xffffffff


	//   ....[20]....
        /*058c*/ 	.word	0xffffffff


	//   ....[21]....
        /*0590*/ 	.word	0xffffffff


	//   ....[22]....
        /*0594*/ 	.word	0xffffffff


	//   ....[23]....
        /*0598*/ 	.word	0xffffffff


	//   ....[24]....
        /*059c*/ 	.word	0xffffffff


	//   ....[25]....
        /*05a0*/ 	.word	0xffffffff


	//   ....[26]....
        /*05a4*/ 	.word	0xffffffff


	//   ....[27]....
        /*05a8*/ 	.word	0xffffffff


	//   ....[28]....
        /*05ac*/ 	.word	0xffffffff


	//   ....[29]....
        /*05b0*/ 	.word	0xffffffff


	//   ....[30]....
        /*05b4*/ 	.word	0xffffffff


	//   ....[31]....
        /*05b8*/ 	.word	0xffffffff


	//   ....[32]....
        /*05bc*/ 	.word	0xffffffff


	//   ....[33]....
        /*05c0*/ 	.word	0xffffffff


	//   ....[34]....
        /*05c4*/ 	.word	0xffffffff


	//   ....[35]....
        /*05c8*/ 	.word	0xffffffff


	//   ....[36]....
        /*05cc*/ 	.word	0xffffffff


	//   ....[37]....
        /*05d0*/ 	.word	0xffffffff


	//   ....[38]....
        /*05d4*/ 	.word	0xffffffff


	//   ....[39]....
        /*05d8*/ 	.word	0xffffffff


	//   ....[40]....
        /*05dc*/ 	.word	0xffffffff


	//   ....[41]....
        /*05e0*/ 	.word	0xffffffff


	//   ....[42]....
        /*05e4*/ 	.word	0xffffffff


	//   ....[43]....
        /*05e8*/ 	.word	0xffffffff


	//   ....[44]....
        /*05ec*/ 	.word	0xffffffff


	//   ....[45]....
        /*05f0*/ 	.word	0xffffffff


	//   ....[46]....
        /*05f4*/ 	.word	0xffffffff


	//   ....[47]....
        /*05f8*/ 	.word	0xffffffff


	//   ....[48]....
        /*05fc*/ 	.word	0xffffffff


	//   ....[49]....
        /*0600*/ 	.word	0xffffffff


	//   ....[50]....
        /*0604*/ 	.word	0xffffffff


	//   ....[51]....
        /*0608*/ 	.word	0xffffffff


	//   ....[52]....
        /*060c*/ 	.word	0xffffffff


	//   ....[53]....
        /*0610*/ 	.word	0xffffffff


	//   ....[54]....
        /*0614*/ 	.word	0xffffffff


	//   ....[55]....
        /*0618*/ 	.word	0xffffffff


	//   ....[56]....
        /*061c*/ 	.word	0xffffffff


	//   ....[57]....
        /*0620*/ 	.word	0xffffffff


	//   ....[58]....
        /*0624*/ 	.word	0xffffffff


	//   ....[59]....
        /*0628*/ 	.word	0xffffffff


	//   ....[60]....
        /*062c*/ 	.word	0xffffffff


	//   ....[61]....
        /*0630*/ 	.word	0xffffffff


	//   ....[62]....
        /*0634*/ 	.word	0xffffffff


	//   ....[63]....
        /*0638*/ 	.word	0xffffffff


	//   ....[64]....
        /*063c*/ 	.word	0xffffffff


	//   ....[65]....
        /*0640*/ 	.word	0xffffffff


	//   ....[66]....
        /*0644*/ 	.word	0xffffffff


	//   ....[67]....
        /*0648*/ 	.word	0xffffffff


	//   ....[68]....
        /*064c*/ 	.word	0xffffffff


	//   ....[69]....
        /*0650*/ 	.word	0xffffffff


	//   ....[70]....
        /*0654*/ 	.word	0xffffffff


	//   ....[71]....
        /*0658*/ 	.word	0xffffffff


	//   ....[72]....
        /*065c*/ 	.word	0xffffffff


	//   ....[73]....
        /*0660*/ 	.word	0xffffffff


	//   ....[74]....
        /*0664*/ 	.word	0xffffffff


	//   ....[75]....
        /*0668*/ 	.word	0xffffffff


	//   ....[76]....
        /*066c*/ 	.word	0xffffffff


	//   ....[77]....
        /*0670*/ 	.word	0xffffffff


	//   ....[78]....
        /*0674*/ 	.word	0xffffffff


	//   ....[79]....
        /*0678*/ 	.word	0xffffffff


	//   ....[80]....
        /*067c*/ 	.word	0xffffffff


	//   ....[81]....
        /*0680*/ 	.word	0xffffffff


	//   ....[82]....
        /*0684*/ 	.word	0xffffffff


	//   ....[83]....
        /*0688*/ 	.word	0xffffffff


	//   ....[84]....
        /*068c*/ 	.word	0xffffffff


	//   ....[85]....
        /*0690*/ 	.word	0xffffffff


	//   ....[86]....
        /*0694*/ 	.word	0xffffffff


	//   ....[87]....
        /*0698*/ 	.word	0xffffffff


	//   ....[88]....
        /*069c*/ 	.word	0xffffffff


	//   ....[89]....
        /*06a0*/ 	.word	0xffffffff


	//   ....[90]....
        /*06a4*/ 	.word	0xffffffff


	//   ....[91]....
        /*06a8*/ 	.word	0xffffffff


	//   ....[92]....
        /*06ac*/ 	.word	0xffffffff


	//   ....[93]....
        /*06b0*/ 	.word	0xffffffff


	//   ....[94]....
        /*06b4*/ 	.word	0xffffffff


	//   ....[95]....
        /*06b8*/ 	.word	0xffffffff


	//   ....[96]....
        /*06bc*/ 	.word	0xffffffff


	//   ....[97]....
        /*06c0*/ 	.word	0xffffffff


	//   ....[98]....
        /*06c4*/ 	.word	0xffffffff


	//   ....[99]....
        /*06c8*/ 	.word	0xffffffff


	//   ....[100]....
        /*06cc*/ 	.word	0xffffffff


	//   ....[101]....
        /*06d0*/ 	.word	0xffffffff


	//   ....[102]....
        /*06d4*/ 	.word	0xffffffff


	//   ....[103]....
        /*06d8*/ 	.word	0xffffffff


	//   ....[104]....
        /*06dc*/ 	.word	0xffffffff


	//   ....[105]....
        /*06e0*/ 	.word	0xffffffff


	//   ....[106]....
        /*06e4*/ 	.word	0xffffffff


	//   ....[107]....
        /*06e8*/ 	.word	0xffffffff


	//   ....[108]....
        /*06ec*/ 	.word	0xffffffff


	//   ....[109]....
        /*06f0*/ 	.word	0xffffffff


	//   ....[110]....
        /*06f4*/ 	.word	0xffffffff


	//   ....[111]....
        /*06f8*/ 	.word	0xffffffff


	//   ....[112]....
        /*06fc*/ 	.word	0xffffffff


	//   ....[113]....
        /*0700*/ 	.word	0xffffffff


	//   ....[114]....
        /*0704*/ 	.word	0xffffffff


	//   ....[115]....
        /*0708*/ 	.word	0xffffffff


	//   ....[116]....
        /*070c*/ 	.word	0xffffffff


	//   ....[117]....
        /*0710*/ 	.word	0xffffffff


	//   ....[118]....
        /*0714*/ 	.word	0xffffffff


	//   ....[119]....
        /*0718*/ 	.word	0xffffffff


	//   ....[120]....
        /*071c*/ 	.word	0xffffffff


	//   ....[121]....
        /*0720*/ 	.word	0xffffffff


	//   ....[122]....
        /*0724*/ 	.word	0xffffffff


	//   ....[123]....
        /*0728*/ 	.word	0xffffffff


	//   ....[124]....
        /*072c*/ 	.word	0xffffffff


	//   ....[125]....
        /*0730*/ 	.word	0xffffffff


	//   ....[126]....
        /*0734*/ 	.word	0xffffffff


	//   ....[127]....
        /*0738*/ 	.word	0xffffffff


	//   ....[128]....
        /*073c*/ 	.word	0xffffffff


	//   ....[129]....
        /*0740*/ 	.word	0xffffffff


	//   ....[130]....
        /*0744*/ 	.word	0xffffffff


	//   ....[131]....
        /*0748*/ 	.word	0xffffffff


	//   ....[132]....
        /*074c*/ 	.word	0xffffffff


	//   ....[133]....
        /*0750*/ 	.word	0xffffffff


	//   ....[134]....
        /*0754*/ 	.word	0xffffffff


	//   ....[135]....
        /*0758*/ 	.word	0xffffffff


	//   ....[136]....
        /*075c*/ 	.word	0xffffffff


	//   ....[137]....
        /*0760*/ 	.word	0xffffffff


	//   ....[138]....
        /*0764*/ 	.word	0xffffffff


	//   ....[139]....
        /*0768*/ 	.word	0xffffffff


	//   ....[140]....
        /*076c*/ 	.word	0xffffffff


	//   ....[141]....
        /*0770*/ 	.word	0xffffffff


	//   ....[142]....
        /*0774*/ 	.word	0xffffffff


	//   ....[143]....
        /*0778*/ 	.word	0xffffffff


	//   ....[144]....
        /*077c*/ 	.word	0xffffffff


	//   ....[145]....
        /*0780*/ 	.word	0xffffffff


	//   ....[146]....
        /*0784*/ 	.word	0xffffffff


	//   ....[147]....
        /*0788*/ 	.word	0xffffffff


	//   ....[148]....
        /*078c*/ 	.word	0xffffffff


	//   ....[149]....
        /*0790*/ 	.word	0xffffffff


	//   ....[150]....
        /*0794*/ 	.word	0xffffffff


	//   ....[151]....
        /*0798*/ 	.word	0xffffffff


	//   ....[152]....
        /*079c*/ 	.word	0xffffffff


	//   ....[153]....
        /*07a0*/ 	.word	0xffffffff


	//   ....[154]....
        /*07a4*/ 	.word	0xffffffff


	//   ....[155]....
        /*07a8*/ 	.word	0xffffffff


	//   ....[156]....
        /*07ac*/ 	.word	0xffffffff


	//   ....[157]....
        /*07b0*/ 	.word	0xffffffff


	//   ....[158]....
        /*07b4*/ 	.word	0xffffffff


	//   ....[159]....
        /*07b8*/ 	.word	0xffffffff


	//   ....[160]....
        /*07bc*/ 	.word	0xffffffff


	//   ....[161]....
        /*07c0*/ 	.word	0xffffffff


	//   ....[162]....
        /*07c4*/ 	.word	0xffffffff


	//   ....[163]....
        /*07c8*/ 	.word	0xffffffff


	//   ....[164]....
        /*07cc*/ 	.word	0xffffffff


	//   ....[165]....
        /*07d0*/ 	.word	0xffffffff


	//   ....[166]....
        /*07d4*/ 	.word	0xffffffff


	//   ....[167]....
        /*07d8*/ 	.word	0xffffffff


	//   ....[168]....
        /*07dc*/ 	.word	0xffffffff


	//   ....[169]....
        /*07e0*/ 	.word	0xffffffff


	//   ....[170]....
        /*07e4*/ 	.word	0xffffffff


	//   ....[171]....
        /*07e8*/ 	.word	0xffffffff


	//   ....[172]....
        /*07ec*/ 	.word	0xffffffff


	//   ....[173]....
        /*07f0*/ 	.word	0xffffffff


	//   ....[174]....
        /*07f4*/ 	.word	0xffffffff


	//   ....[175]....
        /*07f8*/ 	.word	0xffffffff


	//   ....[176]....
        /*07fc*/ 	.word	0xffffffff


	//   ....[177]....
        /*0800*/ 	.word	0xffffffff


	//   ....[178]....
        /*0804*/ 	.word	0xffffffff


	//   ....[179]....
        /*0808*/ 	.word	0xffffffff


	//   ....[180]....
        /*080c*/ 	.word	0xffffffff


	//   ....[181]....
        /*0810*/ 	.word	0xffffffff


	//   ....[182]....
        /*0814*/ 	.word	0xffffffff


	//   ....[183]....
        /*0818*/ 	.word	0xffffffff


	//   ....[184]....
        /*081c*/ 	.word	0xffffffff


	//   ....[185]....
        /*0820*/ 	.word	0xffffffff


	//   ....[186]....
        /*0824*/ 	.word	0xffffffff


	//   ....[187]....
        /*0828*/ 	.word	0xffffffff


	//   ....[188]....
        /*082c*/ 	.word	0xffffffff


	//   ....[189]....
        /*0830*/ 	.word	0xffffffff


	//   ....[190]....
        /*0834*/ 	.word	0xffffffff


	//   ....[191]....
        /*0838*/ 	.word	0xffffffff


	//   ....[192]....
        /*083c*/ 	.word	0xffffffff


	//   ....[193]....
        /*0840*/ 	.word	0xffffffff


	//   ....[194]....
        /*0844*/ 	.word	0xffffffff


	//   ....[195]....
        /*0848*/ 	.word	0xffffffff


	//   ....[196]....
        /*084c*/ 	.word	0xffffffff


	//   ....[197]....
        /*0850*/ 	.word	0xffffffff


	//   ....[198]....
        /*0854*/ 	.word	0xffffffff


	//   ....[199]....
        /*0858*/ 	.word	0xffffffff


	//   ....[200]....
        /*085c*/ 	.word	0xffffffff


	//   ....[201]....
        /*0860*/ 	.word	0xffffffff


	//   ....[202]....
        /*0864*/ 	.word	0xffffffff


	//   ....[203]....
        /*0868*/ 	.word	0xffffffff


	//   ....[204]....
        /*086c*/ 	.word	0xffffffff


	//   ....[205]....
        /*0870*/ 	.word	0xffffffff


	//   ....[206]....
        /*0874*/ 	.word	0xffffffff


	//   ....[207]....
        /*0878*/ 	.word	0xffffffff


	//   ....[208]....
        /*087c*/ 	.word	0xffffffff


	//   ....[209]....
        /*0880*/ 	.word	0xffffffff


	//   ....[210]....
        /*0884*/ 	.word	0xffffffff


	//   ....[211]....
        /*0888*/ 	.word	0xffffffff


	//   ....[212]....
        /*088c*/ 	.word	0xffffffff


	//   ....[213]....
        /*0890*/ 	.word	0xffffffff


	//   ....[214]....
        /*0894*/ 	.word	0xffffffff


	//   ....[215]....
        /*0898*/ 	.word	0xffffffff


	//   ....[216]....
        /*089c*/ 	.word	0xffffffff


	//   ....[217]....
        /*08a0*/ 	.word	0xffffffff


	//   ....[218]....
        /*08a4*/ 	.word	0xffffffff


	//   ....[219]....
        /*08a8*/ 	.word	0xffffffff


	//   ....[220]....
        /*08ac*/ 	.word	0xffffffff


	//   ....[221]....
        /*08b0*/ 	.word	0xffffffff


	//   ....[222]....
        /*08b4*/ 	.word	0xffffffff


	//   ....[223]....
        /*08b8*/ 	.word	0xffffffff


	//   ....[224]....
        /*08bc*/ 	.word	0xffffffff


	//   ....[225]....
        /*08c0*/ 	.word	0xffffffff


	//   ....[226]....
        /*08c4*/ 	.word	0xffffffff


	//   ....[227]....
        /*08c8*/ 	.word	0xffffffff


	//   ....[228]....
        /*08cc*/ 	.word	0xffffffff


	//   ....[229]....
        /*08d0*/ 	.word	0xffffffff


	//   ....[230]....
        /*08d4*/ 	.word	0xffffffff


	//   ....[231]....
        /*08d8*/ 	.word	0xffffffff


	//   ....[232]....
        /*08dc*/ 	.word	0xffffffff


	//   ....[233]....
        /*08e0*/ 	.word	0xffffffff


	//   ....[234]....
        /*08e4*/ 	.word	0xffffffff


	//   ....[235]....
        /*08e8*/ 	.word	0xffffffff


	//   ....[236]....
        /*08ec*/ 	.word	0xffffffff


	//   ....[237]....
        /*08f0*/ 	.word	0xffffffff


	//   ....[238]....
        /*08f4*/ 	.word	0xffffffff


	//   ....[239]....
        /*08f8*/ 	.word	0xffffffff


	//   ....[240]....
        /*08fc*/ 	.word	0xffffffff


	//   ....[241]....
        /*0900*/ 	.word	0xffffffff


	//   ....[242]....
        /*0904*/ 	.word	0xffffffff


	//   ....[243]....
        /*0908*/ 	.word	0xffffffff


	//   ....[244]....
        /*090c*/ 	.word	0xffffffff


	//   ....[245]....
        /*0910*/ 	.word	0xffffffff


	//   ....[246]....
        /*0914*/ 	.word	0xffffffff


	//   ....[247]....
        /*0918*/ 	.word	0xffffffff


	//   ....[248]....
        /*091c*/ 	.word	0xffffffff


	//   ....[249]....
        /*0920*/ 	.word	0xffffffff


	//   ....[250]....
        /*0924*/ 	.word	0xffffffff


	//   ....[251]....
        /*0928*/ 	.word	0xffffffff


	//   ....[252]....
        /*092c*/ 	.word	0xffffffff


	//   ....[253]....
        /*0930*/ 	.word	0xffffffff


	//   ....[254]....
        /*0934*/ 	.word	0xffffffff


	//   ....[255]....
        /*0938*/ 	.word	0xffffffff


	//   ....[0]....
        /*093c*/ 	.word	0xffffffff


	//   ....[1]....
        /*0940*/ 	.word	0xffffffff


	//   ....[2]....
        /*0944*/ 	.word	0xffffffff


	//   ....[3]....
        /*0948*/ 	.word	0xffffffff


	//   ....[4]....
        /*094c*/ 	.word	0xffffffff


	//   ....[5]....
        /*0950*/ 	.word	0xffffffff


	//   ....[6]....
        /*0954*/ 	.word	0xffffffff


	//----- nvinfo : EIATTR_COOP_GROUP_INSTR_OFFSETS
	.align		4
.L_390:
        /*0958*/ 	.byte	0x04, 0x28
        /*095a*/ 	.short	(.L_392 - .L_391)


	//   ....[0]....
.L_391:
        /*095c*/ 	.word	0x00000050


	//   ....[1]....
        /*0960*/ 	.word	0x00000200


	//   ....[2]....
        /*0964*/ 	.word	0x00000230


	//   ....[3]....
        /*0968*/ 	.word	0x00000260


	//   ....[4]....
        /*096c*/ 	.word	0x00000290


	//   ....[5]....
        /*0970*/ 	.word	0x000002c0


	//   ....[6]....
        /*0974*/ 	.word	0x000002f0


	//   ....[7]....
        /*0978*/ 	.word	0x00000450


	//   ....[8]....
        /*097c*/ 	.word	0x00000490


	//   ....[9]....
        /*0980*/ 	.word	0x000004c0


	//   ....[10]....
        /*0984*/ 	.word	0x000004f0


	//   ....[11]....
        /*0988*/ 	.word	0x00000520


	//   ....[12]....
        /*098c*/ 	.word	0x00000550


	//   ....[13]....
        /*0990*/ 	.word	0x000005e0


	//   ....[14]....
        /*0994*/ 	.word	0x00000630


	//   ....[15]....
        /*0998*/ 	.word	0x00000650


	//   ....[16]....
        /*099c*/ 	.word	0x000006b0


	//   ....[17]....
        /*09a0*/ 	.word	0x00008350


	//   ....[18]....
        /*09a4*/ 	.word	0x00008370


	//   ....[19]....
        /*09a8*/ 	.word	0x00008450


	//   ....[20]....
        /*09ac*/ 	.word	0x00008460


	//   ....[21]....
        /*09b0*/ 	.word	0x00008530


	//   ....[22]....
        /*09b4*/ 	.word	0x00008550


	//   ....[23]....
        /*09b8*/ 	.word	0x00008620


	//   ....[24]....
        /*09bc*/ 	.word	0x00008630


	//   ....[25]....
        /*09c0*/ 	.word	0x00008700


	//   ....[26]....
        /*09c4*/ 	.word	0x00008720


	//   ....[27]....
        /*09c8*/ 	.word	0x000087f0


	//   ....[28]....
        /*09cc*/ 	.word	0x00008800


	//   ....[29]....
        /*09d0*/ 	.word	0x000088d0


	//   ....[30]....
        /*09d4*/ 	.word	0x000088f0


	//   ....[31]....
        /*09d8*/ 	.word	0x000089c0


	//   ....[32]....
        /*09dc*/ 	.word	0x000089d0


	//   ....[33]....
        /*09e0*/ 	.word	0x00009140


	//   ....[34]....
        /*09e4*/ 	.word	0x00009180


	//   ....[35]....
        /*09e8*/ 	.word	0x00009190


	//   ....[36]....
        /*09ec*/ 	.word	0x000091a0


	//   ....[37]....
        /*09f0*/ 	.word	0x00009350


	//   ....[38]....
        /*09f4*/ 	.word	0x00009410


	//   ....[39]....
        /*09f8*/ 	.word	0x00009450


	//   ....[40]....
        /*09fc*/ 	.word	0x00009490


	//   ....[41]....
        /*0a00*/ 	.word	0x00009670


	//   ....[42]....
        /*0a04*/ 	.word	0x00009730


	//   ....[43]....
        /*0a08*/ 	.word	0x00009770


	//   ....[44]....
        /*0a0c*/ 	.word	0x000097b0


	//   ....[45]....
        /*0a10*/ 	.word	0x000099b0


	//   ....[46]....
        /*0a14*/ 	.word	0x00009a70


	//   ....[47]....
        /*0a18*/ 	.word	0x00009ab0


	//   ....[48]....
        /*0a1c*/ 	.word	0x00009af0


	//   ....[49]....
        /*0a20*/ 	.word	0x0000b640


	//   ....[50]....
        /*0a24*/ 	.word	0x0000b690


	//   ....[51]....
        /*0a28*/ 	.word	0x0000b6b0


	//   ....[52]....
        /*0a2c*/ 	.word	0x0000b6d0


	//   ....[53]....
        /*0a30*/ 	.word	0x0000b7b0


	//   ....[54]....
        /*0a34*/ 	.word	0x0000b7c0


	//   ....[55]....
        /*0a38*/ 	.word	0x0000b7d0


	//   ....[56]....
        /*0a3c*/ 	.word	0x0000b7e0


	//   ....[57]....
        /*0a40*/ 	.word	0x0000ba10


	//   ....[58]....
        /*0a44*/ 	.word	0x0000ba50


	//   ....[59]....
        /*0a48*/ 	.word	0x0000ba70


	//   ....[60]....
        /*0a4c*/ 	.word	0x0000ba80


	//   ....[61]....
        /*0a50*/ 	.word	0x0000bbf0


	//   ....[62]....
        /*0a54*/ 	.word	0x0000bc70


	//   ....[63]....
        /*0a58*/ 	.word	0x0000bcb0


	//   ....[64]....
        /*0a5c*/ 	.word	0x0000bcd0


	//   ....[65]....
        /*0a60*/ 	.word	0x0000ee70


	//   ....[66]....
        /*0a64*/ 	.word	0x0000ee80


	//   ....[67]....
        /*0a68*/ 	.word	0x0000eea0


	//   ....[68]....
        /*0a6c*/ 	.word	0x0000eeb0


	//   ....[69]....
        /*0a70*/ 	.word	0x0000f8f0


	//   ....[70]....
        /*0a74*/ 	.word	0x0000f940


	//   ....[71]....
        /*0a78*/ 	.word	0x0000fc90


	//   ....[72]....
        /*0a7c*/ 	.word	0x0000fcc0


	//   ....[73]....
        /*0a80*/ 	.word	0x0000fd30


	//   ....[74]....
        /*0a84*/ 	.word	0x0000fef0


	//   ....[75]....
        /*0a88*/ 	.word	0x0000ff30


	//   ....[76]....
        /*0a8c*/ 	.word	0x00010030


	//   ....[77]....
        /*0a90*/ 	.word	0x000129c0


	//   ....[78]....
        /*0a94*/ 	.word	0x000129d0


	//   ....[79]....
        /*0a98*/ 	.word	0x000129e0


	//   ....[80]....
        /*0a9c*/ 	.word	0x000129f0


	//   ....[81]....
        /*0aa0*/ 	.word	0x00013540


	//   ....[82]....
        /*0aa4*/ 	.word	0x00013810


	//   ....[83]....
        /*0aa8*/ 	.word	0x000139f0


	//   ....[84]....
        /*0aac*/ 	.word	0x00013ba0


	//   ....[85]....
        /*0ab0*/ 	.word	0x00013c20


	//   ....[86]....
        /*0ab4*/ 	.word	0x00013e20


	//   ....[87]....
        /*0ab8*/ 	.word	0x00013eb0


	//   ....[88]....
        /*0abc*/ 	.word	0x00013fb0


	//   ....[89]....
        /*0ac0*/ 	.word	0x00017480


	//   ....[90]....
        /*0ac4*/ 	.word	0x000174d0


	//   ....[91]....
        /*0ac8*/ 	.word	0x00017660


	//   ....[92]....
        /*0acc*/ 	.word	0x000176f0


	//   ....[93]....
        /*0ad0*/ 	.word	0x000177a0


	//   ....[94]....
        /*0ad4*/ 	.word	0x000177e0


	//   ....[95]....
        /*0ad8*/ 	.word	0x000179c0


	//   ....[96]....
        /*0adc*/ 	.word	0x00017c30


	//   ....[97]....
        /*0ae0*/ 	.word	0x00019a00


	//   ....[98]....
        /*0ae4*/ 	.word	0x00019a70


	//   ....[99]....
        /*0ae8*/ 	.word	0x00019a90


	//   ....[100]....
        /*0aec*/ 	.word	0x00019aa0


	//   ....[101]....
        /*0af0*/ 	.word	0x00019ab0


	//   ....[102]....
        /*0af4*/ 	.word	0x00019ae0


	//   ....[103]....
        /*0af8*/ 	.word	0x00019b00


	//   ....[104]....
        /*0afc*/ 	.word	0x00019b10


	//   ....[105]....
        /*0b00*/ 	.word	0x0001af50


	//   ....[106]....
        /*0b04*/ 	.word	0x0001af70


	//   ....[107]....
        /*0b08*/ 	.word	0x0001af90


	//   ....[108]....
        /*0b0c*/ 	.word	0x0001afa0


	//   ....[109]....
        /*0b10*/ 	.word	0x0001afb0


	//   ....[110]....
        /*0b14*/ 	.word	0x0001afc0


	//   ....[111]....
        /*0b18*/ 	.word	0x0001afe0


	//   ....[112]....
        /*0b1c*/ 	.word	0x0001b050


	//   ....[113]....
        /*0b20*/ 	.word	0x0001b3d0


	//   ....[114]....
        /*0b24*/ 	.word	0x0001b3f0


	//   ....[115]....
        /*0b28*/ 	.word	0x0001b460


	//   ....[116]....
        /*0b2c*/ 	.word	0x0001b470


	//   ....[117]....
        /*0b30*/ 	.word	0x0001b4e0


	//   ....[118]....
        /*0b34*/ 	.word	0x0001b500


	//   ....[119]....
        /*0b38*/ 	.word	0x0001b570


	//   ....[120]....
        /*0b3c*/ 	.word	0x0001b580


	//   ....[121]....
        /*0b40*/ 	.word	0x0001b5f0


	//   ....[122]....
        /*0b44*/ 	.word	0x0001b610


	//   ....[123]....
        /*0b48*/ 	.word	0x0001b680


	//   ....[124]....
        /*0b4c*/ 	.word	0x0001b690


	//   ....[125]....
        /*0b50*/ 	.word	0x0001b700


	//   ....[126]....
        /*0b54*/ 	.word	0x0001b720


	//   ....[127]....
        /*0b58*/ 	.word	0x0001b790


	//   ....[128]....
        /*0b5c*/ 	.word	0x0001b7a0


	//   ....[129]....
        /*0b60*/ 	.word	0x0001ba30


	//   ....[130]....
        /*0b64*/ 	.word	0x0001ba50


	//   ....[131]....
        /*0b68*/ 	.word	0x0001bda0


	//   ....[132]....
        /*0b6c*/ 	.word	0x0001bdb0


	//   ....[133]....
        /*0b70*/ 	.word	0x0001c010


	//   ....[134]....
        /*0b74*/ 	.word	0x0001c030


	//   ....[135]....
        /*0b78*/ 	.word	0x0001c2b0


	//   ....[136]....
        /*0b7c*/ 	.word	0x0001c2c0


	//   ....[137]....
        /*0b80*/ 	.word	0x0001cc90


	//   ....[138]....
        /*0b84*/ 	.word	0x0001ccb0


	//   ....[139]....
        /*0b88*/ 	.word	0x0001cd20


	//   ....[140]....
        /*0b8c*/ 	.word	0x0001cd30


	//   ....[141]....
        /*0b90*/ 	.word	0x0001cda0


	//   ....[142]....
        /*0b94*/ 	.word	0x0001cdc0


	//   ....[143]....
        /*0b98*/ 	.word	0x0001ce30


	//   ....[144]....
        /*0b9c*/ 	.word	0x0001ce40


	//   ....[145]....
        /*0ba0*/ 	.word	0x0001ceb0


	//   ....[146]....
        /*0ba4*/ 	.word	0x0001ced0


	//   ....[147]....
        /*0ba8*/ 	.word	0x0001cf40


	//   ....[148]....
        /*0bac*/ 	.word	0x0001cf50


	//   ....[149]....
        /*0bb0*/ 	.word	0x0001cfc0


	//   ....[150]....
        /*0bb4*/ 	.word	0x0001cfe0


	//   ....[151]....
        /*0bb8*/ 	.word	0x0001d050


	//   ....[152]....
        /*0bbc*/ 	.word	0x0001d060


	//   ....[153]....
        /*0bc0*/ 	.word	0x0001d1b0


	//   ....[154]....
        /*0bc4*/ 	.word	0x0001d1d0


	//   ....[155]....
        /*0bc8*/ 	.word	0x0001d300


	//   ....[156]....
        /*0bcc*/ 	.word	0x0001d340


	//   ....[157]....
        /*0bd0*/ 	.word	0x0001d370


	//   ....[158]....
        /*0bd4*/ 	.word	0x0001d3a0


	//   ....[159]....
        /*0bd8*/ 	.word	0x0001d3d0


	//   ....[160]....
        /*0bdc*/ 	.word	0x0001d400


	//   ....[161]....
        /*0be0*/ 	.word	0x0001d560


	//   ....[162]....
        /*0be4*/ 	.word	0x0001d5a0


	//   ....[163]....
        /*0be8*/ 	.word	0x0001d5d0


	//   ....[164]....
        /*0bec*/ 	.word	0x0001d600


	//   ....[165]....
        /*0bf0*/ 	.word	0x0001d630


	//   ....[166]....
        /*0bf4*/ 	.word	0x0001d660


	//   ....[167]....
        /*0bf8*/ 	.word	0x0001d6f0


	//   ....[168]....
        /*0bfc*/ 	.word	0x0001d750


	//   ....[169]....
        /*0c00*/ 	.word	0x0001d760


	//   ....[170]....
        /*0c04*/ 	.word	0x0001d7c0


	//   ....[171]....
        /*0c08*/ 	.word	0x0001e220


	//   ....[172]....
        /*0c0c*/ 	.word	0x0001e280


	//   ....[173]....
        /*0c10*/ 	.word	0x0001e2d0


	//   ....[174]....
        /*0c14*/ 	.word	0x0001e320


	//   ....[175]....
        /*0c18*/ 	.word	0x0001e370


	//   ....[176]....
        /*0c1c*/ 	.word	0x0001e3e0


	//   ....[177]....
        /*0c20*/ 	.word	0x0001e430


	//   ....[178]....
        /*0c24*/ 	.word	0x0001e4a0


	//   ....[179]....
        /*0c28*/ 	.word	0x0001e510


	//   ....[180]....
        /*0c2c*/ 	.word	0x0001e570


	//   ....[181]....
        /*0c30*/ 	.word	0x0001e5e0


	//   ....[182]....
        /*0c34*/ 	.word	0x0001e650


	//   ....[183]....
        /*0c38*/ 	.word	0x0001e6c0


	//   ....[184]....
        /*0c3c*/ 	.word	0x0001e720


	//   ....[185]....
        /*0c40*/ 	.word	0x0001e790


	//   ....[186]....
        /*0c44*/ 	.word	0x0001e800


	//   ....[187]....
        /*0c48*/ 	.word	0x0001e870


	//   ....[188]....
        /*0c4c*/ 	.word	0x0001e8d0


	//   ....[189]....
        /*0c50*/ 	.word	0x0001e940


	//   ....[190]....
        /*0c54*/ 	.word	0x0001e9b0


	//   ....[191]....
        /*0c58*/ 	.word	0x0001ea20


	//   ....[192]....
        /*0c5c*/ 	.word	0x0001ea80


	//   ....[193]....
        /*0c60*/ 	.word	0x0001eaf0


	//   ....[194]....
        /*0c64*/ 	.word	0x0001eb60


	//   ....[195]....
        /*0c68*/ 	.word	0x0001ebd0


	//   ....[196]....
        /*0c6c*/ 	.word	0x0001ec30


	//   ....[197]....
        /*0c70*/ 	.word	0x0001ec90


	//   ....[198]....
        /*0c74*/ 	.word	0x0001ecf0


	//   ....[199]....
        /*0c78*/ 	.word	0x0001ed40


	//   ....[200]....
        /*0c7c*/ 	.word	0x0001eda0


	//   ....[201]....
        /*0c80*/ 	.word	0x0001edf0


	//   ....[202]....
        /*0c84*/ 	.word	0x0001ee50


	//   ....[203]....
        /*0c88*/ 	.word	0x0001eea0


	//   ....[204]....
        /*0c8c*/ 	.word	0x0001ef00


	//   ....[205]....
        /*0c90*/ 	.word	0x0001ef70


	//   ....[206]....
        /*0c94*/ 	.word	0x0001efe0


	//   ....[207]....
        /*0c98*/ 	.word	0x0001f050


	//   ....[208]....
        /*0c9c*/ 	.word	0x0001f0b0


	//   ....[209]....
        /*0ca0*/ 	.word	0x0001f120


	//   ....[210]....
        /*0ca4*/ 	.word	0x0001f190


	//   ....[211]....
        /*0ca8*/ 	.word	0x0001f200


	//   ....[212]....
        /*0cac*/ 	.word	0x0001f260


	//   ....[213]....
        /*0cb0*/ 	.word	0x0001f2d0


	//   ....[214]....
        /*0cb4*/ 	.word	0x0001f340


	//   ....[215]....
        /*0cb8*/ 	.word	0x0001f3b0


	//   ....[216]....
        /*0cbc*/ 	.word	0x0001f410


	//   ....[217]....
        /*0cc0*/ 	.word	0x0001f480


	//   ....[218]....
        /*0cc4*/ 	.word	0x0001f4f0


	//   ....[219]....
        /*0cc8*/ 	.word	0x0001f560


	//   ....[220]....
        /*0ccc*/ 	.word	0x0001f5c0


	//   ....[221]....
        /*0cd0*/ 	.word	0x0001f630


	//   ....[222]....
        /*0cd4*/ 	.word	0x0001f6a0


	//   ....[223]....
        /*0cd8*/ 	.word	0x0001f710


	//   ....[224]....
        /*0cdc*/ 	.word	0x0001f770


	//   ....[225]....
        /*0ce0*/ 	.word	0x0001f7e0


	//   ....[226]....
        /*0ce4*/ 	.word	0x0001f850


	//   ....[227]....
        /*0ce8*/ 	.word	0x0001f8c0


	//   ....[228]....
        /*0cec*/ 	.word	0x0001f920


	//   ....[229]....
        /*0cf0*/ 	.word	0x0001f990


	//   ....[230]....
        /*0cf4*/ 	.word	0x0001fa00


	//   ....[231]....
        /*0cf8*/ 	.word	0x0001fa70


	//   ....[232]....
        /*0cfc*/ 	.word	0x0001fad0


	//   ....[233]....
        /*0d00*/ 	.word	0x0001fb40


	//   ....[234]....
        /*0d04*/ 	.word	0x0001fbb0


	//   ....[235]....
        /*0d08*/ 	.word	0x0001fc20


	//   ....[236]....
        /*0d0c*/ 	.word	0x0001fc80


	//   ....[237]....
        /*0d10*/ 	.word	0x0001fcf0


	//   ....[238]....
        /*0d14*/ 	.word	0x0001fd60


	//   ....[239]....
        /*0d18*/ 	.word	0x0001fdd0


	//   ....[240]....
        /*0d1c*/ 	.word	0x0001fe30


	//   ....[241]....
        /*0d20*/ 	.word	0x0001fea0


	//   ....[242]....
        /*0d24*/ 	.word	0x0001ff10


	//   ....[243]....
        /*0d28*/ 	.word	0x0001ff80


	//   ....[244]....
        /*0d2c*/ 	.word	0x0001ffe0


	//   ....[245]....
        /*0d30*/ 	.word	0x00020050


	//   ....[246]....
        /*0d34*/ 	.word	0x000200c0


	//   ....[247]....
        /*0d38*/ 	.word	0x00020110


	//   ....[248]....
        /*0d3c*/ 	.word	0x00020150


	//   ....[249]....
        /*0d40*/ 	.word	0x000201a0


	//   ....[250]....
        /*0d44*/ 	.word	0x000201f0


	//   ....[251]....
        /*0d48*/ 	.word	0x00020240


	//   ....[252]....
        /*0d4c*/ 	.word	0x000202b0


	//   ....[253]....
        /*0d50*/ 	.word	0x00020300


	//   ....[254]....
        /*0d54*/ 	.word	0x00020350


	//   ....[255]....
        /*0d58*/ 	.word	0x000203a0


	//   ....[0]....
        /*0d5c*/ 	.word	0x000203f0


	//   ....[1]....
        /*0d60*/ 	.word	0x00020440


	//   ....[2]....
        /*0d64*/ 	.word	0x000204b0


	//   ....[3]....
        /*0d68*/ 	.word	0x00020500


	//   ....[4]....
        /*0d6c*/ 	.word	0x00020570


	//   ....[5]....
        /*0d70*/ 	.word	0x000205d0


	//   ....[6]....
        /*0d74*/ 	.word	0x00020640


	//----- nvinfo : EIATTR_EXIT_INSTR_OFFSETS
	.align		4
.L_392:
        /*0d78*/ 	.byte	0x04, 0x1c
        /*0d7a*/ 	.short	(.L_394 - .L_393)


	//   ....[0]....
.L_393:
        /*0d7c*/ 	.word	0x000010d0


	//   ....[1]....
        /*0d80*/ 	.word	0x0001e1e0


	//----- nvinfo : EIATTR_MAX_THREADS
	.align		4
.L_394:
        /*0d84*/ 	.byte	0x04, 0x05
        /*0d86*/ 	.short	(.L_396 - .L_395)
.L_395:
        /*0d88*/ 	.word	0x00000080
        /*0d8c*/ 	.word	0x00000001
        /*0d90*/ 	.word	0x00000001


	//----- nvinfo : EIATTR_CRS_STACK_SIZE
	.align		4
.L_396:
        /*0d94*/ 	.byte	0x04, 0x1e
        /*0d96*/ 	.short	(.L_398 - .L_397)
.L_397:
        /*0d98*/ 	.word	0x00000000
.L_398:


//--------------------- .nv.info._ZN7cutlass13device_kernelIN5flash19enable_sm80_to_sm89INS1_16FlashAttnFwdSm80INS1_25CollectiveMainloopFwdSm80ILi4ELi1ELb0EN4cute5tupleIJNS5_1CILi128EEENS7_ILi112EEENS7_ILi64EEEEEELi64ENS_6half_tEfNS_4arch4Sm80ELb0ELb0ELb0ELb0ELb0ELb0ELb1ELb1EEENS1_21CollectiveEpilogueFwdINS6_IJS8_SA_S9_EEENS6_IJNS7_ILi1EEESI_SI_EEESC_SE_Li128ELb0ELb1ELb1ELb0EEENS1_19SingleTileSchedulerILb0ELb1ELb1ELi128EEEEEEEEEvNT_6ParamsE --------------------------
	.section	.nv.info._ZN7cutlass13device_kernelIN5flash19enable_sm80_to_sm89INS1_16FlashAttnFwdSm80INS1_25CollectiveMainloopFwdSm80ILi4ELi1ELb0EN4cute5tupleIJNS5_1CILi128EEENS7_ILi112EEENS7_ILi64EEEEEELi64ENS_6half_tEfNS_4arch4Sm80ELb0ELb0ELb0ELb0ELb0ELb0ELb1ELb1EEENS1_21CollectiveEpilogueFwdINS6_IJS8_SA_S9_EEENS6_IJNS7_ILi1EEESI_SI_EEESC_SE_Li128ELb0ELb1ELb1ELb0EEENS1_19SingleTileSchedulerILb0ELb1ELb1ELi128EEEEEEEEEvNT_6ParamsE,"",@"SHT_CUDA_INFO"
	.sectionflags	@""
	.align	4


	//----- nvinfo : EIATTR_CUDA_API_VERSION
	.align		4
        /*0000*/ 	.byte	0x04, 0x37
        /*0002*/ 	.short	(.L_400 - .L_399)
.L_399:
        /*0004*/ 	.word	0x00000082


	//----- nvinfo : EIATTR_SW2861232_WAR
	.align		4
.L_400:
        /*0008*/ 	.byte	0x01, 0x35
	.zero		2


	//----- nvinfo : EIATTR_PARAM_CBANK
	.align		4
        /*000c*/ 	.byte	0x04, 0x0a
        /*000e*/ 	.short	(.L_402 - .L_401)
	.align		4
.L_401:
        /*0010*/ 	.word	index@(.nv.constant0._ZN7cutlass13device_kernelIN5flash19enable_sm80_to_sm89INS1_16FlashAttnFwdSm80INS1_25CollectiveMainloopFwdSm80ILi4ELi1ELb0EN4cute5tupleIJNS5_1CILi128EEENS7_ILi112EEENS7_ILi64EEEEEELi64ENS_6half_tEfNS_4arch4Sm80ELb0ELb0ELb0ELb0ELb0ELb0ELb1ELb1EEENS1_21CollectiveEpilogueFwdINS6_IJS8_SA_S9_EEENS6_IJNS7_ILi1EEESI_SI_EEESC_SE_Li128ELb0ELb1ELb1ELb0EEENS1_19SingleTileSchedulerILb0ELb1ELb1ELi128EEEEEEEEEvNT_6ParamsE)
        /*0014*/ 	.short	0x0160
        /*0016*/ 	.short	0x0418


	//----- nvinfo : EIATTR_CBANK_PARAM_SIZE
	.align		4
.L_402:
        /*0018*/ 	.byte	0x03, 0x19
        /*001a*/ 	.short	0x0418


	//----- nvinfo : EIATTR_KPARAM_INFO
	.align		4
        /*001c*/ 	.byte	0x04, 0x17
        /*001e*/ 	.short	(.L_404 - .L_403)
.L_403:
        /*0020*/ 	.word	0x00000000
        /*0024*/ 	.short	0x0000
        /*0026*/ 	.short	0x0000
        /*0028*/ 	.byte	0x00, 0xf0, 0x61, 0x10


	//----- nvinfo : EIATTR_MAXREG_COUNT
	.align		4
.L_404:
        /*002c*/ 	.byte	0x03, 0x1b
        /*002e*/ 	.short	0x00ff


	//----- nvinfo : EIATTR_NUM_BARRIERS
	.align		4
        /*0030*/ 	.byte	0x02, 0x4c
        /*0032*/ 	.byte	0x02
	.zero		1


	//----- nvinfo : EIATTR_ANNOTATIONS
	.align		4
        /*0034*/ 	.byte	0x04, 0x55
        /*0036*/ 	.short	(.L_406 - .L_405)


	//   ....[0]....
.L_405:
        /* <DEDUP_REMOVED lines=21> */


	//----- nvinfo : EIATTR_MERCURY_ISA_VERSION
	.align		4
.L_406:
        /*0178*/ 	.byte	0x03, 0x5f
        /*017a*/ 	.short	0x0000


	//----- nvinfo : EIATTR_COOP_GROUP_MASK_REGIDS
	.align		4
        /*017c*/ 	.byte	0x04, 0x29
        /*017e*/ 	.short	(.L_408 - .L_407)


	//   ....[0]....
.L_407:
        /*0180*/ 	.word	0xffffffff


	//   ....[1]....
        /*0184*/ 	.word	0xffffffff


	//   ....[2]....
        /*0188*/ 	.word	0xffffffff


	//   ....[3]....
        /*018c*/ 	.word	0xffffffff


	//   ....[4]....
        /*0190*/ 	.word	0xffffffff


	//   ....[5]....
        /*0194*/ 	.word	0xffffffff


	//   ....[6]....
        /*0198*/ 	.word	0xffffffff


	//   ....[7]....
        /*019c*/ 	.word	0xffffffff


	//   ....[8]....
        /*01a0*/ 	.word	0xffffffff


	//   ....[9]....
        /*01a4*/ 	.word	0xffffffff


	//   ....[10]....
        /*01a8*/ 	.word	0xffffffff


	//   ....[11]....
        /*01ac*/ 	.word	0xffffffff


	//   ....[12]....
        /*01b0*/ 	.word	0xffffffff


	//   ....[13]....
        /*01b4*/ 	.word	0xffffffff


	//   ....[14]....
        /*01b8*/ 	.word	0xffffffff


	//   ....[15]....
        /*01bc*/ 	.word	0xffffffff


	//   ....[16]....
        /*01c0*/ 	.word	0xffffffff


	//   ....[17]....
        /*01c4*/ 	.word	0xffffffff


	//   ....[18]....
        /*01c8*/ 	.word	0xffffffff


	//   ....[19]....
        /*01cc*/ 	.word	0xffffffff


	//   ....[20]....
        /*01d0*/ 	.word	0xffffffff


	//   ....[21]....
        /*01d4*/ 	.word	0xffffffff


	//   ....[22]....
        /*01d8*/ 	.word	0xffffffff


	//   ....[23]....
        /*01dc*/ 	.word	0xffffffff


	//   ....[24]....
        /*01e0*/ 	.word	0xffffffff


	//   ....[25]....
        /*01e4*/ 	.word	0xffffffff


	//   ....[26]....
        /*01e8*/ 	.word	0xffffffff


	//   ....[27]....
        /*01ec*/ 	.word	0xffffffff


	//   ....[28]....
        /*01f0*/ 	.word	0xffffffff


	//   ....[29]....
        /*01f4*/ 	.word	0xffffffff


	//   ....[30]....
        /*01f8*/ 	.word	0xffffffff


	//   ....[31]....
        /*01fc*/ 	.word	0xffffffff


	//   ....[32]....
        /*0200*/ 	.word	0xffffffff


	//   ....[33]....
        /*0204*/ 	.word	0xffffffff


	//   ....[34]....
        /*0208*/ 	.word	0xffffffff


	//   ....[35]....
        /*020c*/ 	.word	0xffffffff


	//   ....[36]....
        /*0210*/ 	.word	0xffffffff


	//   ....[37]....
        /*0214*/ 	.word	0xffffffff


	//   ....[38]....
        /*0218*/ 	.word	0xffffffff


	//   ....[39]....
        /*021c*/ 	.word	0xffffffff


	//   ....[40]....
        /*0220*/ 	.word	0xffffffff


	//   ....[41]....
        /*0224*/ 	.word	0xffffffff


	//   ....[42]....
        /*0228*/ 	.word	0xffffffff


	//   ....[43]....
        /*022c*/ 	.word	0xffffffff


	//   ....[44]....
        /*0230*/ 	.word	0xffffffff


	//   ....[45]....
        /*0234*/ 	.word	0xffffffff


	//   ....[46]....
        /*0238*/ 	.word	0xffffffff


	//   ....[47]....
        /*023c*/ 	.word	0xffffffff


	//   ....[48]....
        /*0240*/ 	.word	0xffffffff


	//   ....[49]....
        /*0244*/ 	.word	0xffffffff


	//   ....[50]....
        /*0248*/ 	.word	0xffffffff


	//   ....[51]....
        /*024c*/ 	.word	0xffffffff


	//   ....[52]....
        /*0250*/ 	.word	0xffffffff


	//   ....[53]....
        /*0254*/ 	.word	0xffffffff


	//   ....[54]....
        /*0258*/ 	.word	0xffffffff


	//   ....[55]....
        /*025c*/ 	.word	0xffffffff


	//   ....[56]....
        /*0260*/ 	.word	0xffffffff


	//----- nvinfo : EIATTR_COOP_GROUP_INSTR_OFFSETS
	.align		4
.L_408:
        /*0264*/ 	.byte	0x04, 0x28
        /*0266*/ 	.short	(.L_410 - .L_409)


	//   ....[0]....
.L_409:
        /*0268*/ 	.word	0x00000060


	//   ....[1]....
        /*026c*/ 	.word	0x00000c00


	//   ....[2]....
        /*0270*/ 	.word	0x00000c20


	//   ....[3]....
        /*0274*/ 	.word	0x00000e40


	//   ....[4]....
        /*0278*/ 	.word	0x00000e70


	//   ....[5]....
        /*027c*/ 	.word	0x00000f00


	//   ....[6]....
        /*0280*/ 	.word	0x00000f30


	//   ....[7]....
        /*0284*/ 	.word	0x00000fc0


	//   ....[8]....
        /*0288*/ 	.word	0x00000ff0


	//   ....[9]....
        /*028c*/ 	.word	0x00001080


	//   ....[10]....
        /*0290*/ 	.word	0x000010b0


	//   ....[11]....
        /*0294*/ 	.word	0x00001140


	//   ....[12]....
        /*0298*/ 	.word	0x00001170


	//   ....[13]....
        /*029c*/ 	.word	0x00001200


	//   ....[14]....
        /*02a0*/ 	.word	0x00001230


	//   ....[15]....
        /*02a4*/ 	.word	0x000012b0


	//   ....[16]....
        /*02a8*/ 	.word	0x000012f0


	//   ....[17]....
        /*02ac*/ 	.word	0x000033c0


	//   ....[18]....
        /*02b0*/ 	.word	0x000034c0


	//   ....[19]....
        /*02b4*/ 	.word	0x00003940


	//   ....[20]....
        /*02b8*/ 	.word	0x000039f0


	//   ....[21]....
        /*02bc*/ 	.word	0x00003a40


	//   ....[22]....
        /*02c0*/ 	.word	0x00003aa0


	//   ....[23]....
        /*02c4*/ 	.word	0x00003be0


	//   ....[24]....
        /*02c8*/ 	.word	0x00003d30


	//   ....[25]....
        /*02cc*/ 	.word	0x000077e0


	//   ....[26]....
        /*02d0*/ 	.word	0x00007860


	//   ....[27]....
        /*02d4*/ 	.word	0x00007920


	//   ....[28]....
        /*02d8*/ 	.word	0x00007980


	//   ....[29]....
        /*02dc*/ 	.word	0x000079b0


	//   ....[30]....
        /*02e0*/ 	.word	0x00007a90


	//   ....[31]....
        /*02e4*/ 	.word	0x00007c10


	//   ....[32]....
        /*02e8*/ 	.word	0x00007f20


	//   ....[33]....
        /*02ec*/ 	.word	0x0000a570


	//   ....[34]....
        /*02f0*/ 	.word	0x0000a580


	//   ....[35]....
        /*02f4*/ 	.word	0x0000a590


	//   ....[36]....
        /*02f8*/ 	.word	0x0000a5b0


	//   ....[37]....
        /*02fc*/ 	.word	0x0000a5d0


	//   ....[38]....
        /*0300*/ 	.word	0x0000a5f0


	//   ....[39]....
        /*0304*/ 	.word	0x0000a600


	//   ....[40]....
        /*0308*/ 	.word	0x0000a630


	//   ....[41]....
        /*030c*/ 	.word	0x0000b200


	//   ....[42]....
        /*0310*/ 	.word	0x0000b250


	//   ....[43]....
        /*0314*/ 	.word	0x0000b280


	//   ....[44]....
        /*0318*/ 	.word	0x0000b2b0


	//   ....[45]....
        /*031c*/ 	.word	0x0000b2e0


	//   ....[46]....
        /*0320*/ 	.word	0x0000b310


	//   ....[47]....
        /*0324*/ 	.word	0x0000b340


	//   ....[48]....
        /*0328*/ 	.word	0x0000b360


	//   ....[49]....
        /*032c*/ 	.word	0x0000b380


	//   ....[50]....
        /*0330*/ 	.word	0x0000b390


	//   ....[51]....
        /*0334*/ 	.word	0x0000b740


	//   ....[52]....
        /*0338*/ 	.word	0x0000b760


	//   ....[53]....
        /*033c*/ 	.word	0x0000ba60


	//   ....[54]....
        /*0340*/ 	.word	0x0000ba80


	//   ....[55]....
        /*0344*/ 	.word	0x0000bd80


	//   ....[56]....
        /*0348*/ 	.word	0x0000bd90


	//----- nvinfo : EIATTR_EXIT_INSTR_OFFSETS
	.align		4
.L_410:
        /*034c*/ 	.byte	0x04, 0x1c
        /*034e*/ 	.short	(.L_412 - .L_411)


	//   ....[0]....
.L_411:
        /*0350*/ 	.word	0x000001b0


	//   ....[1]....
        /*0354*/ 	.word	0x0000bda0


	//   ....[2]....
        /*0358*/ 	.word	0x0000c040


	//   ....[3]....
        /*035c*/ 	.word	0x0000c090


	//   ....[4]....
        /*0360*/ 	.word	0x0000c0c0


	//   ....[5]....
        /*0364*/ 	.word	0x0000c120


	//   ....[6]....
        /*0368*/ 	.word	0x0000c380


	//----- nvinfo : EIATTR_CTAIDZ_USED
	.align		4
.L_412:
        /*036c*/ 	.byte	0x01, 0x04
	.zero		2


	//----- nvinfo : EIATTR_MAX_THREADS
	.align		4
        /*0370*/ 	.byte	0x04, 0x05
        /*0372*/ 	.short	(.L_414 - .L_413)
.L_413:
        /*0374*/ 	.word	0x00000080
        /*0378*/ 	.word	0x00000001
        /*037c*/ 	.word	0x00000001


	//----- nvinfo : EIATTR_CRS_STACK_SIZE
	.align		4
.L_414:
        /*0380*/ 	.byte	0x04, 0x1e
        /*0382*/ 	.short	(.L_416 - .L_415)
.L_415:
        /*0384*/ 	.word	0x00000000
.L_416:


//--------------------- .nv.info._ZN7cutlass13device_kernelIN5flash19enable_sm80_to_sm89INS1_16FlashAttnFwdSm80INS1_25CollectiveMainloopFwdSm80ILi4ELi1ELb0EN4cute5tupleIJNS5_1CILi128EEENS7_ILi80EEENS7_ILi64EEEEEELi64ENS_6half_tEfNS_4arch4Sm80ELb0ELb0ELb0ELb1ELb0ELb0ELb1ELb1EEENS1_21CollectiveEpilogueFwdINS6_IJS8_SA_S9_EEENS6_IJNS7_ILi1EEESI_SI_EEESC_SE_Li128ELb1ELb1ELb1ELb0EEENS1_36VarlenDynamicPersistentTileSchedulerILi128ELi80ELi128ELi128ELb1ELb1ELb0ELb0ELb1ELb1EEEEEEEEEvNT_6ParamsE --------------------------
	.section	.nv.info._ZN7cutlass13device_kernelIN5flash19enable_sm80_to_sm89INS1_16FlashAttnFwdSm80INS1_25CollectiveMainloopFwdSm80ILi4ELi1ELb0EN4cute5tupleIJNS5_1CILi128EEENS7_ILi80EEENS7_ILi64EEEEEELi64ENS_6half_tEfNS_4arch4Sm80ELb0ELb0ELb0ELb1ELb0ELb0ELb1ELb1EEENS1_21CollectiveEpilogueFwdINS6_IJS8_SA_S9_EEENS6_IJNS7_ILi1EEESI_SI_EEESC_SE_Li128ELb1ELb1ELb1ELb0EEENS1_36VarlenDynamicPersistentTileSchedulerILi128ELi80ELi128ELi128ELb1ELb1ELb0ELb0ELb1ELb1EEEEEEEEEvNT_6ParamsE,"",@"SHT_CUDA_INFO"
	.sectionflags	@""
	.align	4


	//----- nvinfo : EIATTR_CUDA_API_VERSION
	.align		4
        /*0000*/ 	.byte	0x04, 0x37
        /*0002*/ 	.short	(.L_418 - .L_417)
.L_417:
        /*0004*/ 	.word	0x00000082


	//----- nvinfo : EIATTR_SW2861232_WAR
	.align		4
.L_418:
        /*0008*/ 	.byte	0x01, 0x35
	.zero		2


	//----- nvinfo : EIATTR_PARAM_CBANK
	.align		4
        /*000c*/ 	.byte	0x04, 0x0a
        /*000e*/ 	.short	(.L_420 - .L_419)
	.align		4
.L_419:
        /*0010*/ 	.word	index@(.nv.constant0._ZN7cutlass13device_kernelIN5flash19enable_sm80_to_sm89INS1_16FlashAttnFwdSm80INS1_25CollectiveMainloopFwdSm80ILi4ELi1ELb0EN4cute5tupleIJNS5_1CILi128EEENS7_ILi80EEENS7_ILi64EEEEEELi64ENS_6half_tEfNS_4arch4Sm80ELb0ELb0ELb0ELb1ELb0ELb0ELb1ELb1EEENS1_21CollectiveEpilogueFwdINS6_IJS8_SA_S9_EEENS6_IJNS7_ILi1EEESI_SI_EEESC_SE_Li128ELb1ELb1ELb1ELb0EEENS1_36VarlenDynamicPersistentTileSchedulerILi128ELi80ELi128ELi128ELb1ELb1ELb0ELb0ELb1ELb1EEEEEEEEEvNT_6ParamsE)
        /*0014*/ 	.short	0x0160
        /*0016*/ 	.short	0x0438


	//----- nvinfo : EIATTR_CBANK_PARAM_SIZE
	.align		4
.L_420:
        /*0018*/ 	.byte	0x03, 0x19
        /*001a*/ 	.short	0x0438


	//----- nvinfo : EIATTR_KPARAM_INFO
	.align		4
        /*001c*/ 	.byte	0x04, 0x17
        /*001e*/ 	.short	(.L_422 - .L_421)
.L_421:
        /*0020*/ 	.word	0x00000000
        /*0024*/ 	.short	0x0000
        /*0026*/ 	.short	0x0000
        /*0028*/ 	.byte	0x00, 0xf0, 0xe1, 0x10


	//----- nvinfo : EIATTR_MAXREG_COUNT
	.align		4
.L_422:
        /*002c*/ 	.byte	0x03, 0x1b
        /*002e*/ 	.short	0x00ff


	//----- nvinfo : EIATTR_NUM_BARRIERS
	.align		4
        /*0030*/ 	.byte	0x02, 0x4c
        /*0032*/ 	.byte	0x06
	.zero		1


	//----- nvinfo : EIATTR_ANNOTATIONS
	.align		4
        /*0034*/ 	.byte	0x04, 0x55
        /*0036*/ 	.short	(.L_424 - .L_423)


	//   ....[0]....
.L_423:
        /* <DEDUP_REMOVED lines=29> */


	//----- nvinfo : EIATTR_MERCURY_ISA_VERSION
	.align		4
.L_424:
        /*01f0*/ 	.byte	0x03, 0x5f
        /*01f2*/ 	.short	0x0000


	//----- nvinfo : EIATTR_INT_WARP_WIDE_INSTR_OFFSETS
	.align		4
        /*01f4*/ 	.byte	0x04, 0x31
        /*01f6*/ 	.short	(.L_426 - .L_425)


	//   ....[0]....
.L_425:
        /*01f8*/ 	.word	0x000092e0


	//   ....[1]....
        /*01fc*/ 	.word	0x00009360


	//----- nvinfo : EIATTR_COOP_GROUP_MASK_REGIDS
	.align		4
.L_426:
        /*0200*/ 	.byte	0x04, 0x29
        /*0202*/ 	.short	(.L_428 - .L_427)


	//   ....[0]....
.L_427:
        /*0204*/ 	.word	0xffffffff


	//   ....[1]....
        /*0208*/ 	.word	0xffffffff


	//   ....[2]....
        /*020c*/ 	.word	0xffffffff


	//   ....[3]....
        /*0210*/ 	.word	0xffffffff


	//   ....[4]....
        /*0214*/ 	.word	0xffffffff


	//   ....[5]....
        /*0218*/ 	.word	0xffffffff


	//   ....[6]....
        /*021c*/ 	.word	0xffffffff


	//   ....[7]....
        /*0220*/ 	.word	0xffffffff


	//   ....[8]....
        /*0224*/ 	.word	0xffffffff


	//   ....[9]....
        /*0228*/ 	.word	0xffffffff


	//   ....[10]....
        /*022c*/ 	.word	0xffffffff


	//   ....[11]....
        /*0230*/ 	.word	0xffffffff


	//   ....[12]....
        /*0234*/ 	.word	0xffffffff


	//   ....[13]....
        /*0238*/ 	.word	0xffffffff


	//   ....[14]....
        /*023c*/ 	.word	0xffffffff


	//   ....[15]....
        /*0240*/ 	.word	0xffffffff


	//   ....[16]....
        /*0244*/ 	.word	0xffffffff


	//   ....[17]....
        /*0248*/ 	.word	0xffffffff


	//   ....[18]....
        /*024c*/ 	.word	0xffffffff


	//   ....[19]....
        /*0250*/ 	.word	0xffffffff


	//   ....[20]....
        /*0254*/ 	.word	0xffffffff


	//   ....[21]....
        /*0258*/ 	.word	0xffffffff


	//   ....[22]....
        /*025c*/ 	.word	0xffffffff


	//   ....[23]....
        /*0260*/ 	.word	0xffffffff


	//   ....[24]....
        /*0264*/ 	.word	0xffffffff


	//   ....[25]....
        /*0268*/ 	.word	0xffffffff


	//   ....[26]....
        /*026c*/ 	.word	0xffffffff


	//   ....[27]....
        /*0270*/ 	.word	0xffffffff


	//   ....[28]....
        /*0274*/ 	.word	0xffffffff


	//   ....[29]....
        /*0278*/ 	.word	0xffffffff


	//   ....[30]....
        /*027c*/ 	.word	0xffffffff


	//   ....[31]....
        /*0280*/ 	.word	0xffffffff


	//   ....[32]....
        /*0284*/ 	.word	0xffffffff


	//   ....[33]....
        /*0288*/ 	.word	0xffffffff


	//   ....[34]....
        /*028c*/ 	.word	0xffffffff


	//   ....[35]....
        /*0290*/ 	.word	0xffffffff


	//   ....[36]....
        /*0294*/ 	.word	0xffffffff


	//   ....[37]....
        /*0298*/ 	.word	0xffffffff


	//   ....[38]....
        /*029c*/ 	.word	0xffffffff


	//   ....[39]....
        /*02a0*/ 	.word	0xffffffff


	//   ....[40]....
        /*02a4*/ 	.word	0xffffffff


	//   ....[41]....
        /*02a8*/ 	.word	0xffffffff


	//   ....[42]....
        /*02ac*/ 	.word	0xffffffff


	//   ....[43]....
        /*02b0*/ 	.word	0xffffffff


	//   ....[44]....
        /*02b4*/ 	.word	0xffffffff


	//   ....[45]....
        /*02b8*/ 	.word	0xffffffff


	//   ....[46]....
        /*02bc*/ 	.word	0xffffffff


	//   ....[47]....
        /*02c0*/ 	.word	0xffffffff


	//   ....[48]....
        /*02c4*/ 	.word	0xffffffff


	//   ....[49]....
        /*02c8*/ 	.word	0xffffffff


	//   ....[50]....
        /*02cc*/ 	.word	0xffffffff


	//   ....[51]....
        /*02d0*/ 	.word	0xffffffff


	//   ....[52]....
        /*02d4*/ 	.word	0xffffffff


	//   ....[53]....
        /*02d8*/ 	.word	0xffffffff


	//   ....[54]....
        /*02dc*/ 	.word	0xffffffff


	//   ....[55]....
        /*02e0*/ 	.word	0xffffffff


	//   ....[56]....
        /*02e4*/ 	.word	0xffffffff


	//   ....[57]....
        /*02e8*/ 	.word	0xffffffff


	//   ....[58]....
        /*02ec*/ 	.word	0xffffffff


	//   ....[59]....
        /*02f0*/ 	.word	0xffffffff


	//   ....[60]....
        /*02f4*/ 	.word	0xffffffff


	//   ....[61]....
        /*02f8*/ 	.word	0xffffffff


	//   ....[62]....
        /*02fc*/ 	.word	0xffffffff


	//   ....[63]....
        /*0300*/ 	.word	0xffffffff


	//   ....[64]....
        /*0304*/ 	.word	0xffffffff


	//   ....[65]....
        /*0308*/ 	.word	0xffffffff


	//   ....[66]....
        /*030c*/ 	.word	0xffffffff


	//   ....[67]....
        /*0310*/ 	.word	0xffffffff


	//   ....[68]....
        /*0314*/ 	.word	0xffffffff


	//   ....[69]....
        /*0318*/ 	.word	0xffffffff


	//   ....[70]....
        /*031c*/ 	.word	0xffffffff


	//   ....[71]....
        /*0320*/ 	.word	0xffffffff


	//   ....[72]....
        /*0324*/ 	.word	0xffffffff


	//   ....[73]....
        /*0328*/ 	.word	0xffffffff


	//   ....[74]....
        /*032c*/ 	.word	0xffffffff


	//   ....[75]....
        /*0330*/ 	.word	0xffffffff


	//   ....[76]....
        /*0334*/ 	.word	0xffffffff


	//   ....[77]....
        /*0338*/ 	.word	0xffffffff


	//   ....[78]....
        /*033c*/ 	.word	0xffffffff


	//   ....[79]....
        /*0340*/ 	.word	0xffffffff


	//   ....[80]....
        /*0344*/ 	.word	0xffffffff


	//   ....[81]....
        /*0348*/ 	.word	0xffffffff


	//   ....[82]....
        /*034c*/ 	.word	0xffffffff


	//   ....[83]....
        /*0350*/ 	.word	0xffffffff


	//   ....[84]....
        /*0354*/ 	.word	0xffffffff


	//   ....[85]....
        /*0358*/ 	.word	0xffffffff


	//   ....[86]....
        /*035c*/ 	.word	0xffffffff


	//   ....[87]....
        /*0360*/ 	.word	0xffffffff


	//   ....[88]....
        /*0364*/ 	.word	0xffffffff


	//   ....[89]....
        /*0368*/ 	.word	0xffffffff


	//   ....[90]....
        /*036c*/ 	.word	0xffffffff


	//   ....[91]....
        /*0370*/ 	.word	0xffffffff


	//   ....[92]....
        /*0374*/ 	.word	0xffffffff


	//   ....[93]....
        /*0378*/ 	.word	0xffffffff


	//   ....[94]....
        /*037c*/ 	.word	0xffffffff


	//   ....[95]....
        /*0380*/ 	.word	0xffffffff


	//   ....[96]....
        /*0384*/ 	.word	0xffffffff


	//   ....[97]....
        /*0388*/ 	.word	0xffffffff


	//   ....[98]....
        /*038c*/ 	.word	0xffffffff


	//   ....[99]....
        /*0390*/ 	.word	0xffffffff


	//   ....[100]....
        /*0394*/ 	.word	0xffffffff


	//   ....[101]....
        /*0398*/ 	.word	0xffffffff


	//   ....[102]....
        /*039c*/ 	.word	0xffffffff


	//   ....[103]....
        /*03a0*/ 	.word	0xffffffff


	//   ....[104]....
        /*03a4*/ 	.word	0xffffffff


	//   ....[105]....
        /*03a8*/ 	.word	0xffffffff


	//   ....[106]....
        /*03ac*/ 	.word	0xffffffff


	//   ....[107]....
        /*03b0*/ 	.word	0xffffffff


	//   ....[108]....
        /*03b4*/ 	.word	0xffffffff


	//   ....[109]....
        /*03b8*/ 	.word	0xffffffff


	//   ....[110]....
        /*03bc*/ 	.word	0xffffffff


	//   ....[111]....
        /*03c0*/ 	.word	0xffffffff


	//   ....[112]....
        /*03c4*/ 	.word	0xffffffff


	//   ....[113]....
        /*03c8*/ 	.word	0xffffffff


	//   ....[114]....
        /*03cc*/ 	.word	0xffffffff


	//   ....[115]....
        /*03d0*/ 	.word	0xffffffff


	//   ....[116]....
        /*03d4*/ 	.word	0xffffffff


	//   ....[117]....
        /*03d8*/ 	.word	0xffffffff


	//   ....[118]....
        /*03dc*/ 	.word	0xffffffff


	//   ....[119]....
        /*03e0*/ 	.word	0xffffffff


	//   ....[120]....
        /*03e4*/ 	.word	0xffffffff


	//   ....[121]....
        /*03e8*/ 	.word	0xffffffff


	//   ....[122]....
        /*03ec*/ 	.word	0xffffffff


	//   ....[123]....
        /*03f0*/ 	.word	0xffffffff


	//   ....[124]....
        /*03f4*/ 	.word	0xffffffff


	//   ....[125]....
        /*03f8*/ 	.word	0xffffffff


	//   ....[126]....
        /*03fc*/ 	.word	0xffffffff


	//   ....[127]....
        /*0400*/ 	.word	0xffffffff


	//   ....[128]....
        /*0404*/ 	.word	0xffffffff


	//   ....[129]....
        /*0408*/ 	.word	0xffffffff


	//   ....[130]....
        /*040c*/ 	.word	0xffffffff


	//   ....[131]....
        /*0410*/ 	.word	0xffffffff


	//   ....[132]....
        /*0414*/ 	.word	0xffffffff


	//   ....[133]....
        /*0418*/ 	.word	0xffffffff


	//   ....[134]....
        /*041c*/ 	.word	0xffffffff


	//   ....[135]....
        /*0420*/ 	.word	0xffffffff


	//   ....[136]....
        /*0424*/ 	.word	0xffffffff


	//   ....[137]....
        /*0428*/ 	.word	0xffffffff


	//   ....[138]....
        /*042c*/ 	.word	0xffffffff


	//   ....[139]....
        /*0430*/ 	.word	0xffffffff


	//   ....[140]....
        /*0434*/ 	.word	0xffffffff


	//   ....[141]....
        /*0438*/ 	.word	0xffffffff


	//   ....[142]....
        /*043c*/ 	.word	0xffffffff


	//   ....[143]....
        /*0440*/ 	.word	0xffffffff


	//   ....[144]....
        /*0444*/ 	.word	0xffffffff


	//   ....[145]....
        /*0448*/ 	.word	0xffffffff


	//   ....[146]....
        /*044c*/ 	.word	0xffffffff


	//   ....[147]....
        /*0450*/ 	.word	0xffffffff


	//   ....[148]....
        /*0454*/ 	.word	0xffffffff


	//   ....[149]....
        /*0458*/ 	.word	0xffffffff


	//   ....[150]....
        /*045c*/ 	.word	0xffffffff


	//   ....[151]....
        /*0460*/ 	.word	0xffffffff


	//   ....[152]....
        /*0464*/ 	.word	0xffffffff


	//   ....[153]....
        /*0468*/ 	.word	0xffffffff


	//   ....[154]....
        /*046c*/ 	.word	0xffffffff


	//   ....[155]....
        /*0470*/ 	.word	0xffffffff


	//   ....[156]....
        /*0474*/ 	.word	0xffffffff


	//   ....[157]....
        /*0478*/ 	.word	0xffffffff


	//   ....[158]....
        /*047c*/ 	.word	0xffffffff


	//   ....[159]....
        /*0480*/ 	.word	0xffffffff


	//   ....[160]....
        /*0484*/ 	.word	0xffffffff


	//   ....[161]....
        /*0488*/ 	.word	0xffffffff


	//   ....[162]....
        /*048c*/ 	.word	0xffffffff


	//   ....[163]....
        /*0490*/ 	.word	0xffffffff


	//   ....[164]....
        /*0494*/ 	.word	0xffffffff


	//   ....[165]....
        /*0498*/ 	.word	0xffffffff


	//   ....[166]....
        /*049c*/ 	.word	0xffffffff


	//   ....[167]....
        /*04a0*/ 	.word	0xffffffff


	//   ....[168]....
        /*04a4*/ 	.word	0xffffffff


	//   ....[169]....
        /*04a8*/ 	.word	0xffffffff


	//   ....[170]....
        /*04ac*/ 	.word	0xffffffff


	//   ....[171]....
        /*04b0*/ 	.word	0xffffffff


	//   ....[172]....
        /*04b4*/ 	.word	0xffffffff


	//   ....[173]....
        /*04b8*/ 	.word	0xffffffff


	//   ....[174]....
        /*04bc*/ 	.word	0xffffffff


	//   ....[175]....
        /*04c0*/ 	.word	0xffffffff


	//   ....[176]....
        /*04c4*/ 	.word	0xffffffff


	//   ....[177]....
        /*04c8*/ 	.word	0xffffffff


	//   ....[178]....
        /*04cc*/ 	.word	0xffffffff


	//   ....[179]....
        /*04d0*/ 	.word	0xffffffff


	//   ....[180]....
        /*04d4*/ 	.word	0xffffffff


	//   ....[181]....
        /*04d8*/ 	.word	0xffffffff


	//   ....[182]....
        /*04dc*/ 	.word	0xffffffff


	//   ....[183]....
        /*04e0*/ 	.word	0xffffffff


	//   ....[184]....
        /*04e4*/ 	.word	0xffffffff


	//   ....[185]....
        /*04e8*/ 	.word	0xffffffff


	//   ....[186]....
        /*04ec*/ 	.word	0xffffffff


	//   ....[187]....
        /*04f0*/ 	.word	0xffffffff


	//   ....[188]....
        /*04f4*/ 	.word	0xffffffff


	//   ....[189]....
        /*04f8*/ 	.word	0xffffffff


	//   ....[190]....
        /*04fc*/ 	.word	0xffffffff


	//   ....[191]....
        /*0500*/ 	.word	0xffffffff


	//   ....[192]....
        /*0504*/ 	.word	0xffffffff


	//   ....[193]....
        /*0508*/ 	.word	0xffffffff


	//   ....[194]....
        /*050c*/ 	.word	0xffffffff


	//   ....[195]....
        /*0510*/ 	.word	0xffffffff


	//   ....[196]....
        /*0514*/ 	.word	0xffffffff


	//   ....[197]....
        /*0518*/ 	.word	0xffffffff


	//   ....[198]....
        /*051c*/ 	.word	0xffffffff


	//   ....[199]....
        /*0520*/ 	.word	0xffffffff


	//   ....[200]....
        /*0524*/ 	.word	0xffffffff


	//   ....[201]....
        /*0528*/ 	.word	0xffffffff


	//   ....[202]....
        /*052c*/ 	.word	0xffffffff


	//   ....[203]....
        /*0530*/ 	.word	0xffffffff


	//   ....[204]....
        /*0534*/ 	.word	0xffffffff


	//   ....[205]....
        /*0538*/ 	.word	0xffffffff


	//   ....[206]....
        /*053c*/ 	.word	0xffffffff


	//   ....[207]....
        /*0540*/ 	.word	0xffffffff


	//   ....[208]....
        /*0544*/ 	.word	0xffffffff


	//   ....[209]....
        /*0548*/ 	.word	0xffffffff


	//   ....[210]....
        /*054c*/ 	.word	0xffffffff


	//   ....[211]....
        /*0550*/ 	.word	0xffffffff


	//   ....[212]....
        /*0554*/ 	.word	0xffffffff


	//   ....[213]....
        /*0558*/ 	.word	0xffffffff


	//   ....[214]....
        /*055c*/ 	.word	0xffffffff


	//----- nvinfo : EIATTR_COOP_GROUP_INSTR_OFFSETS
	.align		4
.L_428:
        /*0560*/ 	.byte	0x04, 0x28
        /*0562*/ 	.short	(.L_430 - .L_429)


	//   ....[0]....
.L_429:
        /*0564*/ 	.word	0x00000050


	//   ....[1]....
        /*0568*/ 	.word	0x000001f0


	//   ....[2]....
        /*056c*/ 	.word	0x00000220


	//   ....[3]....
        /*0570*/ 	.word	0x00000250


	//   ....[4]....
        /*0574*/ 	.word	0x00000280


	//   ....[5]....
        /*0578*/ 	.word	0x000002b0


	//   ....[6]....
        /*057c*/ 	.word	0x000002e0


	//   ....[7]....
        /*0580*/ 	.word	0x00000450


	//   ....[8]....
        /*0584*/ 	.word	0x00000490


	//   ....[9]....
        /*0588*/ 	.word	0x000004c0


	//   ....[10]....
        /*058c*/ 	.word	0x000004f0


	//   ....[11]....
        /*0590*/ 	.word	0x00000520


	//   ....[12]....
        /*0594*/ 	.word	0x00000550


	//   ....[13]....
        /*0598*/ 	.word	0x000005e0


	//   ....[14]....
        /*059c*/ 	.word	0x00000610


	//   ....[15]....
        /*05a0*/ 	.word	0x00000630


	//   ....[16]....
        /*05a4*/ 	.word	0x00000690


	//   ....[17]....
        /*05a8*/ 	.word	0x00002180


	//   ....[18]....
        /*05ac*/ 	.word	0x000021a0


	//   ....[19]....
        /*05b0*/ 	.word	0x00002270


	//   ....[20]....
        /*05b4*/ 	.word	0x00002280


	//   ....[21]....
        /*05b8*/ 	.word	0x00002350


	//   ....[22]....
        /*05bc*/ 	.word	0x00002370


	//   ....[23]....
        /*05c0*/ 	.word	0x00002440


	//   ....[24]....
        /*05c4*/ 	.word	0x00002450


	//   ....[25]....
        /*05c8*/ 	.word	0x00002520


	//   ....[26]....
        /*05cc*/ 	.word	0x00002540


	//   ....[27]....
        /*05d0*/ 	.word	0x00002610


	//   ....[28]....
        /*05d4*/ 	.word	0x00002620


	//   ....[29]....
        /*05d8*/ 	.word	0x000026f0


	//   ....[30]....
        /*05dc*/ 	.word	0x00002710


	//   ....[31]....
        /*05e0*/ 	.word	0x000027e0


	//   ....[32]....
        /*05e4*/ 	.word	0x000027f0


	//   ....[33]....
        /*05e8*/ 	.word	0x000040f0


	//   ....[34]....
        /*05ec*/ 	.word	0x00004120


	//   ....[35]....
        /*05f0*/ 	.word	0x00004270


	//   ....[36]....
        /*05f4*/ 	.word	0x000042a0


	//   ....[37]....
        /*05f8*/ 	.word	0x000042d0


	//   ....[38]....
        /*05fc*/ 	.word	0x000043b0


	//   ....[39]....
        /*0600*/ 	.word	0x00004460


	//   ....[40]....
        /*0604*/ 	.word	0x00004510


	//   ....[41]....
        /*0608*/ 	.word	0x00006940


	//   ....[42]....
        /*060c*/ 	.word	0x00006a50


	//   ....[43]....
        /*0610*/ 	.word	0x00006aa0


	//   ....[44]....
        /*0614*/ 	.word	0x00006ad0


	//   ....[45]....
        /*0618*/ 	.word	0x00006b20


	//   ....[46]....
        /*061c*/ 	.word	0x00006bc0


	//   ....[47]....
        /*0620*/ 	.word	0x00006ca0


	//   ....[48]....
        /*0624*/ 	.word	0x000070d0


	//   ....[49]....
        /*0628*/ 	.word	0x00008b40


	//   ....[50]....
        /*062c*/ 	.word	0x00008b50


	//   ....[51]....
        /*0630*/ 	.word	0x00008b60


	//   ....[52]....
        /*0634*/ 	.word	0x00008b70


	//   ....[53]....
        /*0638*/ 	.word	0x00008ba0


	//   ....[54]....
        /*063c*/ 	.word	0x00008bc0


	//   ....[55]....
        /*0640*/ 	.word	0x00008be0


	//   ....[56]....
        /*0644*/ 	.word	0x00008bf0


	//   ....[57]....
        /*0648*/ 	.word	0x00009db0


	//   ....[58]....
        /*064c*/ 	.word	0x00009dc0


	//   ....[59]....
        /*0650*/ 	.word	0x00009dd0


	//   ....[60]....
        /*0654*/ 	.word	0x00009de0


	//   ....[61]....
        /*0658*/ 	.word	0x00009df0


	//   ....[62]....
        /*065c*/ 	.word	0x00009e00


	//   ....[63]....
        /*0660*/ 	.word	0x00009e10


	//   ....[64]....
        /*0664*/ 	.word	0x00009e20


	//   ....[65]....
        /*0668*/ 	.word	0x0000a210


	//   ....[66]....
        /*066c*/ 	.word	0x0000a230


	//   ....[67]....
        /*0670*/ 	.word	0x0000a2a0


	//   ....[68]....
        /*0674*/ 	.word	0x0000a2b0


	//   ....[69]....
        /*0678*/ 	.word	0x0000a320


	//   ....[70]....
        /*067c*/ 	.word	0x0000a340


	//   ....[71]....
        /*0680*/ 	.word	0x0000a3b0


	//   ....[72]....
        /*0684*/ 	.word	0x0000a3c0


	//   ....[73]....
        /*0688*/ 	.word	0x0000a430


	//   ....[74]....
        /*068c*/ 	.word	0x0000a450


	//   ....[75]....
        /*0690*/ 	.word	0x0000a4c0


	//   ....[76]....
        /*0694*/ 	.word	0x0000a4d0


	//   ....[77]....
        /*0698*/ 	.word	0x0000a540


	//   ....[78]....
        /*069c*/ 	.word	0x0000a560


	//   ....[79]....
        /*06a0*/ 	.word	0x0000a5d0


	//   ....[80]....
        /*06a4*/ 	.word	0x0000a5e0


	//   ....[81]....
        /*06a8*/ 	.word	0x0000a870


	//   ....[82]....
        /*06ac*/ 	.word	0x0000a890


	//   ....[83]....
        /*06b0*/ 	.word	0x0000abd0


	//   ....[84]....
        /*06b4*/ 	.word	0x0000abe0


	//   ....[85]....
        /*06b8*/ 	.word	0x0000ae40


	//   ....[86]....
        /*06bc*/ 	.word	0x0000ae60


	//   ....[87]....
        /*06c0*/ 	.word	0x0000b0c0


	//   ....[88]....
        /*06c4*/ 	.word	0x0000b0d0


	//   ....[89]....
        /*06c8*/ 	.word	0x0000ba90


	//   ....[90]....
        /*06cc*/ 	.word	0x0000bab0


	//   ....[91]....
        /*06d0*/ 	.word	0x0000bb20


	//   ....[92]....
        /*06d4*/ 	.word	0x0000bb30


	//   ....[93]....
        /*06d8*/ 	.word	0x0000bba0


	//   ....[94]....
        /*06dc*/ 	.word	0x0000bbc0


	//   ....[95]....
        /*06e0*/ 	.word	0x0000bc30


	//   ....[96]....
        /*06e4*/ 	.word	0x0000bc40


	//   ....[97]....
        /*06e8*/ 	.word	0x0000bcb0


	//   ....[98]....
        /*06ec*/ 	.word	0x0000bcd0


	//   ....[99]....
        /*06f0*/ 	.word	0x0000bd40


	//   ....[100]....
        /*06f4*/ 	.word	0x0000bd50


	//   ....[101]....
        /*06f8*/ 	.word	0x0000bdc0


	//   ....[102]....
        /*06fc*/ 	.word	0x0000bde0


	//   ....[103]....
        /*0700*/ 	.word	0x0000be50


	//   ....[104]....
        /*0704*/ 	.word	0x0000be60


	//   ....[105]....
        /*0708*/ 	.word	0x0000bf90


	//   ....[106]....
        /*070c*/ 	.word	0x0000bfb0


	//   ....[107]....
        /*0710*/ 	.word	0x0000c0d0


	//   ....[108]....
        /*0714*/ 	.word	0x0000c110


	//   ....[109]....
        /*0718*/ 	.word	0x0000c140


	//   ....[110]....
        /*071c*/ 	.word	0x0000c170


	//   ....[111]....
        /*0720*/ 	.word	0x0000c1a0


	//   ....[112]....
        /*0724*/ 	.word	0x0000c1d0


	//   ....[113]....
        /*0728*/ 	.word	0x0000c320


	//   ....[114]....
        /*072c*/ 	.word	0x0000c360


	//   ....[115]....
        /*0730*/ 	.word	0x0000c390


	//   ....[116]....
        /*0734*/ 	.word	0x0000c3c0


	//   ....[117]....
        /*0738*/ 	.word	0x0000c3f0


	//   ....[118]....
        /*073c*/ 	.word	0x0000c420


	//   ....[119]....
        /*0740*/ 	.word	0x0000c4b0


	//   ....[120]....
        /*0744*/ 	.word	0x0000c4e0


	//   ....[121]....
        /*0748*/ 	.word	0x0000c4f0


	//   ....[122]....
        /*074c*/ 	.word	0x0000c550


	//   ....[123]....
        /*0750*/ 	.word	0x0000ca90


	//   ....[124]....
        /*0754*/ 	.word	0x0000caf0


	//   ....[125]....
        /*0758*/ 	.word	0x0000cb40


	//   ....[126]....
        /*075c*/ 	.word	0x0000cb90


	//   ....[127]....
        /*0760*/ 	.word	0x0000cbe0


	//   ....[128]....
        /*0764*/ 	.word	0x0000cc50


	//   ....[129]....
        /*0768*/ 	.word	0x0000cca0


	//   ....[130]....
        /*076c*/ 	.word	0x0000cd00


	//   ....[131]....
        /*0770*/ 	.word	0x0000cd70


	//   ....[132]....
        /*0774*/ 	.word	0x0000cdd0


	//   ....[133]....
        /*0778*/ 	.word	0x0000ce40


	//   ....[134]....
        /*077c*/ 	.word	0x0000ceb0


	//   ....[135]....
        /*0780*/ 	.word	0x0000cf20


	//   ....[136]....
        /*0784*/ 	.word	0x0000cf80


	//   ....[137]....
        /*0788*/ 	.word	0x0000cff0


	//   ....[138]....
        /*078c*/ 	.word	0x0000d060


	//   ....[139]....
        /*0790*/ 	.word	0x0000d0d0


	//   ....[140]....
        /*0794*/ 	.word	0x0000d130


	//   ....[141]....
        /*0798*/ 	.word	0x0000d1a0


	//   ....[142]....
        /*079c*/ 	.word	0x0000d210


	//   ....[143]....
        /*07a0*/ 	.word	0x0000d280


	//   ....[144]....
        /*07a4*/ 	.word	0x0000d2e0


	//   ....[145]....
        /*07a8*/ 	.word	0x0000d350


	//   ....[146]....
        /*07ac*/ 	.word	0x0000d3c0


	//   ....[147]....
        /*07b0*/ 	.word	0x0000d430


	//   ....[148]....
        /*07b4*/ 	.word	0x0000d490


	//   ....[149]....
        /*07b8*/ 	.word	0x0000d510


	//   ....[150]....
        /*07bc*/ 	.word	0x0000d560


	//   ....[151]....
        /*07c0*/ 	.word	0x0000d5b0


	//   ....[152]....
        /*07c4*/ 	.word	0x0000d600


	//   ....[153]....
        /*07c8*/ 	.word	0x0000d650


	//   ....[154]....
        /*07cc*/ 	.word	0x0000d6a0


	//   ....[155]....
        /*07d0*/ 	.word	0x0000d6f0


	//   ....[156]....
        /*07d4*/ 	.word	0x0000d740


	//   ....[157]....
        /*07d8*/ 	.word	0x0000d7b0


	//   ....[158]....
        /*07dc*/ 	.word	0x0000d820


	//   ....[159]....
        /*07e0*/ 	.word	0x0000d890


	//   ....[160]....
        /*07e4*/ 	.word	0x0000d8f0


	//   ....[161]....
        /*07e8*/ 	.word	0x0000d960


	//   ....[162]....
        /*07ec*/ 	.word	0x0000d9d0


	//   ....[163]....
        /*07f0*/ 	.word	0x0000da40


	//   ....[164]....
        /*07f4*/ 	.word	0x0000daa0


	//   ....[165]....
        /*07f8*/ 	.word	0x0000db10


	//   ....[166]....
        /*07fc*/ 	.word	0x0000db80


	//   ....[167]....
        /*0800*/ 	.word	0x0000dbf0


	//   ....[168]....
        /*0804*/ 	.word	0x0000dc50


	//   ....[169]....
        /*0808*/ 	.word	0x0000dcc0


	//   ....[170]....
        /*080c*/ 	.word	0x0000dd30


	//   ....[171]....
        /*0810*/ 	.word	0x0000dda0


	//   ....[172]....
        /*0814*/ 	.word	0x0000de00


	//   ....[173]....
        /*0818*/ 	.word	0x0000de70


	//   ....[174]....
        /*081c*/ 	.word	0x0000dee0


	//   ....[175]....
        /*0820*/ 	.word	0x0000df50


	//   ....[176]....
        /*0824*/ 	.word	0x0000dfb0


	//   ....[177]....
        /*0828*/ 	.word	0x0000e020


	//   ....[178]....
        /*082c*/ 	.word	0x0000e090


	//   ....[179]....
        /*0830*/ 	.word	0x0000e100


	//   ....[180]....
        /*0834*/ 	.word	0x0000e160


	//   ....[181]....
        /*0838*/ 	.word	0x0000e1d0


	//   ....[182]....
        /*083c*/ 	.word	0x0000e240


	//   ....[183]....
        /*0840*/ 	.word	0x0000e2b0


	//   ....[184]....
        /*0844*/ 	.word	0x0000e310


	//   ....[185]....
        /*0848*/ 	.word	0x0000e380


	//   ....[186]....
        /*084c*/ 	.word	0x0000e3f0


	//   ....[187]....
        /*0850*/ 	.word	0x0000e460


	//   ....[188]....
        /*0854*/ 	.word	0x0000e4c0


	//   ....[189]....
        /*0858*/ 	.word	0x0000e530


	//   ....[190]....
        /*085c*/ 	.word	0x0000e5a0


	//   ....[191]....
        /*0860*/ 	.word	0x0000e610


	//   ....[192]....
        /*0864*/ 	.word	0x0000e670


	//   ....[193]....
        /*0868*/ 	.word	0x0000e6e0


	//   ....[194]....
        /*086c*/ 	.word	0x0000e750


	//   ....[195]....
        /*0870*/ 	.word	0x0000e7c0


	//   ....[196]....
        /*0874*/ 	.word	0x0000e820


	//   ....[197]....
        /*0878*/ 	.word	0x0000e890


	//   ....[198]....
        /*087c*/ 	.word	0x0000e900


	//   ....[199]....
        /*0880*/ 	.word	0x0000e950


	//   ....[200]....
        /*0884*/ 	.word	0x0000e990


	//   ....[201]....
        /*0888*/ 	.word	0x0000e9e0


	//   ....[202]....
        /*088c*/ 	.word	0x0000ea30


	//   ....[203]....
        /*0890*/ 	.word	0x0000ea80


	//   ....[204]....
        /*0894*/ 	.word	0x0000eaf0


	//   ....[205]....
        /*0898*/ 	.word	0x0000eb40


	//   ....[206]....
        /*089c*/ 	.word	0x0000eb90


	//   ....[207]....
        /*08a0*/ 	.word	0x0000ebe0


	//   ....[208]....
        /*08a4*/ 	.word	0x0000ec30


	//   ....[209]....
        /*08a8*/ 	.word	0x0000ec80


	//   ....[210]....
        /*08ac*/ 	.word	0x0000ecf0


	//   ....[211]....
        /*08b0*/ 	.word	0x0000ed40


	//   ....[212]....
        /*08b4*/ 	.word	0x0000eda0


	//   ....[213]....
        /*08b8*/ 	.word	0x0000ee00


	//   ....[214]....
        /*08bc*/ 	.word	0x0000ee60


	//----- nvinfo : EIATTR_EXIT_INSTR_OFFSETS
	.align		4
.L_430:
        /*08c0*/ 	.byte	0x04, 0x1c
        /*08c2*/ 	.short	(.L_432 - .L_431)


	//   ....[0]....
.L_431:
        /*08c4*/ 	.word	0x00000b50


	//   ....[1]....
        /*08c8*/ 	.word	0x0000ca50


	//----- nvinfo : EIATTR_MAX_THREADS
	.align		4
.L_432:
        /*08cc*/ 	.byte	0x04, 0x05
        /*08ce*/ 	.short	(.L_434 - .L_433)
.L_433:
        /*08d0*/ 	.word	0x00000080
        /*08d4*/ 	.word	0x00000001
        /*08d8*/ 	.word	0x00000001


	//----- nvinfo : EIATTR_CRS_STACK_SIZE
	.align		4
.L_434:
        /*08dc*/ 	.byte	0x04, 0x1e
        /*08de*/ 	.short	(.L_436 - .L_435)
.L_435:
        /*08e0*/ 	.word	0x00000000
.L_436:


//--------------------- .nv.info._ZN7cutlass13device_kernelIN5flash19enable_sm80_to_sm89INS1_16FlashAttnFwdSm80INS1_25CollectiveMainloopFwdSm80ILi4ELi1ELb0EN4cute5tupleIJNS5_1CILi128EEENS7_ILi80EEENS7_ILi64EEEEEELi64ENS_6half_tEfNS_4arch4Sm80ELb0ELb0ELb0ELb1ELb0ELb1ELb1ELb1EEENS1_21CollectiveEpilogueFwdINS6_IJS8_SA_S9_EEENS6_IJNS7_ILi1EEESI_SI_EEESC_SE_Li128ELb1ELb1ELb1ELb0EEENS1_36VarlenDynamicPersistentTileSchedulerILi128ELi80ELi128ELi128ELb1ELb1ELb0ELb0ELb1ELb1EEEEEEEEEvNT_6ParamsE --------------------------
	.section	.nv.info._ZN7cutlass13device_kernelIN5flash19enable_sm80_to_sm89INS1_16FlashAttnFwdSm80INS1_25CollectiveMainloopFwdSm80ILi4ELi1ELb0EN4cute5tupleIJNS5_1CILi128EEENS7_ILi80EEENS7_ILi64EEEEEELi64ENS_6half_tEfNS_4arch4Sm80ELb0ELb0ELb0ELb1ELb0ELb1ELb1ELb1EEENS1_21CollectiveEpilogueFwdINS6_IJS8_SA_S9_EEENS6_IJNS7_ILi1EEESI_SI_EEESC_SE_Li128ELb1ELb1ELb1ELb0EEENS1_36VarlenDynamicPersistentTileSchedulerILi128ELi80ELi128ELi128ELb1ELb1ELb0ELb0ELb1ELb1EEEEEEEEEvNT_6ParamsE,"",@"SHT_CUDA_INFO"
	.sectionflags	@""
	.align	4


	//----- nvinfo : EIATTR_CUDA_API_VERSION
	.align		4
        /*0000*/ 	.byte	0x04, 0x37
        /*0002*/ 	.short	(.L_438 - .L_437)
.L_437:
        /*0004*/ 	.word	0x00000082


	//----- nvinfo : EIATTR_SW2861232_WAR
	.align		4
.L_438:
        /*0008*/ 	.byte	0x01, 0x35
	.zero		2


	//----- nvinfo : EIATTR_PARAM_CBANK
	.align		4
        /*000c*/ 	.byte	0x04, 0x0a
        /*000e*/ 	.short	(.L_440 - .L_439)
	.align		4
.L_439:
        /*0010*/ 	.word	index@(.nv.constant0._ZN7cutlass13device_kernelIN5flash19enable_sm80_to_sm89INS1_16FlashAttnFwdSm80INS1_25CollectiveMainloopFwdSm80ILi4ELi1ELb0EN4cute5tupleIJNS5_1CILi128EEENS7_ILi80EEENS7_ILi64EEEEEELi64ENS_6half_tEfNS_4arch4Sm80ELb0ELb0ELb0ELb1ELb0ELb1ELb1ELb1EEENS1_21CollectiveEpilogueFwdINS6_IJS8_SA_S9_EEENS6_IJNS7_ILi1EEESI_SI_EEESC_SE_Li128ELb1ELb1ELb1ELb0EEENS1_36VarlenDynamicPersistentTileSchedulerILi128ELi80ELi128ELi128ELb1ELb1ELb0ELb0ELb1ELb1EEEEEEEEEvNT_6ParamsE)
        /*0014*/ 	.short	0x0160
        /*0016*/ 	.short	0x0438


	//----- nvinfo : EIATTR_CBANK_PARAM_SIZE
	.align		4
.L_440:
        /*0018*/ 	.byte	0x03, 0x19
        /*001a*/ 	.short	0x0438


	//----- nvinfo : EIATTR_KPARAM_INFO
	.align		4
        /*001c*/ 	.byte	0x04, 0x17
        /*001e*/ 	.short	(.L_442 - .L_441)
.L_441:
        /*0020*/ 	.word	0x00000000
        /*0024*/ 	.short	0x0000
        /*0026*/ 	.short	0x0000
        /*0028*/ 	.byte	0x00, 0xf0, 0xe1, 0x10


	//----- nvinfo : EIATTR_MAXREG_COUNT
	.align		4
.L_442:
        /*002c*/ 	.byte	0x03, 0x1b
        /*002e*/ 	.short	0x00ff


	//----- nvinfo : EIATTR_NUM_BARRIERS
	.align		4
        /*0030*/ 	.byte	0x02, 0x4c
        /*0032*/ 	.byte	0x06
	.zero		1


	//----- nvinfo : EIATTR_ANNOTATIONS
	.align		4
        /*0034*/ 	.byte	0x04, 0x55
        /*0036*/ 	.short	(.L_444 - .L_443)


	//   ....[0]....
.L_443:
        /* <DEDUP_REMOVED lines=40> */


	//----- nvinfo : EIATTR_MERCURY_ISA_VERSION
	.align		4
.L_444:
        /*02a8*/ 	.byte	0x03, 0x5f
        /*02aa*/ 	.short	0x0000


	//----- nvinfo : EIATTR_INT_WARP_WIDE_INSTR_OFFSETS
	.align		4
        /*02ac*/ 	.byte	0x04, 0x31
        /*02ae*/ 	.short	(.L_446 - .L_445)


	//   ....[0]....
.L_445:
        /*02b0*/ 	.word	0x000122f0


	//   ....[1]....
        /*02b4*/ 	.word	0x00012370


	//----- nvinfo : EIATTR_COOP_GROUP_MASK_REGIDS
	.align		4
.L_446:
        /*02b8*/ 	.byte	0x04, 0x29
        /*02ba*/ 	.short	(.L_448 - .L_447)


	//   ....[0]....
.L_447:
        /*02bc*/ 	.word	0xffffffff


	//   ....[1]....
        /*02c0*/ 	.word	0xffffffff


	//   ....[2]....
        /*02c4*/ 	.word	0xffffffff


	//   ....[3]....
        /*02c8*/ 	.word	0xffffffff


	//   ....[4]....
        /*02cc*/ 	.word	0xffffffff


	//   ....[5]....
        /*02d0*/ 	.word	0xffffffff


	//   ....[6]....
        /*02d4*/ 	.word	0xffffffff


	//   ....[7]....
        /*02d8*/ 	.word	0xffffffff


	//   ....[8]....
        /*02dc*/ 	.word	0xffffffff


	//   ....[9]....
        /*02e0*/ 	.word	0xffffffff


	//   ....[10]....
        /*02e4*/ 	.word	0xffffffff


	//   ....[11]....
        /*02e8*/ 	.word	0xffffffff


	//   ....[12]....
        /*02ec*/ 	.word	0xffffffff


	//   ....[13]....
        /*02f0*/ 	.word	0xffffffff


	//   ....[14]....
        /*02f4*/ 	.word	0xffffffff


	//   ....[15]....
        /*02f8*/ 	.word	0xffffffff


	//   ....[16]....
        /*02fc*/ 	.word	0xffffffff


	//   ....[17]....
        /*0300*/ 	.word	0xffffffff


	//   ....[18]....
        /*0304*/ 	.word	0xffffffff


	//   ....[19]....
        /*0308*/ 	.word	0xffffffff


	//   ....[20]....
        /*030c*/ 	.word	0xffffffff


	//   ....[21]....
        /*0310*/ 	.word	0xffffffff


	//   ....[22]....
        /*0314*/ 	.word	0xffffffff


	//   ....[23]....
        /*0318*/ 	.word	0xffffffff


	//   ....[24]....
        /*031c*/ 	.word	0xffffffff


	//   ....[25]....
        /*0320*/ 	.word	0xffffffff


	//   ....[26]....
        /*0324*/ 	.word	0xffffffff


	//   ....[27]....
        /*0328*/ 	.word	0xffffffff


	//   ....[28]....
        /*032c*/ 	.word	0xffffffff


	//   ....[29]....
        /*0330*/ 	.word	0xffffffff


	//   ....[30]....
        /*0334*/ 	.word	0xffffffff


	//   ....[31]....
        /*0338*/ 	.word	0xffffffff


	//   ....[32]....
        /*033c*/ 	.word	0xffffffff


	//   ....[33]....
        /*0340*/ 	.word	0xffffffff


	//   ....[34]....
        /*0344*/ 	.word	0xffffffff


	//   ....[35]....
        /*0348*/ 	.word	0xffffffff


	//   ....[36]....
        /*034c*/ 	.word	0xffffffff


	//   ....[37]....
        /*0350*/ 	.word	0xffffffff


	//   ....[38]....
        /*0354*/ 	.word	0xffffffff


	//   ....[39]....
        /*0358*/ 	.word	0xffffffff


	//   ....[40]....
        /*035c*/ 	.word	0xffffffff


	//   ....[41]....
        /*0360*/ 	.word	0xffffffff


	//   ....[42]....
        /*0364*/ 	.word	0xffffffff


	//   ....[43]....
        /*0368*/ 	.word	0xffffffff


	//   ....[44]....
        /*036c*/ 	.word	0xffffffff


	//   ....[45]....
        /*0370*/ 	.word	0xffffffff


	//   ....[46]....
        /*0374*/ 	.word	0xffffffff


	//   ....[47]....
        /*0378*/ 	.word	0xffffffff


	//   ....[48]....
        /*037c*/ 	.word	0xffffffff


	//   ....[49]....
        /*0380*/ 	.word	0xffffffff


	//   ....[50]....
        /*0384*/ 	.word	0xffffffff


	//   ....[51]....
        /*0388*/ 	.word	0xffffffff


	//   ....[52]....
        /*038c*/ 	.word	0xffffffff


	//   ....[53]....
        /*0390*/ 	.word	0xffffffff


	//   ....[54]....
        /*0394*/ 	.word	0xffffffff


	//   ....[55]....
        /*0398*/ 	.word	0xffffffff


	//   ....[56]....
        /*039c*/ 	.word	0xffffffff


	//   ....[57]....
        /*03a0*/ 	.word	0xffffffff


	//   ....[58]....
        /*03a4*/ 	.word	0xffffffff


	//   ....[59]....
        /*03a8*/ 	.word	0xffffffff


	//   ....[60]....
        /*03ac*/ 	.word	0xffffffff


	//   ....[61]....
        /*03b0*/ 	.word	0xffffffff


	//   ....[62]....
        /*03b4*/ 	.word	0xffffffff


	//   ....[63]....
        /*03b8*/ 	.word	0xffffffff


	//   ....[64]....
        /*03bc*/ 	.word	0xffffffff


	//   ....[65]....
        /*03c0*/ 	.word	0xffffffff


	//   ....[66]....
        /*03c4*/ 	.word	0xffffffff


	//   ....[67]....
        /*03c8*/ 	.word	0xffffffff


	//   ....[68]....
        /*03cc*/ 	.word	0xffffffff


	//   ....[69]....
        /*03d0*/ 	.word	0xffffffff


	//   ....[70]....
        /*03d4*/ 	.word	0xffffffff


	//   ....[71]....
        /*03d8*/ 	.word	0xffffffff


	//   ....[72]....
        /*03dc*/ 	.word	0xffffffff


	//   ....[73]....
        /*03e0*/ 	.word	0xffffffff


	//   ....[74]....
        /*03e4*/ 	.word	0xffffffff


	//   ....[75]....
        /*03e8*/ 	.word	0xffffffff


	//   ....[76]....
        /*03ec*/ 	.word	0xffffffff


	//   ....[77]....
        /*03f0*/ 	.word	0xffffffff


	//   ....[78]....
        /*03f4*/ 	.word	0xffffffff


	//   ....[79]....
        /*03f8*/ 	.word	0xffffffff


	//   ....[80]....
        /*03fc*/ 	.word	0xffffffff


	//   ....[81]....
        /*0400*/ 	.word	0xffffffff


	//   ....[82]....
        /*0404*/ 	.word	0xffffffff


	//   ....[83]....
        /*0408*/ 	.word	0xffffffff


	//   ....[84]....
        /*040c*/ 	.word	0xffffffff


	//   ....[85]....
        /*0410*/ 	.word	0xffffffff


	//   ....[86]....
        /*0414*/ 	.word	0xffffffff


	//   ....[87]....
        /*0418*/ 	.word	0xffffffff


	//   ....[88]....
        /*041c*/ 	.word	0xffffffff


	//   ....[89]....
        /*0420*/ 	.word	0xffffffff


	//   ....[90]....
        /*0424*/ 	.word	0xffffffff


	//   ....[91]....
        /*0428*/ 	.word	0xffffffff


	//   ....[92]....
        /*042c*/ 	.word	0xffffffff


	//   ....[93]....
        /*0430*/ 	.word	0xffffffff


	//   ....[94]....
        /*0434*/ 	.word	0xffffffff


	//   ....[95]....
        /*0438*/ 	.word	0xffffffff


	//   ....[96]....
        /*043c*/ 	.word	0xffffffff


	//   ....[97]....
        /*0440*/ 	.word	0xffffffff


	//   ....[98]....
        /*0444*/ 	.word	0xffffffff


	//   ....[99]....
        /*0448*/ 	.word	0xffffffff


	//   ....[100]....
        /*044c*/ 	.word	0xffffffff


	//   ....[101]....
        /*0450*/ 	.word	0xffffffff


	//   ....[102]....
        /*0454*/ 	.word	0xffffffff


	//   ....[103]....
        /*0458*/ 	.word	0xffffffff


	//   ....[104]....
        /*045c*/ 	.word	0xffffffff


	//   ....[105]....
        /*0460*/ 	.word	0xffffffff


	//   ....[106]....
        /*0464*/ 	.word	0xffffffff


	//   ....[107]....
        /*0468*/ 	.word	0xffffffff


	//   ....[108]....
        /*046c*/ 	.word	0xffffffff


	//   ....[109]....
        /*0470*/ 	.word	0xffffffff


	//   ....[110]....
        /*0474*/ 	.word	0xffffffff


	//   ....[111]....
        /*0478*/ 	.word	0xffffffff


	//   ....[112]....
        /*047c*/ 	.word	0xffffffff


	//   ....[113]....
        /*0480*/ 	.word	0xffffffff


	//   ....[114]....
        /*0484*/ 	.word	0xffffffff


	//   ....[115]....
        /*0488*/ 	.word	0xffffffff


	//   ....[116]....
        /*048c*/ 	.word	0xffffffff


	//   ....[117]....
        /*0490*/ 	.word	0xffffffff


	//   ....[118]....
        /*0494*/ 	.word	0xffffffff


	//   ....[119]....
        /*0498*/ 	.word	0xffffffff


	//   ....[120]....
        /*049c*/ 	.word	0xffffffff


	//   ....[121]....
        /*04a0*/ 	.word	0xffffffff


	//   ....[122]....
        /*04a4*/ 	.word	0xffffffff


	//   ....[123]....
        /*04a8*/ 	.word	0xffffffff


	//   ....[124]....
        /*04ac*/ 	.word	0xffffffff


	//   ....[125]....
        /*04b0*/ 	.word	0xffffffff


	//   ....[126]....
        /*04b4*/ 	.word	0xffffffff


	//   ....[127]....
        /*04b8*/ 	.word	0xffffffff


	//   ....[128]....
        /*04bc*/ 	.word	0xffffffff


	//   ....[129]....
        /*04c0*/ 	.word	0xffffffff


	//   ....[130]....
        /*04c4*/ 	.word	0xffffffff


	//   ....[131]....
        /*04c8*/ 	.word	0xffffffff


	//   ....[132]....
        /*04cc*/ 	.word	0xffffffff


	//   ....[133]....
        /*04d0*/ 	.word	0xffffffff


	//   ....[134]....
        /*04d4*/ 	.word	0xffffffff


	//   ....[135]....
        /*04d8*/ 	.word	0xffffffff


	//   ....[136]....
        /*04dc*/ 	.word	0xffffffff


	//   ....[137]....
        /*04e0*/ 	.word	0xffffffff


	//   ....[138]....
        /*04e4*/ 	.word	0xffffffff


	//   ....[139]....
        /*04e8*/ 	.word	0xffffffff


	//   ....[140]....
        /*04ec*/ 	.word	0xffffffff


	//   ....[141]....
        /*04f0*/ 	.word	0xffffffff


	//   ....[142]....
        /*04f4*/ 	.word	0xffffffff


	//   ....[143]....
        /*04f8*/ 	.word	0xffffffff


	//   ....[144]....
        /*04fc*/ 	.word	0xffffffff


	//   ....[145]....
        /*0500*/ 	.word	0xffffffff


	//   ....[146]....
        /*0504*/ 	.word	0xffffffff


	//   ....[147]....
        /*0508*/ 	.word	0xffffffff


	//   ....[148]....
        /*050c*/ 	.word	0xffffffff


	//   ....[149]....
        /*0510*/ 	.word	0xffffffff


	//   ....[150]....
        /*0514*/ 	.word	0xffffffff


	//   ....[151]....
        /*0518*/ 	.word	0xffffffff


	//   ....[152]....
        /*051c*/ 	.word	0xffffffff


	//   ....[153]....
        /*0520*/ 	.word	0xffffffff


	//   ....[154]....
        /*0524*/ 	.word	0xffffffff


	//   ....[155]....
        /*0528*/ 	.word	0xffffffff


	//   ....[156]....
        /*052c*/ 	.word	0xffffffff


	//   ....[157]....
        /*0530*/ 	.word	0xffffffff


	//   ....[158]....
        /*0534*/ 	.word	0xffffffff


	//   ....[159]....
        /*0538*/ 	.word	0xffffffff


	//   ....[160]....
        /*053c*/ 	.word	0xffffffff


	//   ....[161]....
        /*0540*/ 	.word	0xffffffff


	//   ....[162]....
        /*0544*/ 	.word	0xffffffff


	//   ....[163]....
        /*0548*/ 	.word	0xffffffff


	//   ....[164]....
        /*054c*/ 	.word	0xffffffff


	//   ....[165]....
        /*0550*/ 	.word	0xffffffff


	//   ....[166]....
        /*0554*/ 	.word	0xffffffff


	//   ....[167]....
        /*0558*/ 	.word	0xffffffff


	//   ....[168]....
        /*055c*/ 	.word	0xffffffff


	//   ....[169]....
        /*0560*/ 	.word	0xffffffff


	//   ....[170]....
        /*0564*/ 	.word	0xffffffff


	//   ....[171]....
        /*0568*/ 	.word	0xffffffff


	//   ....[172]....
        /*056c*/ 	.word	0xffffffff


	//   ....[173]....
        /*0570*/ 	.word	0xffffffff


	//   ....[174]....
        /*0574*/ 	.word	0xffffffff


	//   ....[175]....
        /*0578*/ 	.word	0xffffffff


	//   ....[176]....
        /*057c*/ 	.word	0xffffffff


	//   ....[177]....
        /*0580*/ 	.word	0xffffffff


	//   ....[178]....
        /*0584*/ 	.word	0xffffffff


	//   ....[179]....
        /*0588*/ 	.word	0xffffffff


	//   ....[180]....
        /*058c*/ 	.word	0xffffffff


	//   ....[181]....
        /*0590*/ 	.word	0xffffffff


	//   ....[182]....
        /*0594*/ 	.word	0xffffffff


	//   ....[183]....
        /*0598*/ 	.word	0xffffffff


	//   ....[184]....
        /*059c*/ 	.word	0xffffffff


	//   ....[185]....
        /*05a0*/ 	.word	0xffffffff


	//   ....[186]....
        /*05a4*/ 	.word	0xffffffff


	//   ....[187]....
        /*05a8*/ 	.word	0xffffffff


	//   ....[188]....
        /*05ac*/ 	.word	0xffffffff


	//   ....[189]....
        /*05b0*/ 	.word	0xffffffff


	//   ....[190]....
        /*05b4*/ 	.word	0xffffffff


	//   ....[191]....
        /*05b8*/ 	.word	0xffffffff


	//   ....[192]....
        /*05bc*/ 	.word	0xffffffff


	//   ....[193]....
        /*05c0*/ 	.word	0xffffffff


	//   ....[194]....
        /*05c4*/ 	.word	0xffffffff


	//   ....[195]....
        /*05c8*/ 	.word	0xffffffff


	//   ....[196]....
        /*05cc*/ 	.word	0xffffffff


	//   ....[197]....
        /*05d0*/ 	.word	0xffffffff


	//   ....[198]....
        /*05d4*/ 	.word	0xffffffff


	//   ....[199]....
        /*05d8*/ 	.word	0xffffffff


	//   ....[200]....
        /*05dc*/ 	.word	0xffffffff


	//   ....[201]....
        /*05e0*/ 	.word	0xffffffff


	//   ....[202]....
        /*05e4*/ 	.word	0xffffffff


	//   ....[203]....
        /*05e8*/ 	.word	0xffffffff


	//   ....[204]....
        /*05ec*/ 	.word	0xffffffff


	//   ....[205]....
        /*05f0*/ 	.word	0xffffffff


	//   ....[206]....
        /*05f4*/ 	.word	0xffffffff


	//   ....[207]....
        /*05f8*/ 	.word	0xffffffff


	//   ....[208]....
        /*05fc*/ 	.word	0xffffffff


	//   ....[209]....
        /*0600*/ 	.word	0xffffffff


	//   ....[210]....
        /*0604*/ 	.word	0xffffffff


	//   ....[211]....
        /*0608*/ 	.word	0xffffffff


	//   ....[212]....
        /*060c*/ 	.word	0xffffffff


	//   ....[213]....
        /*0610*/ 	.word	0xffffffff


	//   ....[214]....
        /*0614*/ 	.word	0xffffffff


	//   ....[215]....
        /*0618*/ 	.word	0xffffffff


	//   ....[216]....
        /*061c*/ 	.word	0xffffffff


	//   ....[217]....
        /*0620*/ 	.word	0xffffffff


	//   ....[218]....
        /*0624*/ 	.word	0xffffffff


	//   ....[219]....
        /*0628*/ 	.word	0xffffffff


	//   ....[220]....
        /*062c*/ 	.word	0xffffffff


	//   ....[221]....
        /*0630*/ 	.word	0xffffffff


	//   ....[222]....
        /*0634*/ 	.word	0xffffffff


	//----- nvinfo : EIATTR_COOP_GROUP_INSTR_OFFSETS
	.align		4
.L_448:
        /*0638*/ 	.byte	0x04, 0x28
        /*063a*/ 	.short	(.L_450 - .L_449)


	//   ....[0]....
.L_449:
        /*063c*/ 	.word	0x00000050


	//   ....[1]....
        /*0640*/ 	.word	0x00000200


	//   ....[2]....
        /*0644*/ 	.word	0x00000230


	//   ....[3]....
        /*0648*/ 	.word	0x00000260


	//   ....[4]....
        /*064c*/ 	.word	0x00000290


	//   ....[5]....
        /*0650*/ 	.word	0x000002c0


	//   ....[6]....
        /*0654*/ 	.word	0x000002f0


	//   ....[7]....
        /*0658*/ 	.word	0x00000460


	//   ....[8]....
        /*065c*/ 	.word	0x000004a0


	//   ....[9]....
        /*0660*/ 	.word	0x000004d0


	//   ....[10]....
        /*0664*/ 	.word	0x00000500


	//   ....[11]....
        /*0668*/ 	.word	0x00000530


	//   ....[12]....
        /*066c*/ 	.word	0x00000560


	//   ....[13]....
        /*0670*/ 	.word	0x000005f0


	//   ....[14]....
        /*0674*/ 	.word	0x00000620


	//   ....[15]....
        /*0678*/ 	.word	0x00000640


	//   ....[16]....
        /*067c*/ 	.word	0x000006a0


	//   ....[17]....
        /*0680*/ 	.word	0x00007cc0


	//   ....[18]....
        /*0684*/ 	.word	0x00007ce0


	//   ....[19]....
        /*0688*/ 	.word	0x00007db0


	//   ....[20]....
        /*068c*/ 	.word	0x00007dc0


	//   ....[21]....
        /*0690*/ 	.word	0x00007e90


	//   ....[22]....
        /*0694*/ 	.word	0x00007eb0


	//   ....[23]....
        /*0698*/ 	.word	0x00007f80


	//   ....[24]....
        /*069c*/ 	.word	0x00007f90


	//   ....[25]....
        /*06a0*/ 	.word	0x00008060


	//   ....[26]....
        /*06a4*/ 	.word	0x00008080


	//   ....[27]....
        /*06a8*/ 	.word	0x00008150


	//   ....[28]....
        /*06ac*/ 	.word	0x00008160


	//   ....[29]....
        /*06b0*/ 	.word	0x00008230


	//   ....[30]....
        /*06b4*/ 	.word	0x00008250


	//   ....[31]....
        /*06b8*/ 	.word	0x00008320


	//   ....[32]....
        /*06bc*/ 	.word	0x00008330


	//   ....[33]....
        /*06c0*/ 	.word	0x00008910


	//   ....[34]....
        /*06c4*/ 	.word	0x00008950


	//   ....[35]....
        /*06c8*/ 	.word	0x00008960


	//   ....[36]....
        /*06cc*/ 	.word	0x00008970


	//   ....[37]....
        /*06d0*/ 	.word	0x0000a210


	//   ....[38]....
        /*06d4*/ 	.word	0x0000a250


	//   ....[39]....
        /*06d8*/ 	.word	0x0000a270


	//   ....[40]....
        /*06dc*/ 	.word	0x0000a280


	//   ....[41]....
        /*06e0*/ 	.word	0x0000d0b0


	//   ....[42]....
        /*06e4*/ 	.word	0x0000d120


	//   ....[43]....
        /*06e8*/ 	.word	0x0000d240


	//   ....[44]....
        /*06ec*/ 	.word	0x0000d2a0


	//   ....[45]....
        /*06f0*/ 	.word	0x0000d2d0


	//   ....[46]....
        /*06f4*/ 	.word	0x0000d3d0


	//   ....[47]....
        /*06f8*/ 	.word	0x0000d440


	//   ....[48]....
        /*06fc*/ 	.word	0x0000d4f0


	//   ....[49]....
        /*0700*/ 	.word	0x0000f940


	//   ....[50]....
        /*0704*/ 	.word	0x0000fa60


	//   ....[51]....
        /*0708*/ 	.word	0x0000fab0


	//   ....[52]....
        /*070c*/ 	.word	0x0000fae0


	//   ....[53]....
        /*0710*/ 	.word	0x0000fb30


	//   ....[54]....
        /*0714*/ 	.word	0x0000fbc0


	//   ....[55]....
        /*0718*/ 	.word	0x0000fcb0


	//   ....[56]....
        /*071c*/ 	.word	0x00010070


	//   ....[57]....
        /*0720*/ 	.word	0x00011b30


	//   ....[58]....
        /*0724*/ 	.word	0x00011b40


	//   ....[59]....
        /*0728*/ 	.word	0x00011b50


	//   ....[60]....
        /*072c*/ 	.word	0x00011b60


	//   ....[61]....
        /*0730*/ 	.word	0x00011b90


	//   ....[62]....
        /*0734*/ 	.word	0x00011bb0


	//   ....[63]....
        /*0738*/ 	.word	0x00011bd0


	//   ....[64]....
        /*073c*/ 	.word	0x00011be0


	//   ....[65]....
        /*0740*/ 	.word	0x00013010


	//   ....[66]....
        /*0744*/ 	.word	0x00013020


	//   ....[67]....
        /*0748*/ 	.word	0x00013030


	//   ....[68]....
        /*074c*/ 	.word	0x00013040


	//   ....[69]....
        /*0750*/ 	.word	0x00013050


	//   ....[70]....
        /*0754*/ 	.word	0x00013060


	//   ....[71]....
        /*0758*/ 	.word	0x00013080


	//   ....[72]....
        /*075c*/ 	.word	0x00013090


	//   ....[73]....
        /*0760*/ 	.word	0x00013440


	//   ....[74]....
        /*0764*/ 	.word	0x00013460


	//   ....[75]....
        /*0768*/ 	.word	0x000134d0


	//   ....[76]....
        /*076c*/ 	.word	0x000134e0


	//   ....[77]....
        /*0770*/ 	.word	0x00013550


	//   ....[78]....
        /*0774*/ 	.word	0x00013570


	//   ....[79]....
        /*0778*/ 	.word	0x000135e0


	//   ....[80]....
        /*077c*/ 	.word	0x000135f0


	//   ....[81]....
        /*0780*/ 	.word	0x00013660


	//   ....[82]....
        /*0784*/ 	.word	0x00013680


	//   ....[83]....
        /*0788*/ 	.word	0x000136f0


	//   ....[84]....
        /*078c*/ 	.word	0x00013700


	//   ....[85]....
        /*0790*/ 	.word	0x00013770


	//   ....[86]....
        /*0794*/ 	.word	0x00013790


	//   ....[87]....
        /*0798*/ 	.word	0x00013800


	//   ....[88]....
        /*079c*/ 	.word	0x00013810


	//   ....[89]....
        /*07a0*/ 	.word	0x00013aa0


	//   ....[90]....
        /*07a4*/ 	.word	0x00013ac0


	//   ....[91]....
        /*07a8*/ 	.word	0x00013e20


	//   ....[92]....
        /*07ac*/ 	.word	0x00013e30


	//   ....[93]....
        /*07b0*/ 	.word	0x00014080


	//   ....[94]....
        /*07b4*/ 	.word	0x000140a0


	//   ....[95]....
        /*07b8*/ 	.word	0x00014300


	//   ....[96]....
        /*07bc*/ 	.word	0x00014310


	//   ....[97]....
        /*07c0*/ 	.word	0x00014cb0


	//   ....[98]....
        /*07c4*/ 	.word	0x00014cd0


	//   ....[99]....
        /*07c8*/ 	.word	0x00014d40


	//   ....[100]....
        /*07cc*/ 	.word	0x00014d50


	//   ....[101]....
        /*07d0*/ 	.word	0x00014dc0


	//   ....[102]....
        /*07d4*/ 	.word	0x00014de0


	//   ....[103]....
        /*07d8*/ 	.word	0x00014e50


	//   ....[104]....
        /*07dc*/ 	.word	0x00014e60


	//   ....[105]....
        /*07e0*/ 	.word	0x00014ed0


	//   ....[106]....
        /*07e4*/ 	.word	0x00014ef0


	//   ....[107]....
        /*07e8*/ 	.word	0x00014f60


	//   ....[108]....
        /*07ec*/ 	.word	0x00014f70


	//   ....[109]....
        /*07f0*/ 	.word	0x00014fe0


	//   ....[110]....
        /*07f4*/ 	.word	0x00015000


	//   ....[111]....
        /*07f8*/ 	.word	0x00015070


	//   ....[112]....
        /*07fc*/ 	.word	0x00015080


	//   ....[113]....
        /*0800*/ 	.word	0x000151d0


	//   ....[114]....
        /*0804*/ 	.word	0x000151f0


	//   ....[115]....
        /*0808*/ 	.word	0x00015320


	//   ....[116]....
        /*080c*/ 	.word	0x00015360


	//   ....[117]....
        /*0810*/ 	.word	0x00015390


	//   ....[118]....
        /*0814*/ 	.word	0x000153c0


	//   ....[119]....
        /*0818*/ 	.word	0x000153f0


	//   ....[120]....
        /*081c*/ 	.word	0x00015420


	//   ....[121]....
        /*0820*/ 	.word	0x00015580


	//   ....[122]....
        /*0824*/ 	.word	0x000155c0


	//   ....[123]....
        /*0828*/ 	.word	0x000155f0


	//   ....[124]....
        /*082c*/ 	.word	0x00015620


	//   ....[125]....
        /*0830*/ 	.word	0x00015650


	//   ....[126]....
        /*0834*/ 	.word	0x00015680


	//   ....[127]....
        /*0838*/ 	.word	0x00015710


	//   ....[128]....
        /*083c*/ 	.word	0x00015740


	//   ....[129]....
        /*0840*/ 	.word	0x00015750


	//   ....[130]....
        /*0844*/ 	.word	0x000157b0


	//   ....[131]....
        /*0848*/ 	.word	0x00015da0


	//   ....[132]....
        /*084c*/ 	.word	0x00015e00


	//   ....[133]....
        /*0850*/ 	.word	0x00015e50


	//   ....[134]....
        /*0854*/ 	.word	0x00015ea0


	//   ....[135]....
        /*0858*/ 	.word	0x00015ef0


	//   ....[136]....
        /*085c*/ 	.word	0x00015f60


	//   ....[137]....
        /*0860*/ 	.word	0x00015fb0


	//   ....[138]....
        /*0864*/ 	.word	0x00016010


	//   ....[139]....
        /*0868*/ 	.word	0x00016080


	//   ....[140]....
        /*086c*/ 	.word	0x000160e0


	//   ....[141]....
        /*0870*/ 	.word	0x00016150


	//   ....[142]....
        /*0874*/ 	.word	0x000161c0


	//   ....[143]....
        /*0878*/ 	.word	0x00016230


	//   ....[144]....
        /*087c*/ 	.word	0x00016290


	//   ....[145]....
        /*0880*/ 	.word	0x00016300


	//   ....[146]....
        /*0884*/ 	.word	0x00016370


	//   ....[147]....
        /*0888*/ 	.word	0x000163e0


	//   ....[148]....
        /*088c*/ 	.word	0x00016440


	//   ....[149]....
        /*0890*/ 	.word	0x000164b0


	//   ....[150]....
        /*0894*/ 	.word	0x00016520


	//   ....[151]....
        /*0898*/ 	.word	0x00016590


	//   ....[152]....
        /*089c*/ 	.word	0x000165f0


	//   ....[153]....
        /*08a0*/ 	.word	0x00016660


	//   ....[154]....
        /*08a4*/ 	.word	0x000166d0


	//   ....[155]....
        /*08a8*/ 	.word	0x00016740


	//   ....[156]....
        /*08ac*/ 	.word	0x000167a0


	//   ....[157]....
        /*08b0*/ 	.word	0x00016820


	//   ....[158]....
        /*08b4*/ 	.word	0x00016870


	//   ....[159]....
        /*08b8*/ 	.word	0x000168c0


	//   ....[160]....
        /*08bc*/ 	.word	0x00016910


	//   ....[161]....
        /*08c0*/ 	.word	0x00016960


	//   ....[162]....
        /*08c4*/ 	.word	0x000169b0


	//   ....[163]....
        /*08c8*/ 	.word	0x00016a00


	//   ....[164]....
        /*08cc*/ 	.word	0x00016a50


	//   ....[165]....
        /*08d0*/ 	.word	0x00016ac0


	//   ....[166]....
        /*08d4*/ 	.word	0x00016b30


	//   ....[167]....
        /*08d8*/ 	.word	0x00016ba0


	//   ....[168]....
        /*08dc*/ 	.word	0x00016c00


	//   ....[169]....
        /*08e0*/ 	.word	0x00016c70


	//   ....[170]....
        /*08e4*/ 	.word	0x00016ce0


	//   ....[171]....
        /*08e8*/ 	.word	0x00016d50


	//   ....[172]....
        /*08ec*/ 	.word	0x00016db0


	//   ....[173]....
        /*08f0*/ 	.word	0x00016e20


	//   ....[174]....
        /*08f4*/ 	.word	0x00016e90


	//   ....[175]....
        /*08f8*/ 	.word	0x00016f00


	//   ....[176]....
        /*08fc*/ 	.word	0x00016f60


	//   ....[177]....
        /*0900*/ 	.word	0x00016fd0


	//   ....[178]....
        /*0904*/ 	.word	0x00017040


	//   ....[179]....
        /*0908*/ 	.word	0x000170b0


	//   ....[180]....
        /*090c*/ 	.word	0x00017110


	//   ....[181]....
        /*0910*/ 	.word	0x00017180


	//   ....[182]....
        /*0914*/ 	.word	0x000171f0


	//   ....[183]....
        /*0918*/ 	.word	0x00017260


	//   ....[184]....
        /*091c*/ 	.word	0x000172c0


	//   ....[185]....
        /*0920*/ 	.word	0x00017330


	//   ....[186]....
        /*0924*/ 	.word	0x000173a0


	//   ....[187]....
        /*0928*/ 	.word	0x00017410


	//   ....[188]....
        /*092c*/ 	.word	0x00017470


	//   ....[189]....
        /*0930*/ 	.word	0x000174e0


	//   ....[190]....
        /*0934*/ 	.word	0x00017550


	//   ....[191]....
        /*0938*/ 	.word	0x000175c0


	//   ....[192]....
        /*093c*/ 	.word	0x00017620


	//   ....[193]....
        /*0940*/ 	.word	0x00017690


	//   ....[194]....
        /*0944*/ 	.word	0x00017700


	//   ....[195]....
        /*0948*/ 	.word	0x00017770


	//   ....[196]....
        /*094c*/ 	.word	0x000177d0


	//   ....[197]....
        /*0950*/ 	.word	0x00017840


	//   ....[198]....
        /*0954*/ 	.word	0x000178b0


	//   ....[199]....
        /*0958*/ 	.word	0x00017920


	//   ....[200]....
        /*095c*/ 	.word	0x00017980


	//   ....[201]....
        /*0960*/ 	.word	0x000179f0


	//   ....[202]....
        /*0964*/ 	.word	0x00017a60


	//   ....[203]....
        /*0968*/ 	.word	0x00017ad0


	//   ....[204]....
        /*096c*/ 	.word	0x00017b30


	//   ....[205]....
        /*0970*/ 	.word	0x00017ba0


	//   ....[206]....
        /*0974*/ 	.word	0x00017c10


	//   ....[207]....
        /*0978*/ 	.word	0x00017c60


	//   ....[208]....
        /*097c*/ 	.word	0x00017ca0


	//   ....[209]....
        /*0980*/ 	.word	0x00017cf0


	//   ....[210]....
        /*0984*/ 	.word	0x00017d40


	//   ....[211]....
        /*0988*/ 	.word	0x00017d90


	//   ....[212]....
        /*098c*/ 	.word	0x00017e00


	//   ....[213]....
        /*0990*/ 	.word	0x00017e50


	//   ....[214]....
        /*0994*/ 	.word	0x00017ea0


	//   ....[215]....
        /*0998*/ 	.word	0x00017ef0


	//   ....[216]....
        /*099c*/ 	.word	0x00017f40


	//   ....[217]....
        /*09a0*/ 	.word	0x00017f90


	//   ....[218]....
        /*09a4*/ 	.word	0x00018000


	//   ....[219]....
        /*09a8*/ 	.word	0x00018050


	//   ....[220]....
        /*09ac*/ 	.word	0x000180b0


	//   ....[221]....
        /*09b0*/ 	.word	0x00018110


	//   ....[222]....
        /*09b4*/ 	.word	0x00018170


	//----- nvinfo : EIATTR_EXIT_INSTR_OFFSETS
	.align		4
.L_450:
        /*09b8*/ 	.byte	0x04, 0x1c
        /*09ba*/ 	.short	(.L_452 - .L_451)


	//   ....[0]....
.L_451:
        /*09bc*/ 	.word	0x00000c10


	//   ....[1]....
        /*09c0*/ 	.word	0x00015d60


	//----- nvinfo : EIATTR_MAX_THREADS
	.align		4
.L_452:
        /*09c4*/ 	.byte	0x04, 0x05
        /*09c6*/ 	.short	(.L_454 - .L_453)
.L_453:
        /*09c8*/ 	.word	0x00000080
        /*09cc*/ 	.word	0x00000001
        /*09d0*/ 	.word	0x00000001


	//----- nvinfo : EIATTR_CRS_STACK_SIZE
	.align		4
.L_454:
        /*09d4*/ 	.byte	0x04, 0x1e
        /*09d6*/ 	.short	(.L_456 - .L_455)
.L_455:
        /*09d8*/ 	.word	0x00000000
.L_456:


//--------------------- .nv.info._ZN7cutlass13device_kernelIN5flash19enable_sm80_to_sm89INS1_16FlashAttnFwdSm80INS1_25CollectiveMainloopFwdSm80ILi4ELi1ELb0EN4cute5tupleIJNS5_1CILi128EEENS7_ILi96EEENS7_ILi64EEEEEELi64ENS_6half_tEfNS_4arch4Sm80ELb0ELb1ELb0ELb0ELb0ELb0ELb1ELb1EEENS1_21CollectiveEpilogueFwdINS6_IJS8_SA_S9_EEENS6_IJNS7_ILi1EEESI_SI_EEESC_SE_Li128ELb0ELb1ELb1ELb0EEENS1_19SingleTileSchedulerILb0ELb1ELb1ELi128EEEEEEEEEvNT_6ParamsE --------------------------
	.section	.nv.info._ZN7cutlass13device_kernelIN5flash19enable_sm80_to_sm89INS1_16FlashAttnFwdSm80INS1_25CollectiveMainloopFwdSm80ILi4ELi1ELb0EN4cute5tupleIJNS5_1CILi128EEENS7_ILi96EEENS7_ILi64EEEEEELi64ENS_6half_tEfNS_4arch4Sm80ELb0ELb1ELb0ELb0ELb0ELb0ELb1ELb1EEENS1_21CollectiveEpilogueFwdINS6_IJS8_SA_S9_EEENS6_IJNS7_ILi1EEESI_SI_EEESC_SE_Li128ELb0ELb1ELb1ELb0EEENS1_19SingleTileSchedulerILb0ELb1ELb1ELi128EEEEEEEEEvNT_6ParamsE,"",@"SHT_CUDA_INFO"
	.sectionflags	@""
	.align	4


	//----- nvinfo : EIATTR_CUDA_API_VERSION
	.align		4
        /*0000*/ 	.byte	0x04, 0x37
        /*0002*/ 	.short	(.L_458 - .L_457)
.L_457:
        /*0004*/ 	.word	0x00000082


	//----- nvinfo : EIATTR_SW2861232_WAR
	.align		4
.L_458:
        /*0008*/ 	.byte	0x01, 0x35
	.zero		2


	//----- nvinfo : EIATTR_PARAM_CBANK
	.align		4
        /*000c*/ 	.byte	0x04, 0x0a
        /*000e*/ 	.short	(.L_460 - .L_459)
	.align		4
.L_459:
        /*0010*/ 	.word	index@(.nv.constant0._ZN7cutlass13device_kernelIN5flash19enable_sm80_to_sm89INS1_16FlashAttnFwdSm80INS1_25CollectiveMainloopFwdSm80ILi4ELi1ELb0EN4cute5tupleIJNS5_1CILi128EEENS7_ILi96EEENS7_ILi64EEEEEELi64ENS_6half_tEfNS_4arch4Sm80ELb0ELb1ELb0ELb0ELb0ELb0ELb1ELb1EEENS1_21CollectiveEpilogueFwdINS6_IJS8_SA_S9_EEENS6_IJNS7_ILi1EEESI_SI_EEESC_SE_Li128ELb0ELb1ELb1ELb0EEENS1_19SingleTileSchedulerILb0ELb1ELb1ELi128EEEEEEEEEvNT_6ParamsE)
        /*0014*/ 	.short	0x0160
        /*0016*/ 	.short	0x0418


	//----- nvinfo : EIATTR_CBANK_PARAM_SIZE
	.align		4
.L_460:
        /*0018*/ 	.byte	0x03, 0x19
        /*001a*/ 	.short	0x0418


	//----- nvinfo : EIATTR_KPARAM_INFO
	.align		4
        /*001c*/ 	.byte	0x04, 0x17
        /*001e*/ 	.short	(.L_462 - .L_461)
.L_461:
        /*0020*/ 	.word	0x00000000
        /*0024*/ 	.short	0x0000
        /*0026*/ 	.short	0x0000
        /*0028*/ 	.byte	0x00, 0xf0, 0x61, 0x10


	//----- nvinfo : EIATTR_MAXREG_COUNT
	.align		4
.L_462:
        /*002c*/ 	.byte	0x03, 0x1b
        /*002e*/ 	.short	0x00ff


	//----- nvinfo : EIATTR_NUM_BARRIERS
	.align		4
        /*0030*/ 	.byte	0x02, 0x4c
        /*0032*/ 	.byte	0x02
	.zero		1


	//----- nvinfo : EIATTR_ANNOTATIONS
	.align		4
        /*0034*/ 	.byte	0x04, 0x55
        /*0036*/ 	.short	(.L_464 - .L_463)


	//   ....[0]....
.L_463:
        /* <DEDUP_REMOVED lines=35> */


	//----- nvinfo : EIATTR_MERCURY_ISA_VERSION
	.align		4
.L_464:
        /*0258*/ 	.byte	0x03, 0x5f
        /*025a*/ 	.short	0x0000


	//----- nvinfo : EIATTR_COOP_GROUP_MASK_REGIDS
	.align		4
        /*025c*/ 	.byte	0x04, 0x29
        /*025e*/ 	.short	(.L_466 - .L_465)


	//   ....[0]....
.L_465:
        /*0260*/ 	.word	0xffffffff


	//   ....[1]....
        /*0264*/ 	.word	0xffffffff


	//   ....[2]....
        /*0268*/ 	.word	0xffffffff


	//   ....[3]....
        /*026c*/ 	.word	0xffffffff


	//   ....[4]....
        /*0270*/ 	.word	0xffffffff


	//   ....[5]....
        /*0274*/ 	.word	0xffffffff


	//   ....[6]....
        /*0278*/ 	.word	0xffffffff


	//   ....[7]....
        /*027c*/ 	.word	0xffffffff


	//   ....[8]....
        /*0280*/ 	.word	0xffffffff


	//   ....[9]....
        /*0284*/ 	.word	0xffffffff


	//   ....[10]....
        /*0288*/ 	.word	0xffffffff


	//   ....[11]....
        /*028c*/ 	.word	0xffffffff


	//   ....[12]....
        /*0290*/ 	.word	0xffffffff


	//   ....[13]....
        /*0294*/ 	.word	0xffffffff


	//   ....[14]....
        /*0298*/ 	.word	0xffffffff


	//   ....[15]....
        /*029c*/ 	.word	0xffffffff


	//   ....[16]....
        /*02a0*/ 	.word	0xffffffff


	//   ....[17]....
        /*02a4*/ 	.word	0xffffffff


	//   ....[18]....
        /*02a8*/ 	.word	0xffffffff


	//   ....[19]....
        /*02ac*/ 	.word	0xffffffff


	//   ....[20]....
        /*02b0*/ 	.word	0xffffffff


	//   ....[21]....
        /*02b4*/ 	.word	0xffffffff


	//   ....[22]....
        /*02b8*/ 	.word	0xffffffff


	//   ....[23]....
        /*02bc*/ 	.word	0xffffffff


	//   ....[24]....
        /*02c0*/ 	.word	0xffffffff


	//   ....[25]....
        /*02c4*/ 	.word	0xffffffff


	//   ....[26]....
        /*02c8*/ 	.word	0xffffffff


	//   ....[27]....
        /*02cc*/ 	.word	0xffffffff


	//   ....[28]....
        /*02d0*/ 	.word	0xffffffff


	//   ....[29]....
        /*02d4*/ 	.word	0xffffffff


	//   ....[30]....
        /*02d8*/ 	.word	0xffffffff


	//   ....[31]....
        /*02dc*/ 	.word	0xffffffff


	//   ....[32]....
        /*02e0*/ 	.word	0xffffffff


	//   ....[33]....
        /*02e4*/ 	.word	0xffffffff


	//   ....[34]....
        /*02e8*/ 	.word	0xffffffff


	//   ....[35]....
        /*02ec*/ 	.word	0xffffffff


	//   ....[36]....
        /*02f0*/ 	.word	0xffffffff


	//   ....[37]....
        /*02f4*/ 	.word	0xffffffff


	//   ....[38]....
        /*02f8*/ 	.word	0xffffffff


	//   ....[39]....
        /*02fc*/ 	.word	0xffffffff


	//   ....[40]....
        /*0300*/ 	.word	0xffffffff


	//   ....[41]....
        /*0304*/ 	.word	0xffffffff


	//   ....[42]....
        /*0308*/ 	.word	0xffffffff


	//   ....[43]....
        /*030c*/ 	.word	0xffffffff


	//   ....[44]....
        /*0310*/ 	.word	0xffffffff


	//   ....[45]....
        /*0314*/ 	.word	0xffffffff


	//   ....[46]....
        /*0318*/ 	.word	0xffffffff


	//   ....[47]....
        /*031c*/ 	.word	0xffffffff


	//   ....[48]....
        /*0320*/ 	.word	0xffffffff


	//   ....[49]....
        /*0324*/ 	.word	0xffffffff


	//   ....[50]....
        /*0328*/ 	.word	0xffffffff


	//   ....[51]....
        /*032c*/ 	.word	0xffffffff


	//   ....[52]....
        /*0330*/ 	.word	0xffffffff


	//   ....[53]....
        /*0334*/ 	.word	0xffffffff


	//   ....[54]....
        /*0338*/ 	.word	0xffffffff


	//   ....[55]....
        /*033c*/ 	.word	0xffffffff


	//   ....[56]....
        /*0340*/ 	.word	0xffffffff


	//   ....[57]....
        /*0344*/ 	.word	0xffffffff


	//   ....[58]....
        /*0348*/ 	.word	0xffffffff


	//   ....[59]....
        /*034c*/ 	.word	0xffffffff


	//   ....[60]....
        /*0350*/ 	.word	0xffffffff


	//   ....[61]....
        /*0354*/ 	.word	0xffffffff


	//   ....[62]....
        /*0358*/ 	.word	0xffffffff


	//   ....[63]....
        /*035c*/ 	.word	0xffffffff


	//   ....[64]....
        /*0360*/ 	.word	0xffffffff


	//   ....[65]....
        /*0364*/ 	.word	0xffffffff


	//   ....[66]....
        /*0368*/ 	.word	0xffffffff


	//   ....[67]....
        /*036c*/ 	.word	0xffffffff


	//   ....[68]....
        /*0370*/ 	.word	0xffffffff


	//   ....[69]....
        /*0374*/ 	.word	0xffffffff


	//   ....[70]....
        /*0378*/ 	.word	0xffffffff


	//   ....[71]....
        /*037c*/ 	.word	0xffffffff


	//   ....[72]....
        /*0380*/ 	.word	0xffffffff


	//   ....[73]....
        /*0384*/ 	.word	0xffffffff


	//   ....[74]....
        /*0388*/ 	.word	0xffffffff


	//   ....[75]....
        /*038c*/ 	.word	0xffffffff


	//   ....[76]....
        /*0390*/ 	.word	0xffffffff


	//   ....[77]....
        /*0394*/ 	.word	0xffffffff


	//   ....[78]....
        /*0398*/ 	.word	0xffffffff


	//   ....[79]....
        /*039c*/ 	.word	0xffffffff


	//   ....[80]....
        /*03a0*/ 	.word	0xffffffff


	//   ....[81]....
        /*03a4*/ 	.word	0xffffffff


	//   ....[82]....
        /*03a8*/ 	.word	0xffffffff


	//   ....[83]....
        /*03ac*/ 	.word	0xffffffff


	//   ....[84]....
        /*03b0*/ 	.word	0xffffffff


	//----- nvinfo : EIATTR_COOP_GROUP_INSTR_OFFSETS
	.align		4
.L_466:
        /*03b4*/ 	.byte	0x04, 0x28
        /*03b6*/ 	.short	(.L_468 - .L_467)


	//   ....[0]....
.L_467:
        /*03b8*/ 	.word	0x00000060


	//   ....[1]....
        /*03bc*/ 	.word	0x00001210


	//   ....[2]....
        /*03c0*/ 	.word	0x00001240


	//   ....[3]....
        /*03c4*/ 	.word	0x000013a0


	//   ....[4]....
        /*03c8*/ 	.word	0x000013d0


	//   ....[5]....
        /*03cc*/ 	.word	0x00001460


	//   ....[6]....
        /*03d0*/ 	.word	0x00001490


	//   ....[7]....
        /*03d4*/ 	.word	0x00001520


	//   ....[8]....
        /*03d8*/ 	.word	0x00001550


	//   ....[9]....
        /*03dc*/ 	.word	0x000015e0


	//   ....[10]....
        /*03e0*/ 	.word	0x00001610


	//   ....[11]....
        /*03e4*/ 	.word	0x000016a0


	//   ....[12]....
        /*03e8*/ 	.word	0x000016d0


	//   ....[13]....
        /*03ec*/ 	.word	0x00001760


	//   ....[14]....
        /*03f0*/ 	.word	0x00001790


	//   ....[15]....
        /*03f4*/ 	.word	0x00001810


	//   ....[16]....
        /*03f8*/ 	.word	0x00001850


	//   ....[17]....
        /*03fc*/ 	.word	0x00002e80


	//   ....[18]....
        /*0400*/ 	.word	0x000030c0


	//   ....[19]....
        /*0404*/ 	.word	0x00003280


	//   ....[20]....
        /*0408*/ 	.word	0x00004100


	//   ....[21]....
        /*040c*/ 	.word	0x00005170


	//   ....[22]....
        /*0410*/ 	.word	0x00005190


	//   ....[23]....
        /*0414*/ 	.word	0x000051b0


	//   ....[24]....
        /*0418*/ 	.word	0x00005240


	//   ....[25]....
        /*041c*/ 	.word	0x00005830


	//   ....[26]....
        /*0420*/ 	.word	0x00005900


	//   ....[27]....
        /*0424*/ 	.word	0x00005940


	//   ....[28]....
        /*0428*/ 	.word	0x000059e0


	//   ....[29]....
        /*042c*/ 	.word	0x00008750


	//   ....[30]....
        /*0430*/ 	.word	0x00008930


	//   ....[31]....
        /*0434*/ 	.word	0x00008b10


	//   ....[32]....
        /*0438*/ 	.word	0x00009e20


	//   ....[33]....
        /*043c*/ 	.word	0x0000a5a0


	//   ....[34]....
        /*0440*/ 	.word	0x0000a770


	//   ....[35]....
        /*0444*/ 	.word	0x0000a840


	//   ....[36]....
        /*0448*/ 	.word	0x0000aa10


	//   ....[37]....
        /*044c*/ 	.word	0x0000aaa0


	//   ....[38]....
        /*0450*/ 	.word	0x0000abf0


	//   ....[39]....
        /*0454*/ 	.word	0x0000b040


	//   ....[40]....
        /*0458*/ 	.word	0x0000b0a0


	//   ....[41]....
        /*045c*/ 	.word	0x0000e670


	//   ....[42]....
        /*0460*/ 	.word	0x0000e6d0


	//   ....[43]....
        /*0464*/ 	.word	0x0000e780


	//   ....[44]....
        /*0468*/ 	.word	0x0000e7e0


	//   ....[45]....
        /*046c*/ 	.word	0x0000e810


	//   ....[46]....
        /*0470*/ 	.word	0x0000e8e0


	//   ....[47]....
        /*0474*/ 	.word	0x0000eb20


	//   ....[48]....
        /*0478*/ 	.word	0x0000ee30


	//   ....[49]....
        /*047c*/ 	.word	0x00011c10


	//   ....[50]....
        /*0480*/ 	.word	0x00011e40


	//   ....[51]....
        /*0484*/ 	.word	0x000126f0


	//   ....[52]....
        /*0488*/ 	.word	0x00012eb0


	//   ....[53]....
        /*048c*/ 	.word	0x00013da0


	//   ....[54]....
        /*0490*/ 	.word	0x00013ea0


	//   ....[55]....
        /*0494*/ 	.word	0x00013ef0


	//   ....[56]....
        /*0498*/ 	.word	0x00014000


	//   ....[57]....
        /*049c*/ 	.word	0x000140d0


	//   ....[58]....
        /*04a0*/ 	.word	0x00014240


	//   ....[59]....
        /*04a4*/ 	.word	0x00014540


	//   ....[60]....
        /*04a8*/ 	.word	0x00014630


	//   ....[61]....
        /*04ac*/ 	.word	0x000168f0


	//   ....[62]....
        /*04b0*/ 	.word	0x00016900


	//   ....[63]....
        /*04b4*/ 	.word	0x00016910


	//   ....[64]....
        /*04b8*/ 	.word	0x00016920


	//   ....[65]....
        /*04bc*/ 	.word	0x00016950


	//   ....[66]....
        /*04c0*/ 	.word	0x00016970


	//   ....[67]....
        /*04c4*/ 	.word	0x00016990


	//   ....[68]....
        /*04c8*/ 	.word	0x000169a0


	//   ....[69]....
        /*04cc*/ 	.word	0x00017610


	//   ....[70]....
        /*04d0*/ 	.word	0x00017650


	//   ....[71]....
        /*04d4*/ 	.word	0x00017680


	//   ....[72]....
        /*04d8*/ 	.word	0x000176b0


	//   ....[73]....
        /*04dc*/ 	.word	0x000176f0


	//   ....[74]....
        /*04e0*/ 	.word	0x00017720


	//   ....[75]....
        /*04e4*/ 	.word	0x00017740


	//   ....[76]....
        /*04e8*/ 	.word	0x00017750


	//   ....[77]....
        /*04ec*/ 	.word	0x00017770


	//   ....[78]....
        /*04f0*/ 	.word	0x00017780


	//   ....[79]....
        /*04f4*/ 	.word	0x00017b30


	//   ....[80]....
        /*04f8*/ 	.word	0x00017b50


	//   ....[81]....
        /*04fc*/ 	.word	0x00017e50


	//   ....[82]....
        /*0500*/ 	.word	0x00017e70


	//   ....[83]....
        /*0504*/ 	.word	0x00018170


	//   ....[84]....
        /*0508*/ 	.word	0x00018180


	//----- nvinfo : EIATTR_EXIT_INSTR_OFFSETS
	.align		4
.L_468:
        /*050c*/ 	.byte	0x04, 0x1c
        /*050e*/ 	.short	(.L_470 - .L_469)


	//   ....[0]....
.L_469:
        /*0510*/ 	.word	0x000001c0


	//   ....[1]....
        /*0514*/ 	.word	0x00018190


	//   ....[2]....
        /*0518*/ 	.word	0x00018430


	//   ....[3]....
        /*051c*/ 	.word	0x00018480


	//   ....[4]....
        /*0520*/ 	.word	0x000184b0


	//   ....[5]....
        /*0524*/ 	.word	0x00018510


	//   ....[6]....
        /*0528*/ 	.word	0x000187a0


	//----- nvinfo : EIATTR_CTAIDZ_USED
	.align		4
.L_470:
        /*052c*/ 	.byte	0x01, 0x04
	.zero		2


	//----- nvinfo : EIATTR_MAX_THREADS
	.align		4
        /*0530*/ 	.byte	0x04, 0x05
        /*0532*/ 	.short	(.L_472 - .L_471)
.L_471:
        /*0534*/ 	.word	0x00000080
        /*0538*/ 	.word	0x00000001
        /*053c*/ 	.word	0x00000001


	//----- nvinfo : EIATTR_CRS_STACK_SIZE
	.align		4
.L_472:
        /*0540*/ 	.byte	0x04, 0x1e
        /*0542*/ 	.short	(.L_474 - .L_473)
.L_473:
        /*0544*/ 	.word	0x00000000
.L_474:


//--------------------- .nv.info._ZN7cutlass13device_kernelIN5flash19enable_sm80_to_sm89INS1_16FlashAttnFwdSm80INS1_25CollectiveMainloopFwdSm80ILi4ELi1ELb0EN4cute5tupleIJNS5_1CILi128EEENS7_ILi80EEENS7_ILi64EEEEEELi64ENS_6half_tEfNS_4arch4Sm80ELb0ELb1ELb0ELb1ELb0ELb0ELb1ELb1EEENS1_21CollectiveEpilogueFwdINS6_IJS8_SA_S9_EEENS6_IJNS7_ILi1EEESI_SI_EEESC_SE_Li128ELb1ELb1ELb1ELb0EEENS1_36VarlenDynamicPersistentTileSchedulerILi128ELi80ELi128ELi128ELb1ELb1ELb0ELb1ELb0ELb1EEEEEEEEEvNT_6ParamsE --------------------------
	.section	.nv.info._ZN7cutlass13device_kernelIN5flash19enable_sm80_to_sm89INS1_16FlashAttnFwdSm80INS1_25CollectiveMainloopFwdSm80ILi4ELi1ELb0EN4cute5tupleIJNS5_1CILi128EEENS7_ILi80EEENS7_ILi64EEEEEELi64ENS_6half_tEfNS_4arch4Sm80ELb0ELb1ELb0ELb1ELb0ELb0ELb1ELb1EEENS1_21CollectiveEpilogueFwdINS6_IJS8_SA_S9_EEENS6_IJNS7_ILi1EEESI_SI_EEESC_SE_Li128ELb1ELb1ELb1ELb0EEENS1_36VarlenDynamicPersistentTileSchedulerILi128ELi80ELi128ELi128ELb1ELb1ELb0ELb1ELb0ELb1EEEEEEEEEvNT_6ParamsE,"",@"SHT_CUDA_INFO"
	.sectionflags	@""
	.align	4


	//----- nvinfo : EIATTR_CUDA_API_VERSION
	.align		4
        /*0000*/ 	.byte	0x04, 0x37
        /*0002*/ 	.short	(.L_476 - .L_475)
.L_475:
        /*0004*/ 	.word	0x00000082


	//----- nvinfo : EIATTR_SW2861232_WAR
	.align		4
.L_476:
        /*0008*/ 	.byte	0x01, 0x35
	.zero		2


	//----- nvinfo : EIATTR_PARAM_CBANK
	.align		4
        /*000c*/ 	.byte	0x04, 0x0a
        /*000e*/ 	.short	(.L_478 - .L_477)
	.align		4
.L_477:
        /*0010*/ 	.word	index@(.nv.constant0._ZN7cutlass13device_kernelIN5flash19enable_sm80_to_sm89INS1_16FlashAttnFwdSm80INS1_25CollectiveMainloopFwdSm80ILi4ELi1ELb0EN4cute5tupleIJNS5_1CILi128EEENS7_ILi80EEENS7_ILi64EEEEEELi64ENS_6half_tEfNS_4arch4Sm80ELb0ELb1ELb0ELb1ELb0ELb0ELb1ELb1EEENS1_21CollectiveEpilogueFwdINS6_IJS8_SA_S9_EEENS6_IJNS7_ILi1EEESI_SI_EEESC_SE_Li128ELb1ELb1ELb1ELb0EEENS1_36VarlenDynamicPersistentTileSchedulerILi128ELi80ELi128ELi128ELb1ELb1ELb0ELb1ELb0ELb1EEEEEEEEEvNT_6ParamsE)
        /*0014*/ 	.short	0x0160
        /*0016*/ 	.short	0x0438


	//----- nvinfo : EIATTR_CBANK_PARAM_SIZE
	.align		4
.L_478:
        /*0018*/ 	.byte	0x03, 0x19
        /*001a*/ 	.short	0x0438


	//----- nvinfo : EIATTR_KPARAM_INFO
	.align		4
        /*001c*/ 	.byte	0x04, 0x17
        /*001e*/ 	.short	(.L_480 - .L_479)
.L_479:
        /*0020*/ 	.word	0x00000000
        /*0024*/ 	.short	0x0000
        /*0026*/ 	.short	0x0000
        /*0028*/ 	.byte	0x00, 0xf0, 0xe1, 0x10


	//----- nvinfo : EIATTR_MAXREG_COUNT
	.align		4
.L_480:
        /*002c*/ 	.byte	0x03, 0x1b
        /*002e*/ 	.short	0x00ff


	//----- nvinfo : EIATTR_NUM_BARRIERS
	.align		4
        /*0030*/ 	.byte	0x02, 0x4c
        /*0032*/ 	.byte	0x06
	.zero		1


	//----- nvinfo : EIATTR_ANNOTATIONS
	.align		4
        /*0034*/ 	.byte	0x04, 0x55
        /*0036*/ 	.short	(.L_482 - .L_481)


	//   ....[0]....
.L_481:
        /* <DEDUP_REMOVED lines=101> */


	//----- nvinfo : EIATTR_MERCURY_ISA_VERSION
	.align		4
.L_482:
        /*0670*/ 	.byte	0x03, 0x5f
        /*0672*/ 	.short	0x0000


	//----- nvinfo : EIATTR_INT_WARP_WIDE_INSTR_OFFSETS
	.align		4
        /*0674*/ 	.byte	0x04, 0x31
        /*0676*/ 	.short	(.L_484 - .L_483)


	//   ....[0]....
.L_483:
        /*0678*/ 	.word	0x000151f0


	//   ....[1]....
        /*067c*/ 	.word	0x00015270


	//----- nvinfo : EIATTR_COOP_GROUP_MASK_REGIDS
	.align		4
.L_484:
        /*0680*/ 	.byte	0x04, 0x29
        /*0682*/ 	.short	(.L_486 - .L_485)


	//   ....[0]....
.L_485:
        /*0684*/ 	.word	0xffffffff


	//   ....[1]....
        /*0688*/ 	.word	0xffffffff


	//   ....[2]....
        /*068c*/ 	.word	0xffffffff


	//   ....[3]....
        /*0690*/ 	.word	0xffffffff


	//   ....[4]....
        /*0694*/ 	.word	0xffffffff


	//   ....[5]....
        /*0698*/ 	.word	0xffffffff


	//   ....[6]....
        /*069c*/ 	.word	0xffffffff


	//   ....[7]....
        /*06a0*/ 	.word	0xffffffff


	//   ....[8]....
        /*06a4*/ 	.word	0xffffffff


	//   ....[9]....
        /*06a8*/ 	.word	0xffffffff


	//   ....[10]....
        /*06ac*/ 	.word	0xffffffff


	//   ....[11]....
        /*06b0*/ 	.word	0xffffffff


	//   ....[12]....
        /*06b4*/ 	.word	0xffffffff


	//   ....[13]....
        /*06b8*/ 	.word	0xffffffff


	//   ....[14]....
        /*06bc*/ 	.word	0xffffffff


	//   ....[15]....
        /*06c0*/ 	.word	0xffffffff


	//   ....[16]....
        /*06c4*/ 	.word	0xffffffff


	//   ....[17]....
        /*06c8*/ 	.word	0xffffffff


	//   ....[18]....
        /*06cc*/ 	.word	0xffffffff


	//   ....[19]....
        /*06d0*/ 	.word	0xffffffff


	//   ....[20]....
        /*06d4*/ 	.word	0xffffffff


	//   ....[21]....
        /*06d8*/ 	.word	0xffffffff


	//   ....[22]....
        /*06dc*/ 	.word	0xffffffff


	//   ....[23]....
        /*06e0*/ 	.word	0xffffffff


	//   ....[24]....
        /*06e4*/ 	.word	0xffffffff


	//   ....[25]....
        /*06e8*/ 	.word	0xffffffff


	//   ....[26]....
        /*06ec*/ 	.word	0xffffffff


	//   ....[27]....
        /*06f0*/ 	.word	0xffffffff


	//   ....[28]....
        /*06f4*/ 	.word	0xffffffff


	//   ....[29]....
        /*06f8*/ 	.word	0xffffffff


	//   ....[30]....
        /*06fc*/ 	.word	0xffffffff


	//   ....[31]....
        /*0700*/ 	.word	0xffffffff


	//   ....[32]....
        /*0704*/ 	.word	0xffffffff


	//   ....[33]....
        /*0708*/ 	.word	0xffffffff


	//   ....[34]....
        /*070c*/ 	.word	0xffffffff


	//   ....[35]....
        /*0710*/ 	.word	0xffffffff


	//   ....[36]....
        /*0714*/ 	.word	0xffffffff


	//   ....[37]....
        /*0718*/ 	.word	0xffffffff


	//   ....[38]....
        /*071c*/ 	.word	0xffffffff


	//   ....[39]....
        /*0720*/ 	.word	0xffffffff


	//   ....[40]....
        /*0724*/ 	.word	0xffffffff


	//   ....[41]....
        /*0728*/ 	.word	0xffffffff


	//   ....[42]....
        /*072c*/ 	.word	0xffffffff


	//   ....[43]....
        /*0730*/ 	.word	0xffffffff


	//   ....[44]....
        /*0734*/ 	.word	0xffffffff


	//   ....[45]....
        /*0738*/ 	.word	0xffffffff


	//   ....[46]....
        /*073c*/ 	.word	0xffffffff


	//   ....[47]....
        /*0740*/ 	.word	0xffffffff


	//   ....[48]....
        /*0744*/ 	.word	0xffffffff


	//   ....[49]....
        /*0748*/ 	.word	0xffffffff


	//   ....[50]....
        /*074c*/ 	.word	0xffffffff


	//   ....[51]....
        /*0750*/ 	.word	0xffffffff


	//   ....[52]....
        /*0754*/ 	.word	0xffffffff


	//   ....[53]....
        /*0758*/ 	.word	0xffffffff


	//   ....[54]....
        /*075c*/ 	.word	0xffffffff


	//   ....[55]....
        /*0760*/ 	.word	0xffffffff


	//   ....[56]....
        /*0764*/ 	.word	0xffffffff


	//   ....[57]....
        /*0768*/ 	.word	0xffffffff


	//   ....[58]....
        /*076c*/ 	.word	0xffffffff


	//   ....[59]....
        /*0770*/ 	.word	0xffffffff


	//   ....[60]....
        /*0774*/ 	.word	0xffffffff


	//   ....[61]....
        /*0778*/ 	.word	0xffffffff


	//   ....[62]....
        /*077c*/ 	.word	0xffffffff


	//   ....[63]....
        /*0780*/ 	.word	0xffffffff


	//   ....[64]....
        /*0784*/ 	.word	0xffffffff


	//   ....[65]....
        /*0788*/ 	.word	0xffffffff


	//   ....[66]....
        /*078c*/ 	.word	0xffffffff


	//   ....[67]....
        /*0790*/ 	.word	0xffffffff


	//   ....[68]....
        /*0794*/ 	.word	0xffffffff


	//   ....[69]....
        /*0798*/ 	.word	0xffffffff


	//   ....[70]....
        /*079c*/ 	.word	0xffffffff


	//   ....[71]....
        /*07a0*/ 	.word	0xffffffff


	//   ....[72]....
        /*07a4*/ 	.word	0xffffffff


	//   ....[73]....
        /*07a8*/ 	.word	0xffffffff


	//   ....[74]....
        /*07ac*/ 	.word	0xffffffff


	//   ....[75]....
        /*07b0*/ 	.word	0xffffffff


	//   ....[76]....
        /*07b4*/ 	.word	0xffffffff


	//   ....[77]....
        /*07b8*/ 	.word	0xffffffff


	//   ....[78]....
        /*07bc*/ 	.word	0xffffffff


	//   ....[79]....
        /*07c0*/ 	.word	0xffffffff


	//   ....[80]....
        /*07c4*/ 	.word	0xffffffff


	//   ....[81]....
        /*07c8*/ 	.word	0xffffffff


	//   ....[82]....
        /*07cc*/ 	.word	0xffffffff


	//   ....[83]....
        /*07d0*/ 	.word	0xffffffff


	//   ....[84]....
        /*07d4*/ 	.word	0xffffffff


	//   ....[85]....
        /*07d8*/ 	.word	0xffffffff


	//   ....[86]....
        /*07dc*/ 	.word	0xffffffff


	//   ....[87]....
        /*07e0*/ 	.word	0xffffffff


	//   ....[88]....
        /*07e4*/ 	.word	0xffffffff


	//   ....[89]....
        /*07e8*/ 	.word	0xffffffff


	//   ....[90]....
        /*07ec*/ 	.word	0xffffffff


	//   ....[91]....
        /*07f0*/ 	.word	0xffffffff


	//   ....[92]....
        /*07f4*/ 	.word	0xffffffff


	//   ....[93]....
        /*07f8*/ 	.word	0xffffffff


	//   ....[94]....
        /*07fc*/ 	.word	0xffffffff


	//   ....[95]....
        /*0800*/ 	.word	0xffffffff


	//   ....[96]....
        /*0804*/ 	.word	0xffffffff


	//   ....[97]....
        /*0808*/ 	.word	0xffffffff


	//   ....[98]....
        /*080c*/ 	.word	0xffffffff


	//   ....[99]....
        /*0810*/ 	.word	0xffffffff


	//   ....[100]....
        /*0814*/ 	.word	0xffffffff


	//   ....[101]....
        /*0818*/ 	.word	0xffffffff


	//   ....[102]....
        /*081c*/ 	.word	0xffffffff


	//   ....[103]....
        /*0820*/ 	.word	0xffffffff


	//   ....[104]....
        /*0824*/ 	.word	0xffffffff


	//   ....[105]....
        /*0828*/ 	.word	0xffffffff


	//   ....[106]....
        /*082c*/ 	.word	0xffffffff


	//   ....[107]....
        /*0830*/ 	.word	0xffffffff


	//   ....[108]....
        /*0834*/ 	.word	0xffffffff


	//   ....[109]....
        /*0838*/ 	.word	0xffffffff


	//   ....[110]....
        /*083c*/ 	.word	0xffffffff


	//   ....[111]....
        /*0840*/ 	.word	0xffffffff


	//   ....[112]....
        /*0844*/ 	.word	0xffffffff


	//   ....[113]....
        /*0848*/ 	.word	0xffffffff


	//   ....[114]....
        /*084c*/ 	.word	0xffffffff


	//   ....[115]....
        /*0850*/ 	.word	0xffffffff


	//   ....[116]....
        /*0854*/ 	.word	0xffffffff


	//   ....[117]....
        /*0858*/ 	.word	0xffffffff


	//   ....[118]....
        /*085c*/ 	.word	0xffffffff


	//   ....[119]....
        /*0860*/ 	.word	0xffffffff


	//   ....[120]....
        /*0864*/ 	.word	0xffffffff


	//   ....[121]....
        /*0868*/ 	.word	0xffffffff


	//   ....[122]....
        /*086c*/ 	.word	0xffffffff


	//   ....[123]....
        /*0870*/ 	.word	0xffffffff


	//   ....[124]....
        /*0874*/ 	.word	0xffffffff


	//   ....[125]....
        /*0878*/ 	.word	0xffffffff


	//   ....[126]....
        /*087c*/ 	.word	0xffffffff


	//   ....[127]....
        /*0880*/ 	.word	0xffffffff


	//   ....[128]....
        /*0884*/ 	.word	0xffffffff


	//   ....[129]....
        /*0888*/ 	.word	0xffffffff


	//   ....[130]....
        /*088c*/ 	.word	0xffffffff


	//   ....[131]....
        /*0890*/ 	.word	0xffffffff


	//   ....[132]....
        /*0894*/ 	.word	0xffffffff


	//   ....[133]....
        /*0898*/ 	.word	0xffffffff


	//   ....[134]....
        /*089c*/ 	.word	0xffffffff


	//   ....[135]....
        /*08a0*/ 	.word	0xffffffff


	//   ....[136]....
        /*08a4*/ 	.word	0xffffffff


	//   ....[137]....
        /*08a8*/ 	.word	0xffffffff


	//   ....[138]....
        /*08ac*/ 	.word	0xffffffff


	//   ....[139]....
        /*08b0*/ 	.word	0xffffffff


	//   ....[140]....
        /*08b4*/ 	.word	0xffffffff


	//   ....[141]....
        /*08b8*/ 	.word	0xffffffff


	//   ....[142]....
        /*08bc*/ 	.word	0xffffffff


	//   ....[143]....
        /*08c0*/ 	.word	0xffffffff


	//   ....[144]....
        /*08c4*/ 	.word	0xffffffff


	//   ....[145]....
        /*08c8*/ 	.word	0xffffffff


	//   ....[146]....
        /*08cc*/ 	.word	0xffffffff


	//   ....[147]....
        /*08d0*/ 	.word	0xffffffff


	//   ....[148]....
        /*08d4*/ 	.word	0xffffffff


	//   ....[149]....
        /*08d8*/ 	.word	0xffffffff


	//   ....[150]....
        /*08dc*/ 	.word	0xffffffff


	//   ....[151]....
        /*08e0*/ 	.word	0xffffffff


	//   ....[152]....
        /*08e4*/ 	.word	0xffffffff


	//   ....[153]....
        /*08e8*/ 	.word	0xffffffff


	//   ....[154]....
        /*08ec*/ 	.word	0xffffffff


	//   ....[155]....
        /*08f0*/ 	.word	0xffffffff


	//   ....[156]....
        /*08f4*/ 	.word	0xffffffff


	//   ....[157]....
        /*08f8*/ 	.word	0xffffffff


	//   ....[158]....
        /*08fc*/ 	.word	0xffffffff


	//   ....[159]....
        /*0900*/ 	.word	0xffffffff


	//   ....[160]....
        /*0904*/ 	.word	0xffffffff


	//   ....[161]....
        /*0908*/ 	.word	0xffffffff


	//   ....[162]....
        /*090c*/ 	.word	0xffffffff


	//   ....[163]....
        /*0910*/ 	.word	0xffffffff


	//   ....[164]....
        /*0914*/ 	.word	0xffffffff


	//   ....[165]....
        /*0918*/ 	.word	0xffffffff


	//   ....[166]....
        /*091c*/ 	.word	0xffffffff


	//   ....[167]....
        /*0920*/ 	.word	0xffffffff


	//   ....[168]....
        /*0924*/ 	.word	0xffffffff


	//   ....[169]....
        /*0928*/ 	.word	0xffffffff


	//   ....[170]....
        /*092c*/ 	.word	0xffffffff


	//   ....[171]....
        /*0930*/ 	.word	0xffffffff


	//   ....[172]....
        /*0934*/ 	.word	0xffffffff


	//   ....[173]....
        /*0938*/ 	.word	0xffffffff


	//   ....[174]....
        /*093c*/ 	.word	0xffffffff


	//   ....[175]....
        /*0940*/ 	.word	0xffffffff


	//   ....[176]....
        /*0944*/ 	.word	0xffffffff


	//   ....[177]....
        /*0948*/ 	.word	0xffffffff


	//   ....[178]....
        /*094c*/ 	.word	0xffffffff


	//   ....[179]....
        /*0950*/ 	.word	0xffffffff


	//   ....[180]....
        /*0954*/ 	.word	0xffffffff


	//   ....[181]....
        /*0958*/ 	.word	0xffffffff


	//   ....[182]....
        /*095c*/ 	.word	0xffffffff


	//   ....[183]....
        /*0960*/ 	.word	0xffffffff


	//   ....[184]....
        /*0964*/ 	.word	0xffffffff


	//   ....[185]....
        /*0968*/ 	.word	0xffffffff


	//   ....[186]....
        /*096c*/ 	.word	0xffffffff


	//   ....[187]....
        /*0970*/ 	.word	0xffffffff


	//   ....[188]....
        /*0974*/ 	.word	0xffffffff


	//   ....[189]....
        /*0978*/ 	.word	0xffffffff


	//   ....[190]....
        /*097c*/ 	.word	0xffffffff


	//   ....[191]....
        /*0980*/ 	.word	0xffffffff


	//   ....[192]....
        /*0984*/ 	.word	0xffffffff


	//   ....[193]....
        /*0988*/ 	.word	0xffffffff


	//   ....[194]....
        /*098c*/ 	.word	0xffffffff


	//   ....[195]....
        /*0990*/ 	.word	0xffffffff


	//   ....[196]....
        /*0994*/ 	.word	0xffffffff


	//   ....[197]....
        /*0998*/ 	.word	0xffffffff


	//   ....[198]....
        /*099c*/ 	.word	0xffffffff


	//   ....[199]....
        /*09a0*/ 	.word	0xffffffff


	//   ....[200]....
        /*09a4*/ 	.word	0xffffffff


	//   ....[201]....
        /*09a8*/ 	.word	0xffffffff


	//   ....[202]....
        /*09ac*/ 	.word	0xffffffff


	//   ....[203]....
        /*09b0*/ 	.word	0xffffffff


	//   ....[204]....
        /*09b4*/ 	.word	0xffffffff


	//   ....[205]....
        /*09b8*/ 	.word	0xffffffff


	//   ....[206]....
        /*09bc*/ 	.word	0xffffffff


	//   ....[207]....
        /*09c0*/ 	.word	0xffffffff


	//   ....[208]....
        /*09c4*/ 	.word	0xffffffff


	//   ....[209]....
        /*09c8*/ 	.word	0xffffffff


	//   ....[210]....
        /*09cc*/ 	.word	0xffffffff


	//   ....[211]....
        /*09d0*/ 	.word	0xffffffff


	//   ....[212]....
        /*09d4*/ 	.word	0xffffffff


	//   ....[213]....
        /*09d8*/ 	.word	0xffffffff


	//   ....[214]....
        /*09dc*/ 	.word	0xffffffff


	//   ....[215]....
        /*09e0*/ 	.word	0xffffffff


	//   ....[216]....
        /*09e4*/ 	.word	0xffffffff


	//   ....[217]....
        /*09e8*/ 	.word	0xffffffff


	//   ....[218]....
        /*09ec*/ 	.word	0xffffffff


	//   ....[219]....
        /*09f0*/ 	.word	0xffffffff


	//   ....[220]....
        /*09f4*/ 	.word	0xffffffff


	//   ....[221]....
        /*09f8*/ 	.word	0xffffffff


	//   ....[222]....
        /*09fc*/ 	.word	0xffffffff


	//   ....[223]....
        /*0a00*/ 	.word	0xffffffff


	//   ....[224]....
        /*0a04*/ 	.word	0xffffffff


	//   ....[225]....
        /*0a08*/ 	.word	0xffffffff


	//   ....[226]....
        /*0a0c*/ 	.word	0xffffffff


	//   ....[227]....
        /*0a10*/ 	.word	0xffffffff


	//   ....[228]....
        /*0a14*/ 	.word	0xffffffff


	//   ....[229]....
        /*0a18*/ 	.word	0xffffffff


	//   ....[230]....
        /*0a1c*/ 	.word	0xffffffff


	//   ....[231]....
        /*0a20*/ 	.word	0xffffffff


	//   ....[232]....
        /*0a24*/ 	.word	0xffffffff


	//   ....[233]....
        /*0a28*/ 	.word	0xffffffff


	//   ....[234]....
        /*0a2c*/ 	.word	0xffffffff


	//   ....[235]....
        /*0a30*/ 	.word	0xffffffff


	//   ....[236]....
        /*0a34*/ 	.word	0xffffffff


	//   ....[237]....
        /*0a38*/ 	.word	0xffffffff


	//   ....[238]....
        /*0a3c*/ 	.word	0xffffffff


	//   ....[239]....
        /*0a40*/ 	.word	0xffffffff


	//   ....[240]....
        /*0a44*/ 	.word	0xffffffff


	//   ....[241]....
        /*0a48*/ 	.word	0xffffffff


	//   ....[242]....
        /*0a4c*/ 	.word	0xffffffff


	//----- nvinfo : EIATTR_COOP_GROUP_INSTR_OFFSETS
	.align		4
.L_486:
        /*0a50*/ 	.byte	0x04, 0x28
        /*0a52*/ 	.short	(.L_488 - .L_487)


	//   ....[0]....
.L_487:
        /*0a54*/ 	.word	0x00000050


	//   ....[1]....
        /*0a58*/ 	.word	0x00000210


	//   ....[2]....
        /*0a5c*/ 	.word	0x00000240


	//   ....[3]....
        /*0a60*/ 	.word	0x00000270


	//   ....[4]....
        /*0a64*/ 	.word	0x000002a0


	//   ....[5]....
        /*0a68*/ 	.word	0x000002d0


	//   ....[6]....
        /*0a6c*/ 	.word	0x00000300


	//   ....[7]....
        /*0a70*/ 	.word	0x00000470


	//   ....[8]....
        /*0a74*/ 	.word	0x000004b0


	//   ....[9]....
        /*0a78*/ 	.word	0x000004e0


	//   ....[10]....
        /*0a7c*/ 	.word	0x00000510


	//   ....[11]....
        /*0a80*/ 	.word	0x00000540


	//   ....[12]....
        /*0a84*/ 	.word	0x00000570


	//   ....[13]....
        /*0a88*/ 	.word	0x00000600


	//   ....[14]....
        /*0a8c*/ 	.word	0x00000650


	//   ....[15]....
        /*0a90*/ 	.word	0x00000670


	//   ....[16]....
        /*0a94*/ 	.word	0x000006d0


	//   ....[17]....
        /*0a98*/ 	.word	0x00002b60


	//   ....[18]....
        /*0a9c*/ 	.word	0x00002b80


	//   ....[19]....
        /*0aa0*/ 	.word	0x00002c60


	//   ....[20]....
        /*0aa4*/ 	.word	0x00002c70


	//   ....[21]....
        /*0aa8*/ 	.word	0x00002d50


	//   ....[22]....
        /*0aac*/ 	.word	0x00002d70


	//   ....[23]....
        /*0ab0*/ 	.word	0x00002e50


	//   ....[24]....
        /*0ab4*/ 	.word	0x00002e60


	//   ....[25]....
        /*0ab8*/ 	.word	0x00002f40


	//   ....[26]....
        /*0abc*/ 	.word	0x00002f60


	//   ....[27]....
        /*0ac0*/ 	.word	0x00003040


	//   ....[28]....
        /*0ac4*/ 	.word	0x00003050


	//   ....[29]....
        /*0ac8*/ 	.word	0x00003130


	//   ....[30]....
        /*0acc*/ 	.word	0x00003150


	//   ....[31]....
        /*0ad0*/ 	.word	0x00003230


	//   ....[32]....
        /*0ad4*/ 	.word	0x00003240


	//   ....[33]....
        /*0ad8*/ 	.word	0x00004370


	//   ....[34]....
        /*0adc*/ 	.word	0x00004560


	//   ....[35]....
        /*0ae0*/ 	.word	0x00004cc0


	//   ....[36]....
        /*0ae4*/ 	.word	0x00005380


	//   ....[37]....
        /*0ae8*/ 	.word	0x00005ca0


	//   ....[38]....
        /*0aec*/ 	.word	0x00005d40


	//   ....[39]....
        /*0af0*/ 	.word	0x00006210


	//   ....[40]....
        /*0af4*/ 	.word	0x00006270


	//   ....[41]....
        /*0af8*/ 	.word	0x000064e0


	//   ....[42]....
        /*0afc*/ 	.word	0x00006550


	//   ....[43]....
        /*0b00*/ 	.word	0x00006610


	//   ....[44]....
        /*0b04*/ 	.word	0x000067e0


	//   ....[45]....
        /*0b08*/ 	.word	0x00008b20


	//   ....[46]....
        /*0b0c*/ 	.word	0x00008d40


	//   ....[47]....
        /*0b10*/ 	.word	0x00008f00


	//   ....[48]....
        /*0b14*/ 	.word	0x00009920


	//   ....[49]....
        /*0b18*/ 	.word	0x0000a660


	//   ....[50]....
        /*0b1c*/ 	.word	0x0000a7c0


	//   ....[51]....
        /*0b20*/ 	.word	0x0000a810


	//   ....[52]....
        /*0b24*/ 	.word	0x0000a930


	//   ....[53]....
        /*0b28*/ 	.word	0x0000aa50


	//   ....[54]....
        /*0b2c*/ 	.word	0x0000ab90


	//   ....[55]....
        /*0b30*/ 	.word	0x0000aef0


	//   ....[56]....
        /*0b34*/ 	.word	0x0000afc0


	//   ....[57]....
        /*0b38*/ 	.word	0x0000db40


	//   ....[58]....
        /*0b3c*/ 	.word	0x0000dc50


	//   ....[59]....
        /*0b40*/ 	.word	0x0000dca0


	//   ....[60]....
        /*0b44*/ 	.word	0x0000dcd0


	//   ....[61]....
        /*0b48*/ 	.word	0x0000dd20


	//   ....[62]....
        /*0b4c*/ 	.word	0x0000ddc0


	//   ....[63]....
        /*0b50*/ 	.word	0x0000dea0


	//   ....[64]....
        /*0b54*/ 	.word	0x0000e290


	//   ....[65]....
        /*0b58*/ 	.word	0x00010a20


	//   ....[66]....
        /*0b5c*/ 	.word	0x00010c40


	//   ....[67]....
        /*0b60*/ 	.word	0x00010e00


	//   ....[68]....
        /*0b64*/ 	.word	0x00011820


	//   ....[69]....
        /*0b68*/ 	.word	0x00012560


	//   ....[70]....
        /*0b6c*/ 	.word	0x000126c0


	//   ....[71]....
        /*0b70*/ 	.word	0x00012710


	//   ....[72]....
        /*0b74*/ 	.word	0x00012830


	//   ....[73]....
        /*0b78*/ 	.word	0x00012930


	//   ....[74]....
        /*0b7c*/ 	.word	0x00012a60


	//   ....[75]....
        /*0b80*/ 	.word	0x00012de0


	//   ....[76]....
        /*0b84*/ 	.word	0x00012eb0


	//   ....[77]....
        /*0b88*/ 	.word	0x000149f0


	//   ....[78]....
        /*0b8c*/ 	.word	0x00014a60


	//   ....[79]....
        /*0b90*/ 	.word	0x00014a70


	//   ....[80]....
        /*0b94*/ 	.word	0x00014a80


	//   ....[81]....
        /*0b98*/ 	.word	0x00014ab0


	//   ....[82]....
        /*0b9c*/ 	.word	0x00014ad0


	//   ....[83]....
        /*0ba0*/ 	.word	0x00014ae0


	//   ....[84]....
        /*0ba4*/ 	.word	0x00014af0


	//   ....[85]....
        /*0ba8*/ 	.word	0x00015d00


	//   ....[86]....
        /*0bac*/ 	.word	0x00015d10


	//   ....[87]....
        /*0bb0*/ 	.word	0x00015d20


	//   ....[88]....
        /*0bb4*/ 	.word	0x00015d30


	//   ....[89]....
        /*0bb8*/ 	.word	0x00015d40


	//   ....[90]....
        /*0bbc*/ 	.word	0x00015d50


	//   ....[91]....
        /*0bc0*/ 	.word	0x00015d70


	//   ....[92]....
        /*0bc4*/ 	.word	0x00015e70


	//   ....[93]....
        /*0bc8*/ 	.word	0x000161b0


	//   ....[94]....
        /*0bcc*/ 	.word	0x000161d0


	//   ....[95]....
        /*0bd0*/ 	.word	0x00016250


	//   ....[96]....
        /*0bd4*/ 	.word	0x00016260


	//   ....[97]....
        /*0bd8*/ 	.word	0x000162e0


	//   ....[98]....
        /*0bdc*/ 	.word	0x00016300


	//   ....[99]....
        /*0be0*/ 	.word	0x00016380


	//   ....[100]....
        /*0be4*/ 	.word	0x00016390


	//   ....[101]....
        /*0be8*/ 	.word	0x00016410


	//   ....[102]....
        /*0bec*/ 	.word	0x00016430


	//   ....[103]....
        /*0bf0*/ 	.word	0x000164b0


	//   ....[104]....
        /*0bf4*/ 	.word	0x000164c0


	//   ....[105]....
        /*0bf8*/ 	.word	0x00016540


	//   ....[106]....
        /*0bfc*/ 	.word	0x00016560


	//   ....[107]....
        /*0c00*/ 	.word	0x000165e0


	//   ....[108]....
        /*0c04*/ 	.word	0x000165f0


	//   ....[109]....
        /*0c08*/ 	.word	0x00016890


	//   ....[110]....
        /*0c0c*/ 	.word	0x000168b0


	//   ....[111]....
        /*0c10*/ 	.word	0x00016bf0


	//   ....[112]....
        /*0c14*/ 	.word	0x00016c00


	//   ....[113]....
        /*0c18*/ 	.word	0x00016e50


	//   ....[114]....
        /*0c1c*/ 	.word	0x00016e70


	//   ....[115]....
        /*0c20*/ 	.word	0x000170e0


	//   ....[116]....
        /*0c24*/ 	.word	0x000170f0


	//   ....[117]....
        /*0c28*/ 	.word	0x00017b30


	//   ....[118]....
        /*0c2c*/ 	.word	0x00017b50


	//   ....[119]....
        /*0c30*/ 	.word	0x00017bd0


	//   ....[120]....
        /*0c34*/ 	.word	0x00017be0


	//   ....[121]....
        /*0c38*/ 	.word	0x00017c60


	//   ....[122]....
        /*0c3c*/ 	.word	0x00017c80


	//   ....[123]....
        /*0c40*/ 	.word	0x00017d00


	//   ....[124]....
        /*0c44*/ 	.word	0x00017d10


	//   ....[125]....
        /*0c48*/ 	.word	0x00017d90


	//   ....[126]....
        /*0c4c*/ 	.word	0x00017db0


	//   ....[127]....
        /*0c50*/ 	.word	0x00017e30


	//   ....[128]....
        /*0c54*/ 	.word	0x00017e40


	//   ....[129]....
        /*0c58*/ 	.word	0x00017ec0


	//   ....[130]....
        /*0c5c*/ 	.word	0x00017ee0


	//   ....[131]....
        /*0c60*/ 	.word	0x00017f60


	//   ....[132]....
        /*0c64*/ 	.word	0x00017f70


	//   ....[133]....
        /*0c68*/ 	.word	0x000180d0


	//   ....[134]....
        /*0c6c*/ 	.word	0x000180f0


	//   ....[135]....
        /*0c70*/ 	.word	0x00018220


	//   ....[136]....
        /*0c74*/ 	.word	0x00018260


	//   ....[137]....
        /*0c78*/ 	.word	0x00018290


	//   ....[138]....
        /*0c7c*/ 	.word	0x000182c0


	//   ....[139]....
        /*0c80*/ 	.word	0x000182f0


	//   ....[140]....
        /*0c84*/ 	.word	0x00018320


	//   ....[141]....
        /*0c88*/ 	.word	0x00018480


	//   ....[142]....
        /*0c8c*/ 	.word	0x000184c0


	//   ....[143]....
        /*0c90*/ 	.word	0x000184f0


	//   ....[144]....
        /*0c94*/ 	.word	0x00018520


	//   ....[145]....
        /*0c98*/ 	.word	0x00018550


	//   ....[146]....
        /*0c9c*/ 	.word	0x00018580


	//   ....[147]....
        /*0ca0*/ 	.word	0x00018610


	//   ....[148]....
        /*0ca4*/ 	.word	0x00018670


	//   ....[149]....
        /*0ca8*/ 	.word	0x00018680


	//   ....[150]....
        /*0cac*/ 	.word	0x000186e0


	//   ....[151]....
        /*0cb0*/ 	.word	0x00019140


	//   ....[152]....
        /*0cb4*/ 	.word	0x000191a0


	//   ....[153]....
        /*0cb8*/ 	.word	0x000191f0


	//   ....[154]....
        /*0cbc*/ 	.word	0x00019240


	//   ....[155]....
        /*0cc0*/ 	.word	0x00019290


	//   ....[156]....
        /*0cc4*/ 	.word	0x00019300


	//   ....[157]....
        /*0cc8*/ 	.word	0x00019350


	//   ....[158]....
        /*0ccc*/ 	.word	0x000193c0


	//   ....[159]....
        /*0cd0*/ 	.word	0x00019430


	//   ....[160]....
        /*0cd4*/ 	.word	0x00019490


	//   ....[161]....
        /*0cd8*/ 	.word	0x00019500


	//   ....[162]....
        /*0cdc*/ 	.word	0x00019570


	//   ....[163]....
        /*0ce0*/ 	.word	0x000195e0


	//   ....[164]....
        /*0ce4*/ 	.word	0x00019640


	//   ....[165]....
        /*0ce8*/ 	.word	0x000196b0


	//   ....[166]....
        /*0cec*/ 	.word	0x00019720


	//   ....[167]....
        /*0cf0*/ 	.word	0x00019790


	//   ....[168]....
        /*0cf4*/ 	.word	0x000197f0


	//   ....[169]....
        /*0cf8*/ 	.word	0x00019860


	//   ....[170]....
        /*0cfc*/ 	.word	0x000198d0


	//   ....[171]....
        /*0d00*/ 	.word	0x00019940


	//   ....[172]....
        /*0d04*/ 	.word	0x000199a0


	//   ....[173]....
        /*0d08*/ 	.word	0x00019a10


	//   ....[174]....
        /*0d0c*/ 	.word	0x00019a80


	//   ....[175]....
        /*0d10*/ 	.word	0x00019af0


	//   ....[176]....
        /*0d14*/ 	.word	0x00019b50


	//   ....[177]....
        /*0d18*/ 	.word	0x00019bb0


	//   ....[178]....
        /*0d1c*/ 	.word	0x00019c00


	//   ....[179]....
        /*0d20*/ 	.word	0x00019c50


	//   ....[180]....
        /*0d24*/ 	.word	0x00019cb0


	//   ....[181]....
        /*0d28*/ 	.word	0x00019d00


	//   ....[182]....
        /*0d2c*/ 	.word	0x00019d60


	//   ....[183]....
        /*0d30*/ 	.word	0x00019db0


	//   ....[184]....
        /*0d34*/ 	.word	0x00019e10


	//   ....[185]....
        /*0d38*/ 	.word	0x00019e80


	//   ....[186]....
        /*0d3c*/ 	.word	0x00019ef0


	//   ....[187]....
        /*0d40*/ 	.word	0x00019f60


	//   ....[188]....
        /*0d44*/ 	.word	0x00019fc0


	//   ....[189]....
        /*0d48*/ 	.word	0x0001a030


	//   ....[190]....
        /*0d4c*/ 	.word	0x0001a0a0


	//   ....[191]....
        /*0d50*/ 	.word	0x0001a110


	//   ....[192]....
        /*0d54*/ 	.word	0x0001a170


	//   ....[193]....
        /*0d58*/ 	.word	0x0001a1e0


	//   ....[194]....
        /*0d5c*/ 	.word	0x0001a250


	//   ....[195]....
        /*0d60*/ 	.word	0x0001a2c0


	//   ....[196]....
        /*0d64*/ 	.word	0x0001a320


	//   ....[197]....
        /*0d68*/ 	.word	0x0001a390


	//   ....[198]....
        /*0d6c*/ 	.word	0x0001a400


	//   ....[199]....
        /*0d70*/ 	.word	0x0001a470


	//   ....[200]....
        /*0d74*/ 	.word	0x0001a4d0


	//   ....[201]....
        /*0d78*/ 	.word	0x0001a540


	//   ....[202]....
        /*0d7c*/ 	.word	0x0001a5b0


	//   ....[203]....
        /*0d80*/ 	.word	0x0001a620


	//   ....[204]....
        /*0d84*/ 	.word	0x0001a680


	//   ....[205]....
        /*0d88*/ 	.word	0x0001a6f0


	//   ....[206]....
        /*0d8c*/ 	.word	0x0001a760


	//   ....[207]....
        /*0d90*/ 	.word	0x0001a7d0


	//   ....[208]....
        /*0d94*/ 	.word	0x0001a830


	//   ....[209]....
        /*0d98*/ 	.word	0x0001a8a0


	//   ....[210]....
        /*0d9c*/ 	.word	0x0001a910


	//   ....[211]....
        /*0da0*/ 	.word	0x0001a980


	//   ....[212]....
        /*0da4*/ 	.word	0x0001a9e0


	//   ....[213]....
        /*0da8*/ 	.word	0x0001aa50


	//   ....[214]....
        /*0dac*/ 	.word	0x0001aac0


	//   ....[215]....
        /*0db0*/ 	.word	0x0001ab30


	//   ....[216]....
        /*0db4*/ 	.word	0x0001ab90


	//   ....[217]....
        /*0db8*/ 	.word	0x0001ac00


	//   ....[218]....
        /*0dbc*/ 	.word	0x0001ac70


	//   ....[219]....
        /*0dc0*/ 	.word	0x0001ace0


	//   ....[220]....
        /*0dc4*/ 	.word	0x0001ad40


	//   ....[221]....
        /*0dc8*/ 	.word	0x0001adb0


	//   ....[222]....
        /*0dcc*/ 	.word	0x0001ae20


	//   ....[223]....
        /*0dd0*/ 	.word	0x0001ae90


	//   ....[224]....
        /*0dd4*/ 	.word	0x0001aef0


	//   ....[225]....
        /*0dd8*/ 	.word	0x0001af60


	//   ....[226]....
        /*0ddc*/ 	.word	0x0001afd0


	//   ....[227]....
        /*0de0*/ 	.word	0x0001b020


	//   ....[228]....
        /*0de4*/ 	.word	0x0001b060


	//   ....[229]....
        /*0de8*/ 	.word	0x0001b0b0


	//   ....[230]....
        /*0dec*/ 	.word	0x0001b100


	//   ....[231]....
        /*0df0*/ 	.word	0x0001b150


	//   ....[232]....
        /*0df4*/ 	.word	0x0001b1c0


	//   ....[233]....
        /*0df8*/ 	.word	0x0001b210


	//   ....[234]....
        /*0dfc*/ 	.word	0x0001b260


	//   ....[235]....
        /*0e00*/ 	.word	0x0001b2b0


	//   ....[236]....
        /*0e04*/ 	.word	0x0001b300


	//   ....[237]....
        /*0e08*/ 	.word	0x0001b350


	//   ....[238]....
        /*0e0c*/ 	.word	0x0001b3c0


	//   ....[239]....
        /*0e10*/ 	.word	0x0001b410


	//   ....[240]....
        /*0e14*/ 	.word	0x0001b480


	//   ....[241]....
        /*0e18*/ 	.word	0x0001b4e0


	//   ....[242]....
        /*0e1c*/ 	.word	0x0001b550


	//----- nvinfo : EIATTR_EXIT_INSTR_OFFSETS
	.align		4
.L_488:
        /*0e20*/ 	.byte	0x04, 0x1c
        /*0e22*/ 	.short	(.L_490 - .L_489)


	//   ....[0]....
.L_489:
        /*0e24*/ 	.word	0x000010f0


	//   ....[1]....
        /*0e28*/ 	.word	0x00019100


	//----- nvinfo : EIATTR_MAX_THREADS
	.align		4
.L_490:
        /*0e2c*/ 	.byte	0x04, 0x05
        /*0e2e*/ 	.short	(.L_492 - .L_491)
.L_491:
        /*0e30*/ 	.word	0x00000080
        /*0e34*/ 	.word	0x00000001
        /*0e38*/ 	.word	0x00000001


	//----- nvinfo : EIATTR_CRS_STACK_SIZE
	.align		4
.L_492:
        /*0e3c*/ 	.byte	0x04, 0x1e
        /*0e3e*/ 	.short	(.L_494 - .L_493)
.L_493:
        /*0e40*/ 	.word	0x00000000
.L_494:


//--------------------- .nv.info._ZN7cutlass13device_kernelIN5flash19enable_sm80_to_sm89INS1_16FlashAttnFwdSm80INS1_25CollectiveMainloopFwdSm80ILi4ELi1ELb0EN4cute5tupleIJNS5_1CILi128EEENS7_ILi80EEENS7_ILi64EEEEEELi64ENS_6half_tEfNS_4arch4Sm80ELb0ELb1ELb0ELb1ELb0ELb1ELb1ELb1EEENS1_21CollectiveEpilogueFwdINS6_IJS8_SA_S9_EEENS6_IJNS7_ILi1EEESI_SI_EEESC_SE_Li128ELb1ELb1ELb1ELb0EEENS1_36VarlenDynamicPersistentTileSchedulerILi128ELi80ELi128ELi128ELb1ELb1ELb0ELb1ELb0ELb1EEEEEEEEEvNT_6ParamsE --------------------------
	.section	.nv.info._ZN7cutlass13device_kernelIN5flash19enable_sm80_to_sm89INS1_16FlashAttnFwdSm80INS1_25CollectiveMainloopFwdSm80ILi4ELi1ELb0EN4cute5tupleIJNS5_1CILi128EEENS7_ILi80EEENS7_ILi64EEEEEELi64ENS_6half_tEfNS_4arch4Sm80ELb0ELb1ELb0ELb1ELb0ELb1ELb1ELb1EEENS1_21CollectiveEpilogueFwdINS6_IJS8_SA_S9_EEENS6_IJNS7_ILi1EEESI_SI_EEESC_SE_Li128ELb1ELb1ELb1ELb0EEENS1_36VarlenDynamicPersistentTileSchedulerILi128ELi80ELi128ELi128ELb1ELb1ELb0ELb1ELb0ELb1EEEEEEEEEvNT_6ParamsE,"",@"SHT_CUDA_INFO"
	.sectionflags	@""
	.align	4


	//----- nvinfo : EIATTR_CUDA_API_VERSION
	.align		4
        /*0000*/ 	.byte	0x04, 0x37
        /*0002*/ 	.short	(.L_496 - .L_495)
.L_495:
        /*0004*/ 	.word	0x00000082


	//----- nvinfo : EIATTR_SW2861232_WAR
	.align		4
.L_496:
        /*0008*/ 	.byte	0x01, 0x35
	.zero		2


	//----- nvinfo : EIATTR_PARAM_CBANK
	.align		4
        /*000c*/ 	.byte	0x04, 0x0a
        /*000e*/ 	.short	(.L_498 - .L_497)
	.align		4
.L_497:
        /*0010*/ 	.word	index@(.nv.constant0._ZN7cutlass13device_kernelIN5flash19enable_sm80_to_sm89INS1_16FlashAttnFwdSm80INS1_25CollectiveMainloopFwdSm80ILi4ELi1ELb0EN4cute5tupleIJNS5_1CILi128EEENS7_ILi80EEENS7_ILi64EEEEEELi64ENS_6half_tEfNS_4arch4Sm80ELb0ELb1ELb0ELb1ELb0ELb1ELb1ELb1EEENS1_21CollectiveEpilogueFwdINS6_IJS8_SA_S9_EEENS6_IJNS7_ILi1EEESI_SI_EEESC_SE_Li128ELb1ELb1ELb1ELb0EEENS1_36VarlenDynamicPersistentTileSchedulerILi128ELi80ELi128ELi128ELb1ELb1ELb0ELb1ELb0ELb1EEEEEEEEEvNT_6ParamsE)
        /*0014*/ 	.short	0x0160
        /*0016*/ 	.short	0x0438


	//----- nvinfo : EIATTR_CBANK_PARAM_SIZE
	.align		4
.L_498:
        /*0018*/ 	.byte	0x03, 0x19
        /*001a*/ 	.short	0x0438


	//----- nvinfo : EIATTR_KPARAM_INFO
	.align		4
        /*001c*/ 	.byte	0x04, 0x17
        /*001e*/ 	.short	(.L_500 - .L_499)
.L_499:
        /*0020*/ 	.word	0x00000000
        /*0024*/ 	.short	0x0000
        /*0026*/ 	.short	0x0000
        /*0028*/ 	.byte	0x00, 0xf0, 0xe1, 0x10


	//----- nvinfo : EIATTR_MAXREG_COUNT
	.align		4
.L_500:
        /*002c*/ 	.byte	0x03, 0x1b
        /*002e*/ 	.short	0x00ff


	//----- nvinfo : EIATTR_NUM_BARRIERS
	.align		4
        /*0030*/ 	.byte	0x02, 0x4c
        /*0032*/ 	.byte	0x06
	.zero		1


	//----- nvinfo : EIATTR_ANNOTATIONS
	.align		4
        /*0034*/ 	.byte	0x04, 0x55
        /*0036*/ 	.short	(.L_502 - .L_501)


	//   ....[0]....
.L_501:
        /* <DEDUP_REMOVED lines=89> */


	//----- nvinfo : EIATTR_MERCURY_ISA_VERSION
	.align		4
.L_502:
        /*05b8*/ 	.byte	0x03, 0x5f
        /*05ba*/ 	.short	0x0000


	//----- nvinfo : EIATTR_INT_WARP_WIDE_INSTR_OFFSETS
	.align		4
        /*05bc*/ 	.byte	0x04, 0x31
        /*05be*/ 	.short	(.L_504 - .L_503)


	//   ....[0]....
.L_503:
        /*05c0*/ 	.word	0x0001fab0


	//   ....[1]....
        /*05c4*/ 	.word	0x0001fb30


	//----- nvinfo : EIATTR_COOP_GROUP_MASK_REGIDS
	.align		4
.L_504:
        /*05c8*/ 	.byte	0x04, 0x29
        /*05ca*/ 	.short	(.L_506 - .L_505)


	//   ....[0]....
.L_505:
        /*05cc*/ 	.word	0xffffffff


	//   ....[1]....
        /*05d0*/ 	.word	0xffffffff


	//   ....[2]....
        /*05d4*/ 	.word	0xffffffff


	//   ....[3]....
        /*05d8*/ 	.word	0xffffffff


	//   ....[4]....
        /*05dc*/ 	.word	0xffffffff


	//   ....[5]....
        /*05e0*/ 	.word	0xffffffff


	//   ....[6]....
        /*05e4*/ 	.word	0xffffffff


	//   ....[7]....
        /*05e8*/ 	.word	0xffffffff


	//   ....[8]....
        /*05ec*/ 	.word	0xffffffff


	//   ....[9]....
        /*05f0*/ 	.word	0xffffffff


	//   ....[10]....
        /*05f4*/ 	.word	0xffffffff


	//   ....[11]....
        /*05f8*/ 	.word	0xffffffff


	//   ....[12]....
        /*05fc*/ 	.word	0xffffffff


	//   ....[13]....
        /*0600*/ 	.word	0xffffffff


	//   ....[14]....
        /*0604*/ 	.word	0xffffffff


	//   ....[15]....
        /*0608*/ 	.word	0xffffffff


	//   ....[16]....
        /*060c*/ 	.word	0xffffffff


	//   ....[17]....
        /*0610*/ 	.word	0xffffffff


	//   ....[18]....
        /*0614*/ 	.word	0xffffffff


	//   ....[19]....
        /*0618*/ 	.word	0xffffffff


	//   ....[20]....
        /*061c*/ 	.word	0xffffffff


	//   ....[21]....
        /*0620*/ 	.word	0xffffffff


	//   ....[22]....
        /*0624*/ 	.word	0xffffffff


	//   ....[23]....
        /*0628*/ 	.word	0xffffffff


	//   ....[24]....
        /*062c*/ 	.word	0xffffffff


	//   ....[25]....
        /*0630*/ 	.word	0xffffffff


	//   ....[26]....
        /*0634*/ 	.word	0xffffffff


	//   ....[27]....
        /*0638*/ 	.word	0xffffffff


	//   ....[28]....
        /*063c*/ 	.word	0xffffffff


	//   ....[29]....
        /*0640*/ 	.word	0xffffffff


	//   ....[30]....
        /*0644*/ 	.word	0xffffffff


	//   ....[31]....
        /*0648*/ 	.word	0xffffffff


	//   ....[32]....
        /*064c*/ 	.word	0xffffffff


	//   ....[33]....
        /*0650*/ 	.word	0xffffffff


	//   ....[34]....
        /*0654*/ 	.word	0xffffffff


	//   ....[35]....
        /*0658*/ 	.word	0xffffffff


	//   ....[36]....
        /*065c*/ 	.word	0xffffffff


	//   ....[37]....
        /*0660*/ 	.word	0xffffffff


	//   ....[38]....
        /*0664*/ 	.word	0xffffffff


	//   ....[39]....
        /*0668*/ 	.word	0xffffffff


	//   ....[40]....
        /*066c*/ 	.word	0xffffffff


	//   ....[41]....
        /*0670*/ 	.word	0xffffffff


	//   ....[42]....
        /*0674*/ 	.word	0xffffffff


	//   ....[43]....
        /*0678*/ 	.word	0xffffffff


	//   ....[44]....
        /*067c*/ 	.word	0xffffffff


	//   ....[45]....
        /*0680*/ 	.word	0xffffffff


	//   ....[46]....
        /*0684*/ 	.word	0xffffffff


	//   ....[47]....
        /*0688*/ 	.word	0xffffffff


	//   ....[48]....
        /*068c*/ 	.word	0xffffffff


	//   ....[49]....
        /*0690*/ 	.word	0xffffffff


	//   ....[50]....
        /*0694*/ 	.word	0xffffffff


	//   ....[51]....
        /*0698*/ 	.word	0xffffffff


	//   ....[52]....
        /*069c*/ 	.word	0xffffffff


	//   ....[53]....
        /*06a0*/ 	.word	0xffffffff


	//   ....[54]....
        /*06a4*/ 	.word	0xffffffff


	//   ....[55]....
        /*06a8*/ 	.word	0xffffffff


	//   ....[56]....
        /*06ac*/ 	.word	0xffffffff


	//   ....[57]....
        /*06b0*/ 	.word	0xffffffff


	//   ....[58]....
        /*06b4*/ 	.word	0xffffffff


	//   ....[59]....
        /*06b8*/ 	.word	0xffffffff


	//   ....[60]....
        /*06bc*/ 	.word	0xffffffff


	//   ....[61]....
        /*06c0*/ 	.word	0xffffffff


	//   ....[62]....
        /*06c4*/ 	.word	0xffffffff


	//   ....[63]....
        /*06c8*/ 	.word	0xffffffff


	//   ....[64]....
        /*06cc*/ 	.word	0xffffffff


	//   ....[65]....
        /*06d0*/ 	.word	0xffffffff


	//   ....[66]....
        /*06d4*/ 	.word	0xffffffff


	//   ....[67]....
        /*06d8*/ 	.word	0xffffffff


	//   ....[68]....
        /*06dc*/ 	.word	0xffffffff


	//   ....[69]....
        /*06e0*/ 	.word	0xffffffff


	//   ....[70]....
        /*06e4*/ 	.word	0xffffffff


	//   ....[71]....
        /*06e8*/ 	.word	0xffffffff


	//   ....[72]....
        /*06ec*/ 	.word	0xffffffff


	//   ....[73]....
        /*06f0*/ 	.word	0xffffffff


	//   ....[74]....
        /*06f4*/ 	.word	0xffffffff


	//   ....[75]....
        /*06f8*/ 	.word	0xffffffff


	//   ....[76]....
        /*06fc*/ 	.word	0xffffffff


	//   ....[77]....
        /*0700*/ 	.word	0xffffffff


	//   ....[78]....
        /*0704*/ 	.word	0xffffffff


	//   ....[79]....
        /*0708*/ 	.word	0xffffffff


	//   ....[80]....
        /*070c*/ 	.word	0xffffffff


	//   ....[81]....
        /*0710*/ 	.word	0xffffffff


	//   ....[82]....
        /*0714*/ 	.word	0xffffffff


	//   ....[83]....
        /*0718*/ 	.word	0xffffffff


	//   ....[84]....
        /*071c*/ 	.word	0xffffffff


	//   ....[85]....
        /*0720*/ 	.word	0xffffffff


	//   ....[86]....
        /*0724*/ 	.word	0xffffffff


	//   ....[87]....
        /*0728*/ 	.word	0xffffffff


	//   ....[88]....
        /*072c*/ 	.word	0xffffffff


	//   ....[89]....
        /*0730*/ 	.word	0xffffffff


	//   ....[90]....
        /*0734*/ 	.word	0xffffffff


	//   ....[91]....
        /*0738*/ 	.word	0xffffffff


	//   ....[92]....
        /*073c*/ 	.word	0xffffffff


	//   ....[93]....
        /*0740*/ 	.word	0xffffffff


	//   ....[94]....
        /*0744*/ 	.word	0xffffffff


	//   ....[95]....
        /*0748*/ 	.word	0xffffffff


	//   ....[96]....
        /*074c*/ 	.word	0xffffffff


	//   ....[97]....
        /*0750*/ 	.word	0xffffffff


	//   ....[98]....
        /*0754*/ 	.word	0xffffffff


	//   ....[99]....
        /*0758*/ 	.word	0xffffffff


	//   ....[100]....
        /*075c*/ 	.word	0xffffffff


	//   ....[101]....
        /*0760*/ 	.word	0xffffffff


	//   ....[102]....
        /*0764*/ 	.word	0xffffffff


	//   ....[103]....
        /*0768*/ 	.word	0xffffffff


	//   ....[104]....
        /*076c*/ 	.word	0xffffffff


	//   ....[105]....
        /*0770*/ 	.word	0xffffffff


	//   ....[106]....
        /*0774*/ 	.word	0xffffffff


	//   ....[107]....
        /*0778*/ 	.word	0xffffffff


	//   ....[108]....
        /*077c*/ 	.word	0xffffffff


	//   ....[109]....
        /*0780*/ 	.word	0xffffffff


	//   ....[110]....
        /*0784*/ 	.word	0xffffffff


	//   ....[111]....
        /*0788*/ 	.word	0xffffffff


	//   ....[112]....
        /*078c*/ 	.word	0xffffffff


	//   ....[113]....
        /*0790*/ 	.word	0xffffffff


	//   ....[114]....
        /*0794*/ 	.word	0xffffffff


	//   ....[115]....
        /*0798*/ 	.word	0xffffffff


	//   ....[116]....
        /*079c*/ 	.word	0xffffffff


	//   ....[117]....
        /*07a0*/ 	.word	0xffffffff


	//   ....[118]....
        /*07a4*/ 	.word	0xffffffff


	//   ....[119]....
        /*07a8*/ 	.word	0xffffffff


	//   ....[120]....
        /*07ac*/ 	.word	0xffffffff


	//   ....[121]....
        /*07b0*/ 	.word	0xffffffff


	//   ....[122]....
        /*07b4*/ 	.word	0xffffffff


	//   ....[123]....
        /*07b8*/ 	.word	0xffffffff


	//   ....[124]....
        /*07bc*/ 	.word	0xffffffff


	//   ....[125]....
        /*07c0*/ 	.word	0xffffffff


	//   ....[126]....
        /*07c4*/ 	.word	0xffffffff


	//   ....[127]....
        /*07c8*/ 	.word	0xffffffff


	//   ....[128]....
        /*07cc*/ 	.word	0xffffffff


	//   ....[129]....
        /*07d0*/ 	.word	0xffffffff


	//   ....[130]....
        /*07d4*/ 	.word	0xffffffff


	//   ....[131]....
        /*07d8*/ 	.word	0xffffffff


	//   ....[132]....
        /*07dc*/ 	.word	0xffffffff


	//   ....[133]....
        /*07e0*/ 	.word	0xffffffff


	//   ....[134]....
        /*07e4*/ 	.word	0xffffffff


	//   ....[135]....
        /*07e8*/ 	.word	0xffffffff


	//   ....[136]....
        /*07ec*/ 	.word	0xffffffff


	//   ....[137]....
        /*07f0*/ 	.word	0xffffffff


	//   ....[138]....
        /*07f4*/ 	.word	0xffffffff


	//   ....[139]....
        /*07f8*/ 	.word	0xffffffff


	//   ....[140]....
        /*07fc*/ 	.word	0xffffffff


	//   ....[141]....
        /*0800*/ 	.word	0xffffffff


	//   ....[142]....
        /*0804*/ 	.word	0xffffffff


	//   ....[143]....
        /*0808*/ 	.word	0xffffffff


	//   ....[144]....
        /*080c*/ 	.word	0xffffffff


	//   ....[145]....
        /*0810*/ 	.word	0xffffffff


	//   ....[146]....
        /*0814*/ 	.word	0xffffffff


	//   ....[147]....
        /*0818*/ 	.word	0xffffffff


	//   ....[148]....
        /*081c*/ 	.word	0xffffffff


	//   ....[149]....
        /*0820*/ 	.word	0xffffffff


	//   ....[150]....
        /*0824*/ 	.word	0xffffffff


	//   ....[151]....
        /*0828*/ 	.word	0xffffffff


	//   ....[152]....
        /*082c*/ 	.word	0xffffffff


	//   ....[153]....
        /*0830*/ 	.word	0xffffffff


	//   ....[154]....
        /*0834*/ 	.word	0xffffffff


	//   ....[155]....
        /*0838*/ 	.word	0xffffffff


	//   ....[156]....
        /*083c*/ 	.word	0xffffffff


	//   ....[157]....
        /*0840*/ 	.word	0xffffffff


	//   ....[158]....
        /*0844*/ 	.word	0xffffffff


	//   ....[159]....
        /*0848*/ 	.word	0xffffffff


	//   ....[160]....
        /*084c*/ 	.word	0xffffffff


	//   ....[161]....
        /*0850*/ 	.word	0xffffffff


	//   ....[162]....
        /*0854*/ 	.word	0xffffffff


	//   ....[163]....
        /*0858*/ 	.word	0xffffffff


	//   ....[164]....
        /*085c*/ 	.word	0xffffffff


	//   ....[165]....
        /*0860*/ 	.word	0xffffffff


	//   ....[166]....
        /*0864*/ 	.word	0xffffffff


	//   ....[167]....
        /*0868*/ 	.word	0xffffffff


	//   ....[168]....
        /*086c*/ 	.word	0xffffffff


	//   ....[169]....
        /*0870*/ 	.word	0xffffffff


	//   ....[170]....
        /*0874*/ 	.word	0xffffffff


	//   ....[171]....
        /*0878*/ 	.word	0xffffffff


	//   ....[172]....
        /*087c*/ 	.word	0xffffffff


	//   ....[173]....
        /*0880*/ 	.word	0xffffffff


	//   ....[174]....
        /*0884*/ 	.word	0xffffffff


	//   ....[175]....
        /*0888*/ 	.word	0xffffffff


	//   ....[176]....
        /*088c*/ 	.word	0xffffffff


	//   ....[177]....
        /*0890*/ 	.word	0xffffffff


	//   ....[178]....
        /*0894*/ 	.word	0xffffffff


	//   ....[179]....
        /*0898*/ 	.word	0xffffffff


	//   ....[180]....
        /*089c*/ 	.word	0xffffffff


	//   ....[181]....
        /*08a0*/ 	.word	0xffffffff


	//   ....[182]....
        /*08a4*/ 	.word	0xffffffff


	//   ....[183]....
        /*08a8*/ 	.word	0xffffffff


	//   ....[184]....
        /*08ac*/ 	.word	0xffffffff


	//   ....[185]....
        /*08b0*/ 	.word	0xffffffff


	//   ....[186]....
        /*08b4*/ 	.word	0xffffffff


	//   ....[187]....
        /*08b8*/ 	.word	0xffffffff


	//   ....[188]....
        /*08bc*/ 	.word	0xffffffff


	//   ....[189]....
        /*08c0*/ 	.word	0xffffffff


	//   ....[190]....
        /*08c4*/ 	.word	0xffffffff


	//   ....[191]....
        /*08c8*/ 	.word	0xffffffff


	//   ....[192]....
        /*08cc*/ 	.word	0xffffffff


	//   ....[193]....
        /*08d0*/ 	.word	0xffffffff


	//   ....[194]....
        /*08d4*/ 	.word	0xffffffff


	//   ....[195]....
        /*08d8*/ 	.word	0xffffffff


	//   ....[196]....
        /*08dc*/ 	.word	0xffffffff


	//   ....[197]....
        /*08e0*/ 	.word	0xffffffff


	//   ....[198]....
        /*08e4*/ 	.word	0xffffffff


	//   ....[199]....
        /*08e8*/ 	.word	0xffffffff


	//   ....[200]....
        /*08ec*/ 	.word	0xffffffff


	//   ....[201]....
        /*08f0*/ 	.word	0xffffffff


	//   ....[202]....
        /*08f4*/ 	.word	0xffffffff


	//   ....[203]....
        /*08f8*/ 	.word	0xffffffff


	//   ....[204]....
        /*08fc*/ 	.word	0xffffffff


	//   ....[205]....
        /*0900*/ 	.word	0xffffffff


	//   ....[206]....
        /*0904*/ 	.word	0xffffffff


	//   ....[207]....
        /*0908*/ 	.word	0xffffffff


	//   ....[208]....
        /*090c*/ 	.word	0xffffffff


	//   ....[209]....
        /*0910*/ 	.word	0xffffffff


	//   ....[210]....
        /*0914*/ 	.word	0xffffffff


	//   ....[211]....
        /*0918*/ 	.word	0xffffffff


	//   ....[212]....
        /*091c*/ 	.word	0xffffffff


	//   ....[213]....
        /*0920*/ 	.word	0xffffffff


	//   ....[214]....
        /*0924*/ 	.word	0xffffffff


	//   ....[215]....
        /*0928*/ 	.word	0xffffffff


	//   ....[216]....
        /*092c*/ 	.word	0xffffffff


	//   ....[217]....
        /*0930*/ 	.word	0xffffffff


	//   ....[218]....
        /*0934*/ 	.word	0xffffffff


	//   ....[219]....
        /*0938*/ 	.word	0xffffffff


	//   ....[220]....
        /*093c*/ 	.word	0xffffffff


	//   ....[221]....
        /*0940*/ 	.word	0xffffffff


	//   ....[222]....
        /*0944*/ 	.word	0xffffffff


	//   ....[223]....
        /*0948*/ 	.word	0xffffffff


	//   ....[224]....
        /*094c*/ 	.word	0xffffffff


	//   ....[225]....
        /*0950*/ 	.word	0xffffffff


	//   ....[226]....
        /*0954*/ 	.word	0xffffffff


	//   ....[227]....
        /*0958*/ 	.word	0xffffffff


	//   ....[228]....
        /*095c*/ 	.word	0xffffffff


	//   ....[229]....
        /*0960*/ 	.word	0xffffffff


	//   ....[230]....
        /*0964*/ 	.word	0xffffffff


	//   ....[231]....
        /*0968*/ 	.word	0xffffffff


	//   ....[232]....
        /*096c*/ 	.word	0xffffffff


	//   ....[233]....
        /*0970*/ 	.word	0xffffffff


	//   ....[234]....
        /*0974*/ 	.word	0xffffffff


	//   ....[235]....
        /*0978*/ 	.word	0xffffffff


	//   ....[236]....
        /*097c*/ 	.word	0xffffffff


	//   ....[237]....
        /*0980*/ 	.word	0xffffffff


	//   ....[238]....
        /*0984*/ 	.word	0xffffffff


	//   ....[239]....
        /*0988*/ 	.word	0xffffffff


	//   ....[240]....
        /*098c*/ 	.word	0xffffffff


	//   ....[241]....
        /*0990*/ 	.word	0xffffffff


	//   ....[242]....
        /*0994*/ 	.word	0xffffffff


	//   ....[243]....
        /*0998*/ 	.word	0xffffffff


	//   ....[244]....
        /*099c*/ 	.word	0xffffffff


	//   ....[245]....
        /*09a0*/ 	.word	0xffffffff


	//   ....[246]....
        /*09a4*/ 	.word	0xffffffff


	//   ....[247]....
        /*09a8*/ 	.word	0xffffffff


	//   ....[248]....
        /*09ac*/ 	.word	0xffffffff


	//   ....[249]....
        /*09b0*/ 	.word	0xffffffff


	//   ....[250]....
        /*09b4*/ 	.word	0xffffffff


	//   ....[251]....
        /*09b8*/ 	.word	0xffffffff


	//   ....[252]....
        /*09bc*/ 	.word	0xffffffff


	//   ....[253]....
        /*09c0*/ 	.word	0xffffffff


	//   ....[254]....
        /*09c4*/ 	.word	0xffffffff


	//   ....[255]....
        /*09c8*/ 	.word	0xffffffff


	//   ....[0]....
        /*09cc*/ 	.word	0xffffffff


	//   ....[1]....
        /*09d0*/ 	.word	0xffffffff


	//   ....[2]....
        /*09d4*/ 	.word	0xffffffff


	//   ....[3]....
        /*09d8*/ 	.word	0xffffffff


	//   ....[4]....
        /*09dc*/ 	.word	0xffffffff


	//   ....[5]....
        /*09e0*/ 	.word	0xffffffff


	//   ....[6]....
        /*09e4*/ 	.word	0xffffffff


	//   ....[7]....
        /*09e8*/ 	.word	0xffffffff


	//   ....[8]....
        /*09ec*/ 	.word	0xffffffff


	//   ....[9]....
        /*09f0*/ 	.word	0xffffffff


	//   ....[10]....
        /*09f4*/ 	.word	0xffffffff


	//   ....[11]....
        /*09f8*/ 	.word	0xffffffff


	//   ....[12]....
        /*09fc*/ 	.word	0xffffffff


	//   ....[13]....
        /*0a00*/ 	.word	0xffffffff


	//   ....[14]....
        /*0a04*/ 	.word	0xffffffff


	//   ....[15]....
        /*0a08*/ 	.word	0xffffffff


	//   ....[16]....
        /*0a0c*/ 	.word	0xffffffff


	//   ....[17]....
        /*0a10*/ 	.word	0xffffffff


	//   ....[18]....
        /*0a14*/ 	.word	0xffffffff


	//----- nvinfo : EIATTR_COOP_GROUP_INSTR_OFFSETS
	.align		4
.L_506:
        /*0a18*/ 	.byte	0x04, 0x28
        /*0a1a*/ 	.short	(.L_508 - .L_507)


	//   ....[0]....
.L_507:
        /*0a1c*/ 	.word	0x00000050


	//   ....[1]....
        /*0a20*/ 	.word	0x00000200


	//   ....[2]....
        /*0a24*/ 	.word	0x00000230


	//   ....[3]....
        /*0a28*/ 	.word	0x00000260


	//   ....[4]....
        /*0a2c*/ 	.word	0x00000290


	//   ....[5]....
        /*0a30*/ 	.word	0x000002c0


	//   ....[6]....
        /*0a34*/ 	.word	0x000002f0


	//   ....[7]....
        /*0a38*/ 	.word	0x00000450


	//   ....[8]....
        /*0a3c*/ 	.word	0x00000490


	//   ....[9]....
        /*0a40*/ 	.word	0x000004c0


	//   ....[10]....
        /*0a44*/ 	.word	0x000004f0


	//   ....[11]....
        /*0a48*/ 	.word	0x00000520


	//   ....[12]....
        /*0a4c*/ 	.word	0x00000550


	//   ....[13]....
        /*0a50*/ 	.word	0x000005e0


	//   ....[14]....
        /*0a54*/ 	.word	0x00000630


	//   ....[15]....
        /*0a58*/ 	.word	0x00000650


	//   ....[16]....
        /*0a5c*/ 	.word	0x000006b0


	//   ....[17]....
        /*0a60*/ 	.word	0x00008910


	//   ....[18]....
        /*0a64*/ 	.word	0x00008930


	//   ....[19]....
        /*0a68*/ 	.word	0x00008a10


	//   ....[20]....
        /*0a6c*/ 	.word	0x00008a20


	//   ....[21]....
        /*0a70*/ 	.word	0x00008af0


	//   ....[22]....
        /*0a74*/ 	.word	0x00008b10


	//   ....[23]....
        /*0a78*/ 	.word	0x00008be0


	//   ....[24]....
        /*0a7c*/ 	.word	0x00008bf0


	//   ....[25]....
        /*0a80*/ 	.word	0x00008cc0


	//   ....[26]....
        /*0a84*/ 	.word	0x00008ce0


	//   ....[27]....
        /*0a88*/ 	.word	0x00008db0


	//   ....[28]....
        /*0a8c*/ 	.word	0x00008dc0


	//   ....[29]....
        /*0a90*/ 	.word	0x00008e90


	//   ....[30]....
        /*0a94*/ 	.word	0x00008eb0


	//   ....[31]....
        /*0a98*/ 	.word	0x00008f80


	//   ....[32]....
        /*0a9c*/ 	.word	0x00008f90


	//   ....[33]....
        /*0aa0*/ 	.word	0x00009690


	//   ....[34]....
        /*0aa4*/ 	.word	0x000096f0


	//   ....[35]....
        /*0aa8*/ 	.word	0x00009750


	//   ....[36]....
        /*0aac*/ 	.word	0x00009760


	//   ....[37]....
        /*0ab0*/ 	.word	0x00009910


	//   ....[38]....
        /*0ab4*/ 	.word	0x000099d0


	//   ....[39]....
        /*0ab8*/ 	.word	0x00009a10


	//   ....[40]....
        /*0abc*/ 	.word	0x00009a50


	//   ....[41]....
        /*0ac0*/ 	.word	0x00009c30


	//   ....[42]....
        /*0ac4*/ 	.word	0x00009cf0


	//   ....[43]....
        /*0ac8*/ 	.word	0x00009d30


	//   ....[44]....
        /*0acc*/ 	.word	0x00009d70


	//   ....[45]....
        /*0ad0*/ 	.word	0x00009f70


	//   ....[46]....
        /*0ad4*/ 	.word	0x0000a030


	//   ....[47]....
        /*0ad8*/ 	.word	0x0000a070


	//   ....[48]....
        /*0adc*/ 	.word	0x0000a0b0


	//   ....[49]....
        /*0ae0*/ 	.word	0x0000bc00


	//   ....[50]....
        /*0ae4*/ 	.word	0x0000bc50


	//   ....[51]....
        /*0ae8*/ 	.word	0x0000bc70


	//   ....[52]....
        /*0aec*/ 	.word	0x0000bc90


	//   ....[53]....
        /*0af0*/ 	.word	0x0000bd70


	//   ....[54]....
        /*0af4*/ 	.word	0x0000bd80


	//   ....[55]....
        /*0af8*/ 	.word	0x0000bd90


	//   ....[56]....
        /*0afc*/ 	.word	0x0000bda0


	//   ....[57]....
        /*0b00*/ 	.word	0x0000bfd0


	//   ....[58]....
        /*0b04*/ 	.word	0x0000c010


	//   ....[59]....
        /*0b08*/ 	.word	0x0000c030


	//   ....[60]....
        /*0b0c*/ 	.word	0x0000c040


	//   ....[61]....
        /*0b10*/ 	.word	0x0000c1b0


	//   ....[62]....
        /*0b14*/ 	.word	0x0000c230


	//   ....[63]....
        /*0b18*/ 	.word	0x0000c270


	//   ....[64]....
        /*0b1c*/ 	.word	0x0000c290


	//   ....[65]....
        /*0b20*/ 	.word	0x0000ea90


	//   ....[66]....
        /*0b24*/ 	.word	0x0000ec70


	//   ....[67]....
        /*0b28*/ 	.word	0x0000ee10


	//   ....[68]....
        /*0b2c*/ 	.word	0x0000fa10


	//   ....[69]....
        /*0b30*/ 	.word	0x000103f0


	//   ....[70]....
        /*0b34*/ 	.word	0x000104a0


	//   ....[71]....
        /*0b38*/ 	.word	0x00010890


	//   ....[72]....
        /*0b3c*/ 	.word	0x000108b0


	//   ....[73]....
        /*0b40*/ 	.word	0x00010f90


	//   ....[74]....
        /*0b44*/ 	.word	0x00010ff0


	//   ....[75]....
        /*0b48*/ 	.word	0x00011100


	//   ....[76]....
        /*0b4c*/ 	.word	0x000111f0


	//   ....[77]....
        /*0b50*/ 	.word	0x00013350


	//   ....[78]....
        /*0b54*/ 	.word	0x00013570


	//   ....[79]....
        /*0b58*/ 	.word	0x00013730


	//   ....[80]....
        /*0b5c*/ 	.word	0x00014150


	//   ....[81]....
        /*0b60*/ 	.word	0x00014cd0


	//   ....[82]....
        /*0b64*/ 	.word	0x00014ee0


	//   ....[83]....
        /*0b68*/ 	.word	0x000150f0


	//   ....[84]....
        /*0b6c*/ 	.word	0x00015230


	//   ....[85]....
        /*0b70*/ 	.word	0x00015290


	//   ....[86]....
        /*0b74*/ 	.word	0x00015360


	//   ....[87]....
        /*0b78*/ 	.word	0x00015720


	//   ....[88]....
        /*0b7c*/ 	.word	0x00015880


	//   ....[89]....
        /*0b80*/ 	.word	0x00018440


	//   ....[90]....
        /*0b84*/ 	.word	0x000184e0


	//   ....[91]....
        /*0b88*/ 	.word	0x00018580


	//   ....[92]....
        /*0b8c*/ 	.word	0x000185b0


	//   ....[93]....
        /*0b90*/ 	.word	0x000185e0


	//   ....[94]....
        /*0b94*/ 	.word	0x00018660


	//   ....[95]....
        /*0b98*/ 	.word	0x00018760


	//   ....[96]....
        /*0b9c*/ 	.word	0x00018b50


	//   ....[97]....
        /*0ba0*/ 	.word	0x0001b2a0


	//   ....[98]....
        /*0ba4*/ 	.word	0x0001b540


	//   ....[99]....
        /*0ba8*/ 	.word	0x0001b700


	//   ....[100]....
        /*0bac*/ 	.word	0x0001c120


	//   ....[101]....
        /*0bb0*/ 	.word	0x0001cc80


	//   ....[102]....
        /*0bb4*/ 	.word	0x0001d030


	//   ....[103]....
        /*0bb8*/ 	.word	0x0001d080


	//   ....[104]....
        /*0bbc*/ 	.word	0x0001d170


	//   ....[105]....
        /*0bc0*/ 	.word	0x0001d230


	//   ....[106]....
        /*0bc4*/ 	.word	0x0001d340


	//   ....[107]....
        /*0bc8*/ 	.word	0x0001d700


	//   ....[108]....
        /*0bcc*/ 	.word	0x0001d7e0


	//   ....[109]....
        /*0bd0*/ 	.word	0x0001f2a0


	//   ....[110]....
        /*0bd4*/ 	.word	0x0001f310


	//   ....[111]....
        /*0bd8*/ 	.word	0x0001f320


	//   ....[112]....
        /*0bdc*/ 	.word	0x0001f330


	//   ....[113]....
        /*0be0*/ 	.word	0x0001f360


	//   ....[114]....
        /*0be4*/ 	.word	0x0001f380


	//   ....[115]....
        /*0be8*/ 	.word	0x0001f390


	//   ....[116]....
        /*0bec*/ 	.word	0x0001f3a0


	//   ....[117]....
        /*0bf0*/ 	.word	0x00020800


	//   ....[118]....
        /*0bf4*/ 	.word	0x00020820


	//   ....[119]....
        /*0bf8*/ 	.word	0x00020830


	//   ....[120]....
        /*0bfc*/ 	.word	0x00020840


	//   ....[121]....
        /*0c00*/ 	.word	0x00020850


	//   ....[122]....
        /*0c04*/ 	.word	0x00020860


	//   ....[123]....
        /*0c08*/ 	.word	0x00020880


	//   ....[124]....
        /*0c0c*/ 	.word	0x000208f0


	//   ....[125]....
        /*0c10*/ 	.word	0x00020c70


	//   ....[126]....
        /*0c14*/ 	.word	0x00020c90


	//   ....[127]....
        /*0c18*/ 	.word	0x00020d00


	//   ....[128]....
        /*0c1c*/ 	.word	0x00020d10


	//   ....[129]....
        /*0c20*/ 	.word	0x00020d80


	//   ....[130]....
        /*0c24*/ 	.word	0x00020da0


	//   ....[131]....
        /*0c28*/ 	.word	0x00020e10


	//   ....[132]....
        /*0c2c*/ 	.word	0x00020e20


	//   ....[133]....
        /*0c30*/ 	.word	0x00020e90


	//   ....[134]....
        /*0c34*/ 	.word	0x00020eb0


	//   ....[135]....
        /*0c38*/ 	.word	0x00020f20


	//   ....[136]....
        /*0c3c*/ 	.word	0x00020f30


	//   ....[137]....
        /*0c40*/ 	.word	0x00020fa0


	//   ....[138]....
        /*0c44*/ 	.word	0x00020fc0


	//   ....[139]....
        /*0c48*/ 	.word	0x00021030


	//   ....[140]....
        /*0c4c*/ 	.word	0x00021040


	//   ....[141]....
        /*0c50*/ 	.word	0x000212d0


	//   ....[142]....
        /*0c54*/ 	.word	0x000212f0


	//   ....[143]....
        /*0c58*/ 	.word	0x00021640


	//   ....[144]....
        /*0c5c*/ 	.word	0x00021650


	//   ....[145]....
        /*0c60*/ 	.word	0x000218b0


	//   ....[146]....
        /*0c64*/ 	.word	0x000218d0


	//   ....[147]....
        /*0c68*/ 	.word	0x00021b50


	//   ....[148]....
        /*0c6c*/ 	.word	0x00021b60


	//   ....[149]....
        /*0c70*/ 	.word	0x00022520


	//   ....[150]....
        /*0c74*/ 	.word	0x00022540


	//   ....[151]....
        /*0c78*/ 	.word	0x000225b0


	//   ....[152]....
        /*0c7c*/ 	.word	0x000225c0


	//   ....[153]....
        /*0c80*/ 	.word	0x00022630


	//   ....[154]....
        /*0c84*/ 	.word	0x00022650


	//   ....[155]....
        /*0c88*/ 	.word	0x000226c0


	//   ....[156]....
        /*0c8c*/ 	.word	0x000226d0


	//   ....[157]....
        /*0c90*/ 	.word	0x00022740


	//   ....[158]....
        /*0c94*/ 	.word	0x00022760


	//   ....[159]....
        /*0c98*/ 	.word	0x000227d0


	//   ....[160]....
        /*0c9c*/ 	.word	0x000227e0


	//   ....[161]....
        /*0ca0*/ 	.word	0x00022850


	//   ....[162]....
        /*0ca4*/ 	.word	0x00022870


	//   ....[163]....
        /*0ca8*/ 	.word	0x000228e0


	//   ....[164]....
        /*0cac*/ 	.word	0x000228f0


	//   ....[165]....
        /*0cb0*/ 	.word	0x00022a30


	//   ....[166]....
        /*0cb4*/ 	.word	0x00022a50


	//   ....[167]....
        /*0cb8*/ 	.word	0x00022b80


	//   ....[168]....
        /*0cbc*/ 	.word	0x00022bc0


	//   ....[169]....
        /*0cc0*/ 	.word	0x00022bf0


	//   ....[170]....
        /*0cc4*/ 	.word	0x00022c20


	//   ....[171]....
        /*0cc8*/ 	.word	0x00022c50


	//   ....[172]....
        /*0ccc*/ 	.word	0x00022c80


	//   ....[173]....
        /*0cd0*/ 	.word	0x00022de0


	//   ....[174]....
        /*0cd4*/ 	.word	0x00022e20


	//   ....[175]....
        /*0cd8*/ 	.word	0x00022e50


	//   ....[176]....
        /*0cdc*/ 	.word	0x00022e80


	//   ....[177]....
        /*0ce0*/ 	.word	0x00022eb0


	//   ....[178]....
        /*0ce4*/ 	.word	0x00022ee0


	//   ....[179]....
        /*0ce8*/ 	.word	0x00022f70


	//   ....[180]....
        /*0cec*/ 	.word	0x00022fd0


	//   ....[181]....
        /*0cf0*/ 	.word	0x00022fe0


	//   ....[182]....
        /*0cf4*/ 	.word	0x00023040


	//   ....[183]....
        /*0cf8*/ 	.word	0x00023aa0


	//   ....[184]....
        /*0cfc*/ 	.word	0x00023b00


	//   ....[185]....
        /*0d00*/ 	.word	0x00023b50


	//   ....[186]....
        /*0d04*/ 	.word	0x00023ba0


	//   ....[187]....
        /*0d08*/ 	.word	0x00023bf0


	//   ....[188]....
        /*0d0c*/ 	.word	0x00023c60


	//   ....[189]....
        /*0d10*/ 	.word	0x00023cb0


	//   ....[190]....
        /*0d14*/ 	.word	0x00023d20


	//   ....[191]....
        /*0d18*/ 	.word	0x00023d90


	//   ....[192]....
        /*0d1c*/ 	.word	0x00023df0


	//   ....[193]....
        /*0d20*/ 	.word	0x00023e60


	//   ....[194]....
        /*0d24*/ 	.word	0x00023ed0


	//   ....[195]....
        /*0d28*/ 	.word	0x00023f40


	//   ....[196]....
        /*0d2c*/ 	.word	0x00023fa0


	//   ....[197]....
        /*0d30*/ 	.word	0x00024010


	//   ....[198]....
        /*0d34*/ 	.word	0x00024080


	//   ....[199]....
        /*0d38*/ 	.word	0x000240f0


	//   ....[200]....
        /*0d3c*/ 	.word	0x00024150


	//   ....[201]....
        /*0d40*/ 	.word	0x000241c0


	//   ....[202]....
        /*0d44*/ 	.word	0x00024230


	//   ....[203]....
        /*0d48*/ 	.word	0x000242a0


	//   ....[204]....
        /*0d4c*/ 	.word	0x00024300


	//   ....[205]....
        /*0d50*/ 	.word	0x00024370


	//   ....[206]....
        /*0d54*/ 	.word	0x000243e0


	//   ....[207]....
        /*0d58*/ 	.word	0x00024450


	//   ....[208]....
        /*0d5c*/ 	.word	0x000244b0


	//   ....[209]....
        /*0d60*/ 	.word	0x00024510


	//   ....[210]....
        /*0d64*/ 	.word	0x00024570


	//   ....[211]....
        /*0d68*/ 	.word	0x000245c0


	//   ....[212]....
        /*0d6c*/ 	.word	0x00024620


	//   ....[213]....
        /*0d70*/ 	.word	0x00024670


	//   ....[214]....
        /*0d74*/ 	.word	0x000246d0


	//   ....[215]....
        /*0d78*/ 	.word	0x00024720


	//   ....[216]....
        /*0d7c*/ 	.word	0x00024780


	//   ....[217]....
        /*0d80*/ 	.word	0x000247f0


	//   ....[218]....
        /*0d84*/ 	.word	0x00024860


	//   ....[219]....
        /*0d88*/ 	.word	0x000248d0


	//   ....[220]....
        /*0d8c*/ 	.word	0x00024930


	//   ....[221]....
        /*0d90*/ 	.word	0x000249a0


	//   ....[222]....
        /*0d94*/ 	.word	0x00024a10


	//   ....[223]....
        /*0d98*/ 	.word	0x00024a80


	//   ....[224]....
        /*0d9c*/ 	.word	0x00024ae0


	//   ....[225]....
        /*0da0*/ 	.word	0x00024b50


	//   ....[226]....
        /*0da4*/ 	.word	0x00024bc0


	//   ....[227]....
        /*0da8*/ 	.word	0x00024c30


	//   ....[228]....
        /*0dac*/ 	.word	0x00024c90


	//   ....[229]....
        /*0db0*/ 	.word	0x00024d00


	//   ....[230]....
        /*0db4*/ 	.word	0x00024d70


	//   ....[231]....
        /*0db8*/ 	.word	0x00024de0


	//   ....[232]....
        /*0dbc*/ 	.word	0x00024e40


	//   ....[233]....
        /*0dc0*/ 	.word	0x00024eb0


	//   ....[234]....
        /*0dc4*/ 	.word	0x00024f20


	//   ....[235]....
        /*0dc8*/ 	.word	0x00024f90


	//   ....[236]....
        /*0dcc*/ 	.word	0x00024ff0


	//   ....[237]....
        /*0dd0*/ 	.word	0x00025060


	//   ....[238]....
        /*0dd4*/ 	.word	0x000250d0


	//   ....[239]....
        /*0dd8*/ 	.word	0x00025140


	//   ....[240]....
        /*0ddc*/ 	.word	0x000251a0


	//   ....[241]....
        /*0de0*/ 	.word	0x00025210


	//   ....[242]....
        /*0de4*/ 	.word	0x00025280


	//   ....[243]....
        /*0de8*/ 	.word	0x000252f0


	//   ....[244]....
        /*0dec*/ 	.word	0x00025350


	//   ....[245]....
        /*0df0*/ 	.word	0x000253c0


	//   ....[246]....
        /*0df4*/ 	.word	0x00025430


	//   ....[247]....
        /*0df8*/ 	.word	0x000254a0


	//   ....[248]....
        /*0dfc*/ 	.word	0x00025500


	//   ....[249]....
        /*0e00*/ 	.word	0x00025570


	//   ....[250]....
        /*0e04*/ 	.word	0x000255e0


	//   ....[251]....
        /*0e08*/ 	.word	0x00025650


	//   ....[252]....
        /*0e0c*/ 	.word	0x000256b0


	//   ....[253]....
        /*0e10*/ 	.word	0x00025720


	//   ....[254]....
        /*0e14*/ 	.word	0x00025790


	//   ....[255]....
        /*0e18*/ 	.word	0x00025800


	//   ....[0]....
        /*0e1c*/ 	.word	0x00025860


	//   ....[1]....
        /*0e20*/ 	.word	0x000258d0


	//   ....[2]....
        /*0e24*/ 	.word	0x00025940


	//   ....[3]....
        /*0e28*/ 	.word	0x00025990


	//   ....[4]....
        /*0e2c*/ 	.word	0x000259d0


	//   ....[5]....
        /*0e30*/ 	.word	0x00025a20


	//   ....[6]....
        /*0e34*/ 	.word	0x00025a70


	//   ....[7]....
        /*0e38*/ 	.word	0x00025ac0


	//   ....[8]....
        /*0e3c*/ 	.word	0x00025b30


	//   ....[9]....
        /*0e40*/ 	.word	0x00025b80


	//   ....[10]....
        /*0e44*/ 	.word	0x00025bd0


	//   ....[11]....
        /*0e48*/ 	.word	0x00025c20


	//   ....[12]....
        /*0e4c*/ 	.word	0x00025c70


	//   ....[13]....
        /*0e50*/ 	.word	0x00025cc0


	//   ....[14]....
        /*0e54*/ 	.word	0x00025d30


	//   ....[15]....
        /*0e58*/ 	.word	0x00025d80


	//   ....[16]....
        /*0e5c*/ 	.word	0x00025df0


	//   ....[17]....
        /*0e60*/ 	.word	0x00025e50


	//   ....[18]....
        /*0e64*/ 	.word	0x00025ec0


	//----- nvinfo : EIATTR_EXIT_INSTR_OFFSETS
	.align		4
.L_508:
        /*0e68*/ 	.byte	0x04, 0x1c
        /*0e6a*/ 	.short	(.L_510 - .L_509)


	//   ....[0]....
.L_509:
        /*0e6c*/ 	.word	0x000010d0


	//   ....[1]....
        /*0e70*/ 	.word	0x00023a60


	//----- nvinfo : EIATTR_MAX_THREADS
	.align		4
.L_510:
        /*0e74*/ 	.byte	0x04, 0x05
        /*0e76*/ 	.short	(.L_512 - .L_511)
.L_511:
        /*0e78*/ 	.word	0x00000080
        /*0e7c*/ 	.word	0x00000001
        /*0e80*/ 	.word	0x00000001


	//----- nvinfo : EIATTR_CRS_STACK_SIZE
	.align		4
.L_512:
        /*0e84*/ 	.byte	0x04, 0x1e
        /*0e86*/ 	.short	(.L_514 - .L_513)
.L_513:
        /*0e88*/ 	.word	0x00000000
.L_514:


//--------------------- .nv.info._ZN7cutlass13device_kernelIN5flash19enable_sm80_to_sm89INS1_16FlashAttnFwdSm80INS1_25CollectiveMainloopFwdSm80ILi4ELi1ELb0EN4cute5tupleIJNS5_1CILi128EEENS7_ILi112EEENS7_ILi64EEEEEELi64ENS_6half_tEfNS_4arch4Sm80ELb1ELb0ELb0ELb0ELb0ELb0ELb1ELb1EEENS1_21CollectiveEpilogueFwdINS6_IJS8_SA_S9_EEENS6_IJNS7_ILi1EEESI_SI_EEESC_SE_Li128ELb0ELb1ELb1ELb0EEENS1_30DynamicPersistentTileSchedulerILi128ELi128ELb1ELb1ELb0EEEEEEEEEvNT_6ParamsE --------------------------
	.section	.nv.info._ZN7cutlass13device_kernelIN5flash19enable_sm80_to_sm89INS1_16FlashAttnFwdSm80INS1_25CollectiveMainloopFwdSm80ILi4ELi1ELb0EN4cute5tupleIJNS5_1CILi128EEENS7_ILi112EEENS7_ILi64EEEEEELi64ENS_6half_tEfNS_4arch4Sm80ELb1ELb0ELb0ELb0ELb0ELb0ELb1ELb1EEENS1_21CollectiveEpilogueFwdINS6_IJS8_SA_S9_EEENS6_IJNS7_ILi1EEESI_SI_EEESC_SE_Li128ELb0ELb1ELb1ELb0EEENS1_30DynamicPersistentTileSchedulerILi128ELi128ELb1ELb1ELb0EEEEEEEEEvNT_6ParamsE,"",@"SHT_CUDA_INFO"
	.sectionflags	@""
	.align	4


	//----- nvinfo : EIATTR_CUDA_API_VERSION
	.align		4
        /*0000*/ 	.byte	0x04, 0x37
        /*0002*/ 	.short	(.L_516 - .L_515)
.L_515:
        /*0004*/ 	.word	0x00000082


	//----- nvinfo : EIATTR_SW2861232_WAR
	.align		4
.L_516:
        /*0008*/ 	.byte	0x01, 0x35
	.zero		2


	//----- nvinfo : EIATTR_PARAM_CBANK
	.align		4
        /*000c*/ 	.byte	0x04, 0x0a
        /*000e*/ 	.short	(.L_518 - .L_517)
	.align		4
.L_517:
        /*0010*/ 	.word	index@(.nv.constant0._ZN7cutlass13device_kernelIN5flash19enable_sm80_to_sm89INS1_16FlashAttnFwdSm80INS1_25CollectiveMainloopFwdSm80ILi4ELi1ELb0EN4cute5tupleIJNS5_1CILi128EEENS7_ILi112EEENS7_ILi64EEEEEELi64ENS_6half_tEfNS_4arch4Sm80ELb1ELb0ELb0ELb0ELb0ELb0ELb1ELb1EEENS1_21CollectiveEpilogueFwdINS6_IJS8_SA_S9_EEENS6_IJNS7_ILi1EEESI_SI_EEESC_SE_Li128ELb0ELb1ELb1ELb0EEENS1_30DynamicPersistentTileSchedulerILi128ELi128ELb1ELb1ELb0EEEEEEEEEvNT_6ParamsE)
        /*0014*/ 	.short	0x0160
        /*0016*/ 	.short	0x0428


	//----- nvinfo : EIATTR_CBANK_PARAM_SIZE
	.align		4
.L_518:
        /*0018*/ 	.byte	0x03, 0x19
        /*001a*/ 	.short	0x0428


	//----- nvinfo : EIATTR_KPARAM_INFO
	.align		4
        /*001c*/ 	.byte	0x04, 0x17
        /*001e*/ 	.short	(.L_520 - .L_519)
.L_519:
        /*0020*/ 	.word	0x00000000
        /*0024*/ 	.short	0x0000
        /*0026*/ 	.short	0x0000
        /*0028*/ 	.byte	0x00, 0xf0, 0xa1, 0x10


	//----- nvinfo : EIATTR_MAXREG_COUNT
	.align		4
.L_520:
        /*002c*/ 	.byte	0x03, 0x1b
        /*002e*/ 	.short	0x00ff


	//----- nvinfo : EIATTR_NUM_BARRIERS
	.align		4
        /*0030*/ 	.byte	0x02, 0x4c
        /*0032*/ 	.byte	0x06
	.zero		1


	//----- nvinfo : EIATTR_ANNOTATIONS
	.align		4
        /*0034*/ 	.byte	0x04, 0x55
        /*0036*/ 	.short	(.L_522 - .L_521)


	//   ....[0]....
.L_521:
        /* <DEDUP_REMOVED lines=94> */


	//----- nvinfo : EIATTR_MERCURY_ISA_VERSION
	.align		4
.L_522:
        /*0600*/ 	.byte	0x03, 0x5f
        /*0602*/ 	.short	0x0000


	//----- nvinfo : EIATTR_INT_WARP_WIDE_INSTR_OFFSETS
	.align		4
        /*0604*/ 	.byte	0x04, 0x31
        /*0606*/ 	.short	(.L_524 - .L_523)


	//   ....[0]....
.L_523:
        /*0608*/ 	.word	0x000129c0


	//   ....[1]....
        /*060c*/ 	.word	0x00012a40


	//----- nvinfo : EIATTR_COOP_GROUP_MASK_REGIDS
	.align		4
.L_524:
        /*0610*/ 	.byte	0x04, 0x29
        /*0612*/ 	.short	(.L_526 - .L_525)


	//   ....[0]....
.L_525:
        /*0614*/ 	.word	0xffffffff


	//   ....[1]....
        /*0618*/ 	.word	0xffffffff


	//   ....[2]....
        /*061c*/ 	.word	0xffffffff


	//   ....[3]....
        /*0620*/ 	.word	0xffffffff


	//   ....[4]....
        /*0624*/ 	.word	0xffffffff


	//   ....[5]....
        /*0628*/ 	.word	0xffffffff


	//   ....[6]....
        /*062c*/ 	.word	0xffffffff


	//   ....[7]....
        /*0630*/ 	.word	0xffffffff


	//   ....[8]....
        /*0634*/ 	.word	0xffffffff


	//   ....[9]....
        /*0638*/ 	.word	0xffffffff


	//   ....[10]....
        /*063c*/ 	.word	0xffffffff


	//   ....[11]....
        /*0640*/ 	.word	0xffffffff


	//   ....[12]....
        /*0644*/ 	.word	0xffffffff


	//   ....[13]....
        /*0648*/ 	.word	0xffffffff


	//   ....[14]....
        /*064c*/ 	.word	0xffffffff


	//   ....[15]....
        /*0650*/ 	.word	0xffffffff


	//   ....[16]....
        /*0654*/ 	.word	0xffffffff


	//   ....[17]....
        /*0658*/ 	.word	0xffffffff


	//   ....[18]....
        /*065c*/ 	.word	0xffffffff


	//   ....[19]....
        /*0660*/ 	.word	0xffffffff


	//   ....[20]....
        /*0664*/ 	.word	0xffffffff


	//   ....[21]....
        /*0668*/ 	.word	0xffffffff


	//   ....[22]....
        /*066c*/ 	.word	0xffffffff


	//   ....[23]....
        /*0670*/ 	.word	0xffffffff


	//   ....[24]....
        /*0674*/ 	.word	0xffffffff


	//   ....[25]....
        /*0678*/ 	.word	0xffffffff


	//   ....[26]....
        /*067c*/ 	.word	0xffffffff


	//   ....[27]....
        /*0680*/ 	.word	0xffffffff


	//   ....[28]....
        /*0684*/ 	.word	0xffffffff


	//   ....[29]....
        /*0688*/ 	.word	0xffffffff


	//   ....[30]....
        /*068c*/ 	.word	0xffffffff


	//   ....[31]....
        /*0690*/ 	.word	0xffffffff


	//   ....[32]....
        /*0694*/ 	.word	0xffffffff


	//   ....[33]....
        /*0698*/ 	.word	0xffffffff


	//   ....[34]....
        /*069c*/ 	.word	0xffffffff


	//   ....[35]....
        /*06a0*/ 	.word	0xffffffff


	//   ....[36]....
        /*06a4*/ 	.word	0xffffffff


	//   ....[37]....
        /*06a8*/ 	.word	0xffffffff


	//   ....[38]....
        /*06ac*/ 	.word	0xffffffff


	//   ....[39]....
        /*06b0*/ 	.word	0xffffffff


	//   ....[40]....
        /*06b4*/ 	.word	0xffffffff


	//   ....[41]....
        /*06b8*/ 	.word	0xffffffff


	//   ....[42]....
        /*06bc*/ 	.word	0xffffffff


	//   ....[43]....
        /*06c0*/ 	.word	0xffffffff


	//   ....[44]....
        /*06c4*/ 	.word	0xffffffff


	//   ....[45]....
        /*06c8*/ 	.word	0xffffffff


	//   ....[46]....
        /*06cc*/ 	.word	0xffffffff


	//   ....[47]....
        /*06d0*/ 	.word	0xffffffff


	//   ....[48]....
        /*06d4*/ 	.word	0xffffffff


	//   ....[49]....
        /*06d8*/ 	.word	0xffffffff


	//   ....[50]....
        /*06dc*/ 	.word	0xffffffff


	//   ....[51]....
        /*06e0*/ 	.word	0xffffffff


	//   ....[52]....
        /*06e4*/ 	.word	0xffffffff


	//   ....[53]....
        /*06e8*/ 	.word	0xffffffff


	//   ....[54]....
        /*06ec*/ 	.word	0xffffffff


	//   ....[55]....
        /*06f0*/ 	.word	0xffffffff


	//   ....[56]....
        /*06f4*/ 	.word	0xffffffff


	//   ....[57]....
        /*06f8*/ 	.word	0xffffffff


	//   ....[58]....
        /*06fc*/ 	.word	0xffffffff


	//   ....[59]....
        /*0700*/ 	.word	0xffffffff


	//   ....[60]....
        /*0704*/ 	.word	0xffffffff


	//   ....[61]....
        /*0708*/ 	.word	0xffffffff


	//   ....[62]....
        /*070c*/ 	.word	0xffffffff


	//   ....[63]....
        /*0710*/ 	.word	0xffffffff


	//   ....[64]....
        /*0714*/ 	.word	0xffffffff


	//   ....[65]....
        /*0718*/ 	.word	0xffffffff


	//   ....[66]....
        /*071c*/ 	.word	0xffffffff


	//   ....[67]....
        /*0720*/ 	.word	0xffffffff


	//   ....[68]....
        /*0724*/ 	.word	0xffffffff


	//   ....[69]....
        /*0728*/ 	.word	0xffffffff


	//   ....[70]....
        /*072c*/ 	.word	0xffffffff


	//   ....[71]....
        /*0730*/ 	.word	0xffffffff


	//   ....[72]....
        /*0734*/ 	.word	0xffffffff


	//   ....[73]....
        /*0738*/ 	.word	0xffffffff


	//   ....[74]....
        /*073c*/ 	.word	0xffffffff


	//   ....[75]....
        /*0740*/ 	.word	0xffffffff


	//   ....[76]....
        /*0744*/ 	.word	0xffffffff


	//   ....[77]....
        /*0748*/ 	.word	0xffffffff


	//   ....[78]....
        /*074c*/ 	.word	0xffffffff


	//   ....[79]....
        /*0750*/ 	.word	0xffffffff


	//   ....[80]....
        /*0754*/ 	.word	0xffffffff


	//   ....[81]....
        /*0758*/ 	.word	0xffffffff


	//   ....[82]....
        /*075c*/ 	.word	0xffffffff


	//   ....[83]....
        /*0760*/ 	.word	0xffffffff


	//   ....[84]....
        /*0764*/ 	.word	0xffffffff


	//   ....[85]....
        /*0768*/ 	.word	0xffffffff


	//   ....[86]....
        /*076c*/ 	.word	0xffffffff


	//   ....[87]....
        /*0770*/ 	.word	0xffffffff


	//   ....[88]....
        /*0774*/ 	.word	0xffffffff


	//   ....[89]....
        /*0778*/ 	.word	0xffffffff


	//   ....[90]....
        /*077c*/ 	.word	0xffffffff


	//   ....[91]....
        /*0780*/ 	.word	0xffffffff


	//   ....[92]....
        /*0784*/ 	.word	0xffffffff


	//   ....[93]....
        /*0788*/ 	.word	0xffffffff


	//   ....[94]....
        /*078c*/ 	.word	0xffffffff


	//   ....[95]....
        /*0790*/ 	.word	0xffffffff


	//   ....[96]....
        /*0794*/ 	.word	0xffffffff


	//   ....[97]....
        /*0798*/ 	.word	0xffffffff


	//   ....[98]....
        /*079c*/ 	.word	0xffffffff


	//   ....[99]....
        /*07a0*/ 	.word	0xffffffff


	//----- nvinfo : EIATTR_COOP_GROUP_INSTR_OFFSETS
	.align		4
.L_526:
        /*07a4*/ 	.byte	0x04, 0x28
        /*07a6*/ 	.short	(.L_528 - .L_527)


	//   ....[0]....
.L_527:
        /*07a8*/ 	.word	0x00000050


	//   ....[1]....
        /*07ac*/ 	.word	0x00001570


	//   ....[2]....
        /*07b0*/ 	.word	0x00001590


	//   ....[3]....
        /*07b4*/ 	.word	0x00001680


	//   ....[4]....
        /*07b8*/ 	.word	0x00001690


	//   ....[5]....
        /*07bc*/ 	.word	0x00001770


	//   ....[6]....
        /*07c0*/ 	.word	0x00001790


	//   ....[7]....
        /*07c4*/ 	.word	0x00001870


	//   ....[8]....
        /*07c8*/ 	.word	0x00001880


	//   ....[9]....
        /*07cc*/ 	.word	0x00001960


	//   ....[10]....
        /*07d0*/ 	.word	0x00001980


	//   ....[11]....
        /*07d4*/ 	.word	0x00001a60


	//   ....[12]....
        /*07d8*/ 	.word	0x00001a70


	//   ....[13]....
        /*07dc*/ 	.word	0x00001b50


	//   ....[14]....
        /*07e0*/ 	.word	0x00001b70


	//   ....[15]....
        /*07e4*/ 	.word	0x00001c50


	//   ....[16]....
        /*07e8*/ 	.word	0x00001c60


	//   ....[17]....
        /*07ec*/ 	.word	0x00003270


	//   ....[18]....
        /*07f0*/ 	.word	0x00003290


	//   ....[19]....
        /*07f4*/ 	.word	0x000032d0


	//   ....[20]....
        /*07f8*/ 	.word	0x000040c0


	//   ....[21]....
        /*07fc*/ 	.word	0x00004100


	//   ....[22]....
        /*0800*/ 	.word	0x000042b0


	//   ....[23]....
        /*0804*/ 	.word	0x00004350


	//   ....[24]....
        /*0808*/ 	.word	0x00004380


	//   ....[25]....
        /*080c*/ 	.word	0x00004440


	//   ....[26]....
        /*0810*/ 	.word	0x00004520


	//   ....[27]....
        /*0814*/ 	.word	0x00004b40


	//   ....[28]....
        /*0818*/ 	.word	0x00004bb0


	//   ....[29]....
        /*081c*/ 	.word	0x00008510


	//   ....[30]....
        /*0820*/ 	.word	0x00008530


	//   ....[31]....
        /*0824*/ 	.word	0x00008550


	//   ....[32]....
        /*0828*/ 	.word	0x00008570


	//   ....[33]....
        /*082c*/ 	.word	0x00009850


	//   ....[34]....
        /*0830*/ 	.word	0x00009d20


	//   ....[35]....
        /*0834*/ 	.word	0x00009e10


	//   ....[36]....
        /*0838*/ 	.word	0x00009fe0


	//   ....[37]....
        /*083c*/ 	.word	0x0000a020


	//   ....[38]....
        /*0840*/ 	.word	0x0000a140


	//   ....[39]....
        /*0844*/ 	.word	0x0000a2c0


	//   ....[40]....
        /*0848*/ 	.word	0x0000a330


	//   ....[41]....
        /*084c*/ 	.word	0x0000f2d0


	//   ....[42]....
        /*0850*/ 	.word	0x0000f360


	//   ....[43]....
        /*0854*/ 	.word	0x0000f420


	//   ....[44]....
        /*0858*/ 	.word	0x0000f480


	//   ....[45]....
        /*085c*/ 	.word	0x0000f4c0


	//   ....[46]....
        /*0860*/ 	.word	0x0000f610


	//   ....[47]....
        /*0864*/ 	.word	0x0000f720


	//   ....[48]....
        /*0868*/ 	.word	0x0000fa40


	//   ....[49]....
        /*086c*/ 	.word	0x000121c0


	//   ....[50]....
        /*0870*/ 	.word	0x00012230


	//   ....[51]....
        /*0874*/ 	.word	0x00012240


	//   ....[52]....
        /*0878*/ 	.word	0x00012250


	//   ....[53]....
        /*087c*/ 	.word	0x00012280


	//   ....[54]....
        /*0880*/ 	.word	0x000122a0


	//   ....[55]....
        /*0884*/ 	.word	0x000122b0


	//   ....[56]....
        /*0888*/ 	.word	0x000122c0


	//   ....[57]....
        /*088c*/ 	.word	0x00012b80


	//   ....[58]....
        /*0890*/ 	.word	0x00012fe0


	//   ....[59]....
        /*0894*/ 	.word	0x00012ff0


	//   ....[60]....
        /*0898*/ 	.word	0x00013020


	//   ....[61]....
        /*089c*/ 	.word	0x00013040


	//   ....[62]....
        /*08a0*/ 	.word	0x00013060


	//   ....[63]....
        /*08a4*/ 	.word	0x00013070


	//   ....[64]....
        /*08a8*/ 	.word	0x00013080


	//   ....[65]....
        /*08ac*/ 	.word	0x00013090


	//   ....[66]....
        /*08b0*/ 	.word	0x000131f0


	//   ....[67]....
        /*08b4*/ 	.word	0x00013220


	//   ....[68]....
        /*08b8*/ 	.word	0x00013520


	//   ....[69]....
        /*08bc*/ 	.word	0x00013540


	//   ....[70]....
        /*08c0*/ 	.word	0x00013770


	//   ....[71]....
        /*08c4*/ 	.word	0x00013790


	//   ....[72]....
        /*08c8*/ 	.word	0x000139c0


	//   ....[73]....
        /*08cc*/ 	.word	0x000139d0


	//   ....[74]....
        /*08d0*/ 	.word	0x00013f70


	//   ....[75]....
        /*08d4*/ 	.word	0x00014080


	//   ....[76]....
        /*08d8*/ 	.word	0x000140f0


	//   ....[77]....
        /*08dc*/ 	.word	0x00014160


	//   ....[78]....
        /*08e0*/ 	.word	0x000141c0


	//   ....[79]....
        /*08e4*/ 	.word	0x00014230


	//   ....[80]....
        /*08e8*/ 	.word	0x000142a0


	//   ....[81]....
        /*08ec*/ 	.word	0x00014310


	//   ....[82]....
        /*08f0*/ 	.word	0x00014370


	//   ....[83]....
        /*08f4*/ 	.word	0x000143e0


	//   ....[84]....
        /*08f8*/ 	.word	0x00014450


	//   ....[85]....
        /*08fc*/ 	.word	0x000144c0


	//   ....[86]....
        /*0900*/ 	.word	0x00014520


	//   ....[87]....
        /*0904*/ 	.word	0x00014590


	//   ....[88]....
        /*0908*/ 	.word	0x00014600


	//   ....[89]....
        /*090c*/ 	.word	0x00014670


	//   ....[90]....
        /*0910*/ 	.word	0x000146d0


	//   ....[91]....
        /*0914*/ 	.word	0x00014730


	//   ....[92]....
        /*0918*/ 	.word	0x00014790


	//   ....[93]....
        /*091c*/ 	.word	0x000147e0


	//   ....[94]....
        /*0920*/ 	.word	0x00014840


	//   ....[95]....
        /*0924*/ 	.word	0x00014890


	//   ....[96]....
        /*0928*/ 	.word	0x000148f0


	//   ....[97]....
        /*092c*/ 	.word	0x00014940


	//   ....[98]....
        /*0930*/ 	.word	0x000149a0


	//   ....[99]....
        /*0934*/ 	.word	0x00014a10


	//----- nvinfo : EIATTR_EXIT_INSTR_OFFSETS
	.align		4
.L_528:
        /*0938*/ 	.byte	0x04, 0x1c
        /*093a*/ 	.short	(.L_530 - .L_529)


	//   ....[0]....
.L_529:
        /*093c*/ 	.word	0x000000a0


	//   ....[1]....
        /*0940*/ 	.word	0x00014030


	//----- nvinfo : EIATTR_MAX_THREADS
	.align		4
.L_530:
        /*0944*/ 	.byte	0x04, 0x05
        /*0946*/ 	.short	(.L_532 - .L_531)
.L_531:
        /*0948*/ 	.word	0x00000080
        /*094c*/ 	.word	0x00000001
        /*0950*/ 	.word	0x00000001


	//----- nvinfo : EIATTR_CRS_STACK_SIZE
	.align		4
.L_532:
        /*0954*/ 	.byte	0x04, 0x1e
        /*0956*/ 	.short	(.L_534 - .L_533)
.L_533:
        /*0958*/ 	.word	0x00000000
.L_534:


//--------------------- .nv.info._ZN7cutlass13device_kernelIN5flash19enable_sm80_to_sm89INS1_16FlashAttnFwdSm80INS1_25CollectiveMainloopFwdSm80ILi4ELi1ELb0EN4cute5tupleIJNS5_1CILi128EEENS7_ILi80EEENS7_ILi64EEEEEELi64ENS_6half_tEfNS_4arch4Sm80ELb1ELb0ELb0ELb1ELb0ELb0ELb1ELb1EEENS1_21CollectiveEpilogueFwdINS6_IJS8_SA_S9_EEENS6_IJNS7_ILi1EEESI_SI_EEESC_SE_Li128ELb1ELb1ELb1ELb0EEENS1_36VarlenDynamicPersistentTileSchedulerILi128ELi80ELi128ELi128ELb1ELb1ELb0ELb1ELb1ELb1EEEEEEEEEvNT_6ParamsE --------------------------
	.section	.nv.info._ZN7cutlass13device_kernelIN5flash19enable_sm80_to_sm89INS1_16FlashAttnFwdSm80INS1_25CollectiveMainloopFwdSm80ILi4ELi1ELb0EN4cute5tupleIJNS5_1CILi128EEENS7_ILi80EEENS7_ILi64EEEEEELi64ENS_6half_tEfNS_4arch4Sm80ELb1ELb0ELb0ELb1ELb0ELb0ELb1ELb1EEENS1_21CollectiveEpilogueFwdINS6_IJS8_SA_S9_EEENS6_IJNS7_ILi1EEESI_SI_EEESC_SE_Li128ELb1ELb1ELb1ELb0EEENS1_36VarlenDynamicPersistentTileSchedulerILi128ELi80ELi128ELi128ELb1ELb1ELb0ELb1ELb1ELb1EEEEEEEEEvNT_6ParamsE,"",@"SHT_CUDA_INFO"
	.sectionflags	@""
	.align	4


	//----- nvinfo : EIATTR_CUDA_API_VERSION
	.align		4
        /*0000*/ 	.byte	0x04, 0x37
        /*0002*/ 	.short	(.L_536 - .L_535)
.L_535:
        /*0004*/ 	.word	0x00000082


	//----- nvinfo : EIATTR_SW2861232_WAR
	.align		4
.L_536:
        /*0008*/ 	.byte	0x01, 0x35
	.zero		2


	//----- nvinfo : EIATTR_PARAM_CBANK
	.align		4
        /*000c*/ 	.byte	0x04, 0x0a
        /*000e*/ 	.short	(.L_538 - .L_537)
	.align		4
.L_537:
        /*0010*/ 	.word	index@(.nv.constant0._ZN7cutlass13device_kernelIN5flash19enable_sm80_to_sm89INS1_16FlashAttnFwdSm80INS1_25CollectiveMainloopFwdSm80ILi4ELi1ELb0EN4cute5tupleIJNS5_1CILi128EEENS7_ILi80EEENS7_ILi64EEEEEELi64ENS_6half_tEfNS_4arch4Sm80ELb1ELb0ELb0ELb1ELb0ELb0ELb1ELb1EEENS1_21CollectiveEpilogueFwdINS6_IJS8_SA_S9_EEENS6_IJNS7_ILi1EEESI_SI_EEESC_SE_Li128ELb1ELb1ELb1ELb0EEENS1_36VarlenDynamicPersistentTileSchedulerILi128ELi80ELi128ELi128ELb1ELb1ELb0ELb1ELb1ELb1EEEEEEEEEvNT_6ParamsE)
        /*0014*/ 	.short	0x0160
        /*0016*/ 	.short	0x0438


	//----- nvinfo : EIATTR_CBANK_PARAM_SIZE
	.align		4
.L_538:
        /*0018*/ 	.byte	0x03, 0x19
        /*001a*/ 	.short	0x0438


	//----- nvinfo : EIATTR_KPARAM_INFO
	.align		4
        /*001c*/ 	.byte	0x04, 0x17
        /*001e*/ 	.short	(.L_540 - .L_539)
.L_539:
        /*0020*/ 	.word	0x00000000
        /*0024*/ 	.short	0x0000
        /*0026*/ 	.short	0x0000
        /*0028*/ 	.byte	0x00, 0xf0, 0xe1, 0x10


	//----- nvinfo : EIATTR_MAXREG_COUNT
	.align		4
.L_540:
        /*002c*/ 	.byte	0x03, 0x1b
        /*002e*/ 	.short	0x00ff


	//----- nvinfo : EIATTR_NUM_BARRIERS
	.align		4
        /*0030*/ 	.byte	0x02, 0x4c
        /*0032*/ 	.byte	0x06
	.zero		1


	//----- nvinfo : EIATTR_ANNOTATIONS
	.align		4
        /*0034*/ 	.byte	0x04, 0x55
        /*0036*/ 	.short	(.L_542 - .L_541)


	//   ....[0]....
.L_541:
        /* <DEDUP_REMOVED lines=100> */


	//----- nvinfo : EIATTR_MERCURY_ISA_VERSION
	.align		4
.L_542:
        /*0668*/ 	.byte	0x03, 0x5f
        /*066a*/ 	.short	0x0000


	//----- nvinfo : EIATTR_INT_WARP_WIDE_INSTR_OFFSETS
	.align		4
        /*066c*/ 	.byte	0x04, 0x31
        /*066e*/ 	.short	(.L_544 - .L_543)


	//   ....[0]....
.L_543:
        /*0670*/ 	.word	0x0000e090


	//   ....[1]....
        /*0674*/ 	.word	0x0000e110


	//----- nvinfo : EIATTR_COOP_GROUP_MASK_REGIDS
	.align		4
.L_544:
        /*0678*/ 	.byte	0x04, 0x29
        /*067a*/ 	.short	(.L_546 - .L_545)


	//   ....[0]....
.L_545:
        /*067c*/ 	.word	0xffffffff


	//   ....[1]....
        /*0680*/ 	.word	0xffffffff


	//   ....[2]....
        /*0684*/ 	.word	0xffffffff


	//   ....[3]....
        /*0688*/ 	.word	0xffffffff


	//   ....[4]....
        /*068c*/ 	.word	0xffffffff


	//   ....[5]....
        /*0690*/ 	.word	0xffffffff


	//   ....[6]....
        /*0694*/ 	.word	0xffffffff


	//   ....[7]....
        /*0698*/ 	.word	0xffffffff


	//   ....[8]....
        /*069c*/ 	.word	0xffffffff


	//   ....[9]....
        /*06a0*/ 	.word	0xffffffff


	//   ....[10]....
        /*06a4*/ 	.word	0xffffffff


	//   ....[11]....
        /*06a8*/ 	.word	0xffffffff


	//   ....[12]....
        /*06ac*/ 	.word	0xffffffff


	//   ....[13]....
        /*06b0*/ 	.word	0xffffffff


	//   ....[14]....
        /*06b4*/ 	.word	0xffffffff


	//   ....[15]....
        /*06b8*/ 	.word	0xffffffff


	//   ....[16]....
        /*06bc*/ 	.word	0xffffffff


	//   ....[17]....
        /*06c0*/ 	.word	0xffffffff


	//   ....[18]....
        /*06c4*/ 	.word	0xffffffff


	//   ....[19]....
        /*06c8*/ 	.word	0xffffffff


	//   ....[20]....
        /*06cc*/ 	.word	0xffffffff


	//   ....[21]....
        /*06d0*/ 	.word	0xffffffff


	//   ....[22]....
        /*06d4*/ 	.word	0xffffffff


	//   ....[23]....
        /*06d8*/ 	.word	0xffffffff


	//   ....[24]....
        /*06dc*/ 	.word	0xffffffff


	//   ....[25]....
        /*06e0*/ 	.word	0xffffffff


	//   ....[26]....
        /*06e4*/ 	.word	0xffffffff


	//   ....[27]....
        /*06e8*/ 	.word	0xffffffff


	//   ....[28]....
        /*06ec*/ 	.word	0xffffffff


	//   ....[29]....
        /*06f0*/ 	.word	0xffffffff


	//   ....[30]....
        /*06f4*/ 	.word	0xffffffff


	//   ....[31]....
        /*06f8*/ 	.word	0xffffffff


	//   ....[32]....
        /*06fc*/ 	.word	0xffffffff


	//   ....[33]....
        /*0700*/ 	.word	0xffffffff


	//   ....[34]....
        /*0704*/ 	.word	0xffffffff


	//   ....[35]....
        /*0708*/ 	.word	0xffffffff


	//   ....[36]....
        /*070c*/ 	.word	0xffffffff


	//   ....[37]....
        /*0710*/ 	.word	0xffffffff


	//   ....[38]....
        /*0714*/ 	.word	0xffffffff


	//   ....[39]....
        /*0718*/ 	.word	0xffffffff


	//   ....[40]....
        /*071c*/ 	.word	0xffffffff


	//   ....[41]....
        /*0720*/ 	.word	0xffffffff


	//   ....[42]....
        /*0724*/ 	.word	0xffffffff


	//   ....[43]....
        /*0728*/ 	.word	0xffffffff


	//   ....[44]....
        /*072c*/ 	.word	0xffffffff


	//   ....[45]....
        /*0730*/ 	.word	0xffffffff


	//   ....[46]....
        /*0734*/ 	.word	0xffffffff


	//   ....[47]....
        /*0738*/ 	.word	0xffffffff


	//   ....[48]....
        /*073c*/ 	.word	0xffffffff


	//   ....[49]....
        /*0740*/ 	.word	0xffffffff


	//   ....[50]....
        /*0744*/ 	.word	0xffffffff


	//   ....[51]....
        /*0748*/ 	.word	0xffffffff


	//   ....[52]....
        /*074c*/ 	.word	0xffffffff


	//   ....[53]....
        /*0750*/ 	.word	0xffffffff


	//   ....[54]....
        /*0754*/ 	.word	0xffffffff


	//   ....[55]....
        /*0758*/ 	.word	0xffffffff


	//   ....[56]....
        /*075c*/ 	.word	0xffffffff


	//   ....[57]....
        /*0760*/ 	.word	0xffffffff


	//   ....[58]....
        /*0764*/ 	.word	0xffffffff


	//   ....[59]....
        /*0768*/ 	.word	0xffffffff


	//   ....[60]....
        /*076c*/ 	.word	0xffffffff


	//   ....[61]....
        /*0770*/ 	.word	0xffffffff


	//   ....[62]....
        /*0774*/ 	.word	0xffffffff


	//   ....[63]....
        /*0778*/ 	.word	0xffffffff


	//   ....[64]....
        /*077c*/ 	.word	0xffffffff


	//   ....[65]....
        /*0780*/ 	.word	0xffffffff


	//   ....[66]....
        /*0784*/ 	.word	0xffffffff


	//   ....[67]....
        /*0788*/ 	.word	0xffffffff


	//   ....[68]....
        /*078c*/ 	.word	0xffffffff


	//   ....[69]....
        /*0790*/ 	.word	0xffffffff


	//   ....[70]....
        /*0794*/ 	.word	0xffffffff


	//   ....[71]....
        /*0798*/ 	.word	0xffffffff


	//   ....[72]....
        /*079c*/ 	.word	0xffffffff


	//   ....[73]....
        /*07a0*/ 	.word	0xffffffff


	//   ....[74]....
        /*07a4*/ 	.word	0xffffffff


	//   ....[75]....
        /*07a8*/ 	.word	0xffffffff


	//   ....[76]....
        /*07ac*/ 	.word	0xffffffff


	//   ....[77]....
        /*07b0*/ 	.word	0xffffffff


	//   ....[78]....
        /*07b4*/ 	.word	0xffffffff


	//   ....[79]....
        /*07b8*/ 	.word	0xffffffff


	//   ....[80]....
        /*07bc*/ 	.word	0xffffffff


	//   ....[81]....
        /*07c0*/ 	.word	0xffffffff


	//   ....[82]....
        /*07c4*/ 	.word	0xffffffff


	//   ....[83]....
        /*07c8*/ 	.word	0xffffffff


	//   ....[84]....
        /*07cc*/ 	.word	0xffffffff


	//   ....[85]....
        /*07d0*/ 	.word	0xffffffff


	//   ....[86]....
        /*07d4*/ 	.word	0xffffffff


	//   ....[87]....
        /*07d8*/ 	.word	0xffffffff


	//   ....[88]....
        /*07dc*/ 	.word	0xffffffff


	//   ....[89]....
        /*07e0*/ 	.word	0xffffffff


	//   ....[90]....
        /*07e4*/ 	.word	0xffffffff


	//   ....[91]....
        /*07e8*/ 	.word	0xffffffff


	//   ....[92]....
        /*07ec*/ 	.word	0xffffffff


	//   ....[93]....
        /*07f0*/ 	.word	0xffffffff


	//   ....[94]....
        /*07f4*/ 	.word	0xffffffff


	//   ....[95]....
        /*07f8*/ 	.word	0xffffffff


	//   ....[96]....
        /*07fc*/ 	.word	0xffffffff


	//   ....[97]....
        /*0800*/ 	.word	0xffffffff


	//   ....[98]....
        /*0804*/ 	.word	0xffffffff


	//   ....[99]....
        /*0808*/ 	.word	0xffffffff


	//   ....[100]....
        /*080c*/ 	.word	0xffffffff


	//   ....[101]....
        /*0810*/ 	.word	0xffffffff


	//   ....[102]....
        /*0814*/ 	.word	0xffffffff


	//   ....[103]....
        /*0818*/ 	.word	0xffffffff


	//   ....[104]....
        /*081c*/ 	.word	0xffffffff


	//   ....[105]....
        /*0820*/ 	.word	0xffffffff


	//   ....[106]....
        /*0824*/ 	.word	0xffffffff


	//   ....[107]....
        /*0828*/ 	.word	0xffffffff


	//   ....[108]....
        /*082c*/ 	.word	0xffffffff


	//   ....[109]....
        /*0830*/ 	.word	0xffffffff


	//   ....[110]....
        /*0834*/ 	.word	0xffffffff


	//   ....[111]....
        /*0838*/ 	.word	0xffffffff


	//   ....[112]....
        /*083c*/ 	.word	0xffffffff


	//   ....[113]....
        /*0840*/ 	.word	0xffffffff


	//   ....[114]....
        /*0844*/ 	.word	0xffffffff


	//   ....[115]....
        /*0848*/ 	.word	0xffffffff


	//   ....[116]....
        /*084c*/ 	.word	0xffffffff


	//   ....[117]....
        /*0850*/ 	.word	0xffffffff


	//   ....[118]....
        /*0854*/ 	.word	0xffffffff


	//   ....[119]....
        /*0858*/ 	.word	0xffffffff


	//   ....[120]....
        /*085c*/ 	.word	0xffffffff


	//   ....[121]....
        /*0860*/ 	.word	0xffffffff


	//   ....[122]....
        /*0864*/ 	.word	0xffffffff


	//   ....[123]....
        /*0868*/ 	.word	0xffffffff


	//   ....[124]....
        /*086c*/ 	.word	0xffffffff


	//   ....[125]....
        /*0870*/ 	.word	0xffffffff


	//   ....[126]....
        /*0874*/ 	.word	0xffffffff


	//   ....[127]....
        /*0878*/ 	.word	0xffffffff


	//   ....[128]....
        /*087c*/ 	.word	0xffffffff


	//   ....[129]....
        /*0880*/ 	.word	0xffffffff


	//   ....[130]....
        /*0884*/ 	.word	0xffffffff


	//   ....[131]....
        /*0888*/ 	.word	0xffffffff


	//   ....[132]....
        /*088c*/ 	.word	0xffffffff


	//   ....[133]....
        /*0890*/ 	.word	0xffffffff


	//   ....[134]....
        /*0894*/ 	.word	0xffffffff


	//   ....[135]....
        /*0898*/ 	.word	0xffffffff


	//   ....[136]....
        /*089c*/ 	.word	0xffffffff


	//   ....[137]....
        /*08a0*/ 	.word	0xffffffff


	//   ....[138]....
        /*08a4*/ 	.word	0xffffffff


	//   ....[139]....
        /*08a8*/ 	.word	0xffffffff


	//   ....[140]....
        /*08ac*/ 	.word	0xffffffff


	//   ....[141]....
        /*08b0*/ 	.word	0xffffffff


	//   ....[142]....
        /*08b4*/ 	.word	0xffffffff


	//   ....[143]....
        /*08b8*/ 	.word	0xffffffff


	//   ....[144]....
        /*08bc*/ 	.word	0xffffffff


	//   ....[145]....
        /*08c0*/ 	.word	0xffffffff


	//   ....[146]....
        /*08c4*/ 	.word	0xffffffff


	//   ....[147]....
        /*08c8*/ 	.word	0xffffffff


	//   ....[148]....
        /*08cc*/ 	.word	0xffffffff


	//   ....[149]....
        /*08d0*/ 	.word	0xffffffff


	//   ....[150]....
        /*08d4*/ 	.word	0xffffffff


	//   ....[151]....
        /*08d8*/ 	.word	0xffffffff


	//   ....[152]....
        /*08dc*/ 	.word	0xffffffff


	//   ....[153]....
        /*08e0*/ 	.word	0xffffffff


	//   ....[154]....
        /*08e4*/ 	.word	0xffffffff


	//   ....[155]....
        /*08e8*/ 	.word	0xffffffff


	//   ....[156]....
        /*08ec*/ 	.word	0xffffffff


	//   ....[157]....
        /*08f0*/ 	.word	0xffffffff


	//   ....[158]....
        /*08f4*/ 	.word	0xffffffff


	//   ....[159]....
        /*08f8*/ 	.word	0xffffffff


	//   ....[160]....
        /*08fc*/ 	.word	0xffffffff


	//   ....[161]....
        /*0900*/ 	.word	0xffffffff


	//   ....[162]....
        /*0904*/ 	.word	0xffffffff


	//   ....[163]....
        /*0908*/ 	.word	0xffffffff


	//   ....[164]....
        /*090c*/ 	.word	0xffffffff


	//   ....[165]....
        /*0910*/ 	.word	0xffffffff


	//   ....[166]....
        /*0914*/ 	.word	0xffffffff


	//   ....[167]....
        /*0918*/ 	.word	0xffffffff


	//   ....[168]....
        /*091c*/ 	.word	0xffffffff


	//   ....[169]....
        /*0920*/ 	.word	0xffffffff


	//   ....[170]....
        /*0924*/ 	.word	0xffffffff


	//   ....[171]....
        /*0928*/ 	.word	0xffffffff


	//   ....[172]....
        /*092c*/ 	.word	0xffffffff


	//   ....[173]....
        /*0930*/ 	.word	0xffffffff


	//   ....[174]....
        /*0934*/ 	.word	0xffffffff


	//   ....[175]....
        /*0938*/ 	.word	0xffffffff


	//   ....[176]....
        /*093c*/ 	.word	0xffffffff


	//   ....[177]....
        /*0940*/ 	.word	0xffffffff


	//   ....[178]....
        /*0944*/ 	.word	0xffffffff


	//   ....[179]....
        /*0948*/ 	.word	0xffffffff


	//   ....[180]....
        /*094c*/ 	.word	0xffffffff


	//   ....[181]....
        /*0950*/ 	.word	0xffffffff


	//   ....[182]....
        /*0954*/ 	.word	0xffffffff


	//   ....[183]....
        /*0958*/ 	.word	0xffffffff


	//   ....[184]....
        /*095c*/ 	.word	0xffffffff


	//   ....[185]....
        /*0960*/ 	.word	0xffffffff


	//   ....[186]....
        /*0964*/ 	.word	0xffffffff


	//   ....[187]....
        /*0968*/ 	.word	0xffffffff


	//   ....[188]....
        /*096c*/ 	.word	0xffffffff


	//   ....[189]....
        /*0970*/ 	.word	0xffffffff


	//   ....[190]....
        /*0974*/ 	.word	0xffffffff


	//   ....[191]....
        /*0978*/ 	.word	0xffffffff


	//   ....[192]....
        /*097c*/ 	.word	0xffffffff


	//   ....[193]....
        /*0980*/ 	.word	0xffffffff


	//   ....[194]....
        /*0984*/ 	.word	0xffffffff


	//   ....[195]....
        /*0988*/ 	.word	0xffffffff


	//   ....[196]....
        /*098c*/ 	.word	0xffffffff


	//   ....[197]....
        /*0990*/ 	.word	0xffffffff


	//   ....[198]....
        /*0994*/ 	.word	0xffffffff


	//   ....[199]....
        /*0998*/ 	.word	0xffffffff


	//   ....[200]....
        /*099c*/ 	.word	0xffffffff


	//   ....[201]....
        /*09a0*/ 	.word	0xffffffff


	//   ....[202]....
        /*09a4*/ 	.word	0xffffffff


	//   ....[203]....
        /*09a8*/ 	.word	0xffffffff


	//   ....[204]....
        /*09ac*/ 	.word	0xffffffff


	//   ....[205]....
        /*09b0*/ 	.word	0xffffffff


	//   ....[206]....
        /*09b4*/ 	.word	0xffffffff


	//   ....[207]....
        /*09b8*/ 	.word	0xffffffff


	//   ....[208]....
        /*09bc*/ 	.word	0xffffffff


	//   ....[209]....
        /*09c0*/ 	.word	0xffffffff


	//   ....[210]....
        /*09c4*/ 	.word	0xffffffff


	//   ....[211]....
        /*09c8*/ 	.word	0xffffffff


	//   ....[212]....
        /*09cc*/ 	.word	0xffffffff


	//   ....[213]....
        /*09d0*/ 	.word	0xffffffff


	//   ....[214]....
        /*09d4*/ 	.word	0xffffffff


	//   ....[215]....
        /*09d8*/ 	.word	0xffffffff


	//   ....[216]....
        /*09dc*/ 	.word	0xffffffff


	//   ....[217]....
        /*09e0*/ 	.word	0xffffffff


	//   ....[218]....
        /*09e4*/ 	.word	0xffffffff


	//   ....[219]....
        /*09e8*/ 	.word	0xffffffff


	//   ....[220]....
        /*09ec*/ 	.word	0xffffffff


	//   ....[221]....
        /*09f0*/ 	.word	0xffffffff


	//   ....[222]....
        /*09f4*/ 	.word	0xffffffff


	//   ....[223]....
        /*09f8*/ 	.word	0xffffffff


	//   ....[224]....
        /*09fc*/ 	.word	0xffffffff


	//   ....[225]....
        /*0a00*/ 	.word	0xffffffff


	//   ....[226]....
        /*0a04*/ 	.word	0xffffffff


	//   ....[227]....
        /*0a08*/ 	.word	0xffffffff


	//   ....[228]....
        /*0a0c*/ 	.word	0xffffffff


	//   ....[229]....
        /*0a10*/ 	.word	0xffffffff


	//   ....[230]....
        /*0a14*/ 	.word	0xffffffff


	//----- nvinfo : EIATTR_COOP_GROUP_INSTR_OFFSETS
	.align		4
.L_546:
        /*0a18*/ 	.byte	0x04, 0x28
        /*0a1a*/ 	.short	(.L_548 - .L_547)


	//   ....[0]....
.L_547:
        /*0a1c*/ 	.word	0x00000050


	//   ....[1]....
        /*0a20*/ 	.word	0x00000210


	//   ....[2]....
        /*0a24*/ 	.word	0x00000240


	//   ....[3]....
        /*0a28*/ 	.word	0x00000270


	//   ....[4]....
        /*0a2c*/ 	.word	0x000002a0


	//   ....[5]....
        /*0a30*/ 	.word	0x000002d0


	//   ....[6]....
        /*0a34*/ 	.word	0x00000300


	//   ....[7]....
        /*0a38*/ 	.word	0x00000470


	//   ....[8]....
        /*0a3c*/ 	.word	0x000004b0


	//   ....[9]....
        /*0a40*/ 	.word	0x000004e0


	//   ....[10]....
        /*0a44*/ 	.word	0x00000510


	//   ....[11]....
        /*0a48*/ 	.word	0x00000540


	//   ....[12]....
        /*0a4c*/ 	.word	0x00000570


	//   ....[13]....
        /*0a50*/ 	.word	0x00000600


	//   ....[14]....
        /*0a54*/ 	.word	0x00000650


	//   ....[15]....
        /*0a58*/ 	.word	0x00000670


	//   ....[16]....
        /*0a5c*/ 	.word	0x000006d0


	//   ....[17]....
        /*0a60*/ 	.word	0x00002900


	//   ....[18]....
        /*0a64*/ 	.word	0x00002920


	//   ....[19]....
        /*0a68*/ 	.word	0x00002a10


	//   ....[20]....
        /*0a6c*/ 	.word	0x00002a20


	//   ....[21]....
        /*0a70*/ 	.word	0x00002b00


	//   ....[22]....
        /*0a74*/ 	.word	0x00002b20


	//   ....[23]....
        /*0a78*/ 	.word	0x00002c00


	//   ....[24]....
        /*0a7c*/ 	.word	0x00002c10


	//   ....[25]....
        /*0a80*/ 	.word	0x00002cf0


	//   ....[26]....
        /*0a84*/ 	.word	0x00002d10


	//   ....[27]....
        /*0a88*/ 	.word	0x00002df0


	//   ....[28]....
        /*0a8c*/ 	.word	0x00002e00


	//   ....[29]....
        /*0a90*/ 	.word	0x00002ee0


	//   ....[30]....
        /*0a94*/ 	.word	0x00002f00


	//   ....[31]....
        /*0a98*/ 	.word	0x00002fe0


	//   ....[32]....
        /*0a9c*/ 	.word	0x00002ff0


	//   ....[33]....
        /*0aa0*/ 	.word	0x000040a0


	//   ....[34]....
        /*0aa4*/ 	.word	0x000040b0


	//   ....[35]....
        /*0aa8*/ 	.word	0x000040d0


	//   ....[36]....
        /*0aac*/ 	.word	0x000040e0


	//   ....[37]....
        /*0ab0*/ 	.word	0x00004cb0


	//   ....[38]....
        /*0ab4*/ 	.word	0x00004d40


	//   ....[39]....
        /*0ab8*/ 	.word	0x00004ed0


	//   ....[40]....
        /*0abc*/ 	.word	0x00004f60


	//   ....[41]....
        /*0ac0*/ 	.word	0x00004f90


	//   ....[42]....
        /*0ac4*/ 	.word	0x00005110


	//   ....[43]....
        /*0ac8*/ 	.word	0x00005170


	//   ....[44]....
        /*0acc*/ 	.word	0x00005250


	//   ....[45]....
        /*0ad0*/ 	.word	0x00007420


	//   ....[46]....
        /*0ad4*/ 	.word	0x00007440


	//   ....[47]....
        /*0ad8*/ 	.word	0x00007460


	//   ....[48]....
        /*0adc*/ 	.word	0x00007480


	//   ....[49]....
        /*0ae0*/ 	.word	0x00007e20


	//   ....[50]....
        /*0ae4*/ 	.word	0x00008000


	//   ....[51]....
        /*0ae8*/ 	.word	0x00008160


	//   ....[52]....
        /*0aec*/ 	.word	0x00008340


	//   ....[53]....
        /*0af0*/ 	.word	0x00008460


	//   ....[54]....
        /*0af4*/ 	.word	0x000085f0


	//   ....[55]....
        /*0af8*/ 	.word	0x00008670


	//   ....[56]....
        /*0afc*/ 	.word	0x00008770


	//   ....[57]....
        /*0b00*/ 	.word	0x0000b620


	//   ....[58]....
        /*0b04*/ 	.word	0x0000b730


	//   ....[59]....
        /*0b08*/ 	.word	0x0000b780


	//   ....[60]....
        /*0b0c*/ 	.word	0x0000b7b0


	//   ....[61]....
        /*0b10*/ 	.word	0x0000b800


	//   ....[62]....
        /*0b14*/ 	.word	0x0000b8a0


	//   ....[63]....
        /*0b18*/ 	.word	0x0000b980


	//   ....[64]....
        /*0b1c*/ 	.word	0x0000bdb0


	//   ....[65]....
        /*0b20*/ 	.word	0x0000d890


	//   ....[66]....
        /*0b24*/ 	.word	0x0000d900


	//   ....[67]....
        /*0b28*/ 	.word	0x0000d910


	//   ....[68]....
        /*0b2c*/ 	.word	0x0000d920


	//   ....[69]....
        /*0b30*/ 	.word	0x0000d950


	//   ....[70]....
        /*0b34*/ 	.word	0x0000d970


	//   ....[71]....
        /*0b38*/ 	.word	0x0000d980


	//   ....[72]....
        /*0b3c*/ 	.word	0x0000d990


	//   ....[73]....
        /*0b40*/ 	.word	0x0000eba0


	//   ....[74]....
        /*0b44*/ 	.word	0x0000ebb0


	//   ....[75]....
        /*0b48*/ 	.word	0x0000ebc0


	//   ....[76]....
        /*0b4c*/ 	.word	0x0000ebd0


	//   ....[77]....
        /*0b50*/ 	.word	0x0000ebe0


	//   ....[78]....
        /*0b54*/ 	.word	0x0000ebf0


	//   ....[79]....
        /*0b58*/ 	.word	0x0000ec00


	//   ....[80]....
        /*0b5c*/ 	.word	0x0000ec10


	//   ....[81]....
        /*0b60*/ 	.word	0x0000f000


	//   ....[82]....
        /*0b64*/ 	.word	0x0000f020


	//   ....[83]....
        /*0b68*/ 	.word	0x0000f0a0


	//   ....[84]....
        /*0b6c*/ 	.word	0x0000f0b0


	//   ....[85]....
        /*0b70*/ 	.word	0x0000f130


	//   ....[86]....
        /*0b74*/ 	.word	0x0000f150


	//   ....[87]....
        /*0b78*/ 	.word	0x0000f1d0


	//   ....[88]....
        /*0b7c*/ 	.word	0x0000f1e0


	//   ....[89]....
        /*0b80*/ 	.word	0x0000f260


	//   ....[90]....
        /*0b84*/ 	.word	0x0000f280


	//   ....[91]....
        /*0b88*/ 	.word	0x0000f300


	//   ....[92]....
        /*0b8c*/ 	.word	0x0000f310


	//   ....[93]....
        /*0b90*/ 	.word	0x0000f390


	//   ....[94]....
        /*0b94*/ 	.word	0x0000f3b0


	//   ....[95]....
        /*0b98*/ 	.word	0x0000f430


	//   ....[96]....
        /*0b9c*/ 	.word	0x0000f440


	//   ....[97]....
        /*0ba0*/ 	.word	0x0000f6e0


	//   ....[98]....
        /*0ba4*/ 	.word	0x0000f700


	//   ....[99]....
        /*0ba8*/ 	.word	0x0000fa50


	//   ....[100]....
        /*0bac*/ 	.word	0x0000fa60


	//   ....[101]....
        /*0bb0*/ 	.word	0x0000fcc0


	//   ....[102]....
        /*0bb4*/ 	.word	0x0000fce0


	//   ....[103]....
        /*0bb8*/ 	.word	0x0000ff40


	//   ....[104]....
        /*0bbc*/ 	.word	0x0000ff50


	//   ....[105]....
        /*0bc0*/ 	.word	0x00010960


	//   ....[106]....
        /*0bc4*/ 	.word	0x00010980


	//   ....[107]....
        /*0bc8*/ 	.word	0x00010a00


	//   ....[108]....
        /*0bcc*/ 	.word	0x00010a10


	//   ....[109]....
        /*0bd0*/ 	.word	0x00010a90


	//   ....[110]....
        /*0bd4*/ 	.word	0x00010ab0


	//   ....[111]....
        /*0bd8*/ 	.word	0x00010b30


	//   ....[112]....
        /*0bdc*/ 	.word	0x00010b40


	//   ....[113]....
        /*0be0*/ 	.word	0x00010bc0


	//   ....[114]....
        /*0be4*/ 	.word	0x00010be0


	//   ....[115]....
        /*0be8*/ 	.word	0x00010c60


	//   ....[116]....
        /*0bec*/ 	.word	0x00010c70


	//   ....[117]....
        /*0bf0*/ 	.word	0x00010cf0


	//   ....[118]....
        /*0bf4*/ 	.word	0x00010d10


	//   ....[119]....
        /*0bf8*/ 	.word	0x00010d90


	//   ....[120]....
        /*0bfc*/ 	.word	0x00010da0


	//   ....[121]....
        /*0c00*/ 	.word	0x00010f00


	//   ....[122]....
        /*0c04*/ 	.word	0x00010f20


	//   ....[123]....
        /*0c08*/ 	.word	0x00011050


	//   ....[124]....
        /*0c0c*/ 	.word	0x00011090


	//   ....[125]....
        /*0c10*/ 	.word	0x000110c0


	//   ....[126]....
        /*0c14*/ 	.word	0x000110f0


	//   ....[127]....
        /*0c18*/ 	.word	0x00011120


	//   ....[128]....
        /*0c1c*/ 	.word	0x00011150


	//   ....[129]....
        /*0c20*/ 	.word	0x000112b0


	//   ....[130]....
        /*0c24*/ 	.word	0x000112f0


	//   ....[131]....
        /*0c28*/ 	.word	0x00011320


	//   ....[132]....
        /*0c2c*/ 	.word	0x00011350


	//   ....[133]....
        /*0c30*/ 	.word	0x00011380


	//   ....[134]....
        /*0c34*/ 	.word	0x000113b0


	//   ....[135]....
        /*0c38*/ 	.word	0x00011440


	//   ....[136]....
        /*0c3c*/ 	.word	0x000114a0


	//   ....[137]....
        /*0c40*/ 	.word	0x000114b0


	//   ....[138]....
        /*0c44*/ 	.word	0x00011510


	//   ....[139]....
        /*0c48*/ 	.word	0x00011f70


	//   ....[140]....
        /*0c4c*/ 	.word	0x00011fd0


	//   ....[141]....
        /*0c50*/ 	.word	0x00012020


	//   ....[142]....
        /*0c54*/ 	.word	0x00012070


	//   ....[143]....
        /*0c58*/ 	.word	0x000120c0


	//   ....[144]....
        /*0c5c*/ 	.word	0x00012130


	//   ....[145]....
        /*0c60*/ 	.word	0x00012180


	//   ....[146]....
        /*0c64*/ 	.word	0x000121f0


	//   ....[147]....
        /*0c68*/ 	.word	0x00012260


	//   ....[148]....
        /*0c6c*/ 	.word	0x000122c0


	//   ....[149]....
        /*0c70*/ 	.word	0x00012330


	//   ....[150]....
        /*0c74*/ 	.word	0x000123a0


	//   ....[151]....
        /*0c78*/ 	.word	0x00012410


	//   ....[152]....
        /*0c7c*/ 	.word	0x00012470


	//   ....[153]....
        /*0c80*/ 	.word	0x000124e0


	//   ....[154]....
        /*0c84*/ 	.word	0x00012550


	//   ....[155]....
        /*0c88*/ 	.word	0x000125c0


	//   ....[156]....
        /*0c8c*/ 	.word	0x00012620


	//   ....[157]....
        /*0c90*/ 	.word	0x00012690


	//   ....[158]....
        /*0c94*/ 	.word	0x00012700


	//   ....[159]....
        /*0c98*/ 	.word	0x00012770


	//   ....[160]....
        /*0c9c*/ 	.word	0x000127d0


	//   ....[161]....
        /*0ca0*/ 	.word	0x00012840


	//   ....[162]....
        /*0ca4*/ 	.word	0x000128b0


	//   ....[163]....
        /*0ca8*/ 	.word	0x00012920


	//   ....[164]....
        /*0cac*/ 	.word	0x00012980


	//   ....[165]....
        /*0cb0*/ 	.word	0x000129e0


	//   ....[166]....
        /*0cb4*/ 	.word	0x00012a30


	//   ....[167]....
        /*0cb8*/ 	.word	0x00012a80


	//   ....[168]....
        /*0cbc*/ 	.word	0x00012ae0


	//   ....[169]....
        /*0cc0*/ 	.word	0x00012b30


	//   ....[170]....
        /*0cc4*/ 	.word	0x00012b90


	//   ....[171]....
        /*0cc8*/ 	.word	0x00012be0


	//   ....[172]....
        /*0ccc*/ 	.word	0x00012c40


	//   ....[173]....
        /*0cd0*/ 	.word	0x00012cb0


	//   ....[174]....
        /*0cd4*/ 	.word	0x00012d20


	//   ....[175]....
        /*0cd8*/ 	.word	0x00012d90


	//   ....[176]....
        /*0cdc*/ 	.word	0x00012df0


	//   ....[177]....
        /*0ce0*/ 	.word	0x00012e60


	//   ....[178]....
        /*0ce4*/ 	.word	0x00012ed0


	//   ....[179]....
        /*0ce8*/ 	.word	0x00012f40


	//   ....[180]....
        /*0cec*/ 	.word	0x00012fa0


	//   ....[181]....
        /*0cf0*/ 	.word	0x00013010


	//   ....[182]....
        /*0cf4*/ 	.word	0x00013080


	//   ....[183]....
        /*0cf8*/ 	.word	0x000130f0


	//   ....[184]....
        /*0cfc*/ 	.word	0x00013150


	//   ....[185]....
        /*0d00*/ 	.word	0x000131c0


	//   ....[186]....
        /*0d04*/ 	.word	0x00013230


	//   ....[187]....
        /*0d08*/ 	.word	0x000132a0


	//   ....[188]....
        /*0d0c*/ 	.word	0x00013300


	//   ....[189]....
        /*0d10*/ 	.word	0x00013370


	//   ....[190]....
        /*0d14*/ 	.word	0x000133e0


	//   ....[191]....
        /*0d18*/ 	.word	0x00013450


	//   ....[192]....
        /*0d1c*/ 	.word	0x000134b0


	//   ....[193]....
        /*0d20*/ 	.word	0x00013520


	//   ....[194]....
        /*0d24*/ 	.word	0x00013590


	//   ....[195]....
        /*0d28*/ 	.word	0x00013600


	//   ....[196]....
        /*0d2c*/ 	.word	0x00013660


	//   ....[197]....
        /*0d30*/ 	.word	0x000136d0


	//   ....[198]....
        /*0d34*/ 	.word	0x00013740


	//   ....[199]....
        /*0d38*/ 	.word	0x000137b0


	//   ....[200]....
        /*0d3c*/ 	.word	0x00013810


	//   ....[201]....
        /*0d40*/ 	.word	0x00013880


	//   ....[202]....
        /*0d44*/ 	.word	0x000138f0


	//   ....[203]....
        /*0d48*/ 	.word	0x00013960


	//   ....[204]....
        /*0d4c*/ 	.word	0x000139c0


	//   ....[205]....
        /*0d50*/ 	.word	0x00013a30


	//   ....[206]....
        /*0d54*/ 	.word	0x00013aa0


	//   ....[207]....
        /*0d58*/ 	.word	0x00013b10


	//   ....[208]....
        /*0d5c*/ 	.word	0x00013b70


	//   ....[209]....
        /*0d60*/ 	.word	0x00013be0


	//   ....[210]....
        /*0d64*/ 	.word	0x00013c50


	//   ....[211]....
        /*0d68*/ 	.word	0x00013cc0


	//   ....[212]....
        /*0d6c*/ 	.word	0x00013d20


	//   ....[213]....
        /*0d70*/ 	.word	0x00013d90


	//   ....[214]....
        /*0d74*/ 	.word	0x00013e00


	//   ....[215]....
        /*0d78*/ 	.word	0x00013e50


	//   ....[216]....
        /*0d7c*/ 	.word	0x00013e90


	//   ....[217]....
        /*0d80*/ 	.word	0x00013ee0


	//   ....[218]....
        /*0d84*/ 	.word	0x00013f30


	//   ....[219]....
        /*0d88*/ 	.word	0x00013f80


	//   ....[220]....
        /*0d8c*/ 	.word	0x00013ff0


	//   ....[221]....
        /*0d90*/ 	.word	0x00014040


	//   ....[222]....
        /*0d94*/ 	.word	0x00014090


	//   ....[223]....
        /*0d98*/ 	.word	0x000140e0


	//   ....[224]....
        /*0d9c*/ 	.word	0x00014130


	//   ....[225]....
        /*0da0*/ 	.word	0x00014180


	//   ....[226]....
        /*0da4*/ 	.word	0x000141f0


	//   ....[227]....
        /*0da8*/ 	.word	0x00014240


	//   ....[228]....
        /*0dac*/ 	.word	0x000142b0


	//   ....[229]....
        /*0db0*/ 	.word	0x00014310


	//   ....[230]....
        /*0db4*/ 	.word	0x00014380


	//----- nvinfo : EIATTR_EXIT_INSTR_OFFSETS
	.align		4
.L_548:
        /*0db8*/ 	.byte	0x04, 0x1c
        /*0dba*/ 	.short	(.L_550 - .L_549)


	//   ....[0]....
.L_549:
        /*0dbc*/ 	.word	0x000010f0


	//   ....[1]....
        /*0dc0*/ 	.word	0x00011f30


	//----- nvinfo : EIATTR_MAX_THREADS
	.align		4
.L_550:
        /*0dc4*/ 	.byte	0x04, 0x05
        /*0dc6*/ 	.short	(.L_552 - .L_551)
.L_551:
        /*0dc8*/ 	.word	0x00000080
        /*0dcc*/ 	.word	0x00000001
        /*0dd0*/ 	.word	0x00000001


	//----- nvinfo : EIATTR_CRS_STACK_SIZE
	.align		4
.L_552:
        /*0dd4*/ 	.byte	0x04, 0x1e
        /*0dd6*/ 	.short	(.L_554 - .L_553)
.L_553:
        /*0dd8*/ 	.word	0x00000000
.L_554:


//--------------------- .nv.info._ZN7cutlass13device_kernelIN5flash19enable_sm80_to_sm89INS1_16FlashAttnFwdSm80INS1_25CollectiveMainloopFwdSm80ILi4ELi1ELb0EN4cute5tupleIJNS5_1CILi128EEENS7_ILi80EEENS7_ILi64EEEEEELi64ENS_6half_tEfNS_4arch4Sm80ELb1ELb0ELb0ELb1ELb0ELb1ELb1ELb1EEENS1_21CollectiveEpilogueFwdINS6_IJS8_SA_S9_EEENS6_IJNS7_ILi1EEESI_SI_EEESC_SE_Li128ELb1ELb1ELb1ELb0EEENS1_36VarlenDynamicPersistentTileSchedulerILi128ELi80ELi128ELi128ELb1ELb1ELb0ELb1ELb1ELb1EEEEEEEEEvNT_6ParamsE --------------------------
	.section	.nv.info._ZN7cutlass13device_kernelIN5flash19enable_sm80_to_sm89INS1_16FlashAttnFwdSm80INS1_25CollectiveMainloopFwdSm80ILi4ELi1ELb0EN4cute5tupleIJNS5_1CILi128EEENS7_ILi80EEENS7_ILi64EEEEEELi64ENS_6half_tEfNS_4arch4Sm80ELb1ELb0ELb0ELb1ELb0ELb1ELb1ELb1EEENS1_21CollectiveEpilogueFwdINS6_IJS8_SA_S9_EEENS6_IJNS7_ILi1EEESI_SI_EEESC_SE_Li128ELb1ELb1ELb1ELb0EEENS1_36VarlenDynamicPersistentTileSchedulerILi128ELi80ELi128ELi128ELb1ELb1ELb0ELb1ELb1ELb1EEEEEEEEEvNT_6ParamsE,"",@"SHT_CUDA_INFO"
	.sectionflags	@""
	.align	4


	//----- nvinfo : EIATTR_CUDA_API_VERSION
	.align		4
        /*0000*/ 	.byte	0x04, 0x37
        /*0002*/ 	.short	(.L_556 - .L_555)
.L_555:
        /*0004*/ 	.word	0x00000082


	//----- nvinfo : EIATTR_SW2861232_WAR
	.align		4
.L_556:
        /*0008*/ 	.byte	0x01, 0x35
	.zero		2


	//----- nvinfo : EIATTR_PARAM_CBANK
	.align		4
        /*000c*/ 	.byte	0x04, 0x0a
        /*000e*/ 	.short	(.L_558 - .L_557)
	.align		4
.L_557:
        /*0010*/ 	.word	index@(.nv.constant0._ZN7cutlass13device_kernelIN5flash19enable_sm80_to_sm89INS1_16FlashAttnFwdSm80INS1_25CollectiveMainloopFwdSm80ILi4ELi1ELb0EN4cute5tupleIJNS5_1CILi128EEENS7_ILi80EEENS7_ILi64EEEEEELi64ENS_6half_tEfNS_4arch4Sm80ELb1ELb0ELb0ELb1ELb0ELb1ELb1ELb1EEENS1_21CollectiveEpilogueFwdINS6_IJS8_SA_S9_EEENS6_IJNS7_ILi1EEESI_SI_EEESC_SE_Li128ELb1ELb1ELb1ELb0EEENS1_36VarlenDynamicPersistentTileSchedulerILi128ELi80ELi128ELi128ELb1ELb1ELb0ELb1ELb1ELb1EEEEEEEEEvNT_6ParamsE)
        /*0014*/ 	.short	0x0160
        /*0016*/ 	.short	0x0438


	//----- nvinfo : EIATTR_CBANK_PARAM_SIZE
	.align		4
.L_558:
        /*0018*/ 	.byte	0x03, 0x19
        /*001a*/ 	.short	0x0438


	//----- nvinfo : EIATTR_KPARAM_INFO
	.align		4
        /*001c*/ 	.byte	0x04, 0x17
        /*001e*/ 	.short	(.L_560 - .L_559)
.L_559:
        /*0020*/ 	.word	0x00000000
        /*0024*/ 	.short	0x0000
        /*0026*/ 	.short	0x0000
        /*0028*/ 	.byte	0x00, 0xf0, 0xe1, 0x10


	//----- nvinfo : EIATTR_MAXREG_COUNT
	.align		4
.L_560:
        /*002c*/ 	.byte	0x03, 0x1b
        /*002e*/ 	.short	0x00ff


	//----- nvinfo : EIATTR_NUM_BARRIERS
	.align		4
        /*0030*/ 	.byte	0x02, 0x4c
        /*0032*/ 	.byte	0x06
	.zero		1


	//----- nvinfo : EIATTR_ANNOTATIONS
	.align		4
        /*0034*/ 	.byte	0x04, 0x55
        /*0036*/ 	.short	(.L_562 - .L_561)


	//   ....[0]....
.L_561:
        /* <DEDUP_REMOVED lines=80> */


	//----- nvinfo : EIATTR_MERCURY_ISA_VERSION
	.align		4
.L_562:
        /*0528*/ 	.byte	0x03, 0x5f
        /*052a*/ 	.short	0x0000


	//----- nvinfo : EIATTR_INT_WARP_WIDE_INSTR_OFFSETS
	.align		4
        /*052c*/ 	.byte	0x04, 0x31
        /*052e*/ 	.short	(.L_564 - .L_563)


	//   ....[0]....
.L_563:
        /*0530*/ 	.word	0x000184b0


	//   ....[1]....
        /*0534*/ 	.word	0x00018530


	//----- nvinfo : EIATTR_COOP_GROUP_MASK_REGIDS
	.align		4
.L_564:
        /*0538*/ 	.byte	0x04, 0x29
        /*053a*/ 	.short	(.L_566 - .L_565)


	//   ....[0]....
.L_565:
        /*053c*/ 	.word	0xffffffff


	//   ....[1]....
        /*0540*/ 	.word	0xffffffff


	//   ....[2]....
        /*0544*/ 	.word	0xffffffff


	//   ....[3]....
        /*0548*/ 	.word	0xffffffff


	//   ....[4]....
        /*054c*/ 	.word	0xffffffff


	//   ....[5]....
        /*0550*/ 	.word	0xffffffff


	//   ....[6]....
        /*0554*/ 	.word	0xffffffff


	//   ....[7]....
        /*0558*/ 	.word	0xffffffff


	//   ....[8]....
        /*055c*/ 	.word	0xffffffff


	//   ....[9]....
        /*0560*/ 	.word	0xffffffff


	//   ....[10]....
        /*0564*/ 	.word	0xffffffff


	//   ....[11]....
        /*0568*/ 	.word	0xffffffff


	//   ....[12]....
        /*056c*/ 	.word	0xffffffff


	//   ....[13]....
        /*0570*/ 	.word	0xffffffff


	//   ....[14]....
        /*0574*/ 	.word	0xffffffff


	//   ....[15]....
        /*0578*/ 	.word	0xffffffff


	//   ....[16]....
        /*057c*/ 	.word	0xffffffff


	//   ....[17]....
        /*0580*/ 	.word	0xffffffff


	//   ....[18]....
        /*0584*/ 	.word	0xffffffff


	//   ....[19]....
        /*0588*/ 	.word	0xffffffff


	//   ....[20]....
        /*058c*/ 	.word	0xffffffff


	//   ....[21]....
        /*0590*/ 	.word	0xffffffff


	//   ....[22]....
        /*0594*/ 	.word	0xffffffff


	//   ....[23]....
        /*0598*/ 	.word	0xffffffff


	//   ....[24]....
        /*059c*/ 	.word	0xffffffff


	//   ....[25]....
        /*05a0*/ 	.word	0xffffffff


	//   ....[26]....
        /*05a4*/ 	.word	0xffffffff


	//   ....[27]....
        /*05a8*/ 	.word	0xffffffff


	//   ....[28]....
        /*05ac*/ 	.word	0xffffffff


	//   ....[29]....
        /*05b0*/ 	.word	0xffffffff


	//   ....[30]....
        /*05b4*/ 	.word	0xffffffff


	//   ....[31]....
        /*05b8*/ 	.word	0xffffffff


	//   ....[32]....
        /*05bc*/ 	.word	0xffffffff


	//   ....[33]....
        /*05c0*/ 	.word	0xffffffff


	//   ....[34]....
        /*05c4*/ 	.word	0xffffffff


	//   ....[35]....
        /*05c8*/ 	.word	0xffffffff


	//   ....[36]....
        /*05cc*/ 	.word	0xffffffff


	//   ....[37]....
        /*05d0*/ 	.word	0xffffffff


	//   ....[38]....
        /*05d4*/ 	.word	0xffffffff


	//   ....[39]....
        /*05d8*/ 	.word	0xffffffff


	//   ....[40]....
        /*05dc*/ 	.word	0xffffffff


	//   ....[41]....
        /*05e0*/ 	.word	0xffffffff


	//   ....[42]....
        /*05e4*/ 	.word	0xffffffff


	//   ....[43]....
        /*05e8*/ 	.word	0xffffffff


	//   ....[44]....
        /*05ec*/ 	.word	0xffffffff


	//   ....[45]....
        /*05f0*/ 	.word	0xffffffff


	//   ....[46]....
        /*05f4*/ 	.word	0xffffffff


	//   ....[47]....
        /*05f8*/ 	.word	0xffffffff


	//   ....[48]....
        /*05fc*/ 	.word	0xffffffff


	//   ....[49]....
        /*0600*/ 	.word	0xffffffff


	//   ....[50]....
        /*0604*/ 	.word	0xffffffff


	//   ....[51]....
        /*0608*/ 	.word	0xffffffff


	//   ....[52]....
        /*060c*/ 	.word	0xffffffff


	//   ....[53]....
        /*0610*/ 	.word	0xffffffff


	//   ....[54]....
        /*0614*/ 	.word	0xffffffff


	//   ....[55]....
        /*0618*/ 	.word	0xffffffff


	//   ....[56]....
        /*061c*/ 	.word	0xffffffff


	//   ....[57]....
        /*0620*/ 	.word	0xffffffff


	//   ....[58]....
        /*0624*/ 	.word	0xffffffff


	//   ....[59]....
        /*0628*/ 	.word	0xffffffff


	//   ....[60]....
        /*062c*/ 	.word	0xffffffff


	//   ....[61]....
        /*0630*/ 	.word	0xffffffff


	//   ....[62]....
        /*0634*/ 	.word	0xffffffff


	//   ....[63]....
        /*0638*/ 	.word	0xffffffff


	//   ....[64]....
        /*063c*/ 	.word	0xffffffff


	//   ....[65]....
        /*0640*/ 	.word	0xffffffff


	//   ....[66]....
        /*0644*/ 	.word	0xffffffff


	//   ....[67]....
        /*0648*/ 	.word	0xffffffff


	//   ....[68]....
        /*064c*/ 	.word	0xffffffff


	//   ....[69]....
        /*0650*/ 	.word	0xffffffff


	//   ....[70]....
        /*0654*/ 	.word	0xffffffff


	//   ....[71]....
        /*0658*/ 	.word	0xffffffff


	//   ....[72]....
        /*065c*/ 	.word	0xffffffff


	//   ....[73]....
        /*0660*/ 	.word	0xffffffff


	//   ....[74]....
        /*0664*/ 	.word	0xffffffff


	//   ....[75]....
        /*0668*/ 	.word	0xffffffff


	//   ....[76]....
        /*066c*/ 	.word	0xffffffff


	//   ....[77]....
        /*0670*/ 	.word	0xffffffff


	//   ....[78]....
        /*0674*/ 	.word	0xffffffff


	//   ....[79]....
        /*0678*/ 	.word	0xffffffff


	//   ....[80]....
        /*067c*/ 	.word	0xffffffff


	//   ....[81]....
        /*0680*/ 	.word	0xffffffff


	//   ....[82]....
        /*0684*/ 	.word	0xffffffff


	//   ....[83]....
        /*0688*/ 	.word	0xffffffff


	//   ....[84]....
        /*068c*/ 	.word	0xffffffff


	//   ....[85]....
        /*0690*/ 	.word	0xffffffff


	//   ....[86]....
        /*0694*/ 	.word	0xffffffff


	//   ....[87]....
        /*0698*/ 	.word	0xffffffff


	//   ....[88]....
        /*069c*/ 	.word	0xffffffff


	//   ....[89]....
        /*06a0*/ 	.word	0xffffffff


	//   ....[90]....
        /*06a4*/ 	.word	0xffffffff


	//   ....[91]....
        /*06a8*/ 	.word	0xffffffff


	//   ....[92]....
        /*06ac*/ 	.word	0xffffffff


	//   ....[93]....
        /*06b0*/ 	.word	0xffffffff


	//   ....[94]....
        /*06b4*/ 	.word	0xffffffff


	//   ....[95]....
        /*06b8*/ 	.word	0xffffffff


	//   ....[96]....
        /*06bc*/ 	.word	0xffffffff


	//   ....[97]....
        /*06c0*/ 	.word	0xffffffff


	//   ....[98]....
        /*06c4*/ 	.word	0xffffffff


	//   ....[99]....
        /*06c8*/ 	.word	0xffffffff


	//   ....[100]....
        /*06cc*/ 	.word	0xffffffff


	//   ....[101]....
        /*06d0*/ 	.word	0xffffffff


	//   ....[102]....
        /*06d4*/ 	.word	0xffffffff


	//   ....[103]....
        /*06d8*/ 	.word	0xffffffff


	//   ....[104]....
        /*06dc*/ 	.word	0xffffffff


	//   ....[105]....
        /*06e0*/ 	.word	0xffffffff


	//   ....[106]....
        /*06e4*/ 	.word	0xffffffff


	//   ....[107]....
        /*06e8*/ 	.word	0xffffffff


	//   ....[108]....
        /*06ec*/ 	.word	0xffffffff


	//   ....[109]....
        /*06f0*/ 	.word	0xffffffff


	//   ....[110]....
        /*06f4*/ 	.word	0xffffffff


	//   ....[111]....
        /*06f8*/ 	.word	0xffffffff


	//   ....[112]....
        /*06fc*/ 	.word	0xffffffff


	//   ....[113]....
        /*0700*/ 	.word	0xffffffff


	//   ....[114]....
        /*0704*/ 	.word	0xffffffff


	//   ....[115]....
        /*0708*/ 	.word	0xffffffff


	//   ....[116]....
        /*070c*/ 	.word	0xffffffff


	//   ....[117]....
        /*0710*/ 	.word	0xffffffff


	//   ....[118]....
        /*0714*/ 	.word	0xffffffff


	//   ....[119]....
        /*0718*/ 	.word	0xffffffff


	//   ....[120]....
        /*071c*/ 	.word	0xffffffff


	//   ....[121]....
        /*0720*/ 	.word	0xffffffff


	//   ....[122]....
        /*0724*/ 	.word	0xffffffff


	//   ....[123]....
        /*0728*/ 	.word	0xffffffff


	//   ....[124]....
        /*072c*/ 	.word	0xffffffff


	//   ....[125]....
        /*0730*/ 	.word	0xffffffff


	//   ....[126]....
        /*0734*/ 	.word	0xffffffff


	//   ....[127]....
        /*0738*/ 	.word	0xffffffff


	//   ....[128]....
        /*073c*/ 	.word	0xffffffff


	//   ....[129]....
        /*0740*/ 	.word	0xffffffff


	//   ....[130]....
        /*0744*/ 	.word	0xffffffff


	//   ....[131]....
        /*0748*/ 	.word	0xffffffff


	//   ....[132]....
        /*074c*/ 	.word	0xffffffff


	//   ....[133]....
        /*0750*/ 	.word	0xffffffff


	//   ....[134]....
        /*0754*/ 	.word	0xffffffff


	//   ....[135]....
        /*0758*/ 	.word	0xffffffff


	//   ....[136]....
        /*075c*/ 	.word	0xffffffff


	//   ....[137]....
        /*0760*/ 	.word	0xffffffff


	//   ....[138]....
        /*0764*/ 	.word	0xffffffff


	//   ....[139]....
        /*0768*/ 	.word	0xffffffff


	//   ....[140]....
        /*076c*/ 	.word	0xffffffff


	//   ....[141]....
        /*0770*/ 	.word	0xffffffff


	//   ....[142]....
        /*0774*/ 	.word	0xffffffff


	//   ....[143]....
        /*0778*/ 	.word	0xffffffff


	//   ....[144]....
        /*077c*/ 	.word	0xffffffff


	//   ....[145]....
        /*0780*/ 	.word	0xffffffff


	//   ....[146]....
        /*0784*/ 	.word	0xffffffff


	//   ....[147]....
        /*0788*/ 	.word	0xffffffff


	//   ....[148]....
        /*078c*/ 	.word	0xffffffff


	//   ....[149]....
        /*0790*/ 	.word	0xffffffff


	//   ....[150]....
        /*0794*/ 	.word	0xffffffff


	//   ....[151]....
        /*0798*/ 	.word	0xffffffff


	//   ....[152]....
        /*079c*/ 	.word	0xffffffff


	//   ....[153]....
        /*07a0*/ 	.word	0xffffffff


	//   ....[154]....
        /*07a4*/ 	.word	0xffffffff


	//   ....[155]....
        /*07a8*/ 	.word	0xffffffff


	//   ....[156]....
        /*07ac*/ 	.word	0xffffffff


	//   ....[157]....
        /*07b0*/ 	.word	0xffffffff


	//   ....[158]....
        /*07b4*/ 	.word	0xffffffff


	//   ....[159]....
        /*07b8*/ 	.word	0xffffffff


	//   ....[160]....
        /*07bc*/ 	.word	0xffffffff


	//   ....[161]....
        /*07c0*/ 	.word	0xffffffff


	//   ....[162]....
        /*07c4*/ 	.word	0xffffffff


	//   ....[163]....
        /*07c8*/ 	.word	0xffffffff


	//   ....[164]....
        /*07cc*/ 	.word	0xffffffff


	//   ....[165]....
        /*07d0*/ 	.word	0xffffffff


	//   ....[166]....
        /*07d4*/ 	.word	0xffffffff


	//   ....[167]....
        /*07d8*/ 	.word	0xffffffff


	//   ....[168]....
        /*07dc*/ 	.word	0xffffffff


	//   ....[169]....
        /*07e0*/ 	.word	0xffffffff


	//   ....[170]....
        /*07e4*/ 	.word	0xffffffff


	//   ....[171]....
        /*07e8*/ 	.word	0xffffffff


	//   ....[172]....
        /*07ec*/ 	.word	0xffffffff


	//   ....[173]....
        /*07f0*/ 	.word	0xffffffff


	//   ....[174]....
        /*07f4*/ 	.word	0xffffffff


	//   ....[175]....
        /*07f8*/ 	.word	0xffffffff


	//   ....[176]....
        /*07fc*/ 	.word	0xffffffff


	//   ....[177]....
        /*0800*/ 	.word	0xffffffff


	//   ....[178]....
        /*0804*/ 	.word	0xffffffff


	//   ....[179]....
        /*0808*/ 	.word	0xffffffff


	//   ....[180]....
        /*080c*/ 	.word	0xffffffff


	//   ....[181]....
        /*0810*/ 	.word	0xffffffff


	//   ....[182]....
        /*0814*/ 	.word	0xffffffff


	//   ....[183]....
        /*0818*/ 	.word	0xffffffff


	//   ....[184]....
        /*081c*/ 	.word	0xffffffff


	//   ....[185]....
        /*0820*/ 	.word	0xffffffff


	//   ....[186]....
        /*0824*/ 	.word	0xffffffff


	//   ....[187]....
        /*0828*/ 	.word	0xffffffff


	//   ....[188]....
        /*082c*/ 	.word	0xffffffff


	//   ....[189]....
        /*0830*/ 	.word	0xffffffff


	//   ....[190]....
        /*0834*/ 	.word	0xffffffff


	//   ....[191]....
        /*0838*/ 	.word	0xffffffff


	//   ....[192]....
        /*083c*/ 	.word	0xffffffff


	//   ....[193]....
        /*0840*/ 	.word	0xffffffff


	//   ....[194]....
        /*0844*/ 	.word	0xffffffff


	//   ....[195]....
        /*0848*/ 	.word	0xffffffff


	//   ....[196]....
        /*084c*/ 	.word	0xffffffff


	//   ....[197]....
        /*0850*/ 	.word	0xffffffff


	//   ....[198]....
        /*0854*/ 	.word	0xffffffff


	//   ....[199]....
        /*0858*/ 	.word	0xffffffff


	//   ....[200]....
        /*085c*/ 	.word	0xffffffff


	//   ....[201]....
        /*0860*/ 	.word	0xffffffff


	//   ....[202]....
        /*0864*/ 	.word	0xffffffff


	//   ....[203]....
        /*0868*/ 	.word	0xffffffff


	//   ....[204]....
        /*086c*/ 	.word	0xffffffff


	//   ....[205]....
        /*0870*/ 	.word	0xffffffff


	//   ....[206]....
        /*0874*/ 	.word	0xffffffff


	//   ....[207]....
        /*0878*/ 	.word	0xffffffff


	//   ....[208]....
        /*087c*/ 	.word	0xffffffff


	//   ....[209]....
        /*0880*/ 	.word	0xffffffff


	//   ....[210]....
        /*0884*/ 	.word	0xffffffff


	//   ....[211]....
        /*0888*/ 	.word	0xffffffff


	//   ....[212]....
        /*088c*/ 	.word	0xffffffff


	//   ....[213]....
        /*0890*/ 	.word	0xffffffff


	//   ....[214]....
        /*0894*/ 	.word	0xffffffff


	//   ....[215]....
        /*0898*/ 	.word	0xffffffff


	//   ....[216]....
        /*089c*/ 	.word	0xffffffff


	//   ....[217]....
        /*08a0*/ 	.word	0xffffffff


	//   ....[218]....
        /*08a4*/ 	.word	0xffffffff


	//   ....[219]....
        /*08a8*/ 	.word	0xffffffff


	//   ....[220]....
        /*08ac*/ 	.word	0xffffffff


	//   ....[221]....
        /*08b0*/ 	.word	0xffffffff


	//   ....[222]....
        /*08b4*/ 	.word	0xffffffff


	//   ....[223]....
        /*08b8*/ 	.word	0xffffffff


	//   ....[224]....
        /*08bc*/ 	.word	0xffffffff


	//   ....[225]....
        /*08c0*/ 	.word	0xffffffff


	//   ....[226]....
        /*08c4*/ 	.word	0xffffffff


	//   ....[227]....
        /*08c8*/ 	.word	0xffffffff


	//   ....[228]....
        /*08cc*/ 	.word	0xffffffff


	//   ....[229]....
        /*08d0*/ 	.word	0xffffffff


	//   ....[230]....
        /*08d4*/ 	.word	0xffffffff


	//   ....[231]....
        /*08d8*/ 	.word	0xffffffff


	//   ....[232]....
        /*08dc*/ 	.word	0xffffffff


	//   ....[233]....
        /*08e0*/ 	.word	0xffffffff


	//   ....[234]....
        /*08e4*/ 	.word	0xffffffff


	//   ....[235]....
        /*08e8*/ 	.word	0xffffffff


	//   ....[236]....
        /*08ec*/ 	.word	0xffffffff


	//   ....[237]....
        /*08f0*/ 	.word	0xffffffff


	//   ....[238]....
        /*08f4*/ 	.word	0xffffffff


	//   ....[239]....
        /*08f8*/ 	.word	0xffffffff


	//   ....[240]....
        /*08fc*/ 	.word	0xffffffff


	//   ....[241]....
        /*0900*/ 	.word	0xffffffff


	//   ....[242]....
        /*0904*/ 	.word	0xffffffff


	//   ....[243]....
        /*0908*/ 	.word	0xffffffff


	//   ....[244]....
        /*090c*/ 	.word	0xffffffff


	//   ....[245]....
        /*0910*/ 	.word	0xffffffff


	//   ....[246]....
        /*0914*/ 	.word	0xffffffff


	//   ....[247]....
        /*0918*/ 	.word	0xffffffff


	//   ....[248]....
        /*091c*/ 	.word	0xffffffff


	//   ....[249]....
        /*0920*/ 	.word	0xffffffff


	//   ....[250]....
        /*0924*/ 	.word	0xffffffff


	//   ....[251]....
        /*0928*/ 	.word	0xffffffff


	//   ....[252]....
        /*092c*/ 	.word	0xffffffff


	//   ....[253]....
        /*0930*/ 	.word	0xffffffff


	//   ....[254]....
        /*0934*/ 	.word	0xffffffff


	//   ....[255]....
        /*0938*/ 	.word	0xffffffff


	//   ....[0]....
        /*093c*/ 	.word	0xffffffff


	//   ....[1]....
        /*0940*/ 	.word	0xffffffff


	//   ....[2]....
        /*0944*/ 	.word	0xffffffff


	//   ....[3]....
        /*0948*/ 	.word	0xffffffff


	//   ....[4]....
        /*094c*/ 	.word	0xffffffff


	//   ....[5]....
        /*0950*/ 	.word	0xffffffff


	//   ....[6]....
        /*0954*/ 	.word	0xffffffff


	//----- nvinfo : EIATTR_COOP_GROUP_INSTR_OFFSETS
	.align		4
.L_566:
        /*0958*/ 	.byte	0x04, 0x28
        /*095a*/ 	.short	(.L_568 - .L_567)


	//   ....[0]....
.L_567:
        /*095c*/ 	.word	0x00000050


	//   ....[1]....
        /*0960*/ 	.word	0x00000200


	//   ....[2]....
        /*0964*/ 	.word	0x00000230


	//   ....[3]....
        /*0968*/ 	.word	0x00000260


	//   ....[4]....
        /*096c*/ 	.word	0x00000290


	//   ....[5]....
        /*0970*/ 	.word	0x000002c0


	//   ....[6]....
        /*0974*/ 	.word	0x000002f0


	//   ....[7]....
        /*0978*/ 	.word	0x00000450


	//   ....[8]....
        /*097c*/ 	.word	0x00000490


	//   ....[9]....
        /*0980*/ 	.word	0x000004c0


	//   ....[10]....
        /*0984*/ 	.word	0x000004f0


	//   ....[11]....
        /*0988*/ 	.word	0x00000520


	//   ....[12]....
        /*098c*/ 	.word	0x00000550


	//   ....[13]....
        /*0990*/ 	.word	0x000005e0


	//   ....[14]....
        /*0994*/ 	.word	0x00000630


	//   ....[15]....
        /*0998*/ 	.word	0x00000650


	//   ....[16]....
        /*099c*/ 	.word	0x000006b0


	//   ....[17]....
        /*09a0*/ 	.word	0x00008350


	//   ....[18]....
        /*09a4*/ 	.word	0x00008370


	//   ....[19]....
        /*09a8*/ 	.word	0x00008450


	//   ....[20]....
        /*09ac*/ 	.word	0x00008460


	//   ....[21]....
        /*09b0*/ 	.word	0x00008530


	//   ....[22]....
        /*09b4*/ 	.word	0x00008550


	//   ....[23]....
        /*09b8*/ 	.word	0x00008620


	//   ....[24]....
        /*09bc*/ 	.word	0x00008630


	//   ....[25]....
        /*09c0*/ 	.word	0x00008700


	//   ....[26]....
        /*09c4*/ 	.word	0x00008720


	//   ....[27]....
        /*09c8*/ 	.word	0x000087f0


	//   ....[28]....
        /*09cc*/ 	.word	0x00008800


	//   ....[29]....
        /*09d0*/ 	.word	0x000088d0


	//   ....[30]....
        /*09d4*/ 	.word	0x000088f0


	//   ....[31]....
        /*09d8*/ 	.word	0x000089c0


	//   ....[32]....
        /*09dc*/ 	.word	0x000089d0


	//   ....[33]....
        /*09e0*/ 	.word	0x00009140


	//   ....[34]....
        /*09e4*/ 	.word	0x00009180


	//   ....[35]....
        /*09e8*/ 	.word	0x00009190


	//   ....[36]....
        /*09ec*/ 	.word	0x000091a0


	//   ....[37]....
        /*09f0*/ 	.word	0x00009350


	//   ....[38]....
        /*09f4*/ 	.word	0x00009410


	//   ....[39]....
        /*09f8*/ 	.word	0x00009450


	//   ....[40]....
        /*09fc*/ 	.word	0x00009490


	//   ....[41]....
        /*0a00*/ 	.word	0x00009670


	//   ....[42]....
        /*0a04*/ 	.word	0x00009730


	//   ....[43]....
        /*0a08*/ 	.word	0x00009770


	//   ....[44]....
        /*0a0c*/ 	.word	0x000097b0


	//   ....[45]....
        /*0a10*/ 	.word	0x000099b0


	//   ....[46]....
        /*0a14*/ 	.word	0x00009a70


	//   ....[47]....
        /*0a18*/ 	.word	0x00009ab0


	//   ....[48]....
        /*0a1c*/ 	.word	0x00009af0


	//   ....[49]....
        /*0a20*/ 	.word	0x0000b640


	//   ....[50]....
        /*0a24*/ 	.word	0x0000b690


	//   ....[51]....
        /*0a28*/ 	.word	0x0000b6b0


	//   ....[52]....
        /*0a2c*/ 	.word	0x0000b6d0


	//   ....[53]....
        /*0a30*/ 	.word	0x0000b7b0


	//   ....[54]....
        /*0a34*/ 	.word	0x0000b7c0


	//   ....[55]....
        /*0a38*/ 	.word	0x0000b7d0


	//   ....[56]....
        /*0a3c*/ 	.word	0x0000b7e0


	//   ....[57]....
        /*0a40*/ 	.word	0x0000ba10


	//   ....[58]....
        /*0a44*/ 	.word	0x0000ba50


	//   ....[59]....
        /*0a48*/ 	.word	0x0000ba70


	//   ....[60]....
        /*0a4c*/ 	.word	0x0000ba80


	//   ....[61]....
        /*0a50*/ 	.word	0x0000bbf0


	//   ....[62]....
        /*0a54*/ 	.word	0x0000bc70


	//   ....[63]....
        /*0a58*/ 	.word	0x0000bcb0


	//   ....[64]....
        /*0a5c*/ 	.word	0x0000bcd0


	//   ....[65]....
        /*0a60*/ 	.word	0x0000e480


	//   ....[66]....
        /*0a64*/ 	.word	0x0000e490


	//   ....[67]....
        /*0a68*/ 	.word	0x0000e4b0


	//   ....[68]....
        /*0a6c*/ 	.word	0x0000e4c0


	//   ....[69]....
        /*0a70*/ 	.word	0x0000f090


	//   ....[70]....
        /*0a74*/ 	.word	0x0000f120


	//   ....[71]....
        /*0a78*/ 	.word	0x0000f2b0


	//   ....[72]....
        /*0a7c*/ 	.word	0x0000f340


	//   ....[73]....
        /*0a80*/ 	.word	0x0000f370


	//   ....[74]....
        /*0a84*/ 	.word	0x0000f4f0


	//   ....[75]....
        /*0a88*/ 	.word	0x0000f550


	//   ....[76]....
        /*0a8c*/ 	.word	0x0000f630


	//   ....[77]....
        /*0a90*/ 	.word	0x000116c0


	//   ....[78]....
        /*0a94*/ 	.word	0x000116e0


	//   ....[79]....
        /*0a98*/ 	.word	0x00011700


	//   ....[80]....
        /*0a9c*/ 	.word	0x00011720


	//   ....[81]....
        /*0aa0*/ 	.word	0x00012280


	//   ....[82]....
        /*0aa4*/ 	.word	0x00012440


	//   ....[83]....
        /*0aa8*/ 	.word	0x000125a0


	//   ....[84]....
        /*0aac*/ 	.word	0x00012790


	//   ....[85]....
        /*0ab0*/ 	.word	0x000128a0


	//   ....[86]....
        /*0ab4*/ 	.word	0x00012a40


	//   ....[87]....
        /*0ab8*/ 	.word	0x00012ad0


	//   ....[88]....
        /*0abc*/ 	.word	0x00012bc0


	//   ....[89]....
        /*0ac0*/ 	.word	0x00015a40


	//   ....[90]....
        /*0ac4*/ 	.word	0x00015b60


	//   ....[91]....
        /*0ac8*/ 	.word	0x00015bb0


	//   ....[92]....
        /*0acc*/ 	.word	0x00015be0


	//   ....[93]....
        /*0ad0*/ 	.word	0x00015c30


	//   ....[94]....
        /*0ad4*/ 	.word	0x00015cc0


	//   ....[95]....
        /*0ad8*/ 	.word	0x00015db0


	//   ....[96]....
        /*0adc*/ 	.word	0x00016170


	//   ....[97]....
        /*0ae0*/ 	.word	0x00017cb0


	//   ....[98]....
        /*0ae4*/ 	.word	0x00017d20


	//   ....[99]....
        /*0ae8*/ 	.word	0x00017d40


	//   ....[100]....
        /*0aec*/ 	.word	0x00017d50


	//   ....[101]....
        /*0af0*/ 	.word	0x00017d60


	//   ....[102]....
        /*0af4*/ 	.word	0x00017d90


	//   ....[103]....
        /*0af8*/ 	.word	0x00017db0


	//   ....[104]....
        /*0afc*/ 	.word	0x00017dc0


	//   ....[105]....
        /*0b00*/ 	.word	0x00019200


	//   ....[106]....
        /*0b04*/ 	.word	0x00019220


	//   ....[107]....
        /*0b08*/ 	.word	0x00019240


	//   ....[108]....
        /*0b0c*/ 	.word	0x00019250


	//   ....[109]....
        /*0b10*/ 	.word	0x00019260


	//   ....[110]....
        /*0b14*/ 	.word	0x00019270


	//   ....[111]....
        /*0b18*/ 	.word	0x00019290


	//   ....[112]....
        /*0b1c*/ 	.word	0x00019300


	//   ....[113]....
        /*0b20*/ 	.word	0x00019680


	//   ....[114]....
        /*0b24*/ 	.word	0x000196a0


	//   ....[115]....
        /*0b28*/ 	.word	0x00019710


	//   ....[116]....
        /*0b2c*/ 	.word	0x00019720


	//   ....[117]....
        /*0b30*/ 	.word	0x00019790


	//   ....[118]....
        /*0b34*/ 	.word	0x000197b0


	//   ....[119]....
        /*0b38*/ 	.word	0x00019820


	//   ....[120]....
        /*0b3c*/ 	.word	0x00019830


	//   ....[121]....
        /*0b40*/ 	.word	0x000198a0


	//   ....[122]....
        /*0b44*/ 	.word	0x000198c0


	//   ....[123]....
        /*0b48*/ 	.word	0x00019930


	//   ....[124]....
        /*0b4c*/ 	.word	0x00019940


	//   ....[125]....
        /*0b50*/ 	.word	0x000199b0


	//   ....[126]....
        /*0b54*/ 	.word	0x000199d0


	//   ....[127]....
        /*0b58*/ 	.word	0x00019a40


	//   ....[128]....
        /*0b5c*/ 	.word	0x00019a50


	//   ....[129]....
        /*0b60*/ 	.word	0x00019ce0


	//   ....[130]....
        /*0b64*/ 	.word	0x00019d00


	//   ....[131]....
        /*0b68*/ 	.word	0x0001a050


	//   ....[132]....
        /*0b6c*/ 	.word	0x0001a060


	//   ....[133]....
        /*0b70*/ 	.word	0x0001a2c0


	//   ....[134]....
        /*0b74*/ 	.word	0x0001a2e0


	//   ....[135]....
        /*0b78*/ 	.word	0x0001a560


	//   ....[136]....
        /*0b7c*/ 	.word	0x0001a570


	//   ....[137]....
        /*0b80*/ 	.word	0x0001af40


	//   ....[138]....
        /*0b84*/ 	.word	0x0001af60


	//   ....[139]....
        /*0b88*/ 	.word	0x0001afd0


	//   ....[140]....
        /*0b8c*/ 	.word	0x0001afe0


	//   ....[141]....
        /*0b90*/ 	.word	0x0001b050


	//   ....[142]....
        /*0b94*/ 	.word	0x0001b070


	//   ....[143]....
        /*0b98*/ 	.word	0x0001b0e0


	//   ....[144]....
        /*0b9c*/ 	.word	0x0001b0f0


	//   ....[145]....
        /*0ba0*/ 	.word	0x0001b160


	//   ....[146]....
        /*0ba4*/ 	.word	0x0001b180


	//   ....[147]....
        /*0ba8*/ 	.word	0x0001b1f0


	//   ....[148]....
        /*0bac*/ 	.word	0x0001b200


	//   ....[149]....
        /*0bb0*/ 	.word	0x0001b270


	//   ....[150]....
        /*0bb4*/ 	.word	0x0001b290


	//   ....[151]....
        /*0bb8*/ 	.word	0x0001b300


	//   ....[152]....
        /*0bbc*/ 	.word	0x0001b310


	//   ....[153]....
        /*0bc0*/ 	.word	0x0001b460


	//   ....[154]....
        /*0bc4*/ 	.word	0x0001b480


	//   ....[155]....
        /*0bc8*/ 	.word	0x0001b5b0


	//   ....[156]....
        /*0bcc*/ 	.word	0x0001b5f0


	//   ....[157]....
        /*0bd0*/ 	.word	0x0001b620


	//   ....[158]....
        /*0bd4*/ 	.word	0x0001b650


	//   ....[159]....
        /*0bd8*/ 	.word	0x0001b680


	//   ....[160]....
        /*0bdc*/ 	.word	0x0001b6b0


	//   ....[161]....
        /*0be0*/ 	.word	0x0001b810


	//   ....[162]....
        /*0be4*/ 	.word	0x0001b850


	//   ....[163]....
        /*0be8*/ 	.word	0x0001b880


	//   ....[164]....
        /*0bec*/ 	.word	0x0001b8b0


	//   ....[165]....
        /*0bf0*/ 	.word	0x0001b8e0


	//   ....[166]....
        /*0bf4*/ 	.word	0x0001b910


	//   ....[167]....
        /*0bf8*/ 	.word	0x0001b9a0


	//   ....[168]....
        /*0bfc*/ 	.word	0x0001ba00


	//   ....[169]....
        /*0c00*/ 	.word	0x0001ba10


	//   ....[170]....
        /*0c04*/ 	.word	0x0001ba70


	//   ....[171]....
        /*0c08*/ 	.word	0x0001c4d0


	//   ....[172]....
        /*0c0c*/ 	.word	0x0001c530


	//   ....[173]....
        /*0c10*/ 	.word	0x0001c580


	//   ....[174]....
        /*0c14*/ 	.word	0x0001c5d0


	//   ....[175]....
        /*0c18*/ 	.word	0x0001c620


	//   ....[176]....
        /*0c1c*/ 	.word	0x0001c690


	//   ....[177]....
        /*0c20*/ 	.word	0x0001c6e0


	//   ....[178]....
        /*0c24*/ 	.word	0x0001c750


	//   ....[179]....
        /*0c28*/ 	.word	0x0001c7c0


	//   ....[180]....
        /*0c2c*/ 	.word	0x0001c820


	//   ....[181]....
        /*0c30*/ 	.word	0x0001c890


	//   ....[182]....
        /*0c34*/ 	.word	0x0001c900


	//   ....[183]....
        /*0c38*/ 	.word	0x0001c970


	//   ....[184]....
        /*0c3c*/ 	.word	0x0001c9d0


	//   ....[185]....
        /*0c40*/ 	.word	0x0001ca40


	//   ....[186]....
        /*0c44*/ 	.word	0x0001cab0


	//   ....[187]....
        /*0c48*/ 	.word	0x0001cb20


	//   ....[188]....
        /*0c4c*/ 	.word	0x0001cb80


	//   ....[189]....
        /*0c50*/ 	.word	0x0001cbf0


	//   ....[190]....
        /*0c54*/ 	.word	0x0001cc60


	//   ....[191]....
        /*0c58*/ 	.word	0x0001ccd0


	//   ....[192]....
        /*0c5c*/ 	.word	0x0001cd30


	//   ....[193]....
        /*0c60*/ 	.word	0x0001cda0


	//   ....[194]....
        /*0c64*/ 	.word	0x0001ce10


	//   ....[195]....
        /*0c68*/ 	.word	0x0001ce80


	//   ....[196]....
        /*0c6c*/ 	.word	0x0001cee0


	//   ....[197]....
        /*0c70*/ 	.word	0x0001cf40


	//   ....[198]....
        /*0c74*/ 	.word	0x0001cfa0


	//   ....[199]....
        /*0c78*/ 	.word	0x0001cff0


	//   ....[200]....
        /*0c7c*/ 	.word	0x0001d050


	//   ....[201]....
        /*0c80*/ 	.word	0x0001d0a0


	//   ....[202]....
        /*0c84*/ 	.word	0x0001d100


	//   ....[203]....
        /*0c88*/ 	.word	0x0001d150


	//   ....[204]....
        /*0c8c*/ 	.word	0x0001d1b0


	//   ....[205]....
        /*0c90*/ 	.word	0x0001d220


	//   ....[206]....
        /*0c94*/ 	.word	0x0001d290


	//   ....[207]....
        /*0c98*/ 	.word	0x0001d300


	//   ....[208]....
        /*0c9c*/ 	.word	0x0001d360


	//   ....[209]....
        /*0ca0*/ 	.word	0x0001d3d0


	//   ....[210]....
        /*0ca4*/ 	.word	0x0001d440


	//   ....[211]....
        /*0ca8*/ 	.word	0x0001d4b0


	//   ....[212]....
        /*0cac*/ 	.word	0x0001d510


	//   ....[213]....
        /*0cb0*/ 	.word	0x0001d580


	//   ....[214]....
        /*0cb4*/ 	.word	0x0001d5f0


	//   ....[215]....
        /*0cb8*/ 	.word	0x0001d660


	//   ....[216]....
        /*0cbc*/ 	.word	0x0001d6c0


	//   ....[217]....
        /*0cc0*/ 	.word	0x0001d730


	//   ....[218]....
        /*0cc4*/ 	.word	0x0001d7a0


	//   ....[219]....
        /*0cc8*/ 	.word	0x0001d810


	//   ....[220]....
        /*0ccc*/ 	.word	0x0001d870


	//   ....[221]....
        /*0cd0*/ 	.word	0x0001d8e0


	//   ....[222]....
        /*0cd4*/ 	.word	0x0001d950


	//   ....[223]....
        /*0cd8*/ 	.word	0x0001d9c0


	//   ....[224]....
        /*0cdc*/ 	.word	0x0001da20


	//   ....[225]....
        /*0ce0*/ 	.word	0x0001da90


	//   ....[226]....
        /*0ce4*/ 	.word	0x0001db00


	//   ....[227]....
        /*0ce8*/ 	.word	0x0001db70


	//   ....[228]....
        /*0cec*/ 	.word	0x0001dbd0


	//   ....[229]....
        /*0cf0*/ 	.word	0x0001dc40


	//   ....[230]....
        /*0cf4*/ 	.word	0x0001dcb0


	//   ....[231]....
        /*0cf8*/ 	.word	0x0001dd20


	//   ....[232]....
        /*0cfc*/ 	.word	0x0001dd80


	//   ....[233]....
        /*0d00*/ 	.word	0x0001ddf0


	//   ....[234]....
        /*0d04*/ 	.word	0x0001de60


	//   ....[235]....
        /*0d08*/ 	.word	0x0001ded0


	//   ....[236]....
        /*0d0c*/ 	.word	0x0001df30


	//   ....[237]....
        /*0d10*/ 	.word	0x0001dfa0


	//   ....[238]....
        /*0d14*/ 	.word	0x0001e010


	//   ....[239]....
        /*0d18*/ 	.word	0x0001e080


	//   ....[240]....
        /*0d1c*/ 	.word	0x0001e0e0


	//   ....[241]....
        /*0d20*/ 	.word	0x0001e150


	//   ....[242]....
        /*0d24*/ 	.word	0x0001e1c0


	//   ....[243]....
        /*0d28*/ 	.word	0x0001e230


	//   ....[244]....
        /*0d2c*/ 	.word	0x0001e290


	//   ....[245]....
        /*0d30*/ 	.word	0x0001e300


	//   ....[246]....
        /*0d34*/ 	.word	0x0001e370


	//   ....[247]....
        /*0d38*/ 	.word	0x0001e3c0


	//   ....[248]....
        /*0d3c*/ 	.word	0x0001e400


	//   ....[249]....
        /*0d40*/ 	.word	0x0001e450


	//   ....[250]....
        /*0d44*/ 	.word	0x0001e4a0


	//   ....[251]....
        /*0d48*/ 	.word	0x0001e4f0


	//   ....[252]....
        /*0d4c*/ 	.word	0x0001e560


	//   ....[253]....
        /*0d50*/ 	.word	0x0001e5b0


	//   ....[254]....
        /*0d54*/ 	.word	0x0001e600


	//   ....[255]....
        /*0d58*/ 	.word	0x0001e650


	//   ....[0]....
        /*0d5c*/ 	.word	0x0001e6a0


	//   ....[1]....
        /*0d60*/ 	.word	0x0001e6f0


	//   ....[2]....
        /*0d64*/ 	.word	0x0001e760


	//   ....[3]....
        /*0d68*/ 	.word	0x0001e7b0


	//   ....[4]....
        /*0d6c*/ 	.word	0x0001e820


	//   ....[5]....
        /*0d70*/ 	.word	0x0001e880


	//   ....[6]....
        /*0d74*/ 	.word	0x0001e8f0


	//----- nvinfo : EIATTR_EXIT_INSTR_OFFSETS
	.align		4
.L_568:
        /*0d78*/ 	.byte	0x04, 0x1c
        /*0d7a*/ 	.short	(.L_570 - .L_569)


	//   ....[0]....
.L_569:
        /*0d7c*/ 	.word	0x000010d0


	//   ....[1]....
        /*0d80*/ 	.word	0x0001c490


	//----- nvinfo : EIATTR_MAX_THREADS
	.align		4
.L_570:
        /*0d84*/ 	.byte	0x04, 0x05
        /*0d86*/ 	.short	(.L_572 - .L_571)
.L_571:
        /*0d88*/ 	.word	0x00000080
        /*0d8c*/ 	.word	0x00000001
        /*0d90*/ 	.word	0x00000001


	//----- nvinfo : EIATTR_CRS_STACK_SIZE
	.align		4
.L_572:
        /*0d94*/ 	.byte	0x04, 0x1e
        /*0d96*/ 	.short	(.L_574 - .L_573)
.L_573:
        /*0d98*/ 	.word	0x00000000
.L_574:


//--------------------- .nv.callgraph             --------------------------
	.section	.nv.callgraph,"",@"SHT_CUDA_CALLGRAPH"
	.align	4
	.sectionentsize	8
	.align		4
        /*0000*/ 	.word	0x00000000
	.align		4
        /*0004*/ 	.word	0xffffffff
	.align		4
        /*0008*/ 	.word	0x00000000
	.align		4
        /*000c*/ 	.word	0xfffffffe
	.align		4
        /*0010*/ 	.word	0x00000000
	.align		4
        /*0014*/ 	.word	0xfffffffd
	.align		4
        /*0018*/ 	.word	0x00000000
	.align		4
        /*001c*/ 	.word	0xfffffffc


//--------------------- .nv.rel.action            --------------------------
	.section	.nv.rel.action,"",@"SHT_CUDA_RELOCINFO"
	.align	8
	.sectionentsize	8
        /*0000*/ 	.byte	0x73, 0x00, 0x00, 0x00, 0x00, 0x00, 0x00, 0x00, 0x00, 0x00, 0x00, 0x11, 0x25, 0x00, 0x05, 0x36


//--------------------- .nv.constant4             --------------------------
	.section	.nv.constant4,"a",@progbits
	.align	8
	.align		8
.nv.constant4:
        /*0000*/ 	.dword	_ZN82_INTERNAL_68294c48_46_flash_fwd_hdim64_fp16_split_softcapall_sm80_cu_348dd9ca_33814cuda3std3__45__cpo5beginE
	.align		8
        /*0008*/ 	.dword	_ZN82_INTERNAL_68294c48_46_flash_fwd_hdim64_fp16_split_softcapall_sm80_cu_348dd9ca_33814cuda3std3__45__cpo3endE
	.align		8
        /*0010*/ 	.dword	_ZN82_INTERNAL_68294c48_46_flash_fwd_hdim64_fp16_split_softcapall_sm80_cu_348dd9ca_33814cuda3std3__45__cpo6cbeginE
	.align		8
        /*0018*/ 	.dword	_ZN82_INTERNAL_68294c48_46_flash_fwd_hdim64_fp16_split_softcapall_sm80_cu_348dd9ca_33814cuda3std3__45__cpo4cendE
	.align		8
        /*0020*/ 	.dword	_ZN82_INTERNAL_68294c48_46_flash_fwd_hdim64_fp16_split_softcapall_sm80_cu_348dd9ca_33814cuda3std3__484_GLOBAL__N__68294c48_46_flash_fwd_hdim64_fp16_split_softcapall_sm80_cu_348dd9ca_33816ignoreE
	.align		8
        /*0028*/ 	.dword	_ZN82_INTERNAL_68294c48_46_flash_fwd_hdim64_fp16_split_softcapall_sm80_cu_348dd9ca_33814cuda3std3__419piecewise_constructE
	.align		8
        /*0030*/ 	.dword	_ZN82_INTERNAL_68294c48_46_flash_fwd_hdim64_fp16_split_softcapall_sm80_cu_348dd9ca_33814cuda3std3__48in_placeE
	.align		8
        /*0038*/ 	.dword	_ZN82_INTERNAL_68294c48_46_flash_fwd_hdim64_fp16_split_softcapall_sm80_cu_348dd9ca_33814cuda3std6ranges3__45__cpo4swapE
	.align		8
        /*0040*/ 	.dword	_ZN82_INTERNAL_68294c48_46_flash_fwd_hdim64_fp16_split_softcapall_sm80_cu_348dd9ca_33814cuda3std6ranges3__45__cpo9iter_moveE
	.align		8
        /*0048*/ 	.dword	_ZN82_INTERNAL_68294c48_46_flash_fwd_hdim64_fp16_split_softcapall_sm80_cu_348dd9ca_33814cute7productE
	.align		8
        /*0050*/ 	.dword	_ZN82_INTERNAL_68294c48_46_flash_fwd_hdim64_fp16_split_softcapall_sm80_cu_348dd9ca_33814cute1_E


//--------------------- .nv.constant0._ZN7cutlass13device_kernelIN5flash19enable_sm80_to_sm89INS1_16FlashAttnFwdSm80INS1_25CollectiveMainloopFwdSm80ILi4ELi1ELb0EN4cute5tupleIJNS5_1CILi128EEENS7_ILi112EEENS7_ILi64EEEEEELi64ENS_6half_tEfNS_4arch4Sm80ELb0ELb0ELb1ELb0ELb0ELb0ELb1ELb1EEENS1_21CollectiveEpilogueFwdINS6_IJS8_SA_S9_EEENS6_IJNS7_ILi1EEESI_SI_EEESC_SE_Li128ELb0ELb1ELb1ELb0EEENS1_19SingleTileSchedulerILb0ELb1ELb1ELi128EEEEEEEEEvNT_6ParamsE --------------------------
	.section	.nv.constant0._ZN7cutlass13device_kernelIN5flash19enable_sm80_to_sm89INS1_16FlashAttnFwdSm80INS1_25CollectiveMainloopFwdSm80ILi4ELi1ELb0EN4cute5tupleIJNS5_1CILi128EEENS7_ILi112EEENS7_ILi64EEEEEELi64ENS_6half_tEfNS_4arch4Sm80ELb0ELb0ELb1ELb0ELb0ELb0ELb1ELb1EEENS1_21CollectiveEpilogueFwdINS6_IJS8_SA_S9_EEENS6_IJNS7_ILi1EEESI_SI_EEESC_SE_Li128ELb0ELb1ELb1ELb0EEENS1_19SingleTileSchedulerILb0ELb1ELb1ELi128EEEEEEEEEvNT_6ParamsE,"a",@progbits
	.sectionflags	@""
	.align	4
.nv.constant0._ZN7cutlass13device_kernelIN5flash19enable_sm80_to_sm89INS1_16FlashAttnFwdSm80INS1_25CollectiveMainloopFwdSm80ILi4ELi1ELb0EN4cute5tupleIJNS5_1CILi128EEENS7_ILi112EEENS7_ILi64EEEEEELi64ENS_6half_tEfNS_4arch4Sm80ELb0ELb0ELb1ELb0ELb0ELb0ELb1ELb1EEENS1_21CollectiveEpilogueFwdINS6_IJS8_SA_S9_EEENS6_IJNS7_ILi1EEESI_SI_EEESC_SE_Li128ELb0ELb1ELb1ELb0EEENS1_19SingleTileSchedulerILb0ELb1ELb1ELi128EEEEEEEEEvNT_6ParamsE:
	.zero		1400


//--------------------- .nv.constant0._ZN7cutlass13device_kernelIN5flash19enable_sm80_to_sm89INS1_16FlashAttnFwdSm80INS1_25CollectiveMainloopFwdSm80ILi4ELi1ELb0EN4cute5tupleIJNS5_1CILi128EEENS7_ILi80EEENS7_ILi64EEEEEELi64ENS_6half_tEfNS_4arch4Sm80ELb0ELb0ELb1ELb1ELb0ELb0ELb1ELb1EEENS1_21CollectiveEpilogueFwdINS6_IJS8_SA_S9_EEENS6_IJNS7_ILi1EEESI_SI_EEESC_SE_Li128ELb1ELb1ELb1ELb0EEENS1_36VarlenDynamicPersistentTileSchedulerILi128ELi80ELi128ELi128ELb1ELb1ELb0ELb0ELb1ELb1EEEEEEEEEvNT_6ParamsE --------------------------
	.section	.nv.constant0._ZN7cutlass13device_kernelIN5flash19enable_sm80_to_sm89INS1_16FlashAttnFwdSm80INS1_25CollectiveMainloopFwdSm80ILi4ELi1ELb0EN4cute5tupleIJNS5_1CILi128EEENS7_ILi80EEENS7_ILi64EEEEEELi64ENS_6half_tEfNS_4arch4Sm80ELb0ELb0ELb1ELb1ELb0ELb0ELb1ELb1EEENS1_21CollectiveEpilogueFwdINS6_IJS8_SA_S9_EEENS6_IJNS7_ILi1EEESI_SI_EEESC_SE_Li128ELb1ELb1ELb1ELb0EEENS1_36VarlenDynamicPersistentTileSchedulerILi128ELi80ELi128ELi128ELb1ELb1ELb0ELb0ELb1ELb1EEEEEEEEEvNT_6ParamsE,"a",@progbits
	.sectionflags	@""
	.align	4
.nv.constant0._ZN7cutlass13device_kernelIN5flash19enable_sm80_to_sm89INS1_16FlashAttnFwdSm80INS1_25CollectiveMainloopFwdSm80ILi4ELi1ELb0EN4cute5tupleIJNS5_1CILi128EEENS7_ILi80EEENS7_ILi64EEEEEELi64ENS_6half_tEfNS_4arch4Sm80ELb0ELb0ELb1ELb1ELb0ELb0ELb1ELb1EEENS1_21CollectiveEpilogueFwdINS6_IJS8_SA_S9_EEENS6_IJNS7_ILi1EEESI_SI_EEESC_SE_Li128ELb1ELb1ELb1ELb0EEENS1_36VarlenDynamicPersistentTileSchedulerILi128ELi80ELi128ELi128ELb1ELb1ELb0ELb0ELb1ELb1EEEEEEEEEvNT_6ParamsE:
	.zero		1432


//--------------------- .nv.constant0._ZN7cutlass13device_kernelIN5flash19enable_sm80_to_sm89INS1_16FlashAttnFwdSm80INS1_25CollectiveMainloopFwdSm80ILi4ELi1ELb0EN4cute5tupleIJNS5_1CILi128EEENS7_ILi80EEENS7_ILi64EEEEEELi64ENS_6half_tEfNS_4arch4Sm80ELb0ELb0ELb1ELb1ELb0ELb1ELb1ELb1EEENS1_21CollectiveEpilogueFwdINS6_IJS8_SA_S9_EEENS6_IJNS7_ILi1EEESI_SI_EEESC_SE_Li128ELb1ELb1ELb1ELb0EEENS1_36VarlenDynamicPersistentTileSchedulerILi128ELi80ELi128ELi128ELb1ELb1ELb0ELb0ELb1ELb1EEEEEEEEEvNT_6ParamsE --------------------------
	.section	.nv.constant0._ZN7cutlass13device_kernelIN5flash19enable_sm80_to_sm89INS1_16FlashAttnFwdSm80INS1_25CollectiveMainloopFwdSm80ILi4ELi1ELb0EN4cute5tupleIJNS5_1CILi128EEENS7_ILi80EEENS7_ILi64EEEEEELi64ENS_6half_tEfNS_4arch4Sm80ELb0ELb0ELb1ELb1ELb0ELb1ELb1ELb1EEENS1_21CollectiveEpilogueFwdINS6_IJS8_SA_S9_EEENS6_IJNS7_ILi1EEESI_SI_EEESC_SE_Li128ELb1ELb1ELb1ELb0EEENS1_36VarlenDynamicPersistentTileSchedulerILi128ELi80ELi128ELi128ELb1ELb1ELb0ELb0ELb1ELb1EEEEEEEEEvNT_6ParamsE,"a",@progbits
	.sectionflags	@""
	.align	4
.nv.constant0._ZN7cutlass13device_kernelIN5flash19enable_sm80_to_sm89INS1_16FlashAttnFwdSm80INS1_25CollectiveMainloopFwdSm80ILi4ELi1ELb0EN4cute5tupleIJNS5_1CILi128EEENS7_ILi80EEENS7_ILi64EEEEEELi64ENS_6half_tEfNS_4arch4Sm80ELb0ELb0ELb1ELb1ELb0ELb1ELb1ELb1EEENS1_21CollectiveEpilogueFwdINS6_IJS8_SA_S9_EEENS6_IJNS7_ILi1EEESI_SI_EEESC_SE_Li128ELb1ELb1ELb1ELb0EEENS1_36VarlenDynamicPersistentTileSchedulerILi128ELi80ELi128ELi128ELb1ELb1ELb0ELb0ELb1ELb1EEEEEEEEEvNT_6ParamsE:
	.zero		1432


//--------------------- .nv.constant0._ZN7cutlass13device_kernelIN5flash19enable_sm80_to_sm89INS1_16FlashAttnFwdSm80INS1_25CollectiveMainloopFwdSm80ILi4ELi1ELb0EN4cute5tupleIJNS5_1CILi128EEENS7_ILi96EEENS7_ILi64EEEEEELi64ENS_6half_tEfNS_4arch4Sm80ELb0ELb1ELb1ELb0ELb0ELb0ELb1ELb1EEENS1_21CollectiveEpilogueFwdINS6_IJS8_SA_S9_EEENS6_IJNS7_ILi1EEESI_SI_EEESC_SE_Li128ELb0ELb1ELb1ELb0EEENS1_19SingleTileSchedulerILb0ELb1ELb1ELi128EEEEEEEEEvNT_6ParamsE --------------------------
	.section	.nv.constant0._ZN7cutlass13device_kernelIN5flash19enable_sm80_to_sm89INS1_16FlashAttnFwdSm80INS1_25CollectiveMainloopFwdSm80ILi4ELi1ELb0EN4cute5tupleIJNS5_1CILi128EEENS7_ILi96EEENS7_ILi64EEEEEELi64ENS_6half_tEfNS_4arch4Sm80ELb0ELb1ELb1ELb0ELb0ELb0ELb1ELb1EEENS1_21CollectiveEpilogueFwdINS6_IJS8_SA_S9_EEENS6_IJNS7_ILi1EEESI_SI_EEESC_SE_Li128ELb0ELb1ELb1ELb0EEENS1_19SingleTileSchedulerILb0ELb1ELb1ELi128EEEEEEEEEvNT_6ParamsE,"a",@progbits
	.sectionflags	@""
	.align	4
.nv.constant0._ZN7cutlass13device_kernelIN5flash19enable_sm80_to_sm89INS1_16FlashAttnFwdSm80INS1_25CollectiveMainloopFwdSm80ILi4ELi1ELb0EN4cute5tupleIJNS5_1CILi128EEENS7_ILi96EEENS7_ILi64EEEEEELi64ENS_6half_tEfNS_4arch4Sm80ELb0ELb1ELb1ELb0ELb0ELb0ELb1ELb1EEENS1_21CollectiveEpilogueFwdINS6_IJS8_SA_S9_EEENS6_IJNS7_ILi1EEESI_SI_EEESC_SE_Li128ELb0ELb1ELb1ELb0EEENS1_19SingleTileSchedulerILb0ELb1ELb1ELi128EEEEEEEEEvNT_6ParamsE:
	.zero		1400


//--------------------- .nv.constant0._ZN7cutlass13device_kernelIN5flash19enable_sm80_to_sm89INS1_16FlashAttnFwdSm80INS1_25CollectiveMainloopFwdSm80ILi4ELi1ELb0EN4cute5tupleIJNS5_1CILi128EEENS7_ILi80EEENS7_ILi64EEEEEELi64ENS_6half_tEfNS_4arch4Sm80ELb0ELb1ELb1ELb1ELb0ELb0ELb1ELb1EEENS1_21CollectiveEpilogueFwdINS6_IJS8_SA_S9_EEENS6_IJNS7_ILi1EEESI_SI_EEESC_SE_Li128ELb1ELb1ELb1ELb0EEENS1_36VarlenDynamicPersistentTileSchedulerILi128ELi80ELi128ELi128ELb1ELb1ELb0ELb1ELb0ELb1EEEEEEEEEvNT_6ParamsE --------------------------
	.section	.nv.constant0._ZN7cutlass13device_kernelIN5flash19enable_sm80_to_sm89INS1_16FlashAttnFwdSm80INS1_25CollectiveMainloopFwdSm80ILi4ELi1ELb0EN4cute5tupleIJNS5_1CILi128EEENS7_ILi80EEENS7_ILi64EEEEEELi64ENS_6half_tEfNS_4arch4Sm80ELb0ELb1ELb1ELb1ELb0ELb0ELb1ELb1EEENS1_21CollectiveEpilogueFwdINS6_IJS8_SA_S9_EEENS6_IJNS7_ILi1EEESI_SI_EEESC_SE_Li128ELb1ELb1ELb1ELb0EEENS1_36VarlenDynamicPersistentTileSchedulerILi128ELi80ELi128ELi128ELb1ELb1ELb0ELb1ELb0ELb1EEEEEEEEEvNT_6ParamsE,"a",@progbits
	.sectionflags	@""
	.align	4
.nv.constant0._ZN7cutlass13device_kernelIN5flash19enable_sm80_to_sm89INS1_16FlashAttnFwdSm80INS1_25CollectiveMainloopFwdSm80ILi4ELi1ELb0EN4cute5tupleIJNS5_1CILi128EEENS7_ILi80EEENS7_ILi64EEEEEELi64ENS_6half_tEfNS_4arch4Sm80ELb0ELb1ELb1ELb1ELb0ELb0ELb1ELb1EEENS1_21CollectiveEpilogueFwdINS6_IJS8_SA_S9_EEENS6_IJNS7_ILi1EEESI_SI_EEESC_SE_Li128ELb1ELb1ELb1ELb0EEENS1_36VarlenDynamicPersistentTileSchedulerILi128ELi80ELi128ELi128ELb1ELb1ELb0ELb1ELb0ELb1EEEEEEEEEvNT_6ParamsE:
	.zero		1432


//--------------------- .nv.constant0._ZN7cutlass13device_kernelIN5flash19enable_sm80_to_sm89INS1_16FlashAttnFwdSm80INS1_25CollectiveMainloopFwdSm80ILi4ELi1ELb0EN4cute5tupleIJNS5_1CILi128EEENS7_ILi80EEENS7_ILi64EEEEEELi64ENS_6half_tEfNS_4arch4Sm80ELb0ELb1ELb1ELb1ELb0ELb1ELb1ELb1EEENS1_21CollectiveEpilogueFwdINS6_IJS8_SA_S9_EEENS6_IJNS7_ILi1EEESI_SI_EEESC_SE_Li128ELb1ELb1ELb1ELb0EEENS1_36VarlenDynamicPersistentTileSchedulerILi128ELi80ELi128ELi128ELb1ELb1ELb0ELb1ELb0ELb1EEEEEEEEEvNT_6ParamsE --------------------------
	.section	.nv.constant0._ZN7cutlass13device_kernelIN5flash19enable_sm80_to_sm89INS1_16FlashAttnFwdSm80INS1_25CollectiveMainloopFwdSm80ILi4ELi1ELb0EN4cute5tupleIJNS5_1CILi128EEENS7_ILi80EEENS7_ILi64EEEEEELi64ENS_6half_tEfNS_4arch4Sm80ELb0ELb1ELb1ELb1ELb0ELb1ELb1ELb1EEENS1_21CollectiveEpilogueFwdINS6_IJS8_SA_S9_EEENS6_IJNS7_ILi1EEESI_SI_EEESC_SE_Li128ELb1ELb1ELb1ELb0EEENS1_36VarlenDynamicPersistentTileSchedulerILi128ELi80ELi128ELi128ELb1ELb1ELb0ELb1ELb0ELb1EEEEEEEEEvNT_6ParamsE,"a",@progbits
	.sectionflags	@""
	.align	4
.nv.constant0._ZN7cutlass13device_kernelIN5flash19enable_sm80_to_sm89INS1_16FlashAttnFwdSm80INS1_25CollectiveMainloopFwdSm80ILi4ELi1ELb0EN4cute5tupleIJNS5_1CILi128EEENS7_ILi80EEENS7_ILi64EEEEEELi64ENS_6half_tEfNS_4arch4Sm80ELb0ELb1ELb1ELb1ELb0ELb1ELb1ELb1EEENS1_21CollectiveEpilogueFwdINS6_IJS8_SA_S9_EEENS6_IJNS7_ILi1EEESI_SI_EEESC_SE_Li128ELb1ELb1ELb1ELb0EEENS1_36VarlenDynamicPersistentTileSchedulerILi128ELi80ELi128ELi128ELb1ELb1ELb0ELb1ELb0ELb1EEEEEEEEEvNT_6ParamsE:
	.zero		1432


//--------------------- .nv.constant0._ZN7cutlass13device_kernelIN5flash19enable_sm80_to_sm89INS1_16FlashAttnFwdSm80INS1_25CollectiveMainloopFwdSm80ILi4ELi1ELb0EN4cute5tupleIJNS5_1CILi128EEENS7_ILi112EEENS7_ILi64EEEEEELi64ENS_6half_tEfNS_4arch4Sm80ELb1ELb0ELb1ELb0ELb0ELb0ELb1ELb1EEENS1_21CollectiveEpilogueFwdINS6_IJS8_SA_S9_EEENS6_IJNS7_ILi1EEESI_SI_EEESC_SE_Li128ELb0ELb1ELb1ELb0EEENS1_30DynamicPersistentTileSchedulerILi128ELi128ELb1ELb1ELb0EEEEEEEEEvNT_6ParamsE --------------------------
	.section	.nv.constant0._ZN7cutlass13device_kernelIN5flash19enable_sm80_to_sm89INS1_16FlashAttnFwdSm80INS1_25CollectiveMainloopFwdSm80ILi4ELi1ELb0EN4cute5tupleIJNS5_1CILi128EEENS7_ILi112EEENS7_ILi64EEEEEELi64ENS_6half_tEfNS_4arch4Sm80ELb1ELb0ELb1ELb0ELb0ELb0ELb1ELb1EEENS1_21CollectiveEpilogueFwdINS6_IJS8_SA_S9_EEENS6_IJNS7_ILi1EEESI_SI_EEESC_SE_Li128ELb0ELb1ELb1ELb0EEENS1_30DynamicPersistentTileSchedulerILi128ELi128ELb1ELb1ELb0EEEEEEEEEvNT_6ParamsE,"a",@progbits
	.sectionflags	@""
	.align	4
.nv.constant0._ZN7cutlass13device_kernelIN5flash19enable_sm80_to_sm89INS1_16FlashAttnFwdSm80INS1_25CollectiveMainloopFwdSm80ILi4ELi1ELb0EN4cute5tupleIJNS5_1CILi128EEENS7_ILi112EEENS7_ILi64EEEEEELi64ENS_6half_tEfNS_4arch4Sm80ELb1ELb0ELb1ELb0ELb0ELb0ELb1ELb1EEENS1_21CollectiveEpilogueFwdINS6_IJS8_SA_S9_EEENS6_IJNS7_ILi1EEESI_SI_EEESC_SE_Li128ELb0ELb1ELb1ELb0EEENS1_30DynamicPersistentTileSchedulerILi128ELi128ELb1ELb1ELb0EEEEEEEEEvNT_6ParamsE:
	.zero		1416


//--------------------- .nv.constant0._ZN7cutlass13device_kernelIN5flash19enable_sm80_to_sm89INS1_16FlashAttnFwdSm80INS1_25CollectiveMainloopFwdSm80ILi4ELi1ELb0EN4cute5tupleIJNS5_1CILi128EEENS7_ILi80EEENS7_ILi64EEEEEELi64ENS_6half_tEfNS_4arch4Sm80ELb1ELb0ELb1ELb1ELb0ELb0ELb1ELb1EEENS1_21CollectiveEpilogueFwdINS6_IJS8_SA_S9_EEENS6_IJNS7_ILi1EEESI_SI_EEESC_SE_Li128ELb1ELb1ELb1ELb0EEENS1_36VarlenDynamicPersistentTileSchedulerILi128ELi80ELi128ELi128ELb1ELb1ELb0ELb1ELb1ELb1EEEEEEEEEvNT_6ParamsE --------------------------
	.section	.nv.constant0._ZN7cutlass13device_kernelIN5flash19enable_sm80_to_sm89INS1_16FlashAttnFwdSm80INS1_25CollectiveMainloopFwdSm80ILi4ELi1ELb0EN4cute5tupleIJNS5_1CILi128EEENS7_ILi80EEENS7_ILi64EEEEEELi64ENS_6half_tEfNS_4arch4Sm80ELb1ELb0ELb1ELb1ELb0ELb0ELb1ELb1EEENS1_21CollectiveEpilogueFwdINS6_IJS8_SA_S9_EEENS6_IJNS7_ILi1EEESI_SI_EEESC_SE_Li128ELb1ELb1ELb1ELb0EEENS1_36VarlenDynamicPersistentTileSchedulerILi128ELi80ELi128ELi128ELb1ELb1ELb0ELb1ELb1ELb1EEEEEEEEEvNT_6ParamsE,"a",@progbits
	.sectionflags	@""
	.align	4
.nv.constant0._ZN7cutlass13device_kernelIN5flash19enable_sm80_to_sm89INS1_16FlashAttnFwdSm80INS1_25CollectiveMainloopFwdSm80ILi4ELi1ELb0EN4cute5tupleIJNS5_1CILi128EEENS7_ILi80EEENS7_ILi64EEEEEELi64ENS_6half_tEfNS_4arch4Sm80ELb1ELb0ELb1ELb1ELb0ELb0ELb1ELb1EEENS1_21CollectiveEpilogueFwdINS6_IJS8_SA_S9_EEENS6_IJNS7_ILi1EEESI_SI_EEESC_SE_Li128ELb1ELb1ELb1ELb0EEENS1_36VarlenDynamicPersistentTileSchedulerILi128ELi80ELi128ELi128ELb1ELb1ELb0ELb1ELb1ELb1EEEEEEEEEvNT_6ParamsE:
	.zero		1432


//--------------------- .nv.constant0._ZN7cutlass13device_kernelIN5flash19enable_sm80_to_sm89INS1_16FlashAttnFwdSm80INS1_25CollectiveMainloopFwdSm80ILi4ELi1ELb0EN4cute5tupleIJNS5_1CILi128EEENS7_ILi80EEENS7_ILi64EEEEEELi64ENS_6half_tEfNS_4arch4Sm80ELb1ELb0ELb1ELb1ELb0ELb1ELb1ELb1EEENS1_21CollectiveEpilogueFwdINS6_IJS8_SA_S9_EEENS6_IJNS7_ILi1EEESI_SI_EEESC_SE_Li128ELb1ELb1ELb1ELb0EEENS1_36VarlenDynamicPersistentTileSchedulerILi128ELi80ELi128ELi128ELb1ELb1ELb0ELb1ELb1ELb1EEEEEEEEEvNT_6ParamsE --------------------------
	.section	.nv.constant0._ZN7cutlass13device_kernelIN5flash19enable_sm80_to_sm89INS1_16FlashAttnFwdSm80INS1_25CollectiveMainloopFwdSm80ILi4ELi1ELb0EN4cute5tupleIJNS5_1CILi128EEENS7_ILi80EEENS7_ILi64EEEEEELi64ENS_6half_tEfNS_4arch4Sm80ELb1ELb0ELb1ELb1ELb0ELb1ELb1ELb1EEENS1_21CollectiveEpilogueFwdINS6_IJS8_SA_S9_EEENS6_IJNS7_ILi1EEESI_SI_EEESC_SE_Li128ELb1ELb1ELb1ELb0EEENS1_36VarlenDynamicPersistentTileSchedulerILi128ELi80ELi128ELi128ELb1ELb1ELb0ELb1ELb1ELb1EEEEEEEEEvNT_6ParamsE,"a",@progbits
	.sectionflags	@""
	.align	4
.nv.constant0._ZN7cutlass13device_kernelIN5flash19enable_sm80_to_sm89INS1_16FlashAttnFwdSm80INS1_25CollectiveMainloopFwdSm80ILi4ELi1ELb0EN4cute5tupleIJNS5_1CILi128EEENS7_ILi80EEENS7_ILi64EEEEEELi64ENS_6half_tEfNS_4arch4Sm80ELb1ELb0ELb1ELb1ELb0ELb1ELb1ELb1EEENS1_21CollectiveEpilogueFwdINS6_IJS8_SA_S9_EEENS6_IJNS7_ILi1EEESI_SI_EEESC_SE_Li128ELb1ELb1ELb1ELb0EEENS1_36VarlenDynamicPersistentTileSchedulerILi128ELi80ELi128ELi128ELb1ELb1ELb0ELb1ELb1ELb1EEEEEEEEEvNT_6ParamsE:
	.zero		1432


//--------------------- .nv.constant0._ZN7cutlass13device_kernelIN5flash19enable_sm80_to_sm89INS1_16FlashAttnFwdSm80INS1_25CollectiveMainloopFwdSm80ILi4ELi1ELb0EN4cute5tupleIJNS5_1CILi128EEENS7_ILi112EEENS7_ILi64EEEEEELi64ENS_6half_tEfNS_4arch4Sm80ELb0ELb0ELb0ELb0ELb0ELb0ELb1ELb1EEENS1_21CollectiveEpilogueFwdINS6_IJS8_SA_S9_EEENS6_IJNS7_ILi1EEESI_SI_EEESC_SE_Li128ELb0ELb1ELb1ELb0EEENS1_19SingleTileSchedulerILb0ELb1ELb1ELi128EEEEEEEEEvNT_6ParamsE --------------------------
	.section	.nv.constant0._ZN7cutlass13device_kernelIN5flash19enable_sm80_to_sm89INS1_16FlashAttnFwdSm80INS1_25CollectiveMainloopFwdSm80ILi4ELi1ELb0EN4cute5tupleIJNS5_1CILi128EEENS7_ILi112EEENS7_ILi64EEEEEELi64ENS_6half_tEfNS_4arch4Sm80ELb0ELb0ELb0ELb0ELb0ELb0ELb1ELb1EEENS1_21CollectiveEpilogueFwdINS6_IJS8_SA_S9_EEENS6_IJNS7_ILi1EEESI_SI_EEESC_SE_Li128ELb0ELb1ELb1ELb0EEENS1_19SingleTileSchedulerILb0ELb1ELb1ELi128EEEEEEEEEvNT_6ParamsE,"a",@progbits
	.sectionflags	@""
	.align	4
.nv.constant0._ZN7cutlass13device_kernelIN5flash19enable_sm80_to_sm89INS1_16FlashAttnFwdSm80INS1_25CollectiveMainloopFwdSm80ILi4ELi1ELb0EN4cute5tupleIJNS5_1CILi128EEENS7_ILi112EEENS7_ILi64EEEEEELi64ENS_6half_tEfNS_4arch4Sm80ELb0ELb0ELb0ELb0ELb0ELb0ELb1ELb1EEENS1_21CollectiveEpilogueFwdINS6_IJS8_SA_S9_EEENS6_IJNS7_ILi1EEESI_SI_EEESC_SE_Li128ELb0ELb1ELb1ELb0EEENS1_19SingleTileSchedulerILb0ELb1ELb1ELi128EEEEEEEEEvNT_6ParamsE:
	.zero		1400


//--------------------- .nv.constant0._ZN7cutlass13device_kernelIN5flash19enable_sm80_to_sm89INS1_16FlashAttnFwdSm80INS1_25CollectiveMainloopFwdSm80ILi4ELi1ELb0EN4cute5tupleIJNS5_1CILi128EEENS7_ILi80EEENS7_ILi64EEEEEELi64ENS_6half_tEfNS_4arch4Sm80ELb0ELb0ELb0ELb1ELb0ELb0ELb1ELb1EEENS1_21CollectiveEpilogueFwdINS6_IJS8_SA_S9_EEENS6_IJNS7_ILi1EEESI_SI_EEESC_SE_Li128ELb1ELb1ELb1ELb0EEENS1_36VarlenDynamicPersistentTileSchedulerILi128ELi80ELi128ELi128ELb1ELb1ELb0ELb0ELb1ELb1EEEEEEEEEvNT_6ParamsE --------------------------
	.section	.nv.constant0._ZN7cutlass13device_kernelIN5flash19enable_sm80_to_sm89INS1_16FlashAttnFwdSm80INS1_25CollectiveMainloopFwdSm80ILi4ELi1ELb0EN4cute5tupleIJNS5_1CILi128EEENS7_ILi80EEENS7_ILi64EEEEEELi64ENS_6half_tEfNS_4arch4Sm80ELb0ELb0ELb0ELb1ELb0ELb0ELb1ELb1EEENS1_21CollectiveEpilogueFwdINS6_IJS8_SA_S9_EEENS6_IJNS7_ILi1EEESI_SI_EEESC_SE_Li128ELb1ELb1ELb1ELb0EEENS1_36VarlenDynamicPersistentTileSchedulerILi128ELi80ELi128ELi128ELb1ELb1ELb0ELb0ELb1ELb1EEEEEEEEEvNT_6ParamsE,"a",@progbits
	.sectionflags	@""
	.align	4
.nv.constant0._ZN7cutlass13device_kernelIN5flash19enable_sm80_to_sm89INS1_16FlashAttnFwdSm80INS1_25CollectiveMainloopFwdSm80ILi4ELi1ELb0EN4cute5tupleIJNS5_1CILi128EEENS7_ILi80EEENS7_ILi64EEEEEELi64ENS_6half_tEfNS_4arch4Sm80ELb0ELb0ELb0ELb1ELb0ELb0ELb1ELb1EEENS1_21CollectiveEpilogueFwdINS6_IJS8_SA_S9_EEENS6_IJNS7_ILi1EEESI_SI_EEESC_SE_Li128ELb1ELb1ELb1ELb0EEENS1_36VarlenDynamicPersistentTileSchedulerILi128ELi80ELi128ELi128ELb1ELb1ELb0ELb0ELb1ELb1EEEEEEEEEvNT_6ParamsE:
	.zero		1432


//--------------------- .nv.constant0._ZN7cutlass13device_kernelIN5flash19enable_sm80_to_sm89INS1_16FlashAttnFwdSm80INS1_25CollectiveMainloopFwdSm80ILi4ELi1ELb0EN4cute5tupleIJNS5_1CILi128EEENS7_ILi80EEENS7_ILi64EEEEEELi64ENS_6half_tEfNS_4arch4Sm80ELb0ELb0ELb0ELb1ELb0ELb1ELb1ELb1EEENS1_21CollectiveEpilogueFwdINS6_IJS8_SA_S9_EEENS6_IJNS7_ILi1EEESI_SI_EEESC_SE_Li128ELb1ELb1ELb1ELb0EEENS1_36VarlenDynamicPersistentTileSchedulerILi128ELi80ELi128ELi128ELb1ELb1ELb0ELb0ELb1ELb1EEEEEEEEEvNT_6ParamsE --------------------------
	.section	.nv.constant0._ZN7cutlass13device_kernelIN5flash19enable_sm80_to_sm89INS1_16FlashAttnFwdSm80INS1_25CollectiveMainloopFwdSm80ILi4ELi1ELb0EN4cute5tupleIJNS5_1CILi128EEENS7_ILi80EEENS7_ILi64EEEEEELi64ENS_6half_tEfNS_4arch4Sm80ELb0ELb0ELb0ELb1ELb0ELb1ELb1ELb1EEENS1_21CollectiveEpilogueFwdINS6_IJS8_SA_S9_EEENS6_IJNS7_ILi1EEESI_SI_EEESC_SE_Li128ELb1ELb1ELb1ELb0EEENS1_36VarlenDynamicPersistentTileSchedulerILi128ELi80ELi128ELi128ELb1ELb1ELb0ELb0ELb1ELb1EEEEEEEEEvNT_6ParamsE,"a",@progbits
	.sectionflags	@""
	.align	4
.nv.constant0._ZN7cutlass13device_kernelIN5flash19enable_sm80_to_sm89INS1_16FlashAttnFwdSm80INS1_25CollectiveMainloopFwdSm80ILi4ELi1ELb0EN4cute5tupleIJNS5_1CILi128EEENS7_ILi80EEENS7_ILi64EEEEEELi64ENS_6half_tEfNS_4arch4Sm80ELb0ELb0ELb0ELb1ELb0ELb1ELb1ELb1EEENS1_21CollectiveEpilogueFwdINS6_IJS8_SA_S9_EEENS6_IJNS7_ILi1EEESI_SI_EEESC_SE_Li128ELb1ELb1ELb1ELb0EEENS1_36VarlenDynamicPersistentTileSchedulerILi128ELi80ELi128ELi128ELb1ELb1ELb0ELb0ELb1ELb1EEEEEEEEEvNT_6ParamsE:
	.zero		1432


//--------------------- .nv.constant0._ZN7cutlass13device_kernelIN5flash19enable_sm80_to_sm89INS1_16FlashAttnFwdSm80INS1_25CollectiveMainloopFwdSm80ILi4ELi1ELb0EN4cute5tupleIJNS5_1CILi128EEENS7_ILi96EEENS7_ILi64EEEEEELi64ENS_6half_tEfNS_4arch4Sm80ELb0ELb1ELb0ELb0ELb0ELb0ELb1ELb1EEENS1_21CollectiveEpilogueFwdINS6_IJS8_SA_S9_EEENS6_IJNS7_ILi1EEESI_SI_EEESC_SE_Li128ELb0ELb1ELb1ELb0EEENS1_19SingleTileSchedulerILb0ELb1ELb1ELi128EEEEEEEEEvNT_6ParamsE --------------------------
	.section	.nv.constant0._ZN7cutlass13device_kernelIN5flash19enable_sm80_to_sm89INS1_16FlashAttnFwdSm80INS1_25CollectiveMainloopFwdSm80ILi4ELi1ELb0EN4cute5tupleIJNS5_1CILi128EEENS7_ILi96EEENS7_ILi64EEEEEELi64ENS_6half_tEfNS_4arch4Sm80ELb0ELb1ELb0ELb0ELb0ELb0ELb1ELb1EEENS1_21CollectiveEpilogueFwdINS6_IJS8_SA_S9_EEENS6_IJNS7_ILi1EEESI_SI_EEESC_SE_Li128ELb0ELb1ELb1ELb0EEENS1_19SingleTileSchedulerILb0ELb1ELb1ELi128EEEEEEEEEvNT_6ParamsE,"a",@progbits
	.sectionflags	@""
	.align	4
.nv.constant0._ZN7cutlass13device_kernelIN5flash19enable_sm80_to_sm89INS1_16FlashAttnFwdSm80INS1_25CollectiveMainloopFwdSm80ILi4ELi1ELb0EN4cute5tupleIJNS5_1CILi128EEENS7_ILi96EEENS7_ILi64EEEEEELi64ENS_6half_tEfNS_4arch4Sm80ELb0ELb1ELb0ELb0ELb0ELb0ELb1ELb1EEENS1_21CollectiveEpilogueFwdINS6_IJS8_SA_S9_EEENS6_IJNS7_ILi1EEESI_SI_EEESC_SE_Li128ELb0ELb1ELb1ELb0EEENS1_19SingleTileSchedulerILb0ELb1ELb1ELi128EEEEEEEEEvNT_6ParamsE:
	.zero		1400


//--------------------- .nv.constant0._ZN7cutlass13device_kernelIN5flash19enable_sm80_to_sm89INS1_16FlashAttnFwdSm80INS1_25CollectiveMainloopFwdSm80ILi4ELi1ELb0EN4cute5tupleIJNS5_1CILi128EEENS7_ILi80EEENS7_ILi64EEEEEELi64ENS_6half_tEfNS_4arch4Sm80ELb0ELb1ELb0ELb1ELb0ELb0ELb1ELb1EEENS1_21CollectiveEpilogueFwdINS6_IJS8_SA_S9_EEENS6_IJNS7_ILi1EEESI_SI_EEESC_SE_Li128ELb1ELb1ELb1ELb0EEENS1_36VarlenDynamicPersistentTileSchedulerILi128ELi80ELi128ELi128ELb1ELb1ELb0ELb1ELb0ELb1EEEEEEEEEvNT_6ParamsE --------------------------
	.section	.nv.constant0._ZN7cutlass13device_kernelIN5flash19enable_sm80_to_sm89INS1_16FlashAttnFwdSm80INS1_25CollectiveMainloopFwdSm80ILi4ELi1ELb0EN4cute5tupleIJNS5_1CILi128EEENS7_ILi80EEENS7_ILi64EEEEEELi64ENS_6half_tEfNS_4arch4Sm80ELb0ELb1ELb0ELb1ELb0ELb0ELb1ELb1EEENS1_21CollectiveEpilogueFwdINS6_IJS8_SA_S9_EEENS6_IJNS7_ILi1EEESI_SI_EEESC_SE_Li128ELb1ELb1ELb1ELb0EEENS1_36VarlenDynamicPersistentTileSchedulerILi128ELi80ELi128ELi128ELb1ELb1ELb0ELb1ELb0ELb1EEEEEEEEEvNT_6ParamsE,"a",@progbits
	.sectionflags	@""
	.align	4
.nv.constant0._ZN7cutlass13device_kernelIN5flash19enable_sm80_to_sm89INS1_16FlashAttnFwdSm80INS1_25CollectiveMainloopFwdSm80ILi4ELi1ELb0EN4cute5tupleIJNS5_1CILi128EEENS7_ILi80EEENS7_ILi64EEEEEELi64ENS_6half_tEfNS_4arch4Sm80ELb0ELb1ELb0ELb1ELb0ELb0ELb1ELb1EEENS1_21CollectiveEpilogueFwdINS6_IJS8_SA_S9_EEENS6_IJNS7_ILi1EEESI_SI_EEESC_SE_Li128ELb1ELb1ELb1ELb0EEENS1_36VarlenDynamicPersistentTileSchedulerILi128ELi80ELi128ELi128ELb1ELb1ELb0ELb1ELb0ELb1EEEEEEEEEvNT_6ParamsE:
	.zero		1432


//--------------------- .nv.constant0._ZN7cutlass13device_kernelIN5flash19enable_sm80_to_sm89INS1_16FlashAttnFwdSm80INS1_25CollectiveMainloopFwdSm80ILi4ELi1ELb0EN4cute5tupleIJNS5_1CILi128EEENS7_ILi80EEENS7_ILi64EEEEEELi64ENS_6half_tEfNS_4arch4Sm80ELb0ELb1ELb0ELb1ELb0ELb1ELb1ELb1EEENS1_21CollectiveEpilogueFwdINS6_IJS8_SA_S9_EEENS6_IJNS7_ILi1EEESI_SI_EEESC_SE_Li128ELb1ELb1ELb1ELb0EEENS1_36VarlenDynamicPersistentTileSchedulerILi128ELi80ELi128ELi128ELb1ELb1ELb0ELb1ELb0ELb1EEEEEEEEEvNT_6ParamsE --------------------------
	.section	.nv.constant0._ZN7cutlass13device_kernelIN5flash19enable_sm80_to_sm89INS1_16FlashAttnFwdSm80INS1_25CollectiveMainloopFwdSm80ILi4ELi1ELb0EN4cute5tupleIJNS5_1CILi128EEENS7_ILi80EEENS7_ILi64EEEEEELi64ENS_6half_tEfNS_4arch4Sm80ELb0ELb1ELb0ELb1ELb0ELb1ELb1ELb1EEENS1_21CollectiveEpilogueFwdINS6_IJS8_SA_S9_EEENS6_IJNS7_ILi1EEESI_SI_EEESC_SE_Li128ELb1ELb1ELb1ELb0EEENS1_36VarlenDynamicPersistentTileSchedulerILi128ELi80ELi128ELi128ELb1ELb1ELb0ELb1ELb0ELb1EEEEEEEEEvNT_6ParamsE,"a",@progbits
	.sectionflags	@""
	.align	4
.nv.constant0._ZN7cutlass13device_kernelIN5flash19enable_sm80_to_sm89INS1_16FlashAttnFwdSm80INS1_25CollectiveMainloopFwdSm80ILi4ELi1ELb0EN4cute5tupleIJNS5_1CILi128EEENS7_ILi80EEENS7_ILi64EEEEEELi64ENS_6half_tEfNS_4arch4Sm80ELb0ELb1ELb0ELb1ELb0ELb1ELb1ELb1EEENS1_21CollectiveEpilogueFwdINS6_IJS8_SA_S9_EEENS6_IJNS7_ILi1EEESI_SI_EEESC_SE_Li128ELb1ELb1ELb1ELb0EEENS1_36VarlenDynamicPersistentTileSchedulerILi128ELi80ELi128ELi128ELb1ELb1ELb0ELb1ELb0ELb1EEEEEEEEEvNT_6ParamsE:
	.zero		1432


//--------------------- .nv.constant0._ZN7cutlass13device_kernelIN5flash19enable_sm80_to_sm89INS1_16FlashAttnFwdSm80INS1_25CollectiveMainloopFwdSm80ILi4ELi1ELb0EN4cute5tupleIJNS5_1CILi128EEENS7_ILi112EEENS7_ILi64EEEEEELi64ENS_6half_tEfNS_4arch4Sm80ELb1ELb0ELb0ELb0ELb0ELb0ELb1ELb1EEENS1_21CollectiveEpilogueFwdINS6_IJS8_SA_S9_EEENS6_IJNS7_ILi1EEESI_SI_EEESC_SE_Li128ELb0ELb1ELb1ELb0EEENS1_30DynamicPersistentTileSchedulerILi128ELi128ELb1ELb1ELb0EEEEEEEEEvNT_6ParamsE --------------------------
	.section	.nv.constant0._ZN7cutlass13device_kernelIN5flash19enable_sm80_to_sm89INS1_16FlashAttnFwdSm80INS1_25CollectiveMainloopFwdSm80ILi4ELi1ELb0EN4cute5tupleIJNS5_1CILi128EEENS7_ILi112EEENS7_ILi64EEEEEELi64ENS_6half_tEfNS_4arch4Sm80ELb1ELb0ELb0ELb0ELb0ELb0ELb1ELb1EEENS1_21CollectiveEpilogueFwdINS6_IJS8_SA_S9_EEENS6_IJNS7_ILi1EEESI_SI_EEESC_SE_Li128ELb0ELb1ELb1ELb0EEENS1_30DynamicPersistentTileSchedulerILi128ELi128ELb1ELb1ELb0EEEEEEEEEvNT_6ParamsE,"a",@progbits
	.sectionflags	@""
	.align	4
.nv.constant0._ZN7cutlass13device_kernelIN5flash19enable_sm80_to_sm89INS1_16FlashAttnFwdSm80INS1_25CollectiveMainloopFwdSm80ILi4ELi1ELb0EN4cute5tupleIJNS5_1CILi128EEENS7_ILi112EEENS7_ILi64EEEEEELi64ENS_6half_tEfNS_4arch4Sm80ELb1ELb0ELb0ELb0ELb0ELb0ELb1ELb1EEENS1_21CollectiveEpilogueFwdINS6_IJS8_SA_S9_EEENS6_IJNS7_ILi1EEESI_SI_EEESC_SE_Li128ELb0ELb1ELb1ELb0EEENS1_30DynamicPersistentTileSchedulerILi128ELi128ELb1ELb1ELb0EEEEEEEEEvNT_6ParamsE:
	.zero		1416


//--------------------- .nv.constant0._ZN7cutlass13device_kernelIN5flash19enable_sm80_to_sm89INS1_16FlashAttnFwdSm80INS1_25CollectiveMainloopFwdSm80ILi4ELi1ELb0EN4cute5tupleIJNS5_1CILi128EEENS7_ILi80EEENS7_ILi64EEEEEELi64ENS_6half_tEfNS_4arch4Sm80ELb1ELb0ELb0ELb1ELb0ELb0ELb1ELb1EEENS1_21CollectiveEpilogueFwdINS6_IJS8_SA_S9_EEENS6_IJNS7_ILi1EEESI_SI_EEESC_SE_Li128ELb1ELb1ELb1ELb0EEENS1_36VarlenDynamicPersistentTileSchedulerILi128ELi80ELi128ELi128ELb1ELb1ELb0ELb1ELb1ELb1EEEEEEEEEvNT_6ParamsE --------------------------
	.section	.nv.constant0._ZN7cutlass13device_kernelIN5flash19enable_sm80_to_sm89INS1_16FlashAttnFwdSm80INS1_25CollectiveMainloopFwdSm80ILi4ELi1ELb0EN4cute5tupleIJNS5_1CILi128EEENS7_ILi80EEENS7_ILi64EEEEEELi64ENS_6half_tEfNS_4arch4Sm80ELb1ELb0ELb0ELb1ELb0ELb0ELb1ELb1EEENS1_21CollectiveEpilogueFwdINS6_IJS8_SA_S9_EEENS6_IJNS7_ILi1EEESI_SI_EEESC_SE_Li128ELb1ELb1ELb1ELb0EEENS1_36VarlenDynamicPersistentTileSchedulerILi128ELi80ELi128ELi128ELb1ELb1ELb0ELb1ELb1ELb1EEEEEEEEEvNT_6ParamsE,"a",@progbits
	.sectionflags	@""
	.align	4
.nv.constant0._ZN7cutlass13device_kernelIN5flash19enable_sm80_to_sm89INS1_16FlashAttnFwdSm80INS1_25CollectiveMainloopFwdSm80ILi4ELi1ELb0EN4cute5tupleIJNS5_1CILi128EEENS7_ILi80EEENS7_ILi64EEEEEELi64ENS_6half_tEfNS_4arch4Sm80ELb1ELb0ELb0ELb1ELb0ELb0ELb1ELb1EEENS1_21CollectiveEpilogueFwdINS6_IJS8_SA_S9_EEENS6_IJNS7_ILi1EEESI_SI_EEESC_SE_Li128ELb1ELb1ELb1ELb0EEENS1_36VarlenDynamicPersistentTileSchedulerILi128ELi80ELi128ELi128ELb1ELb1ELb0ELb1ELb1ELb1EEEEEEEEEvNT_6ParamsE:
	.zero		1432


//--------------------- .nv.constant0._ZN7cutlass13device_kernelIN5flash19enable_sm80_to_sm89INS1_16FlashAttnFwdSm80INS1_25CollectiveMainloopFwdSm80ILi4ELi1ELb0EN4cute5tupleIJNS5_1CILi128EEENS7_ILi80EEENS7_ILi64EEEEEELi64ENS_6half_tEfNS_4arch4Sm80ELb1ELb0ELb0ELb1ELb0ELb1ELb1ELb1EEENS1_21CollectiveEpilogueFwdINS6_IJS8_SA_S9_EEENS6_IJNS7_ILi1EEESI_SI_EEESC_SE_Li128ELb1ELb1ELb1ELb0EEENS1_36VarlenDynamicPersistentTileSchedulerILi128ELi80ELi128ELi128ELb1ELb1ELb0ELb1ELb1ELb1EEEEEEEEEvNT_6ParamsE --------------------------
	.section	.nv.constant0._ZN7cutlass13device_kernelIN5flash19enable_sm80_to_sm89INS1_16FlashAttnFwdSm80INS1_25CollectiveMainloopFwdSm80ILi4ELi1ELb0EN4cute5tupleIJNS5_1CILi128EEENS7_ILi80EEENS7_ILi64EEEEEELi64ENS_6half_tEfNS_4arch4Sm80ELb1ELb0ELb0ELb1ELb0ELb1ELb1ELb1EEENS1_21CollectiveEpilogueFwdINS6_IJS8_SA_S9_EEENS6_IJNS7_ILi1EEESI_SI_EEESC_SE_Li128ELb1ELb1ELb1ELb0EEENS1_36VarlenDynamicPersistentTileSchedulerILi128ELi80ELi128ELi128ELb1ELb1ELb0ELb1ELb1ELb1EEEEEEEEEvNT_6ParamsE,"a",@progbits
	.sectionflags	@""
	.align	4
.nv.constant0._ZN7cutlass13device_kernelIN5flash19enable_sm80_to_sm89INS1_16FlashAttnFwdSm80INS1_25CollectiveMainloopFwdSm80ILi4ELi1ELb0EN4cute5tupleIJNS5_1CILi128EEENS7_ILi80EEENS7_ILi64EEEEEELi64ENS_6half_tEfNS_4arch4Sm80ELb1ELb0ELb0ELb1ELb0ELb1ELb1ELb1EEENS1_21CollectiveEpilogueFwdINS6_IJS8_SA_S9_EEENS6_IJNS7_ILi1EEESI_SI_EEESC_SE_Li128ELb1ELb1ELb1ELb0EEENS1_36VarlenDynamicPersistentTileSchedulerILi128ELi80ELi128ELi128ELb1ELb1ELb0ELb1ELb1ELb1EEEEEEEEEvNT_6ParamsE:
	.zero		1432


//--------------------- .text._ZN7cutlass13device_kernelIN5flash19enable_sm80_to_sm89INS1_16FlashAttnFwdSm80INS1_25CollectiveMainloopFwdSm80ILi4ELi1ELb0EN4cute5tupleIJNS5_1CILi128EEENS7_ILi112EEENS7_ILi64EEEEEELi64ENS_6half_tEfNS_4arch4Sm80ELb0ELb0ELb1ELb0ELb0ELb0ELb1ELb1EEENS1_21CollectiveEpilogueFwdINS6_IJS8_SA_S9_EEENS6_IJNS7_ILi1EEESI_SI_EEESC_SE_Li128ELb0ELb1ELb1ELb0EEENS1_19SingleTileSchedulerILb0ELb1ELb1ELi128EEEEEEEEEvNT_6ParamsE --------------------------
	.section	.text._ZN7cutlass13device_kernelIN5flash19enable_sm80_to_sm89INS1_16FlashAttnFwdSm80INS1_25CollectiveMainloopFwdSm80ILi4ELi1ELb0EN4cute5tupleIJNS5_1CILi128EEENS7_ILi112EEENS7_ILi64EEEEEELi64ENS_6half_tEfNS_4arch4Sm80ELb0ELb0ELb1ELb0ELb0ELb0ELb1ELb1EEENS1_21CollectiveEpilogueFwdINS6_IJS8_SA_S9_EEENS6_IJNS7_ILi1EEESI_SI_EEESC_SE_Li128ELb0ELb1ELb1ELb0EEENS1_19SingleTileSchedulerILb0ELb1ELb1ELi128EEEEEEEEEvNT_6ParamsE,"ax",@progbits
	.sectioninfo	@"SHI_REGISTERS=255"
	.align	128
.text._ZN7cutlass13device_kernelIN5flash19enable_sm80_to_sm89INS1_16FlashAttnFwdSm80INS1_25CollectiveMainloopFwdSm80ILi4ELi1ELb0EN4cute5tupleIJNS5_1CILi128EEENS7_ILi112EEENS7_ILi64EEEEEELi64ENS_6half_tEfNS_4arch4Sm80ELb0ELb0ELb1ELb0ELb0ELb0ELb1ELb1EEENS1_21CollectiveEpilogueFwdINS6_IJS8_SA_S9_EEENS6_IJNS7_ILi1EEESI_SI_EEESC_SE_Li128ELb0ELb1ELb1ELb0EEENS1_19SingleTileSchedulerILb0ELb1ELb1ELi128EEEEEEEEEvNT_6ParamsE:
        .type           _ZN7cutlass13device_kernelIN5flash19enable_sm80_to_sm89INS1_16FlashAttnFwdSm80INS1_25CollectiveMainloopFwdSm80ILi4ELi1ELb0EN4cute5tupleIJNS5_1CILi128EEENS7_ILi112EEENS7_ILi64EEEEEELi64ENS_6half_tEfNS_4arch4Sm80ELb0ELb0ELb1ELb0ELb0ELb0ELb1ELb1EEENS1_21CollectiveEpilogueFwdINS6_IJS8_SA_S9_EEENS6_IJNS7_ILi1EEESI_SI_EEESC_SE_Li128ELb0ELb1ELb1ELb0EEENS1_19SingleTileSchedulerILb0ELb1ELb1ELi128EEEEEEEEEvNT_6ParamsE,@function
        .size           _ZN7cutlass13device_kernelIN5flash19enable_sm80_to_sm89INS1_16FlashAttnFwdSm80INS1_25CollectiveMainloopFwdSm80ILi4ELi1ELb0EN4cute5tupleIJNS5_1CILi128EEENS7_ILi112EEENS7_ILi64EEEEEELi64ENS_6half_tEfNS_4arch4Sm80ELb0ELb0ELb1ELb0ELb0ELb0ELb1ELb1EEENS1_21CollectiveEpilogueFwdINS6_IJS8_SA_S9_EEENS6_IJNS7_ILi1EEESI_SI_EEESC_SE_Li128ELb0ELb1ELb1ELb0EEENS1_19SingleTileSchedulerILb0ELb1ELb1ELi128EEEEEEEEEvNT_6ParamsE,(.L_x_3228 - _ZN7cutlass13device_kernelIN5flash19enable_sm80_to_sm89INS1_16FlashAttnFwdSm80INS1_25CollectiveMainloopFwdSm80ILi4ELi1ELb0EN4cute5tupleIJNS5_1CILi128EEENS7_ILi112EEENS7_ILi64EEEEEELi64ENS_6half_tEfNS_4arch4Sm80ELb0ELb0ELb1ELb0ELb0ELb0ELb1ELb1EEENS1_21CollectiveEpilogueFwdINS6_IJS8_SA_S9_EEENS6_IJNS7_ILi1EEESI_SI_EEESC_SE_Li128ELb0ELb1ELb1ELb0EEENS1_19SingleTileSchedulerILb0ELb1ELb1ELi128EEEEEEEEEvNT_6ParamsE)
        .other          _ZN7cutlass13device_kernelIN5flash19enable_sm80_to_sm89INS1_16FlashAttnFwdSm80INS1_25CollectiveMainloopFwdSm80ILi4ELi1ELb0EN4cute5tupleIJNS5_1CILi128EEENS7_ILi112EEENS7_ILi64EEEEEELi64ENS_6half_tEfNS_4arch4Sm80ELb0ELb0ELb1ELb0ELb0ELb0ELb1ELb1EEENS1_21CollectiveEpilogueFwdINS6_IJS8_SA_S9_EEENS6_IJNS7_ILi1EEESI_SI_EEESC_SE_Li128ELb0ELb1ELb1ELb0EEENS1_19SingleTileSchedulerILb0ELb1ELb1ELi128EEEEEEEEEvNT_6ParamsE,@"STO_CUDA_ENTRY STV_DEFAULT"
_ZN7cutlass13device_kernelIN5flash19enable_sm80_to_sm89INS1_16FlashAttnFwdSm80INS1_25CollectiveMainloopFwdSm80ILi4ELi1ELb0EN4cute5tupleIJNS5_1CILi128EEENS7_ILi112EEENS7_ILi64EEEEEELi64ENS_6half_tEfNS_4arch4Sm80ELb0ELb0ELb1ELb0ELb0ELb0ELb1ELb1EEENS1_21CollectiveEpilogueFwdINS6_IJS8_SA_S9_EEENS6_IJNS7_ILi1EEESI_SI_EEESC_SE_Li128ELb0ELb1ELb1ELb0EEENS1_19SingleTileSchedulerILb0ELb1ELb1ELi128EEEEEEEEEvNT_6ParamsE:
[----:B------:R-:W-:-:S03]  /*0000*/  MOV R1, c[0x0][0x28] ;  /* 0x00000a0000017a02 */ /* 0x000fc60000000f00 */
[----:B------:R-:W1:Y:S01]  /*0010*/  S2R R192, SR_TID.X ;  /* 0x0000000000c07919 */ /* 0x000e620000002100 */
[----:B------:R-:W-:-:S03]  /*0020*/  IADD3 R1, R1, -0x68, RZ ;  /* 0xffffff9801017810 */ /* 0x000fc60007ffe0ff */
[----:B------:R-:W2:Y:S04]  /*0030*/  S2R R2, SR_CTAID.Y ;  /* 0x0000000000027919 */ /* 0x000ea80000002600 */
[----:B------:R-:W3:Y:S01]  /*0040*/  S2R R28, SR_CTAID.Z ;  /* 0x00000000001c7919 */ /* 0x000ee20000002700 */
[----:B-1----:R-:W-:-:S06]  /*0050*/  SHF.R.U32.HI R0, RZ, 0x5, R192 ;  /* 0x00000005ff007819 */ /* 0x002fcc00000116c0 */
[----:B------:R-:W1:Y:S02]  /*0060*/  SHFL.IDX PT, R0, R0, RZ, 0x1f ;  /* 0x00001fff00007589 */ /* 0x000e6400000e0000 */
[----:B-1----:R-:W-:-:S13]  /*0070*/  ISETP.NE.AND P0, PT, R0, RZ, PT ;  /* 0x000000ff0000720c */ /* 0x002fda0003f05270 */
[----:B------:R-:W-:Y:S05]  /*0080*/  @!P0 BRA `(.L_x_0) ;  /* 0x0000008000008947 */ /* 0x000fea0003800000 */
[----:B--23--:R1:W-:Y:S01]  /*0090*/  STL [R1+0x30], R2 ;  /* 0x0000300201007387 */ /* 0x00c3e20000100800 */
[----:B------:R-:W-:-:S04]  /*00a0*/  MOV R0, c[0x0][0x550] ;  /* 0x0001540000007a02 */ /* 0x000fc80000000f00 */
[----:B------:R-:W-:-:S13]  /*00b0*/  ISETP.NE.AND P0, PT, R0, 0x1, PT ;  /* 0x000000010000780c */ /* 0x000fda0003f05270 */
[----:B------:R-:W-:Y:S05]  /*00c0*/  @!P0 BRA `(.L_x_1) ;  /* 0x000000a000008947 */ /* 0x000fea0003800000 */
[----:B------:R-:W-:-:S05]  /*00d0*/  IMAD.HI.U32 R0, R2, c[0x0][0x554], RZ ;  /* 0x0001550002007a27 */ /* 0x000fca00078e00ff */
[----:B------:R-:W-:-:S05]  /*00e0*/  SHF.R.U32.HI R0, RZ, c[0x0][0x558], R0 ;  /* 0x00015600ff007a19 */ /* 0x000fca0000011600 */
[----:B------:R2:W-:Y:S01]  /*00f0*/  STL [R1+0x30], R0 ;  /* 0x0000300001007387 */ /* 0x0005e20000100800 */
[----:B------:R-:W-:Y:S05]  /*0100*/  BRA `(.L_x_1) ;  /* 0x0000006000007947 */ /* 0x000fea0003800000 */
.L_x_0:
[----:B--23--:R-:W-:Y:S01]  /*0110*/  IMAD.MOV.U32 R0, RZ, RZ, c[0x0][0x550] ;  /* 0x00015400ff007624 */ /* 0x00cfe200078e00ff */
[----:B------:R-:W-:-:S04]  /*0120*/  MOV R3, R2 ;  /* 0x0000000200037202 */ /* 0x000fc80000000f00 */
[----:B------:R-:W-:-:S13]  /*0130*/  ISETP.NE.AND P0, PT, R0, 0x1, PT ;  /* 0x000000010000780c */ /* 0x000fda0003f05270 */
[----:B------:R-:W-:-:S05]  /*0140*/  @P0 IMAD.HI.U32 R0, R2, c[0x0][0x554], RZ ;  /* 0x0001550002000a27 */ /* 0x000fca00078e00ff */
[----:B------:R-:W-:-:S05]  /*0150*/  @P0 SHF.R.U32.HI R3, RZ, c[0x0][0x558], R0 ;  /* 0x00015600ff030a19 */ /* 0x000fca0000011600 */
[----:B------:R1:W-:Y:S02]  /*0160*/  STL [R1+0x30], R3 ;  /* 0x0000300301007387 */ /* 0x0003e40000100800 */
.L_x_1:
[----:B------:R-:W3:Y:S01]  /*0170*/  LDL R19, [R1+0x30] ;  /* 0x0000300001137983 */ /* 0x000ee20000100800 */
[----:B------:R-:W-:Y:S02]  /*0180*/  ISETP.GE.AND P0, PT, R28, RZ, PT ;  /* 0x000000ff1c00720c */ /* 0x000fe40003f06270 */
[----:B--23--:R-:W-:-:S05]  /*0190*/  IADD3 R0, -R19, RZ, RZ ;  /* 0x000000ff13007210 */ /* 0x00cfca0007ffe1ff */
[----:B------:R-:W-:-:S06]  /*01a0*/  IMAD R11, R0, c[0x0][0x550], R2 ;  /* 0x00015400000b7a24 */ /* 0x000fcc00078e0202 */
[----:B------:R-:W-:Y:S05]  /*01b0*/  @!P0 EXIT ;  /* 0x000000000000894d */ /* 0x000fea0003800000 */
[----:B------:R-:W-:Y:S02]  /*01c0*/  IMAD.MOV.U32 R0, RZ, RZ, c[0x0][0x1d0] ;  /* 0x00007400ff007624 */ /* 0x000fe400078e00ff */
[----:B-1----:R-:W-:-:S03]  /*01d0*/  IMAD.MOV.U32 R2, RZ, RZ, RZ ;  /* 0x000000ffff027224 */ /* 0x002fc600078e00ff */
[C---:B------:R-:W-:Y:S02]  /*01e0*/  ISETP.GE.AND P0, PT, R0.reuse, 0x1, PT ;  /* 0x000000010000780c */ /* 0x040fe40003f06270 */
[----:B------:R-:W-:Y:S01]  /*01f0*/  IADD3 R3, R0, 0x6f, RZ ;  /* 0x0000006f00037810 */ /* 0x000fe20007ffe0ff */
[----:B------:R-:W-:-:S04]  /*0200*/  IMAD.MOV.U32 R0, RZ, RZ, RZ ;  /* 0x000000ffff007224 */ /* 0x000fc800078e00ff */
[----:B------:R-:W-:-:S05]  /*0210*/  IMAD.HI R2, R3, -0x6db6db6d, R2 ;  /* 0x9249249303027827 */ /* 0x000fca00078e0202 */
[----:B------:R-:W-:-:S04]  /*0220*/  SHF.R.U32.HI R3, RZ, 0x1f, R2 ;  /* 0x0000001fff037819 */ /* 0x000fc80000011602 */
[----:B------:R-:W-:Y:S01]  /*0230*/  LEA.HI.SX32 R10, R2, R3, 0x1a ;  /* 0x00000003020a7211 */ /* 0x000fe200078fd2ff */
[----:B------:R-:W-:Y:S05]  /*0240*/  @!P0 BRA `(.L_x_2) ;  /* 0x0000020000008947 */ /* 0x000fea0003800000 */
[----:B------:R-:W-:-:S04]  /*0250*/  SHF.R.U32.HI R0, RZ, 0x10, R11 ;  /* 0x00000010ff007819 */ /* 0x000fc8000001160b */
[----:B------:R-:W-:-:S04]  /*0260*/  ISETP.NE.AND P0, PT, R0, RZ, PT ;  /* 0x000000ff0000720c */ /* 0x000fc80003f05270 */
[----:B------:R-:W-:-:S04]  /*0270*/  SEL R5, R0, c[0x0][0x338], P0 ;  /* 0x0000ce0000057a07 */ /* 0x000fc80000000000 */
[----:B------:R-:W-:Y:S02]  /*0280*/  IABS R0, R5 ;  /* 0x0000000500007213 */ /* 0x000fe40000000000 */
[----:B------:R-:W-:-:S03]  /*0290*/  IADD3 R7, R10, -0x1, R5 ;  /* 0xffffffff0a077810 */ /* 0x000fc60007ffe005 */
[----:B------:R-:W-:Y:S01]  /*02a0*/  IMAD.MOV.U32 R4, RZ, RZ, R0 ;  /* 0x000000ffff047224 */ /* 0x000fe200078e0000 */
[----:B------:R-:W-:-:S03]  /*02b0*/  IABS R9, R7 ;  /* 0x0000000700097213 */ /* 0x000fc60000000000 */
[----:B------:R-:W1:Y:S08]  /*02c0*/  I2F.RP R2, R4 ;  /* 0x0000000400027306 */ /* 0x000e700000209400 */
[----:B-1----:R-:W1:Y:S02]  /*02d0*/  MUFU.RCP R2, R2 ;  /* 0x0000000200027308 */ /* 0x002e640000001000 */
[----:B-1----:R-:W-:-:S06]  /*02e0*/  IADD3 R2, R2, 0xffffffe, RZ ;  /* 0x0ffffffe02027810 */ /* 0x002fcc0007ffe0ff */
[----:B------:R-:W1:Y:S02]  /*02f0*/  F2I.FTZ.U32.TRUNC.NTZ R3, R2 ;  /* 0x0000000200037305 */ /* 0x000e64000021f000 */
[----:B-1----:R-:W-:Y:S02]  /*0300*/  IMAD.MOV R0, RZ, RZ, -R3 ;  /* 0x000000ffff007224 */ /* 0x002fe400078e0a03 */
[----:B------:R-:W-:Y:S02]  /*0310*/  IMAD.MOV.U32 R2, RZ, RZ, RZ ;  /* 0x000000ffff027224 */ /* 0x000fe400078e00ff */
[----:B------:R-:W-:Y:S01]  /*0320*/  IMAD.MOV.U32 R6, RZ, RZ, R0 ;  /* 0x000000ffff067224 */ /* 0x000fe200078e0000 */
[----:B------:R-:W-:-:S03]  /*0330*/  IABS R0, R5 ;  /* 0x0000000500007213 */ /* 0x000fc60000000000 */
[----:B------:R-:W-:Y:S02]  /*0340*/  IMAD R6, R6, R4, RZ ;  /* 0x0000000406067224 */ /* 0x000fe400078e02ff */
[----:B------:R-:W-:Y:S02]  /*0350*/  IMAD.MOV R8, RZ, RZ, -R0 ;  /* 0x000000ffff087224 */ /* 0x000fe400078e0a00 */
[----:B------:R-:W-:-:S04]  /*0360*/  IMAD.HI.U32 R0, R3, R6, R2 ;  /* 0x0000000603007227 */ /* 0x000fc800078e0002 */
[----:B------:R-:W-:Y:S02]  /*0370*/  IMAD.MOV.U32 R2, RZ, RZ, R9 ;  /* 0x000000ffff027224 */ /* 0x000fe400078e0009 */
[----:B------:R-:W-:Y:S02]  /*0380*/  IMAD.MOV.U32 R3, RZ, RZ, R8 ;  /* 0x000000ffff037224 */ /* 0x000fe400078e0008 */
[----:B------:R-:W-:-:S04]  /*0390*/  IMAD.HI.U32 R0, R0, R2, RZ ;  /* 0x0000000200007227 */ /* 0x000fc800078e00ff */
[----:B------:R-:W-:-:S05]  /*03a0*/  IMAD R2, R0, R3, R2 ;  /* 0x0000000300027224 */ /* 0x000fca00078e0202 */
[----:B------:R-:W-:-:S13]  /*03b0*/  ISETP.GT.U32.AND P1, PT, R4, R2, PT ;  /* 0x000000020400720c */ /* 0x000fda0003f24070 */
[----:B------:R-:W-:Y:S01]  /*03c0*/  @!P1 IMAD.IADD R2, R2, 0x1, -R4 ;  /* 0x0000000102029824 */ /* 0x000fe200078e0a04 */
[----:B------:R-:W-:Y:S02]  /*03d0*/  @!P1 IADD3 R0, R0, 0x1, RZ ;  /* 0x0000000100009810 */ /* 0x000fe40007ffe0ff */
[----:B------:R-:W-:Y:S02]  /*03e0*/  ISETP.NE.AND P1, PT, R5, RZ, PT ;  /* 0x000000ff0500720c */ /* 0x000fe40003f25270 */
[----:B------:R-:W-:Y:S02]  /*03f0*/  ISETP.GE.U32.AND P2, PT, R2, R4, PT ;  /* 0x000000040200720c */ /* 0x000fe40003f46070 */
[----:B------:R-:W-:-:S04]  /*0400*/  LOP3.LUT R2, R7, R5, RZ, 0x3c, !PT ;  /* 0x0000000507027212 */ /* 0x000fc800078e3cff */
[----:B------:R-:W-:-:S07]  /*0410*/  ISETP.GE.AND P0, PT, R2, RZ, PT ;  /* 0x000000ff0200720c */ /* 0x000fce0003f06270 */
[----:B------:R-:W-:-:S06]  /*0420*/  @P2 IADD3 R0, R0, 0x1, RZ ;  /* 0x0000000100002810 */ /* 0x000fcc0007ffe0ff */
[----:B------:R-:W-:Y:S01]  /*0430*/  @!P0 IMAD.MOV R0, RZ, RZ, -R0 ;  /* 0x000000ffff008224 */ /* 0x000fe200078e0a00 */
[----:B------:R-:W-:Y:S02]  /*0440*/  @!P1 LOP3.LUT R0, RZ, R5, RZ, 0x33, !PT ;  /* 0x00000005ff009212 */ /* 0x000fe400078e33ff */
.L_x_2:
[----:B------:R-:W-:Y:S01]  /*0450*/  LOP3.LUT R2, R11, 0xffff, RZ, 0xc0, !PT ;  /* 0x0000ffff0b027812 */ /* 0x000fe200078ec0ff */
[----:B------:R-:W-:Y:S01]  /*0460*/  ULDC.64 UR8, c[0x0][0x118] ;  /* 0x0000460000087ab9 */ /* 0x000fe20000000a00 */
[----:B------:R-:W-:Y:S01]  /*0470*/  PLOP3.LUT P4, PT, PT, PT, PT, 0x80, 0x0 ;  /* 0x000000000000781c */ /* 0x000fe20003f8f070 */
[----:B------:R-:W-:Y:S01]  /*0480*/  CS2R R22, SRZ ;  /* 0x0000000000167805 */ /* 0x000fe2000001ff00 */
[----:B------:R-:W-:Y:S01]  /*0490*/  CS2R R20, SRZ ;  /* 0x0000000000147805 */ /* 0x000fe2000001ff00 */
[----:B------:R-:W-:Y:S01]  /*04a0*/  IMAD R199, R2, R0, RZ ;  /* 0x0000000002c77224 */ /* 0x000fe200078e02ff */
[----:B------:R-:W-:Y:S01]  /*04b0*/  CS2R R178, SRZ ;  /* 0x0000000000b27805 */ /* 0x000fe2000001ff00 */
[----:B------:R-:W-:Y:S01]  /*04c0*/  CS2R R176, SRZ ;  /* 0x0000000000b07805 */ /* 0x000fe2000001ff00 */
[----:B------:R-:W-:Y:S01]  /*04d0*/  CS2R R182, SRZ ;  /* 0x0000000000b67805 */ /* 0x000fe2000001ff00 */
[----:B------:R-:W-:Y:S01]  /*04e0*/  IMAD.IADD R0, R199, 0x1, R0 ;  /* 0x00000001c7007824 */ /* 0x000fe200078e0200 */
[----:B------:R1:W-:Y:S01]  /*04f0*/  STL [R1+0x34], R199 ;  /* 0x000034c701007387 */ /* 0x0003e20000100800 */
[----:B------:R-:W-:Y:S01]  /*0500*/  CS2R R180, SRZ ;  /* 0x0000000000b47805 */ /* 0x000fe2000001ff00 */
[----:B------:R-:W-:Y:S01]  /*0510*/  CS2R R174, SRZ ;  /* 0x0000000000ae7805 */ /* 0x000fe2000001ff00 */
[----:B------:R-:W-:Y:S01]  /*0520*/  CS2R R172, SRZ ;  /* 0x0000000000ac7805 */ /* 0x000fe2000001ff00 */
[----:B------:R-:W-:Y:S01]  /*0530*/  IMNMX R200, R10, R0, PT ;  /* 0x000000000ac87217 */ /* 0x000fe20003800200 */
[----:B------:R-:W-:Y:S01]  /*0540*/  CS2R R170, SRZ ;  /* 0x0000000000aa7805 */ /* 0x000fe2000001ff00 */
[----:B------:R-:W-:Y:S01]  /*0550*/  CS2R R168, SRZ ;  /* 0x0000000000a87805 */ /* 0x000fe2000001ff00 */
[----:B------:R-:W-:Y:S01]  /*0560*/  CS2R R162, SRZ ;  /* 0x0000000000a27805 */ /* 0x000fe2000001ff00 */
[----:B------:R-:W-:Y:S01]  /*0570*/  ISETP.GT.AND P0, PT, R200, R199, PT ;  /* 0x000000c7c800720c */ /* 0x000fe20003f04270 */
[----:B------:R-:W-:Y:S01]  /*0580*/  CS2R R160, SRZ ;  /* 0x0000000000a07805 */ /* 0x000fe2000001ff00 */
        /* <DEDUP_REMOVED lines=22> */
[----:B------:R-:W-:Y:S05]  /*06f0*/  @!P0 BRA `(.L_x_3) ;  /* 0x0000cc3000008947 */ /* 0x000fea0003800000 */
[----:B-1----:R-:W-:-:S04]  /*0700*/  ISETP.NE.U32.AND P1, PT, RZ, c[0x0][0x340], PT ;  /* 0x0000d000ff007a0c */ /* 0x002fc80003f25070 */
[----:B------:R-:W-:-:S13]  /*0710*/  ISETP.NE.AND.EX P1, PT, RZ, c[0x0][0x344], PT, P1 ;  /* 0x0000d100ff007a0c */ /* 0x000fda0003f25310 */
[----:B------:R-:W-:-:S04]  /*0720*/  @P1 IMAD.MOV.U32 R2, RZ, RZ, 0x4 ;  /* 0x00000004ff021424 */ /* 0x000fc800078e00ff */
[----:B------:R-:W-:-:S05]  /*0730*/  @P1 IMAD.WIDE R2, R28, R2, c[0x0][0x340] ;  /* 0x0000d0001c021625 */ /* 0x000fca00078e0202 */
[----:B------:R1:W2:Y:S01]  /*0740*/  @P1 LDG.E R18, [R2.64] ;  /* 0x0000000802121981 */ /* 0x0002a2000c1e1900 */
[----:B------:R-:W-:Y:S01]  /*0750*/  SHF.R.S32.HI R27, RZ, 0x1f, R192 ;  /* 0x0000001fff1b7819 */ /* 0x000fe200000114c0 */
[----:B------:R-:W-:Y:S01]  /*0760*/  IMAD.MOV.U32 R0, RZ, RZ, c[0x0][0x2c4] ;  /* 0x0000b100ff007624 */ /* 0x000fe200078e00ff */
[----:B------:R-:W-:Y:S01]  /*0770*/  SHF.R.S32.HI R16, RZ, 0x1f, R19 ;  /* 0x0000001fff107819 */ /* 0x000fe20000011413 */
[----:B------:R-:W3:Y:S01]  /*0780*/  S2R R22, SR_CTAID.X ;  /* 0x0000000000167919 */ /* 0x000ee20000002500 */
[-C--:B------:R-:W-:Y:S01]  /*0790*/  LEA.HI R5, R27, R192.reuse, RZ, 0x3 ;  /* 0x000000c01b057211 */ /* 0x080fe200078f18ff */
[----:B------:R-:W-:Y:S01]  /*07a0*/  ULDC UR5, c[0x0][0x2c4] ;  /* 0x0000b10000057ab9 */ /* 0x000fe20000000800 */
[----:B------:R-:W-:Y:S01]  /*07b0*/  ISETP.NE.AND P0, PT, R0, 0x1, PT ;  /* 0x000000010000780c */ /* 0x000fe20003f05270 */
[----:B------:R-:W-:Y:S01]  /*07c0*/  IMAD R4, R16, c[0x0][0x1b8], RZ ;  /* 0x00006e0010047a24 */ /* 0x000fe200078e02ff */
[----:B------:R-:W-:Y:S01]  /*07d0*/  LOP3.LUT R0, R5, 0xfffffff8, RZ, 0xc0, !PT ;  /* 0xfffffff805007812 */ /* 0x000fe200078ec0ff */
[----:B------:R-:W-:Y:S01]  /*07e0*/  ULDC UR4, c[0x0][0x168] ;  /* 0x00005a0000047ab9 */ /* 0x000fe20000000800 */
[----:B------:R-:W-:Y:S01]  /*07f0*/  SHF.R.S32.HI R15, RZ, 0x3, R5 ;  /* 0x00000003ff0f7819 */ /* 0x000fe20000011405 */
[----:B------:R-:W-:Y:S01]  /*0800*/  UIMAD UR4, UR5, UR4, URZ ;  /* 0x00000004050472a4 */ /* 0x000fe2000f8e023f */
[-C--:B------:R-:W-:Y:S01]  /*0810*/  IADD3 R21, -R0, R192.reuse, RZ ;  /* 0x000000c000157210 */ /* 0x080fe20007ffe1ff */
[----:B------:R-:W-:Y:S01]  /*0820*/  IMAD R0, R19, c[0x0][0x1bc], R4 ;  /* 0x00006f0013007a24 */ /* 0x000fe200078e0204 */
[----:B------:R-:W-:Y:S01]  /*0830*/  SHF.R.S32.HI R20, RZ, 0x1f, R28 ;  /* 0x0000001fff147819 */ /* 0x000fe2000001141c */
[----:B------:R-:W-:Y:S01]  /*0840*/  BSSY B0, `(.L_x_4) ;  /* 0x000005c000007945 */ /* 0x000fe20003800000 */
[--C-:B------:R-:W-:Y:S01]  /*0850*/  SHF.R.S32.HI R7, RZ, 0x1f, R15.reuse ;  /* 0x0000001fff077819 */ /* 0x100fe2000001140f */
[----:B------:R-:W-:Y:S01]  /*0860*/  IMAD R4, R21, 0x10, R15 ;  /* 0x0000001015047824 */ /* 0x000fe200078e020f */
[----:B------:R-:W-:Y:S01]  /*0870*/  LEA.HI R26, R27, R192, RZ, 0x4 ;  /* 0x000000c01b1a7211 */ /* 0x000fe200078f20ff */
[----:B------:R-:W-:Y:S01]  /*0880*/  IMAD R5, R20, c[0x0][0x1c0], RZ ;  /* 0x0000700014057a24 */ /* 0x000fe200078e02ff */
[----:B------:R-:W-:Y:S01]  /*0890*/  SHF.L.U32 R14, R15, 0x6, RZ ;  /* 0x000000060f0e7819 */ /* 0x000fe200000006ff */
[----:B------:R-:W-:-:S02]  /*08a0*/  IMAD.SHL.U32 R6, R21, 0x8, RZ ;  /* 0x0000000815067824 */ /* 0x000fc400078e00ff */
[----:B------:R-:W-:Y:S02]  /*08b0*/  IMAD R5, R28, c[0x0][0x1c4], R5 ;  /* 0x000071001c057a24 */ /* 0x000fe400078e0205 */
[----:B-1----:R-:W-:-:S04]  /*08c0*/  IMAD.WIDE.U32 R2, R19, c[0x0][0x1b8], RZ ;  /* 0x00006e0013027a25 */ /* 0x002fc800078e00ff */
[----:B---3--:R-:W-:Y:S01]  /*08d0*/  IMAD R11, R22, 0x80, R4 ;  /* 0x00000080160b7824 */ /* 0x008fe200078e0204 */
[----:B------:R-:W-:-:S03]  /*08e0*/  IADD3 R3, R3, R0, RZ ;  /* 0x0000000003037210 */ /* 0x000fc60007ffe0ff */
[----:B------:R-:W-:Y:S01]  /*08f0*/  @P0 IMAD.HI.U32 R4, R11, c[0x0][0x2c8], RZ ;  /* 0x0000b2000b040a27 */ /* 0x000fe200078e00ff */
[----:B------:R-:W-:-:S03]  /*0900*/  MOV R0, R11 ;  /* 0x0000000b00007202 */ /* 0x000fc60000000f00 */
[----:B------:R-:W-:Y:S01]  /*0910*/  IMAD.WIDE.U32 R2, R28, c[0x0][0x1c0], R2 ;  /* 0x000070001c027a25 */ /* 0x000fe200078e0002 */
[----:B------:R-:W-:-:S03]  /*0920*/  @P0 SHF.R.U32.HI R0, RZ, c[0x0][0x2cc], R4 ;  /* 0x0000b300ff000a19 */ /* 0x000fc60000011604 */
[----:B------:R-:W-:Y:S01]  /*0930*/  IMAD R4, R7, c[0x0][0x208], RZ ;  /* 0x0000820007047a24 */ /* 0x000fe200078e02ff */
[----:B------:R-:W-:Y:S02]  /*0940*/  SHF.R.S32.HI R8, RZ, 0x1f, R0 ;  /* 0x0000001fff087819 */ /* 0x000fe40000011400 */
[----:B------:R-:W-:Y:S01]  /*0950*/  IADD3 R3, R3, R5, RZ ;  /* 0x0000000503037210 */ /* 0x000fe20007ffe0ff */
[----:B------:R-:W-:Y:S01]  /*0960*/  IMAD R5, R7, c[0x0][0x1e0], RZ ;  /* 0x0000780007057a24 */ /* 0x000fe200078e02ff */
[----:B------:R-:W-:Y:S01]  /*0970*/  SHF.R.S32.HI R7, RZ, 0x1f, R6 ;  /* 0x0000001fff077819 */ /* 0x000fe20000011406 */
[----:B------:R-:W-:Y:S02]  /*0980*/  IMAD R10, R8, c[0x0][0x1b0], RZ ;  /* 0x00006c00080a7a24 */ /* 0x000fe400078e02ff */
[----:B------:R-:W-:-:S04]  /*0990*/  IMAD.WIDE.U32 R2, R0, c[0x0][0x1b0], R2 ;  /* 0x00006c0000027a25 */ /* 0x000fc800078e0002 */
[----:B------:R-:W-:Y:S02]  /*09a0*/  IMAD R10, R0, c[0x0][0x1b4], R10 ;  /* 0x00006d00000a7a24 */ /* 0x000fe400078e020a */
[C---:B------:R-:W-:Y:S02]  /*09b0*/  IMAD R12, R15.reuse, c[0x0][0x1e4], R5 ;  /* 0x000079000f0c7a24 */ /* 0x040fe400078e0205 */
[----:B------:R-:W-:Y:S01]  /*09c0*/  IMAD.WIDE.U32 R8, R15, c[0x0][0x1e0], R6 ;  /* 0x000078000f087a25 */ /* 0x000fe200078e0006 */
[----:B------:R-:W-:Y:S02]  /*09d0*/  IADD3 R3, R3, R10, RZ ;  /* 0x0000000a03037210 */ /* 0x000fe40007ffe0ff */
[----:B------:R-:W-:Y:S01]  /*09e0*/  LOP3.LUT R10, R26, 0xfffffff0, RZ, 0xc0, !PT ;  /* 0xfffffff01a0a7812 */ /* 0x000fe200078ec0ff */
[----:B------:R-:W-:Y:S01]  /*09f0*/  IMAD.MOV R0, RZ, RZ, -R0 ;  /* 0x000000ffff007224 */ /* 0x000fe200078e0a00 */
[----:B------:R-:W-:Y:S01]  /*0a00*/  IADD3 R9, R9, R12, RZ ;  /* 0x0000000c09097210 */ /* 0x000fe20007ffe0ff */
[----:B------:R-:W-:-:S02]  /*0a10*/  IMAD R12, R16, c[0x0][0x210], RZ ;  /* 0x00008400100c7a24 */ /* 0x000fc400078e02ff */
[----:B------:R-:W-:Y:S02]  /*0a20*/  IMAD R11, R0, c[0x0][0x2c4], R11 ;  /* 0x0000b100000b7a24 */ /* 0x000fe400078e020b */
[----:B------:R-:W-:Y:S02]  /*0a30*/  IMAD.IADD R10, R192, 0x1, -R10 ;  /* 0x00000001c00a7824 */ /* 0x000fe400078e0a0a */
[C---:B------:R-:W-:Y:S02]  /*0a40*/  IMAD R13, R15.reuse, c[0x0][0x20c], R4 ;  /* 0x000083000f0d7a24 */ /* 0x040fe400078e0204 */
[----:B------:R-:W-:Y:S01]  /*0a50*/  IMAD.WIDE.U32 R4, R15, c[0x0][0x208], R6 ;  /* 0x000082000f047a25 */ /* 0x000fe200078e0006 */
[----:B------:R-:W-:-:S03]  /*0a60*/  SHF.R.S32.HI R17, RZ, 0x1f, R10 ;  /* 0x0000001fff117819 */ /* 0x000fc6000001140a */
[----:B------:R-:W-:Y:S01]  /*0a70*/  IMAD R0, R16, c[0x0][0x1e8], RZ ;  /* 0x00007a0010007a24 */ /* 0x000fe200078e02ff */
[----:B------:R-:W-:Y:S01]  /*0a80*/  LEA.HI R25, R17, R10, RZ, 0x3 ;  /* 0x0000000a11197211 */ /* 0x000fe200078f18ff */
[----:B------:R-:W-:Y:S01]  /*0a90*/  IMAD R16, R19, c[0x0][0x214], R12 ;  /* 0x0000850013107a24 */ /* 0x000fe200078e020c */
[----:B------:R-:W-:Y:S01]  /*0aa0*/  SHF.R.S32.HI R12, RZ, 0x1f, R11 ;  /* 0x0000001fff0c7819 */ /* 0x000fe2000001140b */
[----:B------:R-:W-:Y:S02]  /*0ab0*/  IMAD.IADD R5, R5, 0x1, R13 ;  /* 0x0000000105057824 */ /* 0x000fe400078e020d */
[----:B------:R-:W-:Y:S01]  /*0ac0*/  IMAD R13, R19, c[0x0][0x1ec], R0 ;  /* 0x00007b00130d7a24 */ /* 0x000fe200078e0200 */
[----:B------:R-:W-:Y:S01]  /*0ad0*/  LOP3.LUT R0, R14, 0x1c0, RZ, 0xc0, !PT ;  /* 0x000001c00e007812 */ /* 0x000fe200078ec0ff */
[----:B------:R-:W-:Y:S02]  /*0ae0*/  IMAD R12, R12, c[0x0][0x1a8], RZ ;  /* 0x00006a000c0c7a24 */ /* 0x000fe400078e02ff */
[----:B------:R-:W-:Y:S01]  /*0af0*/  IMAD.WIDE.U32 R2, R11, c[0x0][0x1a8], R2 ;  /* 0x00006a000b027a25 */ /* 0x000fe200078e0002 */
[----:B------:R-:W-:-:S02]  /*0b00*/  LOP3.LUT R17, R0, 0x38, R6, 0xf8, !PT ;  /* 0x0000003800117812 */ /* 0x000fc400078ef806 */
[----:B------:R-:W-:Y:S01]  /*0b10*/  SHF.R.U32.HI R14, RZ, 0x3, R0 ;  /* 0x00000003ff0e7819 */ /* 0x000fe20000011600 */
[----:B------:R-:W-:Y:S01]  /*0b20*/  IMAD R12, R11, c[0x0][0x1ac], R12 ;  /* 0x00006b000b0c7a24 */ /* 0x000fe200078e020c */
[----:B------:R-:W-:Y:S01]  /*0b30*/  LOP3.LUT R0, R25, 0xfffffff8, RZ, 0xc0, !PT ;  /* 0xfffffff819007812 */ /* 0x000fe200078ec0ff */
[C---:B------:R-:W-:Y:S01]  /*0b40*/  IMAD.WIDE.U32 R4, R19.reuse, c[0x0][0x210], R4 ;  /* 0x0000840013047a25 */ /* 0x040fe200078e0004 */
[----:B------:R-:W-:Y:S02]  /*0b50*/  LEA R11, P0, R2, c[0x0][0x160], 0x1 ;  /* 0x00005800020b7a11 */ /* 0x000fe400078008ff */
[----:B------:R-:W-:Y:S01]  /*0b60*/  IADD3 R24, R10, -R0, RZ ;  /* 0x800000000a187210 */ /* 0x000fe20007ffe0ff */
[----:B------:R-:W-:Y:S01]  /*0b70*/  IMAD.WIDE.U32 R8, R19, c[0x0][0x1e8], R8 ;  /* 0x00007a0013087a25 */ /* 0x000fe200078e0008 */
[----:B------:R-:W-:Y:S02]  /*0b80*/  IADD3 R10, R3, R12, RZ ;  /* 0x0000000c030a7210 */ /* 0x000fe40007ffe0ff */
[----:B------:R-:W-:Y:S01]  /*0b90*/  LOP3.LUT R19, R17, R14, RZ, 0x3c, !PT ;  /* 0x0000000e11137212 */ /* 0x000fe200078e3cff */
[----:B------:R-:W-:Y:S01]  /*0ba0*/  IMAD.IADD R5, R5, 0x1, R16 ;  /* 0x0000000105057824 */ /* 0x000fe200078e0210 */
[----:B------:R-:W-:Y:S01]  /*0bb0*/  LEA.HI.X R10, R2, c[0x0][0x164], R10, 0x1, P0 ;  /* 0x00005900020a7a11 */ /* 0x000fe200000f0c0a */
[----:B------:R-:W-:Y:S01]  /*0bc0*/  IMAD.IADD R9, R9, 0x1, R13 ;  /* 0x0000000109097824 */ /* 0x000fe200078e020d */
[----:B------:R-:W-:Y:S01]  /*0bd0*/  LEA.HI R13, R27, R192, RZ, 0x6 ;  /* 0x000000c01b0d7211 */ /* 0x000fe200078f30ff */
[----:B------:R1:W3:Y:S01]  /*0be0*/  SHFL.IDX PT, R16, R11, RZ, 0x181f ;  /* 0x00181fff0b107589 */ /* 0x0002e200000e0000 */
[----:B------:R-:W-:-:S03]  /*0bf0*/  ISETP.GE.AND P0, PT, R6, c[0x0][0x198], PT ;  /* 0x0000660006007a0c */ /* 0x000fc60003f06270 */
[----:B------:R-:W-:Y:S01]  /*0c00*/  IMAD.SHL.U32 R13, R13, 0x8, RZ ;  /* 0x000000080d0d7824 */ /* 0x000fe200078e00ff */
[----:B------:R1:W4:Y:S01]  /*0c10*/  SHFL.IDX PT, R17, R10, RZ, 0x181f ;  /* 0x00181fff0a117589 */ /* 0x00032200000e0000 */
[----:B--2---:R-:W-:Y:S01]  /*0c20*/  @P1 SHF.R.S32.HI R3, RZ, 0x1f, R18 ;  /* 0x0000001fff031819 */ /* 0x004fe20000011412 */
[----:B------:R-:W-:Y:S02]  /*0c30*/  @!P1 IMAD.MOV.U32 R3, RZ, RZ, R20 ;  /* 0x000000ffff039224 */ /* 0x000fe400078e0014 */
[----:B------:R-:W-:Y:S01]  /*0c40*/  @P1 IMAD.MOV.U32 R2, RZ, RZ, R18 ;  /* 0x000000ffff021224 */ /* 0x000fe200078e0012 */
[----:B------:R-:W-:Y:S01]  /*0c50*/  @!P1 MOV R2, R28 ;  /* 0x0000001c00029202 */ /* 0x000fe20000000f00 */
[C---:B------:R-:W-:Y:S01]  /*0c60*/  IMAD R12, R3.reuse, c[0x0][0x1f0], RZ ;  /* 0x00007c00030c7a24 */ /* 0x040fe200078e02ff */
[----:B------:R-:W-:Y:S01]  /*0c70*/  LEA R18, R22, R15, 0x7 ;  /* 0x0000000f16127211 */ /* 0x000fe200078e38ff */
[----:B------:R-:W-:Y:S01]  /*0c80*/  IMAD R0, R3, c[0x0][0x218], RZ ;  /* 0x0000860003007a24 */ /* 0x000fe200078e02ff */
[----:B------:R-:W-:Y:S01]  /*0c90*/  MOV R22, 0x20 ;  /* 0x0000002000167802 */ /* 0x000fe20000000f00 */
[----:B------:R-:W-:Y:S01]  /*0ca0*/  IMAD R14, R2, c[0x0][0x1f4], R12 ;  /* 0x00007d00020e7a24 */ /* 0x000fe200078e020c */
[----:B------:R-:W-:Y:S01]  /*0cb0*/  ISETP.GE.AND P3, PT, R18, UR4, PT ;  /* 0x0000000412007c0c */ /* 0x000fe2000bf66270 */
[C---:B------:R-:W-:Y:S01]  /*0cc0*/  IMAD R12, R2.reuse, c[0x0][0x21c], R0 ;  /* 0x00008700020c7a24 */ /* 0x040fe200078e0200 */
[----:B------:R-:W-:Y:S01]  /*0cd0*/  LOP3.LUT R0, R19, 0xfffffe00, R13, 0xf8, !PT ;  /* 0xfffffe0013007812 */ /* 0x000fe200078ef80d */
[----:B------:R-:W-:Y:S01]  /*0ce0*/  IMAD.WIDE.U32 R30, R2, c[0x0][0x218], R4 ;  /* 0x00008600021e7a25 */ /* 0x000fe200078e0004 */
[----:B------:R-:W-:-:S03]  /*0cf0*/  R2P PR, R24, 0x6 ;  /* 0x0000000618007804 */ /* 0x000fc60000000000 */
[----:B------:R-:W-:Y:S01]  /*0d00*/  IMAD.WIDE.U32 R34, R2, c[0x0][0x1f0], R8 ;  /* 0x00007c0002227a25 */ /* 0x000fe200078e0008 */
[----:B------:R-:W-:Y:S02]  /*0d10*/  IADD3 R33, R31, R12, RZ ;  /* 0x0000000c1f217210 */ /* 0x000fe40007ffe0ff */
[----:B------:R-:W-:Y:S01]  /*0d20*/  SEL R4, R22, 0xffffffe0, !P2 ;  /* 0xffffffe016047807 */ /* 0x000fe20005000000 */
[----:B------:R-:W-:Y:S01]  /*0d30*/  IMAD.MOV.U32 R20, RZ, RZ, 0x10 ;  /* 0x00000010ff147424 */ /* 0x000fe200078e00ff */
[----:B------:R-:W-:Y:S01]  /*0d40*/  IADD3 R37, R35, R14, RZ ;  /* 0x0000000e23257210 */ /* 0x000fe20007ffe0ff */
[----:B------:R1:W-:Y:S03]  /*0d50*/  STL.64 [R1+0x38], R34 ;  /* 0x0000382201007387 */ /* 0x0003e60000100a00 */
[----:B------:R-:W-:Y:S01]  /*0d60*/  SEL R3, R20, 0xfffffff0, !P1 ;  /* 0xfffffff014037807 */ /* 0x000fe20004800000 */
[----:B------:R1:W-:Y:S04]  /*0d70*/  STL.64 [R1+0x8], R30 ;  /* 0x0000081e01007387 */ /* 0x0003e80000100a00 */
[----:B------:R1:W-:Y:S04]  /*0d80*/  STL [R1+0x4], R33 ;  /* 0x0000042101007387 */ /* 0x0003e80000100800 */
[----:B------:R1:W-:Y:S01]  /*0d90*/  STL [R1+0x2c], R37 ;  /* 0x00002c2501007387 */ /* 0x0003e20000100800 */
[----:B------:R-:W-:Y:S05]  /*0da0*/  @P3 BRA `(.L_x_5) ;  /* 0x0000005000003947 */ /* 0x000fea0003800000 */
[----:B---34-:R-:W-:Y:S01]  /*0db0*/  LEA R8, P1, R6, R16, 0x1 ;  /* 0x0000001006087211 */ /* 0x018fe200078208ff */
[----:B------:R-:W-:-:S03]  /*0dc0*/  IMAD.SHL.U32 R2, R0, 0x2, RZ ;  /* 0x0000000200027824 */ /* 0x000fc600078e00ff */
[----:B------:R-:W-:-:S05]  /*0dd0*/  LEA.HI.X R9, R6, R17, R7, 0x1, P1 ;  /* 0x0000001106097211 */ /* 0x000fca00008f0c07 */
[----:B------:R-:W-:Y:S01]  /*0de0*/  @!PT LDS RZ, [RZ] ;  /* 0x00000000fffff984 */ /* 0x000fe20000000800 */
[----:B------:R2:W-:Y:S04]  /*0df0*/  LDGSTS.E.BYPASS.LTC128B.128 [R2+0x7100], [R8.64], !P0 ;  /* 0x0710000008027fae */ /* 0x0005e8000c101d48 */
.L_x_5:
[----:B---34-:R-:W-:Y:S05]  /*0e00*/  BSYNC B0 ;  /* 0x0000000000007941 */ /* 0x018fea0003800000 */
.L_x_4:
[----:B------:R-:W-:Y:S01]  /*0e10*/  IADD3 R5, R18, 0x10, RZ ;  /* 0x0000001012057810 */ /* 0x000fe20007ffe0ff */
[----:B--2---:R2:W3:Y:S01]  /*0e20*/  SHFL.IDX PT, R2, R10, 0x1, 0x181f ;  /* 0x00381f000a027f89 */ /* 0x0044e200000e0000 */
[----:B------:R-:W-:Y:S02]  /*0e30*/  BSSY B0, `(.L_x_6) ;  /* 0x0000009000007945 */ /* 0x000fe40003800000 */
[----:B------:R-:W-:Y:S01]  /*0e40*/  ISETP.GE.AND P1, PT, R5, UR4, PT ;  /* 0x0000000405007c0c */ /* 0x000fe2000bf26270 */
[----:B------:R2:W4:-:S12]  /*0e50*/  SHFL.IDX PT, R8, R11, 0x1, 0x181f ;  /* 0x00381f000b087f89 */ /* 0x00051800000e0000 */
[----:B------:R-:W-:Y:S05]  /*0e60*/  @P1 BRA `(.L_x_7) ;  /* 0x0000005000001947 */ /* 0x000fea0003800000 */
[----:B----4-:R-:W-:-:S04]  /*0e70*/  LEA R8, P1, R6, R8, 0x1 ;  /* 0x0000000806087211 */ /* 0x010fc800078208ff */
[----:B---3--:R-:W-:Y:S01]  /*0e80*/  LEA.HI.X R9, R6, R2, R7, 0x1, P1 ;  /* 0x0000000206097211 */ /* 0x008fe200008f0c07 */
[----:B------:R-:W-:-:S05]  /*0e90*/  IMAD.SHL.U32 R2, R0, 0x2, RZ ;  /* 0x0000000200027824 */ /* 0x000fca00078e00ff */
[----:B------:R-:W-:Y:S01]  /*0ea0*/  @!PT LDS RZ, [RZ] ;  /* 0x00000000fffff984 */ /* 0x000fe20000000800 */
[----:B------:R3:W-:Y:S03]  /*0eb0*/  LDGSTS.E.BYPASS.LTC128B.128 [R2+0x7900], [R8.64], !P0 ;  /* 0x0790000008027fae */ /* 0x0007e6000c101d48 */
.L_x_7:
[----:B------:R-:W-:Y:S05]  /*0ec0*/  BSYNC B0 ;  /* 0x0000000000007941 */ /* 0x000fea0003800000 */
.L_x_6:
[----:B------:R-:W-:Y:S01]  /*0ed0*/  IADD3 R5, R18, 0x20, RZ ;  /* 0x0000002012057810 */ /* 0x000fe20007ffe0ff */
[----:B---3--:R3:W1:Y:S01]  /*0ee0*/  SHFL.IDX PT, R2, R10, 0x2, 0x181f ;  /* 0x00581f000a027f89 */ /* 0x00866200000e0000 */
[----:B------:R-:W-:Y:S02]  /*0ef0*/  BSSY B0, `(.L_x_8) ;  /* 0x0000009000007945 */ /* 0x000fe40003800000 */
[----:B------:R-:W-:Y:S01]  /*0f00*/  ISETP.GE.AND P1, PT, R5, UR4, PT ;  /* 0x0000000405007c0c */ /* 0x000fe2000bf26270 */
[----:B----4-:R3:W4:-:S12]  /*0f10*/  SHFL.IDX PT, R8, R11, 0x2, 0x181f ;  /* 0x00581f000b087f89 */ /* 0x01071800000e0000 */
[----:B------:R-:W-:Y:S05]  /*0f20*/  @P1 BRA `(.L_x_9) ;  /* 0x0000005000001947 */ /* 0x000fea0003800000 */
[----:B----4-:R-:W-:-:S04]  /*0f30*/  LEA R8, P1, R6, R8, 0x1 ;  /* 0x0000000806087211 */ /* 0x010fc800078208ff */
[----:B-1----:R-:W-:Y:S01]  /*0f40*/  LEA.HI.X R9, R6, R2, R7, 0x1, P1 ;  /* 0x0000000206097211 */ /* 0x002fe200008f0c07 */
[----:B------:R-:W-:-:S05]  /*0f50*/  IMAD.SHL.U32 R2, R0, 0x2, RZ ;  /* 0x0000000200027824 */ /* 0x000fca00078e00ff */
[----:B------:R-:W-:Y:S01]  /*0f60*/  @!PT LDS RZ, [RZ] ;  /* 0x00000000fffff984 */ /* 0x000fe20000000800 */
[----:B------:R1:W-:Y:S03]  /*0f70*/  LDGSTS.E.BYPASS.LTC128B.128 [R2+0x8100], [R8.64], !P0 ;  /* 0x0810000008027fae */ /* 0x0003e6000c101d48 */
.L_x_9:
[----:B------:R-:W-:Y:S05]  /*0f80*/  BSYNC B0 ;  /* 0x0000000000007941 */ /* 0x000fea0003800000 */
.L_x_8:
[----:B------:R-:W-:Y:S01]  /*0f90*/  IADD3 R5, R18, 0x30, RZ ;  /* 0x0000003012057810 */ /* 0x000fe20007ffe0ff */
[----:B-1----:R1:W2:Y:S01]  /*0fa0*/  SHFL.IDX PT, R2, R10, 0x3, 0x181f ;  /* 0x00781f000a027f89 */ /* 0x0022a200000e0000 */
[----:B------:R-:W-:Y:S02]  /*0fb0*/  BSSY B0, `(.L_x_10) ;  /* 0x0000009000007945 */ /* 0x000fe40003800000 */
[----:B------:R-:W-:Y:S01]  /*0fc0*/  ISETP.GE.AND P1, PT, R5, UR4, PT ;  /* 0x0000000405007c0c */ /* 0x000fe2000bf26270 */
[----:B----4-:R1:W4:-:S12]  /*0fd0*/  SHFL.IDX PT, R8, R11, 0x3, 0x181f ;  /* 0x00781f000b087f89 */ /* 0x01031800000e0000 */
[----:B------:R-:W-:Y:S05]  /*0fe0*/  @P1 BRA `(.L_x_11) ;  /* 0x0000005000001947 */ /* 0x000fea0003800000 */
[----:B----4-:R-:W-:-:S04]  /*0ff0*/  LEA R8, P1, R6, R8, 0x1 ;  /* 0x0000000806087211 */ /* 0x010fc800078208ff */
[----:B--2---:R-:W-:Y:S01]  /*1000*/  LEA.HI.X R9, R6, R2, R7, 0x1, P1 ;  /* 0x0000000206097211 */ /* 0x004fe200008f0c07 */
[----:B------:R-:W-:-:S05]  /*1010*/  IMAD.SHL.U32 R2, R0, 0x2, RZ ;  /* 0x0000000200027824 */ /* 0x000fca00078e00ff */
[----:B------:R-:W-:Y:S01]  /*1020*/  @!PT LDS RZ, [RZ] ;  /* 0x00000000fffff984 */ /* 0x000fe20000000800 */
[----:B------:R2:W-:Y:S03]  /*1030*/  LDGSTS.E.BYPASS.LTC128B.128 [R2+0x8900], [R8.64], !P0 ;  /* 0x0890000008027fae */ /* 0x0005e6000c101d48 */
.L_x_11:
[----:B------:R-:W-:Y:S05]  /*1040*/  BSYNC B0 ;  /* 0x0000000000007941 */ /* 0x000fea0003800000 */
.L_x_10:
[----:B------:R-:W-:Y:S01]  /*1050*/  IADD3 R5, R18, 0x40, RZ ;  /* 0x0000004012057810 */ /* 0x000fe20007ffe0ff */
[----:B--2---:R2:W1:Y:S01]  /*1060*/  SHFL.IDX PT, R2, R10, 0x4, 0x181f ;  /* 0x00981f000a027f89 */ /* 0x00446200000e0000 */
        /* <DEDUP_REMOVED lines=9> */
.L_x_13:
[----:B------:R-:W-:Y:S05]  /*1100*/  BSYNC B0 ;  /* 0x0000000000007941 */ /* 0x000fea0003800000 */
.L_x_12:
        /* <DEDUP_REMOVED lines=11> */
.L_x_15:
[----:B------:R-:W-:Y:S05]  /*11c0*/  BSYNC B0 ;  /* 0x0000000000007941 */ /* 0x000fea0003800000 */
.L_x_14:
        /* <DEDUP_REMOVED lines=11> */
.L_x_17:
[----:B------:R-:W-:Y:S05]  /*1280*/  BSYNC B0 ;  /* 0x0000000000007941 */ /* 0x000fea0003800000 */
.L_x_16:
[----:B-1--4-:R-:W1:Y:S01]  /*1290*/  SHFL.IDX PT, R8, R11, 0x7, 0x181f ;  /* 0x00f81f000b087f89 */ /* 0x012e6200000e0000 */
[----:B------:R-:W-:Y:S01]  /*12a0*/  IADD3 R5, R18, 0x70, RZ ;  /* 0x0000007012057810 */ /* 0x000fe20007ffe0ff */
[----:B------:R-:W-:Y:S01]  /*12b0*/  UMOV UR6, 0x5 ;  /* 0x0000000500067882 */ /* 0x000fe20000000000 */
[----:B------:R-:W-:Y:S01]  /*12c0*/  SHF.L.U32 R241, R0, 0x1, RZ ;  /* 0x0000000100f17819 */ /* 0x000fe200000006ff */
[----:B------:R4:W5:Y:S01]  /*12d0*/  SHFL.IDX PT, R2, R10, 0x7, 0x181f ;  /* 0x00f81f000a027f89 */ /* 0x00096200000e0000 */
[----:B------:R-:W-:Y:S01]  /*12e0*/  ISETP.GE.AND P1, PT, R5, UR4, PT ;  /* 0x0000000405007c0c */ /* 0x000fe2000bf26270 */
[----:B------:R-:W-:Y:S01]  /*12f0*/  ULDC.64 UR4, c[0x0][0x208] ;  /* 0x0000820000047ab9 */ /* 0x000fe20000000a00 */
[----:B------:R-:W-:Y:S01]  /*1300*/  MOV R5, 0x70 ;  /* 0x0000007000057802 */ /* 0x000fe20000000f00 */
[----:B------:R-:W-:Y:S01]  /*1310*/  USHF.L.U32 UR7, UR4, 0x5, URZ ;  /* 0x0000000504077899 */ /* 0x000fe2000800063f */
[C---:B------:R-:W-:Y:S01]  /*1320*/  IADD3 R169, R200.reuse, -0x1, RZ ;  /* 0xffffffffc8a97810 */ /* 0x040fe20007ffe0ff */
[----:B------:R-:W-:Y:S01]  /*1330*/  USHF.L.U64.HI UR5, UR4, UR6, UR5 ;  /* 0x0000000604057299 */ /* 0x000fe20008010205 */
[----:B------:R-:W-:Y:S01]  /*1340*/  MOV R202, R36 ;  /* 0x0000002400ca7202 */ /* 0x000fe20000000f00 */
[----:B------:R-:W-:Y:S01]  /*1350*/  IMAD R155, R200, -0x70, R5 ;  /* 0xffffff90c89b7824 */ /* 0x000fe200078e0205 */
[----:B------:R-:W-:Y:S01]  /*1360*/  MOV R203, R37 ;  /* 0x0000002500cb7202 */ /* 0x000fe20000000f00 */
[----:B------:R-:W-:Y:S01]  /*1370*/  IMAD.WIDE.U32 R196, R5, c[0x0][0x1e0], RZ ;  /* 0x0000780005c47a25 */ /* 0x000fe200078e00ff */
[----:B------:R-:W-:-:S02]  /*1380*/  SHF.R.S32.HI R17, RZ, 0x1f, R169 ;  /* 0x0000001fff117819 */ /* 0x000fc400000114a9 */
[----:B------:R-:W-:Y:S02]  /*1390*/  IADD3 R20, R155, c[0x0][0x1d0], -R15 ;  /* 0x000074009b147a10 */ /* 0x000fe40007ffe80f */
[----:B------:R-:W-:Y:S02]  /*13a0*/  MOV R202, R34 ;  /* 0x0000002200ca7202 */ /* 0x000fe40000000f00 */
[C---:B------:R-:W-:Y:S02]  /*13b0*/  ISETP.GE.AND P5, PT, R20.reuse, 0x1, PT ;  /* 0x000000011400780c */ /* 0x040fe40003fa6270 */
[----:B------:R-:W-:Y:S01]  /*13c0*/  ISETP.GE.AND P3, PT, R20, 0x21, PT ;  /* 0x000000211400780c */ /* 0x000fe20003f66270 */
[----:B------:R-:W-:Y:S01]  /*13d0*/  STL.64 [R1+0x28], R202 ;  /* 0x000028ca01007387 */ /* 0x000fe20000100a00 */
[----:B-1----:R-:W-:Y:S01]  /*13e0*/  @!P1 LEA R8, P2, R6, R8, 0x1 ;  /* 0x0000000806089211 */ /* 0x002fe200078408ff */
[----:B--234-:R-:W-:Y:S01]  /*13f0*/  IMAD R10, R5, c[0x0][0x1e4], RZ ;  /* 0x00007900050a7a24 */ /* 0x01cfe200078e02ff */
[----:B------:R-:W-:-:S02]  /*1400*/  MOV R193, c[0x0][0x1e0] ;  /* 0x0000780000c17a02 */ /* 0x000fc40000000f00 */
[----:B-----5:R-:W-:Y:S02]  /*1410*/  @!P1 LEA.HI.X R9, R6, R2, R7, 0x1, P2 ;  /* 0x0000000206099211 */ /* 0x020fe400010f0c07 */
[----:B------:R-:W-:Y:S01]  /*1420*/  IADD3 R191, R197, R10, RZ ;  /* 0x0000000ac5bf7210 */ /* 0x000fe20007ffe0ff */
[----:B------:R-:W-:Y:S01]  /*1430*/  IMAD.WIDE.U32 R12, R193, 0x20, RZ ;  /* 0x00000020c10c7825 */ /* 0x000fe200078e00ff */
[C---:B------:R-:W-:Y:S01]  /*1440*/  ISETP.GE.AND P6, PT, R20.reuse, 0x31, PT ;  /* 0x000000311400780c */ /* 0x040fe20003fc6270 */
[----:B------:R-:W-:Y:S01]  /*1450*/  @!PT LDS RZ, [RZ] ;  /* 0x00000000fffff984 */ /* 0x000fe20000000800 */
[----:B------:R1:W-:Y:S01]  /*1460*/  @!P1 LDGSTS.E.BYPASS.LTC128B.128 [R241+0xa900], [R8.64], !P0 ;  /* 0x0a90000008f19fae */ /* 0x0003e2000c101d48 */
[----:B------:R-:W-:Y:S01]  /*1470*/  ISETP.GE.AND P0, PT, R20, 0x11, PT ;  /* 0x000000111400780c */ /* 0x000fe20003f06270 */
[----:B------:R-:W-:Y:S01]  /*1480*/  IMAD R0, R191, R169, RZ ;  /* 0x000000a9bf007224 */ /* 0x000fe200078e02ff */
[----:B------:R-:W-:Y:S01]  /*1490*/  ISETP.GE.AND P1, PT, R6, c[0x0][0x1d4], PT ;  /* 0x0000750006007a0c */ /* 0x000fe20003f26270 */
[----:B------:R-:W0:Y:S01]  /*14a0*/  LDGDEPBAR ;  /* 0x00000000000079af */ /* 0x000e220000000000 */
[----:B------:R-:W-:Y:S01]  /*14b0*/  MOV R194, c[0x0][0x1e4] ;  /* 0x0000790000c27a02 */ /* 0x000fe20000000f00 */
[----:B------:R-:W-:Y:S01]  /*14c0*/  IMAD R0, R17, R196, R0 ;  /* 0x000000c411007224 */ /* 0x000fe200078e0200 */
[----:B------:R-:W-:-:S02]  /*14d0*/  SHF.R.S32.HI R16, RZ, 0x4, R26 ;  /* 0x00000004ff107819 */ /* 0x000fc4000001141a */
[----:B------:R-:W-:Y:S02]  /*14e0*/  SHF.L.U32 R7, R194, 0x5, RZ ;  /* 0x00000005c2077819 */ /* 0x000fe400000006ff */
[----:B------:R-:W-:Y:S02]  /*14f0*/  SHF.L.U32 R15, R15, 0x3, RZ ;  /* 0x000000030f0f7819 */ /* 0x000fe400000006ff */
[----:B------:R-:W-:Y:S02]  /*1500*/  LEA.HI R14, R26, R16, RZ, 0x1 ;  /* 0x000000101a0e7211 */ /* 0x000fe400078f08ff */
[----:B------:R-:W-:Y:S02]  /*1510*/  MOV R28, R32 ;  /* 0x00000020001c7202 */ /* 0x000fe40000000f00 */
[----:B------:R-:W-:Y:S02]  /*1520*/  MOV R29, R33 ;  /* 0x00000021001d7202 */ /* 0x000fe40000000f00 */
[----:B------:R-:W-:-:S02]  /*1530*/  MOV R28, R30 ;  /* 0x0000001e001c7202 */ /* 0x000fc40000000f00 */
[----:B------:R-:W-:-:S03]  /*1540*/  LEA.HI R190, R27, R192, RZ, 0x5 ;  /* 0x000000c01bbe7211 */ /* 0x000fc600078f28ff */
[----:B------:R-:W-:Y:S01]  /*1550*/  STL.64 [R1], R28 ;  /* 0x0000001c01007387 */ /* 0x000fe20000100a00 */
[----:B-1----:R-:W-:-:S03]  /*1560*/  IMAD.WIDE.U32 R8, R169, R196, R202 ;  /* 0x000000c4a9087225 */ /* 0x002fc600078e00ca */
[----:B------:R-:W-:Y:S02]  /*1570*/  BAR.SYNC.DEFER_BLOCKING 0x0 ;  /* 0x0000000000007b1d */ /* 0x000fe40000010000 */
[C---:B------:R-:W-:Y:S02]  /*1580*/  @P5 LEA R10, P2, R8.reuse, c[0x0][0x1c8], 0x1 ;  /* 0x00007200080a5a11 */ /* 0x040fe400078408ff */
[----:B------:R-:W-:Y:S02]  /*1590*/  IADD3 R9, R9, R0, RZ ;  /* 0x0000000009097210 */ /* 0x000fe40007ffe0ff */
[----:B------:R-:W-:Y:S02]  /*15a0*/  @P0 LEA R0, P4, R193, R8, 0x4 ;  /* 0x00000008c1000211 */ /* 0x000fe400078820ff */
[C---:B------:R-:W-:Y:S02]  /*15b0*/  @P5 LEA.HI.X R11, R8.reuse, c[0x0][0x1cc], R9, 0x1, P2 ;  /* 0x00007300080b5a11 */ /* 0x040fe400010f0c09 */
[----:B------:R-:W-:-:S02]  /*15c0*/  @P3 IADD3 R2, P2, R8, R12, RZ ;  /* 0x0000000c08023210 */ /* 0x000fc40007f5e0ff */
[----:B------:R-:W-:Y:S02]  /*15d0*/  @P0 LEA.HI.X R5, R193, R9, R194, 0x4, P4 ;  /* 0x00000009c1050211 */ /* 0x000fe400020f24c2 */
[C---:B------:R-:W-:Y:S02]  /*15e0*/  @P0 LEA R12, P4, R0.reuse, c[0x0][0x1c8], 0x1 ;  /* 0x00007200000c0a11 */ /* 0x040fe400078808ff */
[----:B------:R-:W-:Y:S02]  /*15f0*/  @P3 IADD3.X R7, R9, R13, R7, P2, !PT ;  /* 0x0000000d09073210 */ /* 0x000fe400017fe407 */
[----:B------:R-:W-:Y:S01]  /*1600*/  @P0 LEA.HI.X R13, R0, c[0x0][0x1cc], R5, 0x1, P4 ;  /* 0x00007300000d0a11 */ /* 0x000fe200020f0c05 */
[----:B------:R-:W-:Y:S01]  /*1610*/  @P6 IMAD R0, R194, 0x30, RZ ;  /* 0x00000030c2006824 */ /* 0x000fe200078e02ff */
[C---:B------:R-:W-:Y:S01]  /*1620*/  ISETP.GE.AND P4, PT, R20.reuse, 0x51, PT ;  /* 0x000000511400780c */ /* 0x040fe20003f86270 */
[----:B------:R-:W-:Y:S01]  /*1630*/  @!PT LDS RZ, [RZ] ;  /* 0x00000000fffff984 */ /* 0x000fe20000000800 */
[----:B------:R-:W-:Y:S01]  /*1640*/  @!PT LDS RZ, [RZ] ;  /* 0x00000000fffff984 */ /* 0x000fe20000000800 */
[----:B------:R-:W-:Y:S01]  /*1650*/  @!PT LDS RZ, [RZ] ;  /* 0x00000000fffff984 */ /* 0x000fe20000000800 */
[----:B------:R1:W-:Y:S01]  /*1660*/  @P5 LDGSTS.E.BYPASS.LTC128B.128 [R241+0x3900], [R10.64], !P1 ;  /* 0x039000000af15fae */ /* 0x0003e2000c901d48 */
[----:B------:R-:W-:-:S03]  /*1670*/  ISETP.GE.AND P5, PT, R20, 0x41, PT ;  /* 0x000000411400780c */ /* 0x000fc60003fa6270 */
[----:B------:R2:W-:Y:S01]  /*1680*/  @P0 LDGSTS.E.BYPASS.LTC128B.128 [R241+0x4100], [R12.64], !P1 ;  /* 0x041000000cf10fae */ /* 0x0005e2000c901d48 */
[----:B-1----:R-:W-:Y:S01]  /*1690*/  @P6 IMAD.WIDE.U32 R10, R193, 0x30, R8 ;  /* 0x00000030c10a6825 */ /* 0x002fe200078e0008 */
[----:B--2---:R-:W-:-:S04]  /*16a0*/  @P3 LEA R12, P2, R2, c[0x0][0x1c8], 0x1 ;  /* 0x00007200020c3a11 */ /* 0x004fc800078408ff */
[----:B------:R-:W-:Y:S02]  /*16b0*/  @P6 IADD3 R0, R11, R0, RZ ;  /* 0x000000000b006210 */ /* 0x000fe40007ffe0ff */
[----:B------:R-:W-:Y:S02]  /*16c0*/  @P6 LEA R22, P0, R10, c[0x0][0x1c8], 0x1 ;  /* 0x000072000a166a11 */ /* 0x000fe400078008ff */
[----:B------:R-:W-:Y:S01]  /*16d0*/  @P3 LEA.HI.X R13, R2, c[0x0][0x1cc], R7, 0x1, P2 ;  /* 0x00007300020d3a11 */ /* 0x000fe200010f0c07 */
[----:B------:R-:W-:Y:S01]  /*16e0*/  @P4 IMAD R7, R194, 0x50, RZ ;  /* 0x00000050c2074824 */ /* 0x000fe200078e02ff */
[----:B------:R-:W-:Y:S02]  /*16f0*/  @P6 LEA.HI.X R23, R10, c[0x0][0x1cc], R0, 0x1, P0 ;  /* 0x000073000a176a11 */ /* 0x000fe400000f0c00 */
[----:B------:R-:W-:Y:S01]  /*1700*/  @P5 LEA R0, P0, R193, R8, 0x6 ;  /* 0x00000008c1005211 */ /* 0x000fe200078030ff */
[----:B------:R1:W-:Y:S01]  /*1710*/  @P3 LDGSTS.E.BYPASS.LTC128B.128 [R241+0x4900], [R12.64], !P1 ;  /* 0x049000000cf13fae */ /* 0x0003e2000c901d48 */
[----:B------:R-:W-:-:S02]  /*1720*/  SHF.L.U32 R2, R21, 0x6, RZ ;  /* 0x0000000615027819 */ /* 0x000fc400000006ff */
[----:B------:R-:W-:Y:S01]  /*1730*/  @P4 MOV R10, R8 ;  /* 0x00000008000a4202 */ /* 0x000fe20000000f00 */
[----:B------:R2:W-:Y:S01]  /*1740*/  @P6 LDGSTS.E.BYPASS.LTC128B.128 [R241+0x5100], [R22.64], !P1 ;  /* 0x0510000016f16fae */ /* 0x0005e2000c901d48 */
[-C--:B------:R-:W-:Y:S02]  /*1750*/  @P4 MOV R11, R9.reuse ;  /* 0x00000009000b4202 */ /* 0x080fe40000000f00 */
[C---:B------:R-:W-:Y:S02]  /*1760*/  @P5 LEA.HI.X R5, R193.reuse, R9, R194, 0x6, P0 ;  /* 0x00000009c1055211 */ /* 0x040fe400000f34c2 */
[----:B------:R-:W-:Y:S01]  /*1770*/  ISETP.GE.AND P2, PT, R20, 0x61, PT ;  /* 0x000000611400780c */ /* 0x000fe20003f46270 */
[----:B------:R-:W-:Y:S01]  /*1780*/  @P4 IMAD.WIDE.U32 R10, R193, 0x50, R10 ;  /* 0x00000050c10a4825 */ /* 0x000fe200078e000a */
[----:B------:R-:W-:Y:S02]  /*1790*/  @P5 LEA R18, P0, R0, c[0x0][0x1c8], 0x1 ;  /* 0x0000720000125a11 */ /* 0x000fe400078008ff */
[----:B------:R-:W-:-:S02]  /*17a0*/  LOP3.LUT R2, R2, 0x1c0, RZ, 0xc0, !PT ;  /* 0x000001c002027812 */ /* 0x000fc400078ec0ff */
[----:B------:R-:W-:Y:S02]  /*17b0*/  @P5 LEA.HI.X R19, R0, c[0x0][0x1cc], R5, 0x1, P0 ;  /* 0x0000730000135a11 */ /* 0x000fe400000f0c05 */
[----:B------:R-:W-:Y:S02]  /*17c0*/  LOP3.LUT R5, R14, 0xfffffffe, RZ, 0xc0, !PT ;  /* 0xfffffffe0e057812 */ /* 0x000fe400078ec0ff */
[----:B------:R-:W-:Y:S01]  /*17d0*/  LOP3.LUT R0, R2, 0x8, R15, 0xf8, !PT ;  /* 0x0000000802007812 */ /* 0x000fe200078ef80f */
[----:B------:R3:W-:Y:S01]  /*17e0*/  @P5 LDGSTS.E.BYPASS.LTC128B.128 [R241+0x5900], [R18.64], !P1 ;  /* 0x0590000012f15fae */ /* 0x0007e2000c901d48 */
[----:B------:R-:W-:Y:S01]  /*17f0*/  SHF.R.U32.HI R2, RZ, 0x3, R2 ;  /* 0x00000003ff027819 */ /* 0x000fe20000011602 */
[----:B------:R-:W-:Y:S01]  /*1800*/  @P2 IMAD.WIDE.U32 R8, R193, 0x60, R8 ;  /* 0x00000060c1082825 */ /* 0x000fe200078e0008 */
[----:B------:R-:W-:Y:S02]  /*1810*/  @P4 IADD3 R7, R11, R7, RZ ;  /* 0x000000070b074210 */ /* 0x000fe40007ffe0ff */
[----:B------:R-:W-:-:S02]  /*1820*/  @P4 LEA R14, P0, R10, c[0x0][0x1c8], 0x1 ;  /* 0x000072000a0e4a11 */ /* 0x000fc400078008ff */
[----:B------:R-:W-:Y:S01]  /*1830*/  IADD3 R5, R16, -R5, RZ ;  /* 0x8000000510057210 */ /* 0x000fe20007ffe0ff */
[----:B-1----:R-:W-:Y:S01]  /*1840*/  IMAD R13, R17, c[0x0][0x208], RZ ;  /* 0x00008200110d7a24 */ /* 0x002fe200078e02ff */
[----:B------:R-:W-:Y:S02]  /*1850*/  LOP3.LUT R16, R0, R2, RZ, 0x3c, !PT ;  /* 0x0000000200107212 */ /* 0x000fe400078e3cff */
[----:B------:R-:W-:Y:S01]  /*1860*/  SHF.L.U32 R0, R24, 0x6, RZ ;  /* 0x0000000618007819 */ /* 0x000fe200000006ff */
[C---:B------:R-:W-:Y:S01]  /*1870*/  IMAD R13, R169.reuse, c[0x0][0x20c], R13 ;  /* 0x00008300a90d7a24 */ /* 0x040fe200078e020d */
[----:B------:R-:W-:Y:S01]  /*1880*/  @P4 LEA.HI.X R15, R10, c[0x0][0x1cc], R7, 0x1, P0 ;  /* 0x000073000a0f4a11 */ /* 0x000fe200000f0c07 */
[----:B------:R-:W-:Y:S01]  /*1890*/  @P2 IMAD R7, R194, 0x60, RZ ;  /* 0x00000060c2072824 */ /* 0x000fe200078e02ff */
[----:B------:R-:W-:Y:S01]  /*18a0*/  LOP3.LUT R2, R0, 0x1c0, RZ, 0xc0, !PT ;  /* 0x000001c000027812 */ /* 0x000fe200078ec0ff */
[----:B------:R-:W-:Y:S01]  /*18b0*/  IMAD.WIDE.U32 R10, R169, c[0x0][0x208], RZ ;  /* 0x00008200a90a7a25 */ /* 0x000fe200078e00ff */
[C---:B------:R-:W-:Y:S01]  /*18c0*/  LEA R0, R5.reuse, R16, 0x9 ;  /* 0x0000001005007211 */ /* 0x040fe200078e48ff */
[----:B------:R1:W-:Y:S01]  /*18d0*/  @P4 LDGSTS.E.BYPASS.LTC128B.128 [R241+0x6100], [R14.64], !P1 ;  /* 0x061000000ef14fae */ /* 0x0003e2000c901d48 */
[----:B------:R-:W-:-:S02]  /*18e0*/  SHF.L.U32 R16, R5, 0x3, RZ ;  /* 0x0000000305107819 */ /* 0x000fc400000006ff */
[----:B------:R-:W-:Y:S02]  /*18f0*/  @P2 IADD3 R5, R9, R7, RZ ;  /* 0x0000000709052210 */ /* 0x000fe40007ffe0ff */
[----:B------:R-:W-:Y:S02]  /*1900*/  @P2 LEA R12, P0, R8, c[0x0][0x1c8], 0x1 ;  /* 0x00007200080c2a11 */ /* 0x000fe400078008ff */
[----:B------:R-:W-:Y:S01]  /*1910*/  IADD3 R7, R11, R13, RZ ;  /* 0x0000000d0b077210 */ /* 0x000fe20007ffe0ff */
[----:B------:R-:W-:Y:S01]  /*1920*/  IMAD.WIDE.U32 R10, R10, 0x70, R28 ;  /* 0x000000700a0a7825 */ /* 0x000fe200078e001c */
[----:B------:R-:W-:Y:S02]  /*1930*/  @P2 LEA.HI.X R13, R8, c[0x0][0x1cc], R5, 0x1, P0 ;  /* 0x00007300080d2a11 */ /* 0x000fe400000f0c05 */
[----:B------:R-:W-:Y:S02]  /*1940*/  LOP3.LUT P3, RZ, R21, 0x2, RZ, 0xc0, !PT ;  /* 0x0000000215ff7812 */ /* 0x000fe4000786c0ff */
[----:B------:R-:W-:Y:S01]  /*1950*/  SHF.L.U32 R119, R0, 0x1, RZ ;  /* 0x0000000100777819 */ /* 0x000fe200000006ff */
[----:B------:R4:W-:Y:S01]  /*1960*/  @P2 LDGSTS.E.BYPASS.LTC128B.128 [R241+0x6900], [R12.64], !P1 ;  /* 0x069000000cf12fae */ /* 0x0009e2000c901d48 */
[----:B------:R-:W-:Y:S01]  /*1970*/  IMAD R0, R7, 0x70, RZ ;  /* 0x0000007007007824 */ /* 0x000fe200078e02ff */
[----:B------:R-:W-:-:S02]  /*1980*/  LOP3.LUT R8, R2, 0x8, R16, 0xf8, !PT ;  /* 0x0000000802087812 */ /* 0x000fc400078ef810 */
[----:B------:R-:W0:Y:S01]  /*1990*/  LDGDEPBAR ;  /* 0x00000000000079af */ /* 0x000e220000000000 */
[----:B------:R-:W-:Y:S02]  /*19a0*/  IADD3 R5, R119, 0x3900, RZ ;  /* 0x0000390077057810 */ /* 0x000fe40007ffe0ff */
[----:B------:R-:W-:Y:S02]  /*19b0*/  SHF.R.U32.HI R2, RZ, 0x3, R2 ;  /* 0x00000003ff027819 */ /* 0x000fe40000011602 */
[----:B------:R-:W-:Y:S02]  /*19c0*/  LEA R16, P0, R10, c[0x0][0x1f8], 0x1 ;  /* 0x00007e000a107a11 */ /* 0x000fe400078008ff */
[----:B------:R-:W-:Y:S02]  /*19d0*/  IADD3 R0, R11, R0, RZ ;  /* 0x000000000b007210 */ /* 0x000fe40007ffe0ff */
[----:B------:R-:W-:Y:S02]  /*19e0*/  IADD3 R234, R119, 0x3920, RZ ;  /* 0x0000392077ea7810 */ /* 0x000fe40007ffe0ff */
[----:B------:R-:W-:-:S02]  /*19f0*/  @P3 IADD3 R234, R5, -0x20, RZ ;  /* 0xffffffe005ea3810 */ /* 0x000fc40007ffe0ff */
[----:B------:R-:W-:Y:S02]  /*1a00*/  LOP3.LUT R5, R8, R2, RZ, 0x3c, !PT ;  /* 0x0000000208057212 */ /* 0x000fe400078e3cff */
[----:B------:R-:W-:Y:S02]  /*1a10*/  LEA.HI.X R17, R10, c[0x0][0x1fc], R0, 0x1, P0 ;  /* 0x00007f000a117a11 */ /* 0x000fe400000f0c00 */
[----:B------:R-:W-:Y:S02]  /*1a20*/  SHF.L.U32 R2, R25, 0x6, RZ ;  /* 0x0000000619027819 */ /* 0x000fe400000006ff */
[----:B------:R-:W-:Y:S02]  /*1a30*/  SHF.L.U32 R0, R190, 0x5, RZ ;  /* 0x00000005be007819 */ /* 0x000fe400000006ff */
[----:B------:R-:W-:Y:S02]  /*1a40*/  LOP3.LUT R2, R2, 0xfffffe00, RZ, 0xc0, !PT ;  /* 0xfffffe0002027812 */ /* 0x000fe400078ec0ff */
[----:B------:R-:W-:Y:S01]  /*1a50*/  LOP3.LUT R0, R0, 0x7ffffc00, RZ, 0xc0, !PT ;  /* 0x7ffffc0000007812 */ /* 0x000fe200078ec0ff */
[----:B------:R-:W-:-:S04]  /*1a60*/  DEPBAR.LE SB0, 0x1 ;  /* 0x000080400000791a */ /* 0x000fc80000000000 */
[----:B------:R-:W-:-:S04]  /*1a70*/  DEPBAR.LE SB0, 0x0 ;  /* 0x000080000000791a */ /* 0x000fc80000000000 */
[----:B------:R-:W-:Y:S01]  /*1a80*/  BAR.SYNC.DEFER_BLOCKING 0x0 ;  /* 0x0000000000007b1d */ /* 0x000fe20000010000 */
[----:B------:R-:W-:Y:S02]  /*1a90*/  IADD3 R0, R5, R2, R0 ;  /* 0x0000000205007210 */ /* 0x000fe40007ffe000 */
[----:B------:R-:W-:Y:S02]  /*1aa0*/  ISETP.GE.AND P3, PT, R6, c[0x0][0x1d4], PT ;  /* 0x0000750006007a0c */ /* 0x000fe40003f66270 */
[----:B------:R-:W-:Y:S02]  /*1ab0*/  SHF.L.U32 R230, R0, 0x1, RZ ;  /* 0x0000000100e67819 */ /* 0x000fe400000006ff */
[----:B------:R-:W-:Y:S02]  /*1ac0*/  ISETP.LT.OR P6, PT, R20, 0x1, P3 ;  /* 0x000000011400780c */ /* 0x000fe40001fc1670 */
[----:B----4-:R-:W-:Y:S02]  /*1ad0*/  IADD3 R12, P2, R16, UR7, RZ ;  /* 0x00000007100c7c10 */ /* 0x010fe4000ff5e0ff */
[----:B------:R-:W-:-:S02]  /*1ae0*/  LEA R233, R3, R230, 0x1 ;  /* 0x000000e603e97211 */ /* 0x000fc400078e08ff */
[----:B------:R-:W-:Y:S02]  /*1af0*/  ISETP.LT.OR P5, PT, R20, 0x11, P3 ;  /* 0x000000111400780c */ /* 0x000fe40001fa1670 */
[----:B------:R-:W-:Y:S02]  /*1b00*/  IADD3 R10, P4, R12, UR7, RZ ;  /* 0x000000070c0a7c10 */ /* 0x000fe4000ff9e0ff */
[----:B------:R-:W-:Y:S02]  /*1b10*/  ISETP.LT.OR P0, PT, R20, 0x21, P3 ;  /* 0x000000211400780c */ /* 0x000fe40001f01670 */
[----:B------:R-:W-:Y:S02]  /*1b20*/  IADD3.X R13, R17, UR5, RZ, P2, !PT ;  /* 0x00000005110d7c10 */ /* 0x000fe400097fe4ff */
[----:B------:R-:W-:Y:S02]  /*1b30*/  IADD3 R8, P2, R10, UR7, RZ ;  /* 0x000000070a087c10 */ /* 0x000fe4000ff5e0ff */
[----:B------:R-:W-:Y:S01]  /*1b40*/  IADD3.X R11, R13, UR5, RZ, P4, !PT ;  /* 0x000000050d0b7c10 */ /* 0x000fe2000a7fe4ff */
[----:B------:R-:W-:Y:S01]  /*1b50*/  LDSM.16.M88.4 R36, [R230+0x7100] ;  /* 0x00710000e624783b */ /* 0x000fe20000000200 */
[----:B------:R-:W-:-:S02]  /*1b60*/  IADD3 R6, P4, R8, UR7, RZ ;  /* 0x0000000708067c10 */ /* 0x000fc4000ff9e0ff */
[----:B------:R-:W-:Y:S01]  /*1b70*/  IADD3.X R9, R11, UR5, RZ, P2, !PT ;  /* 0x000000050b097c10 */ /* 0x000fe200097fe4ff */
[----:B------:R-:W4:Y:S01]  /*1b80*/  LDSM.16.M88.4 R48, [R119+0x3900] ;  /* 0x003900007730783b */ /* 0x000f220000000200 */
[----:B------:R-:W-:Y:S02]  /*1b90*/  LOP3.LUT P2, RZ, R21, 0x4, RZ, 0xc0, !PT ;  /* 0x0000000415ff7812 */ /* 0x000fe4000784c0ff */
[----:B------:R-:W-:Y:S01]  /*1ba0*/  IADD3.X R7, R9, UR5, RZ, P4, !PT ;  /* 0x0000000509077c10 */ /* 0x000fe2000a7fe4ff */
[----:B------:R-:W5:Y:S01]  /*1bb0*/  LDSM.16.M88.4 R32, [R230+0x9100] ;  /* 0x00910000e620783b */ /* 0x000f620000000200 */
[----:B------:R-:W-:Y:S02]  /*1bc0*/  ISETP.LT.OR P4, PT, R20, 0x51, P3 ;  /* 0x000000511400780c */ /* 0x000fe40001f81670 */
[----:B------:R-:W-:Y:S01]  /*1bd0*/  MOV R0, 0x40 ;  /* 0x0000004000007802 */ /* 0x000fe20000000f00 */
[----:B------:R-:W-:Y:S01]  /*1be0*/  LDSM.16.M88.4 R80, [R119+0x4100] ;  /* 0x004100007750783b */ /* 0x000fe20000000200 */
[----:B------:R-:W-:-:S02]  /*1bf0*/  LEA R231, R4, R230, 0x1 ;  /* 0x000000e604e77211 */ /* 0x000fc400078e08ff */
[----:B------:R-:W-:Y:S01]  /*1c00*/  SEL R0, R0, 0xffffffc0, !P2 ;  /* 0xffffffc000007807 */ /* 0x000fe20005000000 */
[----:B------:R-:W-:Y:S01]  /*1c10*/  LDSM.16.M88.4 R88, [R119+0x4900] ;  /* 0x004900007758783b */ /* 0x000fe20000000200 */
[----:B------:R-:W-:Y:S02]  /*1c20*/  LEA R232, R3, R231, 0x1 ;  /* 0x000000e703e87211 */ /* 0x000fe400078e08ff */
[----:B------:R-:W-:Y:S01]  /*1c30*/  IADD3 R229, R119, R0, RZ ;  /* 0x0000000077e57210 */ /* 0x000fe20007ffe0ff */
[----:B------:R-:W-:Y:S01]  /*1c40*/  LDSM.16.M88.4 R96, [R119+0x5100] ;  /* 0x005100007760783b */ /* 0x000fe20000000200 */
[----:B------:R-:W-:Y:S02]  /*1c50*/  IADD3 R228, R0, R234, RZ ;  /* 0x000000ea00e47210 */ /* 0x000fe40007ffe0ff */
[C---:B------:R-:W-:Y:S01]  /*1c60*/  IADD3 R240, R234.reuse, 0x800, RZ ;  /* 0x00000800eaf07810 */ /* 0x040fe20007ffe0ff */
[----:B------:R-:W-:Y:S01]  /*1c70*/  LDSM.16.M88.4 R104, [R119+0x5900] ;  /* 0x005900007768783b */ /* 0x000fe20000000200 */
[----:B------:R-:W-:-:S02]  /*1c80*/  IADD3 R239, R234, 0x1000, RZ ;  /* 0x00001000eaef7810 */ /* 0x000fc40007ffe0ff */
[C---:B------:R-:W-:Y:S01]  /*1c90*/  IADD3 R238, R234.reuse, 0x1800, RZ ;  /* 0x00001800eaee7810 */ /* 0x040fe20007ffe0ff */
[----:B------:R-:W-:Y:S01]  /*1ca0*/  LDSM.16.M88.4 R112, [R119+0x6100] ;  /* 0x006100007770783b */ /* 0x000fe20000000200 */
[C---:B------:R-:W-:Y:S02]  /*1cb0*/  IADD3 R237, R234.reuse, 0x2000, RZ ;  /* 0x00002000eaed7810 */ /* 0x040fe40007ffe0ff */
[C---:B------:R-:W-:Y:S01]  /*1cc0*/  IADD3 R236, R234.reuse, 0x2800, RZ ;  /* 0x00002800eaec7810 */ /* 0x040fe20007ffe0ff */
[----:B------:R-:W-:Y:S01]  /*1cd0*/  LDSM.16.M88.4 R124, [R119+0x6900] ;  /* 0x00690000777c783b */ /* 0x000fe20000000200 */
[----:B------:R-:W-:-:S03]  /*1ce0*/  IADD3 R235, R234, 0x3000, RZ ;  /* 0x00003000eaeb7810 */ /* 0x000fc60007ffe0ff */
[----:B------:R-:W-:Y:S04]  /*1cf0*/  LDSM.16.M88.4 R28, [R233+0x7100] ;  /* 0x00710000e91c783b */ /* 0x000fe80000000200 */
[----:B------:R-:W-:Y:S04]  /*1d00*/  LDSM.16.M88.4 R24, [R233+0x9100] ;  /* 0x00910000e918783b */ /* 0x000fe80000000200 */
[----:B------:R-:W1:Y:S01]  /*1d10*/  LDSM.16.M88.4 R52, [R234] ;  /* 0x00000000ea34783b */ /* 0x000e620000000200 */
[----:B----4-:R-:W-:Y:S03]  /*1d20*/  HMMA.16816.F32 R68, R36, R50, RZ ;  /* 0x000000322444723c */ /* 0x010fe600000018ff */
[----:B------:R-:W-:Y:S04]  /*1d30*/  LDSM.16.M88.4 R84, [R234+0x800] ;  /* 0x00080000ea54783b */ /* 0x000fe80000000200 */
[----:B------:R-:W-:Y:S01]  /*1d40*/  LDSM.16.M88.4 R92, [R234+0x1000] ;  /* 0x00100000ea5c783b */ /* 0x000fe20000000200 */
[----:B-----5:R-:W-:Y:S03]  /*1d50*/  HMMA.16816.F32 R56, R32, R48, RZ ;  /* 0x000000302038723c */ /* 0x020fe600000018ff */
[----:B------:R-:W-:Y:S04]  /*1d60*/  LDSM.16.M88.4 R100, [R234+0x1800] ;  /* 0x00180000ea64783b */ /* 0x000fe80000000200 */
[----:B------:R-:W-:Y:S04]  /*1d70*/  LDSM.16.M88.4 R108, [R234+0x2000] ;  /* 0x00200000ea6c783b */ /* 0x000fe80000000200 */
[----:B------:R-:W-:Y:S04]  /*1d80*/  LDSM.16.M88.4 R120, [R234+0x2800] ;  /* 0x00280000ea78783b */ /* 0x000fe80000000200 */
[----:B------:R-:W-:Y:S04]  /*1d90*/  LDSM.16.M88.4 R128, [R234+0x3000] ;  /* 0x00300000ea80783b */ /* 0x000fe80000000200 */
[----:B------:R-:W-:Y:S01]  /*1da0*/  @!PT LDS RZ, [RZ] ;  /* 0x00000000fffff984 */ /* 0x000fe20000000800 */
[----:B------:R-:W-:Y:S01]  /*1db0*/  @!PT LDS RZ, [RZ] ;  /* 0x00000000fffff984 */ /* 0x000fe20000000800 */
[----:B------:R-:W-:Y:S01]  /*1dc0*/  @!PT LDS RZ, [RZ] ;  /* 0x00000000fffff984 */ /* 0x000fe20000000800 */
[----:B------:R3:W-:Y:S01]  /*1dd0*/  LDGSTS.E.BYPASS.LTC128B.128 [R241+0x100], [R16.64], !P6 ;  /* 0x0010000010f17fae */ /* 0x0007e2000f101d48 */
[----:B------:R-:W-:-:S03]  /*1de0*/  ISETP.LT.OR P6, PT, R20, 0x31, P3 ;  /* 0x000000311400780c */ /* 0x000fc60001fc1670 */
[----:B------:R4:W-:Y:S01]  /*1df0*/  LDGSTS.E.BYPASS.LTC128B.128 [R241+0x900], [R12.64], !P5 ;  /* 0x009000000cf17fae */ /* 0x0009e2000e901d48 */
[C---:B------:R-:W-:Y:S02]  /*1e00*/  ISETP.LT.OR P5, PT, R20.reuse, 0x41, P3 ;  /* 0x000000411400780c */ /* 0x040fe40001fa1670 */
[----:B------:R-:W-:Y:S01]  /*1e10*/  ISETP.LT.OR P3, PT, R20, 0x61, P3 ;  /* 0x000000611400780c */ /* 0x000fe20001f61670 */
[----:B------:R5:W-:Y:S01]  /*1e20*/  LDGSTS.E.BYPASS.LTC128B.128 [R241+0x1100], [R10.64], !P0 ;  /* 0x011000000af17fae */ /* 0x000be2000c101d48 */
[----:B-1----:R-:W-:Y:S05]  /*1e30*/  HMMA.16816.F32 R56, R24, R52, R56 ;  /* 0x000000341838723c */ /* 0x002fea0000001838 */
[----:B------:R1:W-:Y:S04]  /*1e40*/  LDGSTS.E.BYPASS.LTC128B.128 [R241+0x1900], [R8.64], !P6 ;  /* 0x0190000008f17fae */ /* 0x0003e8000f101d48 */
[----:B------:R2:W-:Y:S01]  /*1e50*/  LDGSTS.E.BYPASS.LTC128B.128 [R241+0x2100], [R6.64], !P5 ;  /* 0x0210000006f17fae */ /* 0x0005e2000e901d48 */
[----:B----4-:R-:W-:Y:S01]  /*1e60*/  HMMA.16816.F32 R12, R36, R48, RZ ;  /* 0x00000030240c723c */ /* 0x010fe200000018ff */
[----:B-----5:R-:W-:-:S04]  /*1e70*/  IADD3 R10, P0, R6, UR7, RZ ;  /* 0x00000007060a7c10 */ /* 0x020fc8000ff1e0ff */
[----:B------:R-:W-:Y:S02]  /*1e80*/  IADD3.X R11, R7, UR5, RZ, P0, !PT ;  /* 0x00000005070b7c10 */ /* 0x000fe400087fe4ff */
[----:B-1----:R-:W-:Y:S02]  /*1e90*/  IADD3 R8, P2, R10, UR7, RZ ;  /* 0x000000070a087c10 */ /* 0x002fe4000ff5e0ff */
[----:B------:R-:W-:Y:S01]  /*1ea0*/  ISETP.GT.AND P0, PT, R169, R199, PT ;  /* 0x000000c7a900720c */ /* 0x000fe20003f04270 */
[----:B------:R1:W-:Y:S01]  /*1eb0*/  LDGSTS.E.BYPASS.LTC128B.128 [R241+0x2900], [R10.64], !P4 ;  /* 0x029000000af17fae */ /* 0x0003e2000e101d48 */
[----:B------:R-:W-:-:S05]  /*1ec0*/  IADD3.X R9, R11, UR5, RZ, P2, !PT ;  /* 0x000000050b097c10 */ /* 0x000fca00097fe4ff */
[----:B------:R1:W-:Y:S04]  /*1ed0*/  LDGSTS.E.BYPASS.LTC128B.128 [R241+0x3100], [R8.64], !P3 ;  /* 0x0310000008f17fae */ /* 0x0003e8000d901d48 */
[----:B------:R-:W-:Y:S04]  /*1ee0*/  LDSM.16.M88.4 R40, [R229+0x3900] ;  /* 0x00390000e528783b */ /* 0x000fe80000000200 */
[----:B------:R-:W-:Y:S01]  /*1ef0*/  HMMA.16816.F32 R60, R28, R52, R12 ;  /* 0x000000341c3c723c */ /* 0x000fe2000000180c */
[----:B--2---:R-:W2:Y:S04]  /*1f00*/  LDSM.16.M88.4 R20, [R231+0x7100] ;  /* 0x00710000e714783b */ /* 0x004ea80000000200 */
[----:B---3--:R-:W3:Y:S04]  /*1f10*/  LDSM.16.M88.4 R16, [R231+0x9100] ;  /* 0x00910000e710783b */ /* 0x008ee80000000200 */
[----:B------:R-:W-:Y:S04]  /*1f20*/  LDSM.16.M88.4 R44, [R228] ;  /* 0x00000000e42c783b */ /* 0x000fe80000000200 */
[----:B------:R-:W4:Y:S04]  /*1f30*/  LDSM.16.M88.4 R12, [R232+0x7100] ;  /* 0x00710000e80c783b */ /* 0x000f280000000200 */
[----:B------:R-:W0:Y:S04]  /*1f40*/  LDGDEPBAR ;  /* 0x00000000000079af */ /* 0x000e280000000000 */
[----:B-1----:R-:W1:Y:S03]  /*1f50*/  LDSM.16.M88.4 R8, [R232+0x9100] ;  /* 0x00910000e808783b */ /* 0x002e660000000200 */
[----:B--2---:R-:W-:Y:S08]  /*1f60*/  HMMA.16816.F32 R64, R20, R40, R60 ;  /* 0x000000281440723c */ /* 0x004ff0000000183c */
[----:B------:R-:W-:Y:S08]  /*1f70*/  HMMA.16816.F32 R60, R32, R50, RZ ;  /* 0x00000032203c723c */ /* 0x000ff000000018ff */
[----:B---3--:R-:W-:Y:S08]  /*1f80*/  HMMA.16816.F32 R48, R16, R40, R56 ;  /* 0x000000281030723c */ /* 0x008ff00000001838 */
[----:B------:R-:W-:Y:S08]  /*1f90*/  HMMA.16816.F32 R56, R28, R54, R68 ;  /* 0x000000361c38723c */ /* 0x000ff00000001844 */
[----:B----4-:R-:W-:Y:S08]  /*1fa0*/  HMMA.16816.F32 R68, R12, R44, R64 ;  /* 0x0000002c0c44723c */ /* 0x010ff00000001840 */
[----:B------:R-:W-:Y:S08]  /*1fb0*/  HMMA.16816.F32 R64, R24, R54, R60 ;  /* 0x000000361840723c */ /* 0x000ff0000000183c */
[----:B------:R-:W-:Y:S08]  /*1fc0*/  HMMA.16816.F32 R60, R36, R80, RZ ;  /* 0x00000050243c723c */ /* 0x000ff000000018ff */
[----:B-1----:R-:W-:Y:S01]  /*1fd0*/  HMMA.16816.F32 R76, R8, R44, R48 ;  /* 0x0000002c084c723c */ /* 0x002fe20000001830 */
[----:B------:R-:W1:Y:S01]  /*1fe0*/  LDSM.16.M88.4 R48, [R229+0x4100] ;  /* 0x00410000e530783b */ /* 0x000e620000000200 */
[----:B------:R-:W-:-:S04]  /*1ff0*/  FMUL.FTZ R0, R68, c[0x0][0x320] ;  /* 0x0000c80044007a20 */ /* 0x000fc80000410000 */
[----:B------:R2:W3:Y:S02]  /*2000*/  MUFU.TANH R189, R0 ;  /* 0x0000000000bd7308 */ /* 0x0004e40000002400 */
[----:B------:R-:W-:Y:S08]  /*2010*/  HMMA.16816.F32 R52, R20, R42, R56 ;  /* 0x0000002a1434723c */ /* 0x000ff00000001838 */
[----:B------:R-:W-:Y:S01]  /*2020*/  HMMA.16816.F32 R56, R32, R80, RZ ;  /* 0x000000502038723c */ /* 0x000fe200000018ff */
[----:B--2---:R-:W-:-:S07]  /*2030*/  FMUL.FTZ R0, R69, c[0x0][0x320] ;  /* 0x0000c80045007a20 */ /* 0x004fce0000410000 */
[----:B------:R-:W-:Y:S01]  /*2040*/  HMMA.16816.F32 R60, R28, R84, R60 ;  /* 0x000000541c3c723c */ /* 0x000fe2000000183c */
[----:B------:R2:W4:Y:S07]  /*2050*/  MUFU.TANH R188, R0 ;  /* 0x0000000000bc7308 */ /* 0x00052e0000002400 */
[----:B------:R-:W-:Y:S01]  /*2060*/  HMMA.16816.F32 R64, R16, R42, R64 ;  /* 0x0000002a1040723c */ /* 0x000fe20000001840 */
[----:B------:R-:W5:Y:S01]  /*2070*/  LDSM.16.M88.4 R40, [R228+0x800] ;  /* 0x00080000e428783b */ /* 0x000f620000000200 */
[----:B--2---:R-:W-:-:S04]  /*2080*/  FMUL.FTZ R0, R70, c[0x0][0x320] ;  /* 0x0000c80046007a20 */ /* 0x004fc80000410000 */
[----:B------:R2:W2:Y:S10]  /*2090*/  MUFU.TANH R187, R0 ;  /* 0x0000000000bb7308 */ /* 0x0004b40000002400 */
[----:B-1----:R-:W-:Y:S08]  /*20a0*/  HMMA.16816.F32 R60, R20, R48, R60 ;  /* 0x00000030143c723c */ /* 0x002ff0000000183c */
[----:B------:R-:W-:Y:S01]  /*20b0*/  HMMA.16816.F32 R72, R8, R46, R64 ;  /* 0x0000002e0848723c */ /* 0x000fe20000001840 */
[----:B--2---:R-:W-:-:S07]  /*20c0*/  FMUL.FTZ R0, R71, c[0x0][0x320] ;  /* 0x0000c80047007a20 */ /* 0x004fce0000410000 */
[----:B------:R-:W-:Y:S01]  /*20d0*/  HMMA.16816.F32 R68, R12, R46, R52 ;  /* 0x0000002e0c44723c */ /* 0x000fe20000001834 */
[----:B------:R1:W2:Y:S07]  /*20e0*/  MUFU.TANH R186, R0 ;  /* 0x0000000000ba7308 */ /* 0x0002ae0000002400 */
[----:B------:R-:W-:Y:S08]  /*20f0*/  HMMA.16816.F32 R52, R24, R84, R56 ;  /* 0x000000541834723c */ /* 0x000ff00000001838 */
[----:B------:R-:W-:Y:S01]  /*2100*/  HMMA.16816.F32 R56, R36, R82, RZ ;  /* 0x000000522438723c */ /* 0x000fe200000018ff */
[----:B-1----:R-:W-:-:S04]  /*2110*/  FMUL.FTZ R0, R76, c[0x0][0x320] ;  /* 0x0000c8004c007a20 */ /* 0x002fc80000410000 */
[----:B------:R1:W1:Y:S03]  /*2120*/  MUFU.TANH R185, R0 ;  /* 0x0000000000b97308 */ /* 0x0002660000002400 */
[----:B------:R-:W-:Y:S08]  /*2130*/  HMMA.16816.F32 R64, R32, R82, RZ ;  /* 0x000000522040723c */ /* 0x000ff000000018ff */
[----:B------:R-:W-:Y:S01]  /*2140*/  HMMA.16816.F32 R44, R16, R48, R52 ;  /* 0x00000030102c723c */ /* 0x000fe20000001834 */
[----:B-1----:R-:W-:-:S07]  /*2150*/  FMUL.FTZ R0, R77, c[0x0][0x320] ;  /* 0x0000c8004d007a20 */ /* 0x002fce0000410000 */
[-C--:B------:R-:W-:Y:S01]  /*2160*/  HMMA.16816.F32 R52, R28, R86.reuse, R56 ;  /* 0x000000561c34723c */ /* 0x080fe20000001838 */
[----:B------:R1:W1:Y:S07]  /*2170*/  MUFU.TANH R184, R0 ;  /* 0x0000000000b87308 */ /* 0x00026e0000002400 */
[----:B------:R-:W-:Y:S08]  /*2180*/  HMMA.16816.F32 R64, R24, R86, R64 ;  /* 0x000000561840723c */ /* 0x000ff00000001840 */
[----:B------:R-:W-:Y:S01]  /*2190*/  HMMA.16816.F32 R56, R32, R88, RZ ;  /* 0x000000582038723c */ /* 0x000fe200000018ff */
[----:B-1----:R-:W-:-:S04]  /*21a0*/  FMUL.FTZ R0, R78, c[0x0][0x320] ;  /* 0x0000c8004e007a20 */ /* 0x002fc80000410000 */
[----:B------:R1:W1:Y:S03]  /*21b0*/  MUFU.TANH R180, R0 ;  /* 0x0000000000b47308 */ /* 0x0002660000002400 */
[-C--:B------:R-:W-:Y:S08]  /*21c0*/  HMMA.16816.F32 R52, R20, R50.reuse, R52 ;  /* 0x000000321434723c */ /* 0x080ff00000001834 */
[----:B------:R-:W-:Y:S01]  /*21d0*/  HMMA.16816.F32 R64, R16, R50, R64 ;  /* 0x000000321040723c */ /* 0x000fe20000001840 */
[----:B------:R-:W-:Y:S01]  /*21e0*/  LDSM.16.M88.4 R48, [R228+0x1000] ;  /* 0x00100000e430783b */ /* 0x000fe20000000200 */
[----:B-1----:R-:W-:-:S06]  /*21f0*/  FMUL.FTZ R0, R79, c[0x0][0x320] ;  /* 0x0000c8004f007a20 */ /* 0x002fcc0000410000 */
[----:B-----5:R-:W-:Y:S01]  /*2200*/  HMMA.16816.F32 R76, R8, R40, R44 ;  /* 0x00000028084c723c */ /* 0x020fe2000000182c */
[----:B------:R-:W1:Y:S01]  /*2210*/  LDSM.16.M88.4 R44, [R229+0x4900] ;  /* 0x00490000e52c783b */ /* 0x000e620000000200 */
[----:B------:R5:W1:Y:S02]  /*2220*/  MUFU.TANH R181, R0 ;  /* 0x0000000000b57308 */ /* 0x000a640000002400 */
[----:B-----5:R-:W-:-:S06]  /*2230*/  FMUL.FTZ R0, R68, c[0x0][0x320] ;  /* 0x0000c80044007a20 */ /* 0x020fcc0000410000 */
[----:B------:R5:W1:Y:S02]  /*2240*/  MUFU.TANH R183, R0 ;  /* 0x0000000000b77308 */ /* 0x000a640000002400 */
[----:B-----5:R-:W-:-:S06]  /*2250*/  FMUL.FTZ R0, R69, c[0x0][0x320] ;  /* 0x0000c80045007a20 */ /* 0x020fcc0000410000 */
[----:B------:R5:W1:Y:S02]  /*2260*/  MUFU.TANH R182, R0 ;  /* 0x0000000000b67308 */ /* 0x000a640000002400 */
[----:B-----5:R-:W-:-:S06]  /*2270*/  FMUL.FTZ R0, R70, c[0x0][0x320] ;  /* 0x0000c80046007a20 */ /* 0x020fcc0000410000 */
[----:B------:R5:W1:Y:S02]  /*2280*/  MUFU.TANH R179, R0 ;  /* 0x0000000000b37308 */ /* 0x000a640000002400 */
[----:B-----5:R-:W-:Y:S02]  /*2290*/  FMUL.FTZ R0, R71, c[0x0][0x320] ;  /* 0x0000c80047007a20 */ /* 0x020fe40000410000 */
[----:B------:R-:W-:Y:S04]  /*22a0*/  HMMA.16816.F32 R68, R12, R40, R60 ;  /* 0x000000280c44723c */ /* 0x000fe8000000183c */
[----:B------:R5:W1:Y:S04]  /*22b0*/  MUFU.TANH R178, R0 ;  /* 0x0000000000b27308 */ /* 0x000a680000002400 */
[----:B------:R-:W-:Y:S01]  /*22c0*/  HMMA.16816.F32 R60, R36, R88, RZ ;  /* 0x00000058243c723c */ /* 0x000fe200000018ff */
[----:B-----5:R-:W-:-:S04]  /*22d0*/  FMUL.FTZ R0, R72, c[0x0][0x320] ;  /* 0x0000c80048007a20 */ /* 0x020fc80000410000 */
[----:B------:R5:W1:Y:S11]  /*22e0*/  MUFU.TANH R177, R0 ;  /* 0x0000000000b17308 */ /* 0x000a760000002400 */
[----:B------:R-:W-:Y:S08]  /*22f0*/  @!UPT UIADD3 URZ, URZ, URZ, URZ ;  /* 0x0000003f3f3ff290 */ /* 0x000ff0000fffe03f */
[----:B------:R-:W-:Y:S01]  /*2300*/  HMMA.16816.F32 R60, R28, R92, R60 ;  /* 0x0000005c1c3c723c */ /* 0x000fe2000000183c */
[----:B-----5:R-:W-:-:S04]  /*2310*/  FMUL.FTZ R0, R73, c[0x0][0x320] ;  /* 0x0000c80049007a20 */ /* 0x020fc80000410000 */
[----:B------:R5:W2:Y:S11]  /*2320*/  MUFU.TANH R176, R0 ;  /* 0x0000000000b07308 */ /* 0x000ab60000002400 */
[----:B------:R-:W-:Y:S08]  /*2330*/  @!UPT UIADD3 URZ, URZ, URZ, URZ ;  /* 0x0000003f3f3ff290 */ /* 0x000ff0000fffe03f */
[----:B-1----:R-:W-:Y:S01]  /*2340*/  HMMA.16816.F32 R60, R20, R44, R60 ;  /* 0x0000002c143c723c */ /* 0x002fe2000000183c */
[----:B-----5:R-:W-:-:S04]  /*2350*/  FMUL.FTZ R0, R74, c[0x0][0x320] ;  /* 0x0000c8004a007a20 */ /* 0x020fc80000410000 */
[----:B------:R1:W1:Y:S02]  /*2360*/  MUFU.TANH R172, R0 ;  /* 0x0000000000ac7308 */ /* 0x0002640000002400 */
[----:B-1----:R-:W-:Y:S02]  /*2370*/  FMUL.FTZ R0, R75, c[0x0][0x320] ;  /* 0x0000c8004b007a20 */ /* 0x002fe40000410000 */
[----:B------:R-:W-:Y:S04]  /*2380*/  HMMA.16816.F32 R72, R8, R42, R64 ;  /* 0x0000002a0848723c */ /* 0x000fe80000001840 */
[----:B------:R1:W1:Y:S04]  /*2390*/  MUFU.TANH R173, R0 ;  /* 0x0000000000ad7308 */ /* 0x0002680000002400 */
[----:B------:R-:W-:Y:S01]  /*23a0*/  HMMA.16816.F32 R64, R32, R90, RZ ;  /* 0x0000005a2040723c */ /* 0x000fe200000018ff */
[----:B-1----:R-:W-:-:S04]  /*23b0*/  FMUL.FTZ R0, R68, c[0x0][0x320] ;  /* 0x0000c80044007a20 */ /* 0x002fc80000410000 */
[----:B------:R1:W1:Y:S11]  /*23c0*/  MUFU.TANH R175, R0 ;  /* 0x0000000000af7308 */ /* 0x0002760000002400 */
[----:B------:R-:W-:Y:S08]  /*23d0*/  @!UPT UIADD3 URZ, URZ, URZ, URZ ;  /* 0x0000003f3f3ff290 */ /* 0x000ff0000fffe03f */
[----:B------:R-:W-:Y:S01]  /*23e0*/  HMMA.16816.F32 R64, R24, R94, R64 ;  /* 0x0000005e1840723c */ /* 0x000fe20000001840 */
[----:B-1----:R-:W-:-:S04]  /*23f0*/  FMUL.FTZ R0, R69, c[0x0][0x320] ;  /* 0x0000c80045007a20 */ /* 0x002fc80000410000 */
[----:B------:R1:W1:Y:S11]  /*2400*/  MUFU.TANH R174, R0 ;  /* 0x0000000000ae7308 */ /* 0x0002760000002400 */
[----:B------:R-:W-:Y:S08]  /*2410*/  @!UPT UIADD3 URZ, URZ, URZ, URZ ;  /* 0x0000003f3f3ff290 */ /* 0x000ff0000fffe03f */
[----:B------:R-:W-:Y:S01]  /*2420*/  HMMA.16816.F32 R64, R16, R46, R64 ;  /* 0x0000002e1040723c */ /* 0x000fe20000001840 */
[----:B-1----:R-:W-:-:S04]  /*2430*/  FMUL.FTZ R0, R70, c[0x0][0x320] ;  /* 0x0000c80046007a20 */ /* 0x002fc80000410000 */
[----:B------:R1:W1:Y:S02]  /*2440*/  MUFU.TANH R171, R0 ;  /* 0x0000000000ab7308 */ /* 0x0002640000002400 */
[----:B-1----:R-:W-:Y:S02]  /*2450*/  FMUL.FTZ R0, R71, c[0x0][0x320] ;  /* 0x0000c80047007a20 */ /* 0x002fe40000410000 */
[----:B------:R-:W-:Y:S04]  /*2460*/  HMMA.16816.F32 R68, R12, R42, R52 ;  /* 0x0000002a0c44723c */ /* 0x000fe80000001834 */
[----:B------:R1:W1:Y:S04]  /*2470*/  MUFU.TANH R170, R0 ;  /* 0x0000000000aa7308 */ /* 0x0002680000002400 */
[----:B------:R-:W-:Y:S08]  /*2480*/  HMMA.16816.F32 R52, R24, R92, R56 ;  /* 0x0000005c1834723c */ /* 0x000ff00000001838 */
[----:B------:R-:W-:Y:S01]  /*2490*/  HMMA.16816.F32 R56, R36, R90, RZ ;  /* 0x0000005a2438723c */ /* 0x000fe200000018ff */
[----:B-1----:R-:W-:-:S04]  /*24a0*/  FMUL.FTZ R0, R76, c[0x0][0x320] ;  /* 0x0000c8004c007a20 */ /* 0x002fc80000410000 */
[----:B------:R1:W1:Y:S11]  /*24b0*/  MUFU.TANH R168, R0 ;  /* 0x0000000000a87308 */ /* 0x0002760000002400 */
[----:B------:R-:W-:Y:S01]  /*24c0*/  HMMA.16816.F32 R40, R16, R44, R52 ;  /* 0x0000002c1028723c */ /* 0x000fe20000001834 */
[----:B-1----:R-:W-:-:S07]  /*24d0*/  FMUL.FTZ R0, R77, c[0x0][0x320] ;  /* 0x0000c8004d007a20 */ /* 0x002fce0000410000 */
[----:B------:R-:W-:Y:S01]  /*24e0*/  HMMA.16816.F32 R52, R28, R94, R56 ;  /* 0x0000005e1c34723c */ /* 0x000fe20000001838 */
[----:B------:R1:W1:Y:S07]  /*24f0*/  MUFU.TANH R167, R0 ;  /* 0x0000000000a77308 */ /* 0x00026e0000002400 */
[----:B------:R-:W-:Y:S01]  /*2500*/  HMMA.16816.F32 R56, R32, R96, RZ ;  /* 0x000000602038723c */ /* 0x000fe200000018ff */
[----:B-1----:R-:W-:-:S04]  /*2510*/  FMUL.FTZ R0, R78, c[0x0][0x320] ;  /* 0x0000c8004e007a20 */ /* 0x002fc80000410000 */
[----:B------:R1:W1:Y:S02]  /*2520*/  MUFU.TANH R92, R0 ;  /* 0x00000000005c7308 */ /* 0x0002640000002400 */
[----:B-1----:R-:W-:Y:S02]  /*2530*/  FMUL.FTZ R0, R79, c[0x0][0x320] ;  /* 0x0000c8004f007a20 */ /* 0x002fe40000410000 */
[----:B------:R-:W-:Y:S04]  /*2540*/  HMMA.16816.F32 R76, R8, R48, R40 ;  /* 0x00000030084c723c */ /* 0x000fe80000001828 */
[----:B------:R1:W1:Y:S04]  /*2550*/  MUFU.TANH R164, R0 ;  /* 0x0000000000a47308 */ /* 0x0002680000002400 */
[----:B------:R-:W-:Y:S01]  /*2560*/  HMMA.16816.F32 R40, R20, R46, R52 ;  /* 0x0000002e1428723c */ /* 0x000fe20000001834 */
[----:B------:R-:W5:Y:S07]  /*2570*/  LDSM.16.M88.4 R52, [R229+0x5100] ;  /* 0x00510000e534783b */ /* 0x000f6e0000000200 */
[----:B------:R-:W-:Y:S01]  /*2580*/  HMMA.16816.F32 R44, R24, R100, R56 ;  /* 0x00000064182c723c */ /* 0x000fe20000001838 */
[----:B-1----:R-:W-:-:S04]  /*2590*/  FMUL.FTZ R0, R68, c[0x0][0x320] ;  /* 0x0000c80044007a20 */ /* 0x002fc80000410000 */
[----:B------:R1:W1:Y:S02]  /*25a0*/  MUFU.TANH R166, R0 ;  /* 0x0000000000a67308 */ /* 0x0002640000002400 */
[----:B-1----:R-:W-:-:S06]  /*25b0*/  FMUL.FTZ R0, R69, c[0x0][0x320] ;  /* 0x0000c80045007a20 */ /* 0x002fcc0000410000 */
[----:B------:R1:W1:Y:S11]  /*25c0*/  MUFU.TANH R165, R0 ;  /* 0x0000000000a57308 */ /* 0x0002760000002400 */
[----:B-----5:R-:W-:Y:S01]  /*25d0*/  HMMA.16816.F32 R44, R16, R52, R44 ;  /* 0x00000034102c723c */ /* 0x020fe2000000182c */
[----:B-1----:R-:W-:-:S04]  /*25e0*/  FMUL.FTZ R0, R70, c[0x0][0x320] ;  /* 0x0000c80046007a20 */ /* 0x002fc80000410000 */
        /* <DEDUP_REMOVED lines=14> */
[----:B------:R1:W1:Y:S03]  /*26d0*/  MUFU.TANH R156, R0 ;  /* 0x00000000009c7308 */ /* 0x0002660000002400 */
[----:B------:R-:W-:Y:S01]  /*26e0*/  HMMA.16816.F32 R60, R32, R98, RZ ;  /* 0x00000062203c723c */ /* 0x000fe200000018ff */
[----:B-1----:R-:W-:-:S07]  /*26f0*/  FMUL.FTZ R0, R75, c[0x0][0x320] ;  /* 0x0000c8004b007a20 */ /* 0x002fce0000410000 */
[----:B------:R-:W-:Y:S01]  /*2700*/  HMMA.16816.F32 R72, R8, R50, R64 ;  /* 0x000000320848723c */ /* 0x000fe20000001840 */
[----:B------:R1:W1:Y:S11]  /*2710*/  MUFU.TANH R157, R0 ;  /* 0x00000000009d7308 */ /* 0x0002760000002400 */
[----:B------:R-:W-:Y:S04]  /*2720*/  @!UPT UIADD3 URZ, URZ, URZ, URZ ;  /* 0x0000003f3f3ff290 */ /* 0x000fe8000fffe03f */
[----:B------:R-:W-:Y:S08]  /*2730*/  HMMA.16816.F32 R64, R24, R102, R60 ;  /* 0x000000661840723c */ /* 0x000ff0000000183c */
[----:B------:R-:W-:Y:S01]  /*2740*/  HMMA.16816.F32 R60, R36, R104, RZ ;  /* 0x00000068243c723c */ /* 0x000fe200000018ff */
[----:B-1----:R-:W-:-:S04]  /*2750*/  FMUL.FTZ R0, R68, c[0x0][0x320] ;  /* 0x0000c80044007a20 */ /* 0x002fc80000410000 */
[----:B------:R1:W1:Y:S11]  /*2760*/  MUFU.TANH R158, R0 ;  /* 0x00000000009e7308 */ /* 0x0002760000002400 */
[----:B------:R-:W-:Y:S01]  /*2770*/  HMMA.16816.F32 R64, R16, R54, R64 ;  /* 0x000000361040723c */ /* 0x000fe20000001840 */
[----:B-1----:R-:W-:-:S07]  /*2780*/  FMUL.FTZ R0, R69, c[0x0][0x320] ;  /* 0x0000c80045007a20 */ /* 0x002fce0000410000 */
[----:B------:R-:W-:Y:S01]  /*2790*/  HMMA.16816.F32 R60, R28, R108, R60 ;  /* 0x0000006c1c3c723c */ /* 0x000fe2000000183c */
[----:B------:R1:W1:Y:S02]  /*27a0*/  MUFU.TANH R159, R0 ;  /* 0x00000000009f7308 */ /* 0x0002640000002400 */
[----:B-1----:R-:W-:-:S06]  /*27b0*/  FMUL.FTZ R0, R70, c[0x0][0x320] ;  /* 0x0000c80046007a20 */ /* 0x002fcc0000410000 */
[----:B------:R1:W1:Y:S02]  /*27c0*/  MUFU.TANH R154, R0 ;  /* 0x00000000009a7308 */ /* 0x0002640000002400 */
[----:B-1----:R-:W-:Y:S02]  /*27d0*/  FMUL.FTZ R0, R71, c[0x0][0x320] ;  /* 0x0000c80047007a20 */ /* 0x002fe40000410000 */
[----:B------:R-:W-:Y:S01]  /*27e0*/  HMMA.16816.F32 R68, R12, R50, R40 ;  /* 0x000000320c44723c */ /* 0x000fe20000001828 */
[----:B------:R-:W1:Y:S03]  /*27f0*/  LDSM.16.M88.4 R40, [R228+0x1800] ;  /* 0x00180000e428783b */ /* 0x000e660000000200 */
[----:B------:R5:W1:Y:S04]  /*2800*/  MUFU.TANH R153, R0 ;  /* 0x0000000000997308 */ /* 0x000a680000002400 */
[----:B------:R-:W-:Y:S01]  /*2810*/  HMMA.16816.F32 R48, R36, R98, RZ ;  /* 0x000000622430723c */ /* 0x000fe200000018ff */
[----:B-----5:R-:W-:-:S04]  /*2820*/  FMUL.FTZ R0, R76, c[0x0][0x320] ;  /* 0x0000c8004c007a20 */ /* 0x020fc80000410000 */
[----:B------:R5:W1:Y:S11]  /*2830*/  MUFU.TANH R117, R0 ;  /* 0x0000000000757308 */ /* 0x000a760000002400 */
[----:B------:R-:W-:Y:S08]  /*2840*/  @!UPT UIADD3 URZ, URZ, URZ, URZ ;  /* 0x0000003f3f3ff290 */ /* 0x000ff0000fffe03f */
[----:B------:R-:W-:Y:S01]  /*2850*/  HMMA.16816.F32 R48, R28, R102, R48 ;  /* 0x000000661c30723c */ /* 0x000fe20000001830 */
[----:B-----5:R-:W-:-:S04]  /*2860*/  FMUL.FTZ R0, R77, c[0x0][0x320] ;  /* 0x0000c8004d007a20 */ /* 0x020fc80000410000 */
[----:B------:R5:W1:Y:S11]  /*2870*/  MUFU.TANH R152, R0 ;  /* 0x0000000000987308 */ /* 0x000a760000002400 */
[----:B------:R-:W-:Y:S08]  /*2880*/  @!UPT UIADD3 URZ, URZ, URZ, URZ ;  /* 0x0000003f3f3ff290 */ /* 0x000ff0000fffe03f */
[----:B------:R-:W-:Y:S01]  /*2890*/  HMMA.16816.F32 R48, R20, R54, R48 ;  /* 0x000000361430723c */ /* 0x000fe20000001830 */
[----:B-----5:R-:W-:-:S04]  /*28a0*/  FMUL.FTZ R0, R78, c[0x0][0x320] ;  /* 0x0000c8004e007a20 */ /* 0x020fc80000410000 */
[----:B------:R5:W1:Y:S02]  /*28b0*/  MUFU.TANH R116, R0 ;  /* 0x0000000000747308 */ /* 0x000a640000002400 */
[----:B-----5:R-:W-:Y:S02]  /*28c0*/  FMUL.FTZ R0, R79, c[0x0][0x320] ;  /* 0x0000c8004f007a20 */ /* 0x020fe40000410000 */
[----:B-1----:R-:W-:Y:S01]  /*28d0*/  HMMA.16816.F32 R76, R8, R40, R44 ;  /* 0x00000028084c723c */ /* 0x002fe2000000182c */
[----:B------:R-:W1:Y:S03]  /*28e0*/  LDSM.16.M88.4 R44, [R229+0x5900] ;  /* 0x00590000e52c783b */ /* 0x000e660000000200 */
[----:B------:R5:W1:Y:S02]  /*28f0*/  MUFU.TANH R147, R0 ;  /* 0x0000000000937308 */ /* 0x000a640000002400 */
[----:B-----5:R-:W-:-:S06]  /*2900*/  FMUL.FTZ R0, R68, c[0x0][0x320] ;  /* 0x0000c80044007a20 */ /* 0x020fcc0000410000 */
[----:B------:R5:W1:Y:S02]  /*2910*/  MUFU.TANH R148, R0 ;  /* 0x0000000000947308 */ /* 0x000a640000002400 */
[----:B-----5:R-:W-:Y:S01]  /*2920*/  FMUL.FTZ R0, R69, c[0x0][0x320] ;  /* 0x0000c80045007a20 */ /* 0x020fe20000410000 */
[----:B-1----:R-:W-:Y:S05]  /*2930*/  HMMA.16816.F32 R60, R20, R44, R60 ;  /* 0x0000002c143c723c */ /* 0x002fea000000183c */
[----:B------:R1:W1:Y:S02]  /*2940*/  MUFU.TANH R150, R0 ;  /* 0x0000000000967308 */ /* 0x0002640000002400 */
[----:B-1----:R-:W-:-:S06]  /*2950*/  FMUL.FTZ R0, R70, c[0x0][0x320] ;  /* 0x0000c80046007a20 */ /* 0x002fcc0000410000 */
        /* <DEDUP_REMOVED lines=9> */
[----:B-1----:R-:W-:-:S07]  /*29f0*/  FMUL.FTZ R0, R73, c[0x0][0x320] ;  /* 0x0000c80049007a20 */ /* 0x002fce0000410000 */
[----:B------:R-:W-:Y:S01]  /*2a00*/  HMMA.16816.F32 R56, R36, R106, RZ ;  /* 0x0000006a2438723c */ /* 0x000fe200000018ff */
        /* <DEDUP_REMOVED lines=18> */
[----:B------:R-:W-:Y:S01]  /*2b30*/  HMMA.16816.F32 R68, R12, R42, R48 ;  /* 0x0000002a0c44723c */ /* 0x000fe20000001830 */
[----:B------:R-:W1:Y:S03]  /*2b40*/  LDSM.16.M88.4 R48, [R228+0x2000] ;  /* 0x00200000e430783b */ /* 0x000e660000000200 */
[----:B------:R5:W1:Y:S04]  /*2b50*/  MUFU.TANH R144, R0 ;  /* 0x0000000000907308 */ /* 0x000a680000002400 */
[----:B------:R-:W-:Y:S08]  /*2b60*/  HMMA.16816.F32 R40, R16, R44, R52 ;  /* 0x0000002c1028723c */ /* 0x000ff00000001834 */
[----:B------:R-:W-:Y:S01]  /*2b70*/  HMMA.16816.F32 R52, R28, R110, R56 ;  /* 0x0000006e1c34723c */ /* 0x000fe20000001838 */
[----:B-----5:R-:W-:-:S04]  /*2b80*/  FMUL.FTZ R0, R76, c[0x0][0x320] ;  /* 0x0000c8004c007a20 */ /* 0x020fc80000410000 */
[----:B------:R5:W1:Y:S03]  /*2b90*/  MUFU.TANH R133, R0 ;  /* 0x0000000000857308 */ /* 0x000a660000002400 */
[----:B------:R-:W-:Y:S01]  /*2ba0*/  HMMA.16816.F32 R56, R32, R112, RZ ;  /* 0x000000702038723c */ /* 0x000fe200000018ff */
[----:B-----5:R-:W-:-:S04]  /*2bb0*/  FMUL.FTZ R0, R77, c[0x0][0x320] ;  /* 0x0000c8004d007a20 */ /* 0x020fc80000410000 */
[----:B------:R5:W1:Y:S02]  /*2bc0*/  MUFU.TANH R132, R0 ;  /* 0x0000000000847308 */ /* 0x000a640000002400 */
[----:B-----5:R-:W-:-:S06]  /*2bd0*/  FMUL.FTZ R0, R78, c[0x0][0x320] ;  /* 0x0000c8004e007a20 */ /* 0x020fcc0000410000 */
[----:B------:R5:W1:Y:S02]  /*2be0*/  MUFU.TANH R135, R0 ;  /* 0x0000000000877308 */ /* 0x000a640000002400 */
[----:B-----5:R-:W-:Y:S02]  /*2bf0*/  FMUL.FTZ R0, R79, c[0x0][0x320] ;  /* 0x0000c8004f007a20 */ /* 0x020fe40000410000 */
[----:B-1----:R-:W-:Y:S04]  /*2c00*/  HMMA.16816.F32 R76, R8, R48, R40 ;  /* 0x00000030084c723c */ /* 0x002fe80000001828 */
        /* <DEDUP_REMOVED lines=33> */
[----:B------:R1:W1:Y:S02]  /*2e20*/  MUFU.TANH R103, R0 ;  /* 0x0000000000677308 */ /* 0x0002640000002400 */
[----:B-1----:R-:W-:Y:S11]  /*2e30*/  FMUL.FTZ R0, R69, c[0x0][0x320] ;  /* 0x0000c80045007a20 */ /* 0x002ff60000410000 */
[----:B------:R-:W-:Y:S06]  /*2e40*/  @!UPT UIADD3 URZ, URZ, URZ, URZ ;  /* 0x0000003f3f3ff290 */ /* 0x000fec000fffe03f */
        /* <DEDUP_REMOVED lines=8> */
[C---:B------:R-:W-:Y:S08]  /*2ed0*/  HMMA.16816.F32 R48, R36.reuse, R114, RZ ;  /* 0x000000722430723c */ /* 0x040ff000000018ff */
[----:B------:R-:W-:Y:S01]  /*2ee0*/  HMMA.16816.F32 R36, R36, R126, RZ ;  /* 0x0000007e2424723c */ /* 0x000fe200000018ff */
[----:B-----5:R-:W-:-:S04]  /*2ef0*/  FMUL.FTZ R0, R76, c[0x0][0x320] ;  /* 0x0000c8004c007a20 */ /* 0x020fc80000410000 */
[----:B------:R5:W1:Y:S11]  /*2f00*/  MUFU.TANH R93, R0 ;  /* 0x00000000005d7308 */ /* 0x000a760000002400 */
[----:B------:R-:W-:Y:S01]  /*2f10*/  HMMA.16816.F32 R48, R28, R122, R48 ;  /* 0x0000007a1c30723c */ /* 0x000fe20000001830 */
[----:B-----5:R-:W-:-:S07]  /*2f20*/  FMUL.FTZ R0, R77, c[0x0][0x320] ;  /* 0x0000c8004d007a20 */ /* 0x020fce0000410000 */
[----:B------:R-:W-:Y:S01]  /*2f30*/  HMMA.16816.F32 R28, R28, R130, R36 ;  /* 0x000000821c1c723c */ /* 0x000fe20000001824 */
[----:B------:R5:W1:Y:S11]  /*2f40*/  MUFU.TANH R91, R0 ;  /* 0x00000000005b7308 */ /* 0x000a760000002400 */
[----:B------:R-:W-:Y:S04]  /*2f50*/  @!UPT UIADD3 URZ, URZ, URZ, URZ ;  /* 0x0000003f3f3ff290 */ /* 0x000fe8000fffe03f */
[----:B------:R-:W-:Y:S01]  /*2f60*/  HMMA.16816.F32 R48, R20, R54, R48 ;  /* 0x000000361430723c */ /* 0x000fe20000001830 */
[----:B-----5:R-:W-:-:S04]  /*2f70*/  FMUL.FTZ R0, R78, c[0x0][0x320] ;  /* 0x0000c8004e007a20 */ /* 0x020fc80000410000 */
[----:B------:R5:W1:Y:S03]  /*2f80*/  MUFU.TANH R90, R0 ;  /* 0x00000000005a7308 */ /* 0x000a660000002400 */
[----:B------:R-:W-:Y:S01]  /*2f90*/  HMMA.16816.F32 R52, R16, R54, R64 ;  /* 0x000000361034723c */ /* 0x000fe20000001840 */
[----:B-----5:R-:W-:-:S07]  /*2fa0*/  FMUL.FTZ R0, R79, c[0x0][0x320] ;  /* 0x0000c8004f007a20 */ /* 0x020fce0000410000 */
[C---:B-1----:R-:W-:Y:S01]  /*2fb0*/  HMMA.16816.F32 R76, R8.reuse, R40, R44 ;  /* 0x00000028084c723c */ /* 0x042fe2000000182c */
[----:B------:R-:W1:Y:S01]  /*2fc0*/  LDSM.16.M88.4 R44, [R229+0x6900] ;  /* 0x00690000e52c783b */ /* 0x000e620000000200 */
[----:B------:R5:W1:Y:S11]  /*2fd0*/  MUFU.TANH R89, R0 ;  /* 0x0000000000597308 */ /* 0x000a760000002400 */
[----:B------:R-:W-:Y:S03]  /*2fe0*/  @!UPT UIADD3 URZ, URZ, URZ, URZ ;  /* 0x0000003f3f3ff290 */ /* 0x000fe6000fffe03f */
[----:B------:R-:W-:Y:S08]  /*2ff0*/  HMMA.16816.F32 R64, R8, R42, R52 ;  /* 0x0000002a0840723c */ /* 0x000ff00000001834 */
[----:B------:R-:W-:Y:S01]  /*3000*/  HMMA.16816.F32 R52, R32, R126, RZ ;  /* 0x0000007e2034723c */ /* 0x000fe200000018ff */
[----:B-----5:R-:W-:-:S04]  /*3010*/  FMUL.FTZ R0, R68, c[0x0][0x320] ;  /* 0x0000c80044007a20 */ /* 0x020fc80000410000 */
[----:B------:R5:W1:Y:S01]  /*3020*/  MUFU.TANH R88, R0 ;  /* 0x0000000000587308 */ /* 0x000a620000002400 */
[----:B------:R-:W-:Y:S02]  /*3030*/  FMUL.FTZ R77, R77, c[0x0][0x320] ;  /* 0x0000c8004d4d7a20 */ /* 0x000fe40000410000 */
[----:B------:R-:W-:Y:S02]  /*3040*/  FMUL.FTZ R78, R78, c[0x0][0x320] ;  /* 0x0000c8004e4e7a20 */ /* 0x000fe40000410000 */
[----:B------:R-:W-:-:S03]  /*3050*/  FMUL.FTZ R79, R79, c[0x0][0x320] ;  /* 0x0000c8004f4f7a20 */ /* 0x000fc60000410000 */
[----:B------:R-:W1:Y:S03]  /*3060*/  MUFU.TANH R77, R77 ;  /* 0x0000004d004d7308 */ /* 0x000e660000002400 */
[----:B------:R-:W-:Y:S02]  /*3070*/  FMUL.FTZ R64, R64, c[0x0][0x320] ;  /* 0x0000c80040407a20 */ /* 0x000fe40000410000 */
[----:B------:R-:W-:Y:S02]  /*3080*/  FMUL.FTZ R65, R65, c[0x0][0x320] ;  /* 0x0000c80041417a20 */ /* 0x000fe40000410000 */
[----:B------:R-:W-:Y:S02]  /*3090*/  FMUL.FTZ R66, R66, c[0x0][0x320] ;  /* 0x0000c80042427a20 */ /* 0x000fe40000410000 */
[----:B-----5:R-:W-:Y:S01]  /*30a0*/  FMUL.FTZ R0, R69, c[0x0][0x320] ;  /* 0x0000c80045007a20 */ /* 0x020fe20000410000 */
[----:B------:R-:W1:Y:S01]  /*30b0*/  MUFU.TANH R78, R78 ;  /* 0x0000004e004e7308 */ /* 0x000e620000002400 */
[----:B------:R-:W-:Y:S07]  /*30c0*/  HMMA.16816.F32 R36, R24, R130, R52 ;  /* 0x000000821824723c */ /* 0x000fee0000001834 */
[----:B------:R5:W1:Y:S08]  /*30d0*/  MUFU.TANH R87, R0 ;  /* 0x0000000000577308 */ /* 0x000a700000002400 */
[----:B------:R-:W1:Y:S01]  /*30e0*/  MUFU.TANH R79, R79 ;  /* 0x0000004f004f7308 */ /* 0x000e620000002400 */
[----:B-----5:R-:W-:-:S07]  /*30f0*/  FMUL.FTZ R0, R70, c[0x0][0x320] ;  /* 0x0000c80046007a20 */ /* 0x020fce0000410000 */
[----:B------:R-:W1:Y:S08]  /*3100*/  MUFU.TANH R64, R64 ;  /* 0x0000004000407308 */ /* 0x000e700000002400 */
[----:B------:R5:W1:Y:S08]  /*3110*/  MUFU.TANH R86, R0 ;  /* 0x0000000000567308 */ /* 0x000a700000002400 */
[----:B------:R-:W1:Y:S01]  /*3120*/  MUFU.TANH R65, R65 ;  /* 0x0000004100417308 */ /* 0x000e620000002400 */
[----:B-----5:R-:W-:-:S07]  /*3130*/  FMUL.FTZ R0, R71, c[0x0][0x320] ;  /* 0x0000c80047007a20 */ /* 0x020fce0000410000 */
[----:B------:R-:W1:Y:S01]  /*3140*/  MUFU.TANH R66, R66 ;  /* 0x0000004200427308 */ /* 0x000e620000002400 */
[----:B------:R-:W-:Y:S07]  /*3150*/  HMMA.16816.F32 R68, R12, R40, R56 ;  /* 0x000000280c44723c */ /* 0x000fee0000001838 */
[----:B------:R5:W1:Y:S01]  /*3160*/  MUFU.TANH R85, R0 ;  /* 0x0000000000557308 */ /* 0x000a620000002400 */
[----:B------:R-:W-:Y:S01]  /*3170*/  HMMA.16816.F32 R56, R32, R124, RZ ;  /* 0x0000007c2038723c */ /* 0x000fe200000018ff */
[----:B-----5:R-:W-:-:S06]  /*3180*/  FMUL.FTZ R0, R72, c[0x0][0x320] ;  /* 0x0000c80048007a20 */ /* 0x020fcc0000410000 */
[----:B------:R5:W1:Y:S11]  /*3190*/  MUFU.TANH R84, R0 ;  /* 0x0000000000547308 */ /* 0x000a760000002400 */
[----:B------:R-:W-:Y:S06]  /*31a0*/  @!UPT UIADD3 URZ, URZ, URZ, URZ ;  /* 0x0000003f3f3ff290 */ /* 0x000fec000fffe03f */
[----:B------:R-:W-:Y:S01]  /*31b0*/  HMMA.16816.F32 R56, R24, R128, R56 ;  /* 0x000000801838723c */ /* 0x000fe20000001838 */
[----:B-----5:R-:W-:-:S04]  /*31c0*/  FMUL.FTZ R0, R73, c[0x0][0x320] ;  /* 0x0000c80049007a20 */ /* 0x020fc80000410000 */
[----:B------:R5:W2:Y:S11]  /*31d0*/  MUFU.TANH R83, R0 ;  /* 0x0000000000537308 */ /* 0x000ab60000002400 */
[----:B------:R-:W-:Y:S08]  /*31e0*/  @!UPT UIADD3 URZ, URZ, URZ, URZ ;  /* 0x0000003f3f3ff290 */ /* 0x000ff0000fffe03f */
[----:B-1----:R-:W-:Y:S01]  /*31f0*/  HMMA.16816.F32 R32, R16, R44, R56 ;  /* 0x0000002c1020723c */ /* 0x002fe20000001838 */
[----:B-----5:R-:W-:-:S07]  /*3200*/  FMUL.FTZ R0, R74, c[0x0][0x320] ;  /* 0x0000c8004a007a20 */ /* 0x020fce0000410000 */
[----:B------:R-:W-:Y:S01]  /*3210*/  HMMA.16816.F32 R16, R16, R46, R36 ;  /* 0x0000002e1010723c */ /* 0x000fe20000001824 */
[----:B------:R1:W1:Y:S02]  /*3220*/  MUFU.TANH R82, R0 ;  /* 0x0000000000527308 */ /* 0x0002640000002400 */
[----:B-1----:R-:W-:-:S06]  /*3230*/  FMUL.FTZ R0, R75, c[0x0][0x320] ;  /* 0x0000c8004b007a20 */ /* 0x002fcc0000410000 */
[----:B------:R1:W1:Y:S02]  /*3240*/  MUFU.TANH R81, R0 ;  /* 0x0000000000517308 */ /* 0x0002640000002400 */
[----:B-1----:R-:W-:-:S06]  /*3250*/  FMUL.FTZ R0, R68, c[0x0][0x320] ;  /* 0x0000c80044007a20 */ /* 0x002fcc0000410000 */
[----:B------:R1:W1:Y:S02]  /*3260*/  MUFU.TANH R80, R0 ;  /* 0x0000000000507308 */ /* 0x0002640000002400 */
[----:B-1----:R-:W-:-:S06]  /*3270*/  FMUL.FTZ R0, R69, c[0x0][0x320] ;  /* 0x0000c80045007a20 */ /* 0x002fcc0000410000 */
[----:B------:R1:W1:Y:S02]  /*3280*/  MUFU.TANH R75, R0 ;  /* 0x00000000004b7308 */ /* 0x0002640000002400 */
[----:B-1----:R-:W-:-:S06]  /*3290*/  FMUL.FTZ R0, R70, c[0x0][0x320] ;  /* 0x0000c80046007a20 */ /* 0x002fcc0000410000 */
[----:B------:R1:W1:Y:S02]  /*32a0*/  MUFU.TANH R74, R0 ;  /* 0x00000000004a7308 */ /* 0x0002640000002400 */
[----:B-1----:R-:W-:Y:S02]  /*32b0*/  FMUL.FTZ R0, R71, c[0x0][0x320] ;  /* 0x0000c80047007a20 */ /* 0x002fe40000410000 */
[----:B------:R-:W-:Y:S01]  /*32c0*/  HMMA.16816.F32 R68, R12, R42, R48 ;  /* 0x0000002a0c44723c */ /* 0x000fe20000001830 */
[----:B------:R-:W1:Y:S03]  /*32d0*/  LDSM.16.M88.4 R48, [R228+0x3000] ;  /* 0x00300000e430783b */ /* 0x000e660000000200 */
[----:B------:R5:W1:Y:S01]  /*32e0*/  MUFU.TANH R73, R0 ;  /* 0x0000000000497308 */ /* 0x000a620000002400 */
[----:B------:R-:W-:-:S04]  /*32f0*/  DEPBAR.LE SB0, 0x0 ;  /* 0x000080000000791a */ /* 0x000fc80000000000 */
[C---:B------:R-:W-:Y:S08]  /*3300*/  HMMA.16816.F32 R40, R20.reuse, R44, R60 ;  /* 0x0000002c1428723c */ /* 0x040ff0000000183c */
[----:B------:R-:W-:Y:S01]  /*3310*/  HMMA.16816.F32 R20, R20, R46, R28 ;  /* 0x0000002e1414723c */ /* 0x000fe2000000181c */
[----:B-----5:R-:W-:-:S04]  /*3320*/  FMUL.FTZ R0, R76, c[0x0][0x320] ;  /* 0x0000c8004c007a20 */ /* 0x020fc80000410000 */
[----:B------:R5:W1:Y:S02]  /*3330*/  MUFU.TANH R72, R0 ;  /* 0x0000000000487308 */ /* 0x000a640000002400 */
[----:B------:R-:W-:Y:S02]  /*3340*/  FMUL.FTZ R68, R68, c[0x0][0x320] ;  /* 0x0000c80044447a20 */ /* 0x000fe40000410000 */
[----:B------:R-:W-:Y:S02]  /*3350*/  FMUL.FTZ R69, R69, c[0x0][0x320] ;  /* 0x0000c80045457a20 */ /* 0x000fe40000410000 */
[----:B------:R-:W-:Y:S02]  /*3360*/  FMUL.FTZ R70, R70, c[0x0][0x320] ;  /* 0x0000c80046467a20 */ /* 0x000fe40000410000 */
[----:B------:R-:W-:Y:S01]  /*3370*/  FMUL.FTZ R71, R71, c[0x0][0x320] ;  /* 0x0000c80047477a20 */ /* 0x000fe20000410000 */
[----:B------:R-:W2:Y:S01]  /*3380*/  MUFU.TANH R68, R68 ;  /* 0x0000004400447308 */ /* 0x000ea20000002400 */
[----:B-----5:R-:W-:-:S07]  /*3390*/  FMUL.FTZ R0, R67, c[0x0][0x320] ;  /* 0x0000c80043007a20 */ /* 0x020fce0000410000 */
[----:B------:R-:W2:Y:S01]  /*33a0*/  MUFU.TANH R69, R69 ;  /* 0x0000004500457308 */ /* 0x000ea20000002400 */
[-C--:B-1----:R-:W-:Y:S07]  /*33b0*/  HMMA.16816.F32 R24, R8, R48.reuse, R32 ;  /* 0x000000300818723c */ /* 0x082fee0000001820 */
[----:B------:R-:W1:Y:S01]  /*33c0*/  MUFU.TANH R60, R70 ;  /* 0x00000046003c7308 */ /* 0x000e620000002400 */
[C---:B------:R-:W-:Y:S07]  /*33d0*/  HMMA.16816.F32 R40, R12.reuse, R48, R40 ;  /* 0x000000300c28723c */ /* 0x040fee0000001828 */
[----:B------:R-:W1:Y:S01]  /*33e0*/  MUFU.TANH R56, R71 ;  /* 0x0000004700387308 */ /* 0x000e620000002400 */
[-C--:B------:R-:W-:Y:S07]  /*33f0*/  HMMA.16816.F32 R12, R12, R50.reuse, R20 ;  /* 0x000000320c0c723c */ /* 0x080fee0000001814 */
[----:B------:R5:W1:Y:S01]  /*3400*/  MUFU.TANH R52, R0 ;  /* 0x0000000000347308 */ /* 0x000a620000002400 */
[----:B------:R-:W-:Y:S01]  /*3410*/  HMMA.16816.F32 R8, R8, R50, R16 ;  /* 0x000000320808723c */ /* 0x000fe20000001810 */
[----:B------:R-:W-:-:S02]  /*3420*/  FMUL.FTZ R24, R24, c[0x0][0x320] ;  /* 0x0000c80018187a20 */ /* 0x000fc40000410000 */
[----:B------:R-:W-:Y:S02]  /*3430*/  FMUL.FTZ R25, R25, c[0x0][0x320] ;  /* 0x0000c80019197a20 */ /* 0x000fe40000410000 */
[----:B------:R-:W-:Y:S02]  /*3440*/  FMUL.FTZ R26, R26, c[0x0][0x320] ;  /* 0x0000c8001a1a7a20 */ /* 0x000fe40000410000 */
[----:B------:R-:W1:Y:S01]  /*3450*/  MUFU.TANH R34, R24 ;  /* 0x0000001800227308 */ /* 0x000e620000002400 */
[----:B------:R-:W-:Y:S02]  /*3460*/  FMUL.FTZ R27, R27, c[0x0][0x320] ;  /* 0x0000c8001b1b7a20 */ /* 0x000fe40000410000 */
[----:B------:R-:W-:Y:S02]  /*3470*/  FMUL.FTZ R40, R40, c[0x0][0x320] ;  /* 0x0000c80028287a20 */ /* 0x000fe40000410000 */
[----:B------:R-:W-:Y:S02]  /*3480*/  FMUL.FTZ R41, R41, c[0x0][0x320] ;  /* 0x0000c80029297a20 */ /* 0x000fe40000410000 */
[----:B------:R-:W-:Y:S01]  /*3490*/  FMUL.FTZ R42, R42, c[0x0][0x320] ;  /* 0x0000c8002a2a7a20 */ /* 0x000fe20000410000 */
[----:B------:R-:W1:Y:S01]  /*34a0*/  MUFU.TANH R35, R25 ;  /* 0x0000001900237308 */ /* 0x000e620000002400 */
[----:B-----5:R-:W-:-:S02]  /*34b0*/  FMUL.FTZ R0, R43, c[0x0][0x320] ;  /* 0x0000c8002b007a20 */ /* 0x020fc40000410000 */
[----:B------:R-:W-:Y:S02]  /*34c0*/  FMUL.FTZ R12, R12, c[0x0][0x320] ;  /* 0x0000c8000c0c7a20 */ /* 0x000fe40000410000 */
[----:B------:R-:W-:Y:S02]  /*34d0*/  FMUL.FTZ R13, R13, c[0x0][0x320] ;  /* 0x0000c8000d0d7a20 */ /* 0x000fe40000410000 */
[----:B------:R-:W-:Y:S01]  /*34e0*/  FMUL.FTZ R14, R14, c[0x0][0x320] ;  /* 0x0000c8000e0e7a20 */ /* 0x000fe20000410000 */
[----:B------:R-:W1:Y:S01]  /*34f0*/  MUFU.TANH R37, R26 ;  /* 0x0000001a00257308 */ /* 0x000e620000002400 */
[----:B------:R-:W-:Y:S02]  /*3500*/  FMUL.FTZ R15, R15, c[0x0][0x320] ;  /* 0x0000c8000f0f7a20 */ /* 0x000fe40000410000 */
[----:B------:R-:W-:Y:S02]  /*3510*/  FMUL.FTZ R8, R8, c[0x0][0x320] ;  /* 0x0000c80008087a20 */ /* 0x000fe40000410000 */
[----:B------:R-:W-:-:S02]  /*3520*/  FMUL.FTZ R9, R9, c[0x0][0x320] ;  /* 0x0000c80009097a20 */ /* 0x000fc40000410000 */
[----:B------:R-:W-:Y:S01]  /*3530*/  FMUL.FTZ R10, R10, c[0x0][0x320] ;  /* 0x0000c8000a0a7a20 */ /* 0x000fe20000410000 */
[----:B------:R-:W1:Y:S01]  /*3540*/  MUFU.TANH R36, R27 ;  /* 0x0000001b00247308 */ /* 0x000e620000002400 */
[----:B------:R-:W-:-:S07]  /*3550*/  FMUL.FTZ R11, R11, c[0x0][0x320] ;  /* 0x0000c8000b0b7a20 */ /* 0x000fce0000410000 */
[----:B------:R-:W1:Y:S08]  /*3560*/  MUFU.TANH R33, R40 ;  /* 0x0000002800217308 */ /* 0x000e700000002400 */
        /* <DEDUP_REMOVED lines=10> */
[----:B------:R5:W1:Y:S02]  /*3610*/  MUFU.TANH R48, R0 ;  /* 0x0000000000307308 */ /* 0x000a640000002400 */
[----:B-----5:R-:W-:Y:S01]  /*3620*/  LOP3.LUT R0, R5, R2, RZ, 0xfc, !PT ;  /* 0x0000000205007212 */ /* 0x020fe200078efcff */
[----:B------:R-:W-:Y:S06]  /*3630*/  BAR.SYNC.DEFER_BLOCKING 0x0 ;  /* 0x0000000000007b1d */ /* 0x000fec0000010000 */
[----:B------:R-:W-:Y:S05]  /*3640*/  @!P0 BRA `(.L_x_18) ;  /* 0x0000020000008947 */ /* 0x000fea0003800000 */
[----:B-1234-:R-:W-:Y:S01]  /*3650*/  IADD3 R8, R200, -0x2, RZ ;  /* 0xfffffffec8087810 */ /* 0x01efe20007ffe0ff */
[----:B------:R-:W-:-:S03]  /*3660*/  IMAD.SHL.U32 R18, R193, 0x20, RZ ;  /* 0x00000020c1127824 */ /* 0x000fc600078e00ff */
[----:B------:R-:W-:Y:S01]  /*3670*/  SHF.R.S32.HI R5, RZ, 0x1f, R8 ;  /* 0x0000001fff057819 */ /* 0x000fe20000011408 */
[----:B------:R-:W-:Y:S02]  /*3680*/  IMAD R2, R191, R8, RZ ;  /* 0x00000008bf027224 */ /* 0x000fe400078e02ff */
[----:B------:R-:W-:-:S04]  /*3690*/  IMAD.WIDE.U32 R8, R8, R196, R202 ;  /* 0x000000c408087225 */ /* 0x000fc800078e00ca */
[----:B------:R-:W-:Y:S01]  /*36a0*/  IMAD R2, R5, R196, R2 ;  /* 0x000000c405027224 */ /* 0x000fe200078e0202 */
[----:B------:R-:W-:Y:S02]  /*36b0*/  LEA R6, P0, R8, c[0x0][0x1c8], 0x1 ;  /* 0x0000720008067a11 */ /* 0x000fe400078008ff */
[----:B------:R-:W-:Y:S01]  /*36c0*/  SHF.L.U64.HI R5, R193, 0x5, R194 ;  /* 0x00000005c1057819 */ /* 0x000fe200000102c2 */
[----:B------:R-:W-:Y:S01]  /*36d0*/  IMAD.IADD R2, R9, 0x1, R2 ;  /* 0x0000000109027824 */ /* 0x000fe200078e0202 */
[----:B------:R-:W-:-:S04]  /*36e0*/  IADD3 R14, P2, R18, R6, RZ ;  /* 0x00000006120e7210 */ /* 0x000fc80007f5e0ff */
[----:B------:R-:W-:Y:S02]  /*36f0*/  LEA.HI.X R7, R8, c[0x0][0x1cc], R2, 0x1, P0 ;  /* 0x0000730008077a11 */ /* 0x000fe400000f0c02 */
[----:B------:R-:W-:-:S03]  /*3700*/  IADD3 R12, P0, R14, R18, RZ ;  /* 0x000000120e0c7210 */ /* 0x000fc60007f1e0ff */
[----:B------:R-:W-:Y:S01]  /*3710*/  IMAD.X R15, R5, 0x1, R7, P2 ;  /* 0x00000001050f7824 */ /* 0x000fe200010e0607 */
[-C--:B------:R-:W-:Y:S01]  /*3720*/  IADD3 R10, P2, R12, R18.reuse, RZ ;  /* 0x000000120c0a7210 */ /* 0x080fe20007f5e0ff */
[----:B------:R-:W-:Y:S01]  /*3730*/  @!PT LDS RZ, [RZ] ;  /* 0x00000000fffff984 */ /* 0x000fe20000000800 */
[----:B------:R-:W-:Y:S01]  /*3740*/  @!PT LDS RZ, [RZ] ;  /* 0x00000000fffff984 */ /* 0x000fe20000000800 */
[----:B------:R-:W-:Y:S01]  /*3750*/  @!PT LDS RZ, [RZ] ;  /* 0x00000000fffff984 */ /* 0x000fe20000000800 */
[----:B------:R1:W-:Y:S02]  /*3760*/  LDGSTS.E.BYPASS.LTC128B.128 [R241+0x3900], [R6.64], !P1 ;  /* 0x0390000006f17fae */ /* 0x0003e4000c901d48 */
[--C-:B------:R-:W-:Y:S01]  /*3770*/  IMAD.X R13, R15, 0x1, R5.reuse, P0 ;  /* 0x000000010f0d7824 */ /* 0x100fe200000e0605 */
[----:B------:R-:W-:Y:S01]  /*3780*/  IADD3 R8, P0, R10, R18, RZ ;  /* 0x000000120a087210 */ /* 0x000fe20007f1e0ff */
[----:B------:R2:W-:Y:S02]  /*3790*/  LDGSTS.E.BYPASS.LTC128B.128 [R241+0x4100], [R14.64], !P1 ;  /* 0x041000000ef17fae */ /* 0x0005e4000c901d48 */
[--C-:B------:R-:W-:Y:S02]  /*37a0*/  IMAD.X R11, R13, 0x1, R5.reuse, P2 ;  /* 0x000000010d0b7824 */ /* 0x100fe400010e0605 */
[----:B------:R3:W-:Y:S02]  /*37b0*/  LDGSTS.E.BYPASS.LTC128B.128 [R241+0x4900], [R12.64], !P1 ;  /* 0x049000000cf17fae */ /* 0x0007e4000c901d48 */
[----:B------:R-:W-:-:S02]  /*37c0*/  IMAD.X R9, R11, 0x1, R5, P0 ;  /* 0x000000010b097824 */ /* 0x000fc400000e0605 */
[----:B------:R3:W-:Y:S04]  /*37d0*/  LDGSTS.E.BYPASS.LTC128B.128 [R241+0x5100], [R10.64], !P1 ;  /* 0x051000000af17fae */ /* 0x0007e8000c901d48 */
[----:B------:R3:W-:Y:S01]  /*37e0*/  LDGSTS.E.BYPASS.LTC128B.128 [R241+0x5900], [R8.64], !P1 ;  /* 0x0590000008f17fae */ /* 0x0007e2000c901d48 */
[----:B-1----:R-:W-:-:S04]  /*37f0*/  IADD3 R6, P2, R8, R18, RZ ;  /* 0x0000001208067210 */ /* 0x002fc80007f5e0ff */
[----:B--2---:R-:W-:Y:S01]  /*3800*/  IADD3 R14, P0, R6, R18, RZ ;  /* 0x00000012060e7210 */ /* 0x004fe20007f1e0ff */
[----:B------:R-:W-:-:S04]  /*3810*/  IMAD.X R7, R9, 0x1, R5, P2 ;  /* 0x0000000109077824 */ /* 0x000fc800010e0605 */
[----:B------:R-:W-:Y:S01]  /*3820*/  IMAD.X R15, R7, 0x1, R5, P0 ;  /* 0x00000001070f7824 */ /* 0x000fe200000e0605 */
[----:B------:R3:W-:Y:S04]  /*3830*/  LDGSTS.E.BYPASS.LTC128B.128 [R241+0x6100], [R6.64], !P1 ;  /* 0x0610000006f17fae */ /* 0x0007e8000c901d48 */
[----:B------:R3:W-:Y:S03]  /*3840*/  LDGSTS.E.BYPASS.LTC128B.128 [R241+0x6900], [R14.64], !P1 ;  /* 0x069000000ef17fae */ /* 0x0007e6000c901d48 */
.L_x_18:
[----:B-1234-:R-:W-:Y:S01]  /*3850*/  LOP3.LUT R2, R190, 0xffffffe0, RZ, 0xc0, !PT ;  /* 0xffffffe0be027812 */ /* 0x01efe200078ec0ff */
[----:B------:R-:W-:Y:S01]  /*3860*/  IMAD.SHL.U32 R224, R0, 0x2, RZ ;  /* 0x0000000200e07824 */ /* 0x000fe200078e00ff */
[----:B------:R-:W-:Y:S01]  /*3870*/  IADD3 R6, R155, c[0x0][0x1d0], RZ ;  /* 0x000074009b067a10 */ /* 0x000fe20007ffe0ff */
[----:B------:R-:W-:Y:S01]  /*3880*/  IMAD.MOV.U32 R190, RZ, RZ, R200 ;  /* 0x000000ffffbe7224 */ /* 0x000fe200078e00c8 */
[----:B------:R-:W0:Y:S01]  /*3890*/  LDGDEPBAR ;  /* 0x00000000000079af */ /* 0x000e220000000000 */
[----:B------:R-:W-:-:S02]  /*38a0*/  IMAD.IADD R2, R192, 0x1, -R2 ;  /* 0x00000001c0027824 */ /* 0x000fc400078e0a02 */
[--C-:B------:R-:W-:Y:S02]  /*38b0*/  IMAD R225, R4, 0x2, R224.reuse ;  /* 0x0000000204e17824 */ /* 0x100fe400078e02e0 */
[C---:B------:R-:W-:Y:S01]  /*38c0*/  IMAD R227, R3.reuse, 0x2, R224 ;  /* 0x0000000203e37824 */ /* 0x040fe200078e02e0 */
[----:B------:R-:W-:Y:S01]  /*38d0*/  SHF.R.S32.HI R5, RZ, 0x1f, R2 ;  /* 0x0000001fff057819 */ /* 0x000fe20000011402 */
[----:B------:R-:W-:Y:S02]  /*38e0*/  IMAD R226, R3, 0x2, R225 ;  /* 0x0000000203e27824 */ /* 0x000fe400078e02e1 */
[----:B------:R-:W-:Y:S01]  /*38f0*/  IMAD.MOV.U32 R192, RZ, RZ, R199 ;  /* 0x000000ffffc07224 */ /* 0x000fe200078e00c7 */
[----:B------:R-:W-:-:S04]  /*3900*/  LEA.HI R5, R5, R2, RZ, 0x2 ;  /* 0x0000000205057211 */ /* 0x000fc800078f10ff */
[----:B------:R-:W-:-:S05]  /*3910*/  LOP3.LUT R5, R5, 0x7ffffffc, RZ, 0xc0, !PT ;  /* 0x7ffffffc05057812 */ /* 0x000fca00078ec0ff */
[----:B------:R-:W-:-:S04]  /*3920*/  IMAD.IADD R2, R2, 0x1, -R5 ;  /* 0x0000000102027824 */ /* 0x000fc800078e0a05 */
[----:B------:R-:W-:-:S05]  /*3930*/  IMAD R2, R2, -0x2, R6 ;  /* 0xfffffffe02027824 */ /* 0x000fca00078e0206 */
[C---:B------:R-:W-:Y:S02]  /*3940*/  ISETP.GT.AND P4, PT, R2.reuse, RZ, PT ;  /* 0x000000ff0200720c */ /* 0x040fe40003f84270 */
[C---:B------:R-:W-:Y:S02]  /*3950*/  ISETP.GT.AND P3, PT, R2.reuse, 0x1, PT ;  /* 0x000000010200780c */ /* 0x040fe40003f64270 */
[----:B------:R-:W-:Y:S02]  /*3960*/  ISETP.GT.AND P2, PT, R2, 0x8, PT ;  /* 0x000000080200780c */ /* 0x000fe40003f44270 */
[----:B------:R-:W-:Y:S02]  /*3970*/  FSEL R10, R189, -INF , P4 ;  /* 0xff800000bd0a7808 */ /* 0x000fe40002000000 */
[----:B------:R-:W-:Y:S02]  /*3980*/  FSEL R11, R188, -INF , P3 ;  /* 0xff800000bc0b7808 */ /* 0x000fe40001800000 */
[----:B------:R-:W-:-:S02]  /*3990*/  ISETP.GT.AND P0, PT, R2, 0x9, PT ;  /* 0x000000090200780c */ /* 0x000fc40003f04270 */
[----:B------:R-:W-:Y:S02]  /*39a0*/  FSEL R12, R183, -INF , P2 ;  /* 0xff800000b70c7808 */ /* 0x000fe40001000000 */
[----:B------:R-:W-:Y:S02]  /*39b0*/  FMNMX.FTZ R70, R10, R11, !PT ;  /* 0x0000000b0a467209 */ /* 0x000fe40007810000 */
[----:B------:R-:W-:Y:S02]  /*39c0*/  ISETP.GT.AND P6, PT, R2, 0x10, PT ;  /* 0x000000100200780c */ /* 0x000fe40003fc4270 */
[----:B------:R-:W-:Y:S02]  /*39d0*/  FSEL R13, R182, -INF , P0 ;  /* 0xff800000b60d7808 */ /* 0x000fe40000000000 */
[----:B------:R-:W-:Y:S02]  /*39e0*/  FMNMX.FTZ R70, R12, R70, !PT ;  /* 0x000000460c467209 */ /* 0x000fe40007810000 */
[----:B------:R-:W-:-:S02]  /*39f0*/  ISETP.GT.AND P5, PT, R2, 0x11, PT ;  /* 0x000000110200780c */ /* 0x000fc40003fa4270 */
[----:B------:R-:W-:Y:S02]  /*3a00*/  FSEL R14, R175, -INF , P6 ;  /* 0xff800000af0e7808 */ /* 0x000fe40003000000 */
[----:B------:R-:W-:Y:S02]  /*3a10*/  FMNMX.FTZ R70, R13, R70, !PT ;  /* 0x000000460d467209 */ /* 0x000fe40007810000 */
[----:B------:R-:W-:Y:S02]  /*3a20*/  FSEL R21, R180, -INF , P4 ;  /* 0xff800000b4157808 */ /* 0x000fe40002000000 */
[----:B------:R-:W-:Y:S02]  /*3a30*/  FSEL R15, R185, -INF , P4 ;  /* 0xff800000b90f7808 */ /* 0x000fe40002000000 */
[----:B------:R-:W-:Y:S02]  /*3a40*/  FSEL R40, R187, -INF , P4 ;  /* 0xff800000bb287808 */ /* 0x000fe40002000000 */
        /* <DEDUP_REMOVED lines=18> */
[----:B------:R-:W-:-:S02]  /*3b70*/  FSEL R108, R117, -INF , P2 ;  /* 0xff800000756c7808 */ /* 0x000fc40001000000 */
[----:B------:R-:W-:Y:S02]  /*3b80*/  ISETP.GT.AND P0, PT, R2, 0x21, PT ;  /* 0x000000210200780c */ /* 0x000fe40003f04270 */
[----:B------:R-:W-:Y:S02]  /*3b90*/  FSEL R117, R158, -INF , P2 ;  /* 0xff8000009e757808 */ /* 0x000fe40001000000 */
[----:B------:R-:W-:Y:S02]  /*3ba0*/  FMNMX.FTZ R70, R31, R70, !PT ;  /* 0x000000461f467209 */ /* 0x000fe40007810000 */
[----:B------:R-:W-:Y:S02]  /*3bb0*/  FSEL R71, R92, -INF , P6 ;  /* 0xff8000005c477808 */ /* 0x000fe40003000000 */
[----:B------:R-:W-:Y:S02]  /*3bc0*/  FSEL R44, R168, -INF , P6 ;  /* 0xff800000a82c7808 */ /* 0x000fe40003000000 */
[----:B------:R-:W-:-:S02]  /*3bd0*/  FSEL R98, R171, -INF , P6 ;  /* 0xff800000ab627808 */ /* 0x000fc40003000000 */
[----:B------:R-:W-:Y:S02]  /*3be0*/  ISETP.GT.AND P6, PT, R2, 0x28, PT ;  /* 0x000000280200780c */ /* 0x000fe40003fc4270 */
[----:B------:R-:W-:Y:S02]  /*3bf0*/  FSEL R112, R116, -INF , P2 ;  /* 0xff80000074707808 */ /* 0x000fe40001000000 */
[----:B------:R-:W-:Y:S02]  /*3c00*/  FSEL R116, R159, -INF , P0 ;  /* 0xff8000009f747808 */ /* 0x000fe40000000000 */
[----:B------:R-:W-:Y:S02]  /*3c10*/  FMNMX.FTZ R70, R117, R70, !PT ;  /* 0x0000004675467209 */ /* 0x000fe40007810000 */
[----:B------:R-:W-:Y:S02]  /*3c20*/  FSEL R92, R164, -INF , P5 ;  /* 0xff800000a45c7808 */ /* 0x000fe40002800000 */
[----:B------:R-:W-:-:S02]  /*3c30*/  FSEL R45, R167, -INF , P5 ;  /* 0xff800000a72d7808 */ /* 0x000fc40002800000 */
[----:B------:R-:W-:Y:S02]  /*3c40*/  FSEL R99, R170, -INF , P5 ;  /* 0xff800000aa637808 */ /* 0x000fe40002800000 */
[----:B------:R-:W-:Y:S02]  /*3c50*/  FSEL R114, R118, -INF , P6 ;  /* 0xff80000076727808 */ /* 0x000fe40003000000 */
[----:B------:R-:W-:Y:S02]  /*3c60*/  ISETP.GT.AND P5, PT, R2, 0x29, PT ;  /* 0x000000290200780c */ /* 0x000fe40003fa4270 */
[----:B------:R-:W-:Y:S02]  /*3c70*/  FSEL R118, R148, -INF , P6 ;  /* 0xff80000094767808 */ /* 0x000fe40003000000 */
[----:B------:R-:W-:Y:S02]  /*3c80*/  FMNMX.FTZ R70, R116, R70, !PT ;  /* 0x0000004674467209 */ /* 0x000fe40007810000 */
        /* <DEDUP_REMOVED lines=61> */
[----:B------:R-:W-:Y:S02]  /*4060*/  FMNMX.FTZ R70, R242, R70, !PT ;  /* 0x00000046f2467209 */ /* 0x000fe40007810000 */
[----:B------:R-:W-:Y:S02]  /*4070*/  ISETP.GT.AND P3, PT, R2, 0x58, PT ;  /* 0x000000580200780c */ /* 0x000fe40003f64270 */
        /* <DEDUP_REMOVED lines=28> */
[----:B------:R-:W-:Y:S02]  /*4240*/  FMNMX.FTZ R70, R188, R70, !PT ;  /* 0x00000046bc467209 */ /* 0x000fe40007810000 */
[----:B------:R-:W-:Y:S02]  /*4250*/  FMNMX.FTZ R68, R15, R18, !PT ;  /* 0x000000120f447209 */ /* 0x000fe40007810000 */
[----:B------:R-:W-:Y:S02]  /*4260*/  FMNMX.FTZ R70, R197, R70, !PT ;  /* 0x00000046c5467209 */ /* 0x000fe40007810000 */
[----:B------:R-:W-:Y:S02]  /*4270*/  FMNMX.FTZ R68, R19, R68, !PT ;  /* 0x0000004413447209 */ /* 0x000fe40007810000 */
[----:B------:R-:W-:Y:S01]  /*4280*/  FSEL R179, R79, -INF , P0 ;  /* 0xff8000004fb37808 */ /* 0x000fe20000000000 */
[----:B------:R-:W1:Y:S01]  /*4290*/  SHFL.BFLY PT, R5, R70, 0x2, 0x1f ;  /* 0x0c401f0046057f89 */ /* 0x000e6200000e0000 */
[----:B------:R-:W-:-:S02]  /*42a0*/  FMNMX.FTZ R68, R20, R68, !PT ;  /* 0x0000004414447209 */ /* 0x000fc40007810000 */
[----:B------:R-:W-:Y:S02]  /*42b0*/  FSEL R174, R77, -INF , P0 ;  /* 0xff8000004dae7808 */ /* 0x000fe40000000000 */
[----:B------:R-:W-:Y:S02]  /*42c0*/  FMNMX.FTZ R68, R44, R68, !PT ;  /* 0x000000442c447209 */ /* 0x000fe40007810000 */
[----:B------:R-:W-:Y:S02]  /*42d0*/  FSEL R248, R73, -INF , P0 ;  /* 0xff80000049f87808 */ /* 0x000fe40000000000 */
[----:B------:R-:W-:Y:S02]  /*42e0*/  FMNMX.FTZ R68, R45, R68, !PT ;  /* 0x000000442d447209 */ /* 0x000fe40007810000 */
[----:B------:R-:W-:Y:S02]  /*42f0*/  FSEL R166, R65, -INF , P6 ;  /* 0xff80000041a67808 */ /* 0x000fe40003000000 */
[----:B------:R-:W-:-:S02]  /*4300*/  FMNMX.FTZ R68, R46, R68, !PT ;  /* 0x000000442e447209 */ /* 0x000fc40007810000 */
[----:B------:R-:W-:Y:S02]  /*4310*/  FSEL R181, R34, -INF , P5 ;  /* 0xff80000022b57808 */ /* 0x000fe40002800000 */
[----:B------:R-:W-:Y:S02]  /*4320*/  FMNMX.FTZ R68, R47, R68, !PT ;  /* 0x000000442f447209 */ /* 0x000fe40007810000 */
[----:B------:R-:W-:Y:S02]  /*4330*/  FSEL R208, R35, -INF , P4 ;  /* 0xff80000023d07808 */ /* 0x000fe40002000000 */
[----:B------:R-:W-:Y:S01]  /*4340*/  FMNMX.FTZ R68, R108, R68, !PT ;  /* 0x000000446c447209 */ /* 0x000fe20007810000 */
[----:B------:R-:W-:Y:S01]  /*4350*/  LDSM.16.MT88.4 R32, [R225+0x100] ;  /* 0x00010000e120783b */ /* 0x000fe20000004200 */
[----:B------:R-:W-:Y:S02]  /*4360*/  FSEL R211, R24, -INF , P3 ;  /* 0xff80000018d37808 */ /* 0x000fe40001800000 */
[----:B-1----:R-:W-:-:S02]  /*4370*/  FMNMX.FTZ R70, R70, R5, !PT ;  /* 0x0000000546467209 */ /* 0x002fc40007810000 */
[----:B------:R-:W-:Y:S02]  /*4380*/  FMNMX.FTZ R68, R109, R68, !PT ;  /* 0x000000446d447209 */ /* 0x000fe40007810000 */
[----:B------:R-:W-:Y:S01]  /*4390*/  FSEL R212, R25, -INF , P2 ;  /* 0xff80000019d47808 */ /* 0x000fe20001000000 */
[----:B------:R-:W1:Y:S01]  /*43a0*/  SHFL.BFLY PT, R5, R70, 0x1, 0x1f ;  /* 0x0c201f0046057f89 */ /* 0x000e6200000e0000 */
[----:B------:R-:W-:Y:S02]  /*43b0*/  FMNMX.FTZ R68, R110, R68, !PT ;  /* 0x000000446e447209 */ /* 0x000fe40007810000 */
[----:B------:R-:W-:Y:S02]  /*43c0*/  FSEL R167, R52, -INF , P6 ;  /* 0xff80000034a77808 */ /* 0x000fe40003000000 */
[----:B------:R-:W-:Y:S02]  /*43d0*/  FMNMX.FTZ R68, R111, R68, !PT ;  /* 0x000000446f447209 */ /* 0x000fe40007810000 */
[----:B------:R-:W-:-:S02]  /*43e0*/  FSEL R183, R37, -INF , P5 ;  /* 0xff80000025b77808 */ /* 0x000fc40002800000 */
[----:B------:R-:W-:Y:S02]  /*43f0*/  FMNMX.FTZ R68, R131, R68, !PT ;  /* 0x0000004483447209 */ /* 0x000fe40007810000 */
[----:B------:R-:W-:Y:S02]  /*4400*/  FSEL R209, R36, -INF , P4 ;  /* 0xff80000024d17808 */ /* 0x000fe40002000000 */
[----:B------:R-:W-:Y:S02]  /*4410*/  FMNMX.FTZ R68, R132, R68, !PT ;  /* 0x0000004484447209 */ /* 0x000fe40007810000 */
[----:B------:R-:W-:Y:S02]  /*4420*/  FSEL R222, R27, -INF , P3 ;  /* 0xff8000001bde7808 */ /* 0x000fe40001800000 */
[----:B------:R-:W-:Y:S02]  /*4430*/  FMNMX.FTZ R68, R133, R68, !PT ;  /* 0x0000004485447209 */ /* 0x000fe40007810000 */
[----:B------:R-:W-:-:S02]  /*4440*/  FSEL R243, R26, -INF , P2 ;  /* 0xff8000001af37808 */ /* 0x000fc40001000000 */
[----:B------:R-:W-:Y:S01]  /*4450*/  FMNMX.FTZ R68, R134, R68, !PT ;  /* 0x0000004486447209 */ /* 0x000fe20007810000 */
[----:B------:R-:W-:Y:S01]  /*4460*/  LDSM.16.MT88.4 R24, [R227+0x100] ;  /* 0x00010000e318783b */ /* 0x000fe20000004200 */
[----:B------:R-:W-:Y:S02]  /*4470*/  FSEL R173, R56, -INF , P6 ;  /* 0xff80000038ad7808 */ /* 0x000fe40003000000 */
[----:B-1----:R-:W-:Y:S02]  /*4480*/  FMNMX.FTZ R70, R70, R5, !PT ;  /* 0x0000000546467209 */ /* 0x002fe40007810000 */
[----:B------:R-:W-:Y:S02]  /*4490*/  FMNMX.FTZ R5, R21, R22, !PT ;  /* 0x0000001615057209 */ /* 0x000fe40007810000 */
[C---:B------:R-:W-:Y:S01]  /*44a0*/  FSETP.NEU.FTZ.AND P0, PT, R70.reuse, -INF , PT ;  /* 0xff8000004600780b */ /* 0x040fe20003f1d000 */
[----:B------:R-:W-:Y:S01]  /*44b0*/  FMUL.FTZ R7, R70, c[0x0][0x2d0] ;  /* 0x0000b40046077a20 */ /* 0x000fe20000410000 */
[----:B------:R-:W-:-:S02]  /*44c0*/  FMNMX.FTZ R5, R23, R5, !PT ;  /* 0x0000000517057209 */ /* 0x000fc40007810000 */
[----:B------:R-:W-:Y:S02]  /*44d0*/  FMNMX.FTZ R68, R153, R68, !PT ;  /* 0x0000004499447209 */ /* 0x000fe40007810000 */
[----:B------:R-:W-:Y:S02]  /*44e0*/  FMNMX.FTZ R5, R28, R5, !PT ;  /* 0x000000051c057209 */ /* 0x000fe40007810000 */
[----:B------:R-:W-:Y:S02]  /*44f0*/  FSEL R7, R7, RZ, P0 ;  /* 0x000000ff07077208 */ /* 0x000fe40000000000 */
[----:B------:R-:W-:Y:S02]  /*4500*/  FMNMX.FTZ R5, R71, R5, !PT ;  /* 0x0000000547057209 */ /* 0x000fe40007810000 */
[----:B------:R-:W-:Y:S02]  /*4510*/  ISETP.GT.AND P0, PT, R2, 0x58, PT ;  /* 0x000000580200780c */ /* 0x000fe40003f04270 */
[----:B------:R-:W-:-:S02]  /*4520*/  FMNMX.FTZ R5, R92, R5, !PT ;  /* 0x000000055c057209 */ /* 0x000fc40007810000 */
[----:B------:R-:W-:Y:S02]  /*4530*/  FMNMX.FTZ R68, R155, R68, !PT ;  /* 0x000000449b447209 */ /* 0x000fe40007810000 */
[----:B------:R-:W-:Y:S02]  /*4540*/  FMNMX.FTZ R5, R96, R5, !PT ;  /* 0x0000000560057209 */ /* 0x000fe40007810000 */
[----:B------:R-:W-:Y:S02]  /*4550*/  FMNMX.FTZ R68, R154, R68, !PT ;  /* 0x000000449a447209 */ /* 0x000fe40007810000 */
[----:B------:R-:W-:Y:S02]  /*4560*/  FMNMX.FTZ R5, R97, R5, !PT ;  /* 0x0000000561057209 */ /* 0x000fe40007810000 */
[----:B------:R-:W-:Y:S02]  /*4570*/  FMNMX.FTZ R68, R152, R68, !PT ;  /* 0x0000004498447209 */ /* 0x000fe40007810000 */
[----:B------:R-:W-:-:S02]  /*4580*/  FMNMX.FTZ R5, R112, R5, !PT ;  /* 0x0000000570057209 */ /* 0x000fc40007810000 */
[----:B------:R-:W-:Y:S02]  /*4590*/  FMNMX.FTZ R68, R175, R68, !PT ;  /* 0x00000044af447209 */ /* 0x000fe40007810000 */
[----:B------:R-:W-:Y:S02]  /*45a0*/  FMNMX.FTZ R5, R113, R5, !PT ;  /* 0x0000000571057209 */ /* 0x000fe40007810000 */
[----:B------:R-:W-:Y:S02]  /*45b0*/  FSEL R165, R64, -INF , P0 ;  /* 0xff80000040a57808 */ /* 0x000fe40000000000 */
[----:B------:R-:W-:Y:S02]  /*45c0*/  FMNMX.FTZ R5, R114, R5, !PT ;  /* 0x0000000572057209 */ /* 0x000fe40007810000 */
[----:B------:R-:W-:Y:S02]  /*45d0*/  FMNMX.FTZ R68, R174, R68, !PT ;  /* 0x00000044ae447209 */ /* 0x000fe40007810000 */
        /* <DEDUP_REMOVED lines=24> */
[----:B------:R-:W-:-:S02]  /*4760*/  FSEL R164, R66, -INF , P0 ;  /* 0xff80000042a47808 */ /* 0x000fc40000000000 */
[----:B------:R-:W-:Y:S02]  /*4770*/  FMNMX.FTZ R2, R179, R2, !PT ;  /* 0x00000002b3027209 */ /* 0x000fe40007810000 */
[----:B------:R-:W-:Y:S02]  /*4780*/  FMNMX.FTZ R5, R127, R5, !PT ;  /* 0x000000057f057209 */ /* 0x000fe40007810000 */
[----:B------:R-:W-:Y:S02]  /*4790*/  FMNMX.FTZ R68, R212, R68, !PT ;  /* 0x00000044d4447209 */ /* 0x000fe40007810000 */
[----:B------:R-:W-:Y:S02]  /*47a0*/  FMNMX.FTZ R2, R164, R2, !PT ;  /* 0x00000002a4027209 */ /* 0x000fe40007810000 */
[----:B------:R-:W-:Y:S01]  /*47b0*/  FMNMX.FTZ R5, R128, R5, !PT ;  /* 0x0000000580057209 */ /* 0x000fe20007810000 */
[----:B------:R-:W1:Y:S01]  /*47c0*/  SHFL.BFLY PT, R6, R68, 0x2, 0x1f ;  /* 0x0c401f0044067f89 */ /* 0x000e6200000e0000 */
        /* <DEDUP_REMOVED lines=10> */
[----:B------:R-:W-:Y:S01]  /*4870*/  FSEL R172, R60, -INF , P0 ;  /* 0xff8000003cac7808 */ /* 0x000fe20000000000 */
[----:B------:R-:W2:Y:S01]  /*4880*/  SHFL.BFLY PT, R8, R2, 0x2, 0x1f ;  /* 0x0c401f0002087f89 */ /* 0x000ea200000e0000 */
[----:B------:R-:W-:Y:S02]  /*4890*/  FMNMX.FTZ R5, R169, R5, !PT ;  /* 0x00000005a9057209 */ /* 0x000fe40007810000 */
[----:B-1----:R-:W-:Y:S01]  /*48a0*/  FMNMX.FTZ R68, R68, R6, !PT ;  /* 0x0000000644447209 */ /* 0x002fe20007810000 */
[----:B------:R-:W-:Y:S01]  /*48b0*/  FFMA.FTZ R6, R10, c[0x0][0x2d0], -R7 ;  /* 0x0000b4000a067a23 */ /* 0x000fe20000010807 */
[----:B------:R-:W-:-:S02]  /*48c0*/  FMNMX.FTZ R5, R170, R5, !PT ;  /* 0x00000005aa057209 */ /* 0x000fc40007810000 */
[----:B------:R-:W-:Y:S01]  /*48d0*/  FSEL R220, R49, -INF , P5 ;  /* 0xff80000031dc7808 */ /* 0x000fe20002800000 */
[----:B------:R-:W1:Y:S01]  /*48e0*/  SHFL.BFLY PT, R9, R68, 0x1, 0x1f ;  /* 0x0c201f0044097f89 */ /* 0x000e6200000e0000 */
[----:B------:R-:W-:Y:S01]  /*48f0*/  FMNMX.FTZ R5, R168, R5, !PT ;  /* 0x00000005a8057209 */ /* 0x000fe20007810000 */
[----:B------:R3:W-:Y:S01]  /*4900*/  MUFU.EX2 R250, R6 ;  /* 0x0000000600fa7308 */ /* 0x0007e20000000800 */
[----:B------:R-:W-:Y:S02]  /*4910*/  FSEL R217, R48, -INF , P4 ;  /* 0xff80000030d97808 */ /* 0x000fe40002000000 */
[----:B------:R-:W-:Y:S02]  /*4920*/  FMNMX.FTZ R5, R249, R5, !PT ;  /* 0x00000005f9057209 */ /* 0x000fe40007810000 */
[----:B------:R-:W-:Y:S02]  /*4930*/  FSEL R213, R39, -INF , P3 ;  /* 0xff80000027d57808 */ /* 0x000fe40001800000 */
[----:B------:R-:W-:-:S02]  /*4940*/  FMNMX.FTZ R5, R248, R5, !PT ;  /* 0x00000005f8057209 */ /* 0x000fc40007810000 */
[----:B------:R-:W-:Y:S02]  /*4950*/  FSEL R210, R38, -INF , P2 ;  /* 0xff80000026d27808 */ /* 0x000fe40001000000 */
[----:B------:R-:W-:Y:S01]  /*4960*/  LDSM.16.MT88.4 R36, [R226+0x100] ;  /* 0x00010000e224783b */ /* 0x000fe20000004200 */
[----:B--2---:R-:W-:Y:S01]  /*4970*/  FMNMX.FTZ R2, R2, R8, !PT ;  /* 0x0000000802027209 */ /* 0x004fe20007810000 */
[----:B---3--:R-:W-:-:S04]  /*4980*/  FFMA.FTZ R6, R11, c[0x0][0x2d0], -R7 ;  /* 0x0000b4000b067a23 */ /* 0x008fc80000010807 */
[----:B------:R-:W2:Y:S01]  /*4990*/  SHFL.BFLY PT, R11, R2, 0x1, 0x1f ;  /* 0x0c201f00020b7f89 */ /* 0x000ea200000e0000 */
[----:B------:R3:W4:Y:S01]  /*49a0*/  MUFU.EX2 R244, R6 ;  /* 0x0000000600f47308 */ /* 0x0007220000000800 */
[----:B-1----:R-:W-:-:S04]  /*49b0*/  FMNMX.FTZ R68, R68, R9, !PT ;  /* 0x0000000944447209 */ /* 0x002fc80007810000 */
[C---:B------:R-:W-:Y:S01]  /*49c0*/  FSETP.NEU.FTZ.AND P0, PT, R68.reuse, -INF , PT ;  /* 0xff8000004400780b */ /* 0x040fe20003f1d000 */
[----:B------:R-:W-:Y:S01]  /*49d0*/  FMUL.FTZ R9, R68, c[0x0][0x2d0] ;  /* 0x0000b40044097a20 */ /* 0x000fe20000410000 */
[----:B---3--:R-:W-:Y:S01]  /*49e0*/  FMNMX.FTZ R6, R172, R5, !PT ;  /* 0x00000005ac067209 */ /* 0x008fe20007810000 */
[--C-:B------:R-:W-:Y:S01]  /*49f0*/  FFMA.FTZ R5, R12, c[0x0][0x2d0], -R7.reuse ;  /* 0x0000b4000c057a23 */ /* 0x100fe20000010807 */
[----:B----4-:R-:W-:Y:S02]  /*4a00*/  F2FP.PACK_AB R12, R244, R250 ;  /* 0x000000faf40c723e */ /* 0x010fe400000000ff */
[----:B------:R-:W-:Y:S01]  /*4a10*/  FMNMX.FTZ R6, R173, R6, !PT ;  /* 0x00000006ad067209 */ /* 0x000fe20007810000 */
[----:B------:R1:W-:Y:S01]  /*4a20*/  MUFU.EX2 R198, R5 ;  /* 0x0000000500c67308 */ /* 0x0003e20000000800 */
[----:B--2---:R-:W-:Y:S02]  /*4a30*/  FMNMX.FTZ R2, R2, R11, !PT ;  /* 0x0000000b02027209 */ /* 0x004fe40007810000 */
[----:B-1----:R-:W-:Y:S01]  /*4a40*/  FMNMX.FTZ R5, R220, R6, !PT ;  /* 0x00000006dc057209 */ /* 0x002fe20007810000 */
[----:B------:R-:W-:-:S03]  /*4a50*/  FFMA.FTZ R6, R13, c[0x0][0x2d0], -R7 ;  /* 0x0000b4000d067a23 */ /* 0x000fc60000010807 */
[----:B------:R-:W-:Y:S01]  /*4a60*/  FMNMX.FTZ R5, R217, R5, !PT ;  /* 0x00000005d9057209 */ /* 0x000fe20007810000 */
[----:B------:R1:W2:Y:S03]  /*4a70*/  MUFU.EX2 R191, R6 ;  /* 0x0000000600bf7308 */ /* 0x0002a60000000800 */
[----:B------:R-:W-:Y:S01]  /*4a80*/  FMNMX.FTZ R8, R213, R5, !PT ;  /* 0x00000005d5087209 */ /* 0x000fe20007810000 */
[----:B------:R-:W-:-:S03]  /*4a90*/  FFMA.FTZ R5, R14, c[0x0][0x2d0], -R7 ;  /* 0x0000b4000e057a23 */ /* 0x000fc60000010807 */
[----:B------:R-:W-:Y:S01]  /*4aa0*/  FMNMX.FTZ R8, R210, R8, !PT ;  /* 0x00000008d2087209 */ /* 0x000fe20007810000 */
[----:B------:R3:W-:Y:S04]  /*4ab0*/  MUFU.EX2 R185, R5 ;  /* 0x0000000500b97308 */ /* 0x0007e80000000800 */
[----:B------:R-:W4:Y:S01]  /*4ac0*/  SHFL.BFLY PT, R10, R8, 0x2, 0x1f ;  /* 0x0c401f00080a7f89 */ /* 0x000f2200000e0000 */
[----:B-1----:R-:W-:Y:S02]  /*4ad0*/  FSEL R6, R9, RZ, P0 ;  /* 0x000000ff09067208 */ /* 0x002fe40000000000 */
[----:B------:R-:W-:Y:S02]  /*4ae0*/  FSETP.NEU.FTZ.AND P0, PT, R2, -INF , PT ;  /* 0xff8000000200780b */ /* 0x000fe40003f1d000 */
[----:B--2---:R-:W-:Y:S01]  /*4af0*/  F2FP.PACK_AB R14, R191, R198 ;  /* 0x000000c6bf0e723e */ /* 0x004fe200000000ff */
[----:B------:R-:W-:-:S02]  /*4b00*/  FFMA.FTZ R9, R19, c[0x0][0x2d0], -R6 ;  /* 0x0000b40013097a23 */ /* 0x000fc40000010806 */
[--C-:B---3--:R-:W-:Y:S02]  /*4b10*/  FFMA.FTZ R5, R15, c[0x0][0x2d0], -R6.reuse ;  /* 0x0000b4000f057a23 */ /* 0x108fe40000010806 */
[----:B------:R1:W-:Y:S08]  /*4b20*/  MUFU.EX2 R189, R9 ;  /* 0x0000000900bd7308 */ /* 0x0003f00000000800 */
[----:B------:R2:W-:Y:S01]  /*4b30*/  MUFU.EX2 R182, R5 ;  /* 0x0000000500b67308 */ /* 0x0005e20000000800 */
[----:B----4-:R-:W-:Y:S01]  /*4b40*/  FMNMX.FTZ R8, R8, R10, !PT ;  /* 0x0000000a08087209 */ /* 0x010fe20007810000 */
[----:B-1----:R-:W-:-:S06]  /*4b50*/  FFMA.FTZ R9, R20, c[0x0][0x2d0], -R6 ;  /* 0x0000b40014097a23 */ /* 0x002fcc0000010806 */
[----:B------:R-:W1:Y:S01]  /*4b60*/  MUFU.EX2 R201, R9 ;  /* 0x0000000900c97308 */ /* 0x000e620000000800 */
[----:B--2---:R-:W-:Y:S02]  /*4b70*/  FFMA.FTZ R5, R18, c[0x0][0x2d0], -R6 ;  /* 0x0000b40012057a23 */ /* 0x004fe40000010806 */
[----:B------:R-:W-:Y:S05]  /*4b80*/  LDSM.16.MT88.4 R16, [R224+0x100] ;  /* 0x00010000e010783b */ /* 0x000fea0000004200 */
[----:B------:R2:W3:Y:S01]  /*4b90*/  MUFU.EX2 R180, R5 ;  /* 0x0000000500b47308 */ /* 0x0004e20000000800 */
[----:B-1----:R-:W-:Y:S01]  /*4ba0*/  F2FP.PACK_AB R10, R201, R189 ;  /* 0x000000bdc90a723e */ /* 0x002fe200000000ff */
[----:B--2---:R-:W-:-:S05]  /*4bb0*/  FMUL.FTZ R5, R2, c[0x0][0x2d0] ;  /* 0x0000b40002057a20 */ /* 0x004fca0000410000 */
[----:B------:R-:W-:-:S05]  /*4bc0*/  FSEL R5, R5, RZ, P0 ;  /* 0x000000ff05057208 */ /* 0x000fca0000000000 */
[--C-:B------:R-:W-:Y:S02]  /*4bd0*/  FFMA.FTZ R9, R21, c[0x0][0x2d0], -R5.reuse ;  /* 0x0000b40015097a23 */ /* 0x100fe40000010805 */
[--C-:B------:R-:W-:Y:S02]  /*4be0*/  FFMA.FTZ R0, R22, c[0x0][0x2d0], -R5.reuse ;  /* 0x0000b40016007a23 */ /* 0x100fe40000010805 */
[----:B------:R1:W-:Y:S08]  /*4bf0*/  MUFU.EX2 R145, R9 ;  /* 0x0000000900917308 */ /* 0x0003f00000000800 */
[----:B------:R2:W4:Y:S01]  /*4c00*/  MUFU.EX2 R247, R0 ;  /* 0x0000000000f77308 */ /* 0x0005220000000800 */
[----:B-1----:R-:W1:Y:S01]  /*4c10*/  SHFL.BFLY PT, R9, R8, 0x1, 0x1f ;  /* 0x0c201f0008097f89 */ /* 0x002e6200000e0000 */
[----:B--2---:R-:W-:-:S03]  /*4c20*/  FFMA.FTZ R0, R23, c[0x0][0x2d0], -R5 ;  /* 0x0000b40017007a23 */ /* 0x004fc60000010805 */
[----:B------:R-:W2:Y:S03]  /*4c30*/  LDSM.16.MT88.4 R20, [R224+0x900] ;  /* 0x00090000e014783b */ /* 0x000ea60000004200 */
[----:B------:R5:W-:Y:S01]  /*4c40*/  MUFU.EX2 R146, R0 ;  /* 0x0000000000927308 */ /* 0x000be20000000800 */
[----:B-1----:R-:W-:Y:S02]  /*4c50*/  FMNMX.FTZ R69, R8, R9, !PT ;  /* 0x0000000908457209 */ /* 0x002fe40007810000 */
[----:B---3--:R-:W-:Y:S01]  /*4c60*/  F2FP.PACK_AB R8, R180, R182 ;  /* 0x000000b6b408723e */ /* 0x008fe200000000ff */
[----:B-----5:R-:W-:Y:S01]  /*4c70*/  FFMA.FTZ R0, R28, c[0x0][0x2d0], -R5 ;  /* 0x0000b4001c007a23 */ /* 0x020fe20000010805 */
[C---:B------:R-:W-:Y:S01]  /*4c80*/  FSETP.NEU.FTZ.AND P0, PT, R69.reuse, -INF , PT ;  /* 0xff8000004500780b */ /* 0x040fe20003f1d000 */
[----:B------:R-:W-:Y:S01]  /*4c90*/  FMUL.FTZ R3, R69, c[0x0][0x2d0] ;  /* 0x0000b40045037a20 */ /* 0x000fe20000410000 */
[----:B----4-:R-:W-:Y:S01]  /*4ca0*/  F2FP.PACK_AB R9, R247, R145 ;  /* 0x00000091f709723e */ /* 0x010fe200000000ff */
[----:B------:R1:W3:Y:S02]  /*4cb0*/  MUFU.EX2 R196, R0 ;  /* 0x0000000000c47308 */ /* 0x0002e40000000800 */
[----:B-1----:R-:W-:Y:S01]  /*4cc0*/  FFMA.FTZ R0, R29, c[0x0][0x2d0], -R7 ;  /* 0x0000b4001d007a23 */ /* 0x002fe20000010807 */
[----:B---3--:R-:W-:-:S05]  /*4cd0*/  F2FP.PACK_AB R11, R196, R146 ;  /* 0x00000092c40b723e */ /* 0x008fca00000000ff */
[----:B------:R1:W-:Y:S02]  /*4ce0*/  MUFU.EX2 R120, R0 ;  /* 0x0000000000787308 */ /* 0x0003e40000000800 */
[C---:B------:R-:W-:Y:S08]  /*4cf0*/  HMMA.16816.F32 R80, R8.reuse, R16, RZ ;  /* 0x000000100850723c */ /* 0x040ff000000018ff */
[----:B------:R-:W-:Y:S01]  /*4d00*/  HMMA.16816.F32 R60, R8, R18, RZ ;  /* 0x00000012083c723c */ /* 0x000fe200000018ff */
[----:B-1----:R-:W-:-:S04]  /*4d10*/  FFMA.FTZ R0, R30, c[0x0][0x2d0], -R7 ;  /* 0x0000b4001e007a23 */ /* 0x002fc80000010807 */
[----:B------:R1:W-:Y:S03]  /*4d20*/  MUFU.EX2 R184, R0 ;  /* 0x0000000000b87308 */ /* 0x0003e60000000800 */
[C---:B------:R-:W-:Y:S08]  /*4d30*/  HMMA.16816.F32 R76, R8.reuse, R24, RZ ;  /* 0x00000018084c723c */ /* 0x040ff000000018ff */
[----:B------:R-:W-:Y:S01]  /*4d40*/  HMMA.16816.F32 R56, R8, R26, RZ ;  /* 0x0000001a0838723c */ /* 0x000fe200000018ff */
[----:B-1----:R-:W-:Y:S01]  /*4d50*/  FSEL R0, R3, RZ, P0 ;  /* 0x000000ff03007208 */ /* 0x002fe20000000000 */
[----:B------:R-:W-:-:S06]  /*4d60*/  FFMA.FTZ R3, R31, c[0x0][0x2d0], -R7 ;  /* 0x0000b4001f037a23 */ /* 0x000fcc0000010807 */
[C---:B------:R-:W-:Y:S01]  /*4d70*/  HMMA.16816.F32 R72, R8.reuse, R32, RZ ;  /* 0x000000200848723c */ /* 0x040fe200000018ff */
[----:B------:R-:W1:Y:S01]  /*4d80*/  LDSM.16.MT88.4 R28, [R226+0x900] ;  /* 0x00090000e21c783b */ /* 0x000e620000004200 */
[----:B------:R3:W-:Y:S06]  /*4d90*/  MUFU.EX2 R193, R3 ;  /* 0x0000000300c17308 */ /* 0x0007ec0000000800 */
[C---:B------:R-:W-:Y:S08]  /*4da0*/  HMMA.16816.F32 R64, R8.reuse, R36, RZ ;  /* 0x000000240840723c */ /* 0x040ff000000018ff */
[----:B------:R-:W-:Y:S01]  /*4db0*/  HMMA.16816.F32 R52, R8, R34, RZ ;  /* 0x000000220834723c */ /* 0x000fe200000018ff */
[----:B---3--:R-:W-:-:S04]  /*4dc0*/  FFMA.FTZ R3, R40, c[0x0][0x2d0], -R0 ;  /* 0x0000b40028037a23 */ /* 0x008fc80000010800 */
[----:B------:R3:W-:Y:S03]  /*4dd0*/  MUFU.EX2 R177, R3 ;  /* 0x0000000300b17308 */ /* 0x0007e60000000800 */
[----:B------:R-:W-:Y:S01]  /*4de0*/  HMMA.16816.F32 R48, R8, R38, RZ ;  /* 0x000000260830723c */ /* 0x000fe200000018ff */
[----:B---3--:R-:W-:-:S04]  /*4df0*/  FFMA.FTZ R3, R41, c[0x0][0x2d0], -R0 ;  /* 0x0000b40029037a23 */ /* 0x008fc80000010800 */
[----:B------:R3:W4:Y:S02]  /*4e00*/  MUFU.EX2 R176, R3 ;  /* 0x0000000300b07308 */ /* 0x0007240000000800 */
[----:B---3--:R-:W-:Y:S01]  /*4e10*/  FFMA.FTZ R3, R42, c[0x0][0x2d0], -R0 ;  /* 0x0000b4002a037a23 */ /* 0x008fe20000010800 */
[----:B----4-:R-:W-:-:S05]  /*4e20*/  F2FP.PACK_AB R13, R176, R177 ;  /* 0x000000b1b00d723e */ /* 0x010fca00000000ff */
[----:B------:R3:W-:Y:S02]  /*4e30*/  MUFU.EX2 R219, R3 ;  /* 0x0000000300db7308 */ /* 0x0007e40000000800 */
[----:B---3--:R-:W-:-:S06]  /*4e40*/  FFMA.FTZ R3, R43, c[0x0][0x2d0], -R0 ;  /* 0x0000b4002b037a23 */ /* 0x008fcc0000010800 */
[----:B------:R3:W4:Y:S02]  /*4e50*/  MUFU.EX2 R223, R3 ;  /* 0x0000000300df7308 */ /* 0x0007240000000800 */
[----:B---3--:R-:W-:Y:S01]  /*4e60*/  FFMA.FTZ R3, R44, c[0x0][0x2d0], -R6 ;  /* 0x0000b4002c037a23 */ /* 0x008fe20000010806 */
[----:B----4-:R-:W-:-:S05]  /*4e70*/  F2FP.PACK_AB R15, R223, R219 ;  /* 0x000000dbdf0f723e */ /* 0x010fca00000000ff */
[----:B------:R3:W-:Y:S02]  /*4e80*/  MUFU.EX2 R195, R3 ;  /* 0x0000000300c37308 */ /* 0x0007e40000000800 */
[C---:B------:R-:W-:Y:S08]  /*4e90*/  HMMA.16816.F32 R84, R12.reuse, R16, RZ ;  /* 0x000000100c54723c */ /* 0x040ff000000018ff */
[----:B------:R-:W-:Y:S01]  /*4ea0*/  HMMA.16816.F32 R88, R12, R18, RZ ;  /* 0x000000120c58723c */ /* 0x000fe200000018ff */
[----:B------:R-:W4:Y:S01]  /*4eb0*/  LDSM.16.MT88.4 R16, [R227+0x900] ;  /* 0x00090000e310783b */ /* 0x000f220000004200 */
[----:B---3--:R-:W-:-:S04]  /*4ec0*/  FFMA.FTZ R3, R45, c[0x0][0x2d0], -R6 ;  /* 0x0000b4002d037a23 */ /* 0x008fc80000010806 */
[----:B------:R3:W5:Y:S02]  /*4ed0*/  MUFU.EX2 R186, R3 ;  /* 0x0000000300ba7308 */ /* 0x0007640000000800 */
[C---:B------:R-:W-:Y:S08]  /*4ee0*/  HMMA.16816.F32 R40, R12.reuse, R32, RZ ;  /* 0x000000200c28723c */ /* 0x040ff000000018ff */
[----:B------:R-:W-:Y:S01]  /*4ef0*/  HMMA.16816.F32 R100, R12, R34, RZ ;  /* 0x000000220c64723c */ /* 0x000fe200000018ff */
[----:B---3--:R-:W-:Y:S01]  /*4f00*/  FFMA.FTZ R3, R46, c[0x0][0x2d0], -R6 ;  /* 0x0000b4002e037a23 */ /* 0x008fe20000010806 */
[----:B-----5:R-:W-:-:S06]  /*4f10*/  F2FP.PACK_AB R8, R186, R195 ;  /* 0x000000c3ba08723e */ /* 0x020fcc00000000ff */
[----:B------:R-:W-:Y:S01]  /*4f20*/  HMMA.16816.F32 R32, R12, R36, RZ ;  /* 0x000000240c20723c */ /* 0x000fe200000018ff */
[----:B------:R3:W-:Y:S02]  /*4f30*/  MUFU.EX2 R4, R3 ;  /* 0x0000000300047308 */ /* 0x0007e40000000800 */
[----:B---3--:R-:W-:-:S05]  /*4f40*/  FFMA.FTZ R3, R47, c[0x0][0x2d0], -R6 ;  /* 0x0000b4002f037a23 */ /* 0x008fca0000010806 */
[----:B------:R-:W-:Y:S01]  /*4f50*/  HMMA.16816.F32 R44, R12, R24, RZ ;  /* 0x000000180c2c723c */ /* 0x000fe200000018ff */
[----:B------:R3:W5:Y:S02]  /*4f60*/  MUFU.EX2 R194, R3 ;  /* 0x0000000300c27308 */ /* 0x0007640000000800 */
[----:B---3--:R-:W-:Y:S01]  /*4f70*/  FFMA.FTZ R3, R71, c[0x0][0x2d0], -R5 ;  /* 0x0000b40047037a23 */ /* 0x008fe20000010805 */
[----:B-----5:R-:W-:Y:S01]  /*4f80*/  F2FP.PACK_AB R10, R194, R4 ;  /* 0x00000004c20a723e */ /* 0x020fe200000000ff */
[----:B------:R-:W-:-:S04]  /*4f90*/  IMAD.MOV.U32 R71, RZ, RZ, R120 ;  /* 0x000000ffff477224 */ /* 0x000fc800078e0078 */
[----:B------:R3:W-:Y:S02]  /*4fa0*/  MUFU.EX2 R252, R3 ;  /* 0x0000000300fc7308 */ /* 0x0007e40000000800 */
[--C-:B---3--:R-:W-:Y:S02]  /*4fb0*/  FFMA.FTZ R3, R92, c[0x0][0x2d0], -R5.reuse ;  /* 0x0000b4005c037a23 */ /* 0x108fe40000010805 */
[----:B------:R-:W-:Y:S01]  /*4fc0*/  HMMA.16816.F32 R92, R12, R26, RZ ;  /* 0x0000001a0c5c723c */ /* 0x000fe200000018ff */
[----:B------:R-:W3:Y:S03]  /*4fd0*/  LDSM.16.MT88.4 R24, [R225+0x900] ;  /* 0x00090000e118783b */ /* 0x000ee60000004200 */
[----:B------:R5:W1:Y:S02]  /*4fe0*/  MUFU.EX2 R251, R3 ;  /* 0x0000000300fb7308 */ /* 0x000a640000000800 */
[----:B-----5:R-:W-:Y:S01]  /*4ff0*/  FFMA.FTZ R3, R96, c[0x0][0x2d0], -R5 ;  /* 0x0000b40060037a23 */ /* 0x020fe20000010805 */
[----:B-1----:R-:W-:-:S05]  /*5000*/  F2FP.PACK_AB R9, R251, R252 ;  /* 0x000000fcfb09723e */ /* 0x002fca00000000ff */
[----:B------:R1:W-:Y:S02]  /*5010*/  MUFU.EX2 R157, R3 ;  /* 0x00000003009d7308 */ /* 0x0003e40000000800 */
[----:B-1----:R-:W-:-:S06]  /*5020*/  FFMA.FTZ R3, R97, c[0x0][0x2d0], -R5 ;  /* 0x0000b40061037a23 */ /* 0x002fcc0000010805 */
[----:B------:R1:W5:Y:S02]  /*5030*/  MUFU.EX2 R156, R3 ;  /* 0x00000003009c7308 */ /* 0x0003640000000800 */
[----:B-1----:R-:W-:Y:S01]  /*5040*/  FFMA.FTZ R3, R98, c[0x0][0x2d0], -R0 ;  /* 0x0000b40062037a23 */ /* 0x002fe20000010800 */
[----:B-----5:R-:W-:-:S05]  /*5050*/  F2FP.PACK_AB R11, R156, R157 ;  /* 0x0000009d9c0b723e */ /* 0x020fca00000000ff */
[----:B------:R1:W-:Y:S02]  /*5060*/  MUFU.EX2 R216, R3 ;  /* 0x0000000300d87308 */ /* 0x0003e40000000800 */
[C---:B--2---:R-:W-:Y:S08]  /*5070*/  HMMA.16816.F32 R120, R8.reuse, R20, R80 ;  /* 0x000000140878723c */ /* 0x044ff00000001850 */
[----:B------:R-:W-:Y:S01]  /*5080*/  HMMA.16816.F32 R48, R8, R30, R48 ;  /* 0x0000001e0830723c */ /* 0x000fe20000001830 */
[----:B-1----:R-:W-:-:S04]  /*5090*/  FFMA.FTZ R3, R99, c[0x0][0x2d0], -R0 ;  /* 0x0000b40063037a23 */ /* 0x002fc80000010800 */
[----:B------:R1:W2:Y:S03]  /*50a0*/  MUFU.EX2 R215, R3 ;  /* 0x0000000300d77308 */ /* 0x0002a60000000800 */
[----:B------:R-:W-:Y:S01]  /*50b0*/  HMMA.16816.F32 R96, R12, R38, RZ ;  /* 0x000000260c60723c */ /* 0x000fe200000018ff */
[----:B------:R-:W-:Y:S01]  /*50c0*/  LDSM.16.MT88.4 R12, [R224+0x1100] ;  /* 0x00110000e00c783b */ /* 0x000fe20000004200 */
[----:B-1----:R-:W-:-:S04]  /*50d0*/  FFMA.FTZ R3, R104, c[0x0][0x2d0], -R0 ;  /* 0x0000b40068037a23 */ /* 0x002fc80000010800 */
[----:B------:R1:W-:Y:S02]  /*50e0*/  MUFU.EX2 R218, R3 ;  /* 0x0000000300da7308 */ /* 0x0003e40000000800 */
[----:B-1----:R-:W-:Y:S02]  /*50f0*/  FFMA.FTZ R3, R105, c[0x0][0x2d0], -R0 ;  /* 0x0000b40069037a23 */ /* 0x002fe40000010800 */
[C---:B----4-:R-:W-:Y:S04]  /*5100*/  HMMA.16816.F32 R104, R8.reuse, R16, R76 ;  /* 0x000000100868723c */ /* 0x050fe8000000184c */
[----:B------:R1:W4:Y:S04]  /*5110*/  MUFU.EX2 R214, R3 ;  /* 0x0000000300d67308 */ /* 0x0003280000000800 */
[C---:B---3--:R-:W-:Y:S08]  /*5120*/  HMMA.16816.F32 R76, R8.reuse, R24, R72 ;  /* 0x00000018084c723c */ /* 0x048ff00000001848 */
[----:B------:R-:W-:Y:S01]  /*5130*/  HMMA.16816.F32 R72, R8, R28, R64 ;  /* 0x0000001c0848723c */ /* 0x000fe20000001840 */
[----:B-1----:R-:W-:-:S04]  /*5140*/  FFMA.FTZ R3, R108, c[0x0][0x2d0], -R6 ;  /* 0x0000b4006c037a23 */ /* 0x002fc80000010806 */
[----:B------:R1:W-:Y:S03]  /*5150*/  MUFU.EX2 R207, R3 ;  /* 0x0000000300cf7308 */ /* 0x0003e60000000800 */
[C---:B------:R-:W-:Y:S08]  /*5160*/  HMMA.16816.F32 R64, R8.reuse, R22, R60 ;  /* 0x000000160840723c */ /* 0x040ff0000000183c */
[----:B------:R-:W-:Y:S01]  /*5170*/  HMMA.16816.F32 R60, R8, R18, R56 ;  /* 0x00000012083c723c */ /* 0x000fe20000001838 */
[----:B-1----:R-:W-:-:S07]  /*5180*/  FFMA.FTZ R3, R109, c[0x0][0x2d0], -R6 ;  /* 0x0000b4006d037a23 */ /* 0x002fce0000010806 */
[----:B------:R-:W-:Y:S01]  /*5190*/  HMMA.16816.F32 R56, R8, R26, R52 ;  /* 0x0000001a0838723c */ /* 0x000fe20000001834 */
[----:B------:R1:W3:Y:S06]  /*51a0*/  MUFU.EX2 R206, R3 ;  /* 0x0000000300ce7308 */ /* 0x0002ec0000000800 */
[----:B------:R-:W-:Y:S02]  /*51b0*/  F2FP.PACK_AB R8, R71, R185 ;  /* 0x000000b94708723e */ /* 0x000fe400000000ff */
[----:B--2---:R-:W-:Y:S02]  /*51c0*/  F2FP.PACK_AB R9, R215, R216 ;  /* 0x000000d8d709723e */ /* 0x004fe400000000ff */
[----:B------:R-:W-:-:S02]  /*51d0*/  F2FP.PACK_AB R10, R193, R184 ;  /* 0x000000b8c10a723e */ /* 0x000fc400000000ff */
[----:B----4-:R-:W-:Y:S01]  /*51e0*/  F2FP.PACK_AB R11, R214, R218 ;  /* 0x000000dad60b723e */ /* 0x010fe200000000ff */
[----:B-1----:R-:W-:-:S06]  /*51f0*/  FFMA.FTZ R3, R110, c[0x0][0x2d0], -R6 ;  /* 0x0000b4006e037a23 */ /* 0x002fcc0000010806 */
[C---:B------:R-:W-:Y:S01]  /*5200*/  HMMA.16816.F32 R44, R8.reuse, R16, R44 ;  /* 0x00000010082c723c */ /* 0x040fe2000000182c */
[----:B------:R1:W-:Y:S07]  /*5210*/  MUFU.EX2 R205, R3 ;  /* 0x0000000300cd7308 */ /* 0x0003ee0000000800 */
[C---:B------:R-:W-:Y:S07]  /*5220*/  HMMA.16816.F32 R16, R8.reuse, R18, R92 ;  /* 0x000000120810723c */ /* 0x040fee000000185c */
[----:B------:R-:W-:Y:S01]  /*5230*/  IMAD.MOV.U32 R95, RZ, RZ, R201 ;  /* 0x000000ffff5f7224 */ /* 0x000fe200078e00c9 */
[----:B------:R-:W-:Y:S01]  /*5240*/  MOV R94, R197 ;  /* 0x000000c5005e7202 */ /* 0x000fe20000000f00 */
[----:B------:R-:W-:Y:S01]  /*5250*/  HMMA.16816.F32 R80, R8, R24, R40 ;  /* 0x000000180850723c */ /* 0x000fe20000001828 */
[----:B-1----:R-:W-:Y:S01]  /*5260*/  FFMA.FTZ R3, R111, c[0x0][0x2d0], -R6 ;  /* 0x0000b4006f037a23 */ /* 0x002fe20000010806 */
[----:B------:R-:W-:Y:S01]  /*5270*/  MOV R92, R188 ;  /* 0x000000bc005c7202 */ /* 0x000fe20000000f00 */
[----:B------:R-:W-:-:S02]  /*5280*/  IMAD.MOV.U32 R93, RZ, RZ, R157 ;  /* 0x000000ffff5d7224 */ /* 0x000fc400078e009d */
[----:B------:R1:W2:Y:S03]  /*5290*/  MUFU.EX2 R204, R3 ;  /* 0x0000000300cc7308 */ /* 0x0002a60000000800 */
[C---:B------:R-:W-:Y:S01]  /*52a0*/  HMMA.16816.F32 R108, R8.reuse, R28, R32 ;  /* 0x0000001c086c723c */ /* 0x040fe20000001820 */
[----:B------:R-:W4:Y:S06]  /*52b0*/  LDSM.16.MT88.4 R32, [R225+0x1100] ;  /* 0x00110000e120783b */ /* 0x000f2c0000004200 */
[----:B------:R-:W-:Y:S01]  /*52c0*/  IMAD.MOV.U32 R29, RZ, RZ, R194 ;  /* 0x000000ffff1d7224 */ /* 0x000fe200078e00c2 */
[----:B------:R-:W-:Y:S01]  /*52d0*/  HMMA.16816.F32 R40, R8, R26, R100 ;  /* 0x0000001a0828723c */ /* 0x000fe20000001864 */
[----:B------:R-:W5:Y:S01]  /*52e0*/  LDSM.16.MT88.4 R24, [R226+0x1100] ;  /* 0x00110000e218783b */ /* 0x000f620000004200 */
[----:B------:R-:W-:-:S02]  /*52f0*/  IMAD.MOV.U32 R28, RZ, RZ, R156 ;  /* 0x000000ffff1c7224 */ /* 0x000fc400078e009c */
[----:B-1----:R-:W-:Y:S02]  /*5300*/  FFMA.FTZ R3, R112, c[0x0][0x2d0], -R5 ;  /* 0x0000b40070037a23 */ /* 0x002fe40000010805 */
[----:B------:R-:W-:Y:S02]  /*5310*/  IMAD.MOV.U32 R112, RZ, RZ, R198 ;  /* 0x000000ffff707224 */ /* 0x000fe400078e00c6 */
[----:B------:R-:W-:Y:S01]  /*5320*/  HMMA.16816.F32 R52, R8, R20, R84 ;  /* 0x000000140834723c */ /* 0x000fe20000001854 */
[----:B------:R1:W-:Y:S01]  /*5330*/  MUFU.EX2 R203, R3 ;  /* 0x0000000300cb7308 */ /* 0x0003e20000000800 */
[----:B------:R-:W-:Y:S02]  /*5340*/  IMAD.MOV.U32 R102, RZ, RZ, R193 ;  /* 0x000000ffff667224 */ /* 0x000fe400078e00c1 */
[----:B------:R-:W-:Y:S02]  /*5350*/  IMAD.MOV.U32 R103, RZ, RZ, R191 ;  /* 0x000000ffff677224 */ /* 0x000fe400078e00bf */
[----:B------:R-:W-:-:S02]  /*5360*/  IMAD.MOV.U32 R101, RZ, RZ, R4 ;  /* 0x000000ffff657224 */ /* 0x000fc400078e0004 */
[C---:B------:R-:W-:Y:S01]  /*5370*/  HMMA.16816.F32 R36, R8.reuse, R22, R88 ;  /* 0x000000160824723c */ /* 0x040fe20000001858 */
[----:B------:R-:W4:Y:S01]  /*5380*/  LDSM.16.MT88.4 R20, [R227+0x1100] ;  /* 0x00110000e314783b */ /* 0x000f220000004200 */
[----:B------:R-:W-:Y:S02]  /*5390*/  IMAD.MOV.U32 R4, RZ, RZ, R147 ;  /* 0x000000ffff047224 */ /* 0x000fe400078e0093 */
[----:B------:R-:W-:Y:S02]  /*53a0*/  IMAD.MOV.U32 R147, RZ, RZ, R190 ;  /* 0x000000ffff937224 */ /* 0x000fe400078e00be */
[----:B------:R-:W-:Y:S02]  /*53b0*/  IMAD.MOV.U32 R100, RZ, RZ, R186 ;  /* 0x000000ffff647224 */ /* 0x000fe400078e00ba */
[----:B------:R-:W-:Y:S01]  /*53c0*/  HMMA.16816.F32 R84, R8, R30, R96 ;  /* 0x0000001e0854723c */ /* 0x000fe20000001860 */
[----:B-1----:R-:W-:Y:S02]  /*53d0*/  FFMA.FTZ R3, R113, c[0x0][0x2d0], -R5 ;  /* 0x0000b40071037a23 */ /* 0x002fe40000010805 */
[----:B------:R-:W-:-:S02]  /*53e0*/  IMAD.MOV.U32 R113, RZ, RZ, R195 ;  /* 0x000000ffff717224 */ /* 0x000fc400078e00c3 */
[----:B------:R1:W1:Y:S01]  /*53f0*/  MUFU.EX2 R202, R3 ;  /* 0x0000000300ca7308 */ /* 0x0002620000000800 */
[----:B------:R-:W-:Y:S01]  /*5400*/  FFMA.FTZ R4, R4, c[0x0][0x2d0], -R7 ;  /* 0x0000b40004047a23 */ /* 0x000fe20000010807 */
[----:B---3--:R-:W-:Y:S01]  /*5410*/  F2FP.PACK_AB R8, R206, R207 ;  /* 0x000000cfce08723e */ /* 0x008fe200000000ff */
[----:B------:R-:W-:Y:S01]  /*5420*/  IMAD.MOV.U32 R99, RZ, RZ, R145 ;  /* 0x000000ffff637224 */ /* 0x000fe200078e0091 */
[----:B--2---:R-:W-:Y:S01]  /*5430*/  F2FP.PACK_AB R10, R204, R205 ;  /* 0x000000cdcc0a723e */ /* 0x004fe200000000ff */
[--C-:B-1----:R-:W-:Y:S01]  /*5440*/  FFMA.FTZ R3, R114, c[0x0][0x2d0], -R5.reuse ;  /* 0x0000b40072037a23 */ /* 0x102fe20000010805 */
[----:B------:R-:W-:Y:S01]  /*5450*/  F2FP.PACK_AB R9, R202, R203 ;  /* 0x000000cbca09723e */ /* 0x000fe200000000ff */
[----:B------:R-:W-:Y:S02]  /*5460*/  IMAD.MOV.U32 R114, RZ, RZ, R196 ;  /* 0x000000ffff727224 */ /* 0x000fe400078e00c4 */
[----:B------:R1:W-:Y:S02]  /*5470*/  MUFU.EX2 R201, R3 ;  /* 0x0000000300c97308 */ /* 0x0003e40000000800 */
[----:B-1----:R-:W-:-:S02]  /*5480*/  FFMA.FTZ R3, R115, c[0x0][0x2d0], -R5 ;  /* 0x0000b40073037a23 */ /* 0x002fc40000010805 */
[----:B------:R-:W-:-:S04]  /*5490*/  IMAD.MOV.U32 R115, RZ, RZ, R189 ;  /* 0x000000ffff737224 */ /* 0x000fc800078e00bd */
[----:B------:R1:W2:Y:S02]  /*54a0*/  MUFU.EX2 R200, R3 ;  /* 0x0000000300c87308 */ /* 0x0002a40000000800 */
[----:B-1----:R-:W-:Y:S01]  /*54b0*/  FFMA.FTZ R3, R117, c[0x0][0x2d0], -R7 ;  /* 0x0000b40075037a23 */ /* 0x002fe20000010807 */
[----:B--2---:R-:W-:-:S05]  /*54c0*/  F2FP.PACK_AB R11, R200, R201 ;  /* 0x000000c9c80b723e */ /* 0x004fca00000000ff */
[----:B------:R1:W-:Y:S02]  /*54d0*/  MUFU.EX2 R199, R3 ;  /* 0x0000000300c77308 */ /* 0x0003e40000000800 */
[C---:B----4-:R-:W-:Y:S08]  /*54e0*/  HMMA.16816.F32 R156, R8.reuse, R32, R76 ;  /* 0x00000020089c723c */ /* 0x050ff0000000184c */
[----:B------:R-:W-:Y:S01]  /*54f0*/  HMMA.16816.F32 R76, R8, R14, R64 ;  /* 0x0000000e084c723c */ /* 0x000fe20000001840 */
[----:B-1----:R-:W-:-:S04]  /*5500*/  FFMA.FTZ R3, R116, c[0x0][0x2d0], -R7 ;  /* 0x0000b40074037a23 */ /* 0x002fc80000010807 */
[----:B------:R1:W2:Y:S03]  /*5510*/  MUFU.EX2 R198, R3 ;  /* 0x0000000300c67308 */ /* 0x0002a60000000800 */
[C---:B-----5:R-:W-:Y:S08]  /*5520*/  HMMA.16816.F32 R88, R8.reuse, R24, R72 ;  /* 0x000000180858723c */ /* 0x060ff00000001848 */
[----:B------:R-:W-:Y:S01]  /*5530*/  HMMA.16816.F32 R64, R8, R34, R56 ;  /* 0x000000220840723c */ /* 0x000fe20000001838 */
[----:B-1----:R-:W-:-:S07]  /*5540*/  FFMA.FTZ R3, R118, c[0x0][0x2d0], -R7 ;  /* 0x0000b40076037a23 */ /* 0x002fce0000010807 */
[C---:B------:R-:W-:Y:S01]  /*5550*/  HMMA.16816.F32 R120, R8.reuse, R12, R120 ;  /* 0x0000000c0878723c */ /* 0x040fe20000001878 */
[----:B------:R1:W-:Y:S07]  /*5560*/  MUFU.EX2 R197, R3 ;  /* 0x0000000300c57308 */ /* 0x0003ee0000000800 */
[C---:B------:R-:W-:Y:S08]  /*5570*/  HMMA.16816.F32 R104, R8.reuse, R20, R104 ;  /* 0x000000140868723c */ /* 0x040ff00000001868 */
[----:B------:R-:W-:Y:S01]  /*5580*/  HMMA.16816.F32 R72, R8, R22, R60 ;  /* 0x000000160848723c */ /* 0x000fe2000000183c */
[----:B-1----:R-:W-:-:S04]  /*5590*/  FFMA.FTZ R3, R124, c[0x0][0x2d0], -R7 ;  /* 0x0000b4007c037a23 */ /* 0x002fc80000010807 */
[----:B------:R1:W3:Y:S03]  /*55a0*/  MUFU.EX2 R196, R3 ;  /* 0x0000000300c47308 */ /* 0x0002e60000000800 */
[----:B------:R-:W-:Y:S07]  /*55b0*/  HMMA.16816.F32 R56, R8, R26, R48 ;  /* 0x0000001a0838723c */ /* 0x000fee0000001830 */
[----:B--2---:R-:W-:Y:S01]  /*55c0*/  F2FP.PACK_AB R8, R198, R199 ;  /* 0x000000c7c608723e */ /* 0x004fe200000000ff */
[----:B-1----:R-:W-:Y:S01]  /*55d0*/  FFMA.FTZ R3, R125, c[0x0][0x2d0], -R0 ;  /* 0x0000b4007d037a23 */ /* 0x002fe20000010800 */
[----:B---3--:R-:W-:-:S03]  /*55e0*/  F2FP.PACK_AB R10, R196, R197 ;  /* 0x000000c5c40a723e */ /* 0x008fc600000000ff */
[----:B------:R1:W-:Y:S02]  /*55f0*/  MUFU.EX2 R195, R3 ;  /* 0x0000000300c37308 */ /* 0x0003e40000000800 */
[----:B-1----:R-:W-:-:S06]  /*5600*/  FFMA.FTZ R3, R126, c[0x0][0x2d0], -R0 ;  /* 0x0000b4007e037a23 */ /* 0x002fcc0000010800 */
[----:B------:R1:W2:Y:S02]  /*5610*/  MUFU.EX2 R194, R3 ;  /* 0x0000000300c27308 */ /* 0x0002a40000000800 */
[----:B-1----:R-:W-:Y:S01]  /*5620*/  FFMA.FTZ R3, R127, c[0x0][0x2d0], -R0 ;  /* 0x0000b4007f037a23 */ /* 0x002fe20000010800 */
[----:B--2---:R-:W-:Y:S01]  /*5630*/  F2FP.PACK_AB R9, R194, R195 ;  /* 0x000000c3c209723e */ /* 0x004fe200000000ff */
[----:B------:R-:W-:-:S04]  /*5640*/  IMAD.MOV.U32 R127, RZ, RZ, R93 ;  /* 0x000000ffff7f7224 */ /* 0x000fc800078e005d */
[----:B------:R1:W-:Y:S01]  /*5650*/  MUFU.EX2 R193, R3 ;  /* 0x0000000300c17308 */ /* 0x0003e20000000800 */
[----:B------:R-:W-:Y:S02]  /*5660*/  IMAD.MOV.U32 R93, RZ, RZ, R71 ;  /* 0x000000ffff5d7224 */ /* 0x000fe400078e0047 */
[----:B------:R-:W-:Y:S02]  /*5670*/  IMAD.MOV.U32 R71, RZ, RZ, R146 ;  /* 0x000000ffff477224 */ /* 0x000fe400078e0092 */
[----:B------:R-:W-:Y:S02]  /*5680*/  IMAD.MOV.U32 R146, RZ, RZ, R192 ;  /* 0x000000ffff927224 */ /* 0x000fe400078e00c0 */
[----:B------:R-:W-:Y:S02]  /*5690*/  IMAD.MOV.U32 R117, RZ, RZ, R71 ;  /* 0x000000ffff757224 */ /* 0x000fe400078e0047 */
[----:B------:R-:W-:Y:S02]  /*56a0*/  IMAD.MOV.U32 R71, RZ, RZ, R187 ;  /* 0x000000ffff477224 */ /* 0x000fe400078e00bb */
[----:B-1----:R-:W-:-:S04]  /*56b0*/  FFMA.FTZ R3, R128, c[0x0][0x2d0], -R0 ;  /* 0x0000b40080037a23 */ /* 0x002fc80000010800 */
[----:B------:R1:W2:Y:S02]  /*56c0*/  MUFU.EX2 R192, R3 ;  /* 0x0000000300c07308 */ /* 0x0002a40000000800 */
[----:B-1----:R-:W-:Y:S01]  /*56d0*/  FFMA.FTZ R3, R129, c[0x0][0x2d0], -R7 ;  /* 0x0000b40081037a23 */ /* 0x002fe20000010807 */
[----:B--2---:R-:W-:-:S05]  /*56e0*/  F2FP.PACK_AB R11, R192, R193 ;  /* 0x000000c1c00b723e */ /* 0x004fca00000000ff */
[----:B------:R1:W-:Y:S02]  /*56f0*/  MUFU.EX2 R191, R3 ;  /* 0x0000000300bf7308 */ /* 0x0003e40000000800 */
[C---:B------:R-:W-:Y:S08]  /*5700*/  HMMA.16816.F32 R52, R8.reuse, R12, R52 ;  /* 0x0000000c0834723c */ /* 0x040ff00000001834 */
[----:B------:R-:W-:Y:S01]  /*5710*/  HMMA.16816.F32 R48, R8, R14, R36 ;  /* 0x0000000e0830723c */ /* 0x000fe20000001824 */
[----:B------:R-:W-:Y:S01]  /*5720*/  LDSM.16.MT88.4 R12, [R227+0x1900] ;  /* 0x00190000e30c783b */ /* 0x000fe20000004200 */
[----:B-1----:R-:W-:-:S04]  /*5730*/  FFMA.FTZ R3, R130, c[0x0][0x2d0], -R7 ;  /* 0x0000b40082037a23 */ /* 0x002fc80000010807 */
[----:B------:R1:W-:Y:S02]  /*5740*/  MUFU.EX2 R190, R3 ;  /* 0x0000000300be7308 */ /* 0x0003e40000000800 */
[C---:B------:R-:W-:Y:S01]  /*5750*/  HMMA.16816.F32 R36, R8.reuse, R22, R16 ;  /* 0x000000160824723c */ /* 0x040fe20000001810 */
[----:B------:R-:W2:Y:S07]  /*5760*/  LDSM.16.MT88.4 R16, [R224+0x1900] ;  /* 0x00190000e010783b */ /* 0x000eae0000004200 */
[----:B------:R-:W-:Y:S01]  /*5770*/  HMMA.16816.F32 R60, R8, R24, R108 ;  /* 0x00000018083c723c */ /* 0x000fe2000000186c */
[----:B-1----:R-:W-:-:S07]  /*5780*/  FFMA.FTZ R3, R131, c[0x0][0x2d0], -R6 ;  /* 0x0000b40083037a23 */ /* 0x002fce0000010806 */
[C---:B------:R-:W-:Y:S01]  /*5790*/  HMMA.16816.F32 R84, R8.reuse, R26, R84 ;  /* 0x0000001a0854723c */ /* 0x040fe20000001854 */
[----:B------:R-:W1:Y:S01]  /*57a0*/  LDSM.16.MT88.4 R24, [R226+0x1900] ;  /* 0x00190000e218783b */ /* 0x000e620000004200 */
[----:B------:R3:W-:Y:S06]  /*57b0*/  MUFU.EX2 R189, R3 ;  /* 0x0000000300bd7308 */ /* 0x0007ec0000000800 */
[C---:B------:R-:W-:Y:S01]  /*57c0*/  HMMA.16816.F32 R44, R8.reuse, R20, R44 ;  /* 0x00000014082c723c */ /* 0x040fe2000000182c */
[----:B------:R-:W4:Y:S07]  /*57d0*/  LDSM.16.MT88.4 R20, [R225+0x1900] ;  /* 0x00190000e114783b */ /* 0x000f2e0000004200 */
[----:B------:R-:W-:Y:S01]  /*57e0*/  HMMA.16816.F32 R40, R8, R34, R40 ;  /* 0x000000220828723c */ /* 0x000fe20000001828 */
[----:B---3--:R-:W-:-:S04]  /*57f0*/  FFMA.FTZ R3, R132, c[0x0][0x2d0], -R6 ;  /* 0x0000b40084037a23 */ /* 0x008fc80000010806 */
[----:B------:R3:W5:Y:S02]  /*5800*/  MUFU.EX2 R188, R3 ;  /* 0x0000000300bc7308 */ /* 0x0007640000000800 */
[----:B---3--:R-:W-:Y:S02]  /*5810*/  FFMA.FTZ R3, R133, c[0x0][0x2d0], -R6 ;  /* 0x0000b40085037a23 */ /* 0x008fe40000010806 */
[----:B------:R-:W-:-:S04]  /*5820*/  IMAD.MOV.U32 R133, RZ, RZ, R101 ;  /* 0x000000ffff857224 */ /* 0x000fc800078e0065 */
[----:B------:R3:W-:Y:S01]  /*5830*/  MUFU.EX2 R187, R3 ;  /* 0x0000000300bb7308 */ /* 0x0007e20000000800 */
[----:B------:R-:W-:Y:S02]  /*5840*/  IMAD.MOV.U32 R101, RZ, RZ, R115 ;  /* 0x000000ffff657224 */ /* 0x000fe400078e0073 */
[----:B------:R-:W-:Y:S02]  /*5850*/  IMAD.MOV.U32 R115, RZ, RZ, R113 ;  /* 0x000000ffff737224 */ /* 0x000fe400078e0071 */
[----:B------:R-:W-:Y:S02]  /*5860*/  IMAD.MOV.U32 R113, RZ, RZ, R185 ;  /* 0x000000ffff717224 */ /* 0x000fe400078e00b9 */
[----:B------:R-:W-:Y:S02]  /*5870*/  IMAD.MOV.U32 R98, RZ, RZ, R115 ;  /* 0x000000ffff627224 */ /* 0x000fe400078e0073 */
[----:B---3--:R-:W-:Y:S02]  /*5880*/  FFMA.FTZ R3, R134, c[0x0][0x2d0], -R6 ;  /* 0x0000b40086037a23 */ /* 0x008fe40000010806 */
[----:B------:R-:W-:-:S02]  /*5890*/  IMAD.MOV.U32 R134, RZ, RZ, R102 ;  /* 0x000000ffff867224 */ /* 0x000fc400078e0066 */
[----:B------:R3:W1:Y:S01]  /*58a0*/  MUFU.EX2 R186, R3 ;  /* 0x0000000300ba7308 */ /* 0x0006620000000800 */
[----:B------:R-:W-:Y:S02]  /*58b0*/  IMAD.MOV.U32 R102, RZ, RZ, R92 ;  /* 0x000000ffff667224 */ /* 0x000fe400078e005c */
[----:B------:R-:W-:Y:S02]  /*58c0*/  IMAD.MOV.U32 R92, RZ, RZ, R114 ;  /* 0x000000ffff5c7224 */ /* 0x000fe400078e0072 */
[----:B------:R-:W-:Y:S02]  /*58d0*/  IMAD.MOV.U32 R114, RZ, RZ, R29 ;  /* 0x000000ffff727224 */ /* 0x000fe400078e001d */
[----:B------:R-:W-:Y:S02]  /*58e0*/  IMAD.MOV.U32 R132, RZ, RZ, R102 ;  /* 0x000000ffff847224 */ /* 0x000fe400078e0066 */
[----:B------:R-:W-:Y:S02]  /*58f0*/  IMAD.MOV.U32 R102, RZ, RZ, R113 ;  /* 0x000000ffff667224 */ /* 0x000fe400078e0071 */
[----:B---3--:R-:W-:Y:S01]  /*5900*/  FFMA.FTZ R3, R135, c[0x0][0x2d0], -R5 ;  /* 0x0000b40087037a23 */ /* 0x008fe20000010805 */
[----:B------:R-:W-:Y:S01]  /*5910*/  MOV R135, R103 ;  /* 0x0000006700877202 */ /* 0x000fe20000000f00 */
[----:B------:R-:W-:-:S02]  /*5920*/  IMAD.MOV.U32 R103, RZ, RZ, R93 ;  /* 0x000000ffff677224 */ /* 0x000fc400078e005d */
[----:B------:R3:W-:Y:S01]  /*5930*/  MUFU.EX2 R185, R3 ;  /* 0x0000000300b97308 */ /* 0x0007e20000000800 */
[----:B------:R-:W-:Y:S02]  /*5940*/  IMAD.MOV.U32 R93, RZ, RZ, R94 ;  /* 0x000000ffff5d7224 */ /* 0x000fe400078e005e */
[----:B------:R-:W-:Y:S02]  /*5950*/  IMAD.MOV.U32 R97, RZ, RZ, R103 ;  /* 0x000000ffff617224 */ /* 0x000fe400078e0067 */
[----:B------:R-:W-:Y:S02]  /*5960*/  IMAD.MOV.U32 R103, RZ, RZ, R114 ;  /* 0x000000ffff677224 */ /* 0x000fe400078e0072 */
[----:B------:R-:W-:Y:S02]  /*5970*/  IMAD.MOV.U32 R94, RZ, RZ, R28 ;  /* 0x000000ffff5e7224 */ /* 0x000fe400078e001c */
[----:B------:R-:W-:Y:S01]  /*5980*/  HMMA.16816.F32 R28, R8, R32, R80 ;  /* 0x00000020081c723c */ /* 0x000fe20000001850 */
[----:B------:R-:W-:-:S02]  /*5990*/  IMAD.MOV.U32 R126, RZ, RZ, R103 ;  /* 0x000000ffff7e7224 */ /* 0x000fc400078e0067 */
[----:B---3--:R-:W-:-:S04]  /*59a0*/  FFMA.FTZ R3, R137, c[0x0][0x2d0], -R5 ;  /* 0x0000b40089037a23 */ /* 0x008fc80000010805 */
[----:B-----5:R-:W-:Y:S01]  /*59b0*/  F2FP.PACK_AB R8, R188, R189 ;  /* 0x000000bdbc08723e */ /* 0x020fe200000000ff */
[----:B------:R-:W-:Y:S01]  /*59c0*/  IMAD.MOV.U32 R137, RZ, RZ, R184 ;  /* 0x000000ffff897224 */ /* 0x000fe200078e00b8 */
[----:B-1----:R-:W-:Y:S01]  /*59d0*/  F2FP.PACK_AB R10, R186, R187 ;  /* 0x000000bbba0a723e */ /* 0x002fe200000000ff */
[----:B------:R1:W3:Y:S02]  /*59e0*/  MUFU.EX2 R184, R3 ;  /* 0x0000000300b87308 */ /* 0x0002e40000000800 */
[----:B-1----:R-:W-:Y:S01]  /*59f0*/  FFMA.FTZ R3, R136, c[0x0][0x2d0], -R5 ;  /* 0x0000b40088037a23 */ /* 0x002fe20000010805 */
[----:B------:R-:W-:Y:S02]  /*5a00*/  MOV R136, R117 ;  /* 0x0000007500887202 */ /* 0x000fe40000000f00 */
[----:B---3--:R-:W-:-:S03]  /*5a10*/  F2FP.PACK_AB R9, R184, R185 ;  /* 0x000000b9b809723e */ /* 0x008fc600000000ff */
[----:B------:R1:W-:Y:S02]  /*5a20*/  MUFU.EX2 R117, R3 ;  /* 0x0000000300757308 */ /* 0x0003e40000000800 */
[----:B-1----:R-:W-:Y:S02]  /*5a30*/  FFMA.FTZ R3, R138, c[0x0][0x2d0], -R5 ;  /* 0x0000b4008a037a23 */ /* 0x002fe40000010805 */
[----:B------:R-:W-:-:S04]  /*5a40*/  IMAD.MOV.U32 R138, RZ, RZ, R100 ;  /* 0x000000ffff8a7224 */ /* 0x000fc800078e0064 */
[----:B------:R1:W3:Y:S01]  /*5a50*/  MUFU.EX2 R118, R3 ;  /* 0x0000000300767308 */ /* 0x0002e20000000800 */
[----:B------:R-:W-:-:S04]  /*5a60*/  IMAD.MOV.U32 R100, RZ, RZ, R146 ;  /* 0x000000ffff647224 */ /* 0x000fc800078e0092 */
[----:B------:R-:W-:Y:S02]  /*5a70*/  IMAD.MOV.U32 R125, RZ, RZ, R100 ;  /* 0x000000ffff7d7224 */ /* 0x000fe400078e0064 */
[----:B-1----:R-:W-:Y:S01]  /*5a80*/  FFMA.FTZ R3, R140, c[0x0][0x2d0], -R7 ;  /* 0x0000b4008c037a23 */ /* 0x002fe20000010807 */
[----:B---3--:R-:W-:-:S03]  /*5a90*/  F2FP.PACK_AB R11, R118, R117 ;  /* 0x00000075760b723e */ /* 0x008fc600000000ff */
[----:B------:R1:W-:Y:S04]  /*5aa0*/  MUFU.EX2 R116, R3 ;  /* 0x0000000300747308 */ /* 0x0003e80000000800 */
[C---:B--2---:R-:W-:Y:S08]  /*5ab0*/  HMMA.16816.F32 R128, R8.reuse, R18, R76 ;  /* 0x000000120880723c */ /* 0x044ff0000000184c */
[----:B------:R-:W-:Y:S01]  /*5ac0*/  HMMA.16816.F32 R76, R8, R24, R88 ;  /* 0x00000018084c723c */ /* 0x000fe20000001858 */
[----:B-1----:R-:W-:-:S02]  /*5ad0*/  FFMA.FTZ R3, R139, c[0x0][0x2d0], -R7 ;  /* 0x0000b4008b037a23 */ /* 0x002fc40000010807 */
[----:B------:R-:W-:Y:S01]  /*5ae0*/  IMAD.MOV.U32 R139, RZ, RZ, R101 ;  /* 0x000000ffff8b7224 */ /* 0x000fe200078e0065 */
[----:B------:R-:W-:Y:S01]  /*5af0*/  MOV R101, R147 ;  /* 0x0000009300657202 */ /* 0x000fe20000000f00 */
[----:B------:R1:W2:Y:S02]  /*5b00*/  MUFU.EX2 R115, R3 ;  /* 0x0000000300737308 */ /* 0x0002a40000000800 */
[----:B------:R-:W-:Y:S01]  /*5b10*/  IMAD.MOV.U32 R90, RZ, RZ, R112 ;  /* 0x000000ffff5a7224 */ /* 0x000fe200078e0070 */
[----:B------:R-:W-:Y:S01]  /*5b20*/  HMMA.16816.F32 R120, R8, R16, R120 ;  /* 0x000000100878723c */ /* 0x000fe20000001878 */
[----:B------:R-:W-:Y:S02]  /*5b30*/  IMAD.MOV.U32 R91, RZ, RZ, R102 ;  /* 0x000000ffff5b7224 */ /* 0x000fe400078e0066 */
[----:B------:R-:W-:-:S05]  /*5b40*/  IMAD.MOV.U32 R124, RZ, RZ, R101 ;  /* 0x000000ffff7c7224 */ /* 0x000fca00078e0065 */
[----:B----4-:R-:W-:Y:S01]  /*5b50*/  HMMA.16816.F32 R156, R8, R20, R156 ;  /* 0x00000014089c723c */ /* 0x010fe2000000189c */
[----:B-1----:R-:W-:-:S07]  /*5b60*/  FFMA.FTZ R3, R141, c[0x0][0x2d0], -R7 ;  /* 0x0000b4008d037a23 */ /* 0x002fce0000010807 */
[----:B------:R-:W-:Y:S01]  /*5b70*/  HMMA.16816.F32 R80, R8, R22, R64 ;  /* 0x000000160850723c */ /* 0x000fe20000001840 */
[----:B------:R1:W-:Y:S02]  /*5b80*/  MUFU.EX2 R114, R3 ;  /* 0x0000000300727308 */ /* 0x0003e40000000800 */
[----:B-1----:R-:W-:-:S06]  /*5b90*/  FFMA.FTZ R3, R142, c[0x0][0x2d0], -R7 ;  /* 0x0000b4008e037a23 */ /* 0x002fcc0000010807 */
[----:B------:R1:W-:Y:S02]  /*5ba0*/  MUFU.EX2 R113, R3 ;  /* 0x0000000300717308 */ /* 0x0003e40000000800 */
[--C-:B-1----:R-:W-:Y:S02]  /*5bb0*/  FFMA.FTZ R3, R143, c[0x0][0x2d0], -R0.reuse ;  /* 0x0000b4008f037a23 */ /* 0x102fe40000010800 */
[----:B------:R-:W-:Y:S04]  /*5bc0*/  HMMA.16816.F32 R140, R8, R12, R104 ;  /* 0x0000000c088c723c */ /* 0x000fe80000001868 */
[----:B------:R1:W-:Y:S02]  /*5bd0*/  MUFU.EX2 R111, R3 ;  /* 0x00000003006f7308 */ /* 0x0003e40000000800 */
[----:B-1----:R-:W-:-:S02]  /*5be0*/  FFMA.FTZ R3, R144, c[0x0][0x2d0], -R0 ;  /* 0x0000b40090037a23 */ /* 0x002fc40000010800 */
[C---:B------:R-:W-:Y:S04]  /*5bf0*/  HMMA.16816.F32 R144, R8.reuse, R14, R72 ;  /* 0x0000000e0890723c */ /* 0x040fe80000001848 */
[----:B------:R1:W3:Y:S04]  /*5c00*/  MUFU.EX2 R110, R3 ;  /* 0x00000003006e7308 */ /* 0x0002e80000000800 */
[----:B------:R-:W-:Y:S07]  /*5c10*/  HMMA.16816.F32 R72, R8, R26, R56 ;  /* 0x0000001a0848723c */ /* 0x000fee0000001838 */
[----:B------:R-:W-:-:S02]  /*5c20*/  F2FP.PACK_AB R8, R190, R191 ;  /* 0x000000bfbe08723e */ /* 0x000fc400000000ff */
[----:B--2---:R-:W-:Y:S01]  /*5c30*/  F2FP.PACK_AB R10, R115, R116 ;  /* 0x00000074730a723e */ /* 0x004fe200000000ff */
[--C-:B-1----:R-:W-:Y:S01]  /*5c40*/  FFMA.FTZ R3, R149, c[0x0][0x2d0], -R0.reuse ;  /* 0x0000b40095037a23 */ /* 0x102fe20000010800 */
[----:B---3--:R-:W-:Y:S01]  /*5c50*/  F2FP.PACK_AB R9, R110, R111 ;  /* 0x0000006f6e09723e */ /* 0x008fe200000000ff */
[----:B------:R-:W-:Y:S02]  /*5c60*/  IMAD.MOV.U32 R149, RZ, RZ, R97 ;  /* 0x000000ffff957224 */ /* 0x000fe400078e0061 */
[----:B------:R1:W-:Y:S02]  /*5c70*/  MUFU.EX2 R108, R3 ;  /* 0x00000003006c7308 */ /* 0x0003e40000000800 */
[----:B-1----:R-:W-:Y:S02]  /*5c80*/  FFMA.FTZ R3, R151, c[0x0][0x2d0], -R0 ;  /* 0x0000b40097037a23 */ /* 0x002fe40000010800 */
[----:B------:R-:W-:-:S04]  /*5c90*/  IMAD.MOV.U32 R151, RZ, RZ, R98 ;  /* 0x000000ffff977224 */ /* 0x000fc800078e0062 */
[----:B------:R1:W2:Y:S02]  /*5ca0*/  MUFU.EX2 R107, R3 ;  /* 0x00000003006b7308 */ /* 0x0002a40000000800 */
[----:B-1----:R-:W-:Y:S01]  /*5cb0*/  FFMA.FTZ R3, R148, c[0x0][0x2d0], -R7 ;  /* 0x0000b40094037a23 */ /* 0x002fe20000010807 */
[----:B--2---:R-:W-:Y:S01]  /*5cc0*/  F2FP.PACK_AB R11, R107, R108 ;  /* 0x0000006c6b0b723e */ /* 0x004fe200000000ff */
[----:B------:R-:W-:-:S04]  /*5cd0*/  IMAD.MOV.U32 R148, RZ, RZ, R99 ;  /* 0x000000ffff947224 */ /* 0x000fc800078e0063 */
[----:B------:R1:W-:Y:S02]  /*5ce0*/  MUFU.EX2 R112, R3 ;  /* 0x0000000300707308 */ /* 0x0003e40000000800 */
[C---:B------:R-:W-:Y:S08]  /*5cf0*/  HMMA.16816.F32 R64, R8.reuse, R16, R52 ;  /* 0x000000100840723c */ /* 0x040ff00000001834 */
[----:B------:R-:W-:Y:S01]  /*5d00*/  HMMA.16816.F32 R56, R8, R18, R48 ;  /* 0x000000120838723c */ /* 0x000fe20000001830 */
[----:B------:R-:W2:Y:S01]  /*5d10*/  LDSM.16.MT88.4 R16, [R224+0x2100] ;  /* 0x00210000e010783b */ /* 0x000ea20000004200 */
[----:B-1----:R-:W-:-:S04]  /*5d20*/  FFMA.FTZ R3, R150, c[0x0][0x2d0], -R7 ;  /* 0x0000b40096037a23 */ /* 0x002fc80000010807 */
[----:B------:R1:W-:Y:S02]  /*5d30*/  MUFU.EX2 R109, R3 ;  /* 0x00000003006d7308 */ /* 0x0003e40000000800 */
[C---:B------:R-:W-:Y:S08]  /*5d40*/  HMMA.16816.F32 R52, R8.reuse, R12, R44 ;  /* 0x0000000c0834723c */ /* 0x040ff0000000182c */
[----:B------:R-:W-:Y:S01]  /*5d50*/  HMMA.16816.F32 R48, R8, R14, R36 ;  /* 0x0000000e0830723c */ /* 0x000fe20000001824 */
[----:B------:R-:W3:Y:S01]  /*5d60*/  LDSM.16.MT88.4 R12, [R227+0x2100] ;  /* 0x00210000e30c783b */ /* 0x000ee20000004200 */
[----:B-1----:R-:W-:-:S06]  /*5d70*/  FFMA.FTZ R3, R153, c[0x0][0x2d0], -R6 ;  /* 0x0000b40099037a23 */ /* 0x002fcc0000010806 */
[C---:B------:R-:W-:Y:S01]  /*5d80*/  HMMA.16816.F32 R32, R8.reuse, R20, R28 ;  /* 0x000000140820723c */ /* 0x040fe2000000181c */
[----:B------:R-:W-:Y:S01]  /*5d90*/  LDSM.16.MT88.4 R28, [R226+0x2100] ;  /* 0x00210000e21c783b */ /* 0x000fe20000004200 */
[----:B------:R1:W-:Y:S06]  /*5da0*/  MUFU.EX2 R106, R3 ;  /* 0x00000003006a7308 */ /* 0x0003ec0000000800 */
[C---:B------:R-:W-:Y:S01]  /*5db0*/  HMMA.16816.F32 R40, R8.reuse, R22, R40 ;  /* 0x000000160828723c */ /* 0x040fe20000001828 */
[----:B------:R-:W4:Y:S07]  /*5dc0*/  LDSM.16.MT88.4 R20, [R225+0x2100] ;  /* 0x00210000e114783b */ /* 0x000f2e0000004200 */
[----:B------:R-:W-:Y:S01]  /*5dd0*/  HMMA.16816.F32 R36, R8, R26, R84 ;  /* 0x0000001a0824723c */ /* 0x000fe20000001854 */
[----:B-1----:R-:W-:-:S04]  /*5de0*/  FFMA.FTZ R3, R155, c[0x0][0x2d0], -R6 ;  /* 0x0000b4009b037a23 */ /* 0x002fc80000010806 */
[----:B------:R1:W5:Y:S03]  /*5df0*/  MUFU.EX2 R105, R3 ;  /* 0x0000000300697308 */ /* 0x0003660000000800 */
[----:B------:R-:W-:Y:S01]  /*5e00*/  HMMA.16816.F32 R44, R8, R24, R60 ;  /* 0x00000018082c723c */ /* 0x000fe2000000183c */
[----:B------:R-:W2:Y:S01]  /*5e10*/  LDSM.16.MT88.4 R24, [R224+0x2900] ;  /* 0x00290000e018783b */ /* 0x000ea20000004200 */
[----:B-1----:R-:W-:-:S05]  /*5e20*/  FFMA.FTZ R3, R154, c[0x0][0x2d0], -R6 ;  /* 0x0000b4009a037a23 */ /* 0x002fca0000010806 */
[----:B-----5:R-:W-:Y:S01]  /*5e30*/  F2FP.PACK_AB R8, R105, R106 ;  /* 0x0000006a6908723e */ /* 0x020fe200000000ff */
[----:B------:R1:W-:Y:S02]  /*5e40*/  MUFU.EX2 R104, R3 ;  /* 0x0000000300687308 */ /* 0x0003e40000000800 */
[----:B-1----:R-:W-:-:S06]  /*5e50*/  FFMA.FTZ R3, R152, c[0x0][0x2d0], -R6 ;  /* 0x0000b40098037a23 */ /* 0x002fcc0000010806 */
[----:B------:R1:W5:Y:S02]  /*5e60*/  MUFU.EX2 R103, R3 ;  /* 0x0000000300677308 */ /* 0x0003640000000800 */
[----:B-1----:R-:W-:Y:S01]  /*5e70*/  FFMA.FTZ R3, R161, c[0x0][0x2d0], -R5 ;  /* 0x0000b400a1037a23 */ /* 0x002fe20000010805 */
[----:B-----5:R-:W-:-:S05]  /*5e80*/  F2FP.PACK_AB R10, R103, R104 ;  /* 0x00000068670a723e */ /* 0x020fca00000000ff */
        /* <DEDUP_REMOVED lines=15> */
[C---:B---3--:R-:W-:Y:S08]  /*5f80*/  HMMA.16816.F32 R140, R8.reuse, R12, R140 ;  /* 0x0000000c088c723c */ /* 0x048ff0000000188c */
[----:B------:R-:W-:Y:S01]  /*5f90*/  HMMA.16816.F32 R144, R8, R14, R144 ;  /* 0x0000000e0890723c */ /* 0x000fe20000001890 */
[----:B-1----:R-:W-:-:S07]  /*5fa0*/  FFMA.FTZ R3, R170, c[0x0][0x2d0], -R0 ;  /* 0x0000b400aa037a23 */ /* 0x002fce0000010800 */
[C---:B----4-:R-:W-:Y:S01]  /*5fb0*/  HMMA.16816.F32 R156, R8.reuse, R20, R156 ;  /* 0x00000014089c723c */ /* 0x050fe2000000189c */
[----:B------:R1:W-:Y:S07]  /*5fc0*/  MUFU.EX2 R96, R3 ;  /* 0x0000000300607308 */ /* 0x0003ee0000000800 */
[C---:B------:R-:W-:Y:S08]  /*5fd0*/  HMMA.16816.F32 R80, R8.reuse, R22, R80 ;  /* 0x000000160850723c */ /* 0x040ff00000001850 */
[----:B------:R-:W-:Y:S01]  /*5fe0*/  HMMA.16816.F32 R76, R8, R28, R76 ;  /* 0x0000001c084c723c */ /* 0x000fe2000000184c */
[----:B-1----:R-:W-:-:S02]  /*5ff0*/  FFMA.FTZ R3, R168, c[0x0][0x2d0], -R0 ;  /* 0x0000b400a8037a23 */ /* 0x002fc40000010800 */
[----:B------:R-:W-:Y:S01]  /*6000*/  IMAD.MOV.U32 R168, RZ, RZ, R90 ;  /* 0x000000ffffa87224 */ /* 0x000fe200078e005a */
[----:B------:R-:W-:Y:S01]  /*6010*/  MOV R90, R91 ;  /* 0x0000005b005a7202 */ /* 0x000fe20000000f00 */
[----:B------:R-:W-:-:S03]  /*6020*/  IMAD.MOV.U32 R91, RZ, RZ, R148 ;  /* 0x000000ffff5b7224 */ /* 0x000fc600078e0094 */
[----:B------:R-:W-:Y:S01]  /*6030*/  HMMA.16816.F32 R72, R8, R30, R72 ;  /* 0x0000001e0848723c */ /* 0x000fe20000001848 */
[----:B------:R-:W-:Y:S02]  /*6040*/  IMAD.MOV.U32 R148, RZ, RZ, R151 ;  /* 0x000000ffff947224 */ /* 0x000fe400078e0097 */
[----:B------:R-:W-:Y:S02]  /*6050*/  IMAD.MOV.U32 R151, RZ, RZ, R149 ;  /* 0x000000ffff977224 */ /* 0x000fe400078e0095 */
[----:B------:R-:W-:Y:S02]  /*6060*/  IMAD.MOV.U32 R149, RZ, RZ, R139 ;  /* 0x000000ffff957224 */ /* 0x000fe400078e008b */
[----:B------:R-:W-:Y:S01]  /*6070*/  IMAD.MOV.U32 R139, RZ, RZ, R138 ;  /* 0x000000ffff8b7224 */ /* 0x000fe200078e008a */
[----:B------:R-:W-:Y:S01]  /*6080*/  F2FP.PACK_AB R8, R113, R114 ;  /* 0x000000727108723e */ /* 0x000fe200000000ff */
[----:B------:R-:W-:Y:S01]  /*6090*/  IMAD.MOV.U32 R138, RZ, RZ, R136 ;  /* 0x000000ffff8a7224 */ /* 0x000fe200078e0088 */
[----:B--2---:R-:W-:Y:S01]  /*60a0*/  F2FP.PACK_AB R9, R97, R98 ;  /* 0x000000626109723e */ /* 0x004fe200000000ff */
[----:B------:R-:W-:Y:S01]  /*60b0*/  IMAD.MOV.U32 R136, RZ, RZ, R137 ;  /* 0x000000ffff887224 */ /* 0x000fe200078e0089 */
[----:B------:R-:W-:Y:S01]  /*60c0*/  F2FP.PACK_AB R10, R109, R112 ;  /* 0x000000706d0a723e */ /* 0x000fe200000000ff */
[----:B------:R-:W-:-:S02]  /*60d0*/  IMAD.MOV.U32 R137, RZ, RZ, R135 ;  /* 0x000000ffff897224 */ /* 0x000fc400078e0087 */
[----:B------:R-:W-:Y:S01]  /*60e0*/  IMAD.MOV.U32 R135, RZ, RZ, R134 ;  /* 0x000000ffff877224 */ /* 0x000fe200078e0086 */
[----:B------:R-:W-:Y:S01]  /*60f0*/  MOV R134, R133 ;  /* 0x0000008500867202 */ /* 0x000fe20000000f00 */
[----:B------:R-:W-:Y:S02]  /*6100*/  IMAD.MOV.U32 R133, RZ, RZ, R127 ;  /* 0x000000ffff857224 */ /* 0x000fe400078e007f */
[----:B------:R-:W-:Y:S02]  /*6110*/  IMAD.MOV.U32 R89, RZ, RZ, R148 ;  /* 0x000000ffff597224 */ /* 0x000fe400078e0094 */
[----:B------:R-:W-:Y:S02]  /*6120*/  IMAD.MOV.U32 R127, RZ, RZ, R95 ;  /* 0x000000ffff7f7224 */ /* 0x000fe400078e005f */
[----:B------:R-:W-:Y:S01]  /*6130*/  IMAD.MOV.U32 R148, RZ, RZ, R149 ;  /* 0x000000ffff947224 */ /* 0x000fe200078e0095 */
[----:B------:R-:W1:Y:S01]  /*6140*/  MUFU.EX2 R95, R3 ;  /* 0x00000003005f7308 */ /* 0x000e620000000800 */
[----:B------:R-:W-:-:S02]  /*6150*/  IMAD.MOV.U32 R149, RZ, RZ, R138 ;  /* 0x000000ffff957224 */ /* 0x000fc400078e008a */
[----:B------:R-:W-:Y:S02]  /*6160*/  IMAD.MOV.U32 R138, RZ, RZ, R137 ;  /* 0x000000ffff8a7224 */ /* 0x000fe400078e0089 */
[----:B------:R-:W-:Y:S02]  /*6170*/  IMAD.MOV.U32 R137, RZ, RZ, R134 ;  /* 0x000000ffff897224 */ /* 0x000fe400078e0086 */
[----:B------:R-:W-:Y:S02]  /*6180*/  IMAD.MOV.U32 R134, RZ, RZ, R127 ;  /* 0x000000ffff867224 */ /* 0x000fe400078e007f */
[----:B------:R-:W-:Y:S02]  /*6190*/  IMAD.MOV.U32 R127, RZ, RZ, R126 ;  /* 0x000000ffff7f7224 */ /* 0x000fe400078e007e */
[----:B------:R-:W-:Y:S02]  /*61a0*/  IMAD.MOV.U32 R126, RZ, RZ, R94 ;  /* 0x000000ffff7e7224 */ /* 0x000fe400078e005e */
[----:B------:R-:W-:-:S02]  /*61b0*/  IMAD.MOV.U32 R88, RZ, RZ, R91 ;  /* 0x000000ffff587224 */ /* 0x000fc400078e005b */
[----:B------:R-:W-:Y:S01]  /*61c0*/  IMAD.MOV.U32 R170, RZ, RZ, R89 ;  /* 0x000000ffffaa7224 */ /* 0x000fe200078e0059 */
[----:B-1----:R-:W-:Y:S01]  /*61d0*/  F2FP.PACK_AB R11, R95, R96 ;  /* 0x000000605f0b723e */ /* 0x002fe200000000ff */
[----:B------:R-:W-:Y:S02]  /*61e0*/  FFMA.FTZ R3, R175, c[0x0][0x2d0], -R6 ;  /* 0x0000b400af037a23 */ /* 0x000fe40000010806 */
[----:B------:R-:W-:Y:S02]  /*61f0*/  IMAD.MOV.U32 R175, RZ, RZ, R90 ;  /* 0x000000ffffaf7224 */ /* 0x000fe400078e005a */
[----:B------:R-:W-:Y:S01]  /*6200*/  IMAD.MOV.U32 R90, RZ, RZ, R151 ;  /* 0x000000ffff5a7224 */ /* 0x000fe200078e0097 */
[----:B------:R1:W-:Y:S01]  /*6210*/  MUFU.EX2 R94, R3 ;  /* 0x00000003005e7308 */ /* 0x0003e20000000800 */
[----:B------:R-:W-:Y:S01]  /*6220*/  IMAD.MOV.U32 R151, RZ, RZ, R139 ;  /* 0x000000ffff977224 */ /* 0x000fe200078e008b */
[----:B------:R-:W-:Y:S01]  /*6230*/  MOV R139, R136 ;  /* 0x00000088008b7202 */ /* 0x000fe20000000f00 */
[----:B------:R-:W-:Y:S01]  /*6240*/  IMAD.MOV.U32 R136, RZ, RZ, R135 ;  /* 0x000000ffff887224 */ /* 0x000fe200078e0087 */
[----:B------:R-:W-:Y:S01]  /*6250*/  HMMA.16816.F32 R64, R8, R16, R64 ;  /* 0x000000100840723c */ /* 0x000fe20000001840 */
[----:B------:R-:W-:-:S02]  /*6260*/  IMAD.MOV.U32 R135, RZ, RZ, R133 ;  /* 0x000000ffff877224 */ /* 0x000fc400078e0085 */
[----:B------:R-:W-:Y:S02]  /*6270*/  IMAD.MOV.U32 R133, RZ, RZ, R93 ;  /* 0x000000ffff857224 */ /* 0x000fe400078e005d */
[----:B------:R-:W-:Y:S02]  /*6280*/  IMAD.MOV.U32 R169, RZ, RZ, R90 ;  /* 0x000000ffffa97224 */ /* 0x000fe400078e005a */
[----:B------:R-:W-:Y:S01]  /*6290*/  IMAD.MOV.U32 R171, RZ, RZ, R148 ;  /* 0x000000ffffab7224 */ /* 0x000fe200078e0094 */
[----:B------:R-:W-:Y:S01]  /*62a0*/  HMMA.16816.F32 R56, R8, R18, R56 ;  /* 0x000000120838723c */ /* 0x000fe20000001838 */
[----:B------:R-:W-:Y:S01]  /*62b0*/  LDSM.16.MT88.4 R16, [R225+0x2900] ;  /* 0x00290000e110783b */ /* 0x000fe20000004200 */
[----:B------:R-:W-:Y:S02]  /*62c0*/  IMAD.MOV.U32 R154, RZ, RZ, R149 ;  /* 0x000000ffff9a7224 */ /* 0x000fe400078e0095 */
[----:B-1----:R-:W-:Y:S02]  /*62d0*/  FFMA.FTZ R3, R174, c[0x0][0x2d0], -R6 ;  /* 0x0000b400ae037a23 */ /* 0x002fe40000010806 */
[----:B------:R-:W-:-:S02]  /*62e0*/  IMAD.MOV.U32 R174, RZ, RZ, R92 ;  /* 0x000000ffffae7224 */ /* 0x000fc400078e005c */
[----:B------:R1:W2:Y:S01]  /*62f0*/  MUFU.EX2 R93, R3 ;  /* 0x00000003005d7308 */ /* 0x0002a20000000800 */
[C---:B------:R-:W-:Y:S01]  /*6300*/  HMMA.16816.F32 R52, R8.reuse, R12, R52 ;  /* 0x0000000c0834723c */ /* 0x040fe20000001834 */
[----:B------:R-:W-:Y:S02]  /*6310*/  IMAD.MOV.U32 R153, RZ, RZ, R138 ;  /* 0x000000ffff997224 */ /* 0x000fe400078e008a */
[----:B------:R-:W-:Y:S02]  /*6320*/  IMAD.MOV.U32 R138, RZ, RZ, R137 ;  /* 0x000000ffff8a7224 */ /* 0x000fe400078e0089 */
[----:B------:R-:W-:Y:S02]  /*6330*/  IMAD.MOV.U32 R137, RZ, RZ, R134 ;  /* 0x000000ffff897224 */ /* 0x000fe400078e0086 */
[----:B------:R-:W-:Y:S01]  /*6340*/  IMAD.MOV.U32 R152, RZ, RZ, R151 ;  /* 0x000000ffff987224 */ /* 0x000fe200078e0097 */
[----:B------:R-:W-:Y:S01]  /*6350*/  HMMA.16816.F32 R48, R8, R14, R48 ;  /* 0x0000000e0830723c */ /* 0x000fe20000001830 */
[----:B------:R-:W-:Y:S01]  /*6360*/  LDSM.16.MT88.4 R12, [R226+0x2900] ;  /* 0x00290000e20c783b */ /* 0x000fe20000004200 */
[----:B------:R-:W-:-:S02]  /*6370*/  IMAD.MOV.U32 R155, RZ, RZ, R139 ;  /* 0x000000ffff9b7224 */ /* 0x000fc400078e008b */
[----:B------:R-:W-:Y:S01]  /*6380*/  IMAD.MOV.U32 R139, RZ, RZ, R136 ;  /* 0x000000ffff8b7224 */ /* 0x000fe200078e0088 */
[----:B------:R-:W-:Y:S01]  /*6390*/  MOV R136, R135 ;  /* 0x0000008700887202 */ /* 0x000fe20000000f00 */
[----:B------:R-:W-:Y:S01]  /*63a0*/  LDSM.16.MT88.4 R148, [R227+0x3100] ;  /* 0x00310000e394783b */ /* 0x000fe20000004200 */
[--C-:B-1----:R-:W-:Y:S01]  /*63b0*/  FFMA.FTZ R3, R165, c[0x0][0x2d0], -R6.reuse ;  /* 0x0000b400a5037a23 */ /* 0x102fe20000010806 */
[C---:B------:R-:W-:Y:S03]  /*63c0*/  HMMA.16816.F32 R32, R8.reuse, R20, R32 ;  /* 0x000000140820723c */ /* 0x040fe60000001820 */
[----:B------:R1:W-:Y:S05]  /*63d0*/  MUFU.EX2 R92, R3 ;  /* 0x00000003005c7308 */ /* 0x0003ea0000000800 */
[C---:B------:R-:W-:Y:S01]  /*63e0*/  HMMA.16816.F32 R40, R8.reuse, R22, R40 ;  /* 0x000000160828723c */ /* 0x040fe20000001828 */
[----:B------:R-:W3:Y:S07]  /*63f0*/  LDSM.16.MT88.4 R20, [R227+0x2900] ;  /* 0x00290000e314783b */ /* 0x000eee0000004200 */
[----:B------:R-:W-:Y:S01]  /*6400*/  HMMA.16816.F32 R44, R8, R28, R44 ;  /* 0x0000001c082c723c */ /* 0x000fe2000000182c */
[----:B-1----:R-:W-:-:S04]  /*6410*/  FFMA.FTZ R3, R166, c[0x0][0x2d0], -R6 ;  /* 0x0000b400a6037a23 */ /* 0x002fc80000010806 */
[----:B------:R1:W4:Y:S03]  /*6420*/  MUFU.EX2 R91, R3 ;  /* 0x00000003005b7308 */ /* 0x0003260000000800 */
[----:B------:R-:W-:Y:S07]  /*6430*/  HMMA.16816.F32 R36, R8, R30, R36 ;  /* 0x0000001e0824723c */ /* 0x000fee0000001824 */
[----:B--2---:R-:W-:Y:S01]  /*6440*/  F2FP.PACK_AB R8, R93, R94 ;  /* 0x0000005e5d08723e */ /* 0x004fe200000000ff */
[----:B-1----:R-:W-:Y:S01]  /*6450*/  FFMA.FTZ R3, R178, c[0x0][0x2d0], -R5 ;  /* 0x0000b400b2037a23 */ /* 0x002fe20000010805 */
[----:B------:R-:W-:-:S02]  /*6460*/  MOV R178, R88 ;  /* 0x0000005800b27202 */ /* 0x000fc40000000f00 */
[----:B----4-:R-:W-:Y:S01]  /*6470*/  F2FP.PACK_AB R10, R91, R92 ;  /* 0x0000005c5b0a723e */ /* 0x010fe200000000ff */
[----:B------:R1:W-:Y:S02]  /*6480*/  MUFU.EX2 R90, R3 ;  /* 0x00000003005a7308 */ /* 0x0003e40000000800 */
[----:B-1----:R-:W-:Y:S02]  /*6490*/  FFMA.FTZ R3, R179, c[0x0][0x2d0], -R5 ;  /* 0x0000b400b3037a23 */ /* 0x002fe40000010805 */
[----:B------:R-:W-:-:S04]  /*64a0*/  IMAD.MOV.U32 R179, RZ, RZ, R133 ;  /* 0x000000ffffb37224 */ /* 0x000fc800078e0085 */
[----:B------:R1:W2:Y:S02]  /*64b0*/  MUFU.EX2 R89, R3 ;  /* 0x0000000300597308 */ /* 0x0002a40000000800 */
[----:B-1----:R-:W-:Y:S01]  /*64c0*/  FFMA.FTZ R3, R164, c[0x0][0x2d0], -R5 ;  /* 0x0000b400a4037a23 */ /* 0x002fe20000010805 */
[----:B--2---:R-:W-:-:S05]  /*64d0*/  F2FP.PACK_AB R9, R89, R90 ;  /* 0x0000005a5909723e */ /* 0x004fca00000000ff */
[----:B------:R1:W-:Y:S02]  /*64e0*/  MUFU.EX2 R87, R3 ;  /* 0x0000000300577308 */ /* 0x0003e40000000800 */
[----:B-1----:R-:W-:Y:S02]  /*64f0*/  FFMA.FTZ R3, R167, c[0x0][0x2d0], -R5 ;  /* 0x0000b400a7037a23 */ /* 0x002fe40000010805 */
[----:B------:R-:W-:Y:S04]  /*6500*/  LDSM.16.MT88.4 R164, [R225+0x3100] ;  /* 0x00310000e1a4783b */ /* 0x000fe80000004200 */
[----:B------:R1:W2:Y:S02]  /*6510*/  MUFU.EX2 R88, R3 ;  /* 0x0000000300587308 */ /* 0x0002a40000000800 */
[----:B-1----:R-:W-:Y:S01]  /*6520*/  FFMA.FTZ R3, R242, c[0x0][0x2d0], -R7 ;  /* 0x0000b400f2037a23 */ /* 0x002fe20000010807 */
[----:B--2---:R-:W-:Y:S01]  /*6530*/  F2FP.PACK_AB R11, R88, R87 ;  /* 0x00000057580b723e */ /* 0x004fe200000000ff */
[----:B------:R-:W-:-:S04]  /*6540*/  IMAD.MOV.U32 R242, RZ, RZ, R132 ;  /* 0x000000fffff27224 */ /* 0x000fc800078e0084 */
[----:B------:R1:W-:Y:S01]  /*6550*/  MUFU.EX2 R86, R3 ;  /* 0x0000000300567308 */ /* 0x0003e20000000800 */
[----:B------:R-:W2:Y:S01]  /*6560*/  LDSM.16.MT88.4 R132, [R224+0x3100] ;  /* 0x00310000e084783b */ /* 0x000ea20000004200 */
[C---:B------:R-:W-:Y:S08]  /*6570*/  HMMA.16816.F32 R120, R8.reuse, R24, R120 ;  /* 0x000000180878723c */ /* 0x040ff00000001878 */
[----:B------:R-:W-:Y:S01]  /*6580*/  HMMA.16816.F32 R128, R8, R26, R128 ;  /* 0x0000001a0880723c */ /* 0x000fe20000001880 */
[----:B-1----:R-:W-:-:S02]  /*6590*/  FFMA.FTZ R3, R221, c[0x0][0x2d0], -R7 ;  /* 0x0000b400dd037a23 */ /* 0x002fc40000010807 */
[----:B------:R-:W-:Y:S02]  /*65a0*/  IMAD.MOV.U32 R221, RZ, RZ, R71 ;  /* 0x000000ffffdd7224 */ /* 0x000fe400078e0047 */
[----:B------:R1:W4:Y:S03]  /*65b0*/  MUFU.EX2 R85, R3 ;  /* 0x0000000300557308 */ /* 0x0003260000000800 */
[C---:B---3--:R-:W-:Y:S08]  /*65c0*/  HMMA.16816.F32 R140, R8.reuse, R20, R140 ;  /* 0x00000014088c723c */ /* 0x048ff0000000188c */
[----:B------:R-:W-:Y:S01]  /*65d0*/  HMMA.16816.F32 R144, R8, R22, R144 ;  /* 0x000000160890723c */ /* 0x000fe20000001890 */
[----:B-1----:R-:W-:-:S07]  /*65e0*/  FFMA.FTZ R3, R245, c[0x0][0x2d0], -R7 ;  /* 0x0000b400f5037a23 */ /* 0x002fce0000010807 */
[C---:B------:R-:W-:Y:S01]  /*65f0*/  HMMA.16816.F32 R156, R8.reuse, R16, R156 ;  /* 0x00000010089c723c */ /* 0x040fe2000000189c */
[----:B------:R-:W-:Y:S01]  /*6600*/  IMAD.MOV.U32 R245, RZ, RZ, R126 ;  /* 0x000000fffff57224 */ /* 0x000fe200078e007e */
[----:B------:R1:W-:Y:S06]  /*6610*/  MUFU.EX2 R84, R3 ;  /* 0x0000000300547308 */ /* 0x0003ec0000000800 */
[C---:B------:R-:W-:Y:S07]  /*6620*/  HMMA.16816.F32 R160, R8.reuse, R18, R80 ;  /* 0x0000001208a0723c */ /* 0x040fee0000001850 */
[----:B------:R-:W-:Y:S01]  /*6630*/  IMAD.MOV.U32 R81, RZ, RZ, R174 ;  /* 0x000000ffff517224 */ /* 0x000fe200078e00ae */
[----:B------:R-:W-:Y:S01]  /*6640*/  HMMA.16816.F32 R76, R8, R12, R76 ;  /* 0x0000000c084c723c */ /* 0x000fe2000000184c */
[----:B------:R-:W-:-:S02]  /*6650*/  IMAD.MOV.U32 R82, RZ, RZ, R175 ;  /* 0x000000ffff527224 */ /* 0x000fc400078e00af */
[----:B-1----:R-:W-:Y:S02]  /*6660*/  FFMA.FTZ R3, R246, c[0x0][0x2d0], -R7 ;  /* 0x0000b400f6037a23 */ /* 0x002fe40000010807 */
[----:B------:R-:W-:Y:S02]  /*6670*/  IMAD.MOV.U32 R83, RZ, RZ, R138 ;  /* 0x000000ffff537224 */ /* 0x000fe400078e008a */
[----:B------:R1:W3:Y:S01]  /*6680*/  MUFU.EX2 R71, R3 ;  /* 0x0000000300477308 */ /* 0x0002e20000000800 */
[----:B------:R-:W-:Y:S01]  /*6690*/  HMMA.16816.F32 R72, R8, R14, R72 ;  /* 0x0000000e0848723c */ /* 0x000fe20000001848 */
[----:B------:R-:W-:-:S06]  /*66a0*/  IMAD.MOV.U32 R246, RZ, RZ, R127 ;  /* 0x000000fffff67224 */ /* 0x000fcc00078e007f */
[----:B----4-:R-:W-:Y:S01]  /*66b0*/  F2FP.PACK_AB R8, R85, R86 ;  /* 0x000000565508723e */ /* 0x010fe200000000ff */
[--C-:B-1----:R-:W-:Y:S01]  /*66c0*/  FFMA.FTZ R3, R249, c[0x0][0x2d0], -R0.reuse ;  /* 0x0000b400f9037a23 */ /* 0x102fe20000010800 */
[----:B---3--:R-:W-:Y:S01]  /*66d0*/  F2FP.PACK_AB R10, R71, R84 ;  /* 0x00000054470a723e */ /* 0x008fe200000000ff */
[----:B------:R-:W-:Y:S02]  /*66e0*/  IMAD.MOV.U32 R249, RZ, RZ, R139 ;  /* 0x000000fffff97224 */ /* 0x000fe400078e008b */
[----:B------:R1:W-:Y:S02]  /*66f0*/  MUFU.EX2 R63, R3 ;  /* 0x00000003003f7308 */ /* 0x0003e40000000800 */
[----:B-1----:R-:W-:Y:S02]  /*6700*/  FFMA.FTZ R3, R248, c[0x0][0x2d0], -R0 ;  /* 0x0000b400f8037a23 */ /* 0x002fe40000010800 */
[----:B------:R-:W-:-:S04]  /*6710*/  IMAD.MOV.U32 R248, RZ, RZ, R136 ;  /* 0x000000fffff87224 */ /* 0x000fc800078e0088 */
[----:B------:R1:W3:Y:S02]  /*6720*/  MUFU.EX2 R62, R3 ;  /* 0x00000003003e7308 */ /* 0x0002e40000000800 */
[----:B-1----:R-:W-:Y:S01]  /*6730*/  FFMA.FTZ R3, R172, c[0x0][0x2d0], -R0 ;  /* 0x0000b400ac037a23 */ /* 0x002fe20000010800 */
[----:B---3--:R-:W-:-:S05]  /*6740*/  F2FP.PACK_AB R9, R62, R63 ;  /* 0x0000003f3e09723e */ /* 0x008fca00000000ff */
[----:B------:R1:W-:Y:S02]  /*6750*/  MUFU.EX2 R61, R3 ;  /* 0x00000003003d7308 */ /* 0x0003e40000000800 */
[----:B-1----:R-:W-:-:S06]  /*6760*/  FFMA.FTZ R3, R173, c[0x0][0x2d0], -R0 ;  /* 0x0000b400ad037a23 */ /* 0x002fcc0000010800 */
[----:B------:R1:W3:Y:S02]  /*6770*/  MUFU.EX2 R60, R3 ;  /* 0x00000003003c7308 */ /* 0x0002e40000000800 */
[----:B-1----:R-:W-:Y:S01]  /*6780*/  FFMA.FTZ R3, R181, c[0x0][0x2d0], -R6 ;  /* 0x0000b400b5037a23 */ /* 0x002fe20000010806 */
[----:B---3--:R-:W-:-:S05]  /*6790*/  F2FP.PACK_AB R11, R60, R61 ;  /* 0x0000003d3c0b723e */ /* 0x008fca00000000ff */
[----:B------:R1:W-:Y:S02]  /*67a0*/  MUFU.EX2 R29, R3 ;  /* 0x00000003001d7308 */ /* 0x0003e40000000800 */
[C---:B------:R-:W-:Y:S08]  /*67b0*/  HMMA.16816.F32 R56, R8.reuse, R26, R56 ;  /* 0x0000001a0838723c */ /* 0x040ff00000001838 */
[----:B------:R-:W-:Y:S01]  /*67c0*/  HMMA.16816.F32 R64, R8, R24, R64 ;  /* 0x000000180840723c */ /* 0x000fe20000001840 */
[----:B-1----:R-:W-:-:S04]  /*67d0*/  FFMA.FTZ R3, R208, c[0x0][0x2d0], -R6 ;  /* 0x0000b400d0037a23 */ /* 0x002fc80000010806 */
[----:B------:R1:W3:Y:S03]  /*67e0*/  MUFU.EX2 R31, R3 ;  /* 0x00000003001f7308 */ /* 0x0002e60000000800 */
[C---:B------:R-:W-:Y:S05]  /*67f0*/  HMMA.16816.F32 R48, R8.reuse, R22, R48 ;  /* 0x000000160830723c */ /* 0x040fea0000001830 */
[----:B------:R4:W-:Y:S03]  /*6800*/  MUFU.EX2 R23, R4 ;  /* 0x0000000400177308 */ /* 0x0009e60000000800 */
[----:B------:R-:W-:Y:S01]  /*6810*/  HMMA.16816.F32 R44, R8, R12, R44 ;  /* 0x0000000c082c723c */ /* 0x000fe2000000182c */
[----:B-1----:R-:W-:-:S07]  /*6820*/  FFMA.FTZ R3, R211, c[0x0][0x2d0], -R6 ;  /* 0x0000b400d3037a23 */ /* 0x002fce0000010806 */
[----:B------:R-:W-:Y:S01]  /*6830*/  HMMA.16816.F32 R52, R8, R20, R52 ;  /* 0x000000140834723c */ /* 0x000fe20000001834 */
[----:B------:R-:W-:Y:S01]  /*6840*/  FFMA.FTZ R12, R213, c[0x0][0x2d0], -R0 ;  /* 0x0000b400d50c7a23 */ /* 0x000fe20000010800 */
[----:B------:R1:W-:Y:S01]  /*6850*/  MUFU.EX2 R30, R3 ;  /* 0x00000003001e7308 */ /* 0x0003e20000000800 */
[----:B------:R-:W-:Y:S02]  /*6860*/  FADD.FTZ R13, R250, R244 ;  /* 0x000000f4fa0d7221 */ /* 0x000fe40000010000 */
[----:B----4-:R-:W-:-:S03]  /*6870*/  FFMA.FTZ R4, R217, c[0x0][0x2d0], -R0 ;  /* 0x0000b400d9047a23 */ /* 0x010fc60000010800 */
[----:B------:R-:W-:Y:S01]  /*6880*/  HMMA.16816.F32 R36, R8, R14, R36 ;  /* 0x0000000e0824723c */ /* 0x000fe20000001824 */
[----:B------:R-:W-:Y:S01]  /*6890*/  FADD.FTZ R20, R177, R176 ;  /* 0x000000b0b1147221 */ /* 0x000fe20000010000 */
[----:B---3--:R-:W-:Y:S01]  /*68a0*/  F2FP.PACK_AB R176, R31, R29 ;  /* 0x0000001d1fb0723e */ /* 0x008fe200000000ff */
[----:B------:R-:W-:-:S05]  /*68b0*/  FADD.FTZ R21, R182, R180 ;  /* 0x000000b4b6157221 */ /* 0x000fca0000010000 */
[C---:B------:R-:W-:Y:S01]  /*68c0*/  HMMA.16816.F32 R32, R8.reuse, R16, R32 ;  /* 0x000000100820723c */ /* 0x040fe20000001820 */
[----:B-1----:R-:W-:Y:S02]  /*68d0*/  FFMA.FTZ R3, R212, c[0x0][0x2d0], -R6 ;  /* 0x0000b400d4037a23 */ /* 0x002fe40000010806 */
[--C-:B------:R-:W-:Y:S02]  /*68e0*/  FFMA.FTZ R6, R220, c[0x0][0x2d0], -R0.reuse ;  /* 0x0000b400dc067a23 */ /* 0x100fe40000010800 */
[----:B------:R1:W-:Y:S01]  /*68f0*/  MUFU.EX2 R28, R3 ;  /* 0x00000003001c7308 */ /* 0x0003e20000000800 */
[----:B------:R-:W-:Y:S02]  /*6900*/  FFMA.FTZ R0, R210, c[0x0][0x2d0], -R0 ;  /* 0x0000b400d2007a23 */ /* 0x000fe40000010800 */
[----:B------:R-:W-:Y:S01]  /*6910*/  HMMA.16816.F32 R40, R8, R18, R40 ;  /* 0x000000120828723c */ /* 0x000fe20000001828 */
[----:B------:R-:W3:Y:S04]  /*6920*/  LDSM.16.MT88.4 R16, [R226+0x3100] ;  /* 0x00310000e210783b */ /* 0x000ee80000004200 */
[----:B------:R4:W-:Y:S01]  /*6930*/  MUFU.EX2 R9, R4 ;  /* 0x0000000400097308 */ /* 0x0009e20000000800 */
[----:B-1----:R-:W-:-:S07]  /*6940*/  FFMA.FTZ R3, R183, c[0x0][0x2d0], -R5 ;  /* 0x0000b400b7037a23 */ /* 0x002fce0000010805 */
[----:B------:R-:W-:Y:S01]  /*6950*/  MUFU.EX2 R11, R12 ;  /* 0x0000000c000b7308 */ /* 0x000fe20000000800 */
[----:B----4-:R-:W-:-:S07]  /*6960*/  FADD.FTZ R4, R168, R13 ;  /* 0x0000000da8047221 */ /* 0x010fce0000010000 */
[----:B------:R1:W-:Y:S01]  /*6970*/  MUFU.EX2 R27, R3 ;  /* 0x00000003001b7308 */ /* 0x0003e20000000800 */
[----:B------:R-:W-:Y:S02]  /*6980*/  IMAD.MOV.U32 R168, RZ, RZ, R170 ;  /* 0x000000ffffa87224 */ /* 0x000fe400078e00aa */
[----:B------:R-:W-:Y:S02]  /*6990*/  FADD.FTZ R4, R153, R4 ;  /* 0x0000000499047221 */ /* 0x000fe40000010000 */
[----:B------:R-:W-:Y:S01]  /*69a0*/  IMAD.MOV.U32 R170, RZ, RZ, R169 ;  /* 0x000000ffffaa7224 */ /* 0x000fe200078e00a9 */
[----:B------:R-:W-:Y:S02]  /*69b0*/  MOV R169, R152 ;  /* 0x0000009800a97202 */ /* 0x000fe40000000f00 */
[----:B------:R4:W5:Y:S01]  /*69c0*/  MUFU.EX2 R12, R0 ;  /* 0x00000000000c7308 */ /* 0x0009620000000800 */
[----:B-1----:R-:W-:-:S07]  /*69d0*/  FFMA.FTZ R3, R209, c[0x0][0x2d0], -R5 ;  /* 0x0000b400d1037a23 */ /* 0x002fce0000010805 */
[----:B------:R-:W1:Y:S01]  /*69e0*/  MUFU.EX2 R10, R6 ;  /* 0x00000006000a7308 */ /* 0x000e620000000800 */
[----:B----4-:R-:W-:-:S07]  /*69f0*/  FADD.FTZ R0, R171, R21 ;  /* 0x00000015ab007221 */ /* 0x010fce0000010000 */
[----:B------:R4:W2:Y:S01]  /*6a00*/  MUFU.EX2 R26, R3 ;  /* 0x00000003001a7308 */ /* 0x0008a20000000800 */
[----:B------:R-:W-:Y:S01]  /*6a10*/  IMAD.MOV.U32 R171, RZ, RZ, R155 ;  /* 0x000000ffffab7224 */ /* 0x000fe200078e009b */
[----:B-----5:R-:W-:Y:S02]  /*6a20*/  F2FP.PACK_AB R183, R12, R11 ;  /* 0x0000000b0cb7723e */ /* 0x020fe400000000ff */
[----:B-1----:R-:W-:Y:S01]  /*6a30*/  F2FP.PACK_AB R181, R9, R10 ;  /* 0x0000000a09b5723e */ /* 0x002fe200000000ff */
[----:B----4-:R-:W-:Y:S01]  /*6a40*/  FFMA.FTZ R3, R222, c[0x0][0x2d0], -R5 ;  /* 0x0000b400de037a23 */ /* 0x010fe20000010805 */
[----:B--2---:R-:W-:-:S03]  /*6a50*/  F2FP.PACK_AB R177, R26, R27 ;  /* 0x0000001b1ab1723e */ /* 0x004fc600000000ff */
[----:B------:R1:W-:Y:S02]  /*6a60*/  MUFU.EX2 R25, R3 ;  /* 0x0000000300197308 */ /* 0x0003e40000000800 */
[----:B-1----:R-:W-:Y:S02]  /*6a70*/  FFMA.FTZ R3, R243, c[0x0][0x2d0], -R5 ;  /* 0x0000b400f3037a23 */ /* 0x002fe40000010805 */
[----:B------:R-:W-:-:S04]  /*6a80*/  FFMA.FTZ R5, R242, c[0x0][0x2d0], -R7 ;  /* 0x0000b400f2057a23 */ /* 0x000fc80000010807 */
[----:B------:R1:W2:Y:S01]  /*6a90*/  MUFU.EX2 R24, R3 ;  /* 0x0000000300187308 */ /* 0x0002a20000000800 */
[----:B------:R-:W-:Y:S01]  /*6aa0*/  IMAD.MOV.U32 R242, RZ, RZ, R178 ;  /* 0x000000fffff27224 */ /* 0x000fe200078e00b2 */
[----:B------:R-:W-:-:S06]  /*6ab0*/  F2FP.PACK_AB R178, R28, R30 ;  /* 0x0000001e1cb2723e */ /* 0x000fcc00000000ff */
[----:B------:R4:W-:Y:S01]  /*6ac0*/  MUFU.EX2 R15, R5 ;  /* 0x00000005000f7308 */ /* 0x0009e20000000800 */
[--C-:B-1----:R-:W-:Y:S02]  /*6ad0*/  FFMA.FTZ R3, R221, c[0x0][0x2d0], -R7.reuse ;  /* 0x0000b400dd037a23 */ /* 0x102fe40000010807 */
[----:B------:R-:W-:Y:S01]  /*6ae0*/  FFMA.FTZ R7, R179, c[0x0][0x2d0], -R7 ;  /* 0x0000b400b3077a23 */ /* 0x000fe20000010807 */
[----:B--2---:R-:W-:-:S04]  /*6af0*/  F2FP.PACK_AB R179, R24, R25 ;  /* 0x0000001918b3723e */ /* 0x004fc800000000ff */
[----:B------:R1:W2:Y:S01]  /*6b00*/  MUFU.EX2 R22, R3 ;  /* 0x0000000300167308 */ /* 0x0002a20000000800 */
[----:B------:R-:W-:Y:S02]  /*6b10*/  IMAD.MOV.U32 R221, RZ, RZ, R125 ;  /* 0x000000ffffdd7224 */ /* 0x000fe400078e007d */
[----:B----4-:R-:W-:Y:S02]  /*6b20*/  FADD.FTZ R5, R242, R247 ;  /* 0x000000f7f2057221 */ /* 0x010fe40000010000 */
[----:B------:R-:W-:Y:S01]  /*6b30*/  IMAD.MOV.U32 R242, RZ, RZ, R124 ;  /* 0x000000fffff27224 */ /* 0x000fe200078e007c */
[----:B------:R-:W-:Y:S01]  /*6b40*/  HMMA.16816.F32 R120, R176, R132, R120 ;  /* 0x00000084b078723c */ /* 0x000fe20000001878 */
[----:B------:R-:W-:Y:S01]  /*6b50*/  FADD.FTZ R6, R154, R5 ;  /* 0x000000059a067221 */ /* 0x000fe20000010000 */
[----:B------:R-:W4:Y:S02]  /*6b60*/  MUFU.EX2 R14, R7 ;  /* 0x00000007000e7308 */ /* 0x000f240000000800 */
[----:B------:R-:W-:-:S04]  /*6b70*/  IADD3 R242, R242, -0x2, RZ ;  /* 0xfffffffef2f27810 */ /* 0x000fc80007ffe0ff */
[----:B------:R-:W-:Y:S01]  /*6b80*/  ISETP.GE.AND P0, PT, R242, R221, PT ;  /* 0x000000ddf200720c */ /* 0x000fe20003f06270 */
[----:B-1----:R-:W-:Y:S01]  /*6b90*/  FADD.FTZ R3, R219, R20 ;  /* 0x00000014db037221 */ /* 0x002fe20000010000 */
[----:B--2---:R-:W-:Y:S01]  /*6ba0*/  F2FP.PACK_AB R180, R22, R23 ;  /* 0x0000001716b4723e */ /* 0x004fe200000000ff */
[C---:B------:R-:W-:Y:S02]  /*6bb0*/  HMMA.16816.F32 R128, R176.reuse, R134, R128 ;  /* 0x00000086b080723c */ /* 0x040fe40000001880 */
[----:B------:R-:W-:Y:S02]  /*6bc0*/  FADD.FTZ R5, R223, R3 ;  /* 0x00000003df057221 */ /* 0x000fe40000010000 */
[----:B------:R-:W-:Y:S02]  /*6bd0*/  FADD.FTZ R3, R81, R6 ;  /* 0x0000000651037221 */ /* 0x000fe40000010000 */
[----:B------:R-:W-:Y:S01]  /*6be0*/  FADD.FTZ R5, R216, R5 ;  /* 0x00000005d8057221 */ /* 0x000fe20000010000 */
[----:B----4-:R-:W-:Y:S01]  /*6bf0*/  F2FP.PACK_AB R182, R14, R15 ;  /* 0x0000000f0eb6723e */ /* 0x010fe200000000ff */
[----:B------:R-:W-:Y:S01]  /*6c00*/  FADD.FTZ R7, R137, R0 ;  /* 0x0000000089077221 */ /* 0x000fe20000010000 */
[----:B------:R-:W-:Y:S01]  /*6c10*/  HMMA.16816.F32 R140, R176, R148, R140 ;  /* 0x00000094b08c723c */ /* 0x000fe2000000188c */
[----:B------:R-:W-:-:S02]  /*6c20*/  FADD.FTZ R0, R82, R4 ;  /* 0x0000000452007221 */ /* 0x000fc40000010000 */
[----:B------:R-:W-:Y:S02]  /*6c30*/  FADD.FTZ R4, R168, R7 ;  /* 0x00000007a8047221 */ /* 0x000fe40000010000 */
[----:B------:R-:W-:Y:S02]  /*6c40*/  FADD.FTZ R3, R252, R3 ;  /* 0x00000003fc037221 */ /* 0x000fe40000010000 */
[----:B------:R-:W-:Y:S01]  /*6c50*/  FADD.FTZ R0, R170, R0 ;  /* 0x00000000aa007221 */ /* 0x000fe20000010000 */
[----:B------:R-:W-:Y:S01]  /*6c60*/  HMMA.16816.F32 R144, R176, R150, R144 ;  /* 0x00000096b090723c */ /* 0x000fe20000001890 */
[----:B------:R-:W-:Y:S02]  /*6c70*/  FADD.FTZ R8, R215, R5 ;  /* 0x00000005d7087221 */ /* 0x000fe40000010000 */
[----:B------:R-:W-:Y:S02]  /*6c80*/  FADD.FTZ R7, R169, R4 ;  /* 0x00000004a9077221 */ /* 0x000fe40000010000 */
[----:B------:R-:W-:-:S02]  /*6c90*/  FADD.FTZ R6, R251, R3 ;  /* 0x00000003fb067221 */ /* 0x000fc40000010000 */
[----:B------:R-:W-:Y:S01]  /*6ca0*/  FADD.FTZ R5, R171, R0 ;  /* 0x00000000ab057221 */ /* 0x000fe20000010000 */
[C---:B------:R-:W-:Y:S01]  /*6cb0*/  HMMA.16816.F32 R156, R176.reuse, R164, R156 ;  /* 0x000000a4b09c723c */ /* 0x040fe2000000189c */
[----:B------:R-:W-:Y:S02]  /*6cc0*/  FADD.FTZ R4, R218, R8 ;  /* 0x00000008da047221 */ /* 0x000fe40000010000 */
[----:B------:R-:W-:Y:S02]  /*6cd0*/  FADD.FTZ R3, R83, R7 ;  /* 0x0000000753037221 */ /* 0x000fe40000010000 */
[----:B------:R-:W-:Y:S02]  /*6ce0*/  FADD.FTZ R0, R248, R6 ;  /* 0x00000006f8007221 */ /* 0x000fe40000010000 */
        /* <DEDUP_REMOVED lines=21> */
[----:B---3--:R-:W-:Y:S01]  /*6e40*/  HMMA.16816.F32 R172, R176, R16, R76 ;  /* 0x00000010b0ac723c */ /* 0x008fe2000000184c */
        /* <DEDUP_REMOVED lines=19> */
[----:B------:R-:W-:Y:S01]  /*6f80*/  HMMA.16816.F32 R168, R180, R16, R44 ;  /* 0x00000010b4a8723c */ /* 0x000fe2000000182c */
        /* <DEDUP_REMOVED lines=13> */
[----:B------:R-:W-:Y:S02]  /*7060*/  FADD.FTZ R0, R112, R0 ;  /* 0x0000000070007221 */ /* 0x000fe40000010000 */
[----:B------:R-:W-:Y:S02]  /*7070*/  FADD.FTZ R4, R96, R4 ;  /* 0x0000000460047221 */ /* 0x000fe40000010000 */
[----:B------:R-:W-:Y:S02]  /*7080*/  FADD.FTZ R5, R104, R5 ;  /* 0x0000000568057221 */ /* 0x000fe40000010000 */
        /* <DEDUP_REMOVED lines=35> */
[----:B------:R-:W-:Y:S01]  /*72c0*/  FADD.FTZ R0, R24, R0 ;  /* 0x0000000018007221 */ /* 0x000fe20000010000 */
[----:B------:R1:W-:Y:S01]  /*72d0*/  STL [R1+0x10], R5 ;  /* 0x0000100501007387 */ /* 0x0003e20000100800 */
[----:B------:R-:W-:-:S03]  /*72e0*/  FADD.FTZ R3, R28, R3 ;  /* 0x000000031c037221 */ /* 0x000fc60000010000 */
[----:B------:R1:W-:Y:S04]  /*72f0*/  STL [R1+0x14], R4 ;  /* 0x0000140401007387 */ /* 0x0003e80000100800 */
[----:B------:R1:W-:Y:S04]  /*7300*/  STL [R1+0x18], R0 ;  /* 0x0000180001007387 */ /* 0x0003e80000100800 */
[----:B------:R1:W-:Y:S01]  /*7310*/  STL [R1+0x1c], R3 ;  /* 0x00001c0301007387 */ /* 0x0003e20000100800 */
[----:B------:R-:W-:Y:S05]  /*7320*/  @!P0 BRA `(.L_x_19) ;  /* 0x0000587000008947 */ /* 0x000fea0003800000 */
[----:B------:R-:W2:Y:S01]  /*7330*/  LDL.LU.64 R82, [R1] ;  /* 0x0000000001527983 */ /* 0x000ea20000300a00 */
[----:B------:R-:W-:Y:S01]  /*7340*/  IMAD.MOV.U32 R116, RZ, RZ, R69 ;  /* 0x000000ffff747224 */ /* 0x000fe200078e0045 */
[----:B------:R-:W-:Y:S01]  /*7350*/  MOV R118, R2 ;  /* 0x0000000200767202 */ /* 0x000fe20000000f00 */
[----:B-1----:R-:W-:Y:S01]  /*7360*/  IMAD.MOV.U32 R3, RZ, RZ, R70 ;  /* 0x000000ffff037224 */ /* 0x002fe200078e0046 */
[----:B------:R-:W3:Y:S01]  /*7370*/  LDL.LU.64 R248, [R1+0x8] ;  /* 0x0000080001f87983 */ /* 0x000ee20000300a00 */
[----:B------:R-:W-:Y:S01]  /*7380*/  IMAD.MOV.U32 R117, RZ, RZ, R68 ;  /* 0x000000ffff757224 */ /* 0x000fe200078e0044 */
[----:B--2---:R-:W-:-:S02]  /*7390*/  MOV R5, R83 ;  /* 0x0000005300057202 */ /* 0x004fc40000000f00 */
[----:B---3--:R-:W-:-:S05]  /*73a0*/  MOV R4, R248 ;  /* 0x000000f800047202 */ /* 0x008fca0000000f00 */
[----:B------:R1:W-:Y:S02]  /*73b0*/  STL.64 [R1+0x20], R4 ;  /* 0x0000200401007387 */ /* 0x0003e40000100a00 */
.L_x_20:
[----:B--2---:R-:W2:Y:S01]  /*73c0*/  LDL.64 R72, [R1+0x20] ;  /* 0x0000200001487983 */ /* 0x004ea20000100a00 */
[----:B------:R-:W-:Y:S04]  /*73d0*/  DEPBAR.LE SB0, 0x0 ;  /* 0x000080000000791a */ /* 0x000fe80000000000 */
[----:B------:R-:W-:Y:S01]  /*73e0*/  SHF.R.S32.HI R0, RZ, 0x1f, R242 ;  /* 0x0000001fff007819 */ /* 0x000fe200000114f2 */
[----:B------:R-:W-:Y:S01]  /*73f0*/  BAR.SYNC.DEFER_BLOCKING 0x0 ;  /* 0x0000000000007b1d */ /* 0x000fe20000010000 */
[----:B------:R-:W-:Y:S04]  /*7400*/  IMAD.WIDE.U32 R84, R242, c[0x0][0x208], RZ ;  /* 0x00008200f2547a25 */ /* 0x000fe800078e00ff */
[----:B------:R-:W-:Y:S03]  /*7410*/  IMAD R0, R0, c[0x0][0x208], RZ ;  /* 0x0000820000007a24 */ /* 0x000fe600078e02ff */
[----:B-----5:R-:W-:Y:S01]  /*7420*/  STL [R1+0x40], R230 ;  /* 0x000040e601007387 */ /* 0x020fe20000100800 */
[----:B------:R-:W-:Y:S03]  /*7430*/  IMAD R0, R242, c[0x0][0x20c], R0 ;  /* 0x00008300f2007a24 */ /* 0x000fe600078e0200 */
[----:B------:R-:W-:Y:S02]  /*7440*/  STL [R1+0x44], R119 ;  /* 0x0000447701007387 */ /* 0x000fe40000100800 */
[----:B------:R-:W-:Y:S02]  /*7450*/  IADD3 R0, R85, R0, RZ ;  /* 0x0000000055007210 */ /* 0x000fe40007ffe0ff */
[----:B------:R-:W-:Y:S03]  /*7460*/  STL [R1+0x48], R234 ;  /* 0x000048ea01007387 */ /* 0x000fe60000100800 */
[----:B------:R-:W-:Y:S01]  /*7470*/  IMAD R0, R0, 0x70, RZ ;  /* 0x0000007000007824 */ /* 0x000fe200078e02ff */
[----:B------:R-:W-:Y:S04]  /*7480*/  STL [R1+0x4c], R233 ;  /* 0x00004ce901007387 */ /* 0x000fe80000100800 */
[----:B------:R-:W-:Y:S08]  /*7490*/  LDSM.16.M88.4 R112, [R230+0x7100] ;  /* 0x00710000e670783b */ /* 0x000ff00000000200 */
[----:B------:R-:W3:Y:S08]  /*74a0*/  LDSM.16.M88.4 R16, [R119+0x3900] ;  /* 0x003900007710783b */ /* 0x000ef00000000200 */
[----:B------:R-:W4:Y:S08]  /*74b0*/  LDSM.16.M88.4 R108, [R230+0x9100] ;  /* 0x00910000e66c783b */ /* 0x000f300000000200 */
[----:B------:R-:W1:Y:S08]  /*74c0*/  LDSM.16.M88.4 R32, [R119+0x4100] ;  /* 0x004100007720783b */ /* 0x000e700000000200 */
[----:B------:R-:W1:Y:S08]  /*74d0*/  LDSM.16.M88.4 R48, [R119+0x4900] ;  /* 0x004900007730783b */ /* 0x000e700000000200 */
[----:B------:R-:W1:Y:S08]  /*74e0*/  LDSM.16.M88.4 R64, [R119+0x5100] ;  /* 0x005100007740783b */ /* 0x000e700000000200 */
[----:B------:R-:W1:Y:S08]  /*74f0*/  LDSM.16.M88.4 R80, [R119+0x5900] ;  /* 0x005900007750783b */ /* 0x000e700000000200 */
[----:B------:R-:W1:Y:S08]  /*7500*/  LDSM.16.M88.4 R96, [R119+0x6100] ;  /* 0x006100007760783b */ /* 0x000e700000000200 */
[----:B------:R-:W1:Y:S08]  /*7510*/  LDSM.16.M88.4 R184, [R119+0x6900] ;  /* 0x0069000077b8783b */ /* 0x000e700000000200 */
[----:B------:R-:W-:Y:S08]  /*7520*/  LDSM.16.M88.4 R188, [R233+0x7100] ;  /* 0x00710000e9bc783b */ /* 0x000ff00000000200 */
[----:B------:R-:W1:Y:S08]  /*7530*/  LDSM.16.M88.4 R192, [R234] ;  /* 0x00000000eac0783b */ /* 0x000e700000000200 */
[----:B------:R-:W1:Y:S08]  /*7540*/  LDSM.16.M88.4 R196, [R233+0x9100] ;  /* 0x00910000e9c4783b */ /* 0x000e700000000200 */
[----:B------:R-:W1:Y:S08]  /*7550*/  LDSM.16.M88.4 R200, [R240] ;  /* 0x00000000f0c8783b */ /* 0x000e700000000200 */
[----:B------:R-:W1:Y:S08]  /*7560*/  LDSM.16.M88.4 R204, [R239] ;  /* 0x00000000efcc783b */ /* 0x000e700000000200 */
[----:B------:R-:W1:Y:S08]  /*7570*/  LDSM.16.M88.4 R208, [R238] ;  /* 0x00000000eed0783b */ /* 0x000e700000000200 */
[----:B------:R-:W1:Y:S08]  /*7580*/  LDSM.16.M88.4 R212, [R237] ;  /* 0x00000000edd4783b */ /* 0x000e700000000200 */
[----:B------:R-:W1:Y:S08]  /*7590*/  LDSM.16.M88.4 R216, [R236] ;  /* 0x00000000ecd8783b */ /* 0x000e700000000200 */
[----:B------:R-:W1:Y:S08]  /*75a0*/  LDSM.16.M88.4 R220, [R235] ;  /* 0x00000000ebdc783b */ /* 0x000e700000000200 */
[----:B------:R-:W-:Y:S04]  /*75b0*/  STL [R1+0x50], R240 ;  /* 0x000050f001007387 */ /* 0x000fe80000100800 */
[----:B------:R-:W-:Y:S04]  /*75c0*/  STL [R1+0x54], R239 ;  /* 0x000054ef01007387 */ /* 0x000fe80000100800 */
[----:B------:R-:W-:Y:S04]  /*75d0*/  STL [R1+0x58], R238 ;  /* 0x000058ee01007387 */ /* 0x000fe80000100800 */
[----:B------:R-:W-:Y:S04]  /*75e0*/  STL [R1+0x5c], R237 ;  /* 0x00005ced01007387 */ /* 0x000fe80000100800 */
[----:B------:R-:W-:Y:S01]  /*75f0*/  STL [R1+0x60], R236 ;  /* 0x000060ec01007387 */ /* 0x000fe20000100800 */
[----:B--2---:R-:W-:Y:S01]  /*7600*/  IMAD.WIDE.U32 R84, R84, 0x70, R72 ;  /* 0x0000007054547825 */ /* 0x004fe200078e0048 */
[-C--:B-1-3--:R-:W-:Y:S04]  /*7610*/  HMMA.16816.F32 R4, R112, R16.reuse, RZ ;  /* 0x000000107004723c */ /* 0x08afe800000018ff */
[C---:B------:R-:W-:Y:S02]  /*7620*/  LEA R88, P0, R84.reuse, c[0x0][0x1f8], 0x1 ;  /* 0x00007e0054587a11 */ /* 0x040fe400078008ff */
[----:B------:R-:W-:Y:S02]  /*7630*/  IADD3 R0, R85, R0, RZ ;  /* 0x0000000055007210 */ /* 0x000fe40007ffe0ff */
[C---:B----4-:R-:W-:Y:S04]  /*7640*/  HMMA.16816.F32 R8, R108.reuse, R16, RZ ;  /* 0x000000106c08723c */ /* 0x050fe800000018ff */
[----:B------:R-:W-:Y:S02]  /*7650*/  LEA.HI.X R89, R84, c[0x0][0x1fc], R0, 0x1, P0 ;  /* 0x00007f0054597a11 */ /* 0x000fe400000f0c00 */
[----:B------:R-:W-:Y:S02]  /*7660*/  IADD3 R92, P2, R88, UR7, RZ ;  /* 0x00000007585c7c10 */ /* 0x000fe4000ff5e0ff */
[-C--:B------:R-:W-:Y:S01]  /*7670*/  HMMA.16816.F32 R12, R108, R18.reuse, RZ ;  /* 0x000000126c0c723c */ /* 0x080fe200000018ff */
[----:B------:R-:W-:Y:S01]  /*7680*/  @!PT LDS RZ, [RZ] ;  /* 0x00000000fffff984 */ /* 0x000fe20000000800 */
[----:B------:R-:W-:Y:S01]  /*7690*/  @!PT LDS RZ, [RZ] ;  /* 0x00000000fffff984 */ /* 0x000fe20000000800 */
[----:B------:R-:W-:Y:S01]  /*76a0*/  @!PT LDS RZ, [RZ] ;  /* 0x00000000fffff984 */ /* 0x000fe20000000800 */
[----:B------:R1:W-:Y:S03]  /*76b0*/  LDGSTS.E.BYPASS.LTC128B.128 [R241+0x100], [R88.64], !P1 ;  /* 0x0010000058f17fae */ /* 0x0003e6000c901d48 */
[----:B------:R-:W-:Y:S02]  /*76c0*/  IADD3.X R93, R89, UR5, RZ, P2, !PT ;  /* 0x00000005595d7c10 */ /* 0x000fe400097fe4ff */
[----:B------:R-:W-:Y:S02]  /*76d0*/  IADD3 R94, P0, R92, UR7, RZ ;  /* 0x000000075c5e7c10 */ /* 0x000fe4000ff1e0ff */
[C---:B------:R-:W-:Y:S01]  /*76e0*/  HMMA.16816.F32 R16, R112.reuse, R18, RZ ;  /* 0x000000127010723c */ /* 0x040fe200000018ff */
[----:B------:R2:W-:Y:S03]  /*76f0*/  LDGSTS.E.BYPASS.LTC128B.128 [R241+0x900], [R92.64], !P1 ;  /* 0x009000005cf17fae */ /* 0x0005e6000c901d48 */
[----:B------:R-:W-:Y:S02]  /*7700*/  IADD3.X R95, R93, UR5, RZ, P0, !PT ;  /* 0x000000055d5f7c10 */ /* 0x000fe400087fe4ff */
[----:B------:R-:W-:Y:S02]  /*7710*/  IADD3 R102, P2, R94, UR7, RZ ;  /* 0x000000075e667c10 */ /* 0x000fe4000ff5e0ff */
[-C--:B------:R-:W-:Y:S01]  /*7720*/  HMMA.16816.F32 R20, R112, R32.reuse, RZ ;  /* 0x000000207014723c */ /* 0x080fe200000018ff */
[----:B------:R2:W-:Y:S03]  /*7730*/  LDGSTS.E.BYPASS.LTC128B.128 [R241+0x1100], [R94.64], !P1 ;  /* 0x011000005ef17fae */ /* 0x0005e6000c901d48 */
[----:B------:R-:W-:Y:S04]  /*7740*/  IADD3.X R103, R95, UR5, RZ, P2, !PT ;  /* 0x000000055f677c10 */ /* 0x000fe800097fe4ff */
[C---:B------:R-:W-:Y:S01]  /*7750*/  HMMA.16816.F32 R24, R108.reuse, R32, RZ ;  /* 0x000000206c18723c */ /* 0x040fe200000018ff */
[----:B------:R3:W-:Y:S07]  /*7760*/  LDGSTS.E.BYPASS.LTC128B.128 [R241+0x1900], [R102.64], !P1 ;  /* 0x0190000066f17fae */ /* 0x0007ee000c901d48 */
[-C--:B------:R-:W-:Y:S08]  /*7770*/  HMMA.16816.F32 R28, R108, R34.reuse, RZ ;  /* 0x000000226c1c723c */ /* 0x080ff000000018ff */
[C---:B------:R-:W-:Y:S08]  /*7780*/  HMMA.16816.F32 R32, R112.reuse, R34, RZ ;  /* 0x000000227020723c */ /* 0x040ff000000018ff */
        /* <DEDUP_REMOVED lines=13> */
[C---:B-1----:R-:W-:Y:S07]  /*7860*/  HMMA.16816.F32 R88, R108.reuse, R96, RZ ;  /* 0x000000606c58723c */ /* 0x042fee00000018ff */
[----:B------:R-:W-:Y:S01]  /*7870*/  IADD3 R96, P0, R102, UR7, RZ ;  /* 0x0000000766607c10 */ /* 0x000fe2000ff1e0ff */
[-C--:B--2---:R-:W-:Y:S04]  /*7880*/  HMMA.16816.F32 R92, R108, R98.reuse, RZ ;  /* 0x000000626c5c723c */ /* 0x084fe800000018ff */
[----:B------:R-:W-:Y:S02]  /*7890*/  IADD3.X R97, R103, UR5, RZ, P0, !PT ;  /* 0x0000000567617c10 */ /* 0x000fe400087fe4ff */
[----:B------:R-:W-:Y:S03]  /*78a0*/  IADD3 R100, P2, R96, UR7, RZ ;  /* 0x0000000760647c10 */ /* 0x000fe6000ff5e0ff */
[----:B------:R1:W-:Y:S03]  /*78b0*/  LDGSTS.E.BYPASS.LTC128B.128 [R241+0x2100], [R96.64], !P1 ;  /* 0x0210000060f17fae */ /* 0x0003e6000c901d48 */
[----:B------:R-:W-:Y:S02]  /*78c0*/  IADD3.X R101, R97, UR5, RZ, P2, !PT ;  /* 0x0000000561657c10 */ /* 0x000fe400097fe4ff */
[----:B---3--:R-:W-:Y:S03]  /*78d0*/  IADD3 R102, P0, R100, UR7, RZ ;  /* 0x0000000764667c10 */ /* 0x008fe6000ff1e0ff */
[----:B------:R2:W-:Y:S01]  /*78e0*/  LDGSTS.E.BYPASS.LTC128B.128 [R241+0x2900], [R100.64], !P1 ;  /* 0x0290000064f17fae */ /* 0x0005e2000c901d48 */
[----:B------:R-:W-:Y:S07]  /*78f0*/  IADD3.X R103, R101, UR5, RZ, P0, !PT ;  /* 0x0000000565677c10 */ /* 0x000fee00087fe4ff */
[----:B------:R2:W-:Y:S08]  /*7900*/  LDGSTS.E.BYPASS.LTC128B.128 [R241+0x3100], [R102.64], !P1 ;  /* 0x0310000066f17fae */ /* 0x0005f0000c901d48 */
[----:B------:R-:W0:Y:S01]  /*7910*/  LDGDEPBAR ;  /* 0x00000000000079af */ /* 0x000e220000000000 */
[C---:B-1----:R-:W-:Y:S08]  /*7920*/  HMMA.16816.F32 R96, R112.reuse, R98, RZ ;  /* 0x000000627060723c */ /* 0x042ff000000018ff */
[-C--:B--2---:R-:W-:Y:S08]  /*7930*/  HMMA.16816.F32 R100, R112, R184.reuse, RZ ;  /* 0x000000b87064723c */ /* 0x084ff000000018ff */
[C---:B------:R-:W-:Y:S08]  /*7940*/  HMMA.16816.F32 R104, R108.reuse, R184, RZ ;  /* 0x000000b86c68723c */ /* 0x040ff000000018ff */
[-C--:B------:R-:W-:Y:S08]  /*7950*/  HMMA.16816.F32 R108, R108, R186.reuse, RZ ;  /* 0x000000ba6c6c723c */ /* 0x080ff000000018ff */
[----:B------:R-:W-:Y:S01]  /*7960*/  HMMA.16816.F32 R112, R112, R186, RZ ;  /* 0x000000ba7070723c */ /* 0x000fe200000018ff */
[----:B------:R-:W-:Y:S07]  /*7970*/  LDSM.16.M88.4 R184, [R231+0x7100] ;  /* 0x00710000e7b8783b */ /* 0x000fee0000000200 */
[-C--:B------:R-:W-:Y:S08]  /*7980*/  HMMA.16816.F32 R4, R188, R192.reuse, R4 ;  /* 0x000000c0bc04723c */ /* 0x080ff00000001804 */
[C---:B------:R-:W-:Y:S08]  /*7990*/  HMMA.16816.F32 R8, R196.reuse, R192, R8 ;  /* 0x000000c0c408723c */ /* 0x040ff00000001808 */
[-C--:B------:R-:W-:Y:S08]  /*79a0*/  HMMA.16816.F32 R12, R196, R194.reuse, R12 ;  /* 0x000000c2c40c723c */ /* 0x080ff0000000180c */
[C---:B------:R-:W-:Y:S01]  /*79b0*/  HMMA.16816.F32 R16, R188.reuse, R194, R16 ;  /* 0x000000c2bc10723c */ /* 0x040fe20000001810 */
[----:B------:R-:W1:Y:S07]  /*79c0*/  LDSM.16.M88.4 R192, [R229+0x3900] ;  /* 0x00390000e5c0783b */ /* 0x000e6e0000000200 */
[-C--:B------:R-:W-:Y:S08]  /*79d0*/  HMMA.16816.F32 R20, R188, R200.reuse, R20 ;  /* 0x000000c8bc14723c */ /* 0x080ff00000001814 */
[C---:B------:R-:W-:Y:S08]  /*79e0*/  HMMA.16816.F32 R24, R196.reuse, R200, R24 ;  /* 0x000000c8c418723c */ /* 0x040ff00000001818 */
[-C--:B------:R-:W-:Y:S08]  /*79f0*/  HMMA.16816.F32 R28, R196, R202.reuse, R28 ;  /* 0x000000cac41c723c */ /* 0x080ff0000000181c */
[C---:B------:R-:W-:Y:S01]  /*7a00*/  HMMA.16816.F32 R32, R188.reuse, R202, R32 ;  /* 0x000000cabc20723c */ /* 0x040fe20000001820 */
[----:B------:R-:W2:Y:S07]  /*7a10*/  LDSM.16.M88.4 R200, [R231+0x9100] ;  /* 0x00910000e7c8783b */ /* 0x000eae0000000200 */
[-C--:B------:R-:W-:Y:S08]  /*7a20*/  HMMA.16816.F32 R36, R188, R204.reuse, R36 ;  /* 0x000000ccbc24723c */ /* 0x080ff00000001824 */
[C---:B------:R-:W-:Y:S08]  /*7a30*/  HMMA.16816.F32 R40, R196.reuse, R204, R40 ;  /* 0x000000ccc428723c */ /* 0x040ff00000001828 */
[-C--:B------:R-:W-:Y:S08]  /*7a40*/  HMMA.16816.F32 R44, R196, R206.reuse, R44 ;  /* 0x000000cec42c723c */ /* 0x080ff0000000182c */
[C---:B------:R-:W-:Y:S01]  /*7a50*/  HMMA.16816.F32 R48, R188.reuse, R206, R48 ;  /* 0x000000cebc30723c */ /* 0x040fe20000001830 */
[----:B------:R-:W3:Y:S07]  /*7a60*/  LDSM.16.M88.4 R204, [R229+0x4100] ;  /* 0x00410000e5cc783b */ /* 0x000eee0000000200 */
[-C--:B------:R-:W-:Y:S08]  /*7a70*/  HMMA.16816.F32 R52, R188, R208.reuse, R52 ;  /* 0x000000d0bc34723c */ /* 0x080ff00000001834 */
[C---:B------:R-:W-:Y:S08]  /*7a80*/  HMMA.16816.F32 R56, R196.reuse, R208, R56 ;  /* 0x000000d0c438723c */ /* 0x040ff00000001838 */
[-C--:B------:R-:W-:Y:S08]  /*7a90*/  HMMA.16816.F32 R60, R196, R210.reuse, R60 ;  /* 0x000000d2c43c723c */ /* 0x080ff0000000183c */
[C---:B------:R-:W-:Y:S01]  /*7aa0*/  HMMA.16816.F32 R64, R188.reuse, R210, R64 ;  /* 0x000000d2bc40723c */ /* 0x040fe20000001840 */
[----:B------:R-:W-:Y:S07]  /*7ab0*/  LDSM.16.M88.4 R208, [R229+0x6100] ;  /* 0x00610000e5d0783b */ /* 0x000fee0000000200 */
        /* <DEDUP_REMOVED lines=9> */
[----:B------:R-:W-:Y:S07]  /*7b50*/  LDSM.16.M88.4 R216, [R228] ;  /* 0x00000000e4d8783b */ /* 0x000fee0000000200 */
[-C--:B------:R-:W-:Y:S08]  /*7b60*/  HMMA.16816.F32 R100, R188, R220.reuse, R100 ;  /* 0x000000dcbc64723c */ /* 0x080ff00000001864 */
[C---:B------:R-:W-:Y:S08]  /*7b70*/  HMMA.16816.F32 R104, R196.reuse, R220, R104 ;  /* 0x000000dcc468723c */ /* 0x040ff00000001868 */
[-C--:B------:R-:W-:Y:S01]  /*7b80*/  HMMA.16816.F32 R108, R196, R222.reuse, R108 ;  /* 0x000000dec46c723c */ /* 0x080fe2000000186c */
[----:B------:R-:W-:Y:S07]  /*7b90*/  LDSM.16.M88.4 R196, [R229+0x5100] ;  /* 0x00510000e5c4783b */ /* 0x000fee0000000200 */
[----:B------:R-:W-:Y:S01]  /*7ba0*/  HMMA.16816.F32 R112, R188, R222, R112 ;  /* 0x000000debc70723c */ /* 0x000fe20000001870 */
[----:B------:R-:W4:Y:S07]  /*7bb0*/  LDSM.16.M88.4 R188, [R229+0x4900] ;  /* 0x00490000e5bc783b */ /* 0x000f2e0000000200 */
[-C--:B-1----:R-:W-:Y:S08]  /*7bc0*/  HMMA.16816.F32 R4, R184, R192.reuse, R4 ;  /* 0x000000c0b804723c */ /* 0x082ff00000001804 */
[C---:B--2---:R-:W-:Y:S08]  /*7bd0*/  HMMA.16816.F32 R8, R200.reuse, R192, R8 ;  /* 0x000000c0c808723c */ /* 0x044ff00000001808 */
[-C--:B------:R-:W-:Y:S08]  /*7be0*/  HMMA.16816.F32 R12, R200, R194.reuse, R12 ;  /* 0x000000c2c80c723c */ /* 0x080ff0000000180c */
[C---:B------:R-:W-:Y:S01]  /*7bf0*/  HMMA.16816.F32 R16, R184.reuse, R194, R16 ;  /* 0x000000c2b810723c */ /* 0x040fe20000001810 */
[----:B------:R-:W1:Y:S07]  /*7c00*/  LDSM.16.M88.4 R192, [R229+0x5900] ;  /* 0x00590000e5c0783b */ /* 0x000e6e0000000200 */
[-C--:B---3--:R-:W-:Y:S08]  /*7c10*/  HMMA.16816.F32 R20, R184, R204.reuse, R20 ;  /* 0x000000ccb814723c */ /* 0x088ff00000001814 */
[C---:B------:R-:W-:Y:S08]  /*7c20*/  HMMA.16816.F32 R24, R200.reuse, R204, R24 ;  /* 0x000000ccc818723c */ /* 0x040ff00000001818 */
[-C--:B------:R-:W-:Y:S08]  /*7c30*/  HMMA.16816.F32 R28, R200, R206.reuse, R28 ;  /* 0x000000cec81c723c */ /* 0x080ff0000000181c */
[C---:B------:R-:W-:Y:S01]  /*7c40*/  HMMA.16816.F32 R32, R184.reuse, R206, R32 ;  /* 0x000000ceb820723c */ /* 0x040fe20000001820 */
[----:B------:R-:W2:Y:S07]  /*7c50*/  LDSM.16.M88.4 R204, [R232+0x7100] ;  /* 0x00710000e8cc783b */ /* 0x000eae0000000200 */
[-C--:B----4-:R-:W-:Y:S08]  /*7c60*/  HMMA.16816.F32 R36, R184, R188.reuse, R36 ;  /* 0x000000bcb824723c */ /* 0x090ff00000001824 */
[C---:B------:R-:W-:Y:S08]  /*7c70*/  HMMA.16816.F32 R40, R200.reuse, R188, R40 ;  /* 0x000000bcc828723c */ /* 0x040ff00000001828 */
[-C--:B------:R-:W-:Y:S08]  /*7c80*/  HMMA.16816.F32 R44, R200, R190.reuse, R44 ;  /* 0x000000bec82c723c */ /* 0x080ff0000000182c */
[C---:B------:R-:W-:Y:S01]  /*7c90*/  HMMA.16816.F32 R48, R184.reuse, R190, R48 ;  /* 0x000000beb830723c */ /* 0x040fe20000001830 */
[----:B------:R-:W3:Y:S07]  /*7ca0*/  LDSM.16.M88.4 R188, [R232+0x9100] ;  /* 0x00910000e8bc783b */ /* 0x000eee0000000200 */
[-C--:B------:R-:W-:Y:S08]  /*7cb0*/  HMMA.16816.F32 R52, R184, R196.reuse, R52 ;  /* 0x000000c4b834723c */ /* 0x080ff00000001834 */
[C---:B------:R-:W-:Y:S08]  /*7cc0*/  HMMA.16816.F32 R56, R200.reuse, R196, R56 ;  /* 0x000000c4c838723c */ /* 0x040ff00000001838 */
[-C--:B------:R-:W-:Y:S08]  /*7cd0*/  HMMA.16816.F32 R60, R200, R198.reuse, R60 ;  /* 0x000000c6c83c723c */ /* 0x080ff0000000183c */
[C---:B------:R-:W-:Y:S08]  /*7ce0*/  HMMA.16816.F32 R64, R184.reuse, R198, R64 ;  /* 0x000000c6b840723c */ /* 0x040ff00000001840 */
[-C--:B-1----:R-:W-:Y:S08]  /*7cf0*/  HMMA.16816.F32 R68, R184, R192.reuse, R68 ;  /* 0x000000c0b844723c */ /* 0x082ff00000001844 */
[C---:B------:R-:W-:Y:S08]  /*7d00*/  HMMA.16816.F32 R72, R200.reuse, R192, R72 ;  /* 0x000000c0c848723c */ /* 0x040ff00000001848 */
[-C--:B------:R-:W-:Y:S08]  /*7d10*/  HMMA.16816.F32 R76, R200, R194.reuse, R76 ;  /* 0x000000c2c84c723c */ /* 0x080ff0000000184c */
        /* <DEDUP_REMOVED lines=8> */
[----:B------:R-:W-:Y:S08]  /*7da0*/  HMMA.16816.F32 R112, R184, R214, R112 ;  /* 0x000000d6b870723c */ /* 0x000ff00000001870 */
[-C--:B--2---:R-:W-:Y:S08]  /*7db0*/  HMMA.16816.F32 R4, R204, R216.reuse, R4 ;  /* 0x000000d8cc04723c */ /* 0x084ff00000001804 */
[C---:B---3--:R-:W-:Y:S08]  /*7dc0*/  HMMA.16816.F32 R8, R188.reuse, R216, R8 ;  /* 0x000000d8bc08723c */ /* 0x048ff00000001808 */
[-C--:B------:R-:W-:Y:S08]  /*7dd0*/  HMMA.16816.F32 R12, R188, R218.reuse, R12 ;  /* 0x000000dabc0c723c */ /* 0x080ff0000000180c */
[----:B------:R-:W-:Y:S01]  /*7de0*/  FMUL.FTZ R4, R4, c[0x0][0x320] ;  /* 0x0000c80004047a20 */ /* 0x000fe20000410000 */
[C---:B------:R-:W-:Y:S03]  /*7df0*/  HMMA.16816.F32 R16, R204.reuse, R218, R16 ;  /* 0x000000dacc10723c */ /* 0x040fe60000001810 */
[----:B------:R-:W1:Y:S01]  /*7e00*/  MUFU.TANH R185, R4 ;  /* 0x0000000400b97308 */ /* 0x000e620000002400 */
[----:B------:R-:W-:Y:S02]  /*7e10*/  FMUL.FTZ R6, R6, c[0x0][0x320] ;  /* 0x0000c80006067a20 */ /* 0x000fe40000410000 */
[----:B------:R-:W-:Y:S02]  /*7e20*/  FMUL.FTZ R5, R5, c[0x0][0x320] ;  /* 0x0000c80005057a20 */ /* 0x000fe40000410000 */
[----:B------:R-:W-:Y:S04]  /*7e30*/  FMUL.FTZ R7, R7, c[0x0][0x320] ;  /* 0x0000c80007077a20 */ /* 0x000fe80000410000 */
[----:B------:R-:W-:Y:S01]  /*7e40*/  FMUL.FTZ R8, R8, c[0x0][0x320] ;  /* 0x0000c80008087a20 */ /* 0x000fe20000410000 */
[----:B------:R-:W2:Y:S01]  /*7e50*/  MUFU.TANH R187, R6 ;  /* 0x0000000600bb7308 */ /* 0x000ea20000002400 */
[----:B------:R-:W-:Y:S02]  /*7e60*/  FMUL.FTZ R9, R9, c[0x0][0x320] ;  /* 0x0000c80009097a20 */ /* 0x000fe40000410000 */
[----:B------:R-:W-:Y:S02]  /*7e70*/  FMUL.FTZ R10, R10, c[0x0][0x320] ;  /* 0x0000c8000a0a7a20 */ /* 0x000fe40000410000 */
[----:B------:R-:W-:Y:S02]  /*7e80*/  FMUL.FTZ R11, R11, c[0x0][0x320] ;  /* 0x0000c8000b0b7a20 */ /* 0x000fe40000410000 */
[----:B------:R-:W-:Y:S02]  /*7e90*/  FMUL.FTZ R12, R12, c[0x0][0x320] ;  /* 0x0000c8000c0c7a20 */ /* 0x000fe40000410000 */
[----:B------:R-:W-:Y:S01]  /*7ea0*/  FMUL.FTZ R14, R14, c[0x0][0x320] ;  /* 0x0000c8000e0e7a20 */ /* 0x000fe20000410000 */
[----:B------:R-:W-:Y:S01]  /*7eb0*/  MUFU.TANH R184, R5 ;  /* 0x0000000500b87308 */ /* 0x000fe20000002400 */
[----:B------:R-:W-:Y:S02]  /*7ec0*/  FMUL.FTZ R13, R13, c[0x0][0x320] ;  /* 0x0000c8000d0d7a20 */ /* 0x000fe40000410000 */
[----:B------:R-:W-:Y:S01]  /*7ed0*/  FMUL.FTZ R15, R15, c[0x0][0x320] ;  /* 0x0000c8000f0f7a20 */ /* 0x000fe20000410000 */
[----:B-1----:R-:W-:Y:S01]  /*7ee0*/  FMNMX.FTZ R0, R185, R3, !PT ;  /* 0x00000003b9007209 */ /* 0x002fe20007810000 */
[----:B------:R-:W-:Y:S02]  /*7ef0*/  FMUL.FTZ R19, R19, c[0x0][0x320] ;  /* 0x0000c80013137a20 */ /* 0x000fe40000410000 */
[----:B------:R-:W-:Y:S02]  /*7f00*/  FMUL.FTZ R17, R17, c[0x0][0x320] ;  /* 0x0000c80011117a20 */ /* 0x000fe40000410000 */
[----:B------:R-:W-:Y:S01]  /*7f10*/  FMUL.FTZ R18, R18, c[0x0][0x320] ;  /* 0x0000c80012127a20 */ /* 0x000fe20000410000 */
[----:B------:R-:W-:Y:S01]  /*7f20*/  MUFU.TANH R12, R12 ;  /* 0x0000000c000c7308 */ /* 0x000fe20000002400 */
[----:B------:R-:W-:Y:S01]  /*7f30*/  FMUL.FTZ R16, R16, c[0x0][0x320] ;  /* 0x0000c80010107a20 */ /* 0x000fe20000410000 */
[----:B--2---:R-:W-:Y:S08]  /*7f40*/  FMNMX.FTZ R2, R187, R116, !PT ;  /* 0x00000074bb027209 */ /* 0x004ff00007810000 */
[----:B------:R1:W-:Y:S10]  /*7f50*/  MUFU.TANH R186, R7 ;  /* 0x0000000700ba7308 */ /* 0x0003f40000002400 */
[----:B------:R-:W-:Y:S10]  /*7f60*/  MUFU.TANH R13, R13 ;  /* 0x0000000d000d7308 */ /* 0x000ff40000002400 */
[----:B------:R-:W2:Y:S01]  /*7f70*/  MUFU.TANH R197, R8 ;  /* 0x0000000800c57308 */ /* 0x000ea20000002400 */
[----:B-1----:R-:W1:Y:S09]  /*7f80*/  LDSM.16.M88.4 R4, [R228+0x800] ;  /* 0x00080000e404783b */ /* 0x002e720000000200 */
[----:B------:R-:W3:Y:S10]  /*7f90*/  MUFU.TANH R192, R9 ;  /* 0x0000000900c07308 */ /* 0x000ef40000002400 */
[----:B------:R-:W-:Y:S10]  /*7fa0*/  MUFU.TANH R196, R10 ;  /* 0x0000000a00c47308 */ /* 0x000ff40000002400 */
[----:B------:R4:W-:Y:S10]  /*7fb0*/  MUFU.TANH R195, R11 ;  /* 0x0000000b00c37308 */ /* 0x0009f40000002400 */
[----:B------:R-:W2:Y:S01]  /*7fc0*/  MUFU.TANH R18, R18 ;  /* 0x0000001200127308 */ /* 0x000ea20000002400 */
[-C--:B-1----:R-:W-:Y:S09]  /*7fd0*/  HMMA.16816.F32 R20, R204, R4.reuse, R20 ;  /* 0x00000004cc14723c */ /* 0x082ff20000001814 */
[----:B------:R-:W1:Y:S01]  /*7fe0*/  MUFU.TANH R16, R16 ;  /* 0x0000001000107308 */ /* 0x000e620000002400 */
[C---:B------:R-:W-:Y:S01]  /*7ff0*/  HMMA.16816.F32 R24, R188.reuse, R4, R24 ;  /* 0x00000004bc18723c */ /* 0x040fe20000001818 */
[----:B----4-:R-:W4:Y:S08]  /*8000*/  LDSM.16.M88.4 R8, [R228+0x1000] ;  /* 0x00100000e408783b */ /* 0x010f300000000200 */
[----:B------:R-:W1:Y:S01]  /*8010*/  MUFU.TANH R19, R19 ;  /* 0x0000001300137308 */ /* 0x000e620000002400 */
[-C--:B------:R-:W-:Y:S04]  /*8020*/  HMMA.16816.F32 R28, R188, R6.reuse, R28 ;  /* 0x00000006bc1c723c */ /* 0x080fe8000000181c */
[----:B------:R-:W-:Y:S04]  /*8030*/  FMUL.FTZ R22, R22, c[0x0][0x320] ;  /* 0x0000c80016167a20 */ /* 0x000fe80000410000 */
[C---:B------:R-:W-:Y:S01]  /*8040*/  HMMA.16816.F32 R32, R204.reuse, R6, R32 ;  /* 0x00000006cc20723c */ /* 0x040fe20000001820 */
[----:B------:R-:W1:Y:S01]  /*8050*/  MUFU.TANH R17, R17 ;  /* 0x0000001100117308 */ /* 0x000e620000002400 */
[----:B------:R-:W1:Y:S02]  /*8060*/  LDSM.16.M88.4 R4, [R228+0x1800] ;  /* 0x00180000e404783b */ /* 0x000e640000000200 */
[----:B------:R-:W-:Y:S02]  /*8070*/  FMUL.FTZ R20, R20, c[0x0][0x320] ;  /* 0x0000c80014147a20 */ /* 0x000fe40000410000 */
[----:B------:R-:W-:Y:S02]  /*8080*/  FMUL.FTZ R23, R23, c[0x0][0x320] ;  /* 0x0000c80017177a20 */ /* 0x000fe40000410000 */
[----:B------:R-:W-:Y:S03]  /*8090*/  FMUL.FTZ R24, R24, c[0x0][0x320] ;  /* 0x0000c80018187a20 */ /* 0x000fe60000410000 */
[----:B------:R-:W1:Y:S01]  /*80a0*/  MUFU.TANH R22, R22 ;  /* 0x0000001600167308 */ /* 0x000e620000002400 */
        /* <DEDUP_REMOVED lines=8> */
[-C--:B----4-:R-:W-:Y:S03]  /*8130*/  HMMA.16816.F32 R36, R204, R8.reuse, R36 ;  /* 0x00000008cc24723c */ /* 0x090fe60000001824 */
[----:B------:R-:W-:Y:S02]  /*8140*/  FMUL.FTZ R34, R34, c[0x0][0x320] ;  /* 0x0000c80022227a20 */ /* 0x000fe40000410000 */
[----:B------:R-:W-:Y:S01]  /*8150*/  FMUL.FTZ R33, R33, c[0x0][0x320] ;  /* 0x0000c80021217a20 */ /* 0x000fe20000410000 */
[----:B------:R-:W3:Y:S01]  /*8160*/  MUFU.TANH R20, R20 ;  /* 0x0000001400147308 */ /* 0x000ee20000002400 */
[----:B------:R-:W-:Y:S01]  /*8170*/  FMUL.FTZ R35, R35, c[0x0][0x320] ;  /* 0x0000c80023237a20 */ /* 0x000fe20000410000 */
[C---:B------:R-:W-:Y:S04]  /*8180*/  HMMA.16816.F32 R40, R188.reuse, R8, R40 ;  /* 0x00000008bc28723c */ /* 0x040fe80000001828 */
[----:B------:R-:W-:Y:S02]  /*8190*/  FMUL.FTZ R30, R30, c[0x0][0x320] ;  /* 0x0000c8001e1e7a20 */ /* 0x000fe40000410000 */
[----:B------:R-:W-:Y:S02]  /*81a0*/  FMUL.FTZ R31, R31, c[0x0][0x320] ;  /* 0x0000c8001f1f7a20 */ /* 0x000fe40000410000 */
[----:B------:R-:W-:Y:S01]  /*81b0*/  MUFU.TANH R25, R25 ;  /* 0x0000001900197308 */ /* 0x000fe20000002400 */
[-C--:B------:R-:W-:Y:S07]  /*81c0*/  HMMA.16816.F32 R44, R188, R10.reuse, R44 ;  /* 0x0000000abc2c723c */ /* 0x080fee000000182c */
[----:B------:R-:W-:Y:S01]  /*81d0*/  FMUL.FTZ R38, R38, c[0x0][0x320] ;  /* 0x0000c80026267a20 */ /* 0x000fe20000410000 */
[C---:B------:R-:W-:Y:S01]  /*81e0*/  HMMA.16816.F32 R48, R204.reuse, R10, R48 ;  /* 0x0000000acc30723c */ /* 0x040fe20000001830 */
[----:B------:R-:W2:Y:S01]  /*81f0*/  MUFU.TANH R23, R23 ;  /* 0x0000001700177308 */ /* 0x000ea20000002400 */
[----:B------:R-:W2:Y:S02]  /*8200*/  LDSM.16.M88.4 R8, [R228+0x2000] ;  /* 0x00200000e408783b */ /* 0x000ea40000000200 */
[----:B------:R-:W-:Y:S02]  /*8210*/  FMUL.FTZ R36, R36, c[0x0][0x320] ;  /* 0x0000c80024247a20 */ /* 0x000fe40000410000 */
[----:B------:R-:W-:Y:S02]  /*8220*/  FMUL.FTZ R39, R39, c[0x0][0x320] ;  /* 0x0000c80027277a20 */ /* 0x000fe40000410000 */
[-C--:B-1----:R-:W-:Y:S03]  /*8230*/  HMMA.16816.F32 R52, R204, R4.reuse, R52 ;  /* 0x00000004cc34723c */ /* 0x082fe60000001834 */
[----:B------:R-:W-:Y:S01]  /*8240*/  MUFU.TANH R34, R34 ;  /* 0x0000002200227308 */ /* 0x000fe20000002400 */
[----:B------:R-:W-:Y:S02]  /*8250*/  FMUL.FTZ R37, R37, c[0x0][0x320] ;  /* 0x0000c80025257a20 */ /* 0x000fe40000410000 */
[----:B------:R-:W-:Y:S02]  /*8260*/  FMUL.FTZ R40, R40, c[0x0][0x320] ;  /* 0x0000c80028287a20 */ /* 0x000fe40000410000 */
[C---:B------:R-:W-:Y:S04]  /*8270*/  HMMA.16816.F32 R56, R188.reuse, R4, R56 ;  /* 0x00000004bc38723c */ /* 0x040fe80000001838 */
[----:B------:R-:W-:Y:S01]  /*8280*/  FMUL.FTZ R46, R46, c[0x0][0x320] ;  /* 0x0000c8002e2e7a20 */ /* 0x000fe20000410000 */
[----:B------:R-:W1:Y:S01]  /*8290*/  MUFU.TANH R21, R21 ;  /* 0x0000001500157308 */ /* 0x000e620000002400 */
[----:B------:R-:W-:Y:S02]  /*82a0*/  FMUL.FTZ R47, R47, c[0x0][0x320] ;  /* 0x0000c8002f2f7a20 */ /* 0x000fe40000410000 */
[-C--:B------:R-:W-:Y:S04]  /*82b0*/  HMMA.16816.F32 R60, R188, R6.reuse, R60 ;  /* 0x00000006bc3c723c */ /* 0x080fe8000000183c */
[----:B------:R-:W-:Y:S02]  /*82c0*/  FMUL.FTZ R50, R50, c[0x0][0x320] ;  /* 0x0000c80032327a20 */ /* 0x000fe40000410000 */
[----:B------:R-:W-:Y:S01]  /*82d0*/  FMUL.FTZ R51, R51, c[0x0][0x320] ;  /* 0x0000c80033337a20 */ /* 0x000fe20000410000 */
[----:B------:R-:W-:Y:S01]  /*82e0*/  MUFU.TANH R28, R28 ;  /* 0x0000001c001c7308 */ /* 0x000fe20000002400 */
[C---:B------:R-:W-:Y:S01]  /*82f0*/  HMMA.16816.F32 R64, R204.reuse, R6, R64 ;  /* 0x00000006cc40723c */ /* 0x040fe20000001840 */
[----:B------:R-:W1:Y:S03]  /*8300*/  LDSM.16.M88.4 R4, [R228+0x2800] ;  /* 0x00280000e404783b */ /* 0x000e660000000200 */
[----:B------:R-:W-:Y:S02]  /*8310*/  FMUL.FTZ R54, R54, c[0x0][0x320] ;  /* 0x0000c80036367a20 */ /* 0x000fe40000410000 */
[----:B------:R-:W-:Y:S02]  /*8320*/  FMUL.FTZ R52, R52, c[0x0][0x320] ;  /* 0x0000c80034347a20 */ /* 0x000fe40000410000 */
[----:B------:R-:W-:Y:S01]  /*8330*/  FMUL.FTZ R55, R55, c[0x0][0x320] ;  /* 0x0000c80037377a20 */ /* 0x000fe20000410000 */
[----:B------:R-:W-:Y:S01]  /*8340*/  MUFU.TANH R214, R46 ;  /* 0x0000002e00d67308 */ /* 0x000fe20000002400 */
[-C--:B--2---:R-:W-:Y:S03]  /*8350*/  HMMA.16816.F32 R68, R204, R8.reuse, R68 ;  /* 0x00000008cc44723c */ /* 0x084fe60000001844 */
[----:B------:R-:W-:Y:S02]  /*8360*/  FMUL.FTZ R53, R53, c[0x0][0x320] ;  /* 0x0000c80035357a20 */ /* 0x000fe40000410000 */
[----:B------:R-:W-:Y:S02]  /*8370*/  FMUL.FTZ R49, R49, c[0x0][0x320] ;  /* 0x0000c80031317a20 */ /* 0x000fe40000410000 */
[----:B------:R-:W-:Y:S01]  /*8380*/  FMUL.FTZ R63, R63, c[0x0][0x320] ;  /* 0x0000c8003f3f7a20 */ /* 0x000fe20000410000 */
[C---:B------:R-:W-:Y:S01]  /*8390*/  HMMA.16816.F32 R72, R188.reuse, R8, R72 ;  /* 0x00000008bc48723c */ /* 0x040fe20000001848 */
[----:B------:R-:W2:Y:S03]  /*83a0*/  MUFU.TANH R35, R35 ;  /* 0x0000002300237308 */ /* 0x000ea60000002400 */
[----:B------:R-:W-:Y:S02]  /*83b0*/  FMUL.FTZ R41, R41, c[0x0][0x320] ;  /* 0x0000c80029297a20 */ /* 0x000fe40000410000 */
[----:B------:R-:W-:Y:S02]  /*83c0*/  FMUL.FTZ R66, R66, c[0x0][0x320] ;  /* 0x0000c80042427a20 */ /* 0x000fe40000410000 */
[-C--:B------:R-:W-:Y:S03]  /*83d0*/  HMMA.16816.F32 R76, R188, R10.reuse, R76 ;  /* 0x0000000abc4c723c */ /* 0x080fe6000000184c */
[----:B------:R-:W2:Y:S01]  /*83e0*/  MUFU.TANH R32, R32 ;  /* 0x0000002000207308 */ /* 0x000ea20000002400 */
[----:B------:R-:W-:Y:S02]  /*83f0*/  FMUL.FTZ R45, R45, c[0x0][0x320] ;  /* 0x0000c8002d2d7a20 */ /* 0x000fe40000410000 */
[----:B------:R-:W-:Y:S02]  /*8400*/  FMUL.FTZ R62, R62, c[0x0][0x320] ;  /* 0x0000c8003e3e7a20 */ /* 0x000fe40000410000 */
[C---:B------:R-:W-:Y:S01]  /*8410*/  HMMA.16816.F32 R80, R204.reuse, R10, R80 ;  /* 0x0000000acc50723c */ /* 0x040fe20000001850 */
[----:B------:R-:W2:Y:S01]  /*8420*/  LDSM.16.M88.4 R8, [R228+0x3000] ;  /* 0x00300000e408783b */ /* 0x000ea20000000200 */
[----:B------:R-:W-:Y:S04]  /*8430*/  DEPBAR.LE SB0, 0x0 ;  /* 0x000080000000791a */ /* 0x000fe80000000000 */
[----:B------:R-:W2:Y:S01]  /*8440*/  MUFU.TANH R33, R33 ;  /* 0x0000002100217308 */ /* 0x000ea20000002400 */
[----:B------:R-:W-:Y:S01]  /*8450*/  FMUL.FTZ R70, R70, c[0x0][0x320] ;  /* 0x0000c80046467a20 */ /* 0x000fe20000410000 */
[-C--:B-1----:R-:W-:Y:S01]  /*8460*/  HMMA.16816.F32 R84, R204, R4.reuse, R84 ;  /* 0x00000004cc54723c */ /* 0x082fe20000001854 */
[----:B------:R-:W-:Y:S04]  /*8470*/  BAR.SYNC.DEFER_BLOCKING 0x0 ;  /* 0x0000000000007b1d */ /* 0x000fe80000010000 */
[----:B------:R-:W-:Y:S02]  /*8480*/  FMUL.FTZ R69, R69, c[0x0][0x320] ;  /* 0x0000c80045457a20 */ /* 0x000fe40000410000 */
[----:B------:R-:W-:Y:S01]  /*8490*/  FMUL.FTZ R71, R71, c[0x0][0x320] ;  /* 0x0000c80047477a20 */ /* 0x000fe20000410000 */
[----:B------:R1:W-:Y:S01]  /*84a0*/  MUFU.TANH R46, R70 ;  /* 0x00000046002e7308 */ /* 0x0003e20000002400 */
[C---:B------:R-:W-:Y:S04]  /*84b0*/  HMMA.16816.F32 R88, R188.reuse, R4, R88 ;  /* 0x00000004bc58723c */ /* 0x040fe80000001858 */
[----:B------:R-:W-:Y:S02]  /*84c0*/  FMUL.FTZ R77, R77, c[0x0][0x320] ;  /* 0x0000c8004d4d7a20 */ /* 0x000fe40000410000 */
[----:B------:R-:W-:Y:S01]  /*84d0*/  FMUL.FTZ R78, R78, c[0x0][0x320] ;  /* 0x0000c8004e4e7a20 */ /* 0x000fe20000410000 */
[----:B------:R-:W-:Y:S01]  /*84e0*/  FMNMX.FTZ R4, R197, R117, !PT ;  /* 0x00000075c5047209 */ /* 0x000fe20007810000 */
[-C--:B------:R-:W-:Y:S01]  /*84f0*/  HMMA.16816.F32 R92, R188, R6.reuse, R92 ;  /* 0x00000006bc5c723c */ /* 0x080fe2000000185c */
[----:B------:R-:W3:Y:S03]  /*8500*/  MUFU.TANH R29, R29 ;  /* 0x0000001d001d7308 */ /* 0x000ee60000002400 */
[----:B------:R-:W-:Y:S02]  /*8510*/  FMUL.FTZ R82, R82, c[0x0][0x320] ;  /* 0x0000c80052527a20 */ /* 0x000fe40000410000 */
[----:B------:R-:W-:Y:S02]  /*8520*/  FMUL.FTZ R80, R80, c[0x0][0x320] ;  /* 0x0000c80050507a20 */ /* 0x000fe40000410000 */
[C---:B------:R-:W-:Y:S01]  /*8530*/  HMMA.16816.F32 R96, R204.reuse, R6, R96 ;  /* 0x00000006cc60723c */ /* 0x040fe20000001860 */
[----:B------:R-:W4:Y:S02]  /*8540*/  LDL R7, [R1+0x34] ;  /* 0x0000340001077983 */ /* 0x000f240000100800 */
[----:B------:R-:W3:Y:S01]  /*8550*/  MUFU.TANH R198, R38 ;  /* 0x0000002600c67308 */ /* 0x000ee20000002400 */
[----:B------:R-:W-:Y:S02]  /*8560*/  FMUL.FTZ R86, R86, c[0x0][0x320] ;  /* 0x0000c80056567a20 */ /* 0x000fe40000410000 */
[----:B------:R-:W-:Y:S01]  /*8570*/  FMUL.FTZ R81, R81, c[0x0][0x320] ;  /* 0x0000c80051517a20 */ /* 0x000fe20000410000 */
[----:B-1----:R-:W-:Y:S01]  /*8580*/  FMNMX.FTZ R70, R184, R0, !PT ;  /* 0x00000000b8467209 */ /* 0x002fe20007810000 */
[-C--:B--2---:R-:W-:Y:S04]  /*8590*/  HMMA.16816.F32 R100, R204, R8.reuse, R100 ;  /* 0x00000008cc64723c */ /* 0x084fe80000001864 */
[----:B------:R-:W-:Y:S01]  /*85a0*/  FMNMX.FTZ R0, R186, R2, !PT ;  /* 0x00000002ba007209 */ /* 0x000fe20007810000 */
[----:B------:R-:W-:Y:S01]  /*85b0*/  MUFU.TANH R194, R26 ;  /* 0x0000001a00c27308 */ /* 0x000fe20000002400 */
[----:B---3--:R-:W-:Y:S01]  /*85c0*/  FMNMX.FTZ R2, R192, R4, !PT ;  /* 0x00000004c0027209 */ /* 0x008fe20007810000 */
[----:B------:R-:W-:Y:S01]  /*85d0*/  FMUL.FTZ R83, R83, c[0x0][0x320] ;  /* 0x0000c80053537a20 */ /* 0x000fe20000410000 */
[----:B------:R-:W-:Y:S01]  /*85e0*/  FMNMX.FTZ R0, R18, R0, !PT ;  /* 0x0000000012007209 */ /* 0x000fe20007810000 */
[----:B------:R-:W-:Y:S01]  /*85f0*/  FMUL.FTZ R95, R95, c[0x0][0x320] ;  /* 0x0000c8005f5f7a20 */ /* 0x000fe20000410000 */
[C---:B------:R-:W-:Y:S04]  /*8600*/  HMMA.16816.F32 R104, R188.reuse, R8, R104 ;  /* 0x00000008bc68723c */ /* 0x040fe80000001868 */
[----:B------:R-:W-:Y:S01]  /*8610*/  FMNMX.FTZ R2, R12, R2, !PT ;  /* 0x000000020c027209 */ /* 0x000fe20007810000 */
[----:B------:R-:W1:Y:S01]  /*8620*/  MUFU.TANH R26, R36 ;  /* 0x00000024001a7308 */ /* 0x000e620000002400 */
[----:B------:R-:W-:Y:S01]  /*8630*/  FMNMX.FTZ R70, R16, R70, !PT ;  /* 0x0000004610467209 */ /* 0x000fe20007810000 */
[----:B------:R-:W-:Y:S01]  /*8640*/  FMUL.FTZ R84, R84, c[0x0][0x320] ;  /* 0x0000c80054547a20 */ /* 0x000fe20000410000 */
[----:B------:R-:W-:Y:S01]  /*8650*/  FMNMX.FTZ R2, R13, R2, !PT ;  /* 0x000000020d027209 */ /* 0x000fe20007810000 */
[-C--:B------:R-:W-:Y:S03]  /*8660*/  HMMA.16816.F32 R108, R188, R10.reuse, R108 ;  /* 0x0000000abc6c723c */ /* 0x080fe6000000186c */
[----:B------:R-:W-:Y:S01]  /*8670*/  FMNMX.FTZ R0, R19, R0, !PT ;  /* 0x0000000013007209 */ /* 0x000fe20007810000 */
[----:B------:R-:W-:Y:S01]  /*8680*/  FMUL.FTZ R87, R87, c[0x0][0x320] ;  /* 0x0000c80057577a20 */ /* 0x000fe20000410000 */
[----:B------:R-:W-:Y:S01]  /*8690*/  FMNMX.FTZ R70, R17, R70, !PT ;  /* 0x0000004611467209 */ /* 0x000fe20007810000 */
[----:B------:R-:W-:Y:S01]  /*86a0*/  MUFU.TANH R201, R39 ;  /* 0x0000002700c97308 */ /* 0x000fe20000002400 */
[----:B------:R-:W-:Y:S01]  /*86b0*/  FMNMX.FTZ R4, R22, R0, !PT ;  /* 0x0000000016047209 */ /* 0x000fe20007810000 */
[----:B------:R-:W-:Y:S04]  /*86c0*/  HMMA.16816.F32 R112, R204, R10, R112 ;  /* 0x0000000acc70723c */ /* 0x000fe80000001870 */
[----:B------:R-:W-:Y:S01]  /*86d0*/  FMNMX.FTZ R70, R20, R70, !PT ;  /* 0x0000004614467209 */ /* 0x000fe20007810000 */
[----:B------:R-:W-:Y:S01]  /*86e0*/  FMUL.FTZ R102, R102, c[0x0][0x320] ;  /* 0x0000c80066667a20 */ /* 0x000fe20000410000 */
[----:B------:R-:W-:Y:S01]  /*86f0*/  FMNMX.FTZ R4, R23, R4, !PT ;  /* 0x0000000417047209 */ /* 0x000fe20007810000 */
[----:B------:R-:W-:Y:S01]  /*8700*/  FMUL.FTZ R106, R106, c[0x0][0x320] ;  /* 0x0000c8006a6a7a20 */ /* 0x000fe20000410000 */
[----:B------:R-:W2:Y:S01]  /*8710*/  MUFU.TANH R208, R40 ;  /* 0x0000002800d07308 */ /* 0x000ea20000002400 */
[----:B------:R-:W-:Y:S03]  /*8720*/  FMUL.FTZ R48, R48, c[0x0][0x320] ;  /* 0x0000c80030307a20 */ /* 0x000fe60000410000 */
[----:B------:R-:W-:Y:S01]  /*8730*/  FMNMX.FTZ R70, R21, R70, !PT ;  /* 0x0000004615467209 */ /* 0x000fe20007810000 */
[----:B------:R-:W-:Y:S01]  /*8740*/  FMUL.FTZ R104, R104, c[0x0][0x320] ;  /* 0x0000c80068687a20 */ /* 0x000fe20000410000 */
[----:B------:R-:W-:Y:S01]  /*8750*/  FMNMX.FTZ R4, R34, R4, !PT ;  /* 0x0000000422047209 */ /* 0x000fe20007810000 */
[----:B------:R-:W-:Y:S01]  /*8760*/  FMUL.FTZ R85, R85, c[0x0][0x320] ;  /* 0x0000c80055557a20 */ /* 0x000fe20000410000 */
[----:B------:R-:W-:Y:S01]  /*8770*/  FMNMX.FTZ R0, R24, R2, !PT ;  /* 0x0000000218007209 */ /* 0x000fe20007810000 */
[----:B------:R-:W-:Y:S01]  /*8780*/  FMUL.FTZ R98, R98, c[0x0][0x320] ;  /* 0x0000c80062627a20 */ /* 0x000fe20000410000 */
[----:B------:R-:W-:Y:S01]  /*8790*/  MUFU.TANH R193, R27 ;  /* 0x0000001b00c17308 */ /* 0x000fe20000002400 */
[----:B------:R-:W-:Y:S01]  /*87a0*/  FMUL.FTZ R96, R96, c[0x0][0x320] ;  /* 0x0000c80060607a20 */ /* 0x000fe20000410000 */
[----:B------:R-:W-:Y:S01]  /*87b0*/  FMNMX.FTZ R4, R35, R4, !PT ;  /* 0x0000000423047209 */ /* 0x000fe20007810000 */
[----:B------:R-:W-:Y:S01]  /*87c0*/  FMUL.FTZ R99, R99, c[0x0][0x320] ;  /* 0x0000c80063637a20 */ /* 0x000fe20000410000 */
[----:B------:R-:W-:Y:S01]  /*87d0*/  FMNMX.FTZ R0, R25, R0, !PT ;  /* 0x0000000019007209 */ /* 0x000fe20007810000 */
[----:B------:R-:W-:Y:S01]  /*87e0*/  FMUL.FTZ R97, R97, c[0x0][0x320] ;  /* 0x0000c80061617a20 */ /* 0x000fe20000410000 */
[----:B------:R-:W-:Y:S01]  /*87f0*/  FMNMX.FTZ R70, R32, R70, !PT ;  /* 0x0000004620467209 */ /* 0x000fe20007810000 */
[----:B------:R-:W-:Y:S01]  /*8800*/  FMUL.FTZ R100, R100, c[0x0][0x320] ;  /* 0x0000c80064647a20 */ /* 0x000fe20000410000 */
[----:B------:R-:W-:Y:S01]  /*8810*/  FMNMX.FTZ R0, R28, R0, !PT ;  /* 0x000000001c007209 */ /* 0x000fe20007810000 */
[----:B------:R-:W-:Y:S01]  /*8820*/  FMUL.FTZ R101, R101, c[0x0][0x320] ;  /* 0x0000c80065657a20 */ /* 0x000fe20000410000 */
[----:B------:R-:W3:Y:S01]  /*8830*/  MUFU.TANH R27, R37 ;  /* 0x00000025001b7308 */ /* 0x000ee20000002400 */
[----:B------:R-:W-:Y:S01]  /*8840*/  FMUL.FTZ R103, R103, c[0x0][0x320] ;  /* 0x0000c80067677a20 */ /* 0x000fe20000410000 */
[----:B------:R-:W-:Y:S01]  /*8850*/  FMNMX.FTZ R70, R33, R70, !PT ;  /* 0x0000004621467209 */ /* 0x000fe20007810000 */
[----:B------:R-:W-:Y:S01]  /*8860*/  FMUL.FTZ R88, R88, c[0x0][0x320] ;  /* 0x0000c80058587a20 */ /* 0x000fe20000410000 */
[----:B------:R-:W-:Y:S01]  /*8870*/  FMNMX.FTZ R0, R29, R0, !PT ;  /* 0x000000001d007209 */ /* 0x000fe20007810000 */
[----:B------:R-:W-:Y:S01]  /*8880*/  FMUL.FTZ R89, R89, c[0x0][0x320] ;  /* 0x0000c80059597a20 */ /* 0x000fe20000410000 */
[----:B------:R-:W-:Y:S01]  /*8890*/  FMNMX.FTZ R4, R198, R4, !PT ;  /* 0x00000004c6047209 */ /* 0x000fe20007810000 */
[----:B------:R-:W-:Y:S01]  /*88a0*/  FMUL.FTZ R93, R93, c[0x0][0x320] ;  /* 0x0000c8005d5d7a20 */ /* 0x000fe20000410000 */
[----:B-1----:R-:W-:Y:S01]  /*88b0*/  FMNMX.FTZ R70, R26, R70, !PT ;  /* 0x000000461a467209 */ /* 0x002fe20007810000 */
[----:B------:R-:W-:Y:S01]  /*88c0*/  FMUL.FTZ R90, R90, c[0x0][0x320] ;  /* 0x0000c8005a5a7a20 */ /* 0x000fe20000410000 */
[----:B------:R-:W1:Y:S01]  /*88d0*/  MUFU.TANH R50, R50 ;  /* 0x0000003200327308 */ /* 0x000e620000002400 */
[----:B------:R-:W-:Y:S01]  /*88e0*/  FMUL.FTZ R91, R91, c[0x0][0x320] ;  /* 0x0000c8005b5b7a20 */ /* 0x000fe20000410000 */
[----:B--2---:R-:W-:Y:S01]  /*88f0*/  FMNMX.FTZ R2, R208, R0, !PT ;  /* 0x00000000d0027209 */ /* 0x004fe20007810000 */
[----:B------:R-:W-:Y:S01]  /*8900*/  FMUL.FTZ R94, R94, c[0x0][0x320] ;  /* 0x0000c8005e5e7a20 */ /* 0x000fe20000410000 */
[----:B------:R-:W-:Y:S01]  /*8910*/  FMNMX.FTZ R0, R201, R4, !PT ;  /* 0x00000004c9007209 */ /* 0x000fe20007810000 */
[----:B------:R-:W-:Y:S01]  /*8920*/  FMUL.FTZ R107, R107, c[0x0][0x320] ;  /* 0x0000c8006b6b7a20 */ /* 0x000fe20000410000 */
[----:B------:R-:W-:Y:S01]  /*8930*/  FMNMX.FTZ R4, R196, R118, !PT ;  /* 0x00000076c4047209 */ /* 0x000fe20007810000 */
[----:B------:R-:W-:Y:S02]  /*8940*/  FMUL.FTZ R92, R92, c[0x0][0x320] ;  /* 0x0000c8005c5c7a20 */ /* 0x000fe40000410000 */
[----:B------:R-:W-:Y:S01]  /*8950*/  FMUL.FTZ R59, R59, c[0x0][0x320] ;  /* 0x0000c8003b3b7a20 */ /* 0x000fe20000410000 */
[----:B------:R-:W2:Y:S01]  /*8960*/  MUFU.TANH R48, R48 ;  /* 0x0000003000307308 */ /* 0x000ea20000002400 */
[----:B------:R-:W-:Y:S01]  /*8970*/  FMUL.FTZ R60, R60, c[0x0][0x320] ;  /* 0x0000c8003c3c7a20 */ /* 0x000fe20000410000 */
[----:B------:R-:W-:Y:S01]  /*8980*/  FMNMX.FTZ R4, R195, R4, !PT ;  /* 0x00000004c3047209 */ /* 0x000fe20007810000 */
[----:B------:R-:W-:Y:S01]  /*8990*/  FMUL.FTZ R61, R61, c[0x0][0x320] ;  /* 0x0000c8003d3d7a20 */ /* 0x000fe20000410000 */
[----:B---3--:R-:W-:Y:S01]  /*89a0*/  FMNMX.FTZ R70, R27, R70, !PT ;  /* 0x000000461b467209 */ /* 0x008fe20007810000 */
        /* <DEDUP_REMOVED lines=10> */
[----:B------:R-:W1:Y:S01]  /*8a50*/  MUFU.TANH R51, R51 ;  /* 0x0000003300337308 */ /* 0x000e620000002400 */
[----:B------:R-:W-:Y:S02]  /*8a60*/  FMUL.FTZ R65, R65, c[0x0][0x320] ;  /* 0x0000c80041417a20 */ /* 0x000fe40000410000 */
[----:B------:R-:W-:Y:S01]  /*8a70*/  FMUL.FTZ R44, R44, c[0x0][0x320] ;  /* 0x0000c8002c2c7a20 */ /* 0x000fe20000410000 */
[----:B--2---:R-:W-:Y:S01]  /*8a80*/  FMNMX.FTZ R70, R48, R70, !PT ;  /* 0x0000004630467209 */ /* 0x004fe20007810000 */
[----:B------:R-:W-:Y:S02]  /*8a90*/  FMUL.FTZ R68, R68, c[0x0][0x320] ;  /* 0x0000c80044447a20 */ /* 0x000fe40000410000 */
[----:B------:R-:W-:Y:S02]  /*8aa0*/  FMUL.FTZ R56, R56, c[0x0][0x320] ;  /* 0x0000c80038387a20 */ /* 0x000fe40000410000 */
[----:B------:R-:W-:Y:S01]  /*8ab0*/  FMUL.FTZ R72, R72, c[0x0][0x320] ;  /* 0x0000c80048487a20 */ /* 0x000fe20000410000 */
[----:B------:R-:W2:Y:S01]  /*8ac0*/  MUFU.TANH R49, R49 ;  /* 0x0000003100317308 */ /* 0x000ea20000002400 */
[----:B------:R-:W-:Y:S02]  /*8ad0*/  FMUL.FTZ R76, R76, c[0x0][0x320] ;  /* 0x0000c8004c4c7a20 */ /* 0x000fe40000410000 */
[----:B------:R-:W-:Y:S02]  /*8ae0*/  FMUL.FTZ R112, R112, c[0x0][0x320] ;  /* 0x0000c80070707a20 */ /* 0x000fe40000410000 */
[----:B------:R-:W-:Y:S02]  /*8af0*/  FMUL.FTZ R114, R114, c[0x0][0x320] ;  /* 0x0000c80072727a20 */ /* 0x000fe40000410000 */
[----:B------:R-:W-:Y:S02]  /*8b00*/  FMUL.FTZ R108, R108, c[0x0][0x320] ;  /* 0x0000c8006c6c7a20 */ /* 0x000fe40000410000 */
[----:B------:R-:W-:Y:S01]  /*8b10*/  FMUL.FTZ R43, R43, c[0x0][0x320] ;  /* 0x0000c8002b2b7a20 */ /* 0x000fe20000410000 */
[----:B------:R-:W3:Y:S01]  /*8b20*/  MUFU.TANH R221, R54 ;  /* 0x0000003600dd7308 */ /* 0x000ee20000002400 */
[----:B------:R-:W-:Y:S02]  /*8b30*/  FMUL.FTZ R113, R113, c[0x0][0x320] ;  /* 0x0000c80071717a20 */ /* 0x000fe40000410000 */
[----:B------:R-:W-:Y:S01]  /*8b40*/  FMUL.FTZ R58, R58, c[0x0][0x320] ;  /* 0x0000c8003a3a7a20 */ /* 0x000fe20000410000 */
[----:B-1----:R-:W-:Y:S01]  /*8b50*/  FMNMX.FTZ R0, R51, R0, !PT ;  /* 0x0000000033007209 */ /* 0x002fe20007810000 */
[----:B------:R-:W-:Y:S02]  /*8b60*/  FMUL.FTZ R74, R74, c[0x0][0x320] ;  /* 0x0000c8004a4a7a20 */ /* 0x000fe40000410000 */
[----:B------:R-:W-:Y:S02]  /*8b70*/  FMUL.FTZ R109, R109, c[0x0][0x320] ;  /* 0x0000c8006d6d7a20 */ /* 0x000fe40000410000 */
[----:B------:R-:W-:Y:S01]  /*8b80*/  FMUL.FTZ R57, R57, c[0x0][0x320] ;  /* 0x0000c80039397a20 */ /* 0x000fe20000410000 */
[----:B------:R-:W1:Y:S01]  /*8b90*/  MUFU.TANH R215, R52 ;  /* 0x0000003400d77308 */ /* 0x000e620000002400 */
[----:B--2---:R-:W-:Y:S09]  /*8ba0*/  FMNMX.FTZ R70, R49, R70, !PT ;  /* 0x0000004631467209 */ /* 0x004ff20007810000 */
[----:B------:R-:W2:Y:S01]  /*8bb0*/  MUFU.TANH R219, R55 ;  /* 0x0000003700db7308 */ /* 0x000ea20000002400 */
[----:B---3--:R-:W-:Y:S09]  /*8bc0*/  FMNMX.FTZ R0, R221, R0, !PT ;  /* 0x00000000dd007209 */ /* 0x008ff20007810000 */
[----:B------:R-:W3:Y:S01]  /*8bd0*/  MUFU.TANH R218, R53 ;  /* 0x0000003500da7308 */ /* 0x000ee20000002400 */
[----:B-1----:R-:W-:Y:S09]  /*8be0*/  FMNMX.FTZ R70, R215, R70, !PT ;  /* 0x00000046d7467209 */ /* 0x002ff20007810000 */
[----:B------:R-:W-:Y:S01]  /*8bf0*/  MUFU.TANH R217, R47 ;  /* 0x0000002f00d97308 */ /* 0x000fe20000002400 */
[----:B--2---:R-:W-:Y:S09]  /*8c00*/  FMNMX.FTZ R0, R219, R0, !PT ;  /* 0x00000000db007209 */ /* 0x004ff20007810000 */
[----:B------:R-:W1:Y:S01]  /*8c10*/  MUFU.TANH R47, R66 ;  /* 0x00000042002f7308 */ /* 0x000e620000002400 */
[----:B---3--:R-:W-:Y:S09]  /*8c20*/  FMNMX.FTZ R70, R218, R70, !PT ;  /* 0x00000046da467209 */ /* 0x008ff20007810000 */
[----:B------:R-:W2:Y:S10]  /*8c30*/  MUFU.TANH R212, R64 ;  /* 0x0000004000d47308 */ /* 0x000eb40000002400 */
        /* <DEDUP_REMOVED lines=8> */
[----:B-1----:R-:W-:Y:S04]  /*8cc0*/  FMNMX.FTZ R0, R57, R0, !PT ;  /* 0x0000000039007209 */ /* 0x002fe80007810000 */
[----:B------:R-:W-:Y:S05]  /*8cd0*/  FMNMX.FTZ R0, R46, R0, !PT ;  /* 0x000000002e007209 */ /* 0x000fea0007810000 */
[----:B------:R-:W1:Y:S01]  /*8ce0*/  MUFU.TANH R251, R68 ;  /* 0x0000004400fb7308 */ /* 0x000e620000002400 */
[----:B--2---:R-:W-:Y:S09]  /*8cf0*/  FMNMX.FTZ R70, R211, R70, !PT ;  /* 0x00000046d3467209 */ /* 0x004ff20007810000 */
[----:B------:R-:W2:Y:S01]  /*8d00*/  MUFU.TANH R210, R45 ;  /* 0x0000002d00d27308 */ /* 0x000ea20000002400 */
[----:B---3--:R-:W-:Y:S09]  /*8d10*/  FMNMX.FTZ R2, R209, R2, !PT ;  /* 0x00000002d1027209 */ /* 0x008ff20007810000 */
[----:B------:R-:W-:Y:S01]  /*8d20*/  MUFU.TANH R238, R63 ;  /* 0x0000003f00ee7308 */ /* 0x000fe20000002400 */
[----:B-1----:R-:W-:Y:S09]  /*8d30*/  FMNMX.FTZ R70, R251, R70, !PT ;  /* 0x00000046fb467209 */ /* 0x002ff20007810000 */
[----:B------:R-:W1:Y:S01]  /*8d40*/  MUFU.TANH R63, R71 ;  /* 0x00000047003f7308 */ /* 0x000e620000002400 */
[----:B--2---:R-:W-:Y:S09]  /*8d50*/  FMNMX.FTZ R2, R210, R2, !PT ;  /* 0x00000002d2027209 */ /* 0x004ff20007810000 */
[----:B------:R-:W2:Y:S10]  /*8d60*/  MUFU.TANH R239, R69 ;  /* 0x0000004500ef7308 */ /* 0x000eb40000002400 */
[----:B------:R-:W3:Y:S01]  /*8d70*/  MUFU.TANH R249, R56 ;  /* 0x0000003800f97308 */ /* 0x000ee20000002400 */
[----:B-1----:R-:W-:Y:S02]  /*8d80*/  FMNMX.FTZ R0, R63, R0, !PT ;  /* 0x000000003f007209 */ /* 0x002fe40007810000 */
[C---:B----4-:R-:W-:Y:S07]  /*8d90*/  ISETP.GT.AND P0, PT, R242.reuse, R7, PT ;  /* 0x00000007f200720c */ /* 0x050fee0003f04270 */
[----:B------:R1:W-:Y:S01]  /*8da0*/  MUFU.TANH R247, R59 ;  /* 0x0000003b00f77308 */ /* 0x0003e20000002400 */
[----:B------:R-:W-:Y:S02]  /*8db0*/  IADD3 R242, R242, -0x1, RZ ;  /* 0xfffffffff2f27810 */ /* 0x000fe40007ffe0ff */
[----:B--2---:R-:W-:Y:S07]  /*8dc0*/  FMNMX.FTZ R70, R239, R70, !PT ;  /* 0x00000046ef467209 */ /* 0x004fee0007810000 */
[----:B------:R-:W-:Y:S01]  /*8dd0*/  MUFU.TANH R246, R62 ;  /* 0x0000003e00f67308 */ /* 0x000fe20000002400 */
[----:B---3--:R-:W-:Y:S09]  /*8de0*/  FMNMX.FTZ R2, R249, R2, !PT ;  /* 0x00000002f9027209 */ /* 0x008ff20007810000 */
[----:B------:R-:W2:Y:S01]  /*8df0*/  MUFU.TANH R62, R82 ;  /* 0x00000052003e7308 */ /* 0x000ea20000002400 */
[----:B-1----:R-:W-:Y:S04]  /*8e00*/  MOV R59, R202 ;  /* 0x000000ca003b7202 */ /* 0x002fe80000000f00 */
[----:B------:R-:W-:Y:S05]  /*8e10*/  FMNMX.FTZ R2, R59, R2, !PT ;  /* 0x000000023b027209 */ /* 0x000fea0007810000 */
[----:B------:R-:W1:Y:S10]  /*8e20*/  MUFU.TANH R14, R14 ;  /* 0x0000000e000e7308 */ /* 0x000e740000002400 */
[----:B------:R-:W3:Y:S01]  /*8e30*/  MUFU.TANH R199, R60 ;  /* 0x0000003c00c77308 */ /* 0x000ee20000002400 */
[----:B--2---:R-:W-:Y:S09]  /*8e40*/  FMNMX.FTZ R0, R62, R0, !PT ;  /* 0x000000003e007209 */ /* 0x004ff20007810000 */
[----:B------:R3:W2:Y:S01]  /*8e50*/  MUFU.TANH R60, R80 ;  /* 0x00000050003c7308 */ /* 0x0006a20000002400 */
[----:B-1----:R-:W-:Y:S09]  /*8e60*/  FMNMX.FTZ R4, R14, R4, !PT ;  /* 0x000000040e047209 */ /* 0x002ff20007810000 */
[----:B------:R-:W1:Y:S10]  /*8e70*/  MUFU.TANH R222, R81 ;  /* 0x0000005100de7308 */ /* 0x000e740000002400 */
[----:B------:R-:W-:Y:S01]  /*8e80*/  MUFU.TANH R237, R86 ;  /* 0x0000005600ed7308 */ /* 0x000fe20000002400 */
[----:B---3--:R-:W-:Y:S02]  /*8e90*/  MOV R80, R199 ;  /* 0x000000c700507202 */ /* 0x008fe40000000f00 */
[----:B--2---:R-:W-:Y:S02]  /*8ea0*/  FMNMX.FTZ R70, R60, R70, !PT ;  /* 0x000000463c467209 */ /* 0x004fe40007810000 */
[----:B------:R-:W-:Y:S05]  /*8eb0*/  FMNMX.FTZ R2, R80, R2, !PT ;  /* 0x0000000250027209 */ /* 0x000fea0007810000 */
[----:B------:R-:W2:Y:S01]  /*8ec0*/  MUFU.TANH R41, R102 ;  /* 0x0000006600297308 */ /* 0x000ea20000002400 */
[----:B-1----:R-:W-:Y:S04]  /*8ed0*/  MOV R82, R222 ;  /* 0x000000de00527202 */ /* 0x002fe80000000f00 */
[----:B------:R-:W-:Y:S05]  /*8ee0*/  FMNMX.FTZ R70, R82, R70, !PT ;  /* 0x0000004652467209 */ /* 0x000fea0007810000 */
[----:B------:R2:W-:Y:S10]  /*8ef0*/  MUFU.TANH R86, R104 ;  /* 0x0000006800567308 */ /* 0x0005f40000002400 */
[----:B------:R-:W1:Y:S10]  /*8f00*/  MUFU.TANH R220, R83 ;  /* 0x0000005300dc7308 */ /* 0x000e740000002400 */
[----:B------:R-:W3:Y:S01]  /*8f10*/  MUFU.TANH R15, R15 ;  /* 0x0000000f000f7308 */ /* 0x000ee20000002400 */
[----:B--2---:R-:W-:Y:S09]  /*8f20*/  MOV R104, R41 ;  /* 0x0000002900687202 */ /* 0x004ff20000000f00 */
[----:B------:R-:W2:Y:S01]  /*8f30*/  MUFU.TANH R36, R84 ;  /* 0x0000005400247308 */ /* 0x000ea20000002400 */
[----:B-1----:R-:W-:Y:S04]  /*8f40*/  FMNMX.FTZ R0, R220, R0, !PT ;  /* 0x00000000dc007209 */ /* 0x002fe80007810000 */
[----:B------:R-:W-:Y:S05]  /*8f50*/  FMNMX.FTZ R0, R237, R0, !PT ;  /* 0x00000000ed007209 */ /* 0x000fea0007810000 */
[----:B------:R-:W1:Y:S01]  /*8f60*/  MUFU.TANH R240, R61 ;  /* 0x0000003d00f07308 */ /* 0x000e620000002400 */
[----:B---3--:R-:W-:Y:S04]  /*8f70*/  FMNMX.FTZ R4, R15, R4, !PT ;  /* 0x000000040f047209 */ /* 0x008fe80007810000 */
[----:B------:R-:W-:Y:S05]  /*8f80*/  FMNMX.FTZ R4, R194, R4, !PT ;  /* 0x00000004c2047209 */ /* 0x000fea0007810000 */
[----:B------:R-:W3:Y:S01]  /*8f90*/  MUFU.TANH R236, R87 ;  /* 0x0000005700ec7308 */ /* 0x000ee20000002400 */
[----:B------:R-:W-:Y:S02]  /*8fa0*/  FMNMX.FTZ R4, R193, R4, !PT ;  /* 0x00000004c1047209 */ /* 0x000fe40007810000 */
[----:B--2---:R-:W-:Y:S02]  /*8fb0*/  MOV R205, R36 ;  /* 0x0000002400cd7202 */ /* 0x004fe40000000f00 */
[----:B------:R-:W-:Y:S02]  /*8fc0*/  MOV R84, R247 ;  /* 0x000000f700547202 */ /* 0x000fe40000000f00 */
[----:B------:R-:W-:Y:S03]  /*8fd0*/  FMNMX.FTZ R70, R205, R70, !PT ;  /* 0x00000046cd467209 */ /* 0x000fe60007810000 */
[----:B------:R2:W4:Y:S01]  /*8fe0*/  MUFU.TANH R40, R85 ;  /* 0x0000005500287308 */ /* 0x0005220000002400 */
[----:B-1----:R-:W-:Y:S04]  /*8ff0*/  MOV R83, R240 ;  /* 0x000000f000537202 */ /* 0x002fe80000000f00 */
[----:B------:R-:W-:Y:S05]  /*9000*/  FMNMX.FTZ R2, R83, R2, !PT ;  /* 0x0000000253027209 */ /* 0x000fea0007810000 */
[----:B------:R-:W1:Y:S01]  /*9010*/  MUFU.TANH R45, R72 ;  /* 0x00000048002d7308 */ /* 0x000e620000002400 */
[----:B---3--:R-:W-:Y:S09]  /*9020*/  FMNMX.FTZ R0, R236, R0, !PT ;  /* 0x00000000ec007209 */ /* 0x008ff20007810000 */
[----:B------:R-:W3:Y:S01]  /*9030*/  MUFU.TANH R200, R73 ;  /* 0x0000004900c87308 */ /* 0x000ee20000002400 */
[----:B--2---:R-:W-:Y:S02]  /*9040*/  MOV R85, R246 ;  /* 0x000000f600557202 */ /* 0x004fe40000000f00 */
[----:B----4-:R-:W-:Y:S07]  /*9050*/  FMNMX.FTZ R70, R40, R70, !PT ;  /* 0x0000004628467209 */ /* 0x010fee0007810000 */
[----:B------:R-:W2:Y:S01]  /*9060*/  MUFU.TANH R98, R98 ;  /* 0x0000006200627308 */ /* 0x000ea20000002400 */
[----:B-1----:R-:W-:Y:S09]  /*9070*/  FMNMX.FTZ R2, R45, R2, !PT ;  /* 0x000000022d027209 */ /* 0x002ff20007810000 */
[----:B------:R-:W1:Y:S01]  /*9080*/  MUFU.TANH R30, R30 ;  /* 0x0000001e001e7308 */ /* 0x000e620000002400 */
[----:B---3--:R-:W-:Y:S04]  /*9090*/  MOV R207, R200 ;  /* 0x000000c800cf7202 */ /* 0x008fe80000000f00 */
[----:B------:R-:W-:Y:S05]  /*90a0*/  FMNMX.FTZ R2, R207, R2, !PT ;  /* 0x00000002cf027209 */ /* 0x000fea0007810000 */
[----:B------:R-:W3:Y:S01]  /*90b0*/  MUFU.TANH R96, R96 ;  /* 0x0000006000607308 */ /* 0x000ee20000002400 */
[----:B--2---:R-:W-:Y:S09]  /*90c0*/  FMNMX.FTZ R0, R98, R0, !PT ;  /* 0x0000000062007209 */ /* 0x004ff20007810000 */
[----:B------:R-:W2:Y:S01]  /*90d0*/  MUFU.TANH R99, R99 ;  /* 0x0000006300637308 */ /* 0x000ea20000002400 */
[----:B-1----:R-:W-:Y:S09]  /*90e0*/  FMNMX.FTZ R4, R30, R4, !PT ;  /* 0x000000041e047209 */ /* 0x002ff20007810000 */
[----:B------:R-:W1:Y:S01]  /*90f0*/  MUFU.TANH R31, R31 ;  /* 0x0000001f001f7308 */ /* 0x000e620000002400 */
[----:B---3--:R-:W-:Y:S09]  /*9100*/  FMNMX.FTZ R70, R96, R70, !PT ;  /* 0x0000004660467209 */ /* 0x008ff20007810000 */
[----:B------:R-:W3:Y:S01]  /*9110*/  MUFU.TANH R97, R97 ;  /* 0x0000006100617308 */ /* 0x000ee20000002400 */
[----:B--2---:R-:W-:Y:S04]  /*9120*/  FMNMX.FTZ R0, R99, R0, !PT ;  /* 0x0000000063007209 */ /* 0x004fe80007810000 */
[----:B------:R-:W-:Y:S05]  /*9130*/  FMNMX.FTZ R0, R104, R0, !PT ;  /* 0x0000000068007209 */ /* 0x000fea0007810000 */
[----:B------:R-:W2:Y:S01]  /*9140*/  MUFU.TANH R38, R100 ;  /* 0x0000006400267308 */ /* 0x000ea20000002400 */
[----:B-1----:R-:W-:Y:S09]  /*9150*/  FMNMX.FTZ R4, R31, R4, !PT ;  /* 0x000000041f047209 */ /* 0x002ff20007810000 */
[----:B------:R2:W1:Y:S01]  /*9160*/  MUFU.TANH R39, R101 ;  /* 0x0000006500277308 */ /* 0x0004620000002400 */
[----:B---3--:R-:W-:Y:S09]  /*9170*/  FMNMX.FTZ R70, R97, R70, !PT ;  /* 0x0000004661467209 */ /* 0x008ff20007810000 */
[----:B------:R-:W3:Y:S10]  /*9180*/  MUFU.TANH R61, R76 ;  /* 0x0000004c003d7308 */ /* 0x000ef40000002400 */
[----:B------:R-:W4:Y:S01]  /*9190*/  MUFU.TANH R213, R42 ;  /* 0x0000002a00d57308 */ /* 0x000f220000002400 */
[----:B--2---:R-:W-:Y:S02]  /*91a0*/  MOV R101, R38 ;  /* 0x0000002600657202 */ /* 0x004fe40000000f00 */
[----:B-1----:R-:W-:Y:S02]  /*91b0*/  MOV R102, R39 ;  /* 0x0000002700667202 */ /* 0x002fe40000000f00 */
[----:B------:R-:W2:Y:S01]  /*91c0*/  LDL.64 R38, [R1+0x28] ;  /* 0x0000280001267983 */ /* 0x000ea20000100a00 */
[----:B------:R-:W-:Y:S04]  /*91d0*/  FMNMX.FTZ R70, R101, R70, !PT ;  /* 0x0000004665467209 */ /* 0x000fe80007810000 */
[----:B------:R-:W1:Y:S01]  /*91e0*/  MUFU.TANH R119, R77 ;  /* 0x0000004d00777308 */ /* 0x000e620000002400 */
[----:B------:R-:W-:Y:S02]  /*91f0*/  FMNMX.FTZ R70, R102, R70, !PT ;  /* 0x0000004666467209 */ /* 0x000fe40007810000 */
[----:B---3--:R-:W-:Y:S07]  /*9200*/  FMNMX.FTZ R2, R61, R2, !PT ;  /* 0x000000023d027209 */ /* 0x008fee0007810000 */
[----:B------:R-:W-:Y:S01]  /*9210*/  MUFU.TANH R234, R88 ;  /* 0x0000005800ea7308 */ /* 0x000fe20000002400 */
[----:B----4-:R-:W-:Y:S09]  /*9220*/  FMNMX.FTZ R4, R213, R4, !PT ;  /* 0x00000004d5047209 */ /* 0x010ff20007810000 */
[----:B------:R-:W3:Y:S01]  /*9230*/  MUFU.TANH R233, R103 ;  /* 0x0000006700e97308 */ /* 0x000ee20000002400 */
[----:B-1----:R-:W-:Y:S09]  /*9240*/  FMNMX.FTZ R2, R119, R2, !PT ;  /* 0x0000000277027209 */ /* 0x002ff20007810000 */
[----:B------:R-:W1:Y:S10]  /*9250*/  MUFU.TANH R103, R112 ;  /* 0x0000007000677308 */ /* 0x000e740000002400 */
[----:B------:R-:W4:Y:S01]  /*9260*/  MUFU.TANH R5, R114 ;  /* 0x0000007200057308 */ /* 0x000f220000002400 */
[----:B---3--:R-:W-:Y:S09]  /*9270*/  FMNMX.FTZ R0, R233, R0, !PT ;  /* 0x00000000e9007209 */ /* 0x008ff20007810000 */
[----:B------:R3:W3:Y:S01]  /*9280*/  MUFU.TANH R112, R115 ;  /* 0x0000007300707308 */ /* 0x0006e20000002400 */
[----:B-1----:R-:W-:Y:S09]  /*9290*/  FMNMX.FTZ R70, R103, R70, !PT ;  /* 0x0000004667467209 */ /* 0x002ff20007810000 */
[----:B------:R4:W-:Y:S10]  /*92a0*/  MUFU.TANH R41, R108 ;  /* 0x0000006c00297308 */ /* 0x0009f40000002400 */
[----:B------:R-:W1:Y:S01]  /*92b0*/  MUFU.TANH R216, R43 ;  /* 0x0000002b00d87308 */ /* 0x000e620000002400 */
[----:B---3--:R-:W-:Y:S04]  /*92c0*/  MOV R115, R234 ;  /* 0x000000ea00737202 */ /* 0x008fe80000000f00 */
[----:B------:R-:W-:Y:S05]  /*92d0*/  FMNMX.FTZ R2, R115, R2, !PT ;  /* 0x0000000273027209 */ /* 0x000fea0007810000 */
[----:B------:R-:W-:Y:S01]  /*92e0*/  MUFU.TANH R234, R106 ;  /* 0x0000006a00ea7308 */ /* 0x000fe20000002400 */
[----:B----4-:R-:W-:Y:S04]  /*92f0*/  MOV R108, R5 ;  /* 0x00000005006c7202 */ /* 0x010fe80000000f00 */
[----:B------:R-:W-:Y:S05]  /*9300*/  FMNMX.FTZ R0, R108, R0, !PT ;  /* 0x000000006c007209 */ /* 0x000fea0007810000 */
[----:B------:R-:W3:Y:S01]  /*9310*/  MUFU.TANH R37, R89 ;  /* 0x0000005900257308 */ /* 0x000ee20000002400 */
[----:B------:R-:W-:Y:S02]  /*9320*/  FMNMX.FTZ R0, R112, R0, !PT ;  /* 0x0000000070007209 */ /* 0x000fe40007810000 */
[----:B-1----:R-:W-:Y:S03]  /*9330*/  FMNMX.FTZ R4, R216, R4, !PT ;  /* 0x00000004d8047209 */ /* 0x002fe60007810000 */
[----:B------:R-:W1:Y:S01]  /*9340*/  SHFL.BFLY PT, R69, R0, 0x2, 0x1f ;  /* 0x0c401f0000457f89 */ /* 0x000e6200000e0000 */
[----:B------:R-:W-:Y:S03]  /*9350*/  FMNMX.FTZ R4, R214, R4, !PT ;  /* 0x00000004d6047209 */ /* 0x000fe60007810000 */
[----:B------:R-:W4:Y:S01]  /*9360*/  MUFU.TANH R113, R113 ;  /* 0x0000007100717308 */ /* 0x000f220000002400 */
[----:B------:R-:W-:Y:S09]  /*9370*/  FMNMX.FTZ R4, R217, R4, !PT ;  /* 0x00000004d9047209 */ /* 0x000ff20007810000 */
[----:B------:R-:W4:Y:S01]  /*9380*/  MUFU.TANH R250, R93 ;  /* 0x0000005d00fa7308 */ /* 0x000f220000002400 */
[----:B---3--:R-:W-:Y:S02]  /*9390*/  MOV R204, R37 ;  /* 0x0000002500cc7202 */ /* 0x008fe40000000f00 */
[----:B------:R-:W3:Y:S02]  /*93a0*/  LDL.64 R36, [R1+0x38] ;  /* 0x0000380001247983 */ /* 0x000ee40000100a00 */
[----:B------:R-:W-:Y:S05]  /*93b0*/  FMNMX.FTZ R2, R204, R2, !PT ;  /* 0x00000002cc027209 */ /* 0x000fea0007810000 */
[----:B------:R-:W4:Y:S01]  /*93c0*/  MUFU.TANH R252, R58 ;  /* 0x0000003a00fc7308 */ /* 0x000f220000002400 */
[----:B-1----:R-:W-:Y:S02]  /*93d0*/  FMNMX.FTZ R69, R0, R69, !PT ;  /* 0x0000004500457209 */ /* 0x002fe40007810000 */
[----:B------:R-:W-:Y:S02]  /*93e0*/  FMNMX.FTZ R2, R248, R2, !PT ;  /* 0x00000002f8027209 */ /* 0x000fe40007810000 */
[----:B----4-:R-:W-:Y:S05]  /*93f0*/  FMNMX.FTZ R70, R113, R70, !PT ;  /* 0x0000004671467209 */ /* 0x010fea0007810000 */
[----:B------:R-:W1:Y:S01]  /*9400*/  MUFU.TANH R43, R105 ;  /* 0x00000069002b7308 */ /* 0x000e620000002400 */
[----:B------:R-:W4:Y:S01]  /*9410*/  SHFL.BFLY PT, R5, R70, 0x2, 0x1f ;  /* 0x0c401f0046057f89 */ /* 0x000f2200000e0000 */
[----:B------:R-:W-:Y:S04]  /*9420*/  MOV R206, R250 ;  /* 0x000000fa00ce7202 */ /* 0x000fe80000000f00 */
[----:B------:R-:W-:Y:S04]  /*9430*/  FMNMX.FTZ R2, R206, R2, !PT ;  /* 0x00000002ce027209 */ /* 0x000fe80007810000 */
[----:B------:R-:W4:Y:S01]  /*9440*/  MUFU.TANH R223, R74 ;  /* 0x0000004a00df7308 */ /* 0x000f220000002400 */
[----:B------:R-:W-:Y:S02]  /*9450*/  FMNMX.FTZ R2, R86, R2, !PT ;  /* 0x0000000256027209 */ /* 0x000fe40007810000 */
[----:B------:R-:W-:Y:S04]  /*9460*/  FMNMX.FTZ R4, R252, R4, !PT ;  /* 0x00000004fc047209 */ /* 0x000fe80007810000 */
[----:B------:R-:W-:Y:S03]  /*9470*/  FMNMX.FTZ R4, R84, R4, !PT ;  /* 0x0000000454047209 */ /* 0x000fe60007810000 */
[----:B------:R-:W4:Y:S01]  /*9480*/  MUFU.TANH R58, R109 ;  /* 0x0000006d003a7308 */ /* 0x000f220000002400 */
[----:B------:R-:W-:Y:S02]  /*9490*/  FMNMX.FTZ R4, R85, R4, !PT ;  /* 0x0000000455047209 */ /* 0x000fe40007810000 */
[----:B-1----:R-:W-:Y:S02]  /*94a0*/  FMNMX.FTZ R2, R43, R2, !PT ;  /* 0x000000022b027209 */ /* 0x002fe40007810000 */
[----:B------:R-:W-:Y:S02]  /*94b0*/  FMNMX.FTZ R4, R238, R4, !PT ;  /* 0x00000004ee047209 */ /* 0x000fe40007810000 */
[----:B----4-:R-:W-:Y:S03]  /*94c0*/  FMNMX.FTZ R70, R70, R5, !PT ;  /* 0x0000000546467209 */ /* 0x010fe60007810000 */
[----:B------:R-:W1:Y:S01]  /*94d0*/  MUFU.TANH R56, R75 ;  /* 0x0000004b00387308 */ /* 0x000e620000002400 */
[----:B------:R-:W4:Y:S01]  /*94e0*/  SHFL.BFLY PT, R5, R69, 0x1, 0x1f ;  /* 0x0c201f0045057f89 */ /* 0x000f2200000e0000 */
[----:B------:R-:W-:Y:S02]  /*94f0*/  FMNMX.FTZ R2, R41, R2, !PT ;  /* 0x0000000229027209 */ /* 0x000fe40007810000 */
[----:B------:R-:W-:Y:S05]  /*9500*/  FMNMX.FTZ R4, R223, R4, !PT ;  /* 0x00000004df047209 */ /* 0x000fea0007810000 */
[----:B------:R-:W4:Y:S01]  /*9510*/  SHFL.BFLY PT, R6, R70, 0x1, 0x1f ;  /* 0x0c201f0046067f89 */ /* 0x000f2200000e0000 */
[----:B------:R-:W4:Y:S01]  /*9520*/  MUFU.TANH R230, R78 ;  /* 0x0000004e00e67308 */ /* 0x000f220000002400 */
[----:B------:R-:W-:Y:S06]  /*9530*/  FMNMX.FTZ R2, R58, R2, !PT ;  /* 0x000000023a027209 */ /* 0x000fec0007810000 */
[----:B------:R-:W4:Y:S03]  /*9540*/  SHFL.BFLY PT, R68, R2, 0x2, 0x1f ;  /* 0x0c401f0002447f89 */ /* 0x000f2600000e0000 */
[----:B------:R-:W4:Y:S01]  /*9550*/  MUFU.TANH R243, R79 ;  /* 0x0000004f00f37308 */ /* 0x000f220000002400 */
[----:B-1----:R-:W-:Y:S01]  /*9560*/  FMNMX.FTZ R4, R56, R4, !PT ;  /* 0x0000000438047209 */ /* 0x002fe20007810000 */
[----:B------:R-:W-:Y:S01]  /*9570*/  FMUL.FTZ R75, R110, c[0x0][0x320] ;  /* 0x0000c8006e4b7a20 */ /* 0x000fe20000410000 */
[----:B------:R-:W-:Y:S02]  /*9580*/  MOV R110, R86 ;  /* 0x00000056006e7202 */ /* 0x000fe40000000f00 */
[----:B----4-:R-:W-:Y:S05]  /*9590*/  FMNMX.FTZ R69, R69, R5, !PT ;  /* 0x0000000545457209 */ /* 0x010fea0007810000 */
[----:B------:R-:W1:Y:S01]  /*95a0*/  MUFU.TANH R245, R90 ;  /* 0x0000005a00f57308 */ /* 0x000e620000002400 */
[----:B------:R-:W-:Y:S01]  /*95b0*/  FMNMX.FTZ R70, R70, R6, !PT ;  /* 0x0000000646467209 */ /* 0x000fe20007810000 */
[----:B------:R-:W-:Y:S01]  /*95c0*/  FMUL.FTZ R100, R69, c[0x0][0x2d0] ;  /* 0x0000b40045647a20 */ /* 0x000fe20000410000 */
[----:B------:R-:W-:Y:S03]  /*95d0*/  FMNMX.FTZ R0, R230, R4, !PT ;  /* 0x00000004e6007209 */ /* 0x000fe60007810000 */
[--C-:B------:R-:W-:Y:S04]  /*95e0*/  FFMA.FTZ R7, R23, c[0x0][0x2d0], -R100.reuse ;  /* 0x0000b40017077a23 */ /* 0x100fe80000010864 */
[----:B------:R-:W4:Y:S01]  /*95f0*/  MUFU.TANH R244, R91 ;  /* 0x0000005b00f47308 */ /* 0x000f220000002400 */
[--C-:B------:R-:W-:Y:S02]  /*9600*/  FFMA.FTZ R9, R35, c[0x0][0x2d0], -R100.reuse ;  /* 0x0000b40023097a23 */ /* 0x100fe40000010864 */
[----:B------:R-:W-:Y:S01]  /*9610*/  FMUL.FTZ R105, R70, c[0x0][0x2d0] ;  /* 0x0000b40046697a20 */ /* 0x000fe20000410000 */
[----:B------:R-:W-:Y:S01]  /*9620*/  MOV R81, R243 ;  /* 0x000000f300517202 */ /* 0x000fe20000000f00 */
[--C-:B------:R-:W-:Y:S01]  /*9630*/  FFMA.FTZ R104, R104, c[0x0][0x2d0], -R100.reuse ;  /* 0x0000b40068687a23 */ /* 0x100fe20000010864 */
[----:B------:R-:W-:Y:S01]  /*9640*/  FMNMX.FTZ R68, R2, R68, !PT ;  /* 0x0000004402447209 */ /* 0x000fe20007810000 */
[--C-:B------:R-:W-:Y:S01]  /*9650*/  FFMA.FTZ R5, R21, c[0x0][0x2d0], -R105.reuse ;  /* 0x0000b40015057a23 */ /* 0x100fe20000010869 */
[----:B------:R-:W-:Y:S01]  /*9660*/  FMNMX.FTZ R0, R81, R0, !PT ;  /* 0x0000000051007209 */ /* 0x000fe20007810000 */
[--C-:B------:R-:W-:Y:S01]  /*9670*/  FFMA.FTZ R6, R20, c[0x0][0x2d0], -R105.reuse ;  /* 0x0000b40014067a23 */ /* 0x100fe20000010869 */
[----:B------:R-:W4:Y:S01]  /*9680*/  MUFU.TANH R189, R94 ;  /* 0x0000005e00bd7308 */ /* 0x000f220000002400 */
[--C-:B------:R-:W-:Y:S02]  /*9690*/  FFMA.FTZ R101, R101, c[0x0][0x2d0], -R105.reuse ;  /* 0x0000b40065657a23 */ /* 0x100fe40000010869 */
[--C-:B------:R-:W-:Y:S01]  /*96a0*/  FFMA.FTZ R102, R102, c[0x0][0x2d0], -R105.reuse ;  /* 0x0000b40066667a23 */ /* 0x100fe20000010869 */
[----:B-1----:R-:W-:Y:S01]  /*96b0*/  MOV R109, R245 ;  /* 0x000000f5006d7202 */ /* 0x002fe20000000f00 */
[----:B------:R-:W-:Y:S02]  /*96c0*/  FFMA.FTZ R103, R103, c[0x0][0x2d0], -R105 ;  /* 0x0000b40067677a23 */ /* 0x000fe40000010869 */
[--C-:B------:R-:W-:Y:S01]  /*96d0*/  FFMA.FTZ R108, R108, c[0x0][0x2d0], -R100.reuse ;  /* 0x0000b4006c6c7a23 */ /* 0x100fe20000010864 */
[----:B------:R-:W-:Y:S01]  /*96e0*/  FMNMX.FTZ R4, R109, R0, !PT ;  /* 0x000000006d047209 */ /* 0x000fe20007810000 */
[----:B------:R-:W-:Y:S01]  /*96f0*/  FMUL.FTZ R0, R111, c[0x0][0x320] ;  /* 0x0000c8006f007a20 */ /* 0x000fe20000410000 */
[----:B------:R-:W1:Y:S01]  /*9700*/  MUFU.TANH R188, R95 ;  /* 0x0000005f00bc7308 */ /* 0x000e620000002400 */
[----:B------:R-:W-:Y:S02]  /*9710*/  MOV R111, R43 ;  /* 0x0000002b006f7202 */ /* 0x000fe40000000f00 */
[----:B----4-:R-:W-:Y:S04]  /*9720*/  MOV R114, R244 ;  /* 0x000000f400727202 */ /* 0x010fe80000000f00 */
[----:B------:R-:W-:Y:S03]  /*9730*/  FMNMX.FTZ R2, R114, R4, !PT ;  /* 0x0000000472027209 */ /* 0x000fe60007810000 */
[----:B------:R4:W-:Y:S01]  /*9740*/  MUFU.TANH R74, R0 ;  /* 0x00000000004a7308 */ /* 0x0009e20000002400 */
[----:B------:R-:W4:Y:S01]  /*9750*/  SHFL.BFLY PT, R4, R68, 0x1, 0x1f ;  /* 0x0c201f0044047f89 */ /* 0x000f2200000e0000 */
[----:B------:R-:W-:Y:S08]  /*9760*/  FMNMX.FTZ R2, R189, R2, !PT ;  /* 0x00000002bd027209 */ /* 0x000ff00007810000 */
[----:B------:R-:W4:Y:S01]  /*9770*/  MUFU.TANH R240, R107 ;  /* 0x0000006b00f07308 */ /* 0x000f220000002400 */
[----:B-1----:R-:W-:Y:S09]  /*9780*/  FMNMX.FTZ R2, R188, R2, !PT ;  /* 0x00000002bc027209 */ /* 0x002ff20007810000 */
[----:B------:R-:W1:Y:S01]  /*9790*/  MUFU.TANH R75, R75 ;  /* 0x0000004b004b7308 */ /* 0x000e620000002400 */
[----:B----4-:R-:W-:Y:S01]  /*97a0*/  FADD.FTZ R0, -R70, R3 ;  /* 0x0000000346007221 */ /* 0x010fe20000010100 */
[----:B------:R-:W-:Y:S02]  /*97b0*/  FMNMX.FTZ R3, R234, R2, !PT ;  /* 0x00000002ea037209 */ /* 0x000fe40007810000 */
[----:B------:R-:W-:Y:S01]  /*97c0*/  FMNMX.FTZ R68, R68, R4, !PT ;  /* 0x0000000444447209 */ /* 0x000fe20007810000 */
[----:B------:R-:W-:Y:S05]  /*97d0*/  FMUL.FTZ R2, R0, c[0x0][0x2d0] ;  /* 0x0000b40000027a20 */ /* 0x000fea0000410000 */
[----:B------:R4:W-:Y:S01]  /*97e0*/  MUFU.EX2 R88, R5 ;  /* 0x0000000500587308 */ /* 0x0009e20000000800 */
[--C-:B------:R-:W-:Y:S01]  /*97f0*/  FFMA.FTZ R4, R185, c[0x0][0x2d0], -R105.reuse ;  /* 0x0000b400b9047a23 */ /* 0x100fe20000010869 */
[----:B------:R-:W-:Y:S01]  /*9800*/  FMNMX.FTZ R0, R240, R3, !PT ;  /* 0x00000003f0007209 */ /* 0x000fe20007810000 */
[----:B------:R-:W-:Y:S07]  /*9810*/  FMUL.FTZ R107, R68, c[0x0][0x2d0] ;  /* 0x0000b400446b7a20 */ /* 0x000fee0000410000 */
[----:B------:R2:W2:Y:S01]  /*9820*/  MUFU.EX2 R73, R2 ;  /* 0x0000000200497308 */ /* 0x0004a20000000800 */
[----:B-1----:R-:W-:Y:S04]  /*9830*/  FMNMX.FTZ R0, R75, R0, !PT ;  /* 0x000000004b007209 */ /* 0x002fe80007810000 */
[----:B------:R-:W-:Y:S05]  /*9840*/  FMNMX.FTZ R0, R74, R0, !PT ;  /* 0x000000004a007209 */ /* 0x000fea0007810000 */
[----:B------:R-:W-:Y:S01]  /*9850*/  MUFU.EX2 R245, R4 ;  /* 0x0000000400f57308 */ /* 0x000fe20000000800 */
[----:B------:R-:W1:Y:S01]  /*9860*/  SHFL.BFLY PT, R3, R0, 0x2, 0x1f ;  /* 0x0c401f0000037f89 */ /* 0x000e6200000e0000 */
[----:B----4-:R-:W-:Y:S08]  /*9870*/  FFMA.FTZ R5, R22, c[0x0][0x2d0], -R100 ;  /* 0x0000b40016057a23 */ /* 0x010ff00000010864 */
[----:B------:R-:W-:Y:S01]  /*9880*/  MUFU.EX2 R87, R6 ;  /* 0x0000000600577308 */ /* 0x000fe20000000800 */
[----:B--2---:R-:W-:Y:S01]  /*9890*/  FADD.FTZ R2, -R69, R116 ;  /* 0x0000007445027221 */ /* 0x004fe20000010100 */
[----:B------:R-:W-:Y:S03]  /*98a0*/  MOV R116, R85 ;  /* 0x0000005500747202 */ /* 0x000fe60000000f00 */
[----:B------:R-:W-:Y:S05]  /*98b0*/  FMUL.FTZ R2, R2, c[0x0][0x2d0] ;  /* 0x0000b40002027a20 */ /* 0x000fea0000410000 */
[----:B------:R2:W-:Y:S01]  /*98c0*/  MUFU.EX2 R89, R7 ;  /* 0x0000000700597308 */ /* 0x0005e20000000800 */
[----:B-1----:R-:W-:Y:S01]  /*98d0*/  FMNMX.FTZ R0, R0, R3, !PT ;  /* 0x0000000300007209 */ /* 0x002fe20007810000 */
[----:B------:R-:W-:Y:S08]  /*98e0*/  FFMA.FTZ R3, R17, c[0x0][0x2d0], -R105 ;  /* 0x0000b40011037a23 */ /* 0x000ff00000010869 */
[----:B------:R1:W-:Y:S01]  /*98f0*/  MUFU.EX2 R71, R2 ;  /* 0x0000000200477308 */ /* 0x0003e20000000800 */
[----:B------:R-:W-:Y:S01]  /*9900*/  FMUL.FTZ R17, R73, R133 ;  /* 0x0000008549117220 */ /* 0x000fe20000410000 */
[----:B------:R-:W-:Y:S08]  /*9910*/  MOV R133, R45 ;  /* 0x0000002d00857202 */ /* 0x000ff00000000f00 */
[----:B------:R4:W4:Y:S01]  /*9920*/  MUFU.EX2 R10, R3 ;  /* 0x00000003000a7308 */ /* 0x0009220000000800 */
[----:B--2---:R-:W-:Y:S09]  /*9930*/  @P0 MOV R7, R39 ;  /* 0x0000002700070202 */ /* 0x004ff20000000f00 */
[----:B------:R-:W-:Y:S01]  /*9940*/  MUFU.EX2 R94, R9 ;  /* 0x00000009005e7308 */ /* 0x000fe20000000800 */
[----:B-1----:R-:W-:Y:S01]  /*9950*/  FADD.FTZ R2, -R68, R117 ;  /* 0x0000007544027221 */ /* 0x002fe20000010100 */
[----:B------:R-:W-:Y:S03]  /*9960*/  MOV R117, R220 ;  /* 0x000000dc00757202 */ /* 0x000fe60000000f00 */
[----:B------:R-:W-:Y:S05]  /*9970*/  FMUL.FTZ R2, R2, c[0x0][0x2d0] ;  /* 0x0000b40002027a20 */ /* 0x000fea0000410000 */
[----:B------:R-:W-:Y:S01]  /*9980*/  MUFU.EX2 R108, R108 ;  /* 0x0000006c006c7308 */ /* 0x000fe20000000800 */
[--C-:B----4-:R-:W-:Y:S01]  /*9990*/  FFMA.FTZ R3, R187, c[0x0][0x2d0], -R100.reuse ;  /* 0x0000b400bb037a23 */ /* 0x110fe20000010864 */
[----:B------:R-:W-:Y:S08]  /*99a0*/  MOV R187, R10 ;  /* 0x0000000a00bb7202 */ /* 0x000ff00000000f00 */
[----:B------:R1:W-:Y:S10]  /*99b0*/  MUFU.EX2 R244, R3 ;  /* 0x0000000300f47308 */ /* 0x0003f40000000800 */
[----:B------:R2:W4:Y:S01]  /*99c0*/  MUFU.EX2 R72, R2 ;  /* 0x0000000200487308 */ /* 0x0005220000000800 */
[--C-:B-1----:R-:W-:Y:S09]  /*99d0*/  FFMA.FTZ R3, R186, c[0x0][0x2d0], -R100.reuse ;  /* 0x0000b400ba037a23 */ /* 0x102ff20000010864 */
[----:B------:R1:W1:Y:S01]  /*99e0*/  MUFU.EX2 R246, R3 ;  /* 0x0000000300f67308 */ /* 0x0002620000000800 */
[----:B--2---:R-:W-:Y:S02]  /*99f0*/  FFMA.FTZ R2, R184, c[0x0][0x2d0], -R105 ;  /* 0x0000b400b8027a23 */ /* 0x004fe40000010869 */
[----:B----4-:R-:W-:Y:S07]  /*9a00*/  FMUL.FTZ R45, R72, R161 ;  /* 0x000000a1482d7220 */ /* 0x010fee0000410000 */
[----:B------:R2:W4:Y:S01]  /*9a10*/  MUFU.EX2 R247, R2 ;  /* 0x0000000200f77308 */ /* 0x0005220000000800 */
[--C-:B-1----:R-:W-:Y:S01]  /*9a20*/  FFMA.FTZ R3, R18, c[0x0][0x2d0], -R100.reuse ;  /* 0x0000b40012037a23 */ /* 0x102fe20000010864 */
[----:B------:R-:W-:Y:S01]  /*9a30*/  F2FP.PACK_AB R77, R246, R244 ;  /* 0x000000f4f64d723e */ /* 0x000fe200000000ff */
[----:B------:R-:W-:Y:S01]  /*9a40*/  FMUL.FTZ R18, R71, R134 ;  /* 0x0000008647127220 */ /* 0x000fe20000410000 */
[----:B------:R-:W-:Y:S06]  /*9a50*/  MOV R134, R56 ;  /* 0x0000003800867202 */ /* 0x000fec0000000f00 */
[----:B------:R1:W-:Y:S01]  /*9a60*/  MUFU.EX2 R250, R3 ;  /* 0x0000000300fa7308 */ /* 0x0003e20000000800 */
[----:B------:R-:W-:Y:S02]  /*9a70*/  FFMA.FTZ R56, R210, c[0x0][0x2d0], -R107 ;  /* 0x0000b400d2387a23 */ /* 0x000fe4000001086b */
[--C-:B--2---:R-:W-:Y:S01]  /*9a80*/  FFMA.FTZ R2, R16, c[0x0][0x2d0], -R105.reuse ;  /* 0x0000b40010027a23 */ /* 0x104fe20000010869 */
[----:B----4-:R-:W-:Y:S01]  /*9a90*/  F2FP.PACK_AB R76, R247, R245 ;  /* 0x000000f5f74c723e */ /* 0x010fe200000000ff */
[----:B------:R-:W-:Y:S05]  /*9aa0*/  FFMA.FTZ R16, R27, c[0x0][0x2d0], -R105 ;  /* 0x0000b4001b107a23 */ /* 0x000fea0000010869 */
[----:B------:R2:W4:Y:S01]  /*9ab0*/  MUFU.EX2 R185, R2 ;  /* 0x0000000200b97308 */ /* 0x0005220000000800 */
[----:B---3--:R-:W-:Y:S09]  /*9ac0*/  MOV R37, c[0x0][0x1e4] ;  /* 0x0000790000257a02 */ /* 0x008ff20000000f00 */
[----:B------:R3:W-:Y:S01]  /*9ad0*/  MUFU.EX2 R42, R16 ;  /* 0x00000010002a7308 */ /* 0x0007e20000000800 */
[--C-:B-1----:R-:W-:Y:S09]  /*9ae0*/  FFMA.FTZ R3, R197, c[0x0][0x2d0], -R107.reuse ;  /* 0x0000b400c5037a23 */ /* 0x102ff2000001086b */
[----:B------:R1:W-:Y:S01]  /*9af0*/  MUFU.EX2 R222, R3 ;  /* 0x0000000300de7308 */ /* 0x0003e20000000800 */
[----:B--2---:R-:W2:Y:S01]  /*9b00*/  SHFL.BFLY PT, R2, R0, 0x1, 0x1f ;  /* 0x0c201f0000027f89 */ /* 0x004ea200000e0000 */
[----:B----4-:R-:W-:Y:S01]  /*9b10*/  F2FP.PACK_AB R78, R187, R185 ;  /* 0x000000b9bb4e723e */ /* 0x010fe200000000ff */
[----:B---3--:R-:W-:Y:S01]  /*9b20*/  FMUL.FTZ R16, R73, R132 ;  /* 0x0000008449107220 */ /* 0x008fe20000410000 */
[----:B------:R-:W-:Y:S01]  /*9b30*/  MOV R132, R58 ;  /* 0x0000003a00847202 */ /* 0x000fe20000000f00 */
[--C-:B-1----:R-:W-:Y:S01]  /*9b40*/  FFMA.FTZ R3, R192, c[0x0][0x2d0], -R107.reuse ;  /* 0x0000b400c0037a23 */ /* 0x102fe2000001086b */
[----:B------:R-:W-:Y:S04]  /*9b50*/  MOV R192, R81 ;  /* 0x0000005100c07202 */ /* 0x000fe80000000f00 */
[----:B------:R1:W3:Y:S01]  /*9b60*/  MUFU.EX2 R243, R3 ;  /* 0x0000000300f37308 */ /* 0x0002e20000000800 */
[----:B--2---:R-:W-:Y:S01]  /*9b70*/  FMNMX.FTZ R2, R0, R2, !PT ;  /* 0x0000000200027209 */ /* 0x004fe20007810000 */
[----:B------:R-:W-:Y:S02]  /*9b80*/  FFMA.FTZ R0, R19, c[0x0][0x2d0], -R100 ;  /* 0x0000b40013007a23 */ /* 0x000fe40000010864 */
[----:B------:R-:W-:Y:S01]  /*9b90*/  FMUL.FTZ R19, R71, R135 ;  /* 0x0000008747137220 */ /* 0x000fe20000410000 */
[----:B------:R-:W-:Y:S05]  /*9ba0*/  MOV R135, R46 ;  /* 0x0000002e00877202 */ /* 0x000fea0000000f00 */
[----:B------:R2:W4:Y:S01]  /*9bb0*/  MUFU.EX2 R186, R0 ;  /* 0x0000000000ba7308 */ /* 0x0005220000000800 */
[--C-:B-1----:R-:W-:Y:S01]  /*9bc0*/  FFMA.FTZ R3, R12, c[0x0][0x2d0], -R107.reuse ;  /* 0x0000b4000c037a23 */ /* 0x102fe2000001086b */
[----:B---3--:R-:W-:Y:S08]  /*9bd0*/  F2FP.PACK_AB R64, R243, R222 ;  /* 0x000000def340723e */ /* 0x008ff000000000ff */
[----:B------:R1:W-:Y:S01]  /*9be0*/  MUFU.EX2 R106, R3 ;  /* 0x00000003006a7308 */ /* 0x0003e20000000800 */
[----:B--2---:R-:W-:Y:S01]  /*9bf0*/  FADD.FTZ R0, -R2, R118 ;  /* 0x0000007602007221 */ /* 0x004fe20000010100 */
[----:B----4-:R-:W-:Y:S02]  /*9c00*/  F2FP.PACK_AB R79, R186, R250 ;  /* 0x000000faba4f723e */ /* 0x010fe400000000ff */
[----:B------:R-:W-:Y:S01]  /*9c10*/  MOV R118, R60 ;  /* 0x0000003c00767202 */ /* 0x000fe20000000f00 */
[----:B------:R-:W-:Y:S06]  /*9c20*/  FMUL.FTZ R0, R0, c[0x0][0x2d0] ;  /* 0x0000b40000007a20 */ /* 0x000fec0000410000 */
[----:B------:R-:W2:Y:S01]  /*9c30*/  MUFU.EX2 R0, R0 ;  /* 0x0000000000007308 */ /* 0x000ea20000000800 */
[----:B-1----:R-:W-:Y:S09]  /*9c40*/  FFMA.FTZ R3, R13, c[0x0][0x2d0], -R107 ;  /* 0x0000b4000d037a23 */ /* 0x002ff2000001086b */
[----:B------:R1:W3:Y:S01]  /*9c50*/  MUFU.EX2 R184, R3 ;  /* 0x0000000300b87308 */ /* 0x0002e20000000800 */
[C---:B--2---:R-:W-:Y:S01]  /*9c60*/  FMUL.FTZ R27, R0.reuse, R143 ;  /* 0x0000008f001b7220 */ /* 0x044fe20000410000 */
[----:B------:R-:W-:Y:S01]  /*9c70*/  MOV R143, R62 ;  /* 0x0000003e008f7202 */ /* 0x000fe20000000f00 */
[C---:B------:R-:W-:Y:S01]  /*9c80*/  FMUL.FTZ R43, R0.reuse, R159 ;  /* 0x0000009f002b7220 */ /* 0x040fe20000410000 */
[----:B------:R-:W-:Y:S01]  /*9c90*/  MOV R159, R221 ;  /* 0x000000dd009f7202 */ /* 0x000fe20000000f00 */
[C---:B------:R-:W-:Y:S05]  /*9ca0*/  FMUL.FTZ R46, R0.reuse, R162 ;  /* 0x000000a2002e7220 */ /* 0x040fea0000410000 */
[----:B------:R2:W-:Y:S01]  /*9cb0*/  MUFU.EX2 R221, R56 ;  /* 0x0000003800dd7308 */ /* 0x0005e20000000800 */
[C---:B------:R-:W-:Y:S02]  /*9cc0*/  FMUL.FTZ R58, R0.reuse, R174 ;  /* 0x000000ae003a7220 */ /* 0x040fe40000410000 */
[----:B------:R-:W-:Y:S02]  /*9cd0*/  FMUL.FTZ R62, R0, R178 ;  /* 0x000000b2003e7220 */ /* 0x000fe40000410000 */
[----:B-1----:R-:W-:Y:S01]  /*9ce0*/  FMUL.FTZ R3, R2, c[0x0][0x2d0] ;  /* 0x0000b40002037a20 */ /* 0x002fe20000410000 */
[----:B---3--:R-:W-:Y:S03]  /*9cf0*/  F2FP.PACK_AB R66, R184, R106 ;  /* 0x0000006ab842723e */ /* 0x008fe600000000ff */
[--C-:B------:R-:W-:Y:S02]  /*9d00*/  FFMA.FTZ R4, R196, c[0x0][0x2d0], -R3.reuse ;  /* 0x0000b400c4047a23 */ /* 0x100fe40000010803 */
[--C-:B------:R-:W-:Y:S02]  /*9d10*/  FFMA.FTZ R60, R213, c[0x0][0x2d0], -R3.reuse ;  /* 0x0000b400d53c7a23 */ /* 0x100fe40000010803 */
[----:B------:R1:W-:Y:S01]  /*9d20*/  MUFU.EX2 R190, R4 ;  /* 0x0000000400be7308 */ /* 0x0003e20000000800 */
[----:B--2---:R-:W-:Y:S02]  /*9d30*/  FMUL.FTZ R56, R72, R172 ;  /* 0x000000ac48387220 */ /* 0x004fe40000410000 */
[--C-:B-1----:R-:W-:Y:S07]  /*9d40*/  FFMA.FTZ R4, R195, c[0x0][0x2d0], -R3.reuse ;  /* 0x0000b400c3047a23 */ /* 0x102fee0000010803 */
[----:B------:R1:W2:Y:S02]  /*9d50*/  MUFU.EX2 R191, R4 ;  /* 0x0000000400bf7308 */ /* 0x0002a40000000800 */
[--C-:B-1----:R-:W-:Y:S01]  /*9d60*/  FFMA.FTZ R4, R14, c[0x0][0x2d0], -R3.reuse ;  /* 0x0000b4000e047a23 */ /* 0x102fe20000010803 */
[----:B--2---:R-:W-:Y:S07]  /*9d70*/  F2FP.PACK_AB R65, R191, R190 ;  /* 0x000000bebf41723e */ /* 0x004fee00000000ff */
[----:B------:R1:W-:Y:S02]  /*9d80*/  MUFU.EX2 R200, R4 ;  /* 0x0000000400c87308 */ /* 0x0003e40000000800 */
[----:B-1----:R-:W-:Y:S08]  /*9d90*/  FFMA.FTZ R4, R15, c[0x0][0x2d0], -R3 ;  /* 0x0000b4000f047a23 */ /* 0x002ff00000010803 */
[----:B------:R1:W2:Y:S02]  /*9da0*/  MUFU.EX2 R202, R4 ;  /* 0x0000000400ca7308 */ /* 0x0002a40000000800 */
[--C-:B-1----:R-:W-:Y:S01]  /*9db0*/  FFMA.FTZ R4, R32, c[0x0][0x2d0], -R105.reuse ;  /* 0x0000b40020047a23 */ /* 0x102fe20000010869 */
[----:B--2---:R-:W-:Y:S07]  /*9dc0*/  F2FP.PACK_AB R67, R202, R200 ;  /* 0x000000c8ca43723e */ /* 0x004fee00000000ff */
[----:B------:R-:W-:Y:S10]  /*9dd0*/  MUFU.EX2 R32, R5 ;  /* 0x0000000500207308 */ /* 0x000ff40000000800 */
[----:B------:R1:W-:Y:S02]  /*9de0*/  MUFU.EX2 R90, R4 ;  /* 0x00000004005a7308 */ /* 0x0003e40000000800 */
[----:B-1----:R-:W-:Y:S08]  /*9df0*/  FFMA.FTZ R4, R33, c[0x0][0x2d0], -R105 ;  /* 0x0000b40021047a23 */ /* 0x002ff00000010869 */
[----:B------:R1:W2:Y:S02]  /*9e00*/  MUFU.EX2 R93, R4 ;  /* 0x00000004005d7308 */ /* 0x0002a40000000800 */
[----:B-1----:R-:W-:Y:S05]  /*9e10*/  @P0 SHF.R.S32.HI R4, RZ, 0x1f, R242 ;  /* 0x0000001fff040819 */ /* 0x002fea00000114f2 */
[----:B------:R-:W-:Y:S02]  /*9e20*/  @P0 IMAD R6, R4, c[0x0][0x1e0], RZ ;  /* 0x0000780004060a24 */ /* 0x000fe400078e02ff */
[C---:B------:R-:W-:Y:S04]  /*9e30*/  @P0 IMAD.WIDE.U32 R4, R242.reuse, c[0x0][0x1e0], RZ ;  /* 0x00007800f2040a25 */ /* 0x040fe800078e00ff */
[----:B------:R-:W-:Y:S01]  /*9e40*/  @P0 IMAD R8, R242, c[0x0][0x1e4], R6 ;  /* 0x00007900f2080a24 */ /* 0x000fe200078e0206 */
[----:B------:R-:W-:Y:S02]  /*9e50*/  @P0 MOV R6, R36 ;  /* 0x0000002400060202 */ /* 0x000fe40000000f00 */
[----:B------:R-:W-:Y:S02]  /*9e60*/  MOV R36, c[0x0][0x1e0] ;  /* 0x0000780000247a02 */ /* 0x000fe40000000f00 */
[----:B------:R-:W-:Y:S01]  /*9e70*/  @P0 IADD3 R5, R5, R8, RZ ;  /* 0x0000000805050210 */ /* 0x000fe20007ffe0ff */
[----:B------:R-:W-:Y:S01]  /*9e80*/  @P0 IMAD.WIDE.U32 R6, R4, 0x70, R6 ;  /* 0x0000007004060825 */ /* 0x000fe200078e0006 */
[C---:B------:R-:W-:Y:S02]  /*9e90*/  @P0 SHF.L.U32 R15, R36.reuse, 0x5, RZ ;  /* 0x00000005240f0819 */ /* 0x040fe400000006ff */
[----:B------:R-:W-:Y:S01]  /*9ea0*/  @P0 SHF.L.U64.HI R14, R36, 0x5, R37 ;  /* 0x00000005240e0819 */ /* 0x000fe20000010225 */
[----:B------:R-:W-:Y:S01]  /*9eb0*/  @P0 IMAD R5, R5, 0x70, RZ ;  /* 0x0000007005050824 */ /* 0x000fe200078e02ff */
[----:B------:R-:W-:Y:S01]  /*9ec0*/  @P0 LEA R4, P3, R6, c[0x0][0x1c8], 0x1 ;  /* 0x0000720006040a11 */ /* 0x000fe200078608ff */
[--C-:B------:R-:W-:Y:S03]  /*9ed0*/  FFMA.FTZ R8, R34, c[0x0][0x2d0], -R100.reuse ;  /* 0x0000b40022087a23 */ /* 0x100fe60000010864 */
[----:B------:R-:W-:Y:S01]  /*9ee0*/  @P0 IADD3 R5, R7, R5, RZ ;  /* 0x0000000507050210 */ /* 0x000fe20007ffe0ff */
[----:B------:R1:W-:Y:S03]  /*9ef0*/  MUFU.EX2 R91, R8 ;  /* 0x00000008005b7308 */ /* 0x0003e60000000800 */
[----:B------:R-:W-:Y:S01]  /*9f00*/  @P0 LEA.HI.X R5, R6, c[0x0][0x1cc], R5, 0x1, P3 ;  /* 0x0000730006050a11 */ /* 0x000fe200018f0c05 */
[----:B------:R-:W-:Y:S02]  /*9f10*/  FFMA.FTZ R6, R24, c[0x0][0x2d0], -R107 ;  /* 0x0000b40018067a23 */ /* 0x000fe4000001086b */
[----:B------:R-:W-:Y:S02]  /*9f20*/  FFMA.FTZ R24, R49, c[0x0][0x2d0], -R105 ;  /* 0x0000b40031187a23 */ /* 0x000fe40000010869 */
[----:B------:R3:W-:Y:S01]  /*9f30*/  @P0 LDGSTS.E.BYPASS.LTC128B.128 [R241+0x3900], [R4.64], !P1 ;  /* 0x0390000004f10fae */ /* 0x0007e2000c901d48 */
[----:B------:R-:W-:Y:S01]  /*9f40*/  FMUL.FTZ R49, R73, R165 ;  /* 0x000000a549317220 */ /* 0x000fe20000410000 */
[----:B------:R4:W2:Y:S01]  /*9f50*/  MUFU.EX2 R34, R6 ;  /* 0x0000000600227308 */ /* 0x0008a20000000800 */
[-C--:B-1----:R-:W-:Y:S04]  /*9f60*/  @P0 IADD3 R8, P2, R4, R15.reuse, RZ ;  /* 0x0000000f04080210 */ /* 0x082fe80007f5e0ff */
[-C--:B------:R-:W-:Y:S02]  /*9f70*/  @P0 IADD3.X R9, R5, R14.reuse, RZ, P2, !PT ;  /* 0x0000000e05090210 */ /* 0x080fe400017fe4ff */
[-C--:B------:R-:W-:Y:S03]  /*9f80*/  @P0 IADD3 R12, P4, R8, R15.reuse, RZ ;  /* 0x0000000f080c0210 */ /* 0x080fe60007f9e0ff */
[----:B------:R1:W-:Y:S01]  /*9f90*/  @P0 LDGSTS.E.BYPASS.LTC128B.128 [R241+0x4100], [R8.64], !P1 ;  /* 0x0410000008f10fae */ /* 0x0003e2000c901d48 */
[-C--:B------:R-:W-:Y:S01]  /*9fa0*/  @P0 IADD3.X R13, R9, R14.reuse, RZ, P4, !PT ;  /* 0x0000000e090d0210 */ /* 0x080fe200027fe4ff */
[--C-:B---3--:R-:W-:Y:S01]  /*9fb0*/  FFMA.FTZ R4, R25, c[0x0][0x2d0], -R107.reuse ;  /* 0x0000b40019047a23 */ /* 0x108fe2000001086b */
[----:B------:R-:W-:Y:S01]  /*9fc0*/  @P0 IADD3 R10, P3, R12, R15, RZ ;  /* 0x0000000f0c0a0210 */ /* 0x000fe20007f7e0ff */
[----:B------:R-:W-:Y:S01]  /*9fd0*/  FMUL.FTZ R25, R72, R141 ;  /* 0x0000008d48197220 */ /* 0x000fe20000410000 */
[----:B--2---:R-:W-:Y:S01]  /*9fe0*/  MOV R141, R93 ;  /* 0x0000005d008d7202 */ /* 0x004fe20000000f00 */
[----:B------:R2:W-:Y:S01]  /*9ff0*/  MUFU.EX2 R35, R4 ;  /* 0x0000000400237308 */ /* 0x0005e20000000800 */
[-C--:B------:R-:W-:Y:S01]  /*a000*/  @P0 IADD3.X R11, R13, R14.reuse, RZ, P3, !PT ;  /* 0x0000000e0d0b0210 */ /* 0x080fe20001ffe4ff */
[----:B------:R3:W-:Y:S01]  /*a010*/  @P0 LDGSTS.E.BYPASS.LTC128B.128 [R241+0x4900], [R12.64], !P1 ;  /* 0x049000000cf10fae */ /* 0x0007e2000c901d48 */
[-C--:B----4-:R-:W-:Y:S04]  /*a020*/  @P0 IADD3 R6, P2, R10, R15.reuse, RZ ;  /* 0x0000000f0a060210 */ /* 0x090fe80007f5e0ff */
[-C--:B------:R-:W-:Y:S03]  /*a030*/  @P0 IADD3.X R7, R11, R14.reuse, RZ, P2, !PT ;  /* 0x0000000e0b070210 */ /* 0x080fe600017fe4ff */
[----:B------:R4:W-:Y:S08]  /*a040*/  @P0 LDGSTS.E.BYPASS.LTC128B.128 [R241+0x5100], [R10.64], !P1 ;  /* 0x051000000af10fae */ /* 0x0009f0000c901d48 */
[----:B------:R4:W-:Y:S01]  /*a050*/  @P0 LDGSTS.E.BYPASS.LTC128B.128 [R241+0x5900], [R6.64], !P1 ;  /* 0x0590000006f10fae */ /* 0x0009e2000c901d48 */
[----:B-1----:R-:W-:Y:S02]  /*a060*/  FFMA.FTZ R9, R28, c[0x0][0x2d0], -R107 ;  /* 0x0000b4001c097a23 */ /* 0x002fe4000001086b */
[--C-:B------:R-:W-:Y:S01]  /*a070*/  FFMA.FTZ R28, R198, c[0x0][0x2d0], -R100.reuse ;  /* 0x0000b400c61c7a23 */ /* 0x100fe20000010864 */
[----:B--2---:R-:W-:Y:S01]  /*a080*/  @P0 IADD3 R4, P3, R6, R15, RZ ;  /* 0x0000000f06040210 */ /* 0x004fe20007f7e0ff */
[----:B------:R1:W2:Y:S01]  /*a090*/  MUFU.EX2 R92, R9 ;  /* 0x00000009005c7308 */ /* 0x0002a20000000800 */
[----:B------:R-:W-:Y:S01]  /*a0a0*/  MOV R198, R63 ;  /* 0x0000003f00c67202 */ /* 0x000fe20000000f00 */
[----:B------:R-:W-:Y:S01]  /*a0b0*/  FMUL.FTZ R63, R0, R179 ;  /* 0x000000b3003f7220 */ /* 0x000fe20000410000 */
[----:B------:R-:W-:Y:S01]  /*a0c0*/  @P0 IADD3.X R5, R7, R14, RZ, P3, !PT ;  /* 0x0000000e07050210 */ /* 0x000fe20001ffe4ff */
[----:B---3--:R-:W-:Y:S01]  /*a0d0*/  FFMA.FTZ R12, R26, c[0x0][0x2d0], -R105 ;  /* 0x0000b4001a0c7a23 */ /* 0x008fe20000010869 */
[----:B------:R-:W-:Y:S01]  /*a0e0*/  @P0 IADD3 R8, P2, R4, R15, RZ ;  /* 0x0000000f04080210 */ /* 0x000fe20007f5e0ff */
[----:B------:R-:W-:Y:S01]  /*a0f0*/  FMUL.FTZ R13, R72, R129 ;  /* 0x00000081480d7220 */ /* 0x000fe20000410000 */
[----:B------:R-:W-:Y:S01]  /*a100*/  MOV R129, R32 ;  /* 0x0000002000817202 */ /* 0x000fe20000000f00 */
[----:B------:R3:W-:Y:S01]  /*a110*/  @P0 LDGSTS.E.BYPASS.LTC128B.128 [R241+0x6100], [R4.64], !P1 ;  /* 0x0610000004f10fae */ /* 0x0007e2000c901d48 */
[C---:B------:R-:W-:Y:S01]  /*a120*/  FMUL.FTZ R15, R0.reuse, R131 ;  /* 0x00000083000f7220 */ /* 0x040fe20000410000 */
[----:B------:R3:W-:Y:S01]  /*a130*/  MUFU.EX2 R44, R12 ;  /* 0x0000000c002c7308 */ /* 0x0007e20000000800 */
[--C-:B------:R-:W-:Y:S01]  /*a140*/  FFMA.FTZ R32, R201, c[0x0][0x2d0], -R100.reuse ;  /* 0x0000b400c9207a23 */ /* 0x100fe20000010864 */
[----:B------:R-:W-:Y:S01]  /*a150*/  MOV R201, R251 ;  /* 0x000000fb00c97202 */ /* 0x000fe20000000f00 */
[C---:B----4-:R-:W-:Y:S01]  /*a160*/  FMUL.FTZ R10, R0.reuse, R122 ;  /* 0x0000007a000a7220 */ /* 0x050fe20000410000 */
[----:B------:R-:W-:Y:S01]  /*a170*/  MOV R131, R41 ;  /* 0x0000002900837202 */ /* 0x000fe20000000f00 */
[C---:B------:R-:W-:Y:S01]  /*a180*/  FMUL.FTZ R11, R0.reuse, R123 ;  /* 0x0000007b000b7220 */ /* 0x040fe20000410000 */
[----:B------:R-:W-:Y:S01]  /*a190*/  MOV R123, R34 ;  /* 0x00000022007b7202 */ /* 0x000fe20000000f00 */
[C---:B------:R-:W-:Y:S01]  /*a1a0*/  FMUL.FTZ R26, R0.reuse, R142 ;  /* 0x0000008e001a7220 */ /* 0x040fe20000410000 */
[----:B------:R-:W-:Y:S01]  /*a1b0*/  MOV R122, R88 ;  /* 0x00000058007a7202 */ /* 0x000fe20000000f00 */
[----:B------:R-:W-:Y:S01]  /*a1c0*/  FMUL.FTZ R34, R71, R150 ;  /* 0x0000009647227220 */ /* 0x000fe20000410000 */
[----:B------:R4:W-:Y:S01]  /*a1d0*/  MUFU.EX2 R251, R32 ;  /* 0x0000002000fb7308 */ /* 0x0009e20000000800 */
[----:B------:R-:W-:Y:S01]  /*a1e0*/  FFMA.FTZ R6, R29, c[0x0][0x2d0], -R107 ;  /* 0x0000b4001d067a23 */ /* 0x000fe2000001086b */
[----:B------:R-:W-:Y:S01]  /*a1f0*/  MOV R150, R80 ;  /* 0x0000005000967202 */ /* 0x000fe20000000f00 */
[----:B------:R-:W-:Y:S01]  /*a200*/  FMUL.FTZ R7, R71, R127 ;  /* 0x0000007f47077220 */ /* 0x000fe20000410000 */
[----:B-1----:R-:W-:Y:S01]  /*a210*/  @P0 IADD3.X R9, R5, R14, RZ, P2, !PT ;  /* 0x0000000e05090210 */ /* 0x002fe200017fe4ff */
[----:B------:R-:W-:Y:S01]  /*a220*/  FMUL.FTZ R14, R0, R130 ;  /* 0x00000082000e7220 */ /* 0x000fe20000410000 */
[----:B------:R-:W-:Y:S01]  /*a230*/  MOV R130, R87 ;  /* 0x0000005700827202 */ /* 0x000fe20000000f00 */
[C---:B------:R-:W-:Y:S01]  /*a240*/  FMUL.FTZ R29, R72.reuse, R145 ;  /* 0x00000091481d7220 */ /* 0x040fe20000410000 */
[----:B--2---:R-:W-:Y:S01]  /*a250*/  MOV R142, R92 ;  /* 0x0000005c008e7202 */ /* 0x004fe20000000f00 */
[----:B------:R1:W-:Y:S01]  /*a260*/  @P0 LDGSTS.E.BYPASS.LTC128B.128 [R241+0x6900], [R8.64], !P1 ;  /* 0x0690000008f10fae */ /* 0x0003e2000c901d48 */
[----:B------:R2:W2:Y:S01]  /*a270*/  MUFU.EX2 R33, R6 ;  /* 0x0000000600217308 */ /* 0x0004a20000000800 */
[----:B------:R-:W-:Y:S01]  /*a280*/  FMUL.FTZ R41, R72, R157 ;  /* 0x0000009d48297220 */ /* 0x000fe20000410000 */
[----:B------:R-:W-:Y:S01]  /*a290*/  MOV R157, R47 ;  /* 0x0000002f009d7202 */ /* 0x000fe20000000f00 */
[----:B------:R-:W-:Y:S02]  /*a2a0*/  FMUL.FTZ R47, R0, R163 ;  /* 0x000000a3002f7220 */ /* 0x000fe40000410000 */
[----:B---3--:R-:W-:Y:S01]  /*a2b0*/  FFMA.FTZ R4, R194, c[0x0][0x2d0], -R3 ;  /* 0x0000b400c2047a23 */ /* 0x008fe20000010803 */
[----:B------:R-:W-:Y:S01]  /*a2c0*/  MOV R194, R248 ;  /* 0x000000f800c27202 */ /* 0x000fe20000000f00 */
[----:B------:R-:W3:Y:S01]  /*a2d0*/  LDSM.16.MT88.4 R20, [R224+0x100] ;  /* 0x00010000e014783b */ /* 0x000ee20000004200 */
[----:B------:R-:W-:Y:S01]  /*a2e0*/  FMUL.FTZ R5, R73, R125 ;  /* 0x0000007d49057220 */ /* 0x000fe20000410000 */
[----:B------:R-:W-:Y:S01]  /*a2f0*/  MOV R125, R91 ;  /* 0x0000005b007d7202 */ /* 0x000fe20000000f00 */
[----:B------:R1:W-:Y:S01]  /*a300*/  MUFU.EX2 R195, R4 ;  /* 0x0000000400c37308 */ /* 0x0003e20000000800 */
[C---:B------:R-:W-:Y:S02]  /*a310*/  FMUL.FTZ R12, R72.reuse, R128 ;  /* 0x00000080480c7220 */ /* 0x040fe40000410000 */
[----:B------:R-:W-:Y:S02]  /*a320*/  FFMA.FTZ R92, R215, c[0x0][0x2d0], -R105 ;  /* 0x0000b400d75c7a23 */ /* 0x000fe40000010869 */
[----:B------:R-:W3:Y:S01]  /*a330*/  LDSM.16.MT88.4 R36, [R227+0x100] ;  /* 0x00010000e324783b */ /* 0x000ee20000004200 */
[----:B----4-:R-:W-:Y:S01]  /*a340*/  FMUL.FTZ R32, R73, R148 ;  /* 0x0000009449207220 */ /* 0x010fe20000410000 */
[----:B------:R-:W-:Y:S06]  /*a350*/  MOV R148, R83 ;  /* 0x0000005300947202 */ /* 0x000fec0000000f00 */
[----:B------:R-:W4:Y:S01]  /*a360*/  LDSM.16.MT88.4 R52, [R225+0x100] ;  /* 0x00010000e134783b */ /* 0x000f220000004200 */
[----:B--2---:R-:W-:Y:S01]  /*a370*/  FMUL.FTZ R6, R71, R126 ;  /* 0x0000007e47067220 */ /* 0x004fe20000410000 */
[----:B------:R-:W-:Y:S01]  /*a380*/  MOV R128, R33 ;  /* 0x0000002100807202 */ /* 0x000fe20000000f00 */
[C---:B-1----:R-:W-:Y:S01]  /*a390*/  FMUL.FTZ R9, R72.reuse, R121 ;  /* 0x0000007948097220 */ /* 0x042fe20000410000 */
[----:B------:R-:W-:Y:S01]  /*a3a0*/  MOV R126, R90 ;  /* 0x0000005a007e7202 */ /* 0x000fe20000000f00 */
[----:B------:R-:W-:Y:S01]  /*a3b0*/  FMUL.FTZ R8, R72, R120 ;  /* 0x0000007848087220 */ /* 0x000fe20000410000 */
[----:B------:R-:W-:Y:S01]  /*a3c0*/  MOV R120, R35 ;  /* 0x0000002300787202 */ /* 0x000fe20000000f00 */
[----:B------:R-:W-:Y:S01]  /*a3d0*/  FMUL.FTZ R33, R73, R149 ;  /* 0x0000009549217220 */ /* 0x000fe20000410000 */
[----:B------:R-:W-:Y:S01]  /*a3e0*/  MOV R149, R82 ;  /* 0x0000005200957202 */ /* 0x000fe20000000f00 */
[----:B------:R-:W-:Y:S01]  /*a3f0*/  FMUL.FTZ R35, R71, R151 ;  /* 0x0000009747237220 */ /* 0x000fe20000410000 */
[----:B------:R-:W1:Y:S01]  /*a400*/  LDSM.16.MT88.4 R80, [R226+0x100] ;  /* 0x00010000e250783b */ /* 0x000e620000004200 */
[--C-:B------:R-:W-:Y:S01]  /*a410*/  FFMA.FTZ R4, R193, c[0x0][0x2d0], -R3.reuse ;  /* 0x0000b400c1047a23 */ /* 0x100fe20000010803 */
[----:B------:R-:W-:Y:S01]  /*a420*/  MOV R193, R40 ;  /* 0x0000002800c17202 */ /* 0x000fe20000000f00 */
[--C-:B------:R-:W-:Y:S01]  /*a430*/  FFMA.FTZ R40, R51, c[0x0][0x2d0], -R100.reuse ;  /* 0x0000b40033287a23 */ /* 0x100fe20000010864 */
[----:B------:R-:W-:Y:S01]  /*a440*/  MOV R151, R59 ;  /* 0x0000003b00977202 */ /* 0x000fe20000000f00 */
[----:B------:R2:W1:Y:S01]  /*a450*/  MUFU.EX2 R196, R4 ;  /* 0x0000000400c47308 */ /* 0x0004620000000800 */
[----:B------:R-:W-:Y:S01]  /*a460*/  FMUL.FTZ R51, R71, R167 ;  /* 0x000000a747337220 */ /* 0x000fe20000410000 */
[----:B------:R-:W-:Y:S01]  /*a470*/  MOV R121, R89 ;  /* 0x0000005900797202 */ /* 0x000fe20000000f00 */
[----:B------:R-:W-:Y:S01]  /*a480*/  FMUL.FTZ R59, R0, R175 ;  /* 0x000000af003b7220 */ /* 0x000fe20000410000 */
[----:B------:R-:W-:Y:S08]  /*a490*/  LDSM.16.MT88.4 R88, [R227+0x900] ;  /* 0x00090000e358783b */ /* 0x000ff00000004200 */
[----:B------:R-:W0:Y:S01]  /*a4a0*/  LDGDEPBAR ;  /* 0x00000000000079af */ /* 0x000e220000000000 */
[--C-:B--2---:R-:W-:Y:S02]  /*a4b0*/  FFMA.FTZ R4, R30, c[0x0][0x2d0], -R3.reuse ;  /* 0x0000b4001e047a23 */ /* 0x104fe40000010803 */
[C---:B------:R-:W-:Y:S01]  /*a4c0*/  FMUL.FTZ R30, R0.reuse, R146 ;  /* 0x00000092001e7220 */ /* 0x040fe20000410000 */
[----:B------:R-:W-:Y:S01]  /*a4d0*/  MOV R146, R42 ;  /* 0x0000002a00927202 */ /* 0x000fe20000000f00 */
[----:B------:R2:W-:Y:S01]  /*a4e0*/  MUFU.EX2 R197, R4 ;  /* 0x0000000400c57308 */ /* 0x0005e20000000800 */
[C---:B------:R-:W-:Y:S01]  /*a4f0*/  FMUL.FTZ R42, R0.reuse, R158 ;  /* 0x0000009e002a7220 */ /* 0x040fe20000410000 */
[----:B------:R-:W-:Y:S01]  /*a500*/  MOV R158, R219 ;  /* 0x000000db009e7202 */ /* 0x000fe20000000f00 */
[----:B--2---:R-:W-:Y:S02]  /*a510*/  FFMA.FTZ R4, R31, c[0x0][0x2d0], -R3 ;  /* 0x0000b4001f047a23 */ /* 0x004fe40000010803 */
[----:B------:R-:W-:Y:S01]  /*a520*/  FMUL.FTZ R31, R0, R147 ;  /* 0x00000093001f7220 */ /* 0x000fe20000410000 */
[----:B------:R-:W-:Y:S04]  /*a530*/  MOV R147, R44 ;  /* 0x0000002c00937202 */ /* 0x000fe80000000f00 */
[----:B------:R2:W1:Y:S01]  /*a540*/  MUFU.EX2 R199, R4 ;  /* 0x0000000400c77308 */ /* 0x0004620000000800 */
[----:B------:R-:W-:Y:S09]  /*a550*/  FFMA.FTZ R44, R208, c[0x0][0x2d0], -R107 ;  /* 0x0000b400d02c7a23 */ /* 0x000ff2000001086b */
[----:B------:R1:W-:Y:S01]  /*a560*/  MUFU.EX2 R145, R44 ;  /* 0x0000002c00917308 */ /* 0x0003e20000000800 */
[C---:B--2---:R-:W-:Y:S09]  /*a570*/  FMUL.FTZ R4, R73.reuse, R124 ;  /* 0x0000007c49047220 */ /* 0x044ff20000410000 */
[----:B------:R2:W-:Y:S01]  /*a580*/  MUFU.EX2 R124, R24 ;  /* 0x00000018007c7308 */ /* 0x0005e20000000800 */
[-C--:B---3--:R-:W-:Y:S05]  /*a590*/  HMMA.16816.F32 R4, R76, R20.reuse, R4 ;  /* 0x000000144c04723c */ /* 0x088fea0000001804 */
[----:B-1----:R-:W-:Y:S03]  /*a5a0*/  FMUL.FTZ R44, R72, R160 ;  /* 0x000000a0482c7220 */ /* 0x002fe60000410000 */
[C---:B------:R-:W-:Y:S07]  /*a5b0*/  HMMA.16816.F32 R8, R64.reuse, R20, R8 ;  /* 0x000000144008723c */ /* 0x040fee0000001808 */
[----:B------:R-:W-:Y:S01]  /*a5c0*/  FFMA.FTZ R20, R48, c[0x0][0x2d0], -R105 ;  /* 0x0000b40030147a23 */ /* 0x000fe20000010869 */
[-C--:B------:R-:W-:Y:S03]  /*a5d0*/  HMMA.16816.F32 R12, R64, R22.reuse, R12 ;  /* 0x00000016400c723c */ /* 0x080fe6000000180c */
[----:B------:R1:W3:Y:S01]  /*a5e0*/  MUFU.EX2 R127, R20 ;  /* 0x00000014007f7308 */ /* 0x0002e20000000800 */
[----:B------:R-:W-:Y:S01]  /*a5f0*/  FMUL.FTZ R21, R73, R137 ;  /* 0x0000008949157220 */ /* 0x000fe20000410000 */
[----:B------:R-:W-:Y:S01]  /*a600*/  MOV R137, R84 ;  /* 0x0000005400897202 */ /* 0x000fe20000000f00 */
[C---:B--2---:R-:W-:Y:S01]  /*a610*/  FMUL.FTZ R24, R72.reuse, R140 ;  /* 0x0000008c48187220 */ /* 0x044fe20000410000 */
[----:B------:R-:W2:Y:S01]  /*a620*/  LDSM.16.MT88.4 R84, [R224+0x900] ;  /* 0x00090000e054783b */ /* 0x000ea20000004200 */
[C---:B------:R-:W-:Y:S04]  /*a630*/  HMMA.16816.F32 R16, R76.reuse, R22, R16 ;  /* 0x000000164c10723c */ /* 0x040fe80000001810 */
[--C-:B------:R-:W-:Y:S01]  /*a640*/  FFMA.FTZ R48, R203, c[0x0][0x2d0], -R107.reuse ;  /* 0x0000b400cb307a23 */ /* 0x100fe2000001086b */
[----:B------:R-:W-:Y:S02]  /*a650*/  MOV R140, R94 ;  /* 0x0000005e008c7202 */ /* 0x000fe40000000f00 */
[C---:B------:R-:W-:Y:S01]  /*a660*/  FMUL.FTZ R22, R71.reuse, R138 ;  /* 0x0000008a47167220 */ /* 0x040fe20000410000 */
[----:B------:R-:W-:Y:S01]  /*a670*/  MOV R138, R252 ;  /* 0x000000fc008a7202 */ /* 0x000fe20000000f00 */
[----:B------:R-:W-:Y:S01]  /*a680*/  FMUL.FTZ R23, R71, R139 ;  /* 0x0000008b47177220 */ /* 0x000fe20000410000 */
[----:B------:R3:W2:Y:S02]  /*a690*/  MUFU.EX2 R252, R28 ;  /* 0x0000001c00fc7308 */ /* 0x0006a40000000800 */
[----:B------:R-:W-:Y:S01]  /*a6a0*/  MOV R139, R61 ;  /* 0x0000003d008b7202 */ /* 0x000fe20000000f00 */
[C---:B------:R-:W-:Y:S02]  /*a6b0*/  FMUL.FTZ R61, R72.reuse, R177 ;  /* 0x000000b1483d7220 */ /* 0x040fe40000410000 */
[----:B-1----:R-:W-:Y:S01]  /*a6c0*/  FMUL.FTZ R20, R73, R136 ;  /* 0x0000008849147220 */ /* 0x002fe20000410000 */
[----:B------:R-:W-:Y:S04]  /*a6d0*/  MOV R136, R223 ;  /* 0x000000df00887202 */ /* 0x000fe80000000f00 */
[----:B------:R1:W-:Y:S02]  /*a6e0*/  MUFU.EX2 R223, R48 ;  /* 0x0000003000df7308 */ /* 0x0003e40000000800 */
[-C--:B------:R-:W-:Y:S08]  /*a6f0*/  HMMA.16816.F32 R20, R76, R36.reuse, R20 ;  /* 0x000000244c14723c */ /* 0x080ff00000001814 */
[C---:B------:R-:W-:Y:S04]  /*a700*/  HMMA.16816.F32 R24, R64.reuse, R36, R24 ;  /* 0x000000244018723c */ /* 0x040fe80000001818 */
[----:B---3--:R-:W-:Y:S02]  /*a710*/  FMUL.FTZ R28, R72, R144 ;  /* 0x00000090481c7220 */ /* 0x008fe40000410000 */
[----:B------:R3:W-:Y:S01]  /*a720*/  MUFU.EX2 R144, R60 ;  /* 0x0000003c00907308 */ /* 0x0007e20000000800 */
[--C-:B------:R-:W-:Y:S02]  /*a730*/  FFMA.FTZ R36, R50, c[0x0][0x2d0], -R100.reuse ;  /* 0x0000b40032247a23 */ /* 0x100fe40000010864 */
[----:B------:R-:W-:Y:S02]  /*a740*/  FMUL.FTZ R50, R71, R166 ;  /* 0x000000a647327220 */ /* 0x000fe40000410000 */
[-C--:B------:R-:W-:Y:S03]  /*a750*/  HMMA.16816.F32 R28, R64, R38.reuse, R28 ;  /* 0x00000026401c723c */ /* 0x080fe6000000181c */
[C---:B-1----:R-:W-:Y:S02]  /*a760*/  FMUL.FTZ R48, R73.reuse, R164 ;  /* 0x000000a449307220 */ /* 0x042fe40000410000 */
[----:B------:R-:W-:Y:S01]  /*a770*/  LDSM.16.MT88.4 R164, [R225+0x3100] ;  /* 0x00310000e1a4783b */ /* 0x000fe20000004200 */
[----:B------:R1:W-:Y:S01]  /*a780*/  MUFU.EX2 R248, R36 ;  /* 0x0000002400f87308 */ /* 0x0003e20000000800 */
[----:B------:R-:W-:Y:S01]  /*a790*/  FMUL.FTZ R37, R73, R153 ;  /* 0x0000009949257220 */ /* 0x000fe20000410000 */
[C---:B------:R-:W-:Y:S07]  /*a7a0*/  HMMA.16816.F32 R32, R76.reuse, R38, R32 ;  /* 0x000000264c20723c */ /* 0x040fee0000001820 */
[C---:B------:R-:W-:Y:S01]  /*a7b0*/  FMUL.FTZ R39, R71.reuse, R155 ;  /* 0x0000009b47277220 */ /* 0x040fe20000410000 */
[----:B------:R-:W-:Y:S01]  /*a7c0*/  MOV R155, R249 ;  /* 0x000000f9009b7202 */ /* 0x000fe20000000f00 */
[----:B------:R-:W-:Y:S01]  /*a7d0*/  FMUL.FTZ R38, R71, R154 ;  /* 0x0000009a47267220 */ /* 0x000fe20000410000 */
[----:B------:R2:W2:Y:S02]  /*a7e0*/  MUFU.EX2 R249, R40 ;  /* 0x0000002800f97308 */ /* 0x0004a40000000800 */
[C---:B---3--:R-:W-:Y:S02]  /*a7f0*/  FMUL.FTZ R60, R72.reuse, R176 ;  /* 0x000000b0483c7220 */ /* 0x048fe40000410000 */
[----:B-1----:R-:W-:Y:S07]  /*a800*/  FMUL.FTZ R36, R73, R152 ;  /* 0x0000009849247220 */ /* 0x002fee0000410000 */
[-C--:B----4-:R-:W-:Y:S03]  /*a810*/  HMMA.16816.F32 R36, R76, R52.reuse, R36 ;  /* 0x000000344c24723c */ /* 0x090fe60000001824 */
[C---:B--2---:R-:W-:Y:S01]  /*a820*/  FMUL.FTZ R40, R72.reuse, R156 ;  /* 0x0000009c48287220 */ /* 0x044fe20000410000 */
[----:B------:R-:W-:Y:S01]  /*a830*/  MOV R156, R57 ;  /* 0x00000039009c7202 */ /* 0x000fe20000000f00 */
[----:B------:R-:W-:Y:S05]  /*a840*/  FMUL.FTZ R57, R72, R173 ;  /* 0x000000ad48397220 */ /* 0x000fea0000410000 */
[C---:B------:R-:W-:Y:S07]  /*a850*/  HMMA.16816.F32 R40, R64.reuse, R52, R40 ;  /* 0x000000344028723c */ /* 0x040fee0000001828 */
[----:B------:R-:W-:Y:S01]  /*a860*/  FFMA.FTZ R52, R209, c[0x0][0x2d0], -R107 ;  /* 0x0000b400d1347a23 */ /* 0x000fe2000001086b */
[-C--:B------:R-:W-:Y:S03]  /*a870*/  HMMA.16816.F32 R44, R64, R54.reuse, R44 ;  /* 0x00000036402c723c */ /* 0x080fe6000000182c */
[----:B------:R1:W2:Y:S01]  /*a880*/  MUFU.EX2 R220, R52 ;  /* 0x0000003400dc7308 */ /* 0x0002a20000000800 */
[----:B------:R-:W-:Y:S04]  /*a890*/  FMUL.FTZ R53, R73, R169 ;  /* 0x000000a949357220 */ /* 0x000fe80000410000 */
[C---:B------:R-:W-:Y:S07]  /*a8a0*/  HMMA.16816.F32 R48, R76.reuse, R54, R48 ;  /* 0x000000364c30723c */ /* 0x040fee0000001830 */
[C---:B------:R-:W-:Y:S02]  /*a8b0*/  FMUL.FTZ R55, R71.reuse, R171 ;  /* 0x000000ab47377220 */ /* 0x040fe40000410000 */
[----:B------:R-:W-:Y:S03]  /*a8c0*/  FMUL.FTZ R54, R71, R170 ;  /* 0x000000aa47367220 */ /* 0x000fe60000410000 */
[C---:B-1----:R-:W-:Y:S07]  /*a8d0*/  FMUL.FTZ R52, R73.reuse, R168 ;  /* 0x000000a849347220 */ /* 0x042fee0000410000 */
[-C--:B------:R-:W-:Y:S08]  /*a8e0*/  HMMA.16816.F32 R52, R76, R80.reuse, R52 ;  /* 0x000000504c34723c */ /* 0x080ff00000001834 */
[C---:B------:R-:W-:Y:S07]  /*a8f0*/  HMMA.16816.F32 R56, R64.reuse, R80, R56 ;  /* 0x000000504038723c */ /* 0x040fee0000001838 */
[--C-:B------:R-:W-:Y:S01]  /*a900*/  FFMA.FTZ R80, R216, c[0x0][0x2d0], -R3.reuse ;  /* 0x0000b400d8507a23 */ /* 0x100fe20000010803 */
[-C--:B------:R-:W-:Y:S03]  /*a910*/  HMMA.16816.F32 R60, R64, R82.reuse, R60 ;  /* 0x00000052403c723c */ /* 0x080fe6000000183c */
[----:B------:R1:W3:Y:S01]  /*a920*/  MUFU.EX2 R154, R80 ;  /* 0x00000050009a7308 */ /* 0x0002e20000000800 */
[----:B------:R-:W-:Y:S03]  /*a930*/  F2FP.PACK_AB R81, R196, R195 ;  /* 0x000000c3c451723e */ /* 0x000fe600000000ff */
[C---:B------:R-:W-:Y:S02]  /*a940*/  FMUL.FTZ R64, R73.reuse, R180 ;  /* 0x000000b449407220 */ /* 0x040fe40000410000 */
[----:B------:R-:W-:Y:S03]  /*a950*/  FMUL.FTZ R65, R73, R181 ;  /* 0x000000b549417220 */ /* 0x000fe60000410000 */
[C---:B------:R-:W-:Y:S02]  /*a960*/  FMUL.FTZ R66, R71.reuse, R182 ;  /* 0x000000b647427220 */ /* 0x040fe40000410000 */
[----:B------:R-:W-:Y:S07]  /*a970*/  FMUL.FTZ R67, R71, R183 ;  /* 0x000000b747437220 */ /* 0x000fee0000410000 */
[----:B------:R-:W-:Y:S04]  /*a980*/  HMMA.16816.F32 R64, R76, R82, R64 ;  /* 0x000000524c40723c */ /* 0x000fe80000001840 */
[--C-:B-1----:R-:W-:Y:S03]  /*a990*/  FFMA.FTZ R80, R214, c[0x0][0x2d0], -R3.reuse ;  /* 0x0000b400d6507a23 */ /* 0x102fe60000010803 */
[----:B------:R-:W-:Y:S02]  /*a9a0*/  F2FP.PACK_AB R76, R122, R130 ;  /* 0x000000827a4c723e */ /* 0x000fe400000000ff */
[----:B------:R-:W-:Y:S01]  /*a9b0*/  F2FP.PACK_AB R78, R141, R126 ;  /* 0x0000007e8d4e723e */ /* 0x000fe200000000ff */
[----:B------:R1:W-:Y:S02]  /*a9c0*/  MUFU.EX2 R152, R80 ;  /* 0x0000005000987308 */ /* 0x0003e40000000800 */
[----:B------:R-:W-:Y:S02]  /*a9d0*/  F2FP.PACK_AB R77, R121, R129 ;  /* 0x00000081794d723e */ /* 0x000fe400000000ff */
[----:B------:R-:W-:Y:S02]  /*a9e0*/  F2FP.PACK_AB R79, R140, R125 ;  /* 0x0000007d8c4f723e */ /* 0x000fe400000000ff */
[----:B------:R-:W-:Y:S02]  /*a9f0*/  F2FP.PACK_AB R82, R128, R142 ;  /* 0x0000008e8052723e */ /* 0x000fe400000000ff */
[----:B------:R-:W-:Y:S03]  /*aa00*/  F2FP.PACK_AB R83, R199, R197 ;  /* 0x000000c5c753723e */ /* 0x000fe600000000ff */
[-C--:B------:R-:W-:Y:S03]  /*aa10*/  HMMA.16816.F32 R4, R76, R84.reuse, R4 ;  /* 0x000000544c04723c */ /* 0x080fe60000001804 */
[----:B-1----:R-:W-:Y:S02]  /*aa20*/  FFMA.FTZ R80, R217, c[0x0][0x2d0], -R3 ;  /* 0x0000b400d9507a23 */ /* 0x002fe40000010803 */
[----:B------:R1:W-:Y:S10]  /*aa30*/  MUFU.EX2 R217, R92 ;  /* 0x0000005c00d97308 */ /* 0x0003f40000000800 */
[----:B------:R4:W2:Y:S01]  /*aa40*/  MUFU.EX2 R153, R80 ;  /* 0x0000005000997308 */ /* 0x0008a20000000800 */
[----:B-1----:R-:W1:Y:S01]  /*aa50*/  LDSM.16.MT88.4 R92, [R225+0x900] ;  /* 0x00090000e15c783b */ /* 0x002e620000004200 */
[----:B----4-:R-:W-:Y:S07]  /*aa60*/  F2FP.PACK_AB R80, R120, R123 ;  /* 0x0000007b7850723e */ /* 0x010fee00000000ff */
[C---:B------:R-:W-:Y:S07]  /*aa70*/  HMMA.16816.F32 R8, R80.reuse, R84, R8 ;  /* 0x000000545008723c */ /* 0x040fee0000001808 */
[--C-:B------:R-:W-:Y:S01]  /*aa80*/  FFMA.FTZ R84, R218, c[0x0][0x2d0], -R105.reuse ;  /* 0x0000b400da547a23 */ /* 0x100fe20000010869 */
[-C--:B------:R-:W-:Y:S03]  /*aa90*/  HMMA.16816.F32 R12, R80, R86.reuse, R12 ;  /* 0x00000056500c723c */ /* 0x080fe6000000180c */
[----:B------:R4:W1:Y:S05]  /*aaa0*/  MUFU.EX2 R219, R84 ;  /* 0x0000005400db7308 */ /* 0x00086a0000000800 */
[C---:B------:R-:W-:Y:S08]  /*aab0*/  HMMA.16816.F32 R16, R76.reuse, R86, R16 ;  /* 0x000000564c10723c */ /* 0x040ff00000001810 */
[-C--:B------:R-:W-:Y:S08]  /*aac0*/  HMMA.16816.F32 R20, R76, R88.reuse, R20 ;  /* 0x000000584c14723c */ /* 0x080ff00000001814 */
[C---:B------:R-:W-:Y:S04]  /*aad0*/  HMMA.16816.F32 R24, R80.reuse, R88, R24 ;  /* 0x000000585018723c */ /* 0x040fe80000001818 */
[--C-:B----4-:R-:W-:Y:S04]  /*aae0*/  FFMA.FTZ R84, R212, c[0x0][0x2d0], -R105.reuse ;  /* 0x0000b400d4547a23 */ /* 0x110fe80000010869 */
[-C--:B------:R-:W-:Y:S01]  /*aaf0*/  HMMA.16816.F32 R28, R80, R90.reuse, R28 ;  /* 0x0000005a501c723c */ /* 0x080fe2000000181c */
[----:B------:R4:W-:Y:S07]  /*ab00*/  MUFU.EX2 R216, R84 ;  /* 0x0000005400d87308 */ /* 0x0009ee0000000800 */
[C---:B------:R-:W-:Y:S08]  /*ab10*/  HMMA.16816.F32 R32, R76.reuse, R90, R32 ;  /* 0x0000005a4c20723c */ /* 0x040ff00000001820 */
[-C--:B-1----:R-:W-:Y:S08]  /*ab20*/  HMMA.16816.F32 R36, R76, R92.reuse, R36 ;  /* 0x0000005c4c24723c */ /* 0x082ff00000001824 */
[C---:B------:R-:W-:Y:S04]  /*ab30*/  HMMA.16816.F32 R40, R80.reuse, R92, R40 ;  /* 0x0000005c5028723c */ /* 0x040fe80000001828 */
[----:B----4-:R-:W-:Y:S04]  /*ab40*/  FFMA.FTZ R84, R211, c[0x0][0x2d0], -R105 ;  /* 0x0000b400d3547a23 */ /* 0x010fe80000010869 */
[-C--:B------:R-:W-:Y:S01]  /*ab50*/  HMMA.16816.F32 R44, R80, R94.reuse, R44 ;  /* 0x0000005e502c723c */ /* 0x080fe2000000182c */
[----:B------:R1:W4:Y:S07]  /*ab60*/  MUFU.EX2 R218, R84 ;  /* 0x0000005400da7308 */ /* 0x00032e0000000800 */
[C---:B------:R-:W-:Y:S04]  /*ab70*/  HMMA.16816.F32 R48, R76.reuse, R94, R48 ;  /* 0x0000005e4c30723c */ /* 0x040fe80000001830 */
[--C-:B-1----:R-:W-:Y:S01]  /*ab80*/  FFMA.FTZ R84, R159, c[0x0][0x2d0], -R100.reuse ;  /* 0x0000b4009f547a23 */ /* 0x102fe20000010864 */
[----:B------:R-:W-:Y:S02]  /*ab90*/  MOV R159, R158 ;  /* 0x0000009e009f7202 */ /* 0x000fe40000000f00 */
[----:B------:R-:W-:Y:S01]  /*aba0*/  MOV R158, R157 ;  /* 0x0000009d009e7202 */ /* 0x000fe20000000f00 */
[----:B------:R1:W-:Y:S01]  /*abb0*/  MUFU.EX2 R213, R84 ;  /* 0x0000005400d57308 */ /* 0x0003e20000000800 */
[----:B------:R-:W-:Y:S03]  /*abc0*/  MOV R157, R156 ;  /* 0x0000009c009d7202 */ /* 0x000fe60000000f00 */
[--C-:B------:R-:W-:Y:S01]  /*abd0*/  FFMA.FTZ R88, R159, c[0x0][0x2d0], -R100.reuse ;  /* 0x0000b4009f587a23 */ /* 0x100fe20000010864 */
[----:B------:R-:W-:Y:S02]  /*abe0*/  MOV R156, R155 ;  /* 0x0000009b009c7202 */ /* 0x000fe40000000f00 */
[----:B------:R-:W-:Y:S02]  /*abf0*/  MOV R203, R158 ;  /* 0x0000009e00cb7202 */ /* 0x000fe40000000f00 */
[----:B------:R-:W-:Y:S02]  /*ac00*/  MOV R159, R156 ;  /* 0x0000009c009f7202 */ /* 0x000fe40000000f00 */
[----:B------:R-:W-:Y:S01]  /*ac10*/  MOV R208, R157 ;  /* 0x0000009d00d07202 */ /* 0x000fe20000000f00 */
[----:B------:R2:W2:Y:S01]  /*ac20*/  MUFU.EX2 R215, R88 ;  /* 0x0000005800d77308 */ /* 0x0004a20000000800 */
[----:B------:R-:W-:Y:S02]  /*ac30*/  MOV R155, R151 ;  /* 0x00000097009b7202 */ /* 0x000fe40000000f00 */
[----:B------:R-:W-:Y:S02]  /*ac40*/  MOV R160, R208 ;  /* 0x000000d000a07202 */ /* 0x000fe40000000f00 */
[----:B------:R-:W-:Y:S02]  /*ac50*/  MOV R151, R150 ;  /* 0x0000009600977202 */ /* 0x000fe40000000f00 */
[----:B------:R-:W-:Y:S02]  /*ac60*/  MOV R150, R149 ;  /* 0x0000009500967202 */ /* 0x000fe40000000f00 */
[----:B------:R-:W-:Y:S02]  /*ac70*/  MOV R149, R148 ;  /* 0x0000009400957202 */ /* 0x000fe40000000f00 */
[----:B------:R-:W-:Y:S02]  /*ac80*/  MOV R148, R201 ;  /* 0x000000c900947202 */ /* 0x000fe40000000f00 */
[----:B------:R-:W-:Y:S01]  /*ac90*/  MOV R201, R138 ;  /* 0x0000008a00c97202 */ /* 0x000fe20000000f00 */
[----:B-1----:R-:W1:Y:S01]  /*aca0*/  LDSM.16.MT88.4 R84, [R226+0x900] ;  /* 0x00090000e254783b */ /* 0x002e620000004200 */
[----:B------:R-:W-:Y:S02]  /*acb0*/  MOV R157, R151 ;  /* 0x00000097009d7202 */ /* 0x000fe40000000f00 */
[----:B------:R-:W-:Y:S02]  /*acc0*/  MOV R151, R201 ;  /* 0x000000c900977202 */ /* 0x000fe40000000f00 */
[----:B------:R-:W-:Y:S02]  /*acd0*/  MOV R158, R155 ;  /* 0x0000009b009e7202 */ /* 0x000fe40000000f00 */
[----:B------:R-:W-:Y:S02]  /*ace0*/  MOV R156, R149 ;  /* 0x00000095009c7202 */ /* 0x000fe40000000f00 */
[----:B------:R-:W-:Y:S01]  /*acf0*/  MOV R155, R148 ;  /* 0x00000094009b7202 */ /* 0x000fe20000000f00 */
[--C-:B--2---:R-:W-:Y:S01]  /*ad00*/  FFMA.FTZ R88, R203, c[0x0][0x2d0], -R100.reuse ;  /* 0x0000b400cb587a23 */ /* 0x104fe20000010864 */
[----:B------:R-:W-:Y:S02]  /*ad10*/  MOV R203, R159 ;  /* 0x0000009f00cb7202 */ /* 0x000fe40000000f00 */
[----:B------:R-:W-:Y:S01]  /*ad20*/  MOV R208, R158 ;  /* 0x0000009e00d07202 */ /* 0x000fe20000000f00 */
[----:B------:R2:W-:Y:S01]  /*ad30*/  MUFU.EX2 R159, R88 ;  /* 0x00000058009f7308 */ /* 0x0005e20000000800 */
[----:B------:R-:W-:Y:S02]  /*ad40*/  MOV R158, R157 ;  /* 0x0000009d009e7202 */ /* 0x000fe40000000f00 */
        /* <DEDUP_REMOVED lines=8> */
[----:B------:R3:W5:Y:S01]  /*add0*/  LDL.LU R236, [R1+0x60] ;  /* 0x0000600001ec7983 */ /* 0x0007620000300800 */
[----:B------:R-:W-:Y:S02]  /*ade0*/  MOV R138, R117 ;  /* 0x00000075008a7202 */ /* 0x000fe40000000f00 */
[----:B------:R-:W-:Y:S01]  /*adf0*/  MOV R117, R237 ;  /* 0x000000ed00757202 */ /* 0x000fe20000000f00 */
[--C-:B--2---:R-:W-:Y:S01]  /*ae00*/  FFMA.FTZ R88, R160, c[0x0][0x2d0], -R100.reuse ;  /* 0x0000b400a0587a23 */ /* 0x104fe20000010864 */
[----:B------:R2:W5:Y:S01]  /*ae10*/  LDL.LU R237, [R1+0x5c] ;  /* 0x00005c0001ed7983 */ /* 0x0005620000300800 */
[-C--:B-1----:R-:W-:Y:S02]  /*ae20*/  HMMA.16816.F32 R52, R76, R84.reuse, R52 ;  /* 0x000000544c34723c */ /* 0x082fe40000001834 */
[----:B------:R1:W1:Y:S01]  /*ae30*/  MUFU.EX2 R214, R88 ;  /* 0x0000005800d67308 */ /* 0x0002620000000800 */
[----:B------:R-:W-:Y:S01]  /*ae40*/  MOV R148, R137 ;  /* 0x0000008900947202 */ /* 0x000fe20000000f00 */
[----:B------:R2:W5:Y:S01]  /*ae50*/  LDL.LU R238, [R1+0x58] ;  /* 0x0000580001ee7983 */ /* 0x0005620000300800 */
[----:B------:R-:W-:Y:S02]  /*ae60*/  MOV R151, R149 ;  /* 0x0000009500977202 */ /* 0x000fe40000000f00 */
[----:B------:R-:W-:Y:S01]  /*ae70*/  MOV R160, R208 ;  /* 0x000000d000a07202 */ /* 0x000fe20000000f00 */
[C---:B------:R-:W-:Y:S04]  /*ae80*/  HMMA.16816.F32 R56, R80.reuse, R84, R56 ;  /* 0x000000545038723c */ /* 0x040fe80000001838 */
[----:B------:R-:W-:Y:S02]  /*ae90*/  MOV R208, R157 ;  /* 0x0000009d00d07202 */ /* 0x000fe40000000f00 */
[----:B------:R-:W-:Y:S02]  /*aea0*/  MOV R149, R148 ;  /* 0x0000009400957202 */ /* 0x000fe40000000f00 */
[-C--:B------:R-:W-:Y:S04]  /*aeb0*/  HMMA.16816.F32 R60, R80, R86.reuse, R60 ;  /* 0x00000056503c723c */ /* 0x080fe8000000183c */
[----:B------:R-:W-:Y:S02]  /*aec0*/  MOV R157, R151 ;  /* 0x00000097009d7202 */ /* 0x000fe40000000f00 */
[----:B------:R-:W-:Y:S02]  /*aed0*/  MOV R151, R149 ;  /* 0x0000009500977202 */ /* 0x000fe40000000f00 */
[----:B------:R-:W-:Y:S04]  /*aee0*/  HMMA.16816.F32 R64, R76, R86, R64 ;  /* 0x000000564c40723c */ /* 0x000fe80000001840 */
[--C-:B-1----:R-:W-:Y:S01]  /*aef0*/  FFMA.FTZ R88, R203, c[0x0][0x2d0], -R107.reuse ;  /* 0x0000b400cb587a23 */ /* 0x102fe2000001086b */
[----:B------:R-:W-:Y:S02]  /*af00*/  MOV R203, R158 ;  /* 0x0000009e00cb7202 */ /* 0x000fe40000000f00 */
[----:B------:R-:W-:Y:S02]  /*af10*/  MOV R158, R155 ;  /* 0x0000009b009e7202 */ /* 0x000fe40000000f00 */
[----:B------:R1:W-:Y:S03]  /*af20*/  MUFU.EX2 R155, R88 ;  /* 0x00000058009b7308 */ /* 0x0003e60000000800 */
[----:B------:R-:W-:Y:S02]  /*af30*/  MOV R161, R203 ;  /* 0x000000cb00a17202 */ /* 0x000fe40000000f00 */
[----:B------:R-:W-:Y:S02]  /*af40*/  MOV R203, R158 ;  /* 0x0000009e00cb7202 */ /* 0x000fe40000000f00 */
[----:B------:R-:W-:Y:S01]  /*af50*/  MOV R148, R201 ;  /* 0x000000c900947202 */ /* 0x000fe20000000f00 */
[--C-:B------:R-:W-:Y:S01]  /*af60*/  FFMA.FTZ R92, R161, c[0x0][0x2d0], -R107.reuse ;  /* 0x0000b400a15c7a23 */ /* 0x100fe2000001086b */
[----:B------:R-:W-:Y:S02]  /*af70*/  F2FP.PACK_AB R76, R146, R147 ;  /* 0x00000093924c723e */ /* 0x000fe400000000ff */
[----:B------:R-:W-:Y:S01]  /*af80*/  MOV R149, R148 ;  /* 0x0000009400957202 */ /* 0x000fe20000000f00 */
[----:B------:R2:W-:Y:S01]  /*af90*/  MUFU.EX2 R163, R92 ;  /* 0x0000005c00a37308 */ /* 0x0005e20000000800 */
[----:B------:R-:W-:Y:S02]  /*afa0*/  F2FP.PACK_AB R78, R124, R127 ;  /* 0x0000007f7c4e723e */ /* 0x000fe400000000ff */
[----:B------:R-:W-:Y:S02]  /*afb0*/  F2FP.PACK_AB R77, R251, R252 ;  /* 0x000000fcfb4d723e */ /* 0x000fe400000000ff */
[----:B------:R-:W-:Y:S02]  /*afc0*/  F2FP.PACK_AB R79, R249, R248 ;  /* 0x000000f8f94f723e */ /* 0x000fe400000000ff */
[----:B------:R-:W-:Y:S02]  /*afd0*/  F2FP.PACK_AB R82, R221, R220 ;  /* 0x000000dcdd52723e */ /* 0x000fe400000000ff */
[----:B---3--:R-:W-:Y:S02]  /*afe0*/  F2FP.PACK_AB R81, R154, R144 ;  /* 0x000000909a51723e */ /* 0x008fe400000000ff */
[----:B------:R-:W-:Y:S01]  /*aff0*/  F2FP.PACK_AB R83, R153, R152 ;  /* 0x000000989953723e */ /* 0x000fe200000000ff */
[--C-:B-1----:R-:W-:Y:S01]  /*b000*/  FFMA.FTZ R88, R160, c[0x0][0x2d0], -R107.reuse ;  /* 0x0000b400a0587a23 */ /* 0x102fe2000001086b */
[----:B------:R-:W-:Y:S02]  /*b010*/  MOV R160, R208 ;  /* 0x000000d000a07202 */ /* 0x000fe40000000f00 */
[----:B------:R-:W-:Y:S01]  /*b020*/  MOV R208, R157 ;  /* 0x0000009d00d07202 */ /* 0x000fe20000000f00 */
[----:B------:R1:W-:Y:S01]  /*b030*/  MUFU.EX2 R158, R88 ;  /* 0x00000058009e7308 */ /* 0x0003e20000000800 */
[----:B------:R-:W-:Y:S02]  /*b040*/  MOV R157, R151 ;  /* 0x00000097009d7202 */ /* 0x000fe40000000f00 */
[----:B------:R-:W-:Y:S02]  /*b050*/  MOV R161, R160 ;  /* 0x000000a000a17202 */ /* 0x000fe40000000f00 */
[----:B------:R-:W-:Y:S02]  /*b060*/  MOV R160, R203 ;  /* 0x000000cb00a07202 */ /* 0x000fe40000000f00 */
[----:B------:R-:W-:Y:S01]  /*b070*/  MOV R203, R208 ;  /* 0x000000d000cb7202 */ /* 0x000fe20000000f00 */
[----:B--2---:R-:W-:Y:S01]  /*b080*/  FFMA.FTZ R92, R161, c[0x0][0x2d0], -R107 ;  /* 0x0000b400a15c7a23 */ /* 0x004fe2000001086b */
[----:B------:R-:W-:Y:S01]  /*b090*/  MOV R208, R157 ;  /* 0x0000009d00d07202 */ /* 0x000fe20000000f00 */
[--C-:B------:R-:W-:Y:S01]  /*b0a0*/  FFMA.FTZ R84, R160, c[0x0][0x2d0], -R3.reuse ;  /* 0x0000b400a0547a23 */ /* 0x100fe20000010803 */
[----:B------:R-:W-:Y:S01]  /*b0b0*/  MOV R160, R203 ;  /* 0x000000cb00a07202 */ /* 0x000fe20000000f00 */
[----:B------:R2:W3:Y:S01]  /*b0c0*/  MUFU.EX2 R162, R92 ;  /* 0x0000005c00a27308 */ /* 0x0004e20000000800 */
[----:B------:R-:W-:Y:S02]  /*b0d0*/  MOV R203, R208 ;  /* 0x000000d000cb7202 */ /* 0x000fe40000000f00 */
[----:B------:R-:W-:Y:S01]  /*b0e0*/  MOV R151, R149 ;  /* 0x0000009500977202 */ /* 0x000fe20000000f00 */
[--C-:B------:R-:W-:Y:S01]  /*b0f0*/  FFMA.FTZ R80, R160, c[0x0][0x2d0], -R3.reuse ;  /* 0x0000b400a0507a23 */ /* 0x100fe20000010803 */
[----:B------:R-:W-:Y:S02]  /*b100*/  MOV R160, R203 ;  /* 0x000000cb00a07202 */ /* 0x000fe40000000f00 */
[----:B------:R-:W-:Y:S02]  /*b110*/  MOV R203, R156 ;  /* 0x0000009c00cb7202 */ /* 0x000fe40000000f00 */
[----:B------:R-:W-:Y:S01]  /*b120*/  MOV R157, R151 ;  /* 0x00000097009d7202 */ /* 0x000fe20000000f00 */
[----:B------:R3:W-:Y:S01]  /*b130*/  MUFU.EX2 R156, R80 ;  /* 0x00000050009c7308 */ /* 0x0007e20000000800 */
[----:B------:R-:W-:Y:S01]  /*b140*/  MOV R137, R136 ;  /* 0x0000008800897202 */ /* 0x000fe20000000f00 */
[----:B-1----:R-:W1:Y:S01]  /*b150*/  LDSM.16.MT88.4 R88, [R224+0x1100] ;  /* 0x00110000e058783b */ /* 0x002e620000004200 */
[----:B------:R-:W-:Y:S02]  /*b160*/  MOV R208, R157 ;  /* 0x0000009d00d07202 */ /* 0x000fe40000000f00 */
[----:B------:R-:W-:Y:S04]  /*b170*/  MOV R136, R239 ;  /* 0x000000ef00887202 */ /* 0x000fe80000000f00 */
[----:B------:R-:W-:Y:S01]  /*b180*/  MOV R201, R136 ;  /* 0x0000008800c97202 */ /* 0x000fe20000000f00 */
[----:B------:R4:W1:Y:S01]  /*b190*/  MUFU.EX2 R157, R84 ;  /* 0x00000054009d7308 */ /* 0x0008620000000800 */
[----:B------:R1:W5:Y:S01]  /*b1a0*/  LDL.LU R239, [R1+0x54] ;  /* 0x0000540001ef7983 */ /* 0x0003620000300800 */
[----:B------:R-:W-:Y:S01]  /*b1b0*/  MOV R136, R135 ;  /* 0x0000008700887202 */ /* 0x000fe20000000f00 */
[--C-:B--2---:R-:W-:Y:S01]  /*b1c0*/  FFMA.FTZ R92, R208, c[0x0][0x2d0], -R3.reuse ;  /* 0x0000b400d05c7a23 */ /* 0x104fe20000010803 */
[----:B------:R-:W-:Y:S02]  /*b1d0*/  MOV R135, R133 ;  /* 0x0000008500877202 */ /* 0x000fe40000000f00 */
[----:B------:R-:W-:Y:S02]  /*b1e0*/  MOV R133, R240 ;  /* 0x000000f000857202 */ /* 0x000fe40000000f00 */
[----:B------:R2:W5:Y:S01]  /*b1f0*/  LDL.LU R240, [R1+0x50] ;  /* 0x0000500001f07983 */ /* 0x0005620000300800 */
[----:B------:R-:W-:Y:S02]  /*b200*/  MOV R148, R201 ;  /* 0x000000c900947202 */ /* 0x000fe40000000f00 */
[----:B------:R-:W-:Y:S01]  /*b210*/  MOV R201, R136 ;  /* 0x0000008800c97202 */ /* 0x000fe20000000f00 */
[----:B---3--:R-:W-:Y:S01]  /*b220*/  FFMA.FTZ R80, R160, c[0x0][0x2d0], -R3 ;  /* 0x0000b400a0507a23 */ /* 0x008fe20000010803 */
[----:B------:R-:W-:Y:S02]  /*b230*/  MOV R149, R148 ;  /* 0x0000009400957202 */ /* 0x000fe40000000f00 */
[----:B------:R-:W-:Y:S01]  /*b240*/  MOV R148, R201 ;  /* 0x000000c900947202 */ /* 0x000fe20000000f00 */
[----:B------:R3:W-:Y:S01]  /*b250*/  MUFU.EX2 R160, R80 ;  /* 0x0000005000a07308 */ /* 0x0007e20000000800 */
[----:B------:R-:W-:Y:S02]  /*b260*/  MOV R151, R149 ;  /* 0x0000009500977202 */ /* 0x000fe40000000f00 */
[----:B------:R-:W-:Y:S02]  /*b270*/  MOV R149, R148 ;  /* 0x0000009400957202 */ /* 0x000fe40000000f00 */
[----:B------:R-:W-:Y:S01]  /*b280*/  MOV R148, R143 ;  /* 0x0000008f00947202 */ /* 0x000fe20000000f00 */
[----:B----4-:R-:W4:Y:S01]  /*b290*/  LDSM.16.MT88.4 R84, [R227+0x1100] ;  /* 0x00110000e354783b */ /* 0x010f220000004200 */
[----:B------:R-:W-:Y:S02]  /*b2a0*/  MOV R208, R151 ;  /* 0x0000009700d07202 */ /* 0x000fe40000000f00 */
[----:B------:R-:W-:Y:S02]  /*b2b0*/  MOV R143, R139 ;  /* 0x0000008b008f7202 */ /* 0x000fe40000000f00 */
[----:B------:R-:W-:Y:S02]  /*b2c0*/  MOV R139, R118 ;  /* 0x00000076008b7202 */ /* 0x000fe40000000f00 */
[----:B------:R-:W-:Y:S01]  /*b2d0*/  MOV R118, R119 ;  /* 0x0000007700767202 */ /* 0x000fe20000000f00 */
[-C--:B-1----:R-:W-:Y:S03]  /*b2e0*/  HMMA.16816.F32 R4, R76, R88.reuse, R4 ;  /* 0x000000584c04723c */ /* 0x082fe60000001804 */
[----:B------:R-:W-:Y:S02]  /*b2f0*/  MOV R151, R139 ;  /* 0x0000008b00977202 */ /* 0x000fe40000000f00 */
[----:B------:R-:W-:Y:S02]  /*b300*/  MOV R139, R118 ;  /* 0x00000076008b7202 */ /* 0x000fe40000000f00 */
[----:B------:R1:W1:Y:S01]  /*b310*/  MUFU.EX2 R118, R92 ;  /* 0x0000005c00767308 */ /* 0x0002620000000800 */
[----:B------:R-:W-:Y:S04]  /*b320*/  MOV R136, R135 ;  /* 0x0000008700887202 */ /* 0x000fe80000000f00 */
[----:B---3--:R-:W-:Y:S02]  /*b330*/  F2FP.PACK_AB R80, R223, R145 ;  /* 0x00000091df50723e */ /* 0x008fe400000000ff */
[----:B------:R-:W-:Y:S02]  /*b340*/  MOV R201, R136 ;  /* 0x0000008800c97202 */ /* 0x000fe40000000f00 */
[----:B------:R-:W-:Y:S02]  /*b350*/  MOV R135, R134 ;  /* 0x0000008600877202 */ /* 0x000fe40000000f00 */
[----:B------:R-:W-:Y:S01]  /*b360*/  MOV R134, R106 ;  /* 0x0000006a00867202 */ /* 0x000fe20000000f00 */
[C---:B------:R-:W-:Y:S04]  /*b370*/  HMMA.16816.F32 R8, R80.reuse, R88, R8 ;  /* 0x000000585008723c */ /* 0x040fe80000001808 */
[----:B------:R-:W-:Y:S02]  /*b380*/  MOV R106, R233 ;  /* 0x000000e9006a7202 */ /* 0x000fe40000000f00 */
[----:B------:R2:W5:Y:S01]  /*b390*/  LDL.LU R233, [R1+0x4c] ;  /* 0x00004c0001e97983 */ /* 0x0005620000300800 */
[--C-:B------:R-:W-:Y:S01]  /*b3a0*/  FFMA.FTZ R88, R203, c[0x0][0x2d0], -R105.reuse ;  /* 0x0000b400cb587a23 */ /* 0x100fe20000010869 */
[-C--:B------:R-:W-:Y:S03]  /*b3b0*/  HMMA.16816.F32 R12, R80, R90.reuse, R12 ;  /* 0x0000005a500c723c */ /* 0x080fe6000000180c */
[----:B------:R3:W-:Y:S01]  /*b3c0*/  MUFU.EX2 R161, R88 ;  /* 0x0000005800a17308 */ /* 0x0007e20000000800 */
[----:B-1----:R-:W1:Y:S01]  /*b3d0*/  LDSM.16.MT88.4 R92, [R225+0x1100] ;  /* 0x00110000e15c783b */ /* 0x002e620000004200 */
[--C-:B------:R-:W-:Y:S01]  /*b3e0*/  FFMA.FTZ R106, R106, c[0x0][0x2d0], -R100.reuse ;  /* 0x0000b4006a6a7a23 */ /* 0x100fe20000010864 */
[----:B------:R-:W-:Y:S02]  /*b3f0*/  MOV R136, R135 ;  /* 0x0000008700887202 */ /* 0x000fe40000000f00 */
[C---:B------:R-:W-:Y:S04]  /*b400*/  HMMA.16816.F32 R16, R76.reuse, R90, R16 ;  /* 0x0000005a4c10723c */ /* 0x040fe80000001810 */
[----:B------:R-:W-:Y:S02]  /*b410*/  MOV R135, R193 ;  /* 0x000000c100877202 */ /* 0x000fe40000000f00 */
[----:B------:R-:W-:Y:S02]  /*b420*/  MOV R193, R194 ;  /* 0x000000c200c17202 */ /* 0x000fe40000000f00 */
[-C--:B----4-:R-:W-:Y:S04]  /*b430*/  HMMA.16816.F32 R20, R76, R84.reuse, R20 ;  /* 0x000000544c14723c */ /* 0x090fe80000001814 */
[----:B------:R-:W-:Y:S02]  /*b440*/  MOV R194, R234 ;  /* 0x000000ea00c27202 */ /* 0x000fe40000000f00 */
[----:B------:R2:W5:Y:S02]  /*b450*/  LDL.LU R234, [R1+0x48] ;  /* 0x0000480001ea7983 */ /* 0x0005640000300800 */
[C---:B------:R-:W-:Y:S02]  /*b460*/  HMMA.16816.F32 R24, R80.reuse, R84, R24 ;  /* 0x000000545018723c */ /* 0x040fe40000001818 */
[----:B------:R2:W5:Y:S02]  /*b470*/  LDL.LU R119, [R1+0x44] ;  /* 0x0000440001777983 */ /* 0x0005640000300800 */
[--C-:B---3--:R-:W-:Y:S03]  /*b480*/  FFMA.FTZ R88, R208, c[0x0][0x2d0], -R105.reuse ;  /* 0x0000b400d0587a23 */ /* 0x108fe60000010869 */
[--C-:B------:R-:W-:Y:S01]  /*b490*/  FFMA.FTZ R84, R149, c[0x0][0x2d0], -R100.reuse ;  /* 0x0000b40095547a23 */ /* 0x100fe20000010864 */
[-C--:B------:R-:W-:Y:S01]  /*b4a0*/  HMMA.16816.F32 R28, R80, R86.reuse, R28 ;  /* 0x00000056501c723c */ /* 0x080fe2000000181c */
[----:B------:R3:W-:Y:S03]  /*b4b0*/  MUFU.EX2 R211, R88 ;  /* 0x0000005800d37308 */ /* 0x0007e60000000800 */
[----:B------:R-:W-:Y:S02]  /*b4c0*/  MOV R149, R132 ;  /* 0x0000008400957202 */ /* 0x000fe40000000f00 */
[----:B------:R-:W-:Y:S02]  /*b4d0*/  MOV R132, R186 ;  /* 0x000000ba00847202 */ /* 0x000fe40000000f00 */
[C---:B------:R-:W-:Y:S03]  /*b4e0*/  HMMA.16816.F32 R32, R76.reuse, R86, R32 ;  /* 0x000000564c20723c */ /* 0x040fe60000001820 */
[----:B------:R4:W-:Y:S05]  /*b4f0*/  MUFU.EX2 R209, R84 ;  /* 0x0000005400d17308 */ /* 0x0009ea0000000800 */
[-C--:B-1----:R-:W-:Y:S08]  /*b500*/  HMMA.16816.F32 R36, R76, R92.reuse, R36 ;  /* 0x0000005c4c24723c */ /* 0x082ff00000001824 */
[C---:B------:R-:W-:Y:S04]  /*b510*/  HMMA.16816.F32 R40, R80.reuse, R92, R40 ;  /* 0x0000005c5028723c */ /* 0x040fe80000001828 */
[----:B---3--:R-:W-:Y:S01]  /*b520*/  FFMA.FTZ R88, R151, c[0x0][0x2d0], -R105 ;  /* 0x0000b40097587a23 */ /* 0x008fe20000010869 */
[----:B------:R-:W-:Y:S03]  /*b530*/  MOV R151, R111 ;  /* 0x0000006f00977202 */ /* 0x000fe60000000f00 */
[-C--:B------:R-:W-:Y:S01]  /*b540*/  HMMA.16816.F32 R44, R80, R94.reuse, R44 ;  /* 0x0000005e502c723c */ /* 0x080fe2000000182c */
[----:B------:R1:W-:Y:S03]  /*b550*/  MUFU.EX2 R212, R88 ;  /* 0x0000005800d47308 */ /* 0x0003e60000000800 */
[--C-:B----4-:R-:W-:Y:S01]  /*b560*/  FFMA.FTZ R84, R198, c[0x0][0x2d0], -R100.reuse ;  /* 0x0000b400c6547a23 */ /* 0x110fe20000010864 */
[----:B------:R-:W-:Y:S03]  /*b570*/  MOV R198, R207 ;  /* 0x000000cf00c67202 */ /* 0x000fe60000000f00 */
[C---:B------:R-:W-:Y:S03]  /*b580*/  HMMA.16816.F32 R48, R76.reuse, R94, R48 ;  /* 0x0000005e4c30723c */ /* 0x040fe60000001830 */
[----:B------:R3:W-:Y:S01]  /*b590*/  MUFU.EX2 R207, R84 ;  /* 0x0000005400cf7308 */ /* 0x0007e20000000800 */
[----:B------:R-:W-:Y:S09]  /*b5a0*/  FFMA.FTZ R92, R198, c[0x0][0x2d0], -R107 ;  /* 0x0000b400c65c7a23 */ /* 0x000ff2000001086b */
[----:B------:R4:W-:Y:S01]  /*b5b0*/  MUFU.EX2 R169, R92 ;  /* 0x0000005c00a97308 */ /* 0x0009e20000000800 */
[----:B-1----:R-:W-:Y:S01]  /*b5c0*/  FFMA.FTZ R88, R150, c[0x0][0x2d0], -R105 ;  /* 0x0000b40096587a23 */ /* 0x002fe20000010869 */
[----:B------:R-:W-:Y:S02]  /*b5d0*/  MOV R150, R131 ;  /* 0x0000008300967202 */ /* 0x000fe40000000f00 */
[----:B------:R-:W-:Y:S06]  /*b5e0*/  MOV R131, R184 ;  /* 0x000000b800837202 */ /* 0x000fec0000000f00 */
[----:B------:R1:W-:Y:S01]  /*b5f0*/  MUFU.EX2 R210, R88 ;  /* 0x0000005800d27308 */ /* 0x0003e20000000800 */
[--C-:B---3--:R-:W-:Y:S09]  /*b600*/  FFMA.FTZ R84, R148, c[0x0][0x2d0], -R100.reuse ;  /* 0x0000b40094547a23 */ /* 0x108ff20000010864 */
[----:B------:R3:W-:Y:S01]  /*b610*/  MUFU.EX2 R208, R84 ;  /* 0x0000005400d07308 */ /* 0x0007e20000000800 */
[----:B----4-:R-:W-:Y:S09]  /*b620*/  FFMA.FTZ R92, R143, c[0x0][0x2d0], -R107 ;  /* 0x0000b4008f5c7a23 */ /* 0x010ff2000001086b */
[----:B------:R4:W-:Y:S01]  /*b630*/  MUFU.EX2 R170, R92 ;  /* 0x0000005c00aa7308 */ /* 0x0009e20000000800 */
[----:B-1----:R-:W1:Y:S09]  /*b640*/  LDSM.16.MT88.4 R88, [R226+0x1100] ;  /* 0x00110000e258783b */ /* 0x002e720000004200 */
[----:B------:R-:W-:Y:S01]  /*b650*/  MUFU.EX2 R184, R104 ;  /* 0x0000006800b87308 */ /* 0x000fe20000000800 */
[--C-:B---3--:R-:W-:Y:S01]  /*b660*/  FFMA.FTZ R84, R138, c[0x0][0x2d0], -R100.reuse ;  /* 0x0000b4008a547a23 */ /* 0x108fe20000010864 */
[----:B------:R-:W-:Y:S02]  /*b670*/  MOV R138, R137 ;  /* 0x00000089008a7202 */ /* 0x000fe40000000f00 */
[----:B------:R-:W-:Y:S02]  /*b680*/  MOV R137, R192 ;  /* 0x000000c000897202 */ /* 0x000fe40000000f00 */
[----:B------:R-:W-:Y:S02]  /*b690*/  MOV R192, R117 ;  /* 0x0000007500c07202 */ /* 0x000fe40000000f00 */
[----:B------:R-:W-:Y:S02]  /*b6a0*/  MOV R117, R206 ;  /* 0x000000ce00757202 */ /* 0x000fe40000000f00 */
[----:B------:R3:W-:Y:S01]  /*b6b0*/  MUFU.EX2 R206, R84 ;  /* 0x0000005400ce7308 */ /* 0x0007e20000000800 */
[----:B----4-:R-:W-:Y:S02]  /*b6c0*/  FFMA.FTZ R92, R230, c[0x0][0x2d0], -R3 ;  /* 0x0000b400e65c7a23 */ /* 0x010fe40000010803 */
[----:B------:R2:W5:Y:S01]  /*b6d0*/  LDL.LU R230, [R1+0x40] ;  /* 0x0000400001e67983 */ /* 0x0005620000300800 */
[-C--:B-1----:R-:W-:Y:S03]  /*b6e0*/  HMMA.16816.F32 R52, R76, R88.reuse, R52 ;  /* 0x000000584c34723c */ /* 0x082fe60000001834 */
[--C-:B---3--:R-:W-:Y:S04]  /*b6f0*/  FFMA.FTZ R84, R201, c[0x0][0x2d0], -R107.reuse ;  /* 0x0000b400c9547a23 */ /* 0x108fe8000001086b */
[----:B------:R1:W-:Y:S01]  /*b700*/  MUFU.EX2 R171, R84 ;  /* 0x0000005400ab7308 */ /* 0x0003e20000000800 */
[C---:B------:R-:W-:Y:S07]  /*b710*/  HMMA.16816.F32 R56, R80.reuse, R88, R56 ;  /* 0x000000585038723c */ /* 0x040fee0000001838 */
[----:B------:R-:W-:Y:S01]  /*b720*/  FFMA.FTZ R88, R139, c[0x0][0x2d0], -R107 ;  /* 0x0000b4008b587a23 */ /* 0x000fe2000001086b */
[-C--:B------:R-:W-:Y:S03]  /*b730*/  HMMA.16816.F32 R60, R80, R90.reuse, R60 ;  /* 0x0000005a503c723c */ /* 0x080fe6000000183c */
[----:B------:R3:W-:Y:S01]  /*b740*/  MUFU.EX2 R168, R88 ;  /* 0x0000005800a87308 */ /* 0x0007e20000000800 */
[----:B------:R-:W-:Y:S02]  /*b750*/  MOV R139, R137 ;  /* 0x00000089008b7202 */ /* 0x000fe40000000f00 */
[----:B------:R-:W-:Y:S01]  /*b760*/  MOV R137, R135 ;  /* 0x0000008700897202 */ /* 0x000fe20000000f00 */
[--C-:B------:R-:W-:Y:S01]  /*b770*/  FFMA.FTZ R80, R138, c[0x0][0x2d0], -R3.reuse ;  /* 0x0000b4008a507a23 */ /* 0x100fe20000010803 */
[----:B------:R-:W-:Y:S04]  /*b780*/  HMMA.16816.F32 R64, R76, R90, R64 ;  /* 0x0000005a4c40723c */ /* 0x000fe80000001840 */
[----:B------:R-:W-:Y:S02]  /*b790*/  MOV R138, R192 ;  /* 0x000000c0008a7202 */ /* 0x000fe40000000f00 */
[----:B------:R-:W-:Y:S01]  /*b7a0*/  MOV R192, R117 ;  /* 0x0000007500c07202 */ /* 0x000fe20000000f00 */
[----:B-1----:R-:W1:Y:S01]  /*b7b0*/  LDSM.16.MT88.4 R84, [R224+0x1900] ;  /* 0x00190000e054783b */ /* 0x002e620000004200 */
[----:B------:R4:W-:Y:S01]  /*b7c0*/  MUFU.EX2 R117, R80 ;  /* 0x0000005000757308 */ /* 0x0009e20000000800 */
[----:B------:R-:W-:Y:S03]  /*b7d0*/  MOV R135, R114 ;  /* 0x0000007200877202 */ /* 0x000fe60000000f00 */
[----:B------:R-:W-:Y:S02]  /*b7e0*/  F2FP.PACK_AB R76, R219, R217 ;  /* 0x000000d9db4c723e */ /* 0x000fe400000000ff */
[----:B------:R-:W-:Y:S02]  /*b7f0*/  F2FP.PACK_AB R78, R218, R216 ;  /* 0x000000d8da4e723e */ /* 0x000fe400000000ff */
[----:B------:R-:W-:Y:S02]  /*b800*/  F2FP.PACK_AB R77, R215, R213 ;  /* 0x000000d5d74d723e */ /* 0x000fe400000000ff */
[----:B------:R-:W-:Y:S01]  /*b810*/  F2FP.PACK_AB R79, R214, R159 ;  /* 0x0000009fd64f723e */ /* 0x000fe200000000ff */
[----:B---3--:R-:W3:Y:S01]  /*b820*/  LDSM.16.MT88.4 R88, [R227+0x1900] ;  /* 0x00190000e358783b */ /* 0x008ee20000004200 */
[----:B------:R-:W-:Y:S02]  /*b830*/  F2FP.PACK_AB R82, R162, R163 ;  /* 0x000000a3a252723e */ /* 0x000fe400000000ff */
[----:B------:R-:W-:Y:S02]  /*b840*/  F2FP.PACK_AB R81, R156, R157 ;  /* 0x0000009d9c51723e */ /* 0x000fe400000000ff */
[----:B------:R-:W-:Y:S01]  /*b850*/  F2FP.PACK_AB R83, R118, R160 ;  /* 0x000000a07653723e */ /* 0x000fe200000000ff */
[--C-:B----4-:R-:W-:Y:S01]  /*b860*/  FFMA.FTZ R80, R136, c[0x0][0x2d0], -R3.reuse ;  /* 0x0000b40088507a23 */ /* 0x110fe20000010803 */
[----:B------:R-:W-:Y:S02]  /*b870*/  MOV R136, R115 ;  /* 0x0000007300887202 */ /* 0x000fe40000000f00 */
[----:B------:R4:W-:Y:S10]  /*b880*/  MUFU.EX2 R115, R92 ;  /* 0x0000005c00737308 */ /* 0x0009f40000000800 */
[----:B------:R2:W-:Y:S01]  /*b890*/  MUFU.EX2 R114, R80 ;  /* 0x0000005000727308 */ /* 0x0005e20000000800 */
[-C--:B-1----:R-:W-:Y:S01]  /*b8a0*/  HMMA.16816.F32 R4, R76, R84.reuse, R4 ;  /* 0x000000544c04723c */ /* 0x082fe20000001804 */
[----:B----4-:R-:W1:Y:S02]  /*b8b0*/  LDSM.16.MT88.4 R92, [R225+0x1900] ;  /* 0x00190000e15c783b */ /* 0x010e640000004200 */
[----:B--2---:R-:W-:Y:S07]  /*b8c0*/  F2FP.PACK_AB R80, R158, R155 ;  /* 0x0000009b9e50723e */ /* 0x004fee00000000ff */
[C---:B------:R-:W-:Y:S07]  /*b8d0*/  HMMA.16816.F32 R8, R80.reuse, R84, R8 ;  /* 0x000000545008723c */ /* 0x040fee0000001808 */
[----:B------:R-:W-:Y:S01]  /*b8e0*/  FFMA.FTZ R84, R139, c[0x0][0x2d0], -R3 ;  /* 0x0000b4008b547a23 */ /* 0x000fe20000010803 */
[-C--:B------:R-:W-:Y:S04]  /*b8f0*/  HMMA.16816.F32 R12, R80, R86.reuse, R12 ;  /* 0x00000056500c723c */ /* 0x080fe8000000180c */
[----:B------:R-:W-:Y:S02]  /*b900*/  MOV R139, R138 ;  /* 0x0000008a008b7202 */ /* 0x000fe40000000f00 */
[----:B------:R-:W-:Y:S02]  /*b910*/  MOV R138, R116 ;  /* 0x00000074008a7202 */ /* 0x000fe40000000f00 */
[C---:B------:R-:W-:Y:S01]  /*b920*/  HMMA.16816.F32 R16, R76.reuse, R86, R16 ;  /* 0x000000564c10723c */ /* 0x040fe20000001810 */
[----:B------:R2:W-:Y:S07]  /*b930*/  MUFU.EX2 R116, R84 ;  /* 0x0000005400747308 */ /* 0x0005ee0000000800 */
[-C--:B---3--:R-:W-:Y:S08]  /*b940*/  HMMA.16816.F32 R20, R76, R88.reuse, R20 ;  /* 0x000000584c14723c */ /* 0x088ff00000001814 */
[C---:B------:R-:W-:Y:S07]  /*b950*/  HMMA.16816.F32 R24, R80.reuse, R88, R24 ;  /* 0x000000585018723c */ /* 0x040fee0000001818 */
[--C-:B------:R-:W-:Y:S01]  /*b960*/  FFMA.FTZ R88, R139, c[0x0][0x2d0], -R100.reuse ;  /* 0x0000b4008b587a23 */ /* 0x100fe20000010864 */
[-C--:B------:R-:W-:Y:S01]  /*b970*/  HMMA.16816.F32 R28, R80, R90.reuse, R28 ;  /* 0x0000005a501c723c */ /* 0x080fe2000000181c */
[----:B------:R-:W3:Y:S02]  /*b980*/  LDL.LU R139, [R1+0x10] ;  /* 0x00001000018b7983 */ /* 0x000ee40000300800 */
[----:B------:R4:W-:Y:S01]  /*b990*/  MUFU.EX2 R174, R88 ;  /* 0x0000005800ae7308 */ /* 0x0009e20000000800 */
[--C-:B--2---:R-:W-:Y:S04]  /*b9a0*/  FFMA.FTZ R84, R205, c[0x0][0x2d0], -R105.reuse ;  /* 0x0000b400cd547a23 */ /* 0x104fe80000010869 */
[C---:B------:R-:W-:Y:S05]  /*b9b0*/  HMMA.16816.F32 R32, R76.reuse, R90, R32 ;  /* 0x0000005a4c20723c */ /* 0x040fea0000001820 */
[----:B------:R2:W-:Y:S03]  /*b9c0*/  MUFU.EX2 R205, R84 ;  /* 0x0000005400cd7308 */ /* 0x0005e60000000800 */
[-C--:B-1----:R-:W-:Y:S08]  /*b9d0*/  HMMA.16816.F32 R36, R76, R92.reuse, R36 ;  /* 0x0000005c4c24723c */ /* 0x082ff00000001824 */
[C---:B------:R-:W-:Y:S04]  /*b9e0*/  HMMA.16816.F32 R40, R80.reuse, R92, R40 ;  /* 0x0000005c5028723c */ /* 0x040fe80000001828 */
[--C-:B----4-:R-:W-:Y:S02]  /*b9f0*/  FFMA.FTZ R88, R138, c[0x0][0x2d0], -R100.reuse ;  /* 0x0000b4008a587a23 */ /* 0x110fe40000010864 */
[----:B------:R-:W4:Y:S02]  /*ba00*/  LDL.LU R138, [R1+0x14] ;  /* 0x00001400018a7983 */ /* 0x000f240000300800 */
[-C--:B------:R-:W-:Y:S01]  /*ba10*/  HMMA.16816.F32 R44, R80, R94.reuse, R44 ;  /* 0x0000005e502c723c */ /* 0x080fe2000000182c */
[----:B------:R1:W-:Y:S03]  /*ba20*/  MUFU.EX2 R173, R88 ;  /* 0x0000005800ad7308 */ /* 0x0003e60000000800 */
[----:B--2---:R-:W-:Y:S01]  /*ba30*/  FFMA.FTZ R84, R137, c[0x0][0x2d0], -R105 ;  /* 0x0000b40089547a23 */ /* 0x004fe20000010869 */
[----:B------:R-:W-:Y:S03]  /*ba40*/  MOV R137, R136 ;  /* 0x0000008800897202 */ /* 0x000fe60000000f00 */
[C---:B------:R-:W-:Y:S03]  /*ba50*/  HMMA.16816.F32 R48, R76.reuse, R94, R48 ;  /* 0x0000005e4c30723c */ /* 0x040fe60000001830 */
[----:B------:R2:W-:Y:S01]  /*ba60*/  MUFU.EX2 R175, R84 ;  /* 0x0000005400af7308 */ /* 0x0005e20000000800 */
[----:B------:R-:W-:Y:S02]  /*ba70*/  MOV R136, R135 ;  /* 0x0000008700887202 */ /* 0x000fe40000000f00 */
[----:B------:R-:W-:Y:S06]  /*ba80*/  MOV R135, R204 ;  /* 0x000000cc00877202 */ /* 0x000fec0000000f00 */
[----:B------:R-:W-:Y:S01]  /*ba90*/  FFMA.FTZ R92, R135, c[0x0][0x2d0], -R107 ;  /* 0x0000b400875c7a23 */ /* 0x000fe2000001086b */
[----:B------:R-:W-:Y:S02]  /*baa0*/  MOV R135, R134 ;  /* 0x0000008600877202 */ /* 0x000fe40000000f00 */
[----:B------:R-:W-:Y:S01]  /*bab0*/  MOV R134, R133 ;  /* 0x0000008500867202 */ /* 0x000fe20000000f00 */
[--C-:B-1----:R-:W-:Y:S01]  /*bac0*/  FFMA.FTZ R88, R98, c[0x0][0x2d0], -R100.reuse ;  /* 0x0000b40062587a23 */ /* 0x102fe20000010864 */
[----:B------:R-:W-:Y:S02]  /*bad0*/  MOV R133, R194 ;  /* 0x000000c200857202 */ /* 0x000fe40000000f00 */
[----:B------:R1:W-:Y:S01]  /*bae0*/  MUFU.EX2 R194, R92 ;  /* 0x0000005c00c27308 */ /* 0x0003e20000000800 */
[----:B------:R-:W-:Y:S02]  /*baf0*/  MOV R143, R134 ;  /* 0x00000086008f7202 */ /* 0x000fe40000000f00 */
[----:B------:R-:W-:Y:S02]  /*bb00*/  MOV R148, R133 ;  /* 0x0000008500947202 */ /* 0x000fe40000000f00 */
[----:B------:R-:W-:Y:S01]  /*bb10*/  MOV R133, R187 ;  /* 0x000000bb00857202 */ /* 0x000fe20000000f00 */
[----:B--2---:R-:W-:Y:S01]  /*bb20*/  FFMA.FTZ R84, R96, c[0x0][0x2d0], -R105 ;  /* 0x0000b40060547a23 */ /* 0x004fe20000010869 */
[----:B------:R-:W-:Y:S03]  /*bb30*/  MOV R134, R185 ;  /* 0x000000b900867202 */ /* 0x000fe60000000f00 */
[----:B------:R2:W-:Y:S01]  /*bb40*/  MUFU.EX2 R198, R88 ;  /* 0x0000005800c67308 */ /* 0x0005e20000000800 */
[----:B------:R-:W-:Y:S05]  /*bb50*/  MOV R185, R110 ;  /* 0x0000006e00b97202 */ /* 0x000fea0000000f00 */
[--C-:B------:R-:W-:Y:S04]  /*bb60*/  FFMA.FTZ R104, R185, c[0x0][0x2d0], -R107.reuse ;  /* 0x0000b400b9687a23 */ /* 0x100fe8000001086b */
[----:B------:R2:W-:Y:S01]  /*bb70*/  MUFU.EX2 R204, R84 ;  /* 0x0000005400cc7308 */ /* 0x0005e20000000800 */
[----:B-1----:R-:W-:Y:S09]  /*bb80*/  FFMA.FTZ R92, R193, c[0x0][0x2d0], -R107 ;  /* 0x0000b400c15c7a23 */ /* 0x002ff2000001086b */
[----:B------:R1:W-:Y:S01]  /*bb90*/  MUFU.EX2 R193, R92 ;  /* 0x0000005c00c17308 */ /* 0x0003e20000000800 */
[--C-:B--2---:R-:W-:Y:S09]  /*bba0*/  FFMA.FTZ R88, R99, c[0x0][0x2d0], -R100.reuse ;  /* 0x0000b40063587a23 */ /* 0x104ff20000010864 */
[----:B------:R2:W-:Y:S01]  /*bbb0*/  MUFU.EX2 R201, R88 ;  /* 0x0000005800c97308 */ /* 0x0005e20000000800 */
[--C-:B------:R-:W-:Y:S02]  /*bbc0*/  FFMA.FTZ R84, R97, c[0x0][0x2d0], -R105.reuse ;  /* 0x0000b40061547a23 */ /* 0x100fe40000010869 */
[----:B------:R-:W-:Y:S01]  /*bbd0*/  FFMA.FTZ R105, R113, c[0x0][0x2d0], -R105 ;  /* 0x0000b40071697a23 */ /* 0x000fe20000010869 */
[----:B------:R-:W-:Y:S01]  /*bbe0*/  LDSM.16.MT88.4 R96, [R225+0x2100] ;  /* 0x00210000e160783b */ /* 0x000fe20000004200 */
[----:B------:R-:W-:Y:S05]  /*bbf0*/  FFMA.FTZ R113, R112, c[0x0][0x2d0], -R100 ;  /* 0x0000b40070717a23 */ /* 0x000fea0000010864 */
[----:B------:R2:W-:Y:S01]  /*bc00*/  MUFU.EX2 R203, R84 ;  /* 0x0000005400cb7308 */ /* 0x0005e20000000800 */
[----:B------:R-:W-:Y:S01]  /*bc10*/  FFMA.FTZ R100, R189, c[0x0][0x2d0], -R3 ;  /* 0x0000b400bd647a23 */ /* 0x000fe20000010803 */
[----:B-1----:R-:W-:Y:S08]  /*bc20*/  LDSM.16.MT88.4 R92, [R227+0x2100] ;  /* 0x00210000e35c783b */ /* 0x002ff00000004200 */
[----:B------:R1:W-:Y:S01]  /*bc30*/  MUFU.EX2 R110, R100 ;  /* 0x00000064006e7308 */ /* 0x0003e20000000800 */
[----:B--2---:R-:W-:Y:S02]  /*bc40*/  FFMA.FTZ R88, R137, c[0x0][0x2d0], -R107 ;  /* 0x0000b40089587a23 */ /* 0x004fe4000001086b */
[----:B------:R-:W4:Y:S07]  /*bc50*/  LDL.LU R137, [R1+0x1c] ;  /* 0x00001c0001897983 */ /* 0x000f2e0000300800 */
[----:B------:R1:W-:Y:S01]  /*bc60*/  MUFU.EX2 R172, R88 ;  /* 0x0000005800ac7308 */ /* 0x0003e20000000800 */
[----:B------:R-:W1:Y:S09]  /*bc70*/  LDSM.16.MT88.4 R84, [R226+0x1900] ;  /* 0x00190000e254783b */ /* 0x000e720000004200 */
[----:B------:R1:W-:Y:S02]  /*bc80*/  MUFU.EX2 R186, R105 ;  /* 0x0000006900ba7308 */ /* 0x0003e40000000800 */
[----:B-1----:R-:W-:Y:S08]  /*bc90*/  FFMA.FTZ R100, R148, c[0x0][0x2d0], -R3 ;  /* 0x0000b40094647a23 */ /* 0x002ff00000010803 */
[----:B------:R1:W1:Y:S01]  /*bca0*/  MUFU.EX2 R185, R106 ;  /* 0x0000006a00b97308 */ /* 0x0002620000000800 */
[----:B------:R-:W1:Y:S09]  /*bcb0*/  LDSM.16.MT88.4 R88, [R224+0x2100] ;  /* 0x00210000e058783b */ /* 0x000e720000004200 */
[----:B------:R-:W1:Y:S01]  /*bcc0*/  MUFU.EX2 R113, R113 ;  /* 0x0000007100717308 */ /* 0x000e620000000800 */
[--C-:B------:R-:W-:Y:S09]  /*bcd0*/  FFMA.FTZ R105, R151, c[0x0][0x2d0], -R107.reuse ;  /* 0x0000b40097697a23 */ /* 0x100ff2000001086b */
[----:B------:R-:W1:Y:S01]  /*bce0*/  MUFU.EX2 R187, R103 ;  /* 0x0000006700bb7308 */ /* 0x000e620000000800 */
[-C--:B------:R-:W-:Y:S03]  /*bcf0*/  HMMA.16816.F32 R52, R76, R84.reuse, R52 ;  /* 0x000000544c34723c */ /* 0x080fe60000001834 */
[--C-:B-1----:R-:W-:Y:S01]  /*bd00*/  FFMA.FTZ R106, R150, c[0x0][0x2d0], -R107.reuse ;  /* 0x0000b400966a7a23 */ /* 0x102fe2000001086b */
[----:B------:R-:W-:Y:S05]  /*bd10*/  F2FP.PACK_AB R181, R185, R184 ;  /* 0x000000b8b9b5723e */ /* 0x000fea00000000ff */
[----:B------:R-:W-:Y:S01]  /*bd20*/  MUFU.EX2 R105, R105 ;  /* 0x0000006900697308 */ /* 0x000fe20000000800 */
[C---:B------:R-:W-:Y:S04]  /*bd30*/  HMMA.16816.F32 R56, R80.reuse, R84, R56 ;  /* 0x000000545038723c */ /* 0x040fe80000001838 */
[----:B------:R-:W-:Y:S03]  /*bd40*/  F2FP.PACK_AB R183, R113, R108 ;  /* 0x0000006c71b7723e */ /* 0x000fe600000000ff */
[--C-:B------:R-:W-:Y:S01]  /*bd50*/  FFMA.FTZ R84, R192, c[0x0][0x2d0], -R107.reuse ;  /* 0x0000b400c0547a23 */ /* 0x100fe2000001086b */
[-C--:B------:R-:W-:Y:S01]  /*bd60*/  HMMA.16816.F32 R60, R80, R86.reuse, R60 ;  /* 0x00000056503c723c */ /* 0x080fe2000000183c */
[----:B------:R-:W-:Y:S03]  /*bd70*/  MUFU.EX2 R106, R106 ;  /* 0x0000006a006a7308 */ /* 0x000fe60000000800 */
[----:B------:R-:W-:Y:S01]  /*bd80*/  FFMA.FTZ R107, R149, c[0x0][0x2d0], -R107 ;  /* 0x0000b400956b7a23 */ /* 0x000fe2000001086b */
[----:B------:R-:W-:Y:S01]  /*bd90*/  F2FP.PACK_AB R182, R186, R187 ;  /* 0x000000bbbab6723e */ /* 0x000fe200000000ff */
[----:B------:R-:W-:Y:S01]  /*bda0*/  LDSM.16.MT88.4 R148, [R227+0x3100] ;  /* 0x00310000e394783b */ /* 0x000fe20000004200 */
[--C-:B------:R-:W-:Y:S01]  /*bdb0*/  FFMA.FTZ R80, R109, c[0x0][0x2d0], -R3.reuse ;  /* 0x0000b4006d507a23 */ /* 0x100fe20000010803 */
[----:B------:R-:W-:Y:S03]  /*bdc0*/  HMMA.16816.F32 R64, R76, R86, R64 ;  /* 0x000000564c40723c */ /* 0x000fe60000001840 */
[----:B------:R1:W-:Y:S01]  /*bdd0*/  MUFU.EX2 R109, R80 ;  /* 0x00000050006d7308 */ /* 0x0003e20000000800 */
[----:B------:R-:W-:Y:S02]  /*bde0*/  F2FP.PACK_AB R82, R168, R170 ;  /* 0x000000aaa852723e */ /* 0x000fe400000000ff */
[----:B------:R-:W-:Y:S02]  /*bdf0*/  F2FP.PACK_AB R81, R114, R117 ;  /* 0x000000757251723e */ /* 0x000fe400000000ff */
[----:B------:R-:W-:Y:S04]  /*be00*/  F2FP.PACK_AB R76, R211, R161 ;  /* 0x000000a1d34c723e */ /* 0x000fe800000000ff */
[----:B------:R-:W-:Y:S01]  /*be10*/  F2FP.PACK_AB R78, R210, R212 ;  /* 0x000000d4d24e723e */ /* 0x000fe200000000ff */
[----:B------:R1:W-:Y:S01]  /*be20*/  MUFU.EX2 R192, R84 ;  /* 0x0000005400c07308 */ /* 0x0003e20000000800 */
[----:B------:R-:W-:Y:S02]  /*be30*/  F2FP.PACK_AB R77, R207, R209 ;  /* 0x000000d1cf4d723e */ /* 0x000fe400000000ff */
[----:B------:R-:W-:Y:S02]  /*be40*/  F2FP.PACK_AB R79, R206, R208 ;  /* 0x000000d0ce4f723e */ /* 0x000fe400000000ff */
[----:B------:R-:W-:Y:S05]  /*be50*/  F2FP.PACK_AB R83, R116, R115 ;  /* 0x000000737453723e */ /* 0x000fea00000000ff */
[-C--:B------:R-:W-:Y:S01]  /*be60*/  HMMA.16816.F32 R4, R76, R88.reuse, R4 ;  /* 0x000000584c04723c */ /* 0x080fe20000001804 */
[----:B------:R-:W1:Y:S02]  /*be70*/  MUFU.EX2 R107, R107 ;  /* 0x0000006b006b7308 */ /* 0x000e640000000800 */
[--C-:B-1----:R-:W-:Y:S02]  /*be80*/  FFMA.FTZ R80, R136, c[0x0][0x2d0], -R3.reuse ;  /* 0x0000b40088507a23 */ /* 0x102fe40000010803 */
[----:B------:R-:W2:Y:S06]  /*be90*/  LDL.LU R136, [R1+0x18] ;  /* 0x0000180001887983 */ /* 0x000eac0000300800 */
[----:B------:R1:W-:Y:S01]  /*bea0*/  MUFU.EX2 R112, R80 ;  /* 0x0000005000707308 */ /* 0x0003e20000000800 */
[----:B------:R-:W3:Y:S09]  /*beb0*/  LDSM.16.MT88.4 R84, [R226+0x2100] ;  /* 0x00210000e254783b */ /* 0x000ef20000004200 */
[----:B------:R1:W-:Y:S01]  /*bec0*/  MUFU.EX2 R189, R101 ;  /* 0x0000006500bd7308 */ /* 0x0003e20000000800 */
[----:B------:R-:W-:Y:S09]  /*bed0*/  F2FP.PACK_AB R178, R107, R106 ;  /* 0x0000006a6bb2723e */ /* 0x000ff200000000ff */
[----:B------:R-:W1:Y:S02]  /*bee0*/  MUFU.EX2 R104, R104 ;  /* 0x0000006800687308 */ /* 0x000e640000000800 */
[----:B-1----:R-:W-:Y:S08]  /*bef0*/  F2FP.PACK_AB R80, R169, R171 ;  /* 0x000000aba950723e */ /* 0x002ff000000000ff */
[----:B------:R-:W-:Y:S01]  /*bf00*/  MUFU.EX2 R100, R100 ;  /* 0x0000006400647308 */ /* 0x000fe20000000800 */
[C---:B------:R-:W-:Y:S04]  /*bf10*/  HMMA.16816.F32 R8, R80.reuse, R88, R8 ;  /* 0x000000585008723c */ /* 0x040fe80000001808 */
[--C-:B------:R-:W-:Y:S03]  /*bf20*/  FFMA.FTZ R101, R143, c[0x0][0x2d0], -R3.reuse ;  /* 0x0000b4008f657a23 */ /* 0x100fe60000010803 */
[--C-:B------:R-:W-:Y:S01]  /*bf30*/  FFMA.FTZ R88, R188, c[0x0][0x2d0], -R3.reuse ;  /* 0x0000b400bc587a23 */ /* 0x100fe20000010803 */
[-C--:B------:R-:W-:Y:S01]  /*bf40*/  HMMA.16816.F32 R12, R80, R90.reuse, R12 ;  /* 0x0000005a500c723c */ /* 0x080fe2000000180c */
[----:B------:R-:W1:Y:S03]  /*bf50*/  MUFU.EX2 R188, R102 ;  /* 0x0000006600bc7308 */ /* 0x000e660000000800 */
[----:B------:R-:W-:Y:S04]  /*bf60*/  F2FP.PACK_AB R176, R105, R104 ;  /* 0x0000006869b0723e */ /* 0x000fe800000000ff */
[C---:B------:R-:W-:Y:S03]  /*bf70*/  HMMA.16816.F32 R16, R76.reuse, R90, R16 ;  /* 0x0000005a4c10723c */ /* 0x040fe60000001810 */
[----:B------:R3:W-:Y:S05]  /*bf80*/  MUFU.EX2 R111, R88 ;  /* 0x00000058006f7308 */ /* 0x0007ea0000000800 */
[-C--:B------:R-:W-:Y:S05]  /*bf90*/  HMMA.16816.F32 R20, R76, R92.reuse, R20 ;  /* 0x0000005c4c14723c */ /* 0x080fea0000001814 */
[----:B------:R-:W3:Y:S03]  /*bfa0*/  MUFU.EX2 R101, R101 ;  /* 0x0000006500657308 */ /* 0x000ee60000000800 */
[C---:B------:R-:W-:Y:S04]  /*bfb0*/  HMMA.16816.F32 R24, R80.reuse, R92, R24 ;  /* 0x0000005c5018723c */ /* 0x040fe80000001818 */
[----:B-1----:R-:W-:Y:S01]  /*bfc0*/  F2FP.PACK_AB R180, R188, R189 ;  /* 0x000000bdbcb4723e */ /* 0x002fe200000000ff */
[----:B------:R-:W-:Y:S01]  /*bfd0*/  FFMA.FTZ R102, R75, c[0x0][0x2d0], -R3 ;  /* 0x0000b4004b667a23 */ /* 0x000fe20000010803 */
[----:B------:R-:W-:Y:S01]  /*bfe0*/  F2FP.PACK_AB R75, R201, R198 ;  /* 0x000000c6c94b723e */ /* 0x000fe200000000ff */
[----:B---3--:R-:W-:Y:S01]  /*bff0*/  FFMA.FTZ R73, R73, R139, R245 ;  /* 0x0000008b49497223 */ /* 0x008fe200000100f5 */
[-C--:B------:R-:W-:Y:S01]  /*c000*/  HMMA.16816.F32 R28, R80, R94.reuse, R28 ;  /* 0x0000005e501c723c */ /* 0x080fe2000000181c */
[----:B------:R-:W1:Y:S03]  /*c010*/  LDSM.16.MT88.4 R88, [R224+0x2900] ;  /* 0x00290000e058783b */ /* 0x000e660000004200 */
[----:B------:R-:W-:Y:S01]  /*c020*/  FFMA.FTZ R3, R74, c[0x0][0x2d0], -R3 ;  /* 0x0000b4004a037a23 */ /* 0x000fe20000010803 */
[----:B------:R-:W-:Y:S02]  /*c030*/  F2FP.PACK_AB R74, R203, R204 ;  /* 0x000000cccb4a723e */ /* 0x000fe400000000ff */
[----:B------:R-:W-:Y:S01]  /*c040*/  MOV R245, R124 ;  /* 0x0000007c00f57202 */ /* 0x000fe20000000f00 */
[C---:B------:R-:W-:Y:S01]  /*c050*/  HMMA.16816.F32 R32, R76.reuse, R94, R32 ;  /* 0x0000005e4c20723c */ /* 0x040fe20000001820 */
[----:B------:R-:W3:Y:S03]  /*c060*/  LDSM.16.MT88.4 R92, [R227+0x2900] ;  /* 0x00290000e35c783b */ /* 0x000ee60000004200 */
[----:B------:R-:W-:Y:S04]  /*c070*/  F2FP.PACK_AB R177, R101, R100 ;  /* 0x0000006465b1723e */ /* 0x000fe800000000ff */
[-C--:B------:R-:W-:Y:S08]  /*c080*/  HMMA.16816.F32 R36, R76, R96.reuse, R36 ;  /* 0x000000604c24723c */ /* 0x080ff00000001824 */
[C---:B------:R-:W-:Y:S04]  /*c090*/  HMMA.16816.F32 R40, R80.reuse, R96, R40 ;  /* 0x000000605028723c */ /* 0x040fe80000001828 */
[----:B----4-:R-:W-:Y:S01]  /*c0a0*/  FFMA.FTZ R71, R71, R138, R244 ;  /* 0x0000008a47477223 */ /* 0x010fe200000100f4 */
[----:B------:R-:W-:Y:S02]  /*c0b0*/  MOV R138, R135 ;  /* 0x00000087008a7202 */ /* 0x000fe40000000f00 */
[----:B------:R-:W-:Y:S01]  /*c0c0*/  MOV R244, R127 ;  /* 0x0000007f00f47202 */ /* 0x000fe20000000f00 */
[-C--:B------:R-:W-:Y:S04]  /*c0d0*/  HMMA.16816.F32 R44, R80, R98.reuse, R44 ;  /* 0x00000062502c723c */ /* 0x080fe8000000182c */
[----:B------:R-:W-:Y:S04]  /*c0e0*/  FADD.FTZ R71, R246, R71 ;  /* 0x00000047f6477221 */ /* 0x000fe80000010000 */
[C---:B------:R-:W-:Y:S01]  /*c0f0*/  HMMA.16816.F32 R48, R76.reuse, R98, R48 ;  /* 0x000000624c30723c */ /* 0x040fe20000001830 */
[----:B------:R-:W4:Y:S07]  /*c100*/  LDSM.16.MT88.4 R96, [R225+0x2900] ;  /* 0x00290000e160783b */ /* 0x000f2e0000004200 */
[-C--:B------:R-:W-:Y:S08]  /*c110*/  HMMA.16816.F32 R52, R76, R84.reuse, R52 ;  /* 0x000000544c34723c */ /* 0x080ff00000001834 */
[C---:B------:R-:W-:Y:S07]  /*c120*/  HMMA.16816.F32 R56, R80.reuse, R84, R56 ;  /* 0x000000545038723c */ /* 0x040fee0000001838 */
[----:B------:R-:W-:Y:S01]  /*c130*/  FADD.FTZ R84, R247, R73 ;  /* 0x00000049f7547221 */ /* 0x000fe20000010000 */
[-C--:B------:R-:W-:Y:S01]  /*c140*/  HMMA.16816.F32 R60, R80, R86.reuse, R60 ;  /* 0x00000056503c723c */ /* 0x080fe2000000183c */
[----:B------:R-:W1:Y:S03]  /*c150*/  LDSM.16.MT88.4 R80, [R226+0x2900] ;  /* 0x00290000e250783b */ /* 0x000e660000004200 */
[----:B------:R-:W-:Y:S01]  /*c160*/  FADD.FTZ R84, R134, R84 ;  /* 0x0000005486547221 */ /* 0x000fe20000010000 */
[----:B------:R-:W-:Y:S01]  /*c170*/  F2FP.PACK_AB R73, R173, R174 ;  /* 0x000000aead49723e */ /* 0x000fe200000000ff */
[----:B------:R-:W-:Y:S02]  /*c180*/  FADD.FTZ R85, R250, R71 ;  /* 0x00000047fa557221 */ /* 0x000fe40000010000 */
[----:B------:R-:W-:Y:S01]  /*c190*/  HMMA.16816.F32 R64, R76, R86, R64 ;  /* 0x000000564c40723c */ /* 0x000fe20000001840 */
[----:B------:R-:W-:Y:S06]  /*c1a0*/  MUFU.EX2 R86, R3 ;  /* 0x0000000300567308 */ /* 0x000fec0000000800 */
[----:B------:R-:W-:Y:S02]  /*c1b0*/  F2FP.PACK_AB R76, R194, R172 ;  /* 0x000000acc24c723e */ /* 0x000fe400000000ff */
[----:B------:R-:W-:Y:S02]  /*c1c0*/  F2FP.PACK_AB R78, R192, R193 ;  /* 0x000000c1c04e723e */ /* 0x000fe400000000ff */
[----:B------:R-:W1:Y:S01]  /*c1d0*/  MUFU.EX2 R87, R102 ;  /* 0x0000006600577308 */ /* 0x000e620000000800 */
[----:B------:R-:W-:Y:S02]  /*c1e0*/  F2FP.PACK_AB R77, R112, R109 ;  /* 0x0000006d704d723e */ /* 0x000fe400000000ff */
[----:B------:R-:W-:Y:S02]  /*c1f0*/  F2FP.PACK_AB R79, R111, R110 ;  /* 0x0000006e6f4f723e */ /* 0x000fe400000000ff */
[----:B-1----:R-:W-:Y:S01]  /*c200*/  F2FP.PACK_AB R179, R86, R87 ;  /* 0x0000005756b3723e */ /* 0x002fe200000000ff */
[----:B------:R-:W-:Y:S01]  /*c210*/  FFMA.FTZ R72, R72, R137, R222 ;  /* 0x0000008948487223 */ /* 0x000fe200000100de */
[----:B------:R-:W-:Y:S02]  /*c220*/  MOV R137, R133 ;  /* 0x0000008500897202 */ /* 0x000fe40000000f00 */
[----:B------:R-:W-:Y:S01]  /*c230*/  MOV R222, R128 ;  /* 0x0000008000de7202 */ /* 0x000fe20000000f00 */
[----:B------:R-:W-:Y:S01]  /*c240*/  FADD.FTZ R103, R243, R72 ;  /* 0x00000048f3677221 */ /* 0x000fe20000010000 */
[----:B------:R-:W-:Y:S03]  /*c250*/  F2FP.PACK_AB R72, R175, R205 ;  /* 0x000000cdaf48723e */ /* 0x000fe600000000ff */
[----:B------:R-:W-:Y:S04]  /*c260*/  FADD.FTZ R71, R138, R103 ;  /* 0x000000678a477221 */ /* 0x000fe80000010000 */
[-C--:B------:R-:W-:Y:S08]  /*c270*/  HMMA.16816.F32 R4, R72, R88.reuse, R4 ;  /* 0x000000584804723c */ /* 0x080ff00000001804 */
[C---:B------:R-:W-:Y:S08]  /*c280*/  HMMA.16816.F32 R8, R76.reuse, R88, R8 ;  /* 0x000000584c08723c */ /* 0x040ff00000001808 */
[-C--:B------:R-:W-:Y:S08]  /*c290*/  HMMA.16816.F32 R12, R76, R90.reuse, R12 ;  /* 0x0000005a4c0c723c */ /* 0x080ff0000000180c */
[C---:B------:R-:W-:Y:S08]  /*c2a0*/  HMMA.16816.F32 R16, R72.reuse, R90, R16 ;  /* 0x0000005a4810723c */ /* 0x040ff00000001810 */
[-C--:B---3--:R-:W-:Y:S08]  /*c2b0*/  HMMA.16816.F32 R20, R72, R92.reuse, R20 ;  /* 0x0000005c4814723c */ /* 0x088ff00000001814 */
[C---:B------:R-:W-:Y:S08]  /*c2c0*/  HMMA.16816.F32 R24, R76.reuse, R92, R24 ;  /* 0x0000005c4c18723c */ /* 0x040ff00000001818 */
[-C--:B------:R-:W-:Y:S08]  /*c2d0*/  HMMA.16816.F32 R28, R76, R94.reuse, R28 ;  /* 0x0000005e4c1c723c */ /* 0x080ff0000000181c */
[C---:B------:R-:W-:Y:S08]  /*c2e0*/  HMMA.16816.F32 R32, R72.reuse, R94, R32 ;  /* 0x0000005e4820723c */ /* 0x040ff00000001820 */
[-C--:B----4-:R-:W-:Y:S08]  /*c2f0*/  HMMA.16816.F32 R36, R72, R96.reuse, R36 ;  /* 0x000000604824723c */ /* 0x090ff00000001824 */
[C---:B------:R-:W-:Y:S08]  /*c300*/  HMMA.16816.F32 R40, R76.reuse, R96, R40 ;  /* 0x000000604c28723c */ /* 0x040ff00000001828 */
[-C--:B------:R-:W-:Y:S08]  /*c310*/  HMMA.16816.F32 R44, R76, R98.reuse, R44 ;  /* 0x000000624c2c723c */ /* 0x080ff0000000182c */
[C---:B------:R-:W-:Y:S04]  /*c320*/  HMMA.16816.F32 R48, R72.reuse, R98, R48 ;  /* 0x000000624830723c */ /* 0x040fe80000001830 */
[----:B--2---:R-:W-:Y:S01]  /*c330*/  FFMA.FTZ R0, R0, R136, R190 ;  /* 0x0000008800007223 */ /* 0x004fe200000100be */
[----:B------:R-:W-:Y:S02]  /*c340*/  MOV R136, R132 ;  /* 0x0000008400887202 */ /* 0x000fe40000000f00 */
[----:B------:R-:W1:Y:S01]  /*c350*/  LDSM.16.MT88.4 R132, [R224+0x3100] ;  /* 0x00310000e084783b */ /* 0x000e620000004200 */
[----:B------:R-:W-:Y:S01]  /*c360*/  FADD.FTZ R0, R191, R0 ;  /* 0x00000000bf007221 */ /* 0x000fe20000010000 */
[-C--:B------:R-:W-:Y:S03]  /*c370*/  HMMA.16816.F32 R52, R72, R80.reuse, R52 ;  /* 0x000000504834723c */ /* 0x080fe60000001834 */
[----:B------:R-:W-:Y:S02]  /*c380*/  FADD.FTZ R85, R136, R85 ;  /* 0x0000005588557221 */ /* 0x000fe40000010000 */
[----:B------:R-:W-:Y:S02]  /*c390*/  FADD.FTZ R0, R200, R0 ;  /* 0x00000000c8007221 */ /* 0x000fe40000010000 */
[----:B------:R-:W-:Y:S01]  /*c3a0*/  FADD.FTZ R3, R129, R85 ;  /* 0x0000005581037221 */ /* 0x000fe20000010000 */
[C---:B------:R-:W-:Y:S04]  /*c3b0*/  HMMA.16816.F32 R56, R76.reuse, R80, R56 ;  /* 0x000000504c38723c */ /* 0x040fe80000001838 */
[----:B------:R-:W-:Y:S03]  /*c3c0*/  FADD.FTZ R3, R121, R3 ;  /* 0x0000000379037221 */ /* 0x000fe60000010000 */
[----:B------:R-:W-:Y:S01]  /*c3d0*/  FADD.FTZ R80, R137, R84 ;  /* 0x0000005489507221 */ /* 0x000fe20000010000 */
[-C--:B------:R-:W-:Y:S04]  /*c3e0*/  HMMA.16816.F32 R60, R76, R82.reuse, R60 ;  /* 0x000000524c3c723c */ /* 0x080fe8000000183c */
[----:B------:R-:W-:Y:S02]  /*c3f0*/  FADD.FTZ R84, R131, R71 ;  /* 0x0000004783547221 */ /* 0x000fe40000010000 */
[----:B------:R-:W-:Y:S02]  /*c400*/  FADD.FTZ R71, R130, R80 ;  /* 0x0000005082477221 */ /* 0x000fe40000010000 */
[----:B------:R-:W-:Y:S01]  /*c410*/  FADD.FTZ R81, R202, R0 ;  /* 0x00000000ca517221 */ /* 0x000fe20000010000 */
[----:B------:R-:W-:Y:S04]  /*c420*/  HMMA.16816.F32 R64, R72, R82, R64 ;  /* 0x000000524840723c */ /* 0x000fe80000001840 */
[----:B------:R-:W-:Y:S02]  /*c430*/  FADD.FTZ R0, R123, R84 ;  /* 0x000000547b007221 */ /* 0x000fe40000010000 */
[----:B------:R-:W-:Y:S02]  /*c440*/  FADD.FTZ R71, R122, R71 ;  /* 0x000000477a477221 */ /* 0x000fe40000010000 */
[----:B------:R-:W-:Y:S04]  /*c450*/  FADD.FTZ R76, R120, R0 ;  /* 0x00000000784c7221 */ /* 0x000fe80000010000 */
[----:B------:R-:W-:Y:S02]  /*c460*/  FADD.FTZ R0, R126, R71 ;  /* 0x000000477e007221 */ /* 0x000fe40000010000 */
[----:B------:R-:W-:Y:S02]  /*c470*/  FADD.FTZ R71, R125, R3 ;  /* 0x000000037d477221 */ /* 0x000fe40000010000 */
[----:B------:R-:W-:Y:S01]  /*c480*/  FADD.FTZ R81, R195, R81 ;  /* 0x00000051c3517221 */ /* 0x000fe20000010000 */
[-C--:B-1----:R-:W-:Y:S05]  /*c490*/  HMMA.16816.F32 R124, R180, R132.reuse, R4 ;  /* 0x00000084b47c723c */ /* 0x082fea0000001804 */
[----:B------:R-:W-:Y:S02]  /*c4a0*/  FADD.FTZ R81, R196, R81 ;  /* 0x00000051c4517221 */ /* 0x000fe40000010000 */
[----:B------:R-:W-:Y:S01]  /*c4b0*/  FADD.FTZ R4, R142, R76 ;  /* 0x0000004c8e047221 */ /* 0x000fe20000010000 */
[C---:B------:R-:W-:Y:S04]  /*c4c0*/  HMMA.16816.F32 R120, R176.reuse, R132, R8 ;  /* 0x00000084b078723c */ /* 0x040fe80000001808 */
[----:B------:R-:W-:Y:S02]  /*c4d0*/  FADD.FTZ R3, R197, R81 ;  /* 0x00000051c5037221 */ /* 0x000fe40000010000 */
[----:B------:R-:W-:Y:S02]  /*c4e0*/  FADD.FTZ R0, R141, R0 ;  /* 0x000000008d007221 */ /* 0x000fe40000010000 */
[----:B------:R-:W-:Y:S01]  /*c4f0*/  FADD.FTZ R8, R140, R71 ;  /* 0x000000478c087221 */ /* 0x000fe20000010000 */
[-C--:B------:R-:W-:Y:S03]  /*c500*/  HMMA.16816.F32 R128, R176, R134.reuse, R12 ;  /* 0x00000086b080723c */ /* 0x080fe6000000180c */
[----:B------:R-:W-:Y:S02]  /*c510*/  FADD.FTZ R4, R222, R4 ;  /* 0x00000004de047221 */ /* 0x000fe40000010000 */
        /* <DEDUP_REMOVED lines=14> */
[-C--:B------:R-:W-:Y:S01]  /*c600*/  HMMA.16816.F32 R144, R176, R150.reuse, R28 ;  /* 0x00000096b090723c */ /* 0x080fe2000000181c */
[----:B------:R-:W1:Y:S02]  /*c610*/  LDSM.16.MT88.4 R4, [R226+0x3100] ;  /* 0x00310000e204783b */ /* 0x000e640000004200 */
[----:B------:R-:W-:Y:S02]  /*c620*/  FADD.FTZ R10, R220, R3 ;  /* 0x00000003dc0a7221 */ /* 0x000fe40000010000 */
[----:B------:R-:W-:Y:S02]  /*c630*/  FADD.FTZ R9, R152, R0 ;  /* 0x0000000098097221 */ /* 0x000fe40000010000 */
[----:B------:R-:W-:Y:S01]  /*c640*/  FADD.FTZ R8, R245, R8 ;  /* 0x00000008f5087221 */ /* 0x000fe20000010000 */
[C---:B------:R-:W-:Y:S04]  /*c650*/  HMMA.16816.F32 R148, R180.reuse, R150, R32 ;  /* 0x00000096b494723c */ /* 0x040fe80000001820 */
[----:B------:R-:W-:Y:S02]  /*c660*/  FADD.FTZ R3, R249, R11 ;  /* 0x0000000bf9037221 */ /* 0x000fe40000010000 */
[----:B------:R-:W-:Y:S02]  /*c670*/  FADD.FTZ R0, R221, R10 ;  /* 0x0000000add007221 */ /* 0x000fe40000010000 */
[----:B------:R-:W-:Y:S04]  /*c680*/  FADD.FTZ R12, R153, R9 ;  /* 0x00000009990c7221 */ /* 0x000fe80000010000 */
[----:B------:R-:W-:Y:S02]  /*c690*/  FADD.FTZ R11, R217, R8 ;  /* 0x00000008d90b7221 */ /* 0x000fe40000010000 */
[----:B------:R-:W-:Y:S02]  /*c6a0*/  FADD.FTZ R10, R213, R3 ;  /* 0x00000003d50a7221 */ /* 0x000fe40000010000 */
[----:B------:R-:W-:Y:S02]  /*c6b0*/  FADD.FTZ R9, R155, R0 ;  /* 0x000000009b097221 */ /* 0x000fe40000010000 */
[----:B------:R-:W-:Y:S01]  /*c6c0*/  FADD.FTZ R8, R157, R12 ;  /* 0x0000000c9d087221 */ /* 0x000fe20000010000 */
[-C--:B------:R-:W-:Y:S03]  /*c6d0*/  HMMA.16816.F32 R152, R180, R164.reuse, R36 ;  /* 0x000000a4b498723c */ /* 0x080fe60000001824 */
[----:B------:R-:W-:Y:S02]  /*c6e0*/  FADD.FTZ R3, R219, R11 ;  /* 0x0000000bdb037221 */ /* 0x000fe40000010000 */
[----:B------:R-:W-:Y:S02]  /*c6f0*/  FADD.FTZ R0, R215, R10 ;  /* 0x0000000ad7007221 */ /* 0x000fe40000010000 */
[----:B------:R-:W-:Y:S02]  /*c700*/  FADD.FTZ R12, R158, R9 ;  /* 0x000000099e0c7221 */ /* 0x000fe40000010000 */
[----:B------:R-:W-:Y:S03]  /*c710*/  FADD.FTZ R11, R156, R8 ;  /* 0x000000089c0b7221 */ /* 0x000fe60000010000 */
        /* <DEDUP_REMOVED lines=9> */
[----:B------:R-:W-:Y:S01]  /*c7b0*/  FADD.FTZ R10, R118, R3 ;  /* 0x00000003760a7221 */ /* 0x000fe20000010000 */
[-C--:B------:R-:W-:Y:S03]  /*c7c0*/  HMMA.16816.F32 R160, R176, R166.reuse, R44 ;  /* 0x000000a6b0a0723c */ /* 0x080fe6000000182c */
[----:B------:R-:W-:Y:S01]  /*c7d0*/  FADD.FTZ R8, R209, R12 ;  /* 0x0000000cd1087221 */ /* 0x000fe20000010000 */
[----:B------:R-:W-:Y:S01]  /*c7e0*/  MOV R118, R2 ;  /* 0x0000000200767202 */ /* 0x000fe20000000f00 */
[----:B------:R-:W-:Y:S02]  /*c7f0*/  FADD.FTZ R3, R171, R11 ;  /* 0x0000000bab037221 */ /* 0x000fe40000010000 */
[----:B------:R-:W-:Y:S01]  /*c800*/  FADD.FTZ R0, R117, R10 ;  /* 0x0000000a75007221 */ /* 0x000fe20000010000 */
[C---:B------:R-:W-:Y:S04]  /*c810*/  HMMA.16816.F32 R164, R180.reuse, R166, R48 ;  /* 0x000000a6b4a4723c */ /* 0x040fe80000001830 */
[----:B------:R-:W-:Y:S01]  /*c820*/  FADD.FTZ R12, R211, R9 ;  /* 0x00000009d30c7221 */ /* 0x000fe20000010000 */
[----:B------:R-:W-:Y:S01]  /*c830*/  MOV R117, R68 ;  /* 0x0000004400757202 */ /* 0x000fe20000000f00 */
[----:B------:R-:W-:Y:S02]  /*c840*/  FADD.FTZ R11, R207, R8 ;  /* 0x00000008cf0b7221 */ /* 0x000fe40000010000 */
[----:B------:R-:W-:Y:S04]  /*c850*/  FADD.FTZ R10, R169, R3 ;  /* 0x00000003a90a7221 */ /* 0x000fe80000010000 */
[----:B------:R-:W-:Y:S02]  /*c860*/  FADD.FTZ R9, R114, R0 ;  /* 0x0000000072097221 */ /* 0x000fe40000010000 */
[----:B------:R-:W-:Y:S02]  /*c870*/  FADD.FTZ R8, R212, R12 ;  /* 0x0000000cd4087221 */ /* 0x000fe40000010000 */
[----:B------:R-:W-:Y:S02]  /*c880*/  FADD.FTZ R3, R208, R11 ;  /* 0x0000000bd0037221 */ /* 0x000fe40000010000 */
[----:B------:R-:W-:Y:S02]  /*c890*/  FADD.FTZ R0, R170, R10 ;  /* 0x0000000aaa007221 */ /* 0x000fe40000010000 */
[----:B------:R-:W-:Y:S02]  /*c8a0*/  FADD.FTZ R12, R115, R9 ;  /* 0x00000009730c7221 */ /* 0x000fe40000010000 */
[----:B------:R-:W-:Y:S02]  /*c8b0*/  FADD.FTZ R11, R210, R8 ;  /* 0x00000008d20b7221 */ /* 0x000fe40000010000 */
[----:B------:R-:W-:Y:S02]  /*c8c0*/  FADD.FTZ R10, R206, R3 ;  /* 0x00000003ce0a7221 */ /* 0x000fe40000010000 */
[----:B------:R-:W-:Y:S02]  /*c8d0*/  FADD.FTZ R9, R168, R0 ;  /* 0x00000000a8097221 */ /* 0x000fe40000010000 */
[----:B------:R-:W-:Y:S01]  /*c8e0*/  FADD.FTZ R8, R116, R12 ;  /* 0x0000000c74087221 */ /* 0x000fe20000010000 */
[-C--:B-1----:R-:W-:Y:S03]  /*c8f0*/  HMMA.16816.F32 R168, R180, R4.reuse, R52 ;  /* 0x00000004b4a8723c */ /* 0x082fe60000001834 */
[----:B------:R-:W-:Y:S01]  /*c900*/  FADD.FTZ R3, R205, R11 ;  /* 0x0000000bcd037221 */ /* 0x000fe20000010000 */
[----:B------:R-:W-:Y:S01]  /*c910*/  MOV R116, R69 ;  /* 0x0000004500747202 */ /* 0x000fe20000000f00 */
        /* <DEDUP_REMOVED lines=30> */
[----:B------:R-:W-:Y:S01]  /*cb00*/  STL [R1+0x10], R5 ;  /* 0x0000100501007387 */ /* 0x000fe20000100800 */
[----:B------:R-:W-:Y:S02]  /*cb10*/  FADD.FTZ R3, R107, R3 ;  /* 0x000000036b037221 */ /* 0x000fe40000010000 */
[----:B------:R-:W-:Y:S02]  /*cb20*/  FADD.FTZ R4, R113, R4 ;  /* 0x0000000471047221 */ /* 0x000fe40000010000 */
[----:B------:R-:W-:Y:S03]  /*cb30*/  FADD.FTZ R0, R87, R7 ;  /* 0x0000000757007221 */ /* 0x000fe60000010000 */
[----:B------:R-:W-:Y:S01]  /*cb40*/  STL [R1+0x14], R4 ;  /* 0x0000140401007387 */ /* 0x000fe20000100800 */
[----:B------:R-:W-:Y:S03]  /*cb50*/  FADD.FTZ R0, R86, R0 ;  /* 0x0000000056007221 */ /* 0x000fe60000010000 */
[----:B------:R1:W-:Y:S04]  /*cb60*/  STL [R1+0x1c], R3 ;  /* 0x00001c0301007387 */ /* 0x0003e80000100800 */
[----:B------:R2:W-:Y:S01]  /*cb70*/  STL [R1+0x18], R0 ;  /* 0x0000180001007387 */ /* 0x0005e20000100800 */
[----:B-1----:R-:W-:Y:S01]  /*cb80*/  MOV R3, R70 ;  /* 0x0000004600037202 */ /* 0x002fe20000000f00 */
[----:B------:R-:W-:-:S05]  /*cb90*/  @P0 BRA `(.L_x_20) ;  /* 0xffffa82000000947 */ /* 0x000fca000383ffff */
.L_x_19:
[----:B-12---:R-:W2:Y:S04]  /*cba0*/  LDL.LU R0, [R1+0x10] ;  /* 0x0000100001007983 */ /* 0x006ea80000300800 */
[----:B------:R-:W3:Y:S04]  /*cbb0*/  LDL.LU R4, [R1+0x14] ;  /* 0x0000140001047983 */ /* 0x000ee80000300800 */
[----:B------:R-:W4:Y:S04]  /*cbc0*/  LDL.LU R10, [R1+0x1c] ;  /* 0x00001c00010a7983 */ /* 0x000f280000300800 */
[----:B------:R-:W4:Y:S01]  /*cbd0*/  LDL.LU R8, [R1+0x18] ;  /* 0x0000180001087983 */ /* 0x000f220000300800 */
[----:B------:R-:W-:-:S02]  /*cbe0*/  MOV R20, 0xff800000 ;  /* 0xff80000000147802 */ /* 0x000fc40000000f00 */
[----:B------:R-:W-:Y:S02]  /*cbf0*/  MOV R21, 0xff800000 ;  /* 0xff80000000157802 */ /* 0x000fe40000000f00 */
[----:B------:R-:W-:Y:S02]  /*cc00*/  MOV R22, 0xff800000 ;  /* 0xff80000000167802 */ /* 0x000fe40000000f00 */
[----:B------:R-:W-:Y:S02]  /*cc10*/  MOV R23, 0xff800000 ;  /* 0xff80000000177802 */ /* 0x000fe40000000f00 */
[----:B------:R-:W-:Y:S01]  /*cc20*/  PLOP3.LUT P4, PT, PT, PT, PT, 0x8, 0x0 ;  /* 0x000000000000781c */ /* 0x000fe20003f8e170 */
[----:B--2---:R-:W1:Y:S04]  /*cc30*/  SHFL.BFLY PT, R5, R0, 0x2, 0x1f ;  /* 0x0c401f0000057f89 */ /* 0x004e6800000e0000 */
[----:B---3--:R-:W2:Y:S04]  /*cc40*/  SHFL.BFLY PT, R9, R4, 0x2, 0x1f ;  /* 0x0c401f0004097f89 */ /* 0x008ea800000e0000 */
[----:B----4-:R-:W3:Y:S04]  /*cc50*/  SHFL.BFLY PT, R7, R10, 0x2, 0x1f ;  /* 0x0c401f000a077f89 */ /* 0x010ee800000e0000 */
[----:B------:R-:W4:Y:S01]  /*cc60*/  SHFL.BFLY PT, R6, R8, 0x2, 0x1f ;  /* 0x0c401f0008067f89 */ /* 0x000f2200000e0000 */
[----:B-1----:R-:W-:-:S02]  /*cc70*/  FADD.FTZ R5, R5, R0 ;  /* 0x0000000005057221 */ /* 0x002fc40000010000 */
[----:B--2---:R-:W-:-:S03]  /*cc80*/  FADD.FTZ R9, R9, R4 ;  /* 0x0000000409097221 */ /* 0x004fc60000010000 */
[----:B------:R-:W1:Y:S01]  /*cc90*/  SHFL.BFLY PT, R0, R5, 0x1, 0x1f ;  /* 0x0c201f0005007f89 */ /* 0x000e6200000e0000 */
[----:B---3--:R-:W-:-:S03]  /*cca0*/  FADD.FTZ R7, R7, R10 ;  /* 0x0000000a07077221 */ /* 0x008fc60000010000 */
[----:B------:R-:W2:Y:S01]  /*ccb0*/  SHFL.BFLY PT, R4, R9, 0x1, 0x1f ;  /* 0x0c201f0009047f89 */ /* 0x000ea200000e0000 */
[----:B----4-:R-:W-:-:S03]  /*ccc0*/  FADD.FTZ R6, R6, R8 ;  /* 0x0000000806067221 */ /* 0x010fc60000010000 */
[----:B------:R-:W3:Y:S04]  /*ccd0*/  SHFL.BFLY PT, R3, R7, 0x1, 0x1f ;  /* 0x0c201f0007037f89 */ /* 0x000ee800000e0000 */
[----:B------:R-:W4:Y:S01]  /*cce0*/  SHFL.BFLY PT, R8, R6, 0x1, 0x1f ;  /* 0x0c201f0006087f89 */ /* 0x000f2200000e0000 */
[----:B-1----:R-:W-:Y:S01]  /*ccf0*/  FADD.FTZ R5, R5, R0 ;  /* 0x0000000005057221 */ /* 0x002fe20000010000 */
[----:B------:R-:W-:Y:S01]  /*cd00*/  MOV R0, RZ ;  /* 0x000000ff00007202 */ /* 0x000fe20000000f00 */
[----:B--2---:R-:W-:-:S03]  /*cd10*/  FADD.FTZ R9, R9, R4 ;  /* 0x0000000409097221 */ /* 0x004fc60000010000 */
[----:B------:R-:W-:Y:S02]  /*cd20*/  FSETP.NE.FTZ.AND P3, PT, R5, RZ, PT ;  /* 0x000000ff0500720b */ /* 0x000fe40003f75000 */
[----:B------:R-:W-:Y:S01]  /*cd30*/  MOV R4, RZ ;  /* 0x000000ff00047202 */ /* 0x000fe20000000f00 */
[----:B---3--:R-:W-:Y:S01]  /*cd40*/  FADD.FTZ R7, R7, R3 ;  /* 0x0000000307077221 */ /* 0x008fe20000010000 */
[----:B------:R-:W-:Y:S02]  /*cd50*/  FSETP.NE.FTZ.AND P2, PT, R9, RZ, PT ;  /* 0x000000ff0900720b */ /* 0x000fe40003f55000 */
[----:B------:R-:W-:Y:S01]  /*cd60*/  MOV R3, RZ ;  /* 0x000000ff00037202 */ /* 0x000fe20000000f00 */
[----:B----4-:R-:W-:Y:S01]  /*cd70*/  FADD.FTZ R6, R8, R6 ;  /* 0x0000000608067221 */ /* 0x010fe20000010000 */
[----:B------:R-:W-:-:S04]  /*cd80*/  FSETP.NE.FTZ.AND P1, PT, R7, RZ, PT ;  /* 0x000000ff0700720b */ /* 0x000fc80003f35000 */
[----:B------:R-:W-:Y:S01]  /*cd90*/  FSETP.NE.FTZ.AND P0, PT, R6, RZ, PT ;  /* 0x000000ff0600720b */ /* 0x000fe20003f15000 */
[----:B------:R-:W1:Y:S08]  /*cda0*/  @P3 MUFU.RCP R0, R5 ;  /* 0x0000000500003308 */ /* 0x000e700000001000 */
[----:B------:R-:W2:Y:S04]  /*cdb0*/  @P1 MUFU.RCP R3, R7 ;  /* 0x0000000700031308 */ /* 0x000ea80000001000 */
[----:B------:R-:W-:Y:S01]  /*cdc0*/  @P0 MOV R8, 0x3f317218 ;  /* 0x3f31721800080802 */ /* 0x000fe20000000f00 */
[----:B-1----:R-:W-:-:S03]  /*cdd0*/  FMUL.FTZ R124, R0, R124 ;  /* 0x0000007c007c7220 */ /* 0x002fc60000410000 */
[----:B------:R-:W1:Y:S01]  /*cde0*/  @P2 MUFU.RCP R4, R9 ;  /* 0x0000000900042308 */ /* 0x000e620000001000 */
[C---:B------:R-:W-:Y:S02]  /*cdf0*/  FMUL.FTZ R125, R0.reuse, R125 ;  /* 0x0000007d007d7220 */ /* 0x040fe40000410000 */
[C---:B------:R-:W-:Y:S02]  /*ce00*/  FMUL.FTZ R132, R0.reuse, R132 ;  /* 0x0000008400847220 */ /* 0x040fe40000410000 */
[C---:B------:R-:W-:Y:S02]  /*ce10*/  FMUL.FTZ R133, R0.reuse, R133 ;  /* 0x0000008500857220 */ /* 0x040fe40000410000 */
[C---:B------:R-:W-:Y:S01]  /*ce20*/  FMUL.FTZ R136, R0.reuse, R136 ;  /* 0x0000008800887220 */ /* 0x040fe20000410000 */
[----:B------:R-:W-:Y:S01]  /*ce30*/  @P3 MUFU.LG2 R11, R5 ;  /* 0x00000005000b3308 */ /* 0x000fe20000000c00 */
[C---:B------:R-:W-:Y:S02]  /*ce40*/  FMUL.FTZ R137, R0.reuse, R137 ;  /* 0x0000008900897220 */ /* 0x040fe40000410000 */
[----:B------:R-:W-:-:S02]  /*ce50*/  FMUL.FTZ R148, R0, R148 ;  /* 0x0000009400947220 */ /* 0x000fc40000410000 */
[C---:B------:R-:W-:Y:S02]  /*ce60*/  FMUL.FTZ R149, R0.reuse, R149 ;  /* 0x0000009500957220 */ /* 0x040fe40000410000 */
[C---:B------:R-:W-:Y:S01]  /*ce70*/  FMUL.FTZ R152, R0.reuse, R152 ;  /* 0x0000009800987220 */ /* 0x040fe20000410000 */
[----:B------:R-:W-:Y:S01]  /*ce80*/  @P2 MUFU.LG2 R9, R9 ;  /* 0x0000000900092308 */ /* 0x000fe20000000c00 */
[C---:B------:R-:W-:Y:S02]  /*ce90*/  FMUL.FTZ R153, R0.reuse, R153 ;  /* 0x0000009900997220 */ /* 0x040fe40000410000 */
[C---:B------:R-:W-:Y:S02]  /*cea0*/  FMUL.FTZ R164, R0.reuse, R164 ;  /* 0x000000a400a47220 */ /* 0x040fe40000410000 */
[C---:B------:R-:W-:Y:S02]  /*ceb0*/  FMUL.FTZ R165, R0.reuse, R165 ;  /* 0x000000a500a57220 */ /* 0x040fe40000410000 */
[C---:B------:R-:W-:Y:S01]  /*cec0*/  FMUL.FTZ R168, R0.reuse, R168 ;  /* 0x000000a800a87220 */ /* 0x040fe20000410000 */
[----:B------:R-:W-:Y:S01]  /*ced0*/  @P1 MUFU.LG2 R7, R7 ;  /* 0x0000000700071308 */ /* 0x000fe20000000c00 */
[----:B------:R-:W-:-:S02]  /*cee0*/  FMUL.FTZ R169, R0, R169 ;  /* 0x000000a900a97220 */ /* 0x000fc40000410000 */
[C---:B------:R-:W-:Y:S02]  /*cef0*/  FMUL.FTZ R180, R0.reuse, R180 ;  /* 0x000000b400b47220 */ /* 0x040fe40000410000 */
[----:B------:R-:W-:Y:S01]  /*cf00*/  FMUL.FTZ R181, R0, R181 ;  /* 0x000000b500b57220 */ /* 0x000fe20000410000 */
[----:B------:R-:W-:Y:S01]  /*cf10*/  MOV R0, RZ ;  /* 0x000000ff00007202 */ /* 0x000fe20000000f00 */
[C---:B--2---:R-:W-:Y:S02]  /*cf20*/  FMUL.FTZ R120, R3.reuse, R120 ;  /* 0x0000007803787220 */ /* 0x044fe40000410000 */
[C---:B------:R-:W-:Y:S02]  /*cf30*/  FMUL.FTZ R121, R3.reuse, R121 ;  /* 0x0000007903797220 */ /* 0x040fe40000410000 */
[C---:B------:R-:W-:Y:S01]  /*cf40*/  FMUL.FTZ R128, R3.reuse, R128 ;  /* 0x0000008003807220 */ /* 0x040fe20000410000 */
[----:B------:R-:W2:Y:S01]  /*cf50*/  @P0 MUFU.RCP R0, R6 ;  /* 0x0000000600000308 */ /* 0x000ea20000001000 */
[----:B------:R-:W-:-:S02]  /*cf60*/  FMUL.FTZ R129, R3, R129 ;  /* 0x0000008103817220 */ /* 0x000fc40000410000 */
[C---:B------:R-:W-:Y:S02]  /*cf70*/  FMUL.FTZ R140, R3.reuse, R140 ;  /* 0x0000008c038c7220 */ /* 0x040fe40000410000 */
[C---:B------:R-:W-:Y:S02]  /*cf80*/  FMUL.FTZ R141, R3.reuse, R141 ;  /* 0x0000008d038d7220 */ /* 0x040fe40000410000 */
[C---:B------:R-:W-:Y:S01]  /*cf90*/  FMUL.FTZ R144, R3.reuse, R144 ;  /* 0x0000009003907220 */ /* 0x040fe20000410000 */
[----:B------:R-:W3:Y:S01]  /*cfa0*/  @P0 MUFU.LG2 R6, R6 ;  /* 0x0000000600060308 */ /* 0x000ee20000000c00 */
[C---:B------:R-:W-:Y:S02]  /*cfb0*/  FMUL.FTZ R145, R3.reuse, R145 ;  /* 0x0000009103917220 */ /* 0x040fe40000410000 */
[C---:B------:R-:W-:Y:S02]  /*cfc0*/  FMUL.FTZ R156, R3.reuse, R156 ;  /* 0x0000009c039c7220 */ /* 0x040fe40000410000 */
[----:B------:R-:W-:-:S02]  /*cfd0*/  FMUL.FTZ R157, R3, R157 ;  /* 0x0000009d039d7220 */ /* 0x000fc40000410000 */
[C---:B------:R-:W-:Y:S02]  /*cfe0*/  FMUL.FTZ R160, R3.reuse, R160 ;  /* 0x000000a003a07220 */ /* 0x040fe40000410000 */
[C---:B------:R-:W-:Y:S02]  /*cff0*/  FMUL.FTZ R161, R3.reuse, R161 ;  /* 0x000000a103a17220 */ /* 0x040fe40000410000 */
[C---:B------:R-:W-:Y:S02]  /*d000*/  FMUL.FTZ R172, R3.reuse, R172 ;  /* 0x000000ac03ac7220 */ /* 0x040fe40000410000 */
[C---:B------:R-:W-:Y:S02]  /*d010*/  FMUL.FTZ R173, R3.reuse, R173 ;  /* 0x000000ad03ad7220 */ /* 0x040fe40000410000 */
[C---:B------:R-:W-:Y:S02]  /*d020*/  FMUL.FTZ R176, R3.reuse, R176 ;  /* 0x000000b003b07220 */ /* 0x040fe40000410000 */
[----:B------:R-:W-:Y:S01]  /*d030*/  FMUL.FTZ R177, R3, R177 ;  /* 0x000000b103b17220 */ /* 0x000fe20000410000 */
[----:B------:R-:W-:Y:S01]  /*d040*/  @P2 MOV R3, 0x3f317218 ;  /* 0x3f31721800032802 */ /* 0x000fe20000000f00 */
[----:B-1----:R-:W-:-:S02]  /*d050*/  FMUL.FTZ R126, R4, R126 ;  /* 0x0000007e047e7220 */ /* 0x002fc40000410000 */
[C---:B------:R-:W-:Y:S02]  /*d060*/  FMUL.FTZ R127, R4.reuse, R127 ;  /* 0x0000007f047f7220 */ /* 0x040fe40000410000 */
[C---:B------:R-:W-:Y:S02]  /*d070*/  FMUL.FTZ R134, R4.reuse, R134 ;  /* 0x0000008604867220 */ /* 0x040fe40000410000 */
[C---:B------:R-:W-:Y:S02]  /*d080*/  FMUL.FTZ R135, R4.reuse, R135 ;  /* 0x0000008704877220 */ /* 0x040fe40000410000 */
        /* <DEDUP_REMOVED lines=11> */
[----:B------:R-:W-:Y:S01]  /*d140*/  FMUL.FTZ R183, R4, R183 ;  /* 0x000000b704b77220 */ /* 0x000fe20000410000 */
[----:B------:R-:W-:Y:S01]  /*d150*/  @P3 MOV R4, 0x3f317218 ;  /* 0x3f31721800043802 */ /* 0x000fe20000000f00 */
[C---:B--2---:R-:W-:Y:S02]  /*d160*/  FMUL.FTZ R122, R0.reuse, R122 ;  /* 0x0000007a007a7220 */ /* 0x044fe40000410000 */
        /* <DEDUP_REMOVED lines=14> */
[----:B------:R-:W-:Y:S01]  /*d250*/  FMUL.FTZ R179, R0, R179 ;  /* 0x000000b300b37220 */ /* 0x000fe20000410000 */
[----:B------:R-:W-:Y:S01]  /*d260*/  @P1 MOV R0, 0x3f317218 ;  /* 0x3f31721800001802 */ /* 0x000fe20000000f00 */
[----:B------:R-:W-:Y:S02]  /*d270*/  @P2 FMUL.FTZ R5, R3, c[0x0][0x2d0] ;  /* 0x0000b40003052a20 */ /* 0x000fe40000410000 */
[----:B------:R-:W-:Y:S02]  /*d280*/  @P3 FMUL.FTZ R10, R4, c[0x0][0x2d0] ;  /* 0x0000b400040a3a20 */ /* 0x000fe40000410000 */
[----:B------:R-:W-:Y:S02]  /*d290*/  @P1 FMUL.FTZ R3, R0, c[0x0][0x2d0] ;  /* 0x0000b40000031a20 */ /* 0x000fe40000410000 */
[----:B------:R-:W-:Y:S02]  /*d2a0*/  @P3 FMUL.FTZ R11, R11, 0.69314718246459960938 ;  /* 0x3f3172180b0b3820 */ /* 0x000fe40000410000 */
[----:B------:R-:W-:-:S02]  /*d2b0*/  @P2 FMUL.FTZ R9, R9, 0.69314718246459960938 ;  /* 0x3f31721809092820 */ /* 0x000fc40000410000 */
[----:B------:R-:W-:Y:S02]  /*d2c0*/  @P1 FMUL.FTZ R7, R7, 0.69314718246459960938 ;  /* 0x3f31721807071820 */ /* 0x000fe40000410000 */
[----:B---3--:R-:W-:Y:S02]  /*d2d0*/  @P0 FMUL.FTZ R4, R6, 0.69314718246459960938 ;  /* 0x3f31721806040820 */ /* 0x008fe40000410000 */
[----:B------:R-:W-:Y:S02]  /*d2e0*/  @P0 FMUL.FTZ R0, R8, c[0x0][0x2d0] ;  /* 0x0000b40008000a20 */ /* 0x000fe40000410000 */
[----:B------:R-:W-:Y:S02]  /*d2f0*/  @P3 FFMA.FTZ R20, R10, R70, R11 ;  /* 0x000000460a143223 */ /* 0x000fe4000001000b */
[----:B------:R-:W-:Y:S02]  /*d300*/  @P2 FFMA.FTZ R21, R5, R69, R9 ;  /* 0x0000004505152223 */ /* 0x000fe40000010009 */
[----:B------:R-:W-:-:S02]  /*d310*/  @P1 FFMA.FTZ R22, R3, R68, R7 ;  /* 0x0000004403161223 */ /* 0x000fc40000010007 */
[----:B------:R-:W-:Y:S02]  /*d320*/  @P0 FFMA.FTZ R23, R0, R2, R4 ;  /* 0x0000000200170223 */ /* 0x000fe40000010004 */
.L_x_3:
[----:B-1----:R-:W-:Y:S05]  /*d330*/  @P4 BRA `(.L_x_21) ;  /* 0x0000142000004947 */ /* 0x002fea0003800000 */
[----:B------:R-:W2:Y:S01]  /*d340*/  LDL.LU R14, [R1+0x30] ;  /* 0x00003000010e7983 */ /* 0x000ea20000300800 */
[----:B------:R-:W-:Y:S01]  /*d350*/  MOV R24, c[0x0][0x4e8] ;  /* 0x00013a0000187a02 */ /* 0x000fe20000000f00 */
[----:B------:R-:W-:Y:S02]  /*d360*/  BSSY B0, `(.L_x_22) ;  /* 0x00000a9000007945 */ /* 0x000fe40003800000 */
[----:B------:R-:W1:Y:S01]  /*d370*/  S2R R16, SR_TID.X ;  /* 0x0000000000107919 */ /* 0x000e620000002100 */
[C---:B------:R-:W-:Y:S01]  /*d380*/  ISETP.NE.AND P0, PT, R24.reuse, 0x1, PT ;  /* 0x000000011800780c */ /* 0x040fe20003f05270 */
[----:B------:R-:W-:Y:S02]  /*d390*/  IMAD R24, R24, c[0x0][0x388], RZ ;  /* 0x0000e20018187a24 */ /* 0x000fe400078e02ff */
[----:B------:R-:W3:Y:S04]  /*d3a0*/  S2R R12, SR_CTAID.Y ;  /* 0x00000000000c7919 */ /* 0x000ee80000002600 */
[----:B------:R-:W4:Y:S04]  /*d3b0*/  S2R R13, SR_CTAID.Z ;  /* 0x00000000000d7919 */ /* 0x000f280000002700 */
[----:B------:R-:W2:Y:S01]  /*d3c0*/  S2R R15, SR_CTAID.X ;  /* 0x00000000000f7919 */ /* 0x000ea20000002500 */
[----:B-1----:R-:W-:-:S04]  /*d3d0*/  SHF.R.S32.HI R11, RZ, 0x1f, R16 ;  /* 0x0000001fff0b7819 */ /* 0x002fc80000011410 */
[CC--:B------:R-:W-:Y:S02]  /*d3e0*/  LEA.HI R6, R11.reuse, R16.reuse, RZ, 0x2 ;  /* 0x000000100b067211 */ /* 0x0c0fe400078f10ff */
[----:B------:R-:W-:Y:S02]  /*d3f0*/  LEA.HI R11, R11, R16, RZ, 0x5 ;  /* 0x000000100b0b7211 */ /* 0x000fe400078f28ff */
[----:B------:R-:W-:Y:S02]  /*d400*/  LOP3.LUT R6, R6, 0xfffffffc, RZ, 0xc0, !PT ;  /* 0xfffffffc06067812 */ /* 0x000fe400078ec0ff */
[----:B------:R-:W-:-:S03]  /*d410*/  SHF.R.S32.HI R7, RZ, 0x5, R11 ;  /* 0x00000005ff077819 */ /* 0x000fc6000001140b */
[----:B------:R-:W-:Y:S01]  /*d420*/  IMAD.IADD R6, R16, 0x1, -R6 ;  /* 0x0000000110067824 */ /* 0x000fe200078e0a06 */
[----:B------:R-:W-:Y:S01]  /*d430*/  BAR.SYNC.DEFER_BLOCKING 0x1, 0x80 ;  /* 0x0042000000007b1d */ /* 0x000fe20000010000 */
[----:B--2---:R-:W-:Y:S01]  /*d440*/  SHF.R.S32.HI R10, RZ, 0x1f, R14 ;  /* 0x0000001fff0a7819 */ /* 0x004fe2000001140e */
[----:B------:R-:W-:-:S04]  /*d450*/  IMAD.WIDE.U32 R2, R14, c[0x0][0x4d0], RZ ;  /* 0x000134000e027a25 */ /* 0x000fc800078e00ff */
[----:B------:R-:W-:Y:S02]  /*d460*/  IMAD R0, R10, c[0x0][0x4d0], RZ ;  /* 0x000134000a007a24 */ /* 0x000fe400078e02ff */
[----:B------:R-:W-:Y:S02]  /*d470*/  IMAD.MOV R9, RZ, RZ, -R14 ;  /* 0x000000ffff097224 */ /* 0x000fe400078e0a0e */
[----:B------:R-:W-:Y:S01]  /*d480*/  IMAD R4, R14, c[0x0][0x4d4], R0 ;  /* 0x000135000e047a24 */ /* 0x000fe200078e0200 */
[----:B------:R-:W-:Y:S01]  /*d490*/  SHF.R.S32.HI R0, RZ, 0x1f, R11 ;  /* 0x0000001fff007819 */ /* 0x000fe2000001140b */
[----:B---3--:R-:W-:Y:S01]  /*d4a0*/  IMAD R12, R9, c[0x0][0x550], R12 ;  /* 0x00015400090c7a24 */ /* 0x008fe200078e020c */
[----:B------:R-:W-:Y:S01]  /*d4b0*/  LOP3.LUT R11, R11, 0xffffffe0, RZ, 0xc0, !PT ;  /* 0xffffffe00b0b7812 */ /* 0x000fe200078ec0ff */
[----:B------:R-:W-:Y:S01]  /*d4c0*/  IMAD.IADD R5, R3, 0x1, R4 ;  /* 0x0000000103057824 */ /* 0x000fe200078e0204 */
[----:B------:R-:W-:Y:S01]  /*d4d0*/  LEA.HI R8, R0, R7, RZ, 0x2 ;  /* 0x0000000700087211 */ /* 0x000fe200078f10ff */
[----:B------:R-:W-:Y:S01]  /*d4e0*/  IMAD.MOV.U32 R4, RZ, RZ, R2 ;  /* 0x000000ffff047224 */ /* 0x000fe200078e0002 */
[----:B------:R-:W-:Y:S01]  /*d4f0*/  LEA.HI R0, R6, R6, RZ, 0x1 ;  /* 0x0000000606007211 */ /* 0x000fe200078f08ff */
[----:B------:R-:W-:Y:S01]  /*d500*/  IMAD R2, R10, c[0x0][0x438], RZ ;  /* 0x00010e000a027a24 */ /* 0x000fe200078e02ff */
[----:B------:R-:W-:Y:S01]  /*d510*/  LOP3.LUT R8, R8, 0xffffffc, RZ, 0xc0, !PT ;  /* 0x0ffffffc08087812 */ /* 0x000fe200078ec0ff */
[----:B----4-:R-:W-:Y:S01]  /*d520*/  IMAD.WIDE.U32 R4, R13, c[0x0][0x4d8], R4 ;  /* 0x000136000d047a25 */ /* 0x010fe200078e0004 */
[----:B------:R-:W-:-:S02]  /*d530*/  LOP3.LUT R3, R0, 0x1ffffffe, RZ, 0xc0, !PT ;  /* 0x1ffffffe00037812 */ /* 0x000fc400078ec0ff */
[----:B------:R-:W-:Y:S01]  /*d540*/  IADD3 R16, -R11, R16, RZ ;  /* 0x000000100b107210 */ /* 0x000fe20007ffe1ff */
[----:B------:R-:W-:Y:S01]  /*d550*/  IMAD.SHL.U32 R0, R0, 0x20, RZ ;  /* 0x0000002000007824 */ /* 0x000fe200078e00ff */
[----:B------:R-:W-:Y:S01]  /*d560*/  SHF.R.S32.HI R10, RZ, 0x1f, R13 ;  /* 0x0000001fff0a7819 */ /* 0x000fe2000001140d */
[----:B------:R-:W-:Y:S01]  /*d570*/  IMAD.IADD R9, R7, 0x1, -R8 ;  /* 0x0000000107097824 */ /* 0x000fe200078e0a08 */
[----:B------:R-:W-:Y:S02]  /*d580*/  SHF.R.S32.HI R8, RZ, 0x1f, R16 ;  /* 0x0000001fff087819 */ /* 0x000fe40000011410 */
[----:B------:R-:W-:Y:S01]  /*d590*/  IADD3 R7, R6, -R3, RZ ;  /* 0x8000000306077210 */ /* 0x000fe20007ffe0ff */
[----:B------:R-:W-:Y:S01]  /*d5a0*/  IMAD R6, R14, c[0x0][0x43c], R2 ;  /* 0x00010f000e067a24 */ /* 0x000fe200078e0202 */
[----:B------:R-:W-:Y:S01]  /*d5b0*/  LOP3.LUT R0, R0, 0xffffffc0, RZ, 0xc0, !PT ;  /* 0xffffffc000007812 */ /* 0x000fe200078ec0ff */
[----:B------:R-:W-:Y:S01]  /*d5c0*/  IMAD.WIDE.U32 R2, R14, c[0x0][0x438], RZ ;  /* 0x00010e000e027a25 */ /* 0x000fe200078e00ff */
[----:B------:R-:W-:-:S02]  /*d5d0*/  LEA.HI R19, R8, R16, RZ, 0x2 ;  /* 0x0000001008137211 */ /* 0x000fc400078f10ff */
[----:B------:R-:W-:Y:S01]  /*d5e0*/  LOP3.LUT P1, RZ, R16, 0x3, RZ, 0xc0, !PT ;  /* 0x0000000310ff7812 */ /* 0x000fe2000782c0ff */
[----:B------:R-:W-:Y:S01]  /*d5f0*/  IMAD R8, R7, 0x8, R0 ;  /* 0x0000000807087824 */ /* 0x000fe200078e0200 */
[----:B------:R-:W-:Y:S01]  /*d600*/  SHF.R.S32.HI R7, RZ, 0x2, R19 ;  /* 0x00000002ff077819 */ /* 0x000fe20000011413 */
[C---:B------:R-:W-:Y:S02]  /*d610*/  IMAD R11, R10.reuse, c[0x0][0x4d8], RZ ;  /* 0x000136000a0b7a24 */ /* 0x040fe400078e02ff */
[----:B------:R-:W-:Y:S02]  /*d620*/  IMAD.IADD R3, R3, 0x1, R6 ;  /* 0x0000000103037824 */ /* 0x000fe400078e0206 */
[----:B------:R-:W-:Y:S02]  /*d630*/  IMAD R14, R9, 0x10, R7 ;  /* 0x00000010090e7824 */ /* 0x000fe400078e0207 */
[----:B------:R-:W-:Y:S02]  /*d640*/  IMAD R6, R10, c[0x0][0x440], RZ ;  /* 0x000110000a067a24 */ /* 0x000fe400078e02ff */
[----:B------:R-:W-:-:S02]  /*d650*/  IMAD.IADD R8, R14, 0x1, R8 ;  /* 0x000000010e087824 */ /* 0x000fc400078e0208 */
[----:B------:R-:W-:Y:S02]  /*d660*/  IMAD R0, R13, c[0x0][0x4dc], R11 ;  /* 0x000137000d007a24 */ /* 0x000fe400078e020b */
[----:B------:R-:W-:Y:S02]  /*d670*/  IMAD R8, R15, 0x80, R8 ;  /* 0x000000800f087824 */ /* 0x000fe400078e0208 */
[----:B------:R-:W-:Y:S01]  /*d680*/  IMAD R6, R13, c[0x0][0x444], R6 ;  /* 0x000111000d067a24 */ /* 0x000fe200078e0206 */
[----:B------:R-:W-:Y:S01]  /*d690*/  IADD3 R5, R5, R0, RZ ;  /* 0x0000000005057210 */ /* 0x000fe20007ffe0ff */
[----:B------:R-:W-:Y:S01]  /*d6a0*/  IMAD.WIDE.U32 R2, R13, c[0x0][0x440], R2 ;  /* 0x000110000d027a25 */ /* 0x000fe200078e0002 */
[----:B------:R-:W-:-:S03]  /*d6b0*/  SHF.R.S32.HI R0, RZ, 0x1f, R12 ;  /* 0x0000001fff007819 */ /* 0x000fc6000001140c */
[----:B------:R-:W-:Y:S01]  /*d6c0*/  @P0 IMAD.HI.U32 R11, R8, c[0x0][0x4ec], RZ ;  /* 0x00013b00080b0a27 */ /* 0x000fe200078e00ff */
[----:B------:R-:W-:-:S03]  /*d6d0*/  IADD3 R3, R3, R6, RZ ;  /* 0x0000000603037210 */ /* 0x000fc60007ffe0ff */
[----:B------:R-:W-:-:S04]  /*d6e0*/  @P0 IMAD.HI.U32 R10, R8, c[0x0][0x4ec], RZ ;  /* 0x00013b00080a0a27 */ /* 0x000fc800078e00ff */
[--C-:B------:R-:W-:Y:S01]  /*d6f0*/  IMAD.MOV.U32 R6, RZ, RZ, R8.reuse ;  /* 0x000000ffff067224 */ /* 0x100fe200078e0008 */
[----:B------:R-:W-:Y:S01]  /*d700*/  @P0 SHF.R.U32.HI R6, RZ, c[0x0][0x4f0], R11 ;  /* 0x00013c00ff060a19 */ /* 0x000fe2000001160b */
[----:B------:R-:W-:Y:S01]  /*d710*/  IMAD.MOV.U32 R7, RZ, RZ, R8 ;  /* 0x000000ffff077224 */ /* 0x000fe200078e0008 */
[----:B------:R-:W-:Y:S01]  /*d720*/  @P0 SHF.R.U32.HI R7, RZ, c[0x0][0x4f0], R10 ;  /* 0x00013c00ff070a19 */ /* 0x000fe2000001160a */
[----:B------:R-:W-:Y:S01]  /*d730*/  IMAD R9, R0, c[0x0][0x448], RZ ;  /* 0x0001120000097a24 */ /* 0x000fe200078e02ff */
[----:B------:R-:W-:Y:S01]  /*d740*/  IADD3 R10, -R6, RZ, RZ ;  /* 0x000000ff060a7210 */ /* 0x000fe20007ffe1ff */
[----:B------:R-:W-:Y:S02]  /*d750*/  IMAD R0, R0, c[0x0][0x4e0], RZ ;  /* 0x0001380000007a24 */ /* 0x000fe400078e02ff */
[C---:B------:R-:W-:Y:S01]  /*d760*/  IMAD R11, R12.reuse, c[0x0][0x44c], R9 ;  /* 0x000113000c0b7a24 */ /* 0x040fe200078e0209 */
[----:B------:R-:W-:Y:S01]  /*d770*/  SHF.R.S32.HI R9, RZ, 0x1f, R7 ;  /* 0x0000001fff097819 */ /* 0x000fe20000011407 */
[----:B------:R-:W-:-:S02]  /*d780*/  IMAD R13, R12, c[0x0][0x4e4], R0 ;  /* 0x000139000c0d7a24 */ /* 0x000fc400078e0200 */
[----:B------:R-:W-:-:S04]  /*d790*/  IMAD.WIDE.U32 R4, R12, c[0x0][0x4e0], R4 ;  /* 0x000138000c047a25 */ /* 0x000fc800078e0004 */
[----:B------:R-:W-:Y:S01]  /*d7a0*/  IMAD R0, R10, c[0x0][0x4e8], R8 ;  /* 0x00013a000a007a24 */ /* 0x000fe200078e0208 */
[----:B------:R-:W-:Y:S01]  /*d7b0*/  SHF.R.S32.HI R10, RZ, 0x1f, R6 ;  /* 0x0000001fff0a7819 */ /* 0x000fe20000011406 */
[----:B------:R-:W-:Y:S01]  /*d7c0*/  IMAD R9, R9, c[0x0][0x430], RZ ;  /* 0x00010c0009097a24 */ /* 0x000fe200078e02ff */
[----:B------:R-:W-:Y:S01]  /*d7d0*/  IADD3 R4, P0, R6, R4, RZ ;  /* 0x0000000406047210 */ /* 0x000fe20007f1e0ff */
[----:B------:R-:W-:Y:S01]  /*d7e0*/  IMAD.WIDE.U32 R2, R12, c[0x0][0x448], R2 ;  /* 0x000112000c027a25 */ /* 0x000fe200078e0002 */
[----:B------:R-:W-:Y:S02]  /*d7f0*/  SHF.R.S32.HI R6, RZ, 0x1f, R0 ;  /* 0x0000001fff067819 */ /* 0x000fe40000011400 */
[----:B------:R-:W-:Y:S01]  /*d800*/  IADD3.X R5, R10, R5, R13, P0, !PT ;  /* 0x000000050a057210 */ /* 0x000fe200007fe40d */
[----:B------:R-:W-:Y:S02]  /*d810*/  IMAD R10, R7, c[0x0][0x434], R9 ;  /* 0x00010d00070a7a24 */ /* 0x000fe400078e0209 */
[----:B------:R-:W-:-:S02]  /*d820*/  IMAD R9, R6, c[0x0][0x4c8], RZ ;  /* 0x0001320006097a24 */ /* 0x000fc400078e02ff */
[----:B------:R-:W-:Y:S02]  /*d830*/  IMAD.MOV R6, RZ, RZ, -R7 ;  /* 0x000000ffff067224 */ /* 0x000fe400078e0a07 */
[----:B------:R-:W-:-:S04]  /*d840*/  IMAD.WIDE.U32 R4, R0, c[0x0][0x4c8], R4 ;  /* 0x0001320000047a25 */ /* 0x000fc800078e0004 */
[----:B------:R-:W-:Y:S02]  /*d850*/  IMAD R0, R0, c[0x0][0x4cc], R9 ;  /* 0x0001330000007a24 */ /* 0x000fe400078e0209 */
[----:B------:R-:W-:Y:S02]  /*d860*/  IMAD.IADD R3, R3, 0x1, R11 ;  /* 0x0000000103037824 */ /* 0x000fe400078e020b */
[----:B------:R-:W-:Y:S01]  /*d870*/  IMAD R13, R6, c[0x0][0x4e8], R8 ;  /* 0x00013a00060d7a24 */ /* 0x000fe200078e0208 */
[C---:B------:R-:W-:Y:S01]  /*d880*/  LEA R6, P0, R4.reuse, c[0x0][0x4a8], 0x2 ;  /* 0x00012a0004067a11 */ /* 0x040fe200078010ff */
[----:B------:R-:W-:Y:S02]  /*d890*/  IMAD.IADD R0, R5, 0x1, R0 ;  /* 0x0000000105007824 */ /* 0x000fe400078e0200 */
[----:B------:R-:W-:Y:S01]  /*d8a0*/  IMAD.WIDE.U32 R2, R7, c[0x0][0x430], R2 ;  /* 0x00010c0007027a25 */ /* 0x000fe200078e0002 */
[----:B------:R-:W-:Y:S01]  /*d8b0*/  SHF.R.S32.HI R7, RZ, 0x1f, R13 ;  /* 0x0000001fff077819 */ /* 0x000fe2000001140d */
[----:B------:R-:W-:Y:S01]  /*d8c0*/  SHFL.IDX PT, R8, R6, 0x2, 0x1c1f ;  /* 0x005c1f0006087f89 */ /* 0x000fe200000e0000 */
[----:B------:R-:W-:Y:S01]  /*d8d0*/  LEA.HI.X R0, R4, c[0x0][0x4ac], R0, 0x2, P0 ;  /* 0x00012b0004007a11 */ /* 0x000fe200000f1400 */
[----:B------:R-:W-:Y:S01]  /*d8e0*/  IMAD R12, R15, 0x80, R14 ;  /* 0x000000800f0c7824 */ /* 0x000fe200078e020e */
[----:B------:R-:W-:Y:S01]  /*d8f0*/  IADD3 R3, R3, R10, RZ ;  /* 0x0000000a03037210 */ /* 0x000fe20007ffe0ff */
[----:B------:R-:W-:Y:S01]  /*d900*/  IMAD R7, R7, c[0x0][0x428], RZ ;  /* 0x00010a0007077a24 */ /* 0x000fe200078e02ff */
[----:B------:R-:W-:Y:S02]  /*d910*/  SHFL.IDX PT, R4, R6, RZ, 0x1c1f ;  /* 0x001c1fff06047589 */ /* 0x000fe400000e0000 */
[C---:B------:R-:W-:Y:S01]  /*d920*/  IADD3 R14, R12.reuse, 0x40, RZ ;  /* 0x000000400c0e7810 */ /* 0x040fe20007ffe0ff */
[C---:B------:R-:W-:Y:S01]  /*d930*/  IMAD R15, R13.reuse, c[0x0][0x42c], R7 ;  /* 0x00010b000d0f7a24 */ /* 0x040fe200078e0207 */
[----:B------:R-:W1:Y:S01]  /*d940*/  SHFL.IDX PT, R5, R0, RZ, 0x1c1f ;  /* 0x001c1fff00057589 */ /* 0x000e6200000e0000 */
[----:B------:R-:W-:Y:S01]  /*d950*/  IMAD.WIDE.U32 R2, R13, c[0x0][0x428], R2 ;  /* 0x00010a000d027a25 */ /* 0x000fe200078e0002 */
[----:B------:R-:W-:-:S02]  /*d960*/  IADD3 R13, R12, 0x48, RZ ;  /* 0x000000480c0d7810 */ /* 0x000fc40007ffe0ff */
[----:B------:R-:W-:Y:S01]  /*d970*/  SHFL.IDX PT, R10, R6, 0x1, 0x1c1f ;  /* 0x003c1f00060a7f89 */ /* 0x000fe200000e0000 */
[-C--:B------:R-:W-:Y:S02]  /*d980*/  ISETP.GE.OR P4, PT, R12, R24.reuse, P1 ;  /* 0x000000180c00720c */ /* 0x080fe40000f86670 */
[-C--:B------:R-:W-:Y:S01]  /*d990*/  ISETP.GE.OR P2, PT, R14, R24.reuse, P1 ;  /* 0x000000180e00720c */ /* 0x080fe20000f46670 */
[----:B------:R-:W2:Y:S01]  /*d9a0*/  SHFL.IDX PT, R11, R0, 0x1, 0x1c1f ;  /* 0x003c1f00000b7f89 */ /* 0x000ea200000e0000 */
[----:B------:R-:W-:Y:S02]  /*d9b0*/  IADD3 R3, R3, R15, RZ ;  /* 0x0000000f03037210 */ /* 0x000fe40007ffe0ff */
[----:B------:R-:W-:Y:S01]  /*d9c0*/  LEA R18, P0, R2, c[0x0][0x400], 0x2 ;  /* 0x0001000002127a11 */ /* 0x000fe200078010ff */
[----:B------:R-:W3:Y:S01]  /*d9d0*/  SHFL.IDX PT, R9, R0, 0x2, 0x1c1f ;  /* 0x005c1f0000097f89 */ /* 0x000ee200000e0000 */
[-C--:B------:R-:W-:Y:S02]  /*d9e0*/  ISETP.GE.AND P5, PT, R14, R24.reuse, PT ;  /* 0x000000180e00720c */ /* 0x080fe40003fa6270 */
[----:B------:R-:W-:Y:S01]  /*d9f0*/  LEA.HI.X R17, R2, c[0x0][0x404], R3, 0x2, P0 ;  /* 0x0001010002117a11 */ /* 0x000fe200000f1403 */
[----:B------:R-:W-:Y:S01]  /*da00*/  SHFL.IDX PT, R6, R6, 0x3, 0x1c1f ;  /* 0x007c1f0006067f89 */ /* 0x000fe200000e0000 */
[----:B------:R-:W-:-:S03]  /*da10*/  ISETP.GE.AND P6, PT, R13, R24, PT ;  /* 0x000000180d00720c */ /* 0x000fc60003fc6270 */
[----:B------:R4:W2:Y:S04]  /*da20*/  SHFL.IDX PT, R7, R0, 0x3, 0x1c1f ;  /* 0x007c1f0000077f89 */ /* 0x0008a800000e0000 */
[----:B-1----:R1:W-:Y:S04]  /*da30*/  @!P4 ST.E [R4.64], R20 ;  /* 0x000000140400c985 */ /* 0x0023e8000c101908 */
[----:B------:R1:W1:Y:S04]  /*da40*/  SHFL.IDX PT, R2, R18, RZ, 0x1c1f ;  /* 0x001c1fff12027589 */ /* 0x00026800000e0000 */
[----:B------:R1:W1:Y:S01]  /*da50*/  SHFL.IDX PT, R3, R17, RZ, 0x1c1f ;  /* 0x001c1fff11037589 */ /* 0x00026200000e0000 */
[----:B----4-:R-:W-:-:S04]  /*da60*/  IADD3 R0, R12, 0x8, RZ ;  /* 0x000000080c007810 */ /* 0x010fc80007ffe0ff */
[CC--:B------:R-:W-:Y:S02]  /*da70*/  ISETP.GE.OR P3, PT, R0.reuse, R24.reuse, P1 ;  /* 0x000000180000720c */ /* 0x0c0fe40000f66670 */
[-C--:B------:R-:W-:Y:S02]  /*da80*/  ISETP.GE.OR P1, PT, R13, R24.reuse, P1 ;  /* 0x000000180d00720c */ /* 0x080fe40000f26670 */
[----:B------:R-:W-:Y:S02]  /*da90*/  ISETP.GE.AND P0, PT, R0, R24, PT ;  /* 0x000000180000720c */ /* 0x000fe40003f06270 */
[----:B------:R-:W-:-:S05]  /*daa0*/  LOP3.LUT R0, R19, 0x7ffffffc, RZ, 0xc0, !PT ;  /* 0x7ffffffc13007812 */ /* 0x000fca00078ec0ff */
[----:B------:R-:W-:Y:S02]  /*dab0*/  IMAD.IADD R0, R16, 0x1, -R0 ;  /* 0x0000000110007824 */ /* 0x000fe400078e0a00 */
[----:B--2---:R2:W-:Y:S03]  /*dac0*/  @!P3 ST.E [R10.64], R21 ;  /* 0x000000150a00b985 */ /* 0x0045e6000c101908 */
[----:B------:R-:W-:Y:S01]  /*dad0*/  SHF.L.U32 R0, R0, 0x1, RZ ;  /* 0x0000000100007819 */ /* 0x000fe200000006ff */
[----:B---3--:R2:W-:Y:S04]  /*dae0*/  @!P2 ST.E [R8.64], R22 ;  /* 0x000000160800a985 */ /* 0x0085e8000c101908 */
[----:B------:R2:W-:Y:S01]  /*daf0*/  @!P1 ST.E [R6.64], R23 ;  /* 0x0000001706009985 */ /* 0x0005e2000c101908 */
[----:B------:R-:W-:-:S13]  /*db00*/  ISETP.GE.AND P1, PT, R12, R24, PT ;  /* 0x000000180c00720c */ /* 0x000fda0003f26270 */
[----:B------:R-:W-:Y:S05]  /*db10*/  @P1 BRA `(.L_x_23) ;  /* 0x000002d000001947 */ /* 0x000fea0003800000 */
[C---:B-12---:R-:W-:Y:S02]  /*db20*/  IADD3 R6, R0.reuse, 0x8, RZ ;  /* 0x0000000800067810 */ /* 0x046fe40007ffe0ff */
[C---:B------:R-:W-:Y:S02]  /*db30*/  IADD3 R5, R0.reuse, 0x10, RZ ;  /* 0x0000001000057810 */ /* 0x040fe40007ffe0ff */
[----:B------:R-:W-:Y:S02]  /*db40*/  IADD3 R4, R0, 0x18, RZ ;  /* 0x0000001800047810 */ /* 0x000fe40007ffe0ff */
[----:B------:R-:W-:Y:S02]  /*db50*/  ISETP.GE.AND P3, PT, R6, c[0x0][0x3c8], PT ;  /* 0x0000f20006007a0c */ /* 0x000fe40003f66270 */
[----:B------:R-:W-:Y:S02]  /*db60*/  ISETP.GE.AND P2, PT, R5, c[0x0][0x3c8], PT ;  /* 0x0000f20005007a0c */ /* 0x000fe40003f46270 */
[----:B------:R-:W-:-:S02]  /*db70*/  ISETP.GE.AND P1, PT, R4, c[0x0][0x3c8], PT ;  /* 0x0000f20004007a0c */ /* 0x000fc40003f26270 */
[----:B------:R-:W-:-:S07]  /*db80*/  ISETP.GE.AND P4, PT, R0, c[0x0][0x3c8], PT ;  /* 0x0000f20000007a0c */ /* 0x000fce0003f86270 */
[----:B------:R-:W-:Y:S02]  /*db90*/  @!P3 LEA.HI R8, R6, R6, RZ, 0x1 ;  /* 0x000000060608b211 */ /* 0x000fe400078f08ff */
[----:B------:R-:W-:Y:S02]  /*dba0*/  @!P2 LEA.HI R5, R5, R5, RZ, 0x1 ;  /* 0x000000050505a211 */ /* 0x000fe400078f08ff */
[----:B------:R-:W-:Y:S02]  /*dbb0*/  @!P1 LEA.HI R6, R4, R4, RZ, 0x1 ;  /* 0x0000000404069211 */ /* 0x000fe400078f08ff */
[----:B------:R-:W-:Y:S02]  /*dbc0*/  @!P3 LOP3.LUT R8, R8, 0xfffffffe, RZ, 0xc0, !PT ;  /* 0xfffffffe0808b812 */ /* 0x000fe400078ec0ff */
[----:B------:R-:W-:Y:S01]  /*dbd0*/  @!P2 LOP3.LUT R7, R5, 0xfffffffe, RZ, 0xc0, !PT ;  /* 0xfffffffe0507a812 */ /* 0x000fe200078ec0ff */
[----:B------:R-:W-:Y:S01]  /*dbe0*/  @!P4 IMAD.WIDE R4, R0, 0x4, R2 ;  /* 0x000000040004c825 */ /* 0x000fe200078e0202 */
[----:B------:R-:W-:-:S03]  /*dbf0*/  @!P1 LOP3.LUT R10, R6, 0xfffffffe, RZ, 0xc0, !PT ;  /* 0xfffffffe060a9812 */ /* 0x000fc600078ec0ff */
[--C-:B------:R-:W-:Y:S01]  /*dc00*/  @!P3 IMAD.WIDE R8, R8, 0x4, R2.reuse ;  /* 0x000000040808b825 */ /* 0x100fe200078e0202 */
[----:B------:R1:W-:Y:S03]  /*dc10*/  @!P4 ST.E.64 [R4.64], R124 ;  /* 0x0000007c0400c985 */ /* 0x0003e6000c101b08 */
[--C-:B------:R-:W-:Y:S01]  /*dc20*/  @!P2 IMAD.WIDE R6, R7, 0x4, R2.reuse ;  /* 0x000000040706a825 */ /* 0x100fe200078e0202 */
[----:B------:R2:W-:Y:S04]  /*dc30*/  @!P3 ST.E.64 [R8.64], R132 ;  /* 0x000000840800b985 */ /* 0x0005e8000c101b08 */
[----:B------:R3:W-:Y:S01]  /*dc40*/  @!P2 ST.E.64 [R6.64], R136 ;  /* 0x000000880600a985 */ /* 0x0007e2000c101b08 */
[----:B-1----:R-:W-:Y:S01]  /*dc50*/  @!P1 IMAD.WIDE R4, R10, 0x4, R2 ;  /* 0x000000040a049825 */ /* 0x002fe200078e0202 */
[----:B--2---:R-:W-:-:S04]  /*dc60*/  IADD3 R8, R0, 0x20, RZ ;  /* 0x0000002000087810 */ /* 0x004fc80007ffe0ff */
[----:B------:R1:W-:Y:S01]  /*dc70*/  @!P1 ST.E.64 [R4.64], R148 ;  /* 0x0000009404009985 */ /* 0x0003e2000c101b08 */
[----:B---3--:R-:W-:Y:S02]  /*dc80*/  IADD3 R6, R0, 0x28, RZ ;  /* 0x0000002800067810 */ /* 0x008fe40007ffe0ff */
[----:B------:R-:W-:Y:S02]  /*dc90*/  ISETP.GE.AND P4, PT, R8, c[0x0][0x3c8], PT ;  /* 0x0000f20008007a0c */ /* 0x000fe40003f86270 */
[----:B------:R-:W-:-:S11]  /*dca0*/  ISETP.GE.AND P3, PT, R6, c[0x0][0x3c8], PT ;  /* 0x0000f20006007a0c */ /* 0x000fd60003f66270 */
[----:B------:R-:W-:Y:S02]  /*dcb0*/  @!P4 LEA.HI R8, R8, R8, RZ, 0x1 ;  /* 0x000000080808c211 */ /* 0x000fe400078f08ff */
[----:B------:R-:W-:-:S04]  /*dcc0*/  @!P3 LEA.HI R7, R6, R6, RZ, 0x1 ;  /* 0x000000060607b211 */ /* 0x000fc800078f08ff */
[----:B------:R-:W-:Y:S02]  /*dcd0*/  @!P3 LOP3.LUT R7, R7, 0xfffffffe, RZ, 0xc0, !PT ;  /* 0xfffffffe0707b812 */ /* 0x000fe400078ec0ff */
[C---:B-1----:R-:W-:Y:S02]  /*dce0*/  IADD3 R5, R0.reuse, 0x30, RZ ;  /* 0x0000003000057810 */ /* 0x042fe40007ffe0ff */
[----:B------:R-:W-:Y:S02]  /*dcf0*/  IADD3 R4, R0, 0x38, RZ ;  /* 0x0000003800047810 */ /* 0x000fe40007ffe0ff */
[----:B------:R-:W-:Y:S02]  /*dd00*/  ISETP.GE.AND P2, PT, R5, c[0x0][0x3c8], PT ;  /* 0x0000f20005007a0c */ /* 0x000fe40003f46270 */
[----:B------:R-:W-:-:S11]  /*dd10*/  ISETP.GE.AND P1, PT, R4, c[0x0][0x3c8], PT ;  /* 0x0000f20004007a0c */ /* 0x000fd60003f26270 */
[----:B------:R-:W-:Y:S02]  /*dd20*/  @!P2 LEA.HI R6, R5, R5, RZ, 0x1 ;  /* 0x000000050506a211 */ /* 0x000fe400078f08ff */
[----:B------:R-:W-:Y:S02]  /*dd30*/  @!P1 LEA.HI R4, R4, R4, RZ, 0x1 ;  /* 0x0000000404049211 */ /* 0x000fe400078f08ff */
[----:B------:R-:W-:Y:S02]  /*dd40*/  @!P4 LOP3.LUT R5, R8, 0xfffffffe, RZ, 0xc0, !PT ;  /* 0xfffffffe0805c812 */ /* 0x000fe400078ec0ff */
[----:B------:R-:W-:Y:S01]  /*dd50*/  @!P2 LOP3.LUT R10, R6, 0xfffffffe, RZ, 0xc0, !PT ;  /* 0xfffffffe060aa812 */ /* 0x000fe200078ec0ff */
[----:B------:R-:W-:Y:S01]  /*dd60*/  @!P3 IMAD.WIDE R6, R7, 0x4, R2 ;  /* 0x000000040706b825 */ /* 0x000fe200078e0202 */
[----:B------:R-:W-:-:S03]  /*dd70*/  @!P1 LOP3.LUT R11, R4, 0xfffffffe, RZ, 0xc0, !PT ;  /* 0xfffffffe040b9812 */ /* 0x000fc600078ec0ff */
[----:B------:R-:W-:-:S04]  /*dd80*/  @!P4 IMAD.WIDE R8, R5, 0x4, R2 ;  /* 0x000000040508c825 */ /* 0x000fc800078e0202 */
[--C-:B------:R-:W-:Y:S01]  /*dd90*/  @!P2 IMAD.WIDE R4, R10, 0x4, R2.reuse ;  /* 0x000000040a04a825 */ /* 0x100fe200078e0202 */
[----:B------:R1:W-:Y:S03]  /*dda0*/  @!P4 ST.E.64 [R8.64], R152 ;  /* 0x000000980800c985 */ /* 0x0003e6000c101b08 */
[----:B------:R-:W-:Y:S01]  /*ddb0*/  @!P1 IMAD.WIDE R2, R11, 0x4, R2 ;  /* 0x000000040b029825 */ /* 0x000fe200078e0202 */
[----:B------:R1:W-:Y:S04]  /*ddc0*/  @!P3 ST.E.64 [R6.64], R164 ;  /* 0x000000a40600b985 */ /* 0x0003e8000c101b08 */
[----:B------:R1:W-:Y:S04]  /*ddd0*/  @!P2 ST.E.64 [R4.64], R168 ;  /* 0x000000a80400a985 */ /* 0x0003e8000c101b08 */
[----:B------:R1:W-:Y:S02]  /*dde0*/  @!P1 ST.E.64 [R2.64], R180 ;  /* 0x000000b402009985 */ /* 0x0003e4000c101b08 */
.L_x_23:
[----:B-1----:R-:W-:Y:S05]  /*ddf0*/  BSYNC B0 ;  /* 0x0000000000007941 */ /* 0x002fea0003800000 */
.L_x_22:
[----:B------:R1:W3:Y:S01]  /*de00*/  SHFL.IDX PT, R3, R17, 0x1, 0x1c1f ;  /* 0x003c1f0011037f89 */ /* 0x0002e200000e0000 */
[----:B------:R-:W-:Y:S03]  /*de10*/  BSSY B0, `(.L_x_24) ;  /* 0x0000030000007945 */ /* 0x000fe60003800000 */
[----:B------:R1:W4:Y:S01]  /*de20*/  SHFL.IDX PT, R2, R18, 0x1, 0x1c1f ;  /* 0x003c1f0012027f89 */ /* 0x00032200000e0000 */
[----:B------:R-:W-:Y:S05]  /*de30*/  @P0 BRA `(.L_x_25) ;  /* 0x000002d000000947 */ /* 0x000fea0003800000 */
[C---:B------:R-:W-:Y:S02]  /*de40*/  IADD3 R5, R0.reuse, 0x8, RZ ;  /* 0x0000000800057810 */ /* 0x040fe40007ffe0ff */
[----:B------:R-:W-:-:S02]  /*de50*/  IADD3 R4, R0, 0x10, RZ ;  /* 0x0000001000047810 */ /* 0x000fc40007ffe0ff */
[----:B------:R-:W-:Y:S02]  /*de60*/  ISETP.GE.AND P1, PT, R5, c[0x0][0x3c8], PT ;  /* 0x0000f20005007a0c */ /* 0x000fe40003f26270 */
[----:B------:R-:W-:Y:S02]  /*de70*/  ISETP.GE.AND P0, PT, R4, c[0x0][0x3c8], PT ;  /* 0x0000f20004007a0c */ /* 0x000fe40003f06270 */
[C---:B------:R-:W-:Y:S02]  /*de80*/  ISETP.GE.AND P2, PT, R0.reuse, c[0x0][0x3c8], PT ;  /* 0x0000f20000007a0c */ /* 0x040fe40003f46270 */
[----:B--2---:R-:W-:-:S04]  /*de90*/  IADD3 R10, R0, 0x18, RZ ;  /* 0x00000018000a7810 */ /* 0x004fc80007ffe0ff */
[----:B------:R-:W-:-:S03]  /*dea0*/  ISETP.GE.AND P4, PT, R10, c[0x0][0x3c8], PT ;  /* 0x0000f2000a007a0c */ /* 0x000fc60003f86270 */
[----:B------:R-:W-:Y:S02]  /*deb0*/  @!P1 LEA.HI R5, R5, R5, RZ, 0x1 ;  /* 0x0000000505059211 */ /* 0x000fe400078f08ff */
[----:B------:R-:W-:Y:S02]  /*dec0*/  @!P0 LEA.HI R4, R4, R4, RZ, 0x1 ;  /* 0x0000000404048211 */ /* 0x000fe400078f08ff */
[----:B------:R-:W-:Y:S01]  /*ded0*/  @!P1 LOP3.LUT R5, R5, 0xfffffffe, RZ, 0xc0, !PT ;  /* 0xfffffffe05059812 */ /* 0x000fe200078ec0ff */
[----:B---34-:R-:W-:Y:S01]  /*dee0*/  @!P2 IMAD.WIDE R6, R0, 0x4, R2 ;  /* 0x000000040006a825 */ /* 0x018fe200078e0202 */
[----:B------:R-:W-:-:S03]  /*def0*/  @!P0 LOP3.LUT R8, R4, 0xfffffffe, RZ, 0xc0, !PT ;  /* 0xfffffffe04088812 */ /* 0x000fc600078ec0ff */
[--C-:B------:R-:W-:Y:S01]  /*df00*/  @!P1 IMAD.WIDE R4, R5, 0x4, R2.reuse ;  /* 0x0000000405049825 */ /* 0x100fe200078e0202 */
[----:B------:R2:W-:Y:S01]  /*df10*/  @!P2 ST.E.64 [R6.64], R126 ;  /* 0x0000007e0600a985 */ /* 0x0005e2000c101b08 */
[----:B------:R-:W-:Y:S02]  /*df20*/  @!P4 LEA.HI R10, R10, R10, RZ, 0x1 ;  /* 0x0000000a0a0ac211 */ /* 0x000fe400078f08ff */
[----:B------:R-:W-:Y:S01]  /*df30*/  @!P0 IMAD.WIDE R8, R8, 0x4, R2 ;  /* 0x0000000408088825 */ /* 0x000fe200078e0202 */
[----:B------:R3:W-:Y:S04]  /*df40*/  @!P1 ST.E.64 [R4.64], R134 ;  /* 0x0000008604009985 */ /* 0x0007e8000c101b08 */
[----:B------:R4:W-:Y:S01]  /*df50*/  @!P0 ST.E.64 [R8.64], R138 ;  /* 0x0000008a08008985 */ /* 0x0009e2000c101b08 */
[----:B--2---:R-:W-:-:S02]  /*df60*/  IADD3 R7, R0, 0x20, RZ ;  /* 0x0000002000077810 */ /* 0x004fc40007ffe0ff */
[C---:B------:R-:W-:Y:S02]  /*df70*/  IADD3 R6, R0.reuse, 0x28, RZ ;  /* 0x0000002800067810 */ /* 0x040fe40007ffe0ff */
[C---:B---3--:R-:W-:Y:S02]  /*df80*/  IADD3 R5, R0.reuse, 0x30, RZ ;  /* 0x0000003000057810 */ /* 0x048fe40007ffe0ff */
[----:B------:R-:W-:Y:S02]  /*df90*/  IADD3 R4, R0, 0x38, RZ ;  /* 0x0000003800047810 */ /* 0x000fe40007ffe0ff */
[----:B------:R-:W-:Y:S02]  /*dfa0*/  ISETP.GE.AND P3, PT, R7, c[0x0][0x3c8], PT ;  /* 0x0000f20007007a0c */ /* 0x000fe40003f66270 */
[----:B------:R-:W-:Y:S02]  /*dfb0*/  ISETP.GE.AND P2, PT, R6, c[0x0][0x3c8], PT ;  /* 0x0000f20006007a0c */ /* 0x000fe40003f46270 */
[----:B------:R-:W-:-:S02]  /*dfc0*/  ISETP.GE.AND P1, PT, R5, c[0x0][0x3c8], PT ;  /* 0x0000f20005007a0c */ /* 0x000fc40003f26270 */
[----:B------:R-:W-:-:S07]  /*dfd0*/  ISETP.GE.AND P0, PT, R4, c[0x0][0x3c8], PT ;  /* 0x0000f20004007a0c */ /* 0x000fce0003f06270 */
[----:B----4-:R-:W-:Y:S02]  /*dfe0*/  @!P3 LEA.HI R8, R7, R7, RZ, 0x1 ;  /* 0x000000070708b211 */ /* 0x010fe400078f08ff */
[----:B------:R-:W-:Y:S02]  /*dff0*/  @!P2 LEA.HI R7, R6, R6, RZ, 0x1 ;  /* 0x000000060607a211 */ /* 0x000fe400078f08ff */
[----:B------:R-:W-:Y:S02]  /*e000*/  @!P1 LEA.HI R6, R5, R5, RZ, 0x1 ;  /* 0x0000000505069211 */ /* 0x000fe400078f08ff */
[----:B------:R-:W-:Y:S02]  /*e010*/  @!P0 LEA.HI R4, R4, R4, RZ, 0x1 ;  /* 0x0000000404048211 */ /* 0x000fe400078f08ff */
[----:B------:R-:W-:Y:S02]  /*e020*/  @!P4 LOP3.LUT R5, R10, 0xfffffffe, RZ, 0xc0, !PT ;  /* 0xfffffffe0a05c812 */ /* 0x000fe400078ec0ff */
[----:B------:R-:W-:-:S02]  /*e030*/  @!P3 LOP3.LUT R8, R8, 0xfffffffe, RZ, 0xc0, !PT ;  /* 0xfffffffe0808b812 */ /* 0x000fc400078ec0ff */
[----:B------:R-:W-:Y:S01]  /*e040*/  @!P2 LOP3.LUT R7, R7, 0xfffffffe, RZ, 0xc0, !PT ;  /* 0xfffffffe0707a812 */ /* 0x000fe200078ec0ff */
[--C-:B------:R-:W-:Y:S01]  /*e050*/  @!P4 IMAD.WIDE R10, R5, 0x4, R2.reuse ;  /* 0x00000004050ac825 */ /* 0x100fe200078e0202 */
[----:B------:R-:W-:Y:S02]  /*e060*/  @!P1 LOP3.LUT R12, R6, 0xfffffffe, RZ, 0xc0, !PT ;  /* 0xfffffffe060c9812 */ /* 0x000fe400078ec0ff */
[----:B------:R-:W-:Y:S01]  /*e070*/  @!P0 LOP3.LUT R13, R4, 0xfffffffe, RZ, 0xc0, !PT ;  /* 0xfffffffe040d8812 */ /* 0x000fe200078ec0ff */
[--C-:B------:R-:W-:Y:S01]  /*e080*/  @!P3 IMAD.WIDE R8, R8, 0x4, R2.reuse ;  /* 0x000000040808b825 */ /* 0x100fe200078e0202 */
[----:B------:R2:W-:Y:S03]  /*e090*/  @!P4 ST.E.64 [R10.64], R150 ;  /* 0x000000960a00c985 */ /* 0x0005e6000c101b08 */
[--C-:B------:R-:W-:Y:S01]  /*e0a0*/  @!P2 IMAD.WIDE R6, R7, 0x4, R2.reuse ;  /* 0x000000040706a825 */ /* 0x100fe200078e0202 */
[----:B------:R2:W-:Y:S03]  /*e0b0*/  @!P3 ST.E.64 [R8.64], R154 ;  /* 0x0000009a0800b985 */ /* 0x0005e6000c101b08 */
[--C-:B------:R-:W-:Y:S01]  /*e0c0*/  @!P1 IMAD.WIDE R4, R12, 0x4, R2.reuse ;  /* 0x000000040c049825 */ /* 0x100fe200078e0202 */
[----:B------:R2:W-:Y:S03]  /*e0d0*/  @!P2 ST.E.64 [R6.64], R166 ;  /* 0x000000a60600a985 */ /* 0x0005e6000c101b08 */
[----:B------:R-:W-:Y:S01]  /*e0e0*/  @!P0 IMAD.WIDE R2, R13, 0x4, R2 ;  /* 0x000000040d028825 */ /* 0x000fe200078e0202 */
[----:B------:R2:W-:Y:S04]  /*e0f0*/  @!P1 ST.E.64 [R4.64], R170 ;  /* 0x000000aa04009985 */ /* 0x0005e8000c101b08 */
[----:B------:R2:W-:Y:S02]  /*e100*/  @!P0 ST.E.64 [R2.64], R182 ;  /* 0x000000b602008985 */ /* 0x0005e4000c101b08 */
.L_x_25:
[----:B------:R-:W-:Y:S05]  /*e110*/  BSYNC B0 ;  /* 0x0000000000007941 */ /* 0x000fea0003800000 */
.L_x_24:
[----:B--23--:R2:W3:Y:S01]  /*e120*/  SHFL.IDX PT, R3, R17, 0x2, 0x1c1f ;  /* 0x005c1f0011037f89 */ /* 0x00c4e200000e0000 */
[----:B------:R-:W-:Y:S03]  /*e130*/  BSSY B0, `(.L_x_26) ;  /* 0x0000030000007945 */ /* 0x000fe60003800000 */
[----:B----4-:R2:W4:Y:S01]  /*e140*/  SHFL.IDX PT, R2, R18, 0x2, 0x1c1f ;  /* 0x005c1f0012027f89 */ /* 0x01052200000e0000 */
[----:B------:R-:W-:Y:S05]  /*e150*/  @P5 BRA `(.L_x_27) ;  /* 0x000002d000005947 */ /* 0x000fea0003800000 */
[C---:B------:R-:W-:Y:S02]  /*e160*/  IADD3 R4, R0.reuse, 0x8, RZ ;  /* 0x0000000800047810 */ /* 0x040fe40007ffe0ff */
[----:B------:R-:W-:-:S02]  /*e170*/  ISETP.GE.AND P1, PT, R0, c[0x0][0x3c8], PT ;  /* 0x0000f20000007a0c */ /* 0x000fc40003f26270 */
[----:B------:R-:W-:Y:S02]  /*e180*/  ISETP.GE.AND P0, PT, R4, c[0x0][0x3c8], PT ;  /* 0x0000f20004007a0c */ /* 0x000fe40003f06270 */
[C---:B------:R-:W-:Y:S02]  /*e190*/  IADD3 R9, R0.reuse, 0x10, RZ ;  /* 0x0000001000097810 */ /* 0x040fe40007ffe0ff */
[----:B------:R-:W-:Y:S02]  /*e1a0*/  IADD3 R8, R0, 0x18, RZ ;  /* 0x0000001800087810 */ /* 0x000fe40007ffe0ff */
[----:B------:R-:W-:Y:S02]  /*e1b0*/  ISETP.GE.AND P5, PT, R9, c[0x0][0x3c8], PT ;  /* 0x0000f20009007a0c */ /* 0x000fe40003fa6270 */
[----:B------:R-:W-:-:S03]  /*e1c0*/  ISETP.GE.AND P4, PT, R8, c[0x0][0x3c8], PT ;  /* 0x0000f20008007a0c */ /* 0x000fc60003f86270 */
[----:B---34-:R-:W-:Y:S02]  /*e1d0*/  @!P1 IMAD.WIDE R6, R0, 0x4, R2 ;  /* 0x0000000400069825 */ /* 0x018fe400078e0202 */
[----:B------:R-:W-:-:S03]  /*e1e0*/  @!P0 LEA.HI R4, R4, R4, RZ, 0x1 ;  /* 0x0000000404048211 */ /* 0x000fc600078f08ff */
[----:B------:R3:W-:Y:S01]  /*e1f0*/  @!P1 ST.E.64 [R6.64], R120 ;  /* 0x0000007806009985 */ /* 0x0007e2000c101b08 */
[----:B------:R-:W-:Y:S02]  /*e200*/  @!P0 LOP3.LUT R4, R4, 0xfffffffe, RZ, 0xc0, !PT ;  /* 0xfffffffe04048812 */ /* 0x000fe400078ec0ff */
[----:B------:R-:W-:Y:S02]  /*e210*/  @!P5 LEA.HI R9, R9, R9, RZ, 0x1 ;  /* 0x000000090909d211 */ /* 0x000fe400078f08ff */
[----:B------:R-:W-:Y:S01]  /*e220*/  @!P4 LEA.HI R10, R8, R8, RZ, 0x1 ;  /* 0x00000008080ac211 */ /* 0x000fe200078f08ff */
[----:B------:R-:W-:-:S03]  /*e230*/  @!P0 IMAD.WIDE R4, R4, 0x4, R2 ;  /* 0x0000000404048825 */ /* 0x000fc600078e0202 */
[----:B------:R-:W-:Y:S02]  /*e240*/  @!P4 LOP3.LUT R10, R10, 0xfffffffe, RZ, 0xc0, !PT ;  /* 0xfffffffe0a0ac812 */ /* 0x000fe400078ec0ff */
[----:B------:R4:W-:Y:S03]  /*e250*/  @!P0 ST.E.64 [R4.64], R128 ;  /* 0x0000008004008985 */ /* 0x0009e6000c101b08 */
[----:B------:R-:W-:Y:S01]  /*e260*/  @!P4 IMAD.WIDE R10, R10, 0x4, R2 ;  /* 0x000000040a0ac825 */ /* 0x000fe200078e0202 */
[C---:B---3--:R-:W-:Y:S02]  /*e270*/  IADD3 R7, R0.reuse, 0x20, RZ ;  /* 0x0000002000077810 */ /* 0x048fe40007ffe0ff */
[----:B------:R-:W-:Y:S02]  /*e280*/  IADD3 R6, R0, 0x28, RZ ;  /* 0x0000002800067810 */ /* 0x000fe40007ffe0ff */
[----:B------:R-:W-:-:S02]  /*e290*/  ISETP.GE.AND P3, PT, R7, c[0x0][0x3c8], PT ;  /* 0x0000f20007007a0c */ /* 0x000fc40003f66270 */
[----:B------:R-:W-:Y:S02]  /*e2a0*/  ISETP.GE.AND P2, PT, R6, c[0x0][0x3c8], PT ;  /* 0x0000f20006007a0c */ /* 0x000fe40003f46270 */
[C---:B----4-:R-:W-:Y:S02]  /*e2b0*/  IADD3 R5, R0.reuse, 0x30, RZ ;  /* 0x0000003000057810 */ /* 0x050fe40007ffe0ff */
[----:B------:R-:W-:Y:S02]  /*e2c0*/  IADD3 R4, R0, 0x38, RZ ;  /* 0x0000003800047810 */ /* 0x000fe40007ffe0ff */
[----:B------:R-:W-:Y:S02]  /*e2d0*/  ISETP.GE.AND P1, PT, R5, c[0x0][0x3c8], PT ;  /* 0x0000f20005007a0c */ /* 0x000fe40003f26270 */
[----:B------:R-:W-:-:S03]  /*e2e0*/  ISETP.GE.AND P0, PT, R4, c[0x0][0x3c8], PT ;  /* 0x0000f20004007a0c */ /* 0x000fc60003f06270 */
[----:B------:R-:W-:Y:S02]  /*e2f0*/  @!P3 LEA.HI R8, R7, R7, RZ, 0x1 ;  /* 0x000000070708b211 */ /* 0x000fe400078f08ff */
[----:B------:R-:W-:Y:S02]  /*e300*/  @!P2 LEA.HI R7, R6, R6, RZ, 0x1 ;  /* 0x000000060607a211 */ /* 0x000fe400078f08ff */
[----:B------:R-:W-:Y:S02]  /*e310*/  @!P3 LOP3.LUT R8, R8, 0xfffffffe, RZ, 0xc0, !PT ;  /* 0xfffffffe0808b812 */ /* 0x000fe400078ec0ff */
[----:B------:R-:W-:Y:S02]  /*e320*/  @!P2 LOP3.LUT R7, R7, 0xfffffffe, RZ, 0xc0, !PT ;  /* 0xfffffffe0707a812 */ /* 0x000fe400078ec0ff */
[----:B------:R-:W-:Y:S02]  /*e330*/  @!P1 LEA.HI R6, R5, R5, RZ, 0x1 ;  /* 0x0000000505069211 */ /* 0x000fe400078f08ff */
[----:B------:R-:W-:Y:S01]  /*e340*/  @!P5 LOP3.LUT R5, R9, 0xfffffffe, RZ, 0xc0, !PT ;  /* 0xfffffffe0905d812 */ /* 0x000fe200078ec0ff */
[----:B------:R-:W-:Y:S01]  /*e350*/  @!P3 IMAD.WIDE R8, R8, 0x4, R2 ;  /* 0x000000040808b825 */ /* 0x000fe200078e0202 */
[----:B------:R-:W-:-:S02]  /*e360*/  @!P0 LEA.HI R4, R4, R4, RZ, 0x1 ;  /* 0x0000000404048211 */ /* 0x000fc400078f08ff */
[----:B------:R-:W-:Y:S01]  /*e370*/  @!P1 LOP3.LUT R14, R6, 0xfffffffe, RZ, 0xc0, !PT ;  /* 0xfffffffe060e9812 */ /* 0x000fe200078ec0ff */
[----:B------:R-:W-:Y:S01]  /*e380*/  @!P5 IMAD.WIDE R12, R5, 0x4, R2 ;  /* 0x00000004050cd825 */ /* 0x000fe200078e0202 */
[----:B------:R-:W-:-:S03]  /*e390*/  @!P0 LOP3.LUT R15, R4, 0xfffffffe, RZ, 0xc0, !PT ;  /* 0xfffffffe040f8812 */ /* 0x000fc600078ec0ff */
[--C-:B------:R-:W-:Y:S01]  /*e3a0*/  @!P2 IMAD.WIDE R6, R7, 0x4, R2.reuse ;  /* 0x000000040706a825 */ /* 0x100fe200078e0202 */
[----:B------:R3:W-:Y:S03]  /*e3b0*/  @!P5 ST.E.64 [R12.64], R140 ;  /* 0x0000008c0c00d985 */ /* 0x0007e6000c101b08 */
[--C-:B------:R-:W-:Y:S01]  /*e3c0*/  @!P1 IMAD.WIDE R4, R14, 0x4, R2.reuse ;  /* 0x000000040e049825 */ /* 0x100fe200078e0202 */
[----:B------:R3:W-:Y:S03]  /*e3d0*/  @!P4 ST.E.64 [R10.64], R144 ;  /* 0x000000900a00c985 */ /* 0x0007e6000c101b08 */
[----:B------:R-:W-:Y:S01]  /*e3e0*/  @!P0 IMAD.WIDE R2, R15, 0x4, R2 ;  /* 0x000000040f028825 */ /* 0x000fe200078e0202 */
[----:B------:R3:W-:Y:S04]  /*e3f0*/  @!P3 ST.E.64 [R8.64], R156 ;  /* 0x0000009c0800b985 */ /* 0x0007e8000c101b08 */
[----:B------:R3:W-:Y:S04]  /*e400*/  @!P2 ST.E.64 [R6.64], R160 ;  /* 0x000000a00600a985 */ /* 0x0007e8000c101b08 */
[----:B------:R3:W-:Y:S04]  /*e410*/  @!P1 ST.E.64 [R4.64], R172 ;  /* 0x000000ac04009985 */ /* 0x0007e8000c101b08 */
[----:B------:R3:W-:Y:S02]  /*e420*/  @!P0 ST.E.64 [R2.64], R176 ;  /* 0x000000b002008985 */ /* 0x0007e4000c101b08 */
.L_x_27:
[----:B------:R-:W-:Y:S05]  /*e430*/  BSYNC B0 ;  /* 0x0000000000007941 */ /* 0x000fea0003800000 */
.L_x_26:
[----:B---3--:R3:W1:Y:S04]  /*e440*/  SHFL.IDX PT, R3, R17, 0x3, 0x1c1f ;  /* 0x007c1f0011037f89 */ /* 0x00866800000e0000 */
[----:B----4-:R3:W4:Y:S01]  /*e450*/  SHFL.IDX PT, R2, R18, 0x3, 0x1c1f ;  /* 0x007c1f0012027f89 */ /* 0x01072200000e0000 */
[----:B------:R-:W-:Y:S05]  /*e460*/  @P6 EXIT ;  /* 0x000000000000694d */ /* 0x000fea0003800000 */
[C---:B------:R-:W-:Y:S02]  /*e470*/  IADD3 R4, R0.reuse, 0x8, RZ ;  /* 0x0000000800047810 */ /* 0x040fe40007ffe0ff */
[----:B------:R-:W-:-:S02]  /*e480*/  ISETP.GE.AND P6, PT, R0, c[0x0][0x3c8], PT ;  /* 0x0000f20000007a0c */ /* 0x000fc40003fc6270 */
[----:B------:R-:W-:Y:S02]  /*e490*/  ISETP.GE.AND P5, PT, R4, c[0x0][0x3c8], PT ;  /* 0x0000f20004007a0c */ /* 0x000fe40003fa6270 */
[C---:B------:R-:W-:Y:S02]  /*e4a0*/  IADD3 R9, R0.reuse, 0x10, RZ ;  /* 0x0000001000097810 */ /* 0x040fe40007ffe0ff */
[C---:B------:R-:W-:Y:S02]  /*e4b0*/  IADD3 R8, R0.reuse, 0x18, RZ ;  /* 0x0000001800087810 */ /* 0x040fe40007ffe0ff */
[C---:B------:R-:W-:Y:S02]  /*e4c0*/  IADD3 R10, R0.reuse, 0x20, RZ ;  /* 0x00000020000a7810 */ /* 0x040fe40007ffe0ff */
[C---:B------:R-:W-:Y:S02]  /*e4d0*/  IADD3 R11, R0.reuse, 0x28, RZ ;  /* 0x00000028000b7810 */ /* 0x040fe40007ffe0ff */
[C---:B------:R-:W-:Y:S01]  /*e4e0*/  IADD3 R13, R0.reuse, 0x30, RZ ;  /* 0x00000030000d7810 */ /* 0x040fe20007ffe0ff */
[----:B-1--4-:R-:W-:Y:S01]  /*e4f0*/  @!P6 IMAD.WIDE R6, R0, 0x4, R2 ;  /* 0x000000040006e825 */ /* 0x012fe200078e0202 */
[----:B------:R-:W-:-:S02]  /*e500*/  ISETP.GE.AND P4, PT, R9, c[0x0][0x3c8], PT ;  /* 0x0000f20009007a0c */ /* 0x000fc40003f86270 */
[----:B------:R-:W-:Y:S02]  /*e510*/  @!P5 LEA.HI R4, R4, R4, RZ, 0x1 ;  /* 0x000000040404d211 */ /* 0x000fe400078f08ff */
[----:B------:R-:W-:Y:S01]  /*e520*/  ISETP.GE.AND P3, PT, R8, c[0x0][0x3c8], PT ;  /* 0x0000f20008007a0c */ /* 0x000fe20003f66270 */
[----:B------:R1:W-:Y:S01]  /*e530*/  @!P6 ST.E.64 [R6.64], R122 ;  /* 0x0000007a0600e985 */ /* 0x0003e2000c101b08 */
[----:B------:R-:W-:Y:S02]  /*e540*/  ISETP.GE.AND P2, PT, R10, c[0x0][0x3c8], PT ;  /* 0x0000f2000a007a0c */ /* 0x000fe40003f46270 */
[----:B------:R-:W-:Y:S02]  /*e550*/  ISETP.GE.AND P1, PT, R11, c[0x0][0x3c8], PT ;  /* 0x0000f2000b007a0c */ /* 0x000fe40003f26270 */
[----:B------:R-:W-:Y:S02]  /*e560*/  ISETP.GE.AND P0, PT, R13, c[0x0][0x3c8], PT ;  /* 0x0000f2000d007a0c */ /* 0x000fe40003f06270 */
[----:B------:R-:W-:-:S02]  /*e570*/  @!P5 LOP3.LUT R4, R4, 0xfffffffe, RZ, 0xc0, !PT ;  /* 0xfffffffe0404d812 */ /* 0x000fc400078ec0ff */
[----:B------:R-:W-:Y:S02]  /*e580*/  @!P4 LEA.HI R12, R9, R9, RZ, 0x1 ;  /* 0x00000009090cc211 */ /* 0x000fe400078f08ff */
[----:B------:R-:W-:Y:S01]  /*e590*/  IADD3 R0, R0, 0x38, RZ ;  /* 0x0000003800007810 */ /* 0x000fe20007ffe0ff */
[----:B------:R-:W-:Y:S01]  /*e5a0*/  @!P5 IMAD.WIDE R4, R4, 0x4, R2 ;  /* 0x000000040404d825 */ /* 0x000fe200078e0202 */
[----:B------:R-:W-:Y:S02]  /*e5b0*/  @!P3 LEA.HI R8, R8, R8, RZ, 0x1 ;  /* 0x000000080808b211 */ /* 0x000fe400078f08ff */
[----:B------:R-:W-:Y:S02]  /*e5c0*/  @!P4 LOP3.LUT R12, R12, 0xfffffffe, RZ, 0xc0, !PT ;  /* 0xfffffffe0c0cc812 */ /* 0x000fe400078ec0ff */
[----:B------:R4:W-:Y:S01]  /*e5d0*/  @!P5 ST.E.64 [R4.64], R130 ;  /* 0x000000820400d985 */ /* 0x0009e2000c101b08 */
[----:B------:R-:W-:Y:S02]  /*e5e0*/  @!P3 LOP3.LUT R8, R8, 0xfffffffe, RZ, 0xc0, !PT ;  /* 0xfffffffe0808b812 */ /* 0x000fe400078ec0ff */
[----:B-1----:R-:W-:-:S04]  /*e5f0*/  @!P2 LEA.HI R6, R10, R10, RZ, 0x1 ;  /* 0x0000000a0a06a211 */ /* 0x002fc800078f08ff */
[----:B------:R-:W-:Y:S02]  /*e600*/  @!P2 LOP3.LUT R6, R6, 0xfffffffe, RZ, 0xc0, !PT ;  /* 0xfffffffe0606a812 */ /* 0x000fe400078ec0ff */
[----:B----4-:R-:W-:Y:S01]  /*e610*/  @!P1 LEA.HI R5, R11, R11, RZ, 0x1 ;  /* 0x0000000b0b059211 */ /* 0x010fe200078f08ff */
[--C-:B------:R-:W-:Y:S01]  /*e620*/  @!P3 IMAD.WIDE R10, R8, 0x4, R2.reuse ;  /* 0x00000004080ab825 */ /* 0x100fe200078e0202 */
[----:B------:R-:W-:Y:S02]  /*e630*/  @!P0 LEA.HI R4, R13, R13, RZ, 0x1 ;  /* 0x0000000d0d048211 */ /* 0x000fe400078f08ff */
        /* <DEDUP_REMOVED lines=10> */
[----:B------:R1:W-:Y:S01]  /*e6e0*/  @!P0 ST.E.64 [R4.64], R174 ;  /* 0x000000ae04008985 */ /* 0x0003e2000c101b08 */
[----:B------:R-:W-:-:S13]  /*e6f0*/  ISETP.GE.AND P0, PT, R0, c[0x0][0x3c8], PT ;  /* 0x0000f20000007a0c */ /* 0x000fda0003f06270 */
[----:B------:R-:W-:Y:S05]  /*e700*/  @P0 EXIT ;  /* 0x000000000000094d */ /* 0x000fea0003800000 */
[----:B------:R-:W-:-:S04]  /*e710*/  LEA.HI R0, R0, R0, RZ, 0x1 ;  /* 0x0000000000007211 */ /* 0x000fc800078f08ff */
[----:B------:R-:W-:-:S05]  /*e720*/  LOP3.LUT R0, R0, 0xfffffffe, RZ, 0xc0, !PT ;  /* 0xfffffffe00007812 */ /* 0x000fca00078ec0ff */
[----:B------:R-:W-:-:S05]  /*e730*/  IMAD.WIDE R2, R0, 0x4, R2 ;  /* 0x0000000400027825 */ /* 0x000fca00078e0202 */
[----:B------:R-:W-:Y:S01]  /*e740*/  ST.E.64 [R2.64], R178 ;  /* 0x000000b202007985 */ /* 0x000fe2000c101b08 */
[----:B------:R-:W-:Y:S05]  /*e750*/  EXIT ;  /* 0x000000000000794d */ /* 0x000fea0003800000 */
.L_x_21:
[----:B------:R-:W1:Y:S02]  /*e760*/  S2R R0, SR_TID.X ;  /* 0x0000000000007919 */ /* 0x000e640000002100 */
[----:B-1----:R-:W-:-:S13]  /*e770*/  ISETP.GT.AND P0, PT, R0, 0x7f, PT ;  /* 0x0000007f0000780c */ /* 0x002fda0003f04270 */
[----:B------:R-:W-:Y:S05]  /*e780*/  @P0 EXIT ;  /* 0x000000000000094d */ /* 0x000fea0003800000 */
[----:B------:R-:W1:Y:S01]  /*e790*/  S2R R8, SR_CTAID.X ;  /* 0x0000000000087919 */ /* 0x000e620000002500 */
[----:B------:R-:W-:-:S05]  /*e7a0*/  MOV R3, c[0x0][0x4e8] ;  /* 0x00013a0000037a02 */ /* 0x000fca0000000f00 */
[----:B------:R-:W-:Y:S01]  /*e7b0*/  IMAD R2, R3, c[0x0][0x388], RZ ;  /* 0x0000e20003027a24 */ /* 0x000fe200078e02ff */
[----:B-1----:R-:W-:-:S04]  /*e7c0*/  LEA R8, R8, R0, 0x7 ;  /* 0x0000000008087211 */ /* 0x002fc800078e38ff */
[----:B------:R-:W-:-:S13]  /*e7d0*/  ISETP.GE.AND P0, PT, R8, R2, PT ;  /* 0x000000020800720c */ /* 0x000fda0003f06270 */
[----:B------:R-:W-:Y:S05]  /*e7e0*/  @P0 EXIT ;  /* 0x000000000000094d */ /* 0x000fea0003800000 */
[----:B------:R-:W2:Y:S01]  /*e7f0*/  LDL.LU R4, [R1+0x30] ;  /* 0x0000300001047983 */ /* 0x000ea20000300800 */
[----:B------:R-:W-:-:S03]  /*e800*/  ISETP.NE.AND P0, PT, R3, 0x1, PT ;  /* 0x000000010300780c */ /* 0x000fc60003f05270 */
[----:B------:R-:W1:Y:S04]  /*e810*/  S2R R9, SR_CTAID.Z ;  /* 0x0000000000097919 */ /* 0x000e680000002700 */
[----:B------:R-:W3:Y:S06]  /*e820*/  S2R R10, SR_CTAID.Y ;  /* 0x00000000000a7919 */ /* 0x000eec0000002600 */
[----:B------:R-:W-:Y:S01]  /*e830*/  @P0 IMAD.HI.U32 R6, R8, c[0x0][0x4ec], RZ ;  /* 0x00013b0008060a27 */ /* 0x000fe200078e00ff */
[----:B-1----:R-:W-:-:S02]  /*e840*/  SHF.R.S32.HI R7, RZ, 0x1f, R9 ;  /* 0x0000001fff077819 */ /* 0x002fc40000011409 */
[----:B--2---:R-:W-:Y:S01]  /*e850*/  SHF.R.S32.HI R0, RZ, 0x1f, R4 ;  /* 0x0000001fff007819 */ /* 0x004fe20000011404 */
[C---:B------:R-:W-:Y:S01]  /*e860*/  IMAD.WIDE.U32 R2, R4.reuse, c[0x0][0x4d0], RZ ;  /* 0x0001340004027a25 */ /* 0x040fe200078e00ff */
[----:B------:R-:W-:-:S03]  /*e870*/  IADD3 R5, -R4, RZ, RZ ;  /* 0x000000ff04057210 */ /* 0x000fc60007ffe1ff */
[----:B------:R-:W-:-:S04]  /*e880*/  IMAD R0, R0, c[0x0][0x4d0], RZ ;  /* 0x0001340000007a24 */ /* 0x000fc800078e02ff */
[----:B------:R-:W-:Y:S01]  /*e890*/  IMAD R0, R4, c[0x0][0x4d4], R0 ;  /* 0x0001350004007a24 */ /* 0x000fe200078e0200 */
[----:B------:R-:W-:Y:S02]  /*e8a0*/  MOV R4, R8 ;  /* 0x0000000800047202 */ /* 0x000fe40000000f00 */
[----:B------:R-:W-:Y:S02]  /*e8b0*/  @P0 SHF.R.U32.HI R4, RZ, c[0x0][0x4f0], R6 ;  /* 0x00013c00ff040a19 */ /* 0x000fe40000011606 */
[----:B------:R-:W-:Y:S01]  /*e8c0*/  IADD3 R3, R3, R0, RZ ;  /* 0x0000000003037210 */ /* 0x000fe20007ffe0ff */
[----:B------:R-:W-:Y:S02]  /*e8d0*/  IMAD R0, R7, c[0x0][0x4d8], RZ ;  /* 0x0001360007007a24 */ /* 0x000fe400078e02ff */
[----:B---3--:R-:W-:Y:S01]  /*e8e0*/  IMAD R7, R5, c[0x0][0x550], R10 ;  /* 0x0001540005077a24 */ /* 0x008fe200078e020a */
[----:B------:R-:W-:Y:S01]  /*e8f0*/  IADD3 R5, -R4, RZ, RZ ;  /* 0x000000ff04057210 */ /* 0x000fe20007ffe1ff */
[----:B------:R-:W-:-:S02]  /*e900*/  IMAD R0, R9, c[0x0][0x4dc], R0 ;  /* 0x0001370009007a24 */ /* 0x000fc400078e0200 */
[----:B------:R-:W-:Y:S01]  /*e910*/  IMAD.WIDE.U32 R2, R9, c[0x0][0x4d8], R2 ;  /* 0x0001360009027a25 */ /* 0x000fe200078e0002 */
[----:B------:R-:W-:-:S03]  /*e920*/  SHF.R.S32.HI R6, RZ, 0x1f, R7 ;  /* 0x0000001fff067819 */ /* 0x000fc60000011407 */
[----:B------:R-:W-:Y:S01]  /*e930*/  IMAD R5, R5, c[0x0][0x4e8], R8 ;  /* 0x00013a0005057a24 */ /* 0x000fe200078e0208 */
[----:B------:R-:W-:Y:S01]  /*e940*/  IADD3 R3, R0, R3, RZ ;  /* 0x0000000300037210 */ /* 0x000fe20007ffe0ff */
[----:B------:R-:W-:-:S03]  /*e950*/  IMAD R6, R6, c[0x0][0x4e0], RZ ;  /* 0x0001380006067a24 */ /* 0x000fc600078e02ff */
[----:B------:R-:W-:Y:S01]  /*e960*/  SHF.R.S32.HI R0, RZ, 0x1f, R5 ;  /* 0x0000001fff007819 */ /* 0x000fe20000011405 */
[----:B------:R-:W-:-:S04]  /*e970*/  IMAD.WIDE.U32 R2, R7, c[0x0][0x4e0], R2 ;  /* 0x0001380007027a25 */ /* 0x000fc800078e0002 */
[----:B------:R-:W-:Y:S01]  /*e980*/  IMAD R7, R7, c[0x0][0x4e4], R6 ;  /* 0x0001390007077a24 */ /* 0x000fe200078e0206 */
[----:B------:R-:W-:Y:S01]  /*e990*/  SHF.R.S32.HI R6, RZ, 0x1f, R4 ;  /* 0x0000001fff067819 */ /* 0x000fe20000011404 */
[----:B------:R-:W-:Y:S01]  /*e9a0*/  IMAD R0, R0, c[0x0][0x4c8], RZ ;  /* 0x0001320000007a24 */ /* 0x000fe200078e02ff */
[----:B------:R-:W-:-:S03]  /*e9b0*/  IADD3 R2, P0, R4, R2, RZ ;  /* 0x0000000204027210 */ /* 0x000fc60007f1e0ff */
[----:B------:R-:W-:Y:S01]  /*e9c0*/  IMAD R0, R5, c[0x0][0x4cc], R0 ;  /* 0x0001330005007a24 */ /* 0x000fe200078e0200 */
[----:B------:R-:W-:-:S05]  /*e9d0*/  IADD3.X R3, R6, R3, R7, P0, !PT ;  /* 0x0000000306037210 */ /* 0x000fca00007fe407 */
[----:B------:R-:W-:-:S05]  /*e9e0*/  IMAD.WIDE.U32 R2, R5, c[0x0][0x4c8], R2 ;  /* 0x0001320005027a25 */ /* 0x000fca00078e0002 */
[----:B------:R-:W-:Y:S02]  /*e9f0*/  IADD3 R0, R3, R0, RZ ;  /* 0x0000000003007210 */ /* 0x000fe40007ffe0ff */
[----:B------:R-:W-:-:S04]  /*ea00*/  LEA R4, P0, R2, c[0x0][0x4a8], 0x2 ;  /* 0x00012a0002047a11 */ /* 0x000fc800078010ff */
[----:B------:R-:W-:Y:S02]  /*ea10*/  LEA.HI.X R5, R2, c[0x0][0x4ac], R0, 0x2, P0 ;  /* 0x00012b0002057a11 */ /* 0x000fe400000f1400 */
[----:B------:R-:W-:-:S05]  /*ea20*/  MOV R0, 0xff800000 ;  /* 0xff80000000007802 */ /* 0x000fca0000000f00 */
[----:B------:R-:W-:Y:S01]  /*ea30*/  STG.E [R4.64], R0 ;  /* 0x0000000004007986 */ /* 0x000fe2000c101908 */
[----:B------:R-:W-:Y:S05]  /*ea40*/  EXIT ;  /* 0x000000000000794d */ /* 0x000fea0003800000 */
.L_x_28:
[----:B------:R-:W-:-:S00]  /*ea50*/  BRA `(.L_x_28) ;  /* 0xfffffff000007947 */ /* 0x000fc0000383ffff */
[----:B------:R-:W-:-:S00]  /*ea60*/  NOP ;  /* 0x0000000000007918 */ /* 0x000fc00000000000 */
        /* <DEDUP_REMOVED lines=9> */
.L_x_3228:


//--------------------- .text._ZN7cutlass13device_kernelIN5flash19enable_sm80_to_sm89INS1_16FlashAttnFwdSm80INS1_25CollectiveMainloopFwdSm80ILi4ELi1ELb0EN4cute5tupleIJNS5_1CILi128EEENS7_ILi80EEENS7_ILi64EEEEEELi64ENS_6half_tEfNS_4arch4Sm80ELb0ELb0ELb1ELb1ELb0ELb0ELb1ELb1EEENS1_21CollectiveEpilogueFwdINS6_IJS8_SA_S9_EEENS6_IJNS7_ILi1EEESI_SI_EEESC_SE_Li128ELb1ELb1ELb1ELb0EEENS1_36VarlenDynamicPersistentTileSchedulerILi128ELi80ELi128ELi128ELb1ELb1ELb0ELb0ELb1ELb1EEEEEEEEEvNT_6ParamsE --------------------------
	.section	.text._ZN7cutlass13device_kernelIN5flash19enable_sm80_to_sm89INS1_16FlashAttnFwdSm80INS1_25CollectiveMainloopFwdSm80ILi4ELi1ELb0EN4cute5tupleIJNS5_1CILi128EEENS7_ILi80EEENS7_ILi64EEEEEELi64ENS_6half_tEfNS_4arch4Sm80ELb0ELb0ELb1ELb1ELb0ELb0ELb1ELb1EEENS1_21CollectiveEpilogueFwdINS6_IJS8_SA_S9_EEENS6_IJNS7_ILi1EEESI_SI_EEESC_SE_Li128ELb1ELb1ELb1ELb0EEENS1_36VarlenDynamicPersistentTileSchedulerILi128ELi80ELi128ELi128ELb1ELb1ELb0ELb0ELb1ELb1EEEEEEEEEvNT_6ParamsE,"ax",@progbits
	.sectioninfo	@"SHI_REGISTERS=255"
	.align	128
.text._ZN7cutlass13device_kernelIN5flash19enable_sm80_to_sm89INS1_16FlashAttnFwdSm80INS1_25CollectiveMainloopFwdSm80ILi4ELi1ELb0EN4cute5tupleIJNS5_1CILi128EEENS7_ILi80EEENS7_ILi64EEEEEELi64ENS_6half_tEfNS_4arch4Sm80ELb0ELb0ELb1ELb1ELb0ELb0ELb1ELb1EEENS1_21CollectiveEpilogueFwdINS6_IJS8_SA_S9_EEENS6_IJNS7_ILi1EEESI_SI_EEESC_SE_Li128ELb1ELb1ELb1ELb0EEENS1_36VarlenDynamicPersistentTileSchedulerILi128ELi80ELi128ELi128ELb1ELb1ELb0ELb0ELb1ELb1EEEEEEEEEvNT_6ParamsE:
        .type           _ZN7cutlass13device_kernelIN5flash19enable_sm80_to_sm89INS1_16FlashAttnFwdSm80INS1_25CollectiveMainloopFwdSm80ILi4ELi1ELb0EN4cute5tupleIJNS5_1CILi128EEENS7_ILi80EEENS7_ILi64EEEEEELi64ENS_6half_tEfNS_4arch4Sm80ELb0ELb0ELb1ELb1ELb0ELb0ELb1ELb1EEENS1_21CollectiveEpilogueFwdINS6_IJS8_SA_S9_EEENS6_IJNS7_ILi1EEESI_SI_EEESC_SE_Li128ELb1ELb1ELb1ELb0EEENS1_36VarlenDynamicPersistentTileSchedulerILi128ELi80ELi128ELi128ELb1ELb1ELb0ELb0ELb1ELb1EEEEEEEEEvNT_6ParamsE,@function
        .size           _ZN7cutlass13device_kernelIN5flash19enable_sm80_to_sm89INS1_16FlashAttnFwdSm80INS1_25CollectiveMainloopFwdSm80ILi4ELi1ELb0EN4cute5tupleIJNS5_1CILi128EEENS7_ILi80EEENS7_ILi64EEEEEELi64ENS_6half_tEfNS_4arch4Sm80ELb0ELb0ELb1ELb1ELb0ELb0ELb1ELb1EEENS1_21CollectiveEpilogueFwdINS6_IJS8_SA_S9_EEENS6_IJNS7_ILi1EEESI_SI_EEESC_SE_Li128ELb1ELb1ELb1ELb0EEENS1_36VarlenDynamicPersistentTileSchedulerILi128ELi80ELi128ELi128ELb1ELb1ELb0ELb0ELb1ELb1EEEEEEEEEvNT_6ParamsE,(.L_x_3229 - _ZN7cutlass13device_kernelIN5flash19enable_sm80_to_sm89INS1_16FlashAttnFwdSm80INS1_25CollectiveMainloopFwdSm80ILi4ELi1ELb0EN4cute5tupleIJNS5_1CILi128EEENS7_ILi80EEENS7_ILi64EEEEEELi64ENS_6half_tEfNS_4arch4Sm80ELb0ELb0ELb1ELb1ELb0ELb0ELb1ELb1EEENS1_21CollectiveEpilogueFwdINS6_IJS8_SA_S9_EEENS6_IJNS7_ILi1EEESI_SI_EEESC_SE_Li128ELb1ELb1ELb1ELb0EEENS1_36VarlenDynamicPersistentTileSchedulerILi128ELi80ELi128ELi128ELb1ELb1ELb0ELb0ELb1ELb1EEEEEEEEEvNT_6ParamsE)
        .other          _ZN7cutlass13device_kernelIN5flash19enable_sm80_to_sm89INS1_16FlashAttnFwdSm80INS1_25CollectiveMainloopFwdSm80ILi4ELi1ELb0EN4cute5tupleIJNS5_1CILi128EEENS7_ILi80EEENS7_ILi64EEEEEELi64ENS_6half_tEfNS_4arch4Sm80ELb0ELb0ELb1ELb1ELb0ELb0ELb1ELb1EEENS1_21CollectiveEpilogueFwdINS6_IJS8_SA_S9_EEENS6_IJNS7_ILi1EEESI_SI_EEESC_SE_Li128ELb1ELb1ELb1ELb0EEENS1_36VarlenDynamicPersistentTileSchedulerILi128ELi80ELi128ELi128ELb1ELb1ELb0ELb0ELb1ELb1EEEEEEEEEvNT_6ParamsE,@"STO_CUDA_ENTRY STV_DEFAULT"
_ZN7cutlass13device_kernelIN5flash19enable_sm80_to_sm89INS1_16FlashAttnFwdSm80INS1_25CollectiveMainloopFwdSm80ILi4ELi1ELb0EN4cute5tupleIJNS5_1CILi128EEENS7_ILi80EEENS7_ILi64EEEEEELi64ENS_6half_tEfNS_4arch4Sm80ELb0ELb0ELb1ELb1ELb0ELb0ELb1ELb1EEENS1_21CollectiveEpilogueFwdINS6_IJS8_SA_S9_EEENS6_IJNS7_ILi1EEESI_SI_EEESC_SE_Li128ELb1ELb1ELb1ELb0EEENS1_36VarlenDynamicPersistentTileSchedulerILi128ELi80ELi128ELi128ELb1ELb1ELb0ELb0ELb1ELb1EEEEEEEEEvNT_6ParamsE:
[----:B------:R-:W-:-:S03]  /*0000*/  MOV R1, c[0x0][0x28] ;  /* 0x00000a0000017a02 */ /* 0x000fc60000000f00 */
[----:B------:R-:W1:Y:S01]  /*0010*/  S2R R2, SR_TID.X ;  /* 0x0000000000027919 */ /* 0x000e620000002100 */
[----:B------:R-:W-:Y:S01]  /*0020*/  IADD3 R1, R1, -0x90, RZ ;  /* 0xffffff7001017810 */ /* 0x000fe20007ffe0ff */
[----:B------:R-:W-:Y:S01]  /*0030*/  ULDC.64 UR8, c[0x0][0x118] ;  /* 0x0000460000087ab9 */ /* 0x000fe20000000a00 */
[----:B-1----:R-:W-:-:S05]  /*0040*/  SHF.R.U32.HI R0, RZ, 0x5, R2 ;  /* 0x00000005ff007819 */ /* 0x002fca0000011602 */
[----:B------:R-:W1:Y:S02]  /*0050*/  SHFL.IDX PT, R3, R0, RZ, 0x1f ;  /* 0x00001fff00037589 */ /* 0x000e6400000e0000 */
[----:B-1----:R-:W-:Y:S02]  /*0060*/  ISETP.NE.AND P0, PT, R3, RZ, PT ;  /* 0x000000ff0300720c */ /* 0x002fe40003f05270 */
[----:B------:R-:W-:Y:S11]  /*0070*/  STL [R1+0x80], R3 ;  /* 0x0000800301007387 */ /* 0x000ff60000100800 */
[----:B------:R-:W-:Y:S06]  /*0080*/  @P0 BAR.SYNC.DEFER_BLOCKING 0x5, 0x80 ;  /* 0x0142000000000b1d */ /* 0x000fec0000010000 */
[----:B------:R-:W1:Y:S04]  /*0090*/  @P0 LDS.128 R4, [0x9100] ;  /* 0x00910000ff040984 */ /* 0x000e680000000c00 */
[----:B-1----:R1:W-:Y:S04]  /*00a0*/  @P0 STL.64 [R1+0x20], R4 ;  /* 0x0000200401000387 */ /* 0x0023e80000100a00 */
[----:B------:R1:W-:Y:S04]  /*00b0*/  @P0 STL.64 [R1+0x28], R6 ;  /* 0x0000280601000387 */ /* 0x0003e80000100a00 */
[----:B------:R-:W-:Y:S06]  /*00c0*/  @P0 BAR.ARV 0x4, 0x80 ;  /* 0x0102000000000b1d */ /* 0x000fec0000002000 */
[----:B------:R-:W-:Y:S05]  /*00d0*/  @P0 BRA `(.L_x_29) ;  /* 0x00000b2000000947 */ /* 0x000fea0003800000 */
[----:B------:R-:W-:Y:S01]  /*00e0*/  LOP3.LUT R15, R2, 0x1f, RZ, 0xc0, !PT ;  /* 0x0000001f020f7812 */ /* 0x000fe200078ec0ff */
[----:B------:R-:W-:-:S02]  /*00f0*/  IMAD.MOV.U32 R8, RZ, RZ, RZ ;  /* 0x000000ffff087224 */ /* 0x000fc400078e00ff */
[----:B-1----:R-:W-:Y:S01]  /*0100*/  IMAD.MOV.U32 R7, RZ, RZ, RZ ;  /* 0x000000ffff077224 */ /* 0x002fe200078e00ff */
[----:B------:R-:W-:-:S04]  /*0110*/  ISETP.NE.AND P6, PT, R15, 0x1f, PT ;  /* 0x0000001f0f00780c */ /* 0x000fc80003fc5270 */
[----:B------:R-:W-:-:S13]  /*0120*/  ISETP.GE.OR P0, PT, R15, c[0x0][0x53c], !P6 ;  /* 0x00014f000f007a0c */ /* 0x000fda0007706670 */
[----:B------:R-:W-:Y:S02]  /*0130*/  @!P0 IMAD.MOV.U32 R4, RZ, RZ, 0x4 ;  /* 0x00000004ff048424 */ /* 0x000fe400078e00ff */
[----:B------:R-:W-:Y:S02]  /*0140*/  @!P0 IMAD.MOV.U32 R2, RZ, RZ, 0x4 ;  /* 0x00000004ff028424 */ /* 0x000fe400078e00ff */
[----:B------:R-:W-:-:S04]  /*0150*/  @!P0 IMAD.WIDE.U32 R4, R15, R4, c[0x0][0x580] ;  /* 0x000160000f048625 */ /* 0x000fc800078e0004 */
[C---:B------:R-:W-:Y:S01]  /*0160*/  @!P0 IMAD.WIDE.U32 R2, R15.reuse, R2, c[0x0][0x578] ;  /* 0x00015e000f028625 */ /* 0x040fe200078e0002 */
[----:B------:R-:W2:Y:S04]  /*0170*/  @!P0 LDG.E R8, [R4.64] ;  /* 0x0000000804088981 */ /* 0x000ea8000c1e1900 */
[----:B------:R-:W2:Y:S01]  /*0180*/  @!P0 LDG.E R7, [R2.64] ;  /* 0x0000000802078981 */ /* 0x000ea2000c1e1900 */
[C---:B------:R-:W-:Y:S01]  /*0190*/  ISETP.NE.AND P5, PT, R15.reuse, RZ, PT ;  /* 0x000000ff0f00720c */ /* 0x040fe20003fa5270 */
[----:B------:R-:W1:Y:S01]  /*01a0*/  S2UR UR4, SR_CTAID.X ;  /* 0x00000000000479c3 */ /* 0x000e620000002500 */
[C---:B------:R-:W-:Y:S02]  /*01b0*/  ISETP.GE.U32.AND P4, PT, R15.reuse, 0x2, PT ;  /* 0x000000020f00780c */ /* 0x040fe40003f86070 */
[----:B------:R-:W-:-:S02]  /*01c0*/  ISETP.GE.U32.AND P3, PT, R15, 0x4, PT ;  /* 0x000000040f00780c */ /* 0x000fc40003f66070 */
[C---:B------:R-:W-:Y:S02]  /*01d0*/  ISETP.GE.U32.AND P2, PT, R15.reuse, 0x8, PT ;  /* 0x000000080f00780c */ /* 0x040fe40003f46070 */
[----:B------:R-:W-:Y:S02]  /*01e0*/  ISETP.GE.U32.AND P1, PT, R15, 0x10, PT ;  /* 0x000000100f00780c */ /* 0x000fe40003f26070 */
[----:B------:R-:W-:Y:S01]  /*01f0*/  MOV R10, RZ ;  /* 0x000000ff000a7202 */ /* 0x000fe20000000f00 */
[----:B--2---:R-:W-:-:S05]  /*0200*/  IMAD R4, R8, R7, RZ ;  /* 0x0000000708047224 */ /* 0x004fca00078e02ff */
[----:B------:R-:W2:Y:S02]  /*0210*/  SHFL.UP PT, R0, R4, 0x1, RZ ;  /* 0x0420000004007989 */ /* 0x000ea400000e00ff */
[----:B--2---:R-:W-:-:S05]  /*0220*/  SEL R0, R0, RZ, P5 ;  /* 0x000000ff00007207 */ /* 0x004fca0002800000 */
[----:B------:R-:W-:-:S05]  /*0230*/  IMAD.IADD R4, R4, 0x1, R0 ;  /* 0x0000000104047824 */ /* 0x000fca00078e0200 */
[----:B------:R-:W2:Y:S02]  /*0240*/  SHFL.UP PT, R0, R4, 0x2, RZ ;  /* 0x0440000004007989 */ /* 0x000ea400000e00ff */
[----:B--2---:R-:W-:-:S04]  /*0250*/  SEL R0, R0, RZ, P4 ;  /* 0x000000ff00007207 */ /* 0x004fc80002000000 */
[----:B------:R-:W-:-:S05]  /*0260*/  IADD3 R4, R4, R0, RZ ;  /* 0x0000000004047210 */ /* 0x000fca0007ffe0ff */
[----:B------:R-:W2:Y:S02]  /*0270*/  SHFL.UP PT, R0, R4, 0x4, RZ ;  /* 0x0480000004007989 */ /* 0x000ea400000e00ff */
[----:B--2---:R-:W-:-:S05]  /*0280*/  SEL R0, R0, RZ, P3 ;  /* 0x000000ff00007207 */ /* 0x004fca0001800000 */
[----:B------:R-:W-:-:S05]  /*0290*/  IMAD.IADD R4, R4, 0x1, R0 ;  /* 0x0000000104047824 */ /* 0x000fca00078e0200 */
[----:B------:R-:W2:Y:S02]  /*02a0*/  SHFL.UP PT, R0, R4, 0x8, RZ ;  /* 0x0500000004007989 */ /* 0x000ea400000e00ff */
[----:B--2---:R-:W-:-:S05]  /*02b0*/  SEL R0, R0, RZ, P2 ;  /* 0x000000ff00007207 */ /* 0x004fca0001000000 */
[----:B------:R-:W-:-:S05]  /*02c0*/  IMAD.IADD R4, R4, 0x1, R0 ;  /* 0x0000000104047824 */ /* 0x000fca00078e0200 */
[----:B------:R-:W2:Y:S02]  /*02d0*/  SHFL.UP PT, R0, R4, 0x10, RZ ;  /* 0x0600000004007989 */ /* 0x000ea400000e00ff */
[----:B--2---:R-:W-:-:S05]  /*02e0*/  SEL R0, R0, RZ, P1 ;  /* 0x000000ff00007207 */ /* 0x004fca0000800000 */
[----:B------:R-:W-:-:S05]  /*02f0*/  IMAD.IADD R4, R4, 0x1, R0 ;  /* 0x0000000104047824 */ /* 0x000fca00078e0200 */
[----:B------:R-:W2:Y:S02]  /*0300*/  SHFL.IDX PT, R6, R4, 0x1f, 0x1f ;  /* 0x03e01f0004067f89 */ /* 0x000ea400000e0000 */
[----:B--2---:R-:W-:-:S04]  /*0310*/  IMAD R6, R6, c[0x0][0x538], RZ ;  /* 0x00014e0006067a24 */ /* 0x004fc800078e02ff */
[----:B------:R-:W-:Y:S01]  /*0320*/  IMAD.MOV.U32 R0, RZ, RZ, R6 ;  /* 0x000000ffff007224 */ /* 0x000fe200078e0006 */
[----:B-1----:R-:W-:-:S13]  /*0330*/  ISETP.GT.AND P0, PT, R6, UR4, PT ;  /* 0x0000000406007c0c */ /* 0x002fda000bf04270 */
[----:B------:R-:W-:Y:S05]  /*0340*/  @P0 BRA `(.L_x_30) ;  /* 0x0000027000000947 */ /* 0x000fea0003800000 */
[----:B------:R-:W-:Y:S02]  /*0350*/  MOV R6, R0 ;  /* 0x0000000000067202 */ /* 0x000fe40000000f00 */
[----:B------:R-:W-:-:S04]  /*0360*/  MOV R10, RZ ;  /* 0x000000ff000a7202 */ /* 0x000fc80000000f00 */
.L_x_34:
[----:B------:R-:W-:-:S04]  /*0370*/  IADD3 R0, R10, 0x1f, RZ ;  /* 0x0000001f0a007810 */ /* 0x000fc80007ffe0ff */
[----:B------:R-:W-:-:S13]  /*0380*/  ISETP.GE.AND P0, PT, R0, c[0x0][0x53c], PT ;  /* 0x00014f0000007a0c */ /* 0x000fda0003f06270 */
[----:B------:R-:W-:Y:S05]  /*0390*/  @P0 BRA `(.L_x_31) ;  /* 0x0000078000000947 */ /* 0x000fea0003800000 */
[----:B------:R-:W-:Y:S01]  /*03a0*/  MOV R10, R0 ;  /* 0x00000000000a7202 */ /* 0x000fe20000000f00 */
[----:B------:R-:W-:Y:S01]  /*03b0*/  IMAD.MOV.U32 R7, RZ, RZ, RZ ;  /* 0x000000ffff077224 */ /* 0x000fe200078e00ff */
[----:B------:R-:W-:Y:S02]  /*03c0*/  MOV R8, RZ ;  /* 0x000000ff00087202 */ /* 0x000fe40000000f00 */
[----:B------:R-:W-:-:S04]  /*03d0*/  IADD3 R0, R15, R10, RZ ;  /* 0x0000000a0f007210 */ /* 0x000fc80007ffe0ff */
[----:B------:R-:W-:-:S13]  /*03e0*/  ISETP.GE.OR P0, PT, R0, c[0x0][0x53c], !P6 ;  /* 0x00014f0000007a0c */ /* 0x000fda0007706670 */
[----:B------:R-:W-:Y:S01]  /*03f0*/  @!P0 MOV R2, 0x4 ;  /* 0x0000000400028802 */ /* 0x000fe20000000f00 */
[----:B------:R-:W-:-:S04]  /*0400*/  @!P0 IMAD.MOV.U32 R3, RZ, RZ, 0x4 ;  /* 0x00000004ff038424 */ /* 0x000fc800078e00ff */
[----:B------:R-:W-:-:S04]  /*0410*/  @!P0 IMAD.WIDE R4, R0, R2, c[0x0][0x580] ;  /* 0x0001600000048625 */ /* 0x000fc800078e0202 */
[----:B------:R-:W-:Y:S01]  /*0420*/  @!P0 IMAD.WIDE R2, R0, R3, c[0x0][0x578] ;  /* 0x00015e0000028625 */ /* 0x000fe200078e0203 */
[----:B------:R-:W2:Y:S04]  /*0430*/  @!P0 LDG.E R8, [R4.64] ;  /* 0x0000000804088981 */ /* 0x000ea8000c1e1900 */
[----:B------:R-:W2:Y:S02]  /*0440*/  @!P0 LDG.E R7, [R2.64] ;  /* 0x0000000802078981 */ /* 0x000ea4000c1e1900 */
[----:B--2---:R-:W-:Y:S01]  /*0450*/  IMAD R5, R8, R7, RZ ;  /* 0x0000000708057224 */ /* 0x004fe200078e02ff */
[----:B------:R-:W-:Y:S05]  /*0460*/  BRA.DIV ~URZ, `(.L_x_32) ;  /* 0x0000e1327f007947 */ /* 0x000fea000b800000 */
[----:B------:R1:W2:Y:S02]  /*0470*/  SHFL.UP PT, R0, R5, 0x1, RZ ;  /* 0x0420000005007989 */ /* 0x0002a400000e00ff */
.L_x_143:
[----:B--2---:R-:W-:-:S04]  /*0480*/  SEL R0, R0, RZ, P5 ;  /* 0x000000ff00007207 */ /* 0x004fc80002800000 */
[----:B-1----:R-:W-:Y:S01]  /*0490*/  IADD3 R5, R5, R0, RZ ;  /* 0x0000000005057210 */ /* 0x002fe20007ffe0ff */
[----:B------:R-:W-:Y:S05]  /*04a0*/  BRA.DIV ~URZ, `(.L_x_33) ;  /* 0x0000e1527f007947 */ /* 0x000fea000b800000 */
[----:B------:R-:W1:Y:S02]  /*04b0*/  SHFL.UP PT, R0, R5, 0x2, RZ ;  /* 0x0440000005007989 */ /* 0x000e6400000e00ff */
[----:B-1----:R-:W-:-:S05]  /*04c0*/  SEL R0, R0, RZ, P4 ;  /* 0x000000ff00007207 */ /* 0x002fca0002000000 */
[----:B------:R-:W-:-:S05]  /*04d0*/  IMAD.IADD R0, R5, 0x1, R0 ;  /* 0x0000000105007824 */ /* 0x000fca00078e0200 */
        /* <DEDUP_REMOVED lines=9> */
[----:B------:R1:W2:Y:S02]  /*0570*/  SHFL.IDX PT, R0, R4, 0x1f, 0x1f ;  /* 0x03e01f0004007f89 */ /* 0x0002a400000e0000 */
.L_x_144:
[----:B--2---:R-:W-:-:S05]  /*0580*/  IMAD R0, R0, c[0x0][0x538], RZ ;  /* 0x00014e0000007a24 */ /* 0x004fca00078e02ff */
[----:B------:R-:W-:-:S04]  /*0590*/  IADD3 R6, R0, R6, RZ ;  /* 0x0000000600067210 */ /* 0x000fc80007ffe0ff */
[----:B------:R-:W-:-:S13]  /*05a0*/  ISETP.GT.AND P0, PT, R6, UR4, PT ;  /* 0x0000000406007c0c */ /* 0x000fda000bf04270 */
[----:B-1----:R-:W-:Y:S05]  /*05b0*/  @!P0 BRA `(.L_x_34) ;  /* 0xfffffdb000008947 */ /* 0x002fea000383ffff */
.L_x_30:
[----:B------:R-:W-:-:S05]  /*05c0*/  IADD3 R13, -R0, R6, RZ ;  /* 0x00000006000d7210 */ /* 0x000fca0007ffe1ff */
[----:B------:R-:W-:-:S05]  /*05d0*/  IMAD R0, R4, c[0x0][0x538], R13 ;  /* 0x00014e0004007a24 */ /* 0x000fca00078e020d */
[----:B------:R-:W-:Y:S01]  /*05e0*/  ISETP.GT.AND P0, PT, R0, UR4, PT ;  /* 0x0000000400007c0c */ /* 0x000fe2000bf04270 */
[----:B------:R-:W-:-:S12]  /*05f0*/  BRA.DIV ~URZ, `(.L_x_35) ;  /* 0x0000e1c27f007947 */ /* 0x000fd8000b800000 */
[----:B------:R-:W-:-:S04]  /*0600*/  VOTE.ANY R0, PT, !P0 ;  /* 0x0000000000007806 */ /* 0x000fc800040e0100 */
.L_x_145:
[----:B------:R1:W2:Y:S01]  /*0610*/  POPC R14, R0 ;  /* 0x00000000000e7309 */ /* 0x0002a20000000000 */
[----:B------:R-:W-:Y:S05]  /*0620*/  BRA.DIV ~URZ, `(.L_x_36) ;  /* 0x0000e1d27f007947 */ /* 0x000fea000b800000 */
[----:B--2---:R2:W3:Y:S01]  /*0630*/  SHFL.IDX PT, R12, R8, R14, 0x1f ;  /* 0x00001f0e080c7589 */ /* 0x0044e200000e0000 */
[----:B------:R-:W-:-:S03]  /*0640*/  MOV R6, RZ ;  /* 0x000000ff00067202 */ /* 0x000fc60000000f00 */
[----:B------:R2:W4:Y:S04]  /*0650*/  SHFL.IDX PT, R11, R7, R14, 0x1f ;  /* 0x00001f0e070b7589 */ /* 0x00052800000e0000 */
.L_x_146:
[----:B------:R-:W-:Y:S01]  /*0660*/  ISETP.NE.AND P0, PT, R0, RZ, PT ;  /* 0x000000ff0000720c */ /* 0x000fe20003f05270 */
[----:B------:R-:W-:-:S12]  /*0670*/  BSSY B0, `(.L_x_37) ;  /* 0x0000005000007945 */ /* 0x000fd80003800000 */
[----:B------:R-:W-:Y:S05]  /*0680*/  @!P0 BRA `(.L_x_38) ;  /* 0x0000003000008947 */ /* 0x000fea0003800000 */
[----:B------:R-:W-:Y:S01]  /*0690*/  IADD3 R5, R14, -0x1, RZ ;  /* 0xffffffff0e057810 */ /* 0x000fe20007ffe0ff */
[----:B------:R-:W-:Y:S05]  /*06a0*/  BRA.DIV ~URZ, `(.L_x_39) ;  /* 0x0000e2327f007947 */ /* 0x000fea000b800000 */
[----:B------:R1:W2:Y:S02]  /*06b0*/  SHFL.IDX PT, R6, R4, R5, 0x1f ;  /* 0x00001f0504067589 */ /* 0x0002a400000e0000 */
.L_x_38:
[----:B------:R-:W-:Y:S05]  /*06c0*/  BSYNC B0 ;  /* 0x0000000000007941 */ /* 0x000fea0003800000 */
.L_x_37:
[----:B-1-3--:R-:W-:Y:S01]  /*06d0*/  IABS R0, R12 ;  /* 0x0000000c00007213 */ /* 0x00afe20000000000 */
[----:B--2---:R-:W-:-:S04]  /*06e0*/  IMAD R4, R6, c[0x0][0x538], R13 ;  /* 0x00014e0006047a24 */ /* 0x004fc800078e020d */
[----:B------:R-:W-:Y:S01]  /*06f0*/  IMAD.MOV.U32 R5, RZ, RZ, R0 ;  /* 0x000000ffff057224 */ /* 0x000fe200078e0000 */
[----:B----4-:R-:W-:Y:S01]  /*0700*/  IABS R0, R11 ;  /* 0x0000000b00007213 */ /* 0x010fe20000000000 */
[----:B------:R1:W-:Y:S01]  /*0710*/  STL [R1+0x20], R4 ;  /* 0x0000200401007387 */ /* 0x0003e20000100800 */
[----:B------:R-:W-:Y:S01]  /*0720*/  IADD3 R9, -R4, UR4, RZ ;  /* 0x0000000404097c10 */ /* 0x000fe2000fffe1ff */
[----:B------:R-:W2:Y:S02]  /*0730*/  I2F.RP R2, R5 ;  /* 0x0000000500027306 */ /* 0x000ea40000209400 */
[----:B------:R-:W-:Y:S01]  /*0740*/  IMAD.MOV.U32 R7, RZ, RZ, R0 ;  /* 0x000000ffff077224 */ /* 0x000fe200078e0000 */
[----:B------:R-:W-:Y:S02]  /*0750*/  IABS R6, R9 ;  /* 0x0000000900067213 */ /* 0x000fe40000000000 */
[----:B------:R-:W-:-:S03]  /*0760*/  IABS R0, R12 ;  /* 0x0000000c00007213 */ /* 0x000fc60000000000 */
[----:B------:R-:W-:Y:S01]  /*0770*/  I2F.RP R8, R7 ;  /* 0x0000000700087306 */ /* 0x000fe20000209400 */
[----:B------:R-:W-:-:S07]  /*0780*/  IADD3 R0, RZ, -R0, RZ ;  /* 0x80000000ff007210 */ /* 0x000fce0007ffe0ff */
[----:B--2---:R-:W2:Y:S02]  /*0790*/  MUFU.RCP R2, R2 ;  /* 0x0000000200027308 */ /* 0x004ea40000001000 */
[----:B--2---:R-:W-:-:S06]  /*07a0*/  IADD3 R2, R2, 0xffffffe, RZ ;  /* 0x0ffffffe02027810 */ /* 0x004fcc0007ffe0ff */
[----:B------:R-:W2:Y:S02]  /*07b0*/  F2I.FTZ.U32.TRUNC.NTZ R3, R2 ;  /* 0x0000000200037305 */ /* 0x000ea4000021f000 */
[----:B--2---:R-:W-:-:S04]  /*07c0*/  IMAD.MOV R2, RZ, RZ, -R3 ;  /* 0x000000ffff027224 */ /* 0x004fc800078e0a03 */
[----:B-1----:R-:W-:Y:S02]  /*07d0*/  IMAD R4, R2, R5, RZ ;  /* 0x0000000502047224 */ /* 0x002fe400078e02ff */
[----:B------:R-:W-:-:S04]  /*07e0*/  IMAD.MOV.U32 R2, RZ, RZ, RZ ;  /* 0x000000ffff027224 */ /* 0x000fc800078e00ff */
[----:B------:R-:W-:-:S04]  /*07f0*/  IMAD.HI.U32 R2, R3, R4, R2 ;  /* 0x0000000403027227 */ /* 0x000fc800078e0002 */
[----:B------:R-:W-:-:S04]  /*0800*/  IMAD.MOV.U32 R3, RZ, RZ, R6 ;  /* 0x000000ffff037224 */ /* 0x000fc800078e0006 */
[----:B------:R-:W-:-:S04]  /*0810*/  IMAD.HI.U32 R2, R2, R3, RZ ;  /* 0x0000000302027227 */ /* 0x000fc800078e00ff */
[----:B------:R-:W-:Y:S02]  /*0820*/  IMAD R0, R2, R0, R3 ;  /* 0x0000000002007224 */ /* 0x000fe400078e0203 */
[----:B------:R-:W1:Y:S03]  /*0830*/  MUFU.RCP R3, R8 ;  /* 0x0000000800037308 */ /* 0x000e660000001000 */
[----:B------:R-:W-:-:S13]  /*0840*/  ISETP.GT.U32.AND P1, PT, R5, R0, PT ;  /* 0x000000000500720c */ /* 0x000fda0003f24070 */
[----:B------:R-:W-:Y:S01]  /*0850*/  @!P1 IMAD.IADD R0, R0, 0x1, -R5 ;  /* 0x0000000100009824 */ /* 0x000fe200078e0a05 */
[----:B-1----:R-:W-:Y:S02]  /*0860*/  IADD3 R3, R3, 0xffffffe, RZ ;  /* 0x0ffffffe03037810 */ /* 0x002fe40007ffe0ff */
[----:B------:R-:W-:Y:S02]  /*0870*/  @!P1 IADD3 R2, R2, 0x1, RZ ;  /* 0x0000000102029810 */ /* 0x000fe40007ffe0ff */
[----:B------:R-:W-:Y:S02]  /*0880*/  ISETP.GE.U32.AND P2, PT, R0, R5, PT ;  /* 0x000000050000720c */ /* 0x000fe40003f46070 */
[----:B------:R-:W1:Y:S01]  /*0890*/  F2I.FTZ.U32.TRUNC.NTZ R3, R3 ;  /* 0x0000000300037305 */ /* 0x000e62000021f000 */
[----:B------:R-:W-:Y:S02]  /*08a0*/  LOP3.LUT R0, R9, R12, RZ, 0x3c, !PT ;  /* 0x0000000c09007212 */ /* 0x000fe400078e3cff */
[----:B------:R-:W-:-:S02]  /*08b0*/  ISETP.NE.AND P1, PT, R12, RZ, PT ;  /* 0x000000ff0c00720c */ /* 0x000fc40003f25270 */
[----:B------:R-:W-:-:S06]  /*08c0*/  ISETP.GE.AND P0, PT, R0, RZ, PT ;  /* 0x000000ff0000720c */ /* 0x000fcc0003f06270 */
[----:B------:R-:W-:Y:S02]  /*08d0*/  @P2 IADD3 R2, R2, 0x1, RZ ;  /* 0x0000000102022810 */ /* 0x000fe40007ffe0ff */
[----:B-1----:R-:W-:-:S03]  /*08e0*/  IADD3 R0, RZ, -R3, RZ ;  /* 0x80000003ff007210 */ /* 0x002fc60007ffe0ff */
[----:B------:R-:W-:Y:S01]  /*08f0*/  IMAD.MOV.U32 R4, RZ, RZ, R2 ;  /* 0x000000ffff047224 */ /* 0x000fe200078e0002 */
[----:B------:R-:W-:-:S03]  /*0900*/  MOV R2, RZ ;  /* 0x000000ff00027202 */ /* 0x000fc60000000f00 */
[----:B------:R-:W-:Y:S01]  /*0910*/  @!P0 IMAD.MOV R4, RZ, RZ, -R4 ;  /* 0x000000ffff048224 */ /* 0x000fe200078e0a04 */
[----:B------:R-:W-:Y:S01]  /*0920*/  @!P1 LOP3.LUT R4, RZ, R12, RZ, 0x33, !PT ;  /* 0x0000000cff049212 */ /* 0x000fe200078e33ff */
[----:B------:R-:W-:Y:S01]  /*0930*/  IMAD.MOV.U32 R5, RZ, RZ, R0 ;  /* 0x000000ffff057224 */ /* 0x000fe200078e0000 */
[----:B------:R-:W-:Y:S02]  /*0940*/  IABS R0, R11 ;  /* 0x0000000b00007213 */ /* 0x000fe40000000000 */
[----:B------:R-:W-:Y:S01]  /*0950*/  IABS R8, R4 ;  /* 0x0000000400087213 */ /* 0x000fe20000000000 */
[----:B------:R-:W-:Y:S02]  /*0960*/  IMAD R5, R5, R7, RZ ;  /* 0x0000000705057224 */ /* 0x000fe400078e02ff */
[----:B------:R-:W-:Y:S02]  /*0970*/  IMAD.MOV R6, RZ, RZ, -R0 ;  /* 0x000000ffff067224 */ /* 0x000fe400078e0a00 */
[----:B------:R-:W-:-:S04]  /*0980*/  IMAD.HI.U32 R0, R3, R5, R2 ;  /* 0x0000000503007227 */ /* 0x000fc800078e0002 */
[----:B------:R-:W-:Y:S02]  /*0990*/  IMAD.MOV.U32 R2, RZ, RZ, R8 ;  /* 0x000000ffff027224 */ /* 0x000fe400078e0008 */
[----:B------:R-:W-:Y:S02]  /*09a0*/  IMAD.MOV.U32 R3, RZ, RZ, R6 ;  /* 0x000000ffff037224 */ /* 0x000fe400078e0006 */
[----:B------:R-:W-:-:S04]  /*09b0*/  IMAD.HI.U32 R0, R0, R2, RZ ;  /* 0x0000000200007227 */ /* 0x000fc800078e00ff */
[----:B------:R-:W-:Y:S02]  /*09c0*/  IMAD R2, R0, R3, R2 ;  /* 0x0000000300027224 */ /* 0x000fe400078e0202 */
[----:B------:R-:W-:-:S03]  /*09d0*/  IMAD R3, R4, R12, RZ ;  /* 0x0000000c04037224 */ /* 0x000fc600078e02ff */
[----:B------:R-:W-:Y:S02]  /*09e0*/  ISETP.GT.U32.AND P1, PT, R7, R2, PT ;  /* 0x000000020700720c */ /* 0x000fe40003f24070 */
[----:B------:R-:W-:-:S11]  /*09f0*/  IADD3 R3, R9, -R3, RZ ;  /* 0x8000000309037210 */ /* 0x000fd60007ffe0ff */
[----:B------:R-:W-:Y:S01]  /*0a00*/  @!P1 IMAD.IADD R2, R2, 0x1, -R7 ;  /* 0x0000000102029824 */ /* 0x000fe200078e0a07 */
[----:B------:R-:W-:Y:S02]  /*0a10*/  @!P1 IADD3 R0, R0, 0x1, RZ ;  /* 0x0000000100009810 */ /* 0x000fe40007ffe0ff */
[----:B------:R-:W-:Y:S02]  /*0a20*/  ISETP.NE.AND P1, PT, R11, RZ, PT ;  /* 0x000000ff0b00720c */ /* 0x000fe40003f25270 */
[----:B------:R-:W-:Y:S02]  /*0a30*/  ISETP.GE.U32.AND P2, PT, R2, R7, PT ;  /* 0x000000070200720c */ /* 0x000fe40003f46070 */
[----:B------:R-:W-:-:S04]  /*0a40*/  LOP3.LUT R2, R4, R11, RZ, 0x3c, !PT ;  /* 0x0000000b04027212 */ /* 0x000fc800078e3cff */
[----:B------:R-:W-:-:S07]  /*0a50*/  ISETP.GE.AND P0, PT, R2, RZ, PT ;  /* 0x000000ff0200720c */ /* 0x000fce0003f06270 */
[----:B------:R-:W-:-:S06]  /*0a60*/  @P2 IADD3 R0, R0, 0x1, RZ ;  /* 0x0000000100002810 */ /* 0x000fcc0007ffe0ff */
[----:B------:R-:W-:Y:S02]  /*0a70*/  @!P0 IADD3 R0, -R0, RZ, RZ ;  /* 0x000000ff00008210 */ /* 0x000fe40007ffe1ff */
[----:B------:R-:W-:-:S05]  /*0a80*/  @!P1 LOP3.LUT R0, RZ, R11, RZ, 0x33, !PT ;  /* 0x0000000bff009212 */ /* 0x000fca00078e33ff */
[--C-:B------:R-:W-:Y:S02]  /*0a90*/  IMAD.MOV R2, RZ, RZ, -R0.reuse ;  /* 0x000000ffff027224 */ /* 0x100fe400078e0a00 */
[C---:B------:R-:W-:Y:S02]  /*0aa0*/  IMAD R0, R11.reuse, 0x1000000, R0 ;  /* 0x010000000b007824 */ /* 0x040fe400078e0200 */
[----:B------:R-:W-:Y:S02]  /*0ab0*/  IMAD R2, R11, R2, R4 ;  /* 0x000000020b027224 */ /* 0x000fe400078e0204 */
[----:B------:R-:W-:Y:S02]  /*0ac0*/  IMAD.IADD R4, R14, 0x1, R10 ;  /* 0x000000010e047824 */ /* 0x000fe400078e020a */
[----:B------:R-:W-:-:S03]  /*0ad0*/  IMAD R0, R2, 0x10000, R0 ;  /* 0x0001000002007824 */ /* 0x000fc600078e0200 */
[----:B------:R1:W-:Y:S04]  /*0ae0*/  STL [R1+0x2c], R4 ;  /* 0x00002c0401007387 */ /* 0x0003e80000100800 */
[----:B------:R1:W-:Y:S04]  /*0af0*/  STL [R1+0x28], R0 ;  /* 0x0000280001007387 */ /* 0x0003e80000100800 */
[----:B------:R1:W-:Y:S01]  /*0b00*/  STL [R1+0x24], R3 ;  /* 0x0000240301007387 */ /* 0x0003e20000100800 */
[----:B------:R-:W-:Y:S05]  /*0b10*/  BRA `(.L_x_40) ;  /* 0x0000006000007947 */ /* 0x000fea0003800000 */
.L_x_31:
[----:B------:R-:W-:Y:S01]  /*0b20*/  MOV R0, UR4 ;  /* 0x0000000400007c02 */ /* 0x000fe20008000f00 */
[----:B------:R-:W-:Y:S04]  /*0b30*/  STL [R1+0x24], RZ ;  /* 0x000024ff01007387 */ /* 0x000fe80000100800 */
[----:B------:R-:W-:Y:S04]  /*0b40*/  STL [R1+0x28], RZ ;  /* 0x000028ff01007387 */ /* 0x000fe80000100800 */
[----:B------:R1:W-:Y:S02]  /*0b50*/  STL [R1+0x20], R0 ;  /* 0x0000200001007387 */ /* 0x0003e40000100800 */
[----:B-1----:R-:W-:-:S05]  /*0b60*/  MOV R0, c[0x0][0x53c] ;  /* 0x00014f0000007a02 */ /* 0x002fca0000000f00 */
[----:B------:R1:W-:Y:S02]  /*0b70*/  STL [R1+0x2c], R0 ;  /* 0x00002c0001007387 */ /* 0x0003e40000100800 */
.L_x_40:
[----:B-1----:R-:W2:Y:S04]  /*0b80*/  LDL R4, [R1+0x20] ;  /* 0x0000200001047983 */ /* 0x002ea80000100800 */
[----:B------:R-:W2:Y:S04]  /*0b90*/  LDL R5, [R1+0x24] ;  /* 0x0000240001057983 */ /* 0x000ea80000100800 */
[----:B------:R-:W2:Y:S04]  /*0ba0*/  LDL R6, [R1+0x28] ;  /* 0x0000280001067983 */ /* 0x000ea80000100800 */
[----:B------:R-:W2:Y:S01]  /*0bb0*/  LDL R7, [R1+0x2c] ;  /* 0x00002c0001077983 */ /* 0x000ea20000100800 */
[----:B------:R-:W-:Y:S01]  /*0bc0*/  ISETP.NE.AND P0, PT, R15, RZ, PT ;  /* 0x000000ff0f00720c */ /* 0x000fe20003f05270 */
[----:B------:R-:W-:-:S12]  /*0bd0*/  WARPSYNC 0xffffffff ;  /* 0xffffffff00007948 */ /* 0x000fd80003800000 */
[----:B--2---:R1:W-:Y:S04]  /*0be0*/  @!P0 STS.128 [0x9100], R4 ;  /* 0x00910004ff008388 */ /* 0x0043e80000000c00 */
[----:B------:R-:W-:Y:S06]  /*0bf0*/  BAR.ARV 0x5, 0x80 ;  /* 0x0142000000007b1d */ /* 0x000fec0000002000 */
.L_x_29:
[----:B------:R-:W2:Y:S02]  /*0c00*/  LDL R0, [R1+0x2c] ;  /* 0x00002c0001007983 */ /* 0x000ea40000100800 */
[----:B--2---:R-:W-:-:S13]  /*0c10*/  ISETP.GE.AND P0, PT, R0, c[0x0][0x53c], PT ;  /* 0x00014f0000007a0c */ /* 0x004fda0003f06270 */
[----:B------:R-:W-:Y:S05]  /*0c20*/  @P0 EXIT ;  /* 0x000000000000094d */ /* 0x000fea0003800000 */
[----:B------:R-:W2:Y:S02]  /*0c30*/  S2R R16, SR_TID.X ;  /* 0x0000000000107919 */ /* 0x000ea40000002100 */
[----:B--2---:R-:W-:-:S04]  /*0c40*/  SHF.R.S32.HI R11, RZ, 0x1f, R16 ;  /* 0x0000001fff0b7819 */ /* 0x004fc80000011410 */
[CC--:B------:R-:W-:Y:S02]  /*0c50*/  LEA.HI R2, R11.reuse, R16.reuse, RZ, 0x4 ;  /* 0x000000100b027211 */ /* 0x0c0fe400078f20ff */
[CC--:B------:R-:W-:Y:S02]  /*0c60*/  LEA.HI R10, R11.reuse, R16.reuse, RZ, 0x3 ;  /* 0x000000100b0a7211 */ /* 0x0c0fe400078f18ff */
[----:B------:R-:W-:Y:S02]  /*0c70*/  SHF.R.S32.HI R3, RZ, 0x4, R2 ;  /* 0x00000004ff037819 */ /* 0x000fe40000011402 */
[----:B------:R-:W-:Y:S02]  /*0c80*/  LEA.HI R13, R11, R16, RZ, 0x2 ;  /* 0x000000100b0d7211 */ /* 0x000fe400078f10ff */
[----:B------:R-:W-:Y:S02]  /*0c90*/  LEA.HI R0, R2, R3, RZ, 0x1 ;  /* 0x0000000302007211 */ /* 0x000fe400078f08ff */
[----:B------:R-:W-:-:S02]  /*0ca0*/  SHF.R.S32.HI R18, RZ, 0x3, R10 ;  /* 0x00000003ff127819 */ /* 0x000fc4000001140a */
[----:B------:R-:W-:Y:S02]  /*0cb0*/  LOP3.LUT R0, R0, 0xfffffffe, RZ, 0xc0, !PT ;  /* 0xfffffffe00007812 */ /* 0x000fe400078ec0ff */
[----:B------:R-:W-:Y:S01]  /*0cc0*/  LOP3.LUT R8, R10, 0xfffffff8, RZ, 0xc0, !PT ;  /* 0xfffffff80a087812 */ /* 0x000fe200078ec0ff */
[----:B-1----:R-:W-:Y:S01]  /*0cd0*/  IMAD.SHL.U32 R4, R18, 0x40, RZ ;  /* 0x0000004012047824 */ /* 0x002fe200078e00ff */
[--C-:B------:R-:W-:Y:S01]  /*0ce0*/  SHF.R.S32.HI R9, RZ, 0x2, R13.reuse ;  /* 0x00000002ff097819 */ /* 0x100fe2000001140d */
[----:B------:R-:W-:Y:S01]  /*0cf0*/  IMAD.IADD R14, R3, 0x1, -R0 ;  /* 0x00000001030e7824 */ /* 0x000fe200078e0a00 */
[----:B------:R-:W-:Y:S01]  /*0d00*/  LOP3.LUT R0, R2, 0xfffffff0, RZ, 0xc0, !PT ;  /* 0xfffffff002007812 */ /* 0x000fe200078ec0ff */
[----:B------:R-:W-:Y:S01]  /*0d10*/  IMAD.IADD R8, R16, 0x1, -R8 ;  /* 0x0000000110087824 */ /* 0x000fe200078e0a08 */
[----:B------:R-:W-:-:S03]  /*0d20*/  SHF.R.S32.HI R3, RZ, 0x1f, R13 ;  /* 0x0000001fff037819 */ /* 0x000fc6000001140d */
[----:B------:R-:W-:Y:S01]  /*0d30*/  IMAD.IADD R2, R16, 0x1, -R0 ;  /* 0x0000000110027824 */ /* 0x000fe200078e0a00 */
[----:B------:R-:W-:Y:S01]  /*0d40*/  LEA.HI R3, R3, R9, RZ, 0x3 ;  /* 0x0000000903037211 */ /* 0x000fe200078f18ff */
[----:B------:R-:W-:Y:S01]  /*0d50*/  IMAD.SHL.U32 R20, R8, 0x8, RZ ;  /* 0x0000000808147824 */ /* 0x000fe200078e00ff */
[----:B------:R-:W-:Y:S01]  /*0d60*/  LOP3.LUT R0, R4, 0x1c0, RZ, 0xc0, !PT ;  /* 0x000001c004007812 */ /* 0x000fe200078ec0ff */
[----:B------:R-:W-:Y:S01]  /*0d70*/  IMAD.SHL.U32 R7, R8, 0x40, RZ ;  /* 0x0000004008077824 */ /* 0x000fe200078e00ff */
[----:B------:R-:W-:Y:S02]  /*0d80*/  SHF.R.S32.HI R6, RZ, 0x1f, R2 ;  /* 0x0000001fff067819 */ /* 0x000fe40000011402 */
[----:B------:R-:W-:Y:S01]  /*0d90*/  LOP3.LUT R3, R3, 0xfffffff8, RZ, 0xc0, !PT ;  /* 0xfffffff803037812 */ /* 0x000fe200078ec0ff */
[----:B------:R-:W-:Y:S01]  /*0da0*/  STL [R1+0x18], R20 ;  /* 0x0000181401007387 */ /* 0x000fe20000100800 */
[----:B------:R-:W-:Y:S02]  /*0db0*/  SHF.R.U32.HI R5, RZ, 0x3, R0 ;  /* 0x00000003ff057819 */ /* 0x000fe40000011600 */
[----:B------:R-:W-:Y:S01]  /*0dc0*/  LOP3.LUT R4, R0, 0x38, R20, 0xf8, !PT ;  /* 0x0000003800047812 */ /* 0x000fe200078ef814 */
[----:B------:R-:W-:Y:S01]  /*0dd0*/  IMAD.IADD R9, R9, 0x1, -R3 ;  /* 0x0000000109097824 */ /* 0x000fe200078e0a03 */
[----:B------:R-:W-:-:S02]  /*0de0*/  LEA.HI R12, R6, R2, RZ, 0x3 ;  /* 0x00000002060c7211 */ /* 0x000fc400078f18ff */
[----:B------:R-:W-:Y:S02]  /*0df0*/  LOP3.LUT R0, R7, 0x1c0, RZ, 0xc0, !PT ;  /* 0x000001c007007812 */ /* 0x000fe400078ec0ff */
[----:B------:R-:W-:Y:S02]  /*0e00*/  LOP3.LUT R5, R4, R5, RZ, 0x3c, !PT ;  /* 0x0000000504057212 */ /* 0x000fe400078e3cff */
[----:B------:R-:W-:Y:S02]  /*0e10*/  LOP3.LUT R3, R12, 0xfffffff8, RZ, 0xc0, !PT ;  /* 0xfffffff80c037812 */ /* 0x000fe400078ec0ff */
[CC--:B------:R-:W-:Y:S02]  /*0e20*/  LEA.HI R6, R11.reuse, R16.reuse, RZ, 0x6 ;  /* 0x000000100b067211 */ /* 0x0c0fe400078f30ff */
[----:B------:R-:W-:Y:S01]  /*0e30*/  LOP3.LUT R4, R0, 0x8, R10, 0xf8, !PT ;  /* 0x0000000800047812 */ /* 0x000fe200078ef80a */
[----:B------:R-:W-:Y:S01]  /*0e40*/  IMAD.IADD R10, R2, 0x1, -R3 ;  /* 0x00000001020a7824 */ /* 0x000fe200078e0a03 */
[----:B------:R-:W-:Y:S01]  /*0e50*/  SHF.R.U32.HI R0, RZ, 0x3, R0 ;  /* 0x00000003ff007819 */ /* 0x000fe20000011600 */
[----:B------:R-:W-:Y:S01]  /*0e60*/  IMAD.SHL.U32 R3, R6, 0x8, RZ ;  /* 0x0000000806037824 */ /* 0x000fe200078e00ff */
[----:B------:R-:W-:-:S02]  /*0e70*/  LEA.HI R11, R11, R16, RZ, 0x5 ;  /* 0x000000100b0b7211 */ /* 0x000fc400078f28ff */
[----:B------:R-:W-:Y:S02]  /*0e80*/  LOP3.LUT R15, R4, R0, RZ, 0x3c, !PT ;  /* 0x00000000040f7212 */ /* 0x000fe400078e3cff */
[----:B------:R-:W-:Y:S02]  /*0e90*/  LOP3.LUT R2, R13, 0xfffffffc, RZ, 0xc0, !PT ;  /* 0xfffffffc0d027812 */ /* 0x000fe400078ec0ff */
[----:B------:R-:W-:Y:S02]  /*0ea0*/  LOP3.LUT R0, R11, 0xffffffe0, RZ, 0xc0, !PT ;  /* 0xffffffe00b007812 */ /* 0x000fe400078ec0ff */
[----:B------:R-:W-:Y:S01]  /*0eb0*/  LOP3.LUT R213, R5, 0x7ffffe00, R3, 0xf8, !PT ;  /* 0x7ffffe0005d57812 */ /* 0x000fe200078ef803 */
[C---:B------:R-:W-:Y:S01]  /*0ec0*/  IMAD.IADD R7, R16.reuse, 0x1, -R2 ;  /* 0x0000000110077824 */ /* 0x040fe200078e0a02 */
[----:B------:R-:W-:Y:S01]  /*0ed0*/  LOP3.LUT R3, R9, 0x1, RZ, 0xc0, !PT ;  /* 0x0000000109037812 */ /* 0x000fe200078ec0ff */
[----:B------:R-:W-:Y:S01]  /*0ee0*/  IMAD.IADD R17, R16, 0x1, -R0 ;  /* 0x0000000110117824 */ /* 0x000fe200078e0a00 */
[--C-:B------:R-:W-:Y:S01]  /*0ef0*/  SHF.R.S32.HI R6, RZ, 0x5, R11.reuse ;  /* 0x00000005ff067819 */ /* 0x100fe2000001140b */
[----:B------:R-:W-:Y:S01]  /*0f00*/  IMAD.SHL.U32 R213, R213, 0x2, RZ ;  /* 0x00000002d5d57824 */ /* 0x000fe200078e00ff */
[----:B------:R-:W-:-:S02]  /*0f10*/  SHF.R.S32.HI R2, RZ, 0x1f, R11 ;  /* 0x0000001fff027819 */ /* 0x000fc4000001140b */
[----:B------:R-:W-:Y:S02]  /*0f20*/  LEA.HI R0, R7, R7, RZ, 0x1 ;  /* 0x0000000707007211 */ /* 0x000fe400078f08ff */
[----:B------:R-:W-:Y:S02]  /*0f30*/  ISETP.NE.U32.AND P0, PT, R3, 0x1, PT ;  /* 0x000000010300780c */ /* 0x000fe40003f05070 */
[----:B------:R-:W-:Y:S02]  /*0f40*/  LEA.HI R3, R2, R6, RZ, 0x2 ;  /* 0x0000000602037211 */ /* 0x000fe400078f10ff */
[----:B------:R-:W-:Y:S02]  /*0f50*/  SHF.R.S32.HI R11, RZ, 0x1f, R17 ;  /* 0x0000001fff0b7819 */ /* 0x000fe40000011411 */
[C---:B------:R-:W-:Y:S01]  /*0f60*/  LOP3.LUT R2, R0.reuse, 0x1ffffffe, RZ, 0xc0, !PT ;  /* 0x1ffffffe00027812 */ /* 0x040fe200078ec0ff */
[----:B------:R-:W-:Y:S01]  /*0f70*/  IMAD.SHL.U32 R0, R0, 0x20, RZ ;  /* 0x0000002000007824 */ /* 0x000fe200078e00ff */
[----:B------:R-:W-:-:S02]  /*0f80*/  LOP3.LUT R3, R3, 0xffffffc, RZ, 0xc0, !PT ;  /* 0x0ffffffc03037812 */ /* 0x000fc400078ec0ff */
[----:B------:R-:W-:Y:S01]  /*0f90*/  LEA.HI R11, R11, R17, RZ, 0x2 ;  /* 0x000000110b0b7211 */ /* 0x000fe200078f10ff */
[----:B------:R-:W-:Y:S01]  /*0fa0*/  IMAD.IADD R2, R7, 0x1, -R2 ;  /* 0x0000000107027824 */ /* 0x000fe200078e0a02 */
[----:B------:R-:W-:Y:S01]  /*0fb0*/  LOP3.LUT R0, R0, 0xffffffc0, RZ, 0xc0, !PT ;  /* 0xffffffc000007812 */ /* 0x000fe200078ec0ff */
[----:B------:R-:W-:Y:S01]  /*0fc0*/  IMAD.IADD R5, R6, 0x1, -R3 ;  /* 0x0000000106057824 */ /* 0x000fe200078e0a03 */
[----:B------:R-:W-:Y:S01]  /*0fd0*/  SHF.R.S32.HI R4, RZ, 0x2, R11 ;  /* 0x00000002ff047819 */ /* 0x000fe2000001140b */
[----:B------:R-:W-:Y:S01]  /*0fe0*/  IMAD.SHL.U32 R3, R10, 0x40, RZ ;  /* 0x000000400a037824 */ /* 0x000fe200078e00ff */
[----:B------:R-:W-:Y:S01]  /*0ff0*/  R2P PR, R9, 0x6 ;  /* 0x0000000609007804 */ /* 0x000fe20000000000 */
[----:B------:R-:W-:Y:S01]  /*1000*/  IMAD R13, R2, 0x8, R0 ;  /* 0x00000008020d7824 */ /* 0x000fe200078e0200 */
[----:B------:R-:W-:Y:S01]  /*1010*/  LOP3.LUT P4, RZ, R8, 0x2, RZ, 0xc0, !PT ;  /* 0x0000000208ff7812 */ /* 0x000fe2000788c0ff */
[----:B------:R-:W-:Y:S01]  /*1020*/  IMAD R16, R5, 0x10, R4 ;  /* 0x0000001005107824 */ /* 0x000fe200078e0204 */
[----:B------:R-:W-:Y:S01]  /*1030*/  LOP3.LUT R0, R3, 0x1c0, RZ, 0xc0, !PT ;  /* 0x000001c003007812 */ /* 0x000fe200078ec0ff */
[----:B------:R-:W-:Y:S01]  /*1040*/  IMAD.SHL.U32 R4, R9, 0x40, RZ ;  /* 0x0000004009047824 */ /* 0x000fe200078e00ff */
[----:B------:R-:W-:Y:S01]  /*1050*/  LOP3.LUT P6, RZ, R10, 0x2, RZ, 0xc0, !PT ;  /* 0x000000020aff7812 */ /* 0x000fe200078cc0ff */
[----:B------:R-:W-:Y:S01]  /*1060*/  IMAD.SHL.U32 R2, R14, 0x8, RZ ;  /* 0x000000080e027824 */ /* 0x000fe200078e00ff */
[----:B------:R-:W-:Y:S01]  /*1070*/  LOP3.LUT P5, RZ, R10, 0x4, RZ, 0xc0, !PT ;  /* 0x000000040aff7812 */ /* 0x000fe200078ac0ff */
[----:B------:R-:W-:Y:S01]  /*1080*/  IMAD.SHL.U32 R3, R6, 0x400, RZ ;  /* 0x0000040006037824 */ /* 0x000fe200078e00ff */
[----:B------:R-:W-:Y:S01]  /*1090*/  LOP3.LUT R4, R4, 0x1c0, RZ, 0xc0, !PT ;  /* 0x000001c004047812 */ /* 0x000fe200078ec0ff */
[----:B------:R-:W-:Y:S01]  /*10a0*/  IMAD.SHL.U32 R5, R12, 0x40, RZ ;  /* 0x000000400c057824 */ /* 0x000fe200078e00ff */
[----:B------:R-:W-:Y:S01]  /*10b0*/  LOP3.LUT R2, R0, 0x8, R2, 0xf8, !PT ;  /* 0x0000000800027812 */ /* 0x000fe200078ef802 */
[----:B------:R-:W-:Y:S01]  /*10c0*/  IMAD R6, R7, 0x2, R3 ;  /* 0x0000000207067824 */ /* 0x000fe200078e0203 */
[----:B------:R-:W-:Y:S01]  /*10d0*/  SHF.R.U32.HI R0, RZ, 0x3, R0 ;  /* 0x00000003ff007819 */ /* 0x000fe20000011600 */
[----:B------:R-:W-:Y:S01]  /*10e0*/  IMAD.MOV.U32 R7, RZ, RZ, -0x10 ;  /* 0xfffffff0ff077424 */ /* 0x000fe200078e00ff */
[----:B------:R-:W-:Y:S01]  /*10f0*/  LEA.HI R4, R4, R4, RZ, 0x1d ;  /* 0x0000000404047211 */ /* 0x000fe200078fe8ff */
[----:B------:R-:W-:Y:S01]  /*1100*/  IMAD.MOV.U32 R10, RZ, RZ, 0x20 ;  /* 0x00000020ff0a7424 */ /* 0x000fe200078e00ff */
[----:B------:R-:W-:Y:S01]  /*1110*/  LOP3.LUT R2, R2, R0, RZ, 0x3c, !PT ;  /* 0x0000000002027212 */ /* 0x000fe200078e3cff */
[----:B------:R-:W-:Y:S01]  /*1120*/  IMAD R0, R14, 0x200, R15 ;  /* 0x000002000e007824 */ /* 0x000fe200078e020f */
[----:B------:R-:W-:Y:S01]  /*1130*/  LOP3.LUT R5, R5, 0xfffffe00, RZ, 0xc0, !PT ;  /* 0xfffffe0005057812 */ /* 0x000fe200078ec0ff */
[----:B------:R-:W-:Y:S01]  /*1140*/  IMAD.IADD R9, R6, 0x1, R4 ;  /* 0x0000000106097824 */ /* 0x000fe200078e0204 */
[C---:B------:R-:W-:Y:S01]  /*1150*/  LOP3.LUT P3, RZ, R8.reuse, 0x4, RZ, 0xc0, !PT ;  /* 0x0000000408ff7812 */ /* 0x040fe2000786c0ff */
[----:B------:R-:W-:Y:S01]  /*1160*/  IMAD R6, R8, 0x10, R18 ;  /* 0x0000001008067824 */ /* 0x000fe200078e0212 */
[-C--:B------:R-:W-:Y:S01]  /*1170*/  IADD3 R4, R2, R5.reuse, R3 ;  /* 0x0000000502047210 */ /* 0x080fe20007ffe003 */
[----:B------:R-:W-:Y:S01]  /*1180*/  IMAD.MOV.U32 R12, RZ, RZ, 0x40 ;  /* 0x00000040ff0c7424 */ /* 0x000fe200078e00ff */
[----:B------:R-:W-:Y:S01]  /*1190*/  LOP3.LUT R3, R11, 0x7ffffffc, RZ, 0xc0, !PT ;  /* 0x7ffffffc0b037812 */ /* 0x000fe200078ec0ff */
[----:B------:R-:W-:Y:S01]  /*11a0*/  IMAD.IADD R8, R16, 0x1, R13 ;  /* 0x0000000110087824 */ /* 0x000fe200078e020d */
[----:B------:R-:W-:Y:S01]  /*11b0*/  LEA R196, R0, 0x2900, 0x1 ;  /* 0x0000290000c47811 */ /* 0x000fe200078e08ff */
[----:B------:R-:W-:Y:S01]  /*11c0*/  STL [R1+0x84], R16 ;  /* 0x0000841001007387 */ /* 0x000fe20000100800 */
[----:B------:R-:W-:Y:S01]  /*11d0*/  SEL R7, R7, 0x10, !P0 ;  /* 0x0000001007077807 */ /* 0x000fe20004000000 */
[----:B------:R-:W-:Y:S01]  /*11e0*/  IMAD.IADD R3, R17, 0x1, -R3 ;  /* 0x0000000111037824 */ /* 0x000fe200078e0a03 */
[----:B------:R-:W-:Y:S01]  /*11f0*/  LEA R9, R9, 0x80, 0x1 ;  /* 0x0000008009097811 */ /* 0x000fe200078e08ff */
[----:B------:R1:W-:Y:S01]  /*1200*/  STL [R1+0x74], R6 ;  /* 0x0000740601007387 */ /* 0x0003e20000100800 */
[----:B------:R-:W-:Y:S01]  /*1210*/  LOP3.LUT R5, R2, R5, RZ, 0xfc, !PT ;  /* 0x0000000502057212 */ /* 0x000fe200078efcff */
[----:B------:R-:W-:Y:S01]  /*1220*/  IMAD.SHL.U32 R3, R3, 0x2, RZ ;  /* 0x0000000203037824 */ /* 0x000fe200078e00ff */
[----:B------:R-:W-:Y:S01]  /*1230*/  IADD3 R207, R196, 0x20, RZ ;  /* 0x00000020c4cf7810 */ /* 0x000fe20007ffe0ff */
[----:B------:R2:W-:Y:S01]  /*1240*/  STL [R1+0x88], R8 ;  /* 0x0000880801007387 */ /* 0x0005e20000100800 */
[----:B------:R-:W-:-:S02]  /*1250*/  SEL R2, R12, 0xffffffc0, !P3 ;  /* 0xffffffc00c027807 */ /* 0x000fc40005800000 */
[----:B------:R-:W-:Y:S01]  /*1260*/  @P4 IADD3 R207, R196, -0x20, RZ ;  /* 0xffffffe0c4cf4810 */ /* 0x000fe20007ffe0ff */
[----:B------:R3:W-:Y:S01]  /*1270*/  STL [R1+0x4c], R3 ;  /* 0x00004c0301007387 */ /* 0x0007e20000100800 */
[----:B------:R-:W-:Y:S01]  /*1280*/  SEL R0, R10, 0xffffffe0, !P6 ;  /* 0xffffffe00a007807 */ /* 0x000fe20007000000 */
[----:B------:R-:W-:Y:S01]  /*1290*/  IMAD.IADD R202, R196, 0x1, R2 ;  /* 0x00000001c4ca7824 */ /* 0x000fe200078e0202 */
[C---:B------:R-:W-:Y:S01]  /*12a0*/  IADD3 R11, R9.reuse, 0x40, RZ ;  /* 0x00000040090b7810 */ /* 0x040fe20007ffe0ff */
[----:B------:R-:W-:Y:S01]  /*12b0*/  IMAD.IADD R199, R2, 0x1, R207 ;  /* 0x0000000102c77824 */ /* 0x000fe200078e02cf */
[----:B------:R-:W-:Y:S01]  /*12c0*/  @P2 IADD3 R11, R9, -0x40, RZ ;  /* 0xffffffc0090b2810 */ /* 0x000fe20007ffe0ff */
[----:B------:R-:W-:Y:S01]  /*12d0*/  STL [R1+0x58], R9 ;  /* 0x0000580901007387 */ /* 0x000fe20000100800 */
[----:B------:R-:W-:Y:S02]  /*12e0*/  LEA R203, R4, 0x5100, 0x1 ;  /* 0x0000510004cb7811 */ /* 0x000fe400078e08ff */
[----:B------:R-:W-:-:S02]  /*12f0*/  LEA R197, R5, 0x100, 0x1 ;  /* 0x0000010005c57811 */ /* 0x000fc400078e08ff */
[----:B------:R-:W-:Y:S01]  /*1300*/  IADD3 R211, R207, 0x800, RZ ;  /* 0x00000800cfd37810 */ /* 0x000fe20007ffe0ff */
[----:B------:R-:W-:Y:S01]  /*1310*/  IMAD.IADD R206, R203, 0x1, R0 ;  /* 0x00000001cbce7824 */ /* 0x000fe200078e0200 */
[C---:B------:R-:W-:Y:S01]  /*1320*/  IADD3 R210, R207.reuse, 0x1000, RZ ;  /* 0x00001000cfd27810 */ /* 0x040fe20007ffe0ff */
[----:B------:R-:W-:Y:S01]  /*1330*/  IMAD.IADD R201, R0, 0x1, R197 ;  /* 0x0000000100c97824 */ /* 0x000fe200078e02c5 */
[C---:B------:R-:W-:Y:S02]  /*1340*/  IADD3 R209, R207.reuse, 0x1800, RZ ;  /* 0x00001800cfd17810 */ /* 0x040fe40007ffe0ff */
[----:B-1----:R-:W-:Y:S02]  /*1350*/  SEL R6, R10, 0xffffffe0, !P1 ;  /* 0xffffffe00a067807 */ /* 0x002fe40004800000 */
[----:B------:R-:W-:Y:S01]  /*1360*/  IADD3 R208, R207, 0x2000, RZ ;  /* 0x00002000cfd07810 */ /* 0x000fe20007ffe0ff */
[C---:B--2---:R-:W-:Y:S02]  /*1370*/  IMAD.IADD R8, R9.reuse, 0x1, R7 ;  /* 0x0000000109087824 */ /* 0x044fe400078e0207 */
[----:B------:R-:W-:-:S02]  /*1380*/  IMAD.IADD R10, R9, 0x1, R6 ;  /* 0x00000001090a7824 */ /* 0x000fc400078e0206 */
[----:B------:R-:W-:Y:S01]  /*1390*/  IMAD.IADD R2, R8, 0x1, R6 ;  /* 0x0000000108027824 */ /* 0x000fe200078e0206 */
[----:B---3--:R-:W-:Y:S02]  /*13a0*/  SEL R3, R12, 0xffffffc0, !P5 ;  /* 0xffffffc00c037807 */ /* 0x008fe40006800000 */
[----:B------:R-:W-:Y:S03]  /*13b0*/  STL [R1+0x70], R10 ;  /* 0x0000700a01007387 */ /* 0x000fe60000100800 */
[----:B------:R-:W-:Y:S01]  /*13c0*/  IMAD.IADD R204, R203, 0x1, R3 ;  /* 0x00000001cbcc7824 */ /* 0x000fe200078e0203 */
[----:B------:R1:W-:Y:S01]  /*13d0*/  STL [R1+0x68], R8 ;  /* 0x0000680801007387 */ /* 0x0003e20000100800 */
[----:B------:R-:W-:Y:S02]  /*13e0*/  IMAD.IADD R198, R3, 0x1, R197 ;  /* 0x0000000103c67824 */ /* 0x000fe400078e02c5 */
[C---:B------:R-:W-:Y:S01]  /*13f0*/  IMAD.IADD R205, R0.reuse, 0x1, R204 ;  /* 0x0000000100cd7824 */ /* 0x040fe200078e02cc */
[----:B------:R2:W-:Y:S01]  /*1400*/  STL [R1+0x6c], R2 ;  /* 0x00006c0201007387 */ /* 0x0005e20000100800 */
[----:B------:R-:W-:-:S03]  /*1410*/  IMAD.IADD R200, R0, 0x1, R198 ;  /* 0x0000000100c87824 */ /* 0x000fc600078e02c6 */
[----:B------:R-:W-:Y:S01]  /*1420*/  STL [R1+0x5c], R11 ;  /* 0x00005c0b01007387 */ /* 0x000fe20000100800 */
[--C-:B-1----:R-:W-:Y:S02]  /*1430*/  IMAD.IADD R8, R6, 0x1, R11.reuse ;  /* 0x0000000106087824 */ /* 0x102fe400078e020b */
[----:B--2---:R-:W-:-:S03]  /*1440*/  IMAD.IADD R2, R7, 0x1, R11 ;  /* 0x0000000107027824 */ /* 0x004fc600078e020b */
[----:B------:R-:W-:Y:S01]  /*1450*/  STL [R1+0x60], R8 ;  /* 0x0000600801007387 */ /* 0x000fe20000100800 */
[----:B------:R-:W-:-:S03]  /*1460*/  IMAD.IADD R3, R7, 0x1, R8 ;  /* 0x0000000107037824 */ /* 0x000fc600078e0208 */
[----:B------:R1:W-:Y:S04]  /*1470*/  STL [R1+0x64], R2 ;  /* 0x0000640201007387 */ /* 0x0003e80000100800 */
[----:B------:R2:W-:Y:S01]  /*1480*/  STL [R1+0x7c], R3 ;  /* 0x00007c0301007387 */ /* 0x0005e20000100800 */
[----:B-1----:R-:W-:-:S05]  /*1490*/  IMAD.IADD R2, R6, 0x1, R2 ;  /* 0x0000000106027824 */ /* 0x002fca00078e0202 */
[----:B------:R2:W-:Y:S02]  /*14a0*/  STL [R1+0x78], R2 ;  /* 0x0000780201007387 */ /* 0x0005e40000100800 */
.L_x_142:
[----:B------:R-:W3:Y:S01]  /*14b0*/  LDL R0, [R1+0x2c] ;  /* 0x00002c0001007983 */ /* 0x000ee20000100800 */
[----:B------:R-:W-:Y:S01]  /*14c0*/  IMAD.MOV.U32 R14, RZ, RZ, 0x4 ;  /* 0x00000004ff0e7424 */ /* 0x000fe200078e00ff */
[----:B------:R-:W-:Y:S02]  /*14d0*/  ISETP.NE.U32.AND P0, PT, RZ, c[0x0][0x370], PT ;  /* 0x0000dc00ff007a0c */ /* 0x000fe40003f05070 */
[----:B------:R-:W4:Y:S02]  /*14e0*/  LDL R10, [R1+0x28] ;  /* 0x00002800010a7983 */ /* 0x000f240000100800 */
[----:B------:R-:W-:Y:S01]  /*14f0*/  ISETP.NE.AND.EX P0, PT, RZ, c[0x0][0x374], PT, P0 ;  /* 0x0000dd00ff007a0c */ /* 0x000fe20003f05300 */
[----:B--23--:R-:W-:-:S05]  /*1500*/  IMAD.WIDE R2, R0, R14, c[0x0][0x588] ;  /* 0x0001620000027625 */ /* 0x00cfca00078e020e */
[----:B------:R-:W2:Y:S01]  /*1510*/  LDG.E R21, [R2.64] ;  /* 0x0000000802157981 */ /* 0x000ea2000c1e1900 */
[----:B------:R-:W-:Y:S01]  /*1520*/  ISETP.NE.U32.AND P3, PT, RZ, c[0x0][0x360], PT ;  /* 0x0000d800ff007a0c */ /* 0x000fe20003f65070 */
[----:B------:R-:W-:Y:S01]  /*1530*/  CS2R R8, SRZ ;  /* 0x0000000000087805 */ /* 0x000fe2000001ff00 */
[----:B------:R-:W-:Y:S02]  /*1540*/  ISETP.NE.U32.AND P5, PT, RZ, c[0x0][0x348], PT ;  /* 0x0000d200ff007a0c */ /* 0x000fe40003fa5070 */
[----:B------:R-:W-:Y:S02]  /*1550*/  ISETP.NE.AND.EX P3, PT, RZ, c[0x0][0x364], PT, P3 ;  /* 0x0000d900ff007a0c */ /* 0x000fe40003f65330 */
[----:B------:R-:W-:Y:S02]  /*1560*/  ISETP.NE.U32.AND P4, PT, RZ, c[0x0][0x350], PT ;  /* 0x0000d400ff007a0c */ /* 0x000fe40003f85070 */
[----:B------:R-:W-:Y:S02]  /*1570*/  ISETP.NE.AND.EX P5, PT, RZ, c[0x0][0x34c], PT, P5 ;  /* 0x0000d300ff007a0c */ /* 0x000fe40003fa5350 */
[----:B------:R-:W-:Y:S01]  /*1580*/  ISETP.NE.AND.EX P4, PT, RZ, c[0x0][0x354], PT, P4 ;  /* 0x0000d500ff007a0c */ /* 0x000fe20003f85340 */
[----:B------:R-:W-:Y:S01]  /*1590*/  IMAD.MOV.U32 R11, RZ, RZ, RZ ;  /* 0x000000ffff0b7224 */ /* 0x000fe200078e00ff */
[----:B--2---:R-:W-:Y:S01]  /*15a0*/  SHF.R.S32.HI R12, RZ, 0x1f, R21 ;  /* 0x0000001fff0c7819 */ /* 0x004fe20000011415 */
[----:B------:R1:W-:Y:S01]  /*15b0*/  STL [R1+0x10], R21 ;  /* 0x0000101501007387 */ /* 0x0003e20000100800 */
[----:B------:R-:W-:-:S04]  /*15c0*/  @P0 LEA R2, P1, R21, c[0x0][0x370], 0x2 ;  /* 0x0000dc0015020a11 */ /* 0x000fc800078210ff */
[C---:B------:R-:W-:Y:S02]  /*15d0*/  @P0 LEA.HI.X R3, R21.reuse, c[0x0][0x374], R12, 0x2, P1 ;  /* 0x0000dd0015030a11 */ /* 0x040fe400008f140c */
[----:B------:R-:W-:-:S03]  /*15e0*/  LEA R4, P2, R21, c[0x0][0x348], 0x2 ;  /* 0x0000d20015047a11 */ /* 0x000fc600078410ff */
[----:B------:R2:W5:Y:S01]  /*15f0*/  @P0 LDG.E R8, [R2.64] ;  /* 0x0000000802080981 */ /* 0x000562000c1e1900 */
[C---:B------:R-:W-:Y:S02]  /*1600*/  @P3 LEA R6, P0, R21.reuse, c[0x0][0x360], 0x2 ;  /* 0x0000d80015063a11 */ /* 0x040fe400078010ff */
[C-C-:B------:R-:W-:Y:S02]  /*1610*/  LEA.HI.X R5, R21.reuse, c[0x0][0x34c], R12.reuse, 0x2, P2 ;  /* 0x0000d30015057a11 */ /* 0x140fe400010f140c */
[----:B------:R-:W-:-:S03]  /*1620*/  @P3 LEA.HI.X R7, R21, c[0x0][0x364], R12, 0x2, P0 ;  /* 0x0000d90015073a11 */ /* 0x000fc600000f140c */
[----:B------:R1:W5:Y:S04]  /*1630*/  @P5 LDG.E R11, [R4.64] ;  /* 0x00000008040b5981 */ /* 0x000368000c1e1900 */
[----:B------:R1:W5:Y:S01]  /*1640*/  @P3 LDG.E R17, [R6.64] ;  /* 0x0000000806113981 */ /* 0x000362000c1e1900 */
[----:B--2---:R-:W-:-:S04]  /*1650*/  LEA R2, P1, R21, c[0x0][0x350], 0x2 ;  /* 0x0000d40015027a11 */ /* 0x004fc800078210ff */
[----:B------:R-:W-:-:S05]  /*1660*/  LEA.HI.X R3, R21, c[0x0][0x354], R12, 0x2, P1 ;  /* 0x0000d50015037a11 */ /* 0x000fca00008f140c */
[----:B------:R1:W5:Y:S01]  /*1670*/  @P4 LDG.E R9, [R2.64] ;  /* 0x0000000802094981 */ /* 0x000362000c1e1900 */
[----:B----4-:R-:W-:-:S05]  /*1680*/  LOP3.LUT R27, R10, 0xffff, RZ, 0xc0, !PT ;  /* 0x0000ffff0a1b7812 */ /* 0x010fca00078ec0ff */
[----:B------:R1:W-:Y:S01]  /*1690*/  STL [R1+0x48], R27 ;  /* 0x0000481b01007387 */ /* 0x0003e20000100800 */
[----:B------:R-:W-:Y:S01]  /*16a0*/  YIELD ;  /* 0x0000000000007946 */ /* 0x000fe20003800000 */
[----:B------:R-:W-:Y:S05]  /*16b0*/  @P3 BRA `(.L_x_41) ;  /* 0x0000005000003947 */ /* 0x000fea0003800000 */
[----:B-----5:R-:W-:Y:S01]  /*16c0*/  MOV R17, c[0x0][0x168] ;  /* 0x00005a0000117a02 */ /* 0x020fe20000000f00 */
[----:B------:R-:W-:Y:S05]  /*16d0*/  @!P5 BRA `(.L_x_41) ;  /* 0x000000300000d947 */ /* 0x000fea0003800000 */
[----:B-1----:R-:W2:Y:S04]  /*16e0*/  LDG.E R6, [R4.64] ;  /* 0x0000000804067981 */ /* 0x002ea8000c1e1900 */
[----:B------:R-:W2:Y:S02]  /*16f0*/  LDG.E R0, [R4.64+0x4] ;  /* 0x0000040804007981 */ /* 0x000ea4000c1e1900 */
[----:B--2---:R-:W-:Y:S02]  /*1700*/  IADD3 R17, -R6, R0, RZ ;  /* 0x0000000006117210 */ /* 0x004fe40007ffe1ff */
.L_x_41:
[----:B------:R-:W-:-:S04]  /*1710*/  ISETP.NE.U32.AND P0, PT, RZ, c[0x0][0x368], PT ;  /* 0x0000da00ff007a0c */ /* 0x000fc80003f05070 */
[----:B------:R-:W-:-:S13]  /*1720*/  ISETP.NE.AND.EX P0, PT, RZ, c[0x0][0x36c], PT, P0 ;  /* 0x0000db00ff007a0c */ /* 0x000fda0003f05300 */
[----:B------:R-:W-:Y:S05]  /*1730*/  @!P0 BRA `(.L_x_42) ;  /* 0x0000004000008947 */ /* 0x000fea0003800000 */
[----:B-1----:R-:W-:-:S04]  /*1740*/  LEA R2, P0, R21, c[0x0][0x368], 0x2 ;  /* 0x0000da0015027a11 */ /* 0x002fc800078010ff */
[----:B------:R-:W-:-:S05]  /*1750*/  LEA.HI.X R3, R21, c[0x0][0x36c], R12, 0x2, P0 ;  /* 0x0000db0015037a11 */ /* 0x000fca00000f140c */
[----:B------:R1:W5:Y:S01]  /*1760*/  LDG.E R0, [R2.64] ;  /* 0x0000000802007981 */ /* 0x000362000c1e1900 */
[----:B------:R-:W-:Y:S05]  /*1770*/  BRA `(.L_x_43) ;  /* 0x0000005000007947 */ /* 0x000fea0003800000 */
.L_x_42:
[----:B------:R-:W-:Y:S01]  /*1780*/  MOV R0, c[0x0][0x1d0] ;  /* 0x0000740000007a02 */ /* 0x000fe20000000f00 */
[----:B------:R-:W-:Y:S05]  /*1790*/  @!P4 BRA `(.L_x_43) ;  /* 0x000000300000c947 */ /* 0x000fea0003800000 */
[----:B-1----:R-:W2:Y:S04]  /*17a0*/  LDG.E R4, [R2.64] ;  /* 0x0000000802047981 */ /* 0x002ea8000c1e1900 */
[----:B------:R-:W2:Y:S02]  /*17b0*/  LDG.E R0, [R2.64+0x4] ;  /* 0x0000040802007981 */ /* 0x000ea4000c1e1900 */
[----:B--2---:R-:W-:-:S04]  /*17c0*/  IADD3 R0, -R4, R0, RZ ;  /* 0x0000000004007210 */ /* 0x004fc80007ffe1ff */
.L_x_43:
[----:B-1----:R-:W-:Y:S01]  /*17d0*/  LOP3.LUT R2, R10, 0xff000000, RZ, 0xc0, !PT ;  /* 0xff0000000a027812 */ /* 0x002fe200078ec0ff */
[----:B-----5:R-:W-:Y:S01]  /*17e0*/  IMAD.IADD R89, R0, 0x1, -R8 ;  /* 0x0000000100597824 */ /* 0x020fe200078e0a08 */
[----:B------:R-:W-:Y:S01]  /*17f0*/  LOP3.LUT R3, R10, 0xff0000, RZ, 0xc0, !PT ;  /* 0x00ff00000a037812 */ /* 0x000fe200078ec0ff */
[----:B------:R-:W-:Y:S01]  /*1800*/  BSSY B0, `(.L_x_44) ;  /* 0x000002d000007945 */ /* 0x000fe20003800000 */
[----:B------:R-:W-:Y:S01]  /*1810*/  SHF.R.U32.HI R4, RZ, 0x8, R2 ;  /* 0x00000008ff047819 */ /* 0x000fe20000011602 */
[----:B------:R-:W-:Y:S01]  /*1820*/  IMAD.IADD R13, R9, 0x1, R8 ;  /* 0x00000001090d7824 */ /* 0x000fe200078e0208 */
[----:B------:R-:W-:-:S02]  /*1830*/  IADD3 R0, R89, 0x4f, RZ ;  /* 0x0000004f59007810 */ /* 0x000fc40007ffe0ff */
[----:B------:R-:W-:Y:S02]  /*1840*/  LEA.HI R3, R3, R4, RZ, 0x10 ;  /* 0x0000000403037211 */ /* 0x000fe400078f80ff */
[----:B------:R-:W-:Y:S01]  /*1850*/  ISETP.GE.AND P0, PT, R89, 0x1, PT ;  /* 0x000000015900780c */ /* 0x000fe20003f06270 */
[----:B------:R-:W-:Y:S01]  /*1860*/  IMAD.HI R0, R0, 0x66666667, RZ ;  /* 0x6666666700007827 */ /* 0x000fe200078e02ff */
[----:B------:R-:W-:Y:S02]  /*1870*/  LOP3.LUT R15, R3, 0xff, RZ, 0xc0, !PT ;  /* 0x000000ff030f7812 */ /* 0x000fe400078ec0ff */
[----:B------:R-:W-:Y:S02]  /*1880*/  SHF.R.U32.HI R5, RZ, 0x10, R3 ;  /* 0x00000010ff057819 */ /* 0x000fe40000011603 */
[----:B------:R-:W-:Y:S01]  /*1890*/  SHF.R.U32.HI R2, RZ, 0x1f, R0 ;  /* 0x0000001fff027819 */ /* 0x000fe20000011600 */
[----:B------:R1:W-:Y:S03]  /*18a0*/  STL [R1+0x54], R15 ;  /* 0x0000540f01007387 */ /* 0x0003e60000100800 */
[----:B------:R-:W-:Y:S01]  /*18b0*/  LEA.HI.SX32 R8, R0, R2, 0x1b ;  /* 0x0000000200087211 */ /* 0x000fe200078fdaff */
[----:B------:R1:W-:Y:S01]  /*18c0*/  STL [R1+0x50], R5 ;  /* 0x0000500501007387 */ /* 0x0003e20000100800 */
[----:B------:R-:W-:Y:S01]  /*18d0*/  IMAD.MOV.U32 R2, RZ, RZ, RZ ;  /* 0x000000ffff027224 */ /* 0x000fe200078e00ff */
[----:B------:R-:W-:Y:S05]  /*18e0*/  @!P0 BRA `(.L_x_45) ;  /* 0x000001e000008947 */ /* 0x000fea0003800000 */
[----:B------:R-:W-:Y:S01]  /*18f0*/  ISETP.NE.AND P0, PT, R5, RZ, PT ;  /* 0x000000ff0500720c */ /* 0x000fe20003f05270 */
[----:B------:R-:W-:-:S03]  /*1900*/  IMAD.MOV.U32 R4, RZ, RZ, RZ ;  /* 0x000000ffff047224 */ /* 0x000fc600078e00ff */
[----:B------:R-:W-:-:S04]  /*1910*/  SEL R0, R5, c[0x0][0x338], P0 ;  /* 0x0000ce0005007a07 */ /* 0x000fc80000000000 */
[----:B------:R-:W-:Y:S02]  /*1920*/  IABS R3, R0 ;  /* 0x0000000000037213 */ /* 0x000fe40000000000 */
[----:B------:R-:W-:Y:S02]  /*1930*/  IADD3 R6, R8, -0x1, R0 ;  /* 0xffffffff08067810 */ /* 0x000fe40007ffe000 */
[----:B------:R-:W2:Y:S02]  /*1940*/  I2F.RP R2, R3 ;  /* 0x0000000300027306 */ /* 0x000ea40000209400 */
[----:B------:R-:W-:-:S06]  /*1950*/  IABS R10, R6 ;  /* 0x00000006000a7213 */ /* 0x000fcc0000000000 */
[----:B--2---:R-:W2:Y:S02]  /*1960*/  MUFU.RCP R2, R2 ;  /* 0x0000000200027308 */ /* 0x004ea40000001000 */
[----:B--2---:R-:W-:-:S06]  /*1970*/  IADD3 R2, R2, 0xffffffe, RZ ;  /* 0x0ffffffe02027810 */ /* 0x004fcc0007ffe0ff */
[----:B-1----:R-:W1:Y:S02]  /*1980*/  F2I.FTZ.U32.TRUNC.NTZ R5, R2 ;  /* 0x0000000200057305 */ /* 0x002e64000021f000 */
[----:B-1----:R-:W-:-:S04]  /*1990*/  IMAD.MOV R2, RZ, RZ, -R5 ;  /* 0x000000ffff027224 */ /* 0x002fc800078e0a05 */
        /* <DEDUP_REMOVED lines=19> */
.L_x_45:
[----:B------:R-:W-:Y:S05]  /*1ad0*/  BSYNC B0 ;  /* 0x0000000000007941 */ /* 0x000fea0003800000 */
.L_x_44:
[----:B------:R-:W-:Y:S01]  /*1ae0*/  IMAD R3, R15, R2, RZ ;  /* 0x000000020f037224 */ /* 0x000fe200078e02ff */
[----:B------:R-:W-:Y:S01]  /*1af0*/  PRMT R0, RZ, 0x7610, R0 ;  /* 0x00007610ff007816 */ /* 0x000fe20000000000 */
[----:B------:R-:W-:Y:S01]  /*1b00*/  IMAD.MOV.U32 R26, RZ, RZ, RZ ;  /* 0x000000ffff1a7224 */ /* 0x000fe200078e00ff */
[----:B------:R-:W-:Y:S01]  /*1b10*/  MOV R19, RZ ;  /* 0x000000ff00137202 */ /* 0x000fe20000000f00 */
        /* <DEDUP_REMOVED lines=38> */
[----:B--2---:R-:W2:Y:S04]  /*1d80*/  LDL R4, [R1+0x74] ;  /* 0x0000740001047983 */ /* 0x004ea80000100800 */
[----:B------:R-:W2:Y:S01]  /*1d90*/  LDL R18, [R1+0x24] ;  /* 0x0000240001127983 */ /* 0x000ea20000100800 */
[----:B------:R-:W-:-:S03]  /*1da0*/  ISETP.NE.U32.AND P1, PT, RZ, c[0x0][0x340], PT ;  /* 0x0000d000ff007a0c */ /* 0x000fc60003f25070 */
[----:B------:R-:W3:Y:S04]  /*1db0*/  LDL.64 R8, [R1+0x18] ;  /* 0x0000180001087983 */ /* 0x000ee80000100a00 */
[----:B------:R4:W3:Y:S01]  /*1dc0*/  LDL.64 R22, [R1+0x18] ;  /* 0x0000180001167983 */ /* 0x0008e20000100a00 */
[----:B------:R-:W-:-:S13]  /*1dd0*/  ISETP.NE.AND.EX P1, PT, RZ, c[0x0][0x344], PT, P1 ;  /* 0x0000d100ff007a0c */ /* 0x000fda0003f25310 */
[----:B------:R-:W-:-:S05]  /*1de0*/  @P1 IMAD.WIDE R2, R21, R14, c[0x0][0x340] ;  /* 0x0000d00015021625 */ /* 0x000fca00078e020e */
[----:B------:R5:W4:Y:S04]  /*1df0*/  @P1 LDG.E R14, [R2.64] ;  /* 0x00000008020e1981 */ /* 0x000b28000c1e1900 */
[----:B------:R-:W1:Y:S01]  /*1e00*/  S2R R6, SR_TID.X ;  /* 0x0000000000067919 */ /* 0x000e620000002100 */
[----:B------:R-:W-:-:S04]  /*1e10*/  MOV R0, c[0x0][0x2c4] ;  /* 0x0000b10000007a02 */ /* 0x000fc80000000f00 */
[----:B------:R-:W-:Y:S02]  /*1e20*/  ISETP.NE.AND P0, PT, R0, 0x1, PT ;  /* 0x000000010000780c */ /* 0x000fe40003f05270 */
[----:B------:R-:W-:-:S05]  /*1e30*/  SHF.R.S32.HI R0, RZ, 0x1f, R11 ;  /* 0x0000001fff007819 */ /* 0x000fca000001140b */
[----:B------:R-:W-:Y:S01]  /*1e40*/  IMAD R0, R0, c[0x0][0x178], RZ ;  /* 0x00005e0000007a24 */ /* 0x000fe200078e02ff */
[----:B-1----:R-:W-:-:S03]  /*1e50*/  SHF.R.S32.HI R20, RZ, 0x1f, R6 ;  /* 0x0000001fff147819 */ /* 0x002fc60000011406 */
[----:B-----5:R-:W-:Y:S01]  /*1e60*/  IMAD R2, R11, c[0x0][0x17c], R0 ;  /* 0x00005f000b027a24 */ /* 0x020fe200078e0200 */
[----:B------:R-:W-:-:S04]  /*1e70*/  LEA.HI R20, R20, R6, RZ, 0x3 ;  /* 0x0000000614147211 */ /* 0x000fc800078f18ff */
[----:B------:R-:W-:Y:S02]  /*1e80*/  SHF.R.S32.HI R20, RZ, 0x3, R20 ;  /* 0x00000003ff147819 */ /* 0x000fe40000011414 */
[----:B------:R-:W-:-:S05]  /*1e90*/  SEL R6, R12, RZ, !P5 ;  /* 0x000000ff0c067207 */ /* 0x000fca0006800000 */
[----:B------:R-:W-:Y:S01]  /*1ea0*/  IMAD R16, R6, c[0x0][0x1c0], RZ ;  /* 0x0000700006107a24 */ /* 0x000fe200078e02ff */
[----:B------:R-:W-:Y:S02]  /*1eb0*/  IADD3 R88, R246, -0x1, RZ ;  /* 0xfffffffff6587810 */ /* 0x000fe40007ffe0ff */
[----:B--2---:R-:W-:Y:S01]  /*1ec0*/  LEA R10, R18, R4, 0x7 ;  /* 0x00000004120a7211 */ /* 0x004fe200078e38ff */
[----:B------:R-:W-:-:S04]  /*1ed0*/  IMAD.WIDE.U32 R4, R11, c[0x0][0x178], RZ ;  /* 0x00005e000b047a25 */ /* 0x000fc800078e00ff */
[----:B------:R-:W-:Y:S01]  /*1ee0*/  @P0 IMAD.HI.U32 R3, R10, c[0x0][0x2c8], RZ ;  /* 0x0000b2000a030a27 */ /* 0x000fe200078e00ff */
[----:B------:R-:W-:-:S03]  /*1ef0*/  IADD3 R5, R5, R2, RZ ;  /* 0x0000000205057210 */ /* 0x000fc60007ffe0ff */
[----:B------:R-:W-:Y:S01]  /*1f00*/  IMAD.MOV.U32 R0, RZ, RZ, R10 ;  /* 0x000000ffff007224 */ /* 0x000fe200078e000a */
[----:B------:R-:W-:Y:S02]  /*1f10*/  @P0 SHF.R.U32.HI R0, RZ, c[0x0][0x2cc], R3 ;  /* 0x0000b300ff000a19 */ /* 0x000fe40000011603 */
[----:B------:R-:W-:Y:S02]  /*1f20*/  SHF.R.S32.HI R3, RZ, 0x1f, R13 ;  /* 0x0000001fff037819 */ /* 0x000fe4000001140d */
[C---:B------:R-:W-:Y:S02]  /*1f30*/  IADD3 R2, P0, R20.reuse, R13, RZ ;  /* 0x0000000d14027210 */ /* 0x040fe40007f1e0ff */
[----:B---3--:R-:W-:Y:S02]  /*1f40*/  MOV R22, R8 ;  /* 0x0000000800167202 */ /* 0x008fe40000000f00 */
[----:B------:R-:W-:Y:S01]  /*1f50*/  LEA.HI.X.SX32 R3, R20, R3, 0x1, P0 ;  /* 0x0000000314037211 */ /* 0x000fe200000f0eff */
[----:B------:R-:W-:Y:S01]  /*1f60*/  IMAD.WIDE.U32 R4, R27, c[0x0][0x1b8], R4 ;  /* 0x00006e001b047a25 */ /* 0x000fe200078e0004 */
[----:B------:R-:W-:-:S03]  /*1f70*/  SHF.R.S32.HI R23, RZ, 0x1f, R22 ;  /* 0x0000001fff177819 */ /* 0x000fc60000011416 */
[C---:B------:R-:W-:Y:S02]  /*1f80*/  IMAD R15, R3.reuse, c[0x0][0x1e0], RZ ;  /* 0x00007800030f7a24 */ /* 0x040fe400078e02ff */
[----:B------:R-:W-:Y:S02]  /*1f90*/  IMAD R13, R3, c[0x0][0x208], RZ ;  /* 0x00008200030d7a24 */ /* 0x000fe400078e02ff */
[----:B------:R-:W-:Y:S01]  /*1fa0*/  IMAD R3, R27, c[0x0][0x1bc], R5 ;  /* 0x00006f001b037a24 */ /* 0x000fe200078e0205 */
[----:B------:R-:W-:Y:S01]  /*1fb0*/  SEL R11, R21, RZ, !P5 ;  /* 0x000000ff150b7207 */ /* 0x000fe20006800000 */
[C---:B------:R-:W-:Y:S02]  /*1fc0*/  IMAD R5, R2.reuse, c[0x0][0x1e4], R15 ;  /* 0x0000790002057a24 */ /* 0x040fe400078e020f */
[----:B------:R-:W-:-:S04]  /*1fd0*/  IMAD.WIDE.U32 R6, R2, c[0x0][0x1e0], R22 ;  /* 0x0000780002067a25 */ /* 0x000fc800078e0016 */
[----:B------:R-:W-:-:S04]  /*1fe0*/  IMAD.WIDE.U32 R8, R2, c[0x0][0x208], R22 ;  /* 0x0000820002087a25 */ /* 0x000fc800078e0016 */
[----:B------:R-:W-:Y:S02]  /*1ff0*/  IMAD R15, R2, c[0x0][0x20c], R13 ;  /* 0x00008300020f7a24 */ /* 0x000fe400078e020d */
[----:B------:R-:W-:Y:S02]  /*2000*/  IMAD.MOV.U32 R2, RZ, RZ, R4 ;  /* 0x000000ffff027224 */ /* 0x000fe400078e0004 */
[C---:B------:R-:W-:Y:S02]  /*2010*/  IMAD R13, R11.reuse, c[0x0][0x1c4], R16 ;  /* 0x000071000b0d7a24 */ /* 0x040fe400078e0210 */
[----:B------:R-:W-:Y:S01]  /*2020*/  IMAD.WIDE.U32 R2, R11, c[0x0][0x1c0], R2 ;  /* 0x000070000b027a25 */ /* 0x000fe200078e0002 */
[----:B------:R-:W-:Y:S02]  /*2030*/  SHF.R.S32.HI R11, RZ, 0x1f, R0 ;  /* 0x0000001fff0b7819 */ /* 0x000fe40000011400 */
[----:B------:R-:W-:Y:S02]  /*2040*/  IADD3 R4, -R0, RZ, RZ ;  /* 0x000000ff00047210 */ /* 0x000fe40007ffe1ff */
[----:B------:R-:W-:Y:S01]  /*2050*/  IADD3 R7, R7, R5, RZ ;  /* 0x0000000507077210 */ /* 0x000fe20007ffe0ff */
[----:B------:R-:W-:Y:S01]  /*2060*/  IMAD.IADD R5, R9, 0x1, R15 ;  /* 0x0000000109057824 */ /* 0x000fe200078e020f */
[----:B------:R-:W-:Y:S01]  /*2070*/  IADD3 R3, R3, R13, RZ ;  /* 0x0000000d03037210 */ /* 0x000fe20007ffe0ff */
[----:B------:R-:W-:-:S02]  /*2080*/  IMAD R9, R11, c[0x0][0x1b0], RZ ;  /* 0x00006c000b097a24 */ /* 0x000fc400078e02ff */
[----:B------:R-:W-:Y:S02]  /*2090*/  IMAD R10, R4, c[0x0][0x2c4], R10 ;  /* 0x0000b100040a7a24 */ /* 0x000fe400078e020a */
[----:B------:R-:W-:Y:S01]  /*20a0*/  IMAD.WIDE.U32 R6, R27, c[0x0][0x1e8], R6 ;  /* 0x00007a001b067a25 */ /* 0x000fe200078e0006 */
[----:B------:R-:W-:-:S03]  /*20b0*/  MOV R4, R8 ;  /* 0x0000000800047202 */ /* 0x000fc60000000f00 */
[C---:B------:R-:W-:Y:S02]  /*20c0*/  IMAD R11, R0.reuse, c[0x0][0x1b4], R9 ;  /* 0x00006d00000b7a24 */ /* 0x040fe400078e0209 */
[----:B------:R-:W-:Y:S01]  /*20d0*/  IMAD.WIDE.U32 R2, R0, c[0x0][0x1b0], R2 ;  /* 0x00006c0000027a25 */ /* 0x000fe200078e0002 */
[----:B----4-:R-:W-:Y:S02]  /*20e0*/  @P1 SHF.R.S32.HI R0, RZ, 0x1f, R14 ;  /* 0x0000001fff001819 */ /* 0x010fe4000001140e */
[----:B------:R-:W-:Y:S01]  /*20f0*/  @!P1 MOV R0, R12 ;  /* 0x0000000c00009202 */ /* 0x000fe20000000f00 */
[----:B------:R-:W-:Y:S01]  /*2100*/  IMAD R9, R27, c[0x0][0x1ec], R7 ;  /* 0x00007b001b097a24 */ /* 0x000fe200078e0207 */
[----:B------:R-:W-:Y:S01]  /*2110*/  SHF.R.S32.HI R7, RZ, 0x1f, R10 ;  /* 0x0000001fff077819 */ /* 0x000fe2000001140a */
[----:B------:R-:W-:Y:S01]  /*2120*/  IMAD.MOV.U32 R8, RZ, RZ, R6 ;  /* 0x000000ffff087224 */ /* 0x000fe200078e0006 */
[----:B------:R-:W-:Y:S02]  /*2130*/  IADD3 R3, R3, R11, RZ ;  /* 0x0000000b03037210 */ /* 0x000fe40007ffe0ff */
[----:B------:R-:W-:Y:S01]  /*2140*/  SEL R6, R0, RZ, !P4 ;  /* 0x000000ff00067207 */ /* 0x000fe20006000000 */
[----:B------:R-:W-:Y:S01]  /*2150*/  IMAD R7, R7, c[0x0][0x1a8], RZ ;  /* 0x00006a0007077a24 */ /* 0x000fe200078e02ff */
[----:B------:R-:W-:Y:S01]  /*2160*/  @!P1 MOV R14, R21 ;  /* 0x00000015000e9202 */ /* 0x000fe20000000f00 */
[----:B------:R-:W-:-:S03]  /*2170*/  IMAD.WIDE.U32 R4, R27, c[0x0][0x210], R4 ;  /* 0x000084001b047a25 */ /* 0x000fc600078e0004 */
[----:B------:R-:W-:Y:S01]  /*2180*/  SEL R0, R14, RZ, !P4 ;  /* 0x000000ff0e007207 */ /* 0x000fe20006000000 */
[C---:B------:R-:W-:Y:S02]  /*2190*/  IMAD R7, R10.reuse, c[0x0][0x1ac], R7 ;  /* 0x00006b000a077a24 */ /* 0x040fe400078e0207 */
[----:B------:R-:W-:-:S04]  /*21a0*/  IMAD.WIDE.U32 R2, R10, c[0x0][0x1a8], R2 ;  /* 0x00006a000a027a25 */ /* 0x000fc800078e0002 */
[C---:B------:R-:W-:Y:S02]  /*21b0*/  IMAD R11, R6.reuse, c[0x0][0x1f0], RZ ;  /* 0x00007c00060b7a24 */ /* 0x040fe400078e02ff */
[----:B------:R-:W-:Y:S02]  /*21c0*/  IMAD R5, R27, c[0x0][0x214], R5 ;  /* 0x000085001b057a24 */ /* 0x000fe400078e0205 */
[----:B------:R-:W-:Y:S02]  /*21d0*/  IMAD R6, R6, c[0x0][0x218], RZ ;  /* 0x0000860006067a24 */ /* 0x000fe400078e02ff */
[----:B------:R-:W-:Y:S01]  /*21e0*/  IMAD.IADD R3, R3, 0x1, R7 ;  /* 0x0000000103037824 */ /* 0x000fe200078e0207 */
[----:B------:R-:W-:Y:S01]  /*21f0*/  LEA R7, P0, R2, c[0x0][0x160], 0x1 ;  /* 0x0000580002077a11 */ /* 0x000fe200078008ff */
[C---:B------:R-:W-:Y:S02]  /*2200*/  IMAD R10, R0.reuse, c[0x0][0x21c], R6 ;  /* 0x00008700000a7a24 */ /* 0x040fe400078e0206 */
[----:B------:R-:W-:Y:S01]  /*2210*/  IMAD.WIDE.U32 R4, R0, c[0x0][0x218], R4 ;  /* 0x0000860000047a25 */ /* 0x000fe200078e0004 */
[----:B------:R-:W-:-:S03]  /*2220*/  LEA.HI.X R6, R2, c[0x0][0x164], R3, 0x1, P0 ;  /* 0x0000590002067a11 */ /* 0x000fc600000f0c03 */
[C---:B------:R-:W-:Y:S02]  /*2230*/  IMAD R11, R0.reuse, c[0x0][0x1f4], R11 ;  /* 0x00007d00000b7a24 */ /* 0x040fe400078e020b */
[----:B------:R-:W-:Y:S01]  /*2240*/  IMAD.WIDE.U32 R8, R0, c[0x0][0x1f0], R8 ;  /* 0x00007c0000087a25 */ /* 0x000fe200078e0008 */
[----:B------:R-:W-:Y:S01]  /*2250*/  IADD3 R2, R5, R10, RZ ;  /* 0x0000000a05027210 */ /* 0x000fe20007ffe0ff */
[----:B------:R1:W-:Y:S03]  /*2260*/  STL [R1+0x1c], R23 ;  /* 0x00001c1701007387 */ /* 0x0003e60000100800 */
[----:B------:R-:W-:Y:S01]  /*2270*/  IADD3 R3, R9, R11, RZ ;  /* 0x0000000b09037210 */ /* 0x000fe20007ffe0ff */
[----:B------:R1:W-:Y:S04]  /*2280*/  STL.64 [R1+0x30], R8 ;  /* 0x0000300801007387 */ /* 0x0003e80000100a00 */
[----:B------:R1:W-:Y:S04]  /*2290*/  STL.64 [R1+0x38], R4 ;  /* 0x0000380401007387 */ /* 0x0003e80000100a00 */
[----:B------:R1:W-:Y:S04]  /*22a0*/  STL [R1+0x44], R2 ;  /* 0x0000440201007387 */ /* 0x0003e80000100800 */
[----:B------:R1:W-:Y:S01]  /*22b0*/  STL [R1+0x40], R3 ;  /* 0x0000400301007387 */ /* 0x0003e20000100800 */
[----:B------:R-:W-:-:S02]  /*22c0*/  ISETP.GE.AND P1, PT, R22, c[0x0][0x1d4], PT ;  /* 0x0000750016007a0c */ /* 0x000fc40003f26270 */
[----:B------:R-:W-:Y:S02]  /*22d0*/  ISETP.GE.AND P3, PT, R22, c[0x0][0x198], PT ;  /* 0x0000660016007a0c */ /* 0x000fe40003f66270 */
[----:B------:R-:W-:Y:S01]  /*22e0*/  LEA R0, R18, R20, 0x7 ;  /* 0x0000001412007211 */ /* 0x000fe200078e38ff */
[----:B------:R-:W-:Y:S08]  /*22f0*/  BRA.DIV ~URZ, `(.L_x_47) ;  /* 0x0000c6427f007947 */ /* 0x000ff0000b800000 */
[----:B-1----:R1:W2:Y:S02]  /*2300*/  SHFL.IDX PT, R8, R6, RZ, 0x181f ;  /* 0x00181fff06087589 */ /* 0x0022a400000e0000 */
.L_x_147:
[----:B------:R-:W-:Y:S05]  /*2310*/  BRA.DIV ~URZ, `(.L_x_48) ;  /* 0x0000c6927f007947 */ /* 0x000fea000b800000 */
[----:B------:R3:W4:Y:S02]  /*2320*/  SHFL.IDX PT, R2, R7, RZ, 0x181f ;  /* 0x00181fff07027589 */ /* 0x00072400000e0000 */
.L_x_148:
[----:B------:R-:W-:Y:S01]  /*2330*/  IMAD R4, R17, c[0x0][0x2c4], RZ ;  /* 0x0000b10011047a24 */ /* 0x000fe200078e02ff */
[----:B------:R-:W-:Y:S04]  /*2340*/  BSSY B0, `(.L_x_49) ;  /* 0x000000a000007945 */ /* 0x000fe80003800000 */
[----:B------:R-:W-:-:S13]  /*2350*/  ISETP.GE.AND P0, PT, R0, R4, PT ;  /* 0x000000040000720c */ /* 0x000fda0003f06270 */
[----:B------:R-:W-:Y:S05]  /*2360*/  @P0 BRA `(.L_x_50) ;  /* 0x0000007000000947 */ /* 0x000fea0003800000 */
[----:B------:R-:W5:Y:S02]  /*2370*/  LDL.64 R10, [R1+0x18] ;  /* 0x00001800010a7983 */ /* 0x000f640000100a00 */
[----:B----45:R-:W-:-:S04]  /*2380*/  LEA R2, P0, R10, R2, 0x1 ;  /* 0x000000020a027211 */ /* 0x030fc800078008ff */
[----:B--2---:R-:W-:-:S05]  /*2390*/  LEA.HI.X R3, R10, R8, R11, 0x1, P0 ;  /* 0x000000080a037211 */ /* 0x004fca00000f0c0b */
[----:B------:R-:W-:Y:S01]  /*23a0*/  @!PT LDS RZ, [RZ] ;  /* 0x00000000fffff984 */ /* 0x000fe20000000800 */
[----:B------:R-:W-:Y:S01]  /*23b0*/  @!PT LDS RZ, [RZ] ;  /* 0x00000000fffff984 */ /* 0x000fe20000000800 */
[----:B------:R-:W-:Y:S01]  /*23c0*/  @!PT LDS RZ, [RZ] ;  /* 0x00000000fffff984 */ /* 0x000fe20000000800 */
[----:B------:R2:W-:Y:S04]  /*23d0*/  LDGSTS.E.BYPASS.LTC128B.128 [R213+0x5100], [R2.64], !P3 ;  /* 0x0510000002d57fae */ /* 0x0005e8000d901d48 */
.L_x_50:
[----:B------:R-:W-:Y:S05]  /*23e0*/  BSYNC B0 ;  /* 0x0000000000007941 */ /* 0x000fea0003800000 */
.L_x_49:
[----:B------:R-:W-:Y:S05]  /*23f0*/  BRA.DIV ~URZ, `(.L_x_51) ;  /* 0x0000c6227f007947 */ /* 0x000fea000b800000 */
[----:B--2---:R2:W1:Y:S04]  /*2400*/  SHFL.IDX PT, R8, R6, 0x1, 0x181f ;  /* 0x00381f0006087f89 */ /* 0x00446800000e0000 */
[----:B----4-:R2:W4:Y:S02]  /*2410*/  SHFL.IDX PT, R2, R7, 0x1, 0x181f ;  /* 0x00381f0007027f89 */ /* 0x01052400000e0000 */
.L_x_149:
[----:B------:R-:W-:Y:S01]  /*2420*/  IADD3 R3, R0, 0x10, RZ ;  /* 0x0000001000037810 */ /* 0x000fe20007ffe0ff */
[----:B------:R-:W-:Y:S03]  /*2430*/  BSSY B0, `(.L_x_52) ;  /* 0x000000a000007945 */ /* 0x000fe60003800000 */
[----:B------:R-:W-:-:S13]  /*2440*/  ISETP.GE.AND P0, PT, R3, R4, PT ;  /* 0x000000040300720c */ /* 0x000fda0003f06270 */
[----:B------:R-:W-:Y:S05]  /*2450*/  @P0 BRA `(.L_x_53) ;  /* 0x0000007000000947 */ /* 0x000fea0003800000 */
[----:B------:R-:W5:Y:S02]  /*2460*/  LDL.64 R10, [R1+0x18] ;  /* 0x00001800010a7983 */ /* 0x000f640000100a00 */
[----:B----45:R-:W-:-:S04]  /*2470*/  LEA R2, P0, R10, R2, 0x1 ;  /* 0x000000020a027211 */ /* 0x030fc800078008ff */
[----:B-1----:R-:W-:-:S05]  /*2480*/  LEA.HI.X R3, R10, R8, R11, 0x1, P0 ;  /* 0x000000080a037211 */ /* 0x002fca00000f0c0b */
[----:B------:R-:W-:Y:S01]  /*2490*/  @!PT LDS RZ, [RZ] ;  /* 0x00000000fffff984 */ /* 0x000fe20000000800 */
[----:B------:R-:W-:Y:S01]  /*24a0*/  @!PT LDS RZ, [RZ] ;  /* 0x00000000fffff984 */ /* 0x000fe20000000800 */
[----:B------:R-:W-:Y:S01]  /*24b0*/  @!PT LDS RZ, [RZ] ;  /* 0x00000000fffff984 */ /* 0x000fe20000000800 */
[----:B------:R1:W-:Y:S04]  /*24c0*/  LDGSTS.E.BYPASS.LTC128B.128 [R213+0x5900], [R2.64], !P3 ;  /* 0x0590000002d57fae */ /* 0x0003e8000d901d48 */
.L_x_53:
[----:B------:R-:W-:Y:S05]  /*24d0*/  BSYNC B0 ;  /* 0x0000000000007941 */ /* 0x000fea0003800000 */
.L_x_52:
[----:B------:R-:W-:Y:S05]  /*24e0*/  BRA.DIV ~URZ, `(.L_x_54) ;  /* 0x0000c6027f007947 */ /* 0x000fea000b800000 */
[----:B-1----:R1:W2:Y:S02]  /*24f0*/  SHFL.IDX PT, R8, R6, 0x2, 0x181f ;  /* 0x00581f0006087f89 */ /* 0x0022a400000e0000 */
.L_x_150:
[----:B------:R-:W-:Y:S05]  /*2500*/  BRA.DIV ~URZ, `(.L_x_55) ;  /* 0x0000c6527f007947 */ /* 0x000fea000b800000 */
[----:B----4-:R4:W1:Y:S02]  /*2510*/  SHFL.IDX PT, R2, R7, 0x2, 0x181f ;  /* 0x00581f0007027f89 */ /* 0x01086400000e0000 */
.L_x_151:
[----:B------:R-:W-:Y:S01]  /*2520*/  IADD3 R3, R0, 0x20, RZ ;  /* 0x0000002000037810 */ /* 0x000fe20007ffe0ff */
[----:B------:R-:W-:Y:S03]  /*2530*/  BSSY B0, `(.L_x_56) ;  /* 0x000000a000007945 */ /* 0x000fe60003800000 */
[----:B------:R-:W-:-:S13]  /*2540*/  ISETP.GE.AND P0, PT, R3, R4, PT ;  /* 0x000000040300720c */ /* 0x000fda0003f06270 */
[----:B------:R-:W-:Y:S05]  /*2550*/  @P0 BRA `(.L_x_57) ;  /* 0x0000007000000947 */ /* 0x000fea0003800000 */
[----:B------:R-:W5:Y:S02]  /*2560*/  LDL.64 R10, [R1+0x18] ;  /* 0x00001800010a7983 */ /* 0x000f640000100a00 */
[----:B-1---5:R-:W-:-:S04]  /*2570*/  LEA R2, P0, R10, R2, 0x1 ;  /* 0x000000020a027211 */ /* 0x022fc800078008ff */
[----:B--2---:R-:W-:-:S05]  /*2580*/  LEA.HI.X R3, R10, R8, R11, 0x1, P0 ;  /* 0x000000080a037211 */ /* 0x004fca00000f0c0b */
[----:B------:R-:W-:Y:S01]  /*2590*/  @!PT LDS RZ, [RZ] ;  /* 0x00000000fffff984 */ /* 0x000fe20000000800 */
[----:B------:R-:W-:Y:S01]  /*25a0*/  @!PT LDS RZ, [RZ] ;  /* 0x00000000fffff984 */ /* 0x000fe20000000800 */
[----:B------:R-:W-:Y:S01]  /*25b0*/  @!PT LDS RZ, [RZ] ;  /* 0x00000000fffff984 */ /* 0x000fe20000000800 */
[----:B------:R1:W-:Y:S04]  /*25c0*/  LDGSTS.E.BYPASS.LTC128B.128 [R213+0x6100], [R2.64], !P3 ;  /* 0x0610000002d57fae */ /* 0x0003e8000d901d48 */
.L_x_57:
[----:B------:R-:W-:Y:S05]  /*25d0*/  BSYNC B0 ;  /* 0x0000000000007941 */ /* 0x000fea0003800000 */
.L_x_56:
[----:B------:R-:W-:Y:S05]  /*25e0*/  BRA.DIV ~URZ, `(.L_x_58) ;  /* 0x0000c5e27f007947 */ /* 0x000fea000b800000 */
[----:B--2---:R2:W3:Y:S04]  /*25f0*/  SHFL.IDX PT, R8, R6, 0x3, 0x181f ;  /* 0x00781f0006087f89 */ /* 0x0044e800000e0000 */
[----:B-1----:R2:W1:Y:S02]  /*2600*/  SHFL.IDX PT, R2, R7, 0x3, 0x181f ;  /* 0x00781f0007027f89 */ /* 0x00246400000e0000 */
.L_x_152:
[----:B------:R-:W-:Y:S01]  /*2610*/  IADD3 R3, R0, 0x30, RZ ;  /* 0x0000003000037810 */ /* 0x000fe20007ffe0ff */
[----:B------:R-:W-:Y:S03]  /*2620*/  BSSY B0, `(.L_x_59) ;  /* 0x000000a000007945 */ /* 0x000fe60003800000 */
[----:B------:R-:W-:-:S13]  /*2630*/  ISETP.GE.AND P0, PT, R3, R4, PT ;  /* 0x000000040300720c */ /* 0x000fda0003f06270 */
[----:B------:R-:W-:Y:S05]  /*2640*/  @P0 BRA `(.L_x_60) ;  /* 0x0000007000000947 */ /* 0x000fea0003800000 */
[----:B------:R-:W5:Y:S02]  /*2650*/  LDL.64 R10, [R1+0x18] ;  /* 0x00001800010a7983 */ /* 0x000f640000100a00 */
[----:B-1---5:R-:W-:-:S04]  /*2660*/  LEA R2, P0, R10, R2, 0x1 ;  /* 0x000000020a027211 */ /* 0x022fc800078008ff */
[----:B---3--:R-:W-:-:S05]  /*2670*/  LEA.HI.X R3, R10, R8, R11, 0x1, P0 ;  /* 0x000000080a037211 */ /* 0x008fca00000f0c0b */
[----:B------:R-:W-:Y:S01]  /*2680*/  @!PT LDS RZ, [RZ] ;  /* 0x00000000fffff984 */ /* 0x000fe20000000800 */
[----:B------:R-:W-:Y:S01]  /*2690*/  @!PT LDS RZ, [RZ] ;  /* 0x00000000fffff984 */ /* 0x000fe20000000800 */
[----:B------:R-:W-:Y:S01]  /*26a0*/  @!PT LDS RZ, [RZ] ;  /* 0x00000000fffff984 */ /* 0x000fe20000000800 */
[----:B------:R1:W-:Y:S04]  /*26b0*/  LDGSTS.E.BYPASS.LTC128B.128 [R213+0x6900], [R2.64], !P3 ;  /* 0x0690000002d57fae */ /* 0x0003e8000d901d48 */
.L_x_60:
[----:B------:R-:W-:Y:S05]  /*26c0*/  BSYNC B0 ;  /* 0x0000000000007941 */ /* 0x000fea0003800000 */
.L_x_59:
[----:B------:R-:W-:Y:S05]  /*26d0*/  BRA.DIV ~URZ, `(.L_x_61) ;  /* 0x0000c5c27f007947 */ /* 0x000fea000b800000 */
[----:B---3--:R3:W2:Y:S02]  /*26e0*/  SHFL.IDX PT, R8, R6, 0x4, 0x181f ;  /* 0x00981f0006087f89 */ /* 0x0086a400000e0000 */
.L_x_153:
[----:B------:R-:W-:Y:S05]  /*26f0*/  BRA.DIV ~URZ, `(.L_x_62) ;  /* 0x0000c6127f007947 */ /* 0x000fea000b800000 */
[----:B-1----:R1:W3:Y:S02]  /*2700*/  SHFL.IDX PT, R2, R7, 0x4, 0x181f ;  /* 0x00981f0007027f89 */ /* 0x0022e400000e0000 */
.L_x_154:
[----:B------:R-:W-:Y:S01]  /*2710*/  IADD3 R3, R0, 0x40, RZ ;  /* 0x0000004000037810 */ /* 0x000fe20007ffe0ff */
[----:B------:R-:W-:Y:S03]  /*2720*/  BSSY B0, `(.L_x_63) ;  /* 0x000000a000007945 */ /* 0x000fe60003800000 */
[----:B------:R-:W-:-:S13]  /*2730*/  ISETP.GE.AND P0, PT, R3, R4, PT ;  /* 0x000000040300720c */ /* 0x000fda0003f06270 */
[----:B------:R-:W-:Y:S05]  /*2740*/  @P0 BRA `(.L_x_64) ;  /* 0x0000007000000947 */ /* 0x000fea0003800000 */
[----:B------:R-:W5:Y:S02]  /*2750*/  LDL.64 R10, [R1+0x18] ;  /* 0x00001800010a7983 */ /* 0x000f640000100a00 */
[----:B---3-5:R-:W-:-:S04]  /*2760*/  LEA R2, P0, R10, R2, 0x1 ;  /* 0x000000020a027211 */ /* 0x028fc800078008ff */
[----:B--2---:R-:W-:-:S05]  /*2770*/  LEA.HI.X R3, R10, R8, R11, 0x1, P0 ;  /* 0x000000080a037211 */ /* 0x004fca00000f0c0b */
[----:B------:R-:W-:Y:S01]  /*2780*/  @!PT LDS RZ, [RZ] ;  /* 0x00000000fffff984 */ /* 0x000fe20000000800 */
[----:B------:R-:W-:Y:S01]  /*2790*/  @!PT LDS RZ, [RZ] ;  /* 0x00000000fffff984 */ /* 0x000fe20000000800 */
[----:B------:R-:W-:Y:S01]  /*27a0*/  @!PT LDS RZ, [RZ] ;  /* 0x00000000fffff984 */ /* 0x000fe20000000800 */
[----:B------:R2:W-:Y:S04]  /*27b0*/  LDGSTS.E.BYPASS.LTC128B.128 [R213+0x7100], [R2.64], !P3 ;  /* 0x0710000002d57fae */ /* 0x0005e8000d901d48 */
.L_x_64:
[----:B------:R-:W-:Y:S05]  /*27c0*/  BSYNC B0 ;  /* 0x0000000000007941 */ /* 0x000fea0003800000 */
.L_x_63:
[----:B------:R-:W-:Y:S05]  /*27d0*/  BRA.DIV ~URZ, `(.L_x_65) ;  /* 0x0000c5a27f007947 */ /* 0x000fea000b800000 */
[----:B--2---:R2:W1:Y:S04]  /*27e0*/  SHFL.IDX PT, R8, R6, 0x5, 0x181f ;  /* 0x00b81f0006087f89 */ /* 0x00446800000e0000 */
[----:B---3--:R2:W3:Y:S02]  /*27f0*/  SHFL.IDX PT, R2, R7, 0x5, 0x181f ;  /* 0x00b81f0007027f89 */ /* 0x0084e400000e0000 */
.L_x_155:
[----:B------:R-:W-:Y:S01]  /*2800*/  IADD3 R3, R0, 0x50, RZ ;  /* 0x0000005000037810 */ /* 0x000fe20007ffe0ff */
[----:B------:R-:W-:Y:S03]  /*2810*/  BSSY B0, `(.L_x_66) ;  /* 0x000000a000007945 */ /* 0x000fe60003800000 */
[----:B------:R-:W-:-:S13]  /*2820*/  ISETP.GE.AND P0, PT, R3, R4, PT ;  /* 0x000000040300720c */ /* 0x000fda0003f06270 */
[----:B------:R-:W-:Y:S05]  /*2830*/  @P0 BRA `(.L_x_67) ;  /* 0x0000007000000947 */ /* 0x000fea0003800000 */
[----:B------:R-:W5:Y:S02]  /*2840*/  LDL.64 R10, [R1+0x18] ;  /* 0x00001800010a7983 */ /* 0x000f640000100a00 */
[----:B---3-5:R-:W-:-:S04]  /*2850*/  LEA R2, P0, R10, R2, 0x1 ;  /* 0x000000020a027211 */ /* 0x028fc800078008ff */
[----:B-1----:R-:W-:-:S05]  /*2860*/  LEA.HI.X R3, R10, R8, R11, 0x1, P0 ;  /* 0x000000080a037211 */ /* 0x002fca00000f0c0b */
[----:B------:R-:W-:Y:S01]  /*2870*/  @!PT LDS RZ, [RZ] ;  /* 0x00000000fffff984 */ /* 0x000fe20000000800 */
[----:B------:R-:W-:Y:S01]  /*2880*/  @!PT LDS RZ, [RZ] ;  /* 0x00000000fffff984 */ /* 0x000fe20000000800 */
[----:B------:R-:W-:Y:S01]  /*2890*/  @!PT LDS RZ, [RZ] ;  /* 0x00000000fffff984 */ /* 0x000fe20000000800 */
[----:B------:R1:W-:Y:S04]  /*28a0*/  LDGSTS.E.BYPASS.LTC128B.128 [R213+0x7900], [R2.64], !P3 ;  /* 0x0790000002d57fae */ /* 0x0003e8000d901d48 */
.L_x_67:
[----:B------:R-:W-:Y:S05]  /*28b0*/  BSYNC B0 ;  /* 0x0000000000007941 */ /* 0x000fea0003800000 */
.L_x_66:
[----:B------:R-:W-:Y:S05]  /*28c0*/  BRA.DIV ~URZ, `(.L_x_68) ;  /* 0x0000c5827f007947 */ /* 0x000fea000b800000 */
[----:B-1----:R1:W2:Y:S02]  /*28d0*/  SHFL.IDX PT, R8, R6, 0x6, 0x181f ;  /* 0x00d81f0006087f89 */ /* 0x0022a400000e0000 */
.L_x_156:
[----:B------:R-:W-:Y:S05]  /*28e0*/  BRA.DIV ~URZ, `(.L_x_69) ;  /* 0x0000c5d27f007947 */ /* 0x000fea000b800000 */
[----:B---3--:R3:W1:Y:S02]  /*28f0*/  SHFL.IDX PT, R2, R7, 0x6, 0x181f ;  /* 0x00d81f0007027f89 */ /* 0x00866400000e0000 */
.L_x_157:
        /* <DEDUP_REMOVED lines=11> */
.L_x_71:
[----:B------:R-:W-:Y:S05]  /*29b0*/  BSYNC B0 ;  /* 0x0000000000007941 */ /* 0x000fea0003800000 */
.L_x_70:
[----:B------:R-:W-:Y:S05]  /*29c0*/  BRA.DIV ~URZ, `(.L_x_72) ;  /* 0x0000c5627f007947 */ /* 0x000fea000b800000 */
[----:B-12---:R-:W1:Y:S04]  /*29d0*/  SHFL.IDX PT, R6, R6, 0x7, 0x181f ;  /* 0x00f81f0006067f89 */ /* 0x006e6800000e0000 */
[----:B------:R2:W3:Y:S02]  /*29e0*/  SHFL.IDX PT, R2, R7, 0x7, 0x181f ;  /* 0x00f81f0007027f89 */ /* 0x0004e400000e0000 */
.L_x_158:
[----:B------:R-:W5:Y:S01]  /*29f0*/  LDL.64 R14, [R1+0x18] ;  /* 0x00001800010e7983 */ /* 0x000f620000100a00 */
[----:B------:R-:W-:-:S04]  /*2a00*/  IADD3 R0, R0, 0x70, RZ ;  /* 0x0000007000007810 */ /* 0x000fc80007ffe0ff */
[----:B------:R-:W-:-:S13]  /*2a10*/  ISETP.GE.AND P2, PT, R0, R4, PT ;  /* 0x000000040000720c */ /* 0x000fda0003f46270 */
[----:B---3-5:R-:W-:-:S04]  /*2a20*/  @!P2 LEA R2, P0, R14, R2, 0x1 ;  /* 0x000000020e02a211 */ /* 0x028fc800078008ff */
[----:B-1----:R-:W-:-:S05]  /*2a30*/  @!P2 LEA.HI.X R3, R14, R6, R15, 0x1, P0 ;  /* 0x000000060e03a211 */ /* 0x002fca00000f0c0f */
[----:B------:R-:W-:Y:S01]  /*2a40*/  @!PT LDS RZ, [RZ] ;  /* 0x00000000fffff984 */ /* 0x000fe20000000800 */
[----:B------:R-:W-:Y:S01]  /*2a50*/  @!PT LDS RZ, [RZ] ;  /* 0x00000000fffff984 */ /* 0x000fe20000000800 */
[----:B------:R-:W-:Y:S01]  /*2a60*/  @!PT LDS RZ, [RZ] ;  /* 0x00000000fffff984 */ /* 0x000fe20000000800 */
[----:B------:R1:W-:Y:S04]  /*2a70*/  @!P2 LDGSTS.E.BYPASS.LTC128B.128 [R213+0x8900], [R2.64], !P3 ;  /* 0x0890000002d5afae */ /* 0x0003e8000d901d48 */
[----:B------:R-:W0:Y:S01]  /*2a80*/  LDGDEPBAR ;  /* 0x00000000000079af */ /* 0x000e220000000000 */
[----:B------:R-:W-:Y:S02]  /*2a90*/  WARPSYNC 0xffffffff ;  /* 0xffffffff00007948 */ /* 0x000fe40003800000 */
[----:B------:R-:W3:Y:S04]  /*2aa0*/  LDL R5, [R1+0x40] ;  /* 0x0000400001057983 */ /* 0x000ee80000100800 */
[----:B------:R-:W5:Y:S04]  /*2ab0*/  LDL.64 R8, [R1+0x30] ;  /* 0x0000300001087983 */ /* 0x000f680000100a00 */
[----:B--2---:R-:W2:Y:S04]  /*2ac0*/  LDL R18, [R1+0x44] ;  /* 0x0000440001127983 */ /* 0x004ea80000100800 */
[----:B----4-:R-:W4:Y:S04]  /*2ad0*/  LDL.64 R16, [R1+0x38] ;  /* 0x0000380001107983 */ /* 0x010f280000100a00 */
[----:B------:R-:W1:Y:S01]  /*2ae0*/  S2R R10, SR_TID.X ;  /* 0x00000000000a7919 */ /* 0x000e620000002100 */
[----:B------:R-:W-:-:S02]  /*2af0*/  MOV R90, 0xffffffb0 ;  /* 0xffffffb0005a7802 */ /* 0x000fc40000000f00 */
[----:B------:R-:W-:Y:S01]  /*2b00*/  SHF.R.S32.HI R12, RZ, 0x1f, R88 ;  /* 0x0000001fff0c7819 */ /* 0x000fe20000011458 */
[----:B-1----:R-:W-:Y:S01]  /*2b10*/  IMAD.WIDE.U32 R2, R88, c[0x0][0x1e0], RZ ;  /* 0x0000780058027a25 */ /* 0x002fe200078e00ff */
[----:B------:R-:W-:Y:S01]  /*2b20*/  MOV R152, c[0x0][0x1e0] ;  /* 0x0000780000987a02 */ /* 0x000fe20000000f00 */
[----:B------:R-:W-:Y:S01]  /*2b30*/  ULDC.64 UR4, c[0x0][0x208] ;  /* 0x0000820000047ab9 */ /* 0x000fe20000000a00 */
[----:B------:R-:W-:Y:S01]  /*2b40*/  MOV R153, c[0x0][0x1e4] ;  /* 0x0000790000997a02 */ /* 0x000fe20000000f00 */
[----:B------:R-:W-:Y:S01]  /*2b50*/  IMAD R90, R246, R90, 0x50 ;  /* 0x00000050f65a7424 */ /* 0x000fe200078e025a */
[----:B------:R-:W-:Y:S01]  /*2b60*/  UMOV UR6, 0x5 ;  /* 0x0000000500067882 */ /* 0x000fe20000000000 */
[----:B------:R-:W-:Y:S01]  /*2b70*/  IMAD R4, R12, c[0x0][0x1e0], RZ ;  /* 0x000078000c047a24 */ /* 0x000fe200078e02ff */
[----:B------:R-:W2:Y:S01]  /*2b80*/  LDL R247, [R1+0x28] ;  /* 0x0000280001f77983 */ /* 0x000ea20000100800 */
[----:B------:R-:W-:-:S04]  /*2b90*/  SHF.R.S32.HI R7, RZ, 0x1f, R10 ;  /* 0x0000001fff077819 */ /* 0x000fc8000001140a */
[----:B------:R-:W-:-:S04]  /*2ba0*/  LEA.HI R7, R7, R10, RZ, 0x3 ;  /* 0x0000000a07077211 */ /* 0x000fc800078f18ff */
[----:B------:R-:W-:Y:S01]  /*2bb0*/  SHF.R.S32.HI R7, RZ, 0x3, R7 ;  /* 0x00000003ff077819 */ /* 0x000fe20000011407 */
[----:B------:R-:W-:-:S03]  /*2bc0*/  IMAD R4, R88, c[0x0][0x1e4], R4 ;  /* 0x0000790058047a24 */ /* 0x000fc600078e0204 */
[----:B------:R-:W-:-:S04]  /*2bd0*/  IADD3 R0, R90, R89, -R7 ;  /* 0x000000595a007210 */ /* 0x000fc80007ffe807 */
[C---:B------:R-:W-:Y:S02]  /*2be0*/  ISETP.GE.AND P2, PT, R0.reuse, 0x1, PT ;  /* 0x000000010000780c */ /* 0x040fe40003f46270 */
[C---:B------:R-:W-:Y:S02]  /*2bf0*/  ISETP.GE.AND P6, PT, R0.reuse, 0x11, PT ;  /* 0x000000110000780c */ /* 0x040fe40003fc6270 */
[----:B------:R-:W-:Y:S01]  /*2c00*/  IADD3 R4, R3, R4, RZ ;  /* 0x0000000403047210 */ /* 0x000fe20007ffe0ff */
[----:B------:R-:W-:Y:S01]  /*2c10*/  BAR.SYNC.DEFER_BLOCKING 0x0 ;  /* 0x0000000000007b1d */ /* 0x000fe20000010000 */
[----:B------:R-:W-:Y:S01]  /*2c20*/  ISETP.GE.AND P5, PT, R0, 0x21, PT ;  /* 0x000000210000780c */ /* 0x000fe20003fa6270 */
[----:B------:R-:W-:Y:S02]  /*2c30*/  USHF.L.U32 UR7, UR4, 0x5, URZ ;  /* 0x0000000504077899 */ /* 0x000fe4000800063f */
[----:B------:R-:W-:Y:S01]  /*2c40*/  USHF.L.U64.HI UR5, UR4, UR6, UR5 ;  /* 0x0000000604057299 */ /* 0x000fe20008010205 */
[----:B---3--:R-:W-:-:S02]  /*2c50*/  MOV R113, R5 ;  /* 0x0000000500717202 */ /* 0x008fc40000000f00 */
[----:B-----5:R-:W-:Y:S01]  /*2c60*/  MOV R112, R8 ;  /* 0x0000000800707202 */ /* 0x020fe20000000f00 */
[----:B------:R-:W-:-:S04]  /*2c70*/  IMAD R5, R4, 0x50, RZ ;  /* 0x0000005004057824 */ /* 0x000fc800078e02ff */
[----:B------:R-:W-:-:S05]  /*2c80*/  IMAD.WIDE.U32 R2, R2, 0x50, R112 ;  /* 0x0000005002027825 */ /* 0x000fca00078e0070 */
[----:B------:R-:W-:Y:S02]  /*2c90*/  @P2 LEA R4, P4, R2, c[0x0][0x1c8], 0x1 ;  /* 0x0000720002042a11 */ /* 0x000fe400078808ff */
[C---:B------:R-:W-:Y:S02]  /*2ca0*/  @P6 LEA R6, P3, R152.reuse, R2, 0x4 ;  /* 0x0000000298066211 */ /* 0x040fe400078620ff */
[----:B------:R-:W-:Y:S01]  /*2cb0*/  IADD3 R3, R3, R5, RZ ;  /* 0x0000000503037210 */ /* 0x000fe20007ffe0ff */
[----:B------:R-:W-:-:S03]  /*2cc0*/  IMAD.WIDE.U32 R8, R152, 0x20, RZ ;  /* 0x0000002098087825 */ /* 0x000fc600078e00ff */
[----:B------:R-:W-:Y:S02]  /*2cd0*/  @P2 LEA.HI.X R5, R2, c[0x0][0x1cc], R3, 0x1, P4 ;  /* 0x0000730002052a11 */ /* 0x000fe400020f0c03 */
[----:B------:R-:W-:Y:S02]  /*2ce0*/  @P6 LEA.HI.X R7, R152, R3, R153, 0x4, P3 ;  /* 0x0000000398076211 */ /* 0x000fe400018f2499 */
[C---:B------:R-:W-:Y:S01]  /*2cf0*/  ISETP.GE.AND P4, PT, R0.reuse, 0x31, PT ;  /* 0x000000310000780c */ /* 0x040fe20003f86270 */
[----:B------:R-:W-:Y:S01]  /*2d00*/  @!PT LDS RZ, [RZ] ;  /* 0x00000000fffff984 */ /* 0x000fe20000000800 */
[----:B------:R-:W-:Y:S01]  /*2d10*/  @!PT LDS RZ, [RZ] ;  /* 0x00000000fffff984 */ /* 0x000fe20000000800 */
[----:B------:R-:W-:Y:S01]  /*2d20*/  @!PT LDS RZ, [RZ] ;  /* 0x00000000fffff984 */ /* 0x000fe20000000800 */
[----:B------:R1:W-:Y:S01]  /*2d30*/  @P2 LDGSTS.E.BYPASS.LTC128B.128 [R213+0x2900], [R4.64], !P1 ;  /* 0x0290000004d52fae */ /* 0x0003e2000c901d48 */
[----:B------:R-:W-:Y:S02]  /*2d40*/  ISETP.GE.AND P3, PT, R0, 0x41, PT ;  /* 0x000000410000780c */ /* 0x000fe40003f66270 */
[----:B------:R-:W-:-:S04]  /*2d50*/  @P6 LEA R10, P0, R6, c[0x0][0x1c8], 0x1 ;  /* 0x00007200060a6a11 */ /* 0x000fc800078008ff */
[----:B------:R-:W-:Y:S02]  /*2d60*/  @P6 LEA.HI.X R11, R6, c[0x0][0x1cc], R7, 0x1, P0 ;  /* 0x00007300060b6a11 */ /* 0x000fe400000f0c07 */
[C---:B------:R-:W-:Y:S02]  /*2d70*/  SHF.L.U32 R7, R153.reuse, 0x5, RZ ;  /* 0x0000000599077819 */ /* 0x040fe400000006ff */
[----:B------:R-:W-:Y:S01]  /*2d80*/  @P5 IADD3 R6, P0, R2, R8, RZ ;  /* 0x0000000802065210 */ /* 0x000fe20007f1e0ff */
[----:B------:R-:W-:Y:S01]  /*2d90*/  @P4 IMAD R13, R153, 0x30, RZ ;  /* 0x00000030990d4824 */ /* 0x000fe200078e02ff */
[----:B------:R3:W-:Y:S02]  /*2da0*/  @P6 LDGSTS.E.BYPASS.LTC128B.128 [R213+0x3100], [R10.64], !P1 ;  /* 0x031000000ad56fae */ /* 0x0007e4000c901d48 */
[----:B------:R-:W-:Y:S02]  /*2db0*/  @P5 IADD3.X R9, R3, R9, R7, P0, !PT ;  /* 0x0000000903095210 */ /* 0x000fe400007fe407 */
[----:B------:R-:W-:-:S02]  /*2dc0*/  @P5 LEA R8, P0, R6, c[0x0][0x1c8], 0x1 ;  /* 0x0000720006085a11 */ /* 0x000fc400078008ff */
[----:B------:R-:W-:Y:S02]  /*2dd0*/  @P3 LEA R7, P2, R152, R2, 0x6 ;  /* 0x0000000298073211 */ /* 0x000fe400078430ff */
[----:B------:R-:W-:-:S05]  /*2de0*/  @P5 LEA.HI.X R9, R6, c[0x0][0x1cc], R9, 0x1, P0 ;  /* 0x0000730006095a11 */ /* 0x000fca00000f0c09 */
[----:B------:R5:W-:Y:S01]  /*2df0*/  @P5 LDGSTS.E.BYPASS.LTC128B.128 [R213+0x3900], [R8.64], !P1 ;  /* 0x0390000008d55fae */ /* 0x000be2000c901d48 */
[C---:B-1----:R-:W-:Y:S01]  /*2e00*/  @P4 IMAD.WIDE.U32 R4, R152.reuse, 0x30, R2 ;  /* 0x0000003098044825 */ /* 0x042fe200078e0002 */
[----:B------:R-:W-:Y:S02]  /*2e10*/  @P3 LEA R2, P0, R7, c[0x0][0x1c8], 0x1 ;  /* 0x0000720007023a11 */ /* 0x000fe400078008ff */
[----:B------:R-:W-:Y:S02]  /*2e20*/  @P3 LEA.HI.X R3, R152, R3, R153, 0x6, P2 ;  /* 0x0000000398033211 */ /* 0x000fe400010f3499 */
[----:B------:R-:W-:Y:S02]  /*2e30*/  @P4 IADD3 R5, R5, R13, RZ ;  /* 0x0000000d05054210 */ /* 0x000fe40007ffe0ff */
[----:B------:R-:W-:Y:S02]  /*2e40*/  @P4 LEA R6, P2, R4, c[0x0][0x1c8], 0x1 ;  /* 0x0000720004064a11 */ /* 0x000fe400078408ff */
[----:B------:R-:W-:-:S02]  /*2e50*/  @P3 LEA.HI.X R3, R7, c[0x0][0x1cc], R3, 0x1, P0 ;  /* 0x0000730007033a11 */ /* 0x000fc400000f0c03 */
[----:B------:R-:W-:-:S05]  /*2e60*/  @P4 LEA.HI.X R7, R4, c[0x0][0x1cc], R5, 0x1, P2 ;  /* 0x0000730004074a11 */ /* 0x000fca00010f0c05 */
[----:B------:R4:W-:Y:S04]  /*2e70*/  @P4 LDGSTS.E.BYPASS.LTC128B.128 [R213+0x4100], [R6.64], !P1 ;  /* 0x0410000006d54fae */ /* 0x0009e8000c901d48 */
[----:B------:R1:W-:Y:S04]  /*2e80*/  @P3 LDGSTS.E.BYPASS.LTC128B.128 [R213+0x4900], [R2.64], !P1 ;  /* 0x0490000002d53fae */ /* 0x0003e8000c901d48 */
[----:B------:R-:W0:Y:S01]  /*2e90*/  LDGDEPBAR ;  /* 0x00000000000079af */ /* 0x000e220000000000 */
[----:B------:R-:W-:-:S04]  /*2ea0*/  DEPBAR.LE SB0, 0x1 ;  /* 0x000080400000791a */ /* 0x000fc80000000000 */
[----:B------:R-:W-:-:S04]  /*2eb0*/  DEPBAR.LE SB0, 0x0 ;  /* 0x000080000000791a */ /* 0x000fc80000000000 */
[----:B------:R-:W-:Y:S01]  /*2ec0*/  BAR.SYNC.DEFER_BLOCKING 0x0 ;  /* 0x0000000000007b1d */ /* 0x000fe20000010000 */
[----:B------:R-:W-:Y:S02]  /*2ed0*/  IMAD R4, R12, c[0x0][0x208], RZ ;  /* 0x000082000c047a24 */ /* 0x000fe400078e02ff */
[----:B-1----:R-:W-:-:S04]  /*2ee0*/  IMAD.WIDE.U32 R2, R88, c[0x0][0x208], RZ ;  /* 0x0000820058027a25 */ /* 0x002fc800078e00ff */
[----:B------:R-:W-:Y:S01]  /*2ef0*/  IMAD R4, R88, c[0x0][0x20c], R4 ;  /* 0x0000830058047a24 */ /* 0x000fe200078e0204 */
[----:B----4-:R-:W-:Y:S02]  /*2f00*/  MOV R6, R16 ;  /* 0x0000001000067202 */ /* 0x010fe40000000f00 */
[----:B--2---:R-:W-:Y:S02]  /*2f10*/  MOV R7, R18 ;  /* 0x0000001200077202 */ /* 0x004fe40000000f00 */
[----:B------:R-:W-:Y:S01]  /*2f20*/  IADD3 R4, R3, R4, RZ ;  /* 0x0000000403047210 */ /* 0x000fe20007ffe0ff */
[----:B------:R-:W-:Y:S04]  /*2f30*/  LDSM.16.M88.4 R32, [R203] ;  /* 0x00000000cb20783b */ /* 0x000fe80000000200 */
[----:B------:R-:W1:Y:S01]  /*2f40*/  LDSM.16.M88.4 R48, [R196] ;  /* 0x00000000c430783b */ /* 0x000e620000000200 */
[----:B------:R-:W-:-:S03]  /*2f50*/  IMAD.WIDE.U32 R2, R2, 0x50, R6 ;  /* 0x0000005002027825 */ /* 0x000fc600078e0006 */
[----:B------:R-:W2:Y:S01]  /*2f60*/  LDSM.16.M88.4 R28, [R203+0x2000] ;  /* 0x00200000cb1c783b */ /* 0x000ea20000000200 */
[----:B------:R-:W-:Y:S01]  /*2f70*/  IMAD R4, R4, 0x50, RZ ;  /* 0x0000005004047824 */ /* 0x000fe200078e02ff */
[----:B-----5:R-:W-:Y:S02]  /*2f80*/  LEA R8, P0, R2, c[0x0][0x1f8], 0x1 ;  /* 0x00007e0002087a11 */ /* 0x020fe400078008ff */
[----:B------:R-:W-:Y:S01]  /*2f90*/  ISETP.GE.AND P2, PT, R14, c[0x0][0x1d4], PT ;  /* 0x000075000e007a0c */ /* 0x000fe20003f46270 */
[----:B------:R-:W-:Y:S01]  /*2fa0*/  LDSM.16.M88.4 R24, [R206] ;  /* 0x00000000ce18783b */ /* 0x000fe20000000200 */
[----:B------:R-:W-:-:S03]  /*2fb0*/  IADD3 R3, R3, R4, RZ ;  /* 0x0000000403037210 */ /* 0x000fc60007ffe0ff */
[----:B------:R-:W4:Y:S01]  /*2fc0*/  LDSM.16.M88.4 R44, [R207] ;  /* 0x00000000cf2c783b */ /* 0x000f220000000200 */
[----:B------:R-:W-:Y:S02]  /*2fd0*/  IADD3 R6, P3, R8, UR7, RZ ;  /* 0x0000000708067c10 */ /* 0x000fe4000ff7e0ff */
[----:B------:R-:W-:Y:S01]  /*2fe0*/  LEA.HI.X R9, R2, c[0x0][0x1fc], R3, 0x1, P0 ;  /* 0x00007f0002097a11 */ /* 0x000fe200000f0c03 */
[----:B------:R-:W-:Y:S01]  /*2ff0*/  LDSM.16.M88.4 R68, [R196+0x800] ;  /* 0x00080000c444783b */ /* 0x000fe20000000200 */
[----:B------:R-:W-:Y:S02]  /*3000*/  ISETP.LT.OR P6, PT, R0, 0x1, P2 ;  /* 0x000000010000780c */ /* 0x000fe400017c1670 */
[----:B------:R-:W-:Y:S01]  /*3010*/  IADD3 R4, P0, R6, UR7, RZ ;  /* 0x0000000706047c10 */ /* 0x000fe2000ff1e0ff */
[----:B------:R-:W-:Y:S01]  /*3020*/  LDSM.16.M88.4 R84, [R196+0x1000] ;  /* 0x00100000c454783b */ /* 0x000fe20000000200 */
[----:B------:R-:W-:Y:S02]  /*3030*/  IADD3.X R7, R9, UR5, RZ, P3, !PT ;  /* 0x0000000509077c10 */ /* 0x000fe40009ffe4ff */
[C---:B------:R-:W-:Y:S01]  /*3040*/  ISETP.LT.OR P5, PT, R0.reuse, 0x11, P2 ;  /* 0x000000110000780c */ /* 0x040fe200017a1670 */
[----:B------:R-:W-:Y:S01]  /*3050*/  LDSM.16.M88.4 R96, [R196+0x1800] ;  /* 0x00180000c460783b */ /* 0x000fe20000000200 */
[----:B------:R-:W-:-:S02]  /*3060*/  ISETP.LT.OR P4, PT, R0, 0x21, P2 ;  /* 0x000000210000780c */ /* 0x000fc40001781670 */
[----:B------:R-:W-:Y:S01]  /*3070*/  IADD3.X R5, R7, UR5, RZ, P0, !PT ;  /* 0x0000000507057c10 */ /* 0x000fe200087fe4ff */
[----:B------:R-:W-:Y:S01]  /*3080*/  LDSM.16.M88.4 R104, [R196+0x2000] ;  /* 0x00200000c468783b */ /* 0x000fe20000000200 */
[----:B------:R-:W-:Y:S02]  /*3090*/  ISETP.LT.OR P3, PT, R0, 0x31, P2 ;  /* 0x000000310000780c */ /* 0x000fe40001761670 */
[----:B------:R-:W-:Y:S01]  /*30a0*/  IADD3 R2, P0, R4, UR7, RZ ;  /* 0x0000000704027c10 */ /* 0x000fe2000ff1e0ff */
[----:B------:R-:W5:Y:S01]  /*30b0*/  LDSM.16.M88.4 R20, [R206+0x2000] ;  /* 0x00200000ce14783b */ /* 0x000f620000000200 */
[----:B------:R-:W-:Y:S02]  /*30c0*/  ISETP.LT.OR P2, PT, R0, 0x41, P2 ;  /* 0x000000410000780c */ /* 0x000fe40001741670 */
[----:B------:R-:W-:Y:S01]  /*30d0*/  IADD3.X R3, R5, UR5, RZ, P0, !PT ;  /* 0x0000000505037c10 */ /* 0x000fe200087fe4ff */
[----:B------:R-:W-:Y:S04]  /*30e0*/  LDSM.16.M88.4 R80, [R211] ;  /* 0x00000000d350783b */ /* 0x000fe80000000200 */
[----:B------:R-:W-:Y:S01]  /*30f0*/  LDSM.16.M88.4 R92, [R210] ;  /* 0x00000000d25c783b */ /* 0x000fe20000000200 */
[----:B-1----:R-:W-:Y:S03]  /*3100*/  HMMA.16816.F32 R12, R32, R48, RZ ;  /* 0x00000030200c723c */ /* 0x002fe600000018ff */
[----:B------:R-:W-:Y:S04]  /*3110*/  LDSM.16.M88.4 R100, [R209] ;  /* 0x00000000d164783b */ /* 0x000fe80000000200 */
[----:B------:R-:W-:Y:S04]  /*3120*/  LDSM.16.M88.4 R108, [R208] ;  /* 0x00000000d06c783b */ /* 0x000fe80000000200 */
[----:B------:R-:W-:Y:S01]  /*3130*/  @!PT LDS RZ, [RZ] ;  /* 0x00000000fffff984 */ /* 0x000fe20000000800 */
[----:B------:R-:W-:Y:S01]  /*3140*/  @!PT LDS RZ, [RZ] ;  /* 0x00000000fffff984 */ /* 0x000fe20000000800 */
[----:B------:R-:W-:Y:S01]  /*3150*/  @!PT LDS RZ, [RZ] ;  /* 0x00000000fffff984 */ /* 0x000fe20000000800 */
[----:B------:R1:W-:Y:S04]  /*3160*/  LDGSTS.E.BYPASS.LTC128B.128 [R213+0x100], [R8.64], !P6 ;  /* 0x0010000008d57fae */ /* 0x0003e8000f101d48 */
[----:B------:R2:W-:Y:S04]  /*3170*/  LDGSTS.E.BYPASS.LTC128B.128 [R213+0x900], [R6.64], !P5 ;  /* 0x0090000006d57fae */ /* 0x0005e8000e901d48 */
[----:B------:R2:W-:Y:S04]  /*3180*/  LDGSTS.E.BYPASS.LTC128B.128 [R213+0x1100], [R4.64], !P4 ;  /* 0x0110000004d57fae */ /* 0x0005e8000e101d48 */
[----:B------:R2:W-:Y:S01]  /*3190*/  LDGSTS.E.BYPASS.LTC128B.128 [R213+0x1900], [R2.64], !P3 ;  /* 0x0190000002d57fae */ /* 0x0005e2000d901d48 */
[----:B-1----:R-:W-:-:S04]  /*31a0*/  IADD3 R8, P0, R2, UR7, RZ ;  /* 0x0000000702087c10 */ /* 0x002fc8000ff1e0ff */
[----:B------:R-:W-:-:S05]  /*31b0*/  IADD3.X R9, R3, UR5, RZ, P0, !PT ;  /* 0x0000000503097c10 */ /* 0x000fca00087fe4ff */
[----:B------:R3:W-:Y:S04]  /*31c0*/  LDGSTS.E.BYPASS.LTC128B.128 [R213+0x2100], [R8.64], !P2 ;  /* 0x0210000008d57fae */ /* 0x0007e8000d101d48 */
[----:B------:R-:W-:Y:S04]  /*31d0*/  LDSM.16.M88.4 R36, [R202] ;  /* 0x00000000ca24783b */ /* 0x000fe80000000200 */
[----:B------:R-:W1:Y:S01]  /*31e0*/  LDSM.16.M88.4 R16, [R204] ;  /* 0x00000000cc10783b */ /* 0x000e620000000200 */
[----:B--2---:R-:W-:Y:S03]  /*31f0*/  HMMA.16816.F32 R52, R28, R48, RZ ;  /* 0x000000301c34723c */ /* 0x004fe600000018ff */
[----:B------:R-:W-:Y:S04]  /*3200*/  LDSM.16.M88.4 R40, [R199] ;  /* 0x00000000c728783b */ /* 0x000fe80000000200 */
[----:B------:R-:W-:Y:S01]  /*3210*/  LDSM.16.M88.4 R4, [R205+0x2000] ;  /* 0x00200000cd04783b */ /* 0x000fe20000000200 */
[----:B----4-:R-:W-:Y:S03]  /*3220*/  HMMA.16816.F32 R56, R24, R44, R12 ;  /* 0x0000002c1838723c */ /* 0x010fe6000000180c */
[----:B------:R-:W2:Y:S04]  /*3230*/  LDSM.16.M88.4 R12, [R204+0x2000] ;  /* 0x00200000cc0c783b */ /* 0x000ea80000000200 */
[----:B------:R-:W0:Y:S04]  /*3240*/  LDGDEPBAR ;  /* 0x00000000000079af */ /* 0x000e280000000000 */
[----:B---3--:R-:W3:Y:S01]  /*3250*/  LDSM.16.M88.4 R8, [R205] ;  /* 0x00000000cd08783b */ /* 0x008ee20000000200 */
[----:B------:R-:W-:Y:S08]  /*3260*/  HMMA.16816.F32 R64, R32, R50, RZ ;  /* 0x000000322040723c */ /* 0x000ff000000018ff */
[----:B-----5:R-:W-:Y:S08]  /*3270*/  HMMA.16816.F32 R52, R20, R44, R52 ;  /* 0x0000002c1434723c */ /* 0x020ff00000001834 */
[----:B-1----:R-:W-:Y:S08]  /*3280*/  HMMA.16816.F32 R60, R16, R36, R56 ;  /* 0x00000024103c723c */ /* 0x002ff00000001838 */
[----:B------:R-:W-:Y:S08]  /*3290*/  HMMA.16816.F32 R56, R28, R50, RZ ;  /* 0x000000321c38723c */ /* 0x000ff000000018ff */
[----:B--2---:R-:W-:Y:S08]  /*32a0*/  HMMA.16816.F32 R48, R12, R36, R52 ;  /* 0x000000240c30723c */ /* 0x004ff00000001834 */
[----:B------:R-:W-:Y:S08]  /*32b0*/  HMMA.16816.F32 R52, R24, R46, R64 ;  /* 0x0000002e1834723c */ /* 0x000ff00000001840 */
[----:B---3--:R-:W-:Y:S08]  /*32c0*/  HMMA.16816.F32 R64, R8, R40, R60 ;  /* 0x000000280840723c */ /* 0x008ff0000000183c */
[----:B------:R-:W-:Y:S01]  /*32d0*/  HMMA.16816.F32 R60, R20, R46, R56 ;  /* 0x0000002e143c723c */ /* 0x000fe20000001838 */
[----:B------:R-:W1:Y:S07]  /*32e0*/  LDSM.16.M88.4 R44, [R202+0x800] ;  /* 0x00080000ca2c783b */ /* 0x000e6e0000000200 */
[----:B------:R-:W-:Y:S08]  /*32f0*/  HMMA.16816.F32 R56, R32, R68, RZ ;  /* 0x000000442038723c */ /* 0x000ff000000018ff */
[----:B------:R-:W-:Y:S08]  /*3300*/  HMMA.16816.F32 R76, R4, R40, R48 ;  /* 0x00000028044c723c */ /* 0x000ff00000001830 */
[----:B------:R-:W-:Y:S01]  /*3310*/  HMMA.16816.F32 R48, R16, R38, R52 ;  /* 0x000000261030723c */ /* 0x000fe20000001834 */
[----:B------:R-:W-:-:S07]  /*3320*/  FMUL.FTZ R0, R64, c[0x0][0x320] ;  /* 0x0000c80040007a20 */ /* 0x000fce0000410000 */
[----:B------:R-:W-:Y:S01]  /*3330*/  HMMA.16816.F32 R52, R28, R68, RZ ;  /* 0x000000441c34723c */ /* 0x000fe200000018ff */
[----:B------:R2:W3:Y:S07]  /*3340*/  MUFU.TANH R151, R0 ;  /* 0x0000000000977308 */ /* 0x0004ee0000002400 */
[----:B------:R-:W-:Y:S01]  /*3350*/  HMMA.16816.F32 R56, R24, R80, R56 ;  /* 0x000000501838723c */ /* 0x000fe20000001838 */
[----:B--2---:R-:W-:-:S07]  /*3360*/  FMUL.FTZ R0, R65, c[0x0][0x320] ;  /* 0x0000c80041007a20 */ /* 0x004fce0000410000 */
[----:B------:R-:W-:Y:S01]  /*3370*/  HMMA.16816.F32 R60, R12, R38, R60 ;  /* 0x000000260c3c723c */ /* 0x000fe2000000183c */
[----:B------:R-:W2:Y:S01]  /*3380*/  LDSM.16.M88.4 R36, [R199+0x800] ;  /* 0x00080000c724783b */ /* 0x000ea20000000200 */
[----:B------:R4:W1:Y:S02]  /*3390*/  MUFU.TANH R150, R0 ;  /* 0x0000000000967308 */ /* 0x0008640000002400 */
[----:B----4-:R-:W-:-:S06]  /*33a0*/  FMUL.FTZ R0, R66, c[0x0][0x320] ;  /* 0x0000c80042007a20 */ /* 0x010fcc0000410000 */
[----:B------:R4:W1:Y:S02]  /*33b0*/  MUFU.TANH R149, R0 ;  /* 0x0000000000957308 */ /* 0x0008640000002400 */
[----:B----4-:R-:W-:Y:S02]  /*33c0*/  FMUL.FTZ R0, R67, c[0x0][0x320] ;  /* 0x0000c80043007a20 */ /* 0x010fe40000410000 */
[----:B------:R-:W-:Y:S04]  /*33d0*/  HMMA.16816.F32 R64, R8, R42, R48 ;  /* 0x0000002a0840723c */ /* 0x000fe80000001830 */
[----:B------:R4:W1:Y:S04]  /*33e0*/  MUFU.TANH R148, R0 ;  /* 0x0000000000947308 */ /* 0x0008680000002400 */
[----:B------:R-:W-:Y:S01]  /*33f0*/  HMMA.16816.F32 R48, R20, R80, R52 ;  /* 0x000000501430723c */ /* 0x000fe20000001834 */
[----:B----4-:R-:W-:-:S07]  /*3400*/  FMUL.FTZ R0, R76, c[0x0][0x320] ;  /* 0x0000c8004c007a20 */ /* 0x010fce0000410000 */
[----:B------:R-:W-:Y:S01]  /*3410*/  HMMA.16816.F32 R52, R32, R70, RZ ;  /* 0x000000462034723c */ /* 0x000fe200000018ff */
[----:B------:R4:W2:Y:S07]  /*3420*/  MUFU.TANH R147, R0 ;  /* 0x0000000000937308 */ /* 0x0008ae0000002400 */
[----:B-1----:R-:W-:Y:S01]  /*3430*/  HMMA.16816.F32 R56, R16, R44, R56 ;  /* 0x0000002c1038723c */ /* 0x002fe20000001838 */
[----:B----4-:R-:W-:-:S04]  /*3440*/  FMUL.FTZ R0, R77, c[0x0][0x320] ;  /* 0x0000c8004d007a20 */ /* 0x010fc80000410000 */
[----:B------:R1:W4:Y:S03]  /*3450*/  MUFU.TANH R146, R0 ;  /* 0x0000000000927308 */ /* 0x0003260000002400 */
[----:B------:R-:W-:Y:S01]  /*3460*/  HMMA.16816.F32 R72, R4, R42, R60 ;  /* 0x0000002a0448723c */ /* 0x000fe2000000183c */
[----:B-1----:R-:W-:-:S04]  /*3470*/  FMUL.FTZ R0, R78, c[0x0][0x320] ;  /* 0x0000c8004e007a20 */ /* 0x002fc80000410000 */
[----:B------:R1:W1:Y:S03]  /*3480*/  MUFU.TANH R141, R0 ;  /* 0x00000000008d7308 */ /* 0x0002660000002400 */
[----:B------:R-:W-:Y:S01]  /*3490*/  HMMA.16816.F32 R60, R28, R70, RZ ;  /* 0x000000461c3c723c */ /* 0x000fe200000018ff */
[----:B-1----:R-:W-:-:S04]  /*34a0*/  FMUL.FTZ R0, R79, c[0x0][0x320] ;  /* 0x0000c8004f007a20 */ /* 0x002fc80000410000 */
[----:B------:R1:W1:Y:S03]  /*34b0*/  MUFU.TANH R142, R0 ;  /* 0x00000000008e7308 */ /* 0x0002660000002400 */
[----:B------:R-:W-:Y:S01]  /*34c0*/  HMMA.16816.F32 R40, R12, R44, R48 ;  /* 0x0000002c0c28723c */ /* 0x000fe20000001830 */
[----:B-1----:R-:W-:-:S04]  /*34d0*/  FMUL.FTZ R0, R64, c[0x0][0x320] ;  /* 0x0000c80040007a20 */ /* 0x002fc80000410000 */
[----:B------:R1:W1:Y:S03]  /*34e0*/  MUFU.TANH R145, R0 ;  /* 0x0000000000917308 */ /* 0x0002660000002400 */
[----:B------:R-:W-:Y:S01]  /*34f0*/  HMMA.16816.F32 R48, R24, R82, R52 ;  /* 0x000000521830723c */ /* 0x000fe20000001834 */
[----:B-1----:R-:W-:-:S04]  /*3500*/  FMUL.FTZ R0, R65, c[0x0][0x320] ;  /* 0x0000c80041007a20 */ /* 0x002fc80000410000 */
[----:B------:R1:W1:Y:S03]  /*3510*/  MUFU.TANH R143, R0 ;  /* 0x00000000008f7308 */ /* 0x0002660000002400 */
[----:B------:R-:W-:Y:S01]  /*3520*/  HMMA.16816.F32 R60, R20, R82, R60 ;  /* 0x00000052143c723c */ /* 0x000fe2000000183c */
[----:B-1----:R-:W-:-:S04]  /*3530*/  FMUL.FTZ R0, R66, c[0x0][0x320] ;  /* 0x0000c80042007a20 */ /* 0x002fc80000410000 */
[----:B------:R1:W1:Y:S02]  /*3540*/  MUFU.TANH R140, R0 ;  /* 0x00000000008c7308 */ /* 0x0002640000002400 */
[----:B-1----:R-:W-:Y:S02]  /*3550*/  FMUL.FTZ R0, R67, c[0x0][0x320] ;  /* 0x0000c80043007a20 */ /* 0x002fe40000410000 */
[----:B--2---:R-:W-:Y:S04]  /*3560*/  HMMA.16816.F32 R64, R8, R36, R56 ;  /* 0x000000240840723c */ /* 0x004fe80000001838 */
[----:B------:R1:W2:Y:S04]  /*3570*/  MUFU.TANH R139, R0 ;  /* 0x00000000008b7308 */ /* 0x0002a80000002400 */
[----:B------:R-:W-:Y:S01]  /*3580*/  HMMA.16816.F32 R56, R32, R84, RZ ;  /* 0x000000542038723c */ /* 0x000fe200000018ff */
[----:B-1----:R-:W-:-:S04]  /*3590*/  FMUL.FTZ R0, R72, c[0x0][0x320] ;  /* 0x0000c80048007a20 */ /* 0x002fc80000410000 */
[----:B------:R1:W1:Y:S03]  /*35a0*/  MUFU.TANH R136, R0 ;  /* 0x0000000000887308 */ /* 0x0002660000002400 */
[----:B------:R-:W-:Y:S01]  /*35b0*/  HMMA.16816.F32 R76, R4, R36, R40 ;  /* 0x00000024044c723c */ /* 0x000fe20000001828 */
[----:B------:R-:W5:Y:S07]  /*35c0*/  LDSM.16.M88.4 R40, [R202+0x1000] ;  /* 0x00100000ca28783b */ /* 0x000f6e0000000200 */
[----:B------:R-:W-:Y:S01]  /*35d0*/  HMMA.16816.F32 R48, R16, R46, R48 ;  /* 0x0000002e1030723c */ /* 0x000fe20000001830 */
[----:B-1----:R-:W-:-:S04]  /*35e0*/  FMUL.FTZ R0, R73, c[0x0][0x320] ;  /* 0x0000c80049007a20 */ /* 0x002fc80000410000 */
[----:B------:R1:W1:Y:S03]  /*35f0*/  MUFU.TANH R135, R0 ;  /* 0x0000000000877308 */ /* 0x0002660000002400 */
[----:B------:R-:W-:Y:S01]  /*3600*/  HMMA.16816.F32 R52, R28, R84, RZ ;  /* 0x000000541c34723c */ /* 0x000fe200000018ff */
[----:B-1----:R-:W-:-:S04]  /*3610*/  FMUL.FTZ R0, R74, c[0x0][0x320] ;  /* 0x0000c8004a007a20 */ /* 0x002fc80000410000 */
[----:B------:R1:W1:Y:S03]  /*3620*/  MUFU.TANH R125, R0 ;  /* 0x00000000007d7308 */ /* 0x0002660000002400 */
[----:B------:R-:W-:Y:S01]  /*3630*/  HMMA.16816.F32 R60, R12, R46, R60 ;  /* 0x0000002e0c3c723c */ /* 0x000fe2000000183c */
[----:B------:R-:W2:Y:S01]  /*3640*/  LDSM.16.M88.4 R44, [R199+0x1000] ;  /* 0x00100000c72c783b */ /* 0x000ea20000000200 */
[----:B-1----:R-:W-:-:S04]  /*3650*/  FMUL.FTZ R0, R75, c[0x0][0x320] ;  /* 0x0000c8004b007a20 */ /* 0x002fc80000410000 */
[----:B------:R1:W1:Y:S02]  /*3660*/  MUFU.TANH R128, R0 ;  /* 0x0000000000807308 */ /* 0x0002640000002400 */
[----:B------:R-:W-:Y:S01]  /*3670*/  HMMA.16816.F32 R56, R24, R92, R56 ;  /* 0x0000005c1838723c */ /* 0x000fe20000001838 */
[----:B-1----:R-:W-:-:S05]  /*3680*/  FMUL.FTZ R0, R64, c[0x0][0x320] ;  /* 0x0000c80040007a20 */ /* 0x002fca0000410000 */
[----:B------:R1:W1:Y:S02]  /*3690*/  MUFU.TANH R132, R0 ;  /* 0x0000000000847308 */ /* 0x0002640000002400 */
[----:B-1----:R-:W-:-:S06]  /*36a0*/  FMUL.FTZ R0, R65, c[0x0][0x320] ;  /* 0x0000c80041007a20 */ /* 0x002fcc0000410000 */
[----:B------:R1:W1:Y:S02]  /*36b0*/  MUFU.TANH R129, R0 ;  /* 0x0000000000817308 */ /* 0x0002640000002400 */
[----:B-1----:R-:W-:-:S06]  /*36c0*/  FMUL.FTZ R0, R66, c[0x0][0x320] ;  /* 0x0000c80042007a20 */ /* 0x002fcc0000410000 */
[----:B------:R1:W1:Y:S02]  /*36d0*/  MUFU.TANH R124, R0 ;  /* 0x00000000007c7308 */ /* 0x0002640000002400 */
[----:B-1----:R-:W-:Y:S02]  /*36e0*/  FMUL.FTZ R0, R67, c[0x0][0x320] ;  /* 0x0000c80043007a20 */ /* 0x002fe40000410000 */
[----:B------:R-:W-:Y:S04]  /*36f0*/  HMMA.16816.F32 R64, R8, R38, R48 ;  /* 0x000000260840723c */ /* 0x000fe80000001830 */
[----:B------:R1:W1:Y:S04]  /*3700*/  MUFU.TANH R119, R0 ;  /* 0x0000000000777308 */ /* 0x0002680000002400 */
[----:B------:R-:W-:Y:S01]  /*3710*/  HMMA.16816.F32 R48, R20, R92, R52 ;  /* 0x0000005c1430723c */ /* 0x000fe20000001834 */
[----:B-1----:R-:W-:-:S07]  /*3720*/  FMUL.FTZ R0, R76, c[0x0][0x320] ;  /* 0x0000c8004c007a20 */ /* 0x002fce0000410000 */
[----:B------:R-:W-:Y:S01]  /*3730*/  HMMA.16816.F32 R52, R32, R86, RZ ;  /* 0x000000562034723c */ /* 0x000fe200000018ff */
[----:B------:R1:W1:Y:S07]  /*3740*/  MUFU.TANH R118, R0 ;  /* 0x0000000000767308 */ /* 0x00026e0000002400 */
[----:B------:R-:W-:Y:S01]  /*3750*/  HMMA.16816.F32 R68, R4, R38, R60 ;  /* 0x000000260444723c */ /* 0x000fe2000000183c */
[----:B-1----:R-:W-:-:S07]  /*3760*/  FMUL.FTZ R0, R77, c[0x0][0x320] ;  /* 0x0000c8004d007a20 */ /* 0x002fce0000410000 */
[----:B-----5:R-:W-:Y:S01]  /*3770*/  HMMA.16816.F32 R56, R16, R40, R56 ;  /* 0x000000281038723c */ /* 0x020fe20000001838 */
[----:B------:R1:W1:Y:S07]  /*3780*/  MUFU.TANH R117, R0 ;  /* 0x0000000000757308 */ /* 0x00026e0000002400 */
        /* <DEDUP_REMOVED lines=12> */
[----:B-1----:R-:W-:-:S06]  /*3850*/  FMUL.FTZ R0, R66, c[0x0][0x320] ;  /* 0x0000c80042007a20 */ /* 0x002fcc0000410000 */
[----:B------:R1:W1:Y:S02]  /*3860*/  MUFU.TANH R91, R0 ;  /* 0x00000000005b7308 */ /* 0x0002640000002400 */
[----:B-1----:R-:W-:Y:S02]  /*3870*/  FMUL.FTZ R0, R67, c[0x0][0x320] ;  /* 0x0000c80043007a20 */ /* 0x002fe40000410000 */
[----:B--2---:R-:W-:Y:S04]  /*3880*/  HMMA.16816.F32 R64, R8, R44, R56 ;  /* 0x0000002c0840723c */ /* 0x004fe80000001838 */
[----:B------:R1:W2:Y:S04]  /*3890*/  MUFU.TANH R120, R0 ;  /* 0x0000000000787308 */ /* 0x0002a80000002400 */
[----:B------:R-:W-:Y:S01]  /*38a0*/  HMMA.16816.F32 R56, R32, R96, RZ ;  /* 0x000000602038723c */ /* 0x000fe200000018ff */
[----:B-1----:R-:W-:-:S04]  /*38b0*/  FMUL.FTZ R0, R68, c[0x0][0x320] ;  /* 0x0000c80044007a20 */ /* 0x002fc80000410000 */
[----:B------:R1:W1:Y:S03]  /*38c0*/  MUFU.TANH R87, R0 ;  /* 0x0000000000577308 */ /* 0x0002660000002400 */
[----:B------:R-:W-:Y:S08]  /*38d0*/  HMMA.16816.F32 R72, R4, R44, R36 ;  /* 0x0000002c0448723c */ /* 0x000ff00000001824 */
[----:B------:R-:W-:Y:S01]  /*38e0*/  HMMA.16816.F32 R36, R16, R42, R48 ;  /* 0x0000002a1024723c */ /* 0x000fe20000001830 */
[----:B------:R-:W5:Y:S01]  /*38f0*/  LDSM.16.M88.4 R48, [R202+0x1800] ;  /* 0x00180000ca30783b */ /* 0x000f620000000200 */
[----:B-1----:R-:W-:-:S04]  /*3900*/  FMUL.FTZ R0, R69, c[0x0][0x320] ;  /* 0x0000c80045007a20 */ /* 0x002fc80000410000 */
[----:B------:R1:W1:Y:S02]  /*3910*/  MUFU.TANH R86, R0 ;  /* 0x0000000000567308 */ /* 0x0002640000002400 */
[----:B------:R-:W-:Y:S01]  /*3920*/  HMMA.16816.F32 R60, R12, R42, R60 ;  /* 0x0000002a0c3c723c */ /* 0x000fe2000000183c */
[----:B-1----:R-:W-:-:S05]  /*3930*/  FMUL.FTZ R0, R70, c[0x0][0x320] ;  /* 0x0000c80046007a20 */ /* 0x002fca0000410000 */
[----:B------:R1:W1:Y:S02]  /*3940*/  MUFU.TANH R85, R0 ;  /* 0x0000000000557308 */ /* 0x0002640000002400 */
[----:B------:R-:W-:Y:S01]  /*3950*/  HMMA.16816.F32 R52, R28, R96, RZ ;  /* 0x000000601c34723c */ /* 0x000fe200000018ff */
[----:B-1----:R-:W-:-:S05]  /*3960*/  FMUL.FTZ R0, R71, c[0x0][0x320] ;  /* 0x0000c80047007a20 */ /* 0x002fca0000410000 */
[----:B------:R1:W1:Y:S02]  /*3970*/  MUFU.TANH R92, R0 ;  /* 0x00000000005c7308 */ /* 0x0002640000002400 */
[----:B------:R-:W-:Y:S01]  /*3980*/  HMMA.16816.F32 R56, R24, R100, R56 ;  /* 0x000000641838723c */ /* 0x000fe20000001838 */
[----:B-1----:R-:W-:-:S05]  /*3990*/  FMUL.FTZ R0, R64, c[0x0][0x320] ;  /* 0x0000c80040007a20 */ /* 0x002fca0000410000 */
[----:B------:R1:W1:Y:S02]  /*39a0*/  MUFU.TANH R121, R0 ;  /* 0x0000000000797308 */ /* 0x0002640000002400 */
[----:B-1----:R-:W-:-:S06]  /*39b0*/  FMUL.FTZ R0, R65, c[0x0][0x320] ;  /* 0x0000c80041007a20 */ /* 0x002fcc0000410000 */
[----:B------:R1:W1:Y:S01]  /*39c0*/  MUFU.TANH R130, R0 ;  /* 0x0000000000827308 */ /* 0x0002620000002400 */
[----:B------:R-:W-:Y:S01]  /*39d0*/  HMMA.16816.F32 R68, R4, R46, R60 ;  /* 0x0000002e0444723c */ /* 0x000fe2000000183c */
[----:B-1----:R-:W-:-:S06]  /*39e0*/  FMUL.FTZ R0, R66, c[0x0][0x320] ;  /* 0x0000c80042007a20 */ /* 0x002fcc0000410000 */
[----:B------:R1:W1:Y:S01]  /*39f0*/  MUFU.TANH R134, R0 ;  /* 0x0000000000867308 */ /* 0x0002620000002400 */
[----:B------:R-:W-:Y:S01]  /*3a00*/  HMMA.16816.F32 R40, R20, R100, R52 ;  /* 0x000000641428723c */ /* 0x000fe20000001834 */
[----:B-1----:R-:W-:-:S07]  /*3a10*/  FMUL.FTZ R0, R67, c[0x0][0x320] ;  /* 0x0000c80043007a20 */ /* 0x002fce0000410000 */
[----:B------:R-:W-:Y:S01]  /*3a20*/  HMMA.16816.F32 R64, R8, R46, R36 ;  /* 0x0000002e0840723c */ /* 0x000fe20000001824 */
[----:B------:R-:W1:Y:S01]  /*3a30*/  LDSM.16.M88.4 R36, [R199+0x1800] ;  /* 0x00180000c724783b */ /* 0x000e620000000200 */
[----:B------:R2:W1:Y:S06]  /*3a40*/  MUFU.TANH R137, R0 ;  /* 0x0000000000897308 */ /* 0x00046c0000002400 */
[----:B------:R-:W-:Y:S01]  /*3a50*/  HMMA.16816.F32 R44, R32, R98, RZ ;  /* 0x00000062202c723c */ /* 0x000fe200000018ff */
[----:B--2---:R-:W-:-:S04]  /*3a60*/  FMUL.FTZ R0, R72, c[0x0][0x320] ;  /* 0x0000c80048007a20 */ /* 0x004fc80000410000 */
[----:B------:R2:W1:Y:S03]  /*3a70*/  MUFU.TANH R122, R0 ;  /* 0x00000000007a7308 */ /* 0x0004660000002400 */
[----:B-----5:R-:W-:Y:S01]  /*3a80*/  HMMA.16816.F32 R52, R16, R48, R56 ;  /* 0x000000301034723c */ /* 0x020fe20000001838 */
[----:B--2---:R-:W-:-:S04]  /*3a90*/  FMUL.FTZ R0, R73, c[0x0][0x320] ;  /* 0x0000c80049007a20 */ /* 0x004fc80000410000 */
[----:B------:R2:W1:Y:S03]  /*3aa0*/  MUFU.TANH R123, R0 ;  /* 0x00000000007b7308 */ /* 0x0004660000002400 */
[----:B------:R-:W-:Y:S01]  /*3ab0*/  HMMA.16816.F32 R56, R28, R98, RZ ;  /* 0x000000621c38723c */ /* 0x000fe200000018ff */
[----:B--2---:R-:W-:-:S04]  /*3ac0*/  FMUL.FTZ R0, R74, c[0x0][0x320] ;  /* 0x0000c8004a007a20 */ /* 0x004fc80000410000 */
[----:B------:R2:W1:Y:S03]  /*3ad0*/  MUFU.TANH R126, R0 ;  /* 0x00000000007e7308 */ /* 0x0004660000002400 */
[----:B------:R-:W-:Y:S01]  /*3ae0*/  HMMA.16816.F32 R40, R12, R48, R40 ;  /* 0x000000300c28723c */ /* 0x000fe20000001828 */
[----:B--2---:R-:W-:-:S04]  /*3af0*/  FMUL.FTZ R0, R75, c[0x0][0x320] ;  /* 0x0000c8004b007a20 */ /* 0x004fc80000410000 */
[----:B------:R2:W1:Y:S03]  /*3b00*/  MUFU.TANH R127, R0 ;  /* 0x00000000007f7308 */ /* 0x0004660000002400 */
[----:B------:R-:W-:Y:S01]  /*3b10*/  HMMA.16816.F32 R44, R24, R102, R44 ;  /* 0x00000066182c723c */ /* 0x000fe2000000182c */
[----:B--2---:R-:W-:-:S04]  /*3b20*/  FMUL.FTZ R0, R64, c[0x0][0x320] ;  /* 0x0000c80040007a20 */ /* 0x004fc80000410000 */
[----:B------:R2:W1:Y:S02]  /*3b30*/  MUFU.TANH R131, R0 ;  /* 0x0000000000837308 */ /* 0x0004640000002400 */
[----:B--2---:R-:W-:-:S06]  /*3b40*/  FMUL.FTZ R0, R65, c[0x0][0x320] ;  /* 0x0000c80041007a20 */ /* 0x004fcc0000410000 */
[----:B------:R2:W1:Y:S01]  /*3b50*/  MUFU.TANH R133, R0 ;  /* 0x0000000000857308 */ /* 0x0004620000002400 */
[----:B------:R-:W-:Y:S01]  /*3b60*/  HMMA.16816.F32 R60, R20, R102, R56 ;  /* 0x00000066143c723c */ /* 0x000fe20000001838 */
[----:B--2---:R-:W-:-:S06]  /*3b70*/  FMUL.FTZ R0, R66, c[0x0][0x320] ;  /* 0x0000c80042007a20 */ /* 0x004fcc0000410000 */
[----:B------:R2:W1:Y:S01]  /*3b80*/  MUFU.TANH R138, R0 ;  /* 0x00000000008a7308 */ /* 0x0004620000002400 */
[----:B------:R-:W-:Y:S01]  /*3b90*/  HMMA.16816.F32 R56, R32, R104, RZ ;  /* 0x000000682038723c */ /* 0x000fe200000018ff */
[----:B--2---:R-:W-:-:S07]  /*3ba0*/  FMUL.FTZ R0, R67, c[0x0][0x320] ;  /* 0x0000c80043007a20 */ /* 0x004fce0000410000 */
[----:B-1----:R-:W-:Y:S01]  /*3bb0*/  HMMA.16816.F32 R64, R8, R36, R52 ;  /* 0x000000240840723c */ /* 0x002fe20000001834 */
[----:B------:R1:W2:Y:S02]  /*3bc0*/  MUFU.TANH R144, R0 ;  /* 0x0000000000907308 */ /* 0x0002a40000002400 */
[----:B-1----:R-:W-:-:S06]  /*3bd0*/  FMUL.FTZ R0, R68, c[0x0][0x320] ;  /* 0x0000c80044007a20 */ /* 0x002fcc0000410000 */
[----:B------:R1:W1:Y:S01]  /*3be0*/  MUFU.TANH R84, R0 ;  /* 0x0000000000547308 */ /* 0x0002620000002400 */
        /* <DEDUP_REMOVED lines=15> */
[----:B------:R1:W1:Y:S01]  /*3ce0*/  MUFU.TANH R82, R0 ;  /* 0x0000000000527308 */ /* 0x0002620000002400 */
[----:B------:R-:W-:Y:S01]  /*3cf0*/  HMMA.16816.F32 R32, R32, R106, RZ ;  /* 0x0000006a2020723c */ /* 0x000fe200000018ff */
[----:B-1----:R-:W-:-:S06]  /*3d00*/  FMUL.FTZ R0, R66, c[0x0][0x320] ;  /* 0x0000c80042007a20 */ /* 0x002fcc0000410000 */
[----:B------:R1:W1:Y:S01]  /*3d10*/  MUFU.TANH R78, R0 ;  /* 0x00000000004e7308 */ /* 0x0002620000002400 */
[----:B------:R-:W-:Y:S01]  /*3d20*/  HMMA.16816.F32 R52, R20, R108, R52 ;  /* 0x0000006c1434723c */ /* 0x000fe20000001834 */
[----:B-1----:R-:W-:-:S07]  /*3d30*/  FMUL.FTZ R0, R67, c[0x0][0x320] ;  /* 0x0000c80043007a20 */ /* 0x002fce0000410000 */
[----:B------:R-:W-:Y:S01]  /*3d40*/  HMMA.16816.F32 R64, R8, R38, R44 ;  /* 0x000000260840723c */ /* 0x000fe2000000182c */
[----:B------:R-:W1:Y:S01]  /*3d50*/  LDSM.16.M88.4 R44, [R199+0x2000] ;  /* 0x00200000c72c783b */ /* 0x000e620000000200 */
[----:B------:R2:W1:Y:S01]  /*3d60*/  MUFU.TANH R77, R0 ;  /* 0x00000000004d7308 */ /* 0x0004620000002400 */
[----:B------:R-:W-:Y:S01]  /*3d70*/  ISETP.GT.AND P0, PT, R88, R247, PT ;  /* 0x000000f75800720c */ /* 0x000fe20003f04270 */
[----:B------:R-:W-:-:S04]  /*3d80*/  DEPBAR.LE SB0, 0x0 ;  /* 0x000080000000791a */ /* 0x000fc80000000000 */
[----:B--2---:R-:W-:-:S04]  /*3d90*/  FMUL.FTZ R0, R72, c[0x0][0x320] ;  /* 0x0000c80048007a20 */ /* 0x004fc80000410000 */
[----:B------:R2:W1:Y:S01]  /*3da0*/  MUFU.TANH R76, R0 ;  /* 0x00000000004c7308 */ /* 0x0004620000002400 */
[----:B------:R-:W-:Y:S08]  /*3db0*/  HMMA.16816.F32 R60, R4, R38, R48 ;  /* 0x00000026043c723c */ /* 0x000ff00000001830 */
        /* <DEDUP_REMOVED lines=11> */
[----:B------:R2:W2:Y:S03]  /*3e70*/  MUFU.TANH R57, R0 ;  /* 0x0000000000397308 */ /* 0x0004a60000002400 */
[----:B-1----:R-:W-:Y:S01]  /*3e80*/  HMMA.16816.F32 R36, R8, R44, R36 ;  /* 0x0000002c0824723c */ /* 0x002fe20000001824 */
[----:B--2---:R-:W-:-:S04]  /*3e90*/  FMUL.FTZ R0, R65, c[0x0][0x320] ;  /* 0x0000c80041007a20 */ /* 0x004fc80000410000 */
[----:B------:R1:W2:Y:S02]  /*3ea0*/  MUFU.TANH R56, R0 ;  /* 0x0000000000387308 */ /* 0x0002a40000002400 */
[----:B-1----:R-:W-:-:S06]  /*3eb0*/  FMUL.FTZ R0, R66, c[0x0][0x320] ;  /* 0x0000c80042007a20 */ /* 0x002fcc0000410000 */
[----:B------:R1:W1:Y:S01]  /*3ec0*/  MUFU.TANH R58, R0 ;  /* 0x00000000003a7308 */ /* 0x0002620000002400 */
[----:B------:R-:W-:Y:S01]  /*3ed0*/  HMMA.16816.F32 R32, R20, R110, R48 ;  /* 0x0000006e1420723c */ /* 0x000fe20000001830 */
[----:B-1----:R-:W-:-:S06]  /*3ee0*/  FMUL.FTZ R0, R67, c[0x0][0x320] ;  /* 0x0000c80043007a20 */ /* 0x002fcc0000410000 */
[----:B------:R1:W1:Y:S01]  /*3ef0*/  MUFU.TANH R54, R0 ;  /* 0x0000000000367308 */ /* 0x0002620000002400 */
[----:B------:R-:W-:Y:S01]  /*3f00*/  HMMA.16816.F32 R16, R16, R42, R24 ;  /* 0x0000002a1010723c */ /* 0x000fe20000001818 */
[----:B-1----:R-:W-:-:S06]  /*3f10*/  FMUL.FTZ R0, R60, c[0x0][0x320] ;  /* 0x0000c8003c007a20 */ /* 0x002fcc0000410000 */
[----:B------:R1:W1:Y:S01]  /*3f20*/  MUFU.TANH R52, R0 ;  /* 0x0000000000347308 */ /* 0x0002620000002400 */
[----:B------:R-:W-:Y:S01]  /*3f30*/  HMMA.16816.F32 R20, R4, R44, R28 ;  /* 0x0000002c0414723c */ /* 0x000fe2000000181c */
[----:B-1----:R-:W-:-:S06]  /*3f40*/  FMUL.FTZ R0, R61, c[0x0][0x320] ;  /* 0x0000c8003d007a20 */ /* 0x002fcc0000410000 */
[----:B------:R1:W1:Y:S02]  /*3f50*/  MUFU.TANH R53, R0 ;  /* 0x0000000000357308 */ /* 0x0002640000002400 */
[----:B-1----:R-:W-:-:S06]  /*3f60*/  FMUL.FTZ R0, R62, c[0x0][0x320] ;  /* 0x0000c8003e007a20 */ /* 0x002fcc0000410000 */
[----:B------:R1:W1:Y:S02]  /*3f70*/  MUFU.TANH R40, R0 ;  /* 0x0000000000287308 */ /* 0x0002640000002400 */
        /* <DEDUP_REMOVED lines=35> */
[----:B------:R-:W-:Y:S01]  /*41b0*/  BSSY B0, `(.L_x_73) ;  /* 0x0000022000007945 */ /* 0x000fe20003800000 */
[----:B-1----:R-:W-:-:S06]  /*41c0*/  FMUL.FTZ R0, R7, c[0x0][0x320] ;  /* 0x0000c80007007a20 */ /* 0x002fcc0000410000 */
[----:B------:R1:W1:Y:S01]  /*41d0*/  MUFU.TANH R22, R0 ;  /* 0x0000000000167308 */ /* 0x0002620000002400 */
[----:B------:R-:W-:Y:S06]  /*41e0*/  BAR.SYNC.DEFER_BLOCKING 0x0 ;  /* 0x0000000000007b1d */ /* 0x000fec0000010000 */
[----:B------:R-:W-:Y:S05]  /*41f0*/  @!P0 BRA `(.L_x_74) ;  /* 0x000001d000008947 */ /* 0x000fea0003800000 */
[----:B-1234-:R-:W-:Y:S01]  /*4200*/  IADD3 R0, R246, -0x2, RZ ;  /* 0xfffffffef6007810 */ /* 0x01efe20007ffe0ff */
[C---:B------:R-:W-:Y:S01]  /*4210*/  IMAD.SHL.U32 R10, R152.reuse, 0x20, RZ ;  /* 0x00000020980a7824 */ /* 0x040fe200078e00ff */
[----:B------:R-:W-:Y:S02]  /*4220*/  SHF.L.U64.HI R11, R152, 0x5, R153 ;  /* 0x00000005980b7819 */ /* 0x000fe40000010299 */
[----:B------:R-:W-:-:S05]  /*4230*/  SHF.R.S32.HI R2, RZ, 0x1f, R0 ;  /* 0x0000001fff027819 */ /* 0x000fca0000011400 */
[----:B------:R-:W-:Y:S02]  /*4240*/  IMAD R4, R2, c[0x0][0x1e0], RZ ;  /* 0x0000780002047a24 */ /* 0x000fe400078e02ff */
[----:B------:R-:W-:-:S04]  /*4250*/  IMAD.WIDE.U32 R2, R0, c[0x0][0x1e0], RZ ;  /* 0x0000780000027a25 */ /* 0x000fc800078e00ff */
[----:B------:R-:W-:-:S04]  /*4260*/  IMAD R0, R0, c[0x0][0x1e4], R4 ;  /* 0x0000790000007a24 */ /* 0x000fc800078e0204 */
[----:B------:R-:W-:Y:S02]  /*4270*/  IMAD.IADD R0, R3, 0x1, R0 ;  /* 0x0000000103007824 */ /* 0x000fe400078e0200 */
[----:B------:R-:W-:-:S04]  /*4280*/  IMAD.WIDE.U32 R2, R2, 0x50, R112 ;  /* 0x0000005002027825 */ /* 0x000fc800078e0070 */
[----:B------:R-:W-:Y:S01]  /*4290*/  IMAD R0, R0, 0x50, RZ ;  /* 0x0000005000007824 */ /* 0x000fe200078e02ff */
[----:B------:R-:W-:-:S04]  /*42a0*/  LEA R8, P0, R2, c[0x0][0x1c8], 0x1 ;  /* 0x0000720002087a11 */ /* 0x000fc800078008ff */
[----:B------:R-:W-:Y:S02]  /*42b0*/  IADD3 R0, R3, R0, RZ ;  /* 0x0000000003007210 */ /* 0x000fe40007ffe0ff */
[----:B------:R-:W-:Y:S02]  /*42c0*/  IADD3 R6, P2, R10, R8, RZ ;  /* 0x000000080a067210 */ /* 0x000fe40007f5e0ff */
[----:B------:R-:W-:Y:S02]  /*42d0*/  LEA.HI.X R9, R2, c[0x0][0x1cc], R0, 0x1, P0 ;  /* 0x0000730002097a11 */ /* 0x000fe400000f0c00 */
[----:B------:R-:W-:-:S03]  /*42e0*/  IADD3 R4, P0, R6, R10, RZ ;  /* 0x0000000a06047210 */ /* 0x000fc60007f1e0ff */
[----:B------:R-:W-:Y:S01]  /*42f0*/  IMAD.X R7, R11, 0x1, R9, P2 ;  /* 0x000000010b077824 */ /* 0x000fe200010e0609 */
[-C--:B------:R-:W-:Y:S01]  /*4300*/  IADD3 R2, P2, R4, R10.reuse, RZ ;  /* 0x0000000a04027210 */ /* 0x080fe20007f5e0ff */
[----:B------:R-:W-:Y:S01]  /*4310*/  @!PT LDS RZ, [RZ] ;  /* 0x00000000fffff984 */ /* 0x000fe20000000800 */
[----:B------:R-:W-:Y:S01]  /*4320*/  @!PT LDS RZ, [RZ] ;  /* 0x00000000fffff984 */ /* 0x000fe20000000800 */
[----:B------:R-:W-:Y:S01]  /*4330*/  @!PT LDS RZ, [RZ] ;  /* 0x00000000fffff984 */ /* 0x000fe20000000800 */
[----:B------:R1:W-:Y:S03]  /*4340*/  LDGSTS.E.BYPASS.LTC128B.128 [R213+0x2900], [R8.64], !P1 ;  /* 0x0290000008d57fae */ /* 0x0003e6000c901d48 */
[----:B------:R-:W-:Y:S01]  /*4350*/  IADD3.X R5, R7, R11, RZ, P0, !PT ;  /* 0x0000000b07057210 */ /* 0x000fe200007fe4ff */
[----:B------:R1:W-:Y:S01]  /*4360*/  LDGSTS.E.BYPASS.LTC128B.128 [R213+0x3100], [R6.64], !P1 ;  /* 0x0310000006d57fae */ /* 0x0003e2000c901d48 */
[----:B------:R-:W-:-:S03]  /*4370*/  IADD3 R10, P0, R2, R10, RZ ;  /* 0x0000000a020a7210 */ /* 0x000fc60007f1e0ff */
[----:B------:R-:W-:Y:S01]  /*4380*/  IMAD.X R3, R5, 0x1, R11, P2 ;  /* 0x0000000105037824 */ /* 0x000fe200010e060b */
[----:B------:R1:W-:Y:S04]  /*4390*/  LDGSTS.E.BYPASS.LTC128B.128 [R213+0x3900], [R4.64], !P1 ;  /* 0x0390000004d57fae */ /* 0x0003e8000c901d48 */
[----:B------:R-:W-:Y:S01]  /*43a0*/  IADD3.X R11, R3, R11, RZ, P0, !PT ;  /* 0x0000000b030b7210 */ /* 0x000fe200007fe4ff */
[----:B------:R1:W-:Y:S04]  /*43b0*/  LDGSTS.E.BYPASS.LTC128B.128 [R213+0x4100], [R2.64], !P1 ;  /* 0x0410000002d57fae */ /* 0x0003e8000c901d48 */
[----:B------:R1:W-:Y:S02]  /*43c0*/  LDGSTS.E.BYPASS.LTC128B.128 [R213+0x4900], [R10.64], !P1 ;  /* 0x049000000ad57fae */ /* 0x0003e4000c901d48 */
.L_x_74:
[----:B--234-:R-:W-:Y:S05]  /*43d0*/  BSYNC B0 ;  /* 0x0000000000007941 */ /* 0x01cfea0003800000 */
.L_x_73:
[----:B-1----:R-:W2:Y:S04]  /*43e0*/  LDL R0, [R1+0x4c] ;  /* 0x00004c0001007983 */ /* 0x002ea80000100800 */
[----:B------:R-:W0:Y:S01]  /*43f0*/  LDGDEPBAR ;  /* 0x00000000000079af */ /* 0x000e220000000000 */
[----:B--2---:R-:W-:-:S04]  /*4400*/  IADD3 R0, -R0, R89, R90 ;  /* 0x0000005900007210 */ /* 0x004fc80007ffe15a */
[C---:B------:R-:W-:Y:S02]  /*4410*/  ISETP.GT.AND P2, PT, R0.reuse, RZ, PT ;  /* 0x000000ff0000720c */ /* 0x040fe40003f44270 */
[C---:B------:R-:W-:Y:S02]  /*4420*/  ISETP.GT.AND P0, PT, R0.reuse, 0x1, PT ;  /* 0x000000010000780c */ /* 0x040fe40003f04270 */
[----:B------:R-:W-:Y:S02]  /*4430*/  ISETP.GT.AND P6, PT, R0, 0x8, PT ;  /* 0x000000080000780c */ /* 0x000fe40003fc4270 */
[----:B------:R-:W-:Y:S02]  /*4440*/  FSEL R8, R151, -INF , P2 ;  /* 0xff80000097087808 */ /* 0x000fe40001000000 */
[----:B------:R-:W-:Y:S02]  /*4450*/  FSEL R25, R150, -INF , P0 ;  /* 0xff80000096197808 */ /* 0x000fe40000000000 */
[----:B------:R-:W-:-:S02]  /*4460*/  ISETP.GT.AND P5, PT, R0, 0x9, PT ;  /* 0x000000090000780c */ /* 0x000fc40003fa4270 */
[----:B------:R-:W-:Y:S02]  /*4470*/  FSEL R9, R147, -INF , P2 ;  /* 0xff80000093097808 */ /* 0x000fe40001000000 */
[----:B------:R-:W-:Y:S02]  /*4480*/  FSEL R10, R146, -INF , P0 ;  /* 0xff800000920a7808 */ /* 0x000fe40000000000 */
[----:B------:R-:W-:Y:S02]  /*4490*/  FSEL R26, R145, -INF , P6 ;  /* 0xff800000911a7808 */ /* 0x000fe40003000000 */
[----:B------:R-:W-:Y:S02]  /*44a0*/  FMNMX.FTZ R2, R8, R25, !PT ;  /* 0x0000001908027209 */ /* 0x000fe40007810000 */
[----:B------:R-:W-:Y:S02]  /*44b0*/  ISETP.GT.AND P4, PT, R0, 0x10, PT ;  /* 0x000000100000780c */ /* 0x000fe40003f84270 */
[----:B------:R-:W-:-:S02]  /*44c0*/  FSEL R11, R136, -INF , P6 ;  /* 0xff800000880b7808 */ /* 0x000fc40003000000 */
[----:B------:R-:W-:Y:S02]  /*44d0*/  FSEL R27, R143, -INF , P5 ;  /* 0xff8000008f1b7808 */ /* 0x000fe40002800000 */
[----:B------:R-:W-:Y:S02]  /*44e0*/  FMNMX.FTZ R3, R9, R10, !PT ;  /* 0x0000000a09037209 */ /* 0x000fe40007810000 */
[----:B------:R-:W-:Y:S02]  /*44f0*/  FMNMX.FTZ R2, R26, R2, !PT ;  /* 0x000000021a027209 */ /* 0x000fe40007810000 */
[----:B------:R-:W-:Y:S02]  /*4500*/  FSEL R71, R93, -INF , P4 ;  /* 0xff8000005d477808 */ /* 0x000fe40002000000 */
[----:B------:R-:W-:Y:S02]  /*4510*/  ISETP.GT.AND P3, PT, R0, 0x11, PT ;  /* 0x000000110000780c */ /* 0x000fe40003f64270 */
[----:B------:R-:W-:-:S02]  /*4520*/  FSEL R12, R135, -INF , P5 ;  /* 0xff800000870c7808 */ /* 0x000fc40002800000 */
[----:B------:R-:W-:Y:S02]  /*4530*/  FSEL R93, R132, -INF , P4 ;  /* 0xff800000845d7808 */ /* 0x000fe40002000000 */
[----:B------:R-:W-:Y:S02]  /*4540*/  FMNMX.FTZ R3, R11, R3, !PT ;  /* 0x000000030b037209 */ /* 0x000fe40007810000 */
[----:B------:R-:W-:Y:S02]  /*4550*/  FMNMX.FTZ R2, R27, R2, !PT ;  /* 0x000000021b027209 */ /* 0x000fe40007810000 */
[----:B------:R-:W-:Y:S02]  /*4560*/  FSEL R13, R141, -INF , P2 ;  /* 0xff8000008d0d7808 */ /* 0x000fe40001000000 */
[----:B------:R-:W-:Y:S02]  /*4570*/  FSEL R32, R149, -INF , P2 ;  /* 0xff80000095207808 */ /* 0x000fe40001000000 */
[----:B------:R-:W-:-:S02]  /*4580*/  ISETP.GT.AND P2, PT, R0, 0x18, PT ;  /* 0x000000180000780c */ /* 0x000fc40003f44270 */
[----:B------:R-:W-:Y:S02]  /*4590*/  FSEL R14, R142, -INF , P0 ;  /* 0xff8000008e0e7808 */ /* 0x000fe40000000000 */
[----:B------:R-:W-:Y:S02]  /*45a0*/  FSEL R33, R148, -INF , P0 ;  /* 0xff80000094217808 */ /* 0x000fe40000000000 */
[----:B------:R-:W-:Y:S02]  /*45b0*/  FSEL R36, R118, -INF , P4 ;  /* 0xff80000076247808 */ /* 0x000fe40002000000 */
[----:B------:R-:W-:Y:S02]  /*45c0*/  FSEL R94, R129, -INF , P3 ;  /* 0xff800000815e7808 */ /* 0x000fe40001800000 */
[----:B------:R-:W-:Y:S02]  /*45d0*/  FMNMX.FTZ R3, R12, R3, !PT ;  /* 0x000000030c037209 */ /* 0x000fe40007810000 */
[----:B------:R-:W-:-:S02]  /*45e0*/  FMNMX.FTZ R2, R93, R2, !PT ;  /* 0x000000025d027209 */ /* 0x000fc40007810000 */
[----:B------:R-:W-:Y:S02]  /*45f0*/  ISETP.GT.AND P0, PT, R0, 0x19, PT ;  /* 0x000000190000780c */ /* 0x000fe40003f04270 */
[----:B------:R-:W-:Y:S02]  /*4600*/  FSEL R37, R117, -INF , P3 ;  /* 0xff80000075257808 */ /* 0x000fe40001800000 */
[----:B------:R-:W-:Y:S02]  /*4610*/  FSEL R95, R116, -INF , P2 ;  /* 0xff800000745f7808 */ /* 0x000fe40001000000 */
[----:B------:R-:W-:Y:S02]  /*4620*/  FMNMX.FTZ R3, R36, R3, !PT ;  /* 0x0000000324037209 */ /* 0x000fe40007810000 */
[----:B------:R-:W-:Y:S02]  /*4630*/  FMNMX.FTZ R2, R94, R2, !PT ;  /* 0x000000025e027209 */ /* 0x000fe40007810000 */
[----:B------:R-:W-:-:S02]  /*4640*/  FSEL R15, R125, -INF , P6 ;  /* 0xff8000007d0f7808 */ /* 0x000fc40003000000 */
[----:B------:R-:W-:Y:S02]  /*4650*/  FSEL R34, R140, -INF , P6 ;  /* 0xff8000008c227808 */ /* 0x000fe40003000000 */
[----:B------:R-:W-:Y:S02]  /*4660*/  FSEL R24, R128, -INF , P5 ;  /* 0xff80000080187808 */ /* 0x000fe40002800000 */
[----:B------:R-:W-:Y:S02]  /*4670*/  FSEL R35, R139, -INF , P5 ;  /* 0xff8000008b237808 */ /* 0x000fe40002800000 */
[----:B------:R-:W-:Y:S02]  /*4680*/  FSEL R101, R124, -INF , P4 ;  /* 0xff8000007c657808 */ /* 0x000fe40002000000 */
[----:B------:R-:W-:Y:S02]  /*4690*/  FSEL R72, R114, -INF , P3 ;  /* 0xff80000072487808 */ /* 0x000fe40001800000 */
        /* <DEDUP_REMOVED lines=8> */
[C---:B------:R-:W-:Y:S02]  /*4720*/  ISETP.GT.AND P6, PT, R0.reuse, 0x20, PT ;  /* 0x000000200000780c */ /* 0x040fe40003fc4270 */
[C---:B------:R-:W-:Y:S02]  /*4730*/  ISETP.GT.AND P5, PT, R0.reuse, 0x21, PT ;  /* 0x000000210000780c */ /* 0x040fe40003fa4270 */
[C---:B------:R-:W-:Y:S02]  /*4740*/  ISETP.GT.AND P4, PT, R0.reuse, 0x28, PT ;  /* 0x000000280000780c */ /* 0x040fe40003f84270 */
[C---:B------:R-:W-:Y:S02]  /*4750*/  ISETP.GT.AND P3, PT, R0.reuse, 0x29, PT ;  /* 0x000000290000780c */ /* 0x040fe40003f64270 */
[----:B------:R-:W-:-:S02]  /*4760*/  ISETP.GT.AND P2, PT, R0, 0x30, PT ;  /* 0x000000300000780c */ /* 0x000fc40003f44270 */
[----:B------:R-:W-:Y:S02]  /*4770*/  ISETP.GT.AND P0, PT, R0, 0x31, PT ;  /* 0x000000310000780c */ /* 0x000fe40003f04270 */
[----:B------:R-:W-:Y:S02]  /*4780*/  FMNMX.FTZ R3, R37, R3, !PT ;  /* 0x0000000325037209 */ /* 0x000fe40007810000 */
[----:B------:R-:W-:Y:S02]  /*4790*/  FMNMX.FTZ R2, R95, R2, !PT ;  /* 0x000000025f027209 */ /* 0x000fe40007810000 */
        /* <DEDUP_REMOVED lines=24> */
[C---:B------:R-:W-:Y:S02]  /*4920*/  ISETP.GT.AND P6, PT, R0.reuse, 0x38, PT ;  /* 0x000000380000780c */ /* 0x040fe40003fc4270 */
[C---:B------:R-:W-:Y:S02]  /*4930*/  ISETP.GT.AND P5, PT, R0.reuse, 0x39, PT ;  /* 0x000000390000780c */ /* 0x040fe40003fa4270 */
[----:B------:R-:W-:-:S02]  /*4940*/  ISETP.GT.AND P4, PT, R0, 0x40, PT ;  /* 0x000000400000780c */ /* 0x000fc40003f84270 */
[C---:B------:R-:W-:Y:S02]  /*4950*/  ISETP.GT.AND P3, PT, R0.reuse, 0x41, PT ;  /* 0x000000410000780c */ /* 0x040fe40003f64270 */
[C---:B------:R-:W-:Y:S02]  /*4960*/  ISETP.GT.AND P2, PT, R0.reuse, 0x48, PT ;  /* 0x000000480000780c */ /* 0x040fe40003f44270 */
[----:B------:R-:W-:Y:S02]  /*4970*/  ISETP.GT.AND P0, PT, R0, 0x49, PT ;  /* 0x000000490000780c */ /* 0x000fe40003f04270 */
        /* <DEDUP_REMOVED lines=18> */
[----:B------:R-:W-:Y:S02]  /*4aa0*/  FSEL R135, R57, -INF , P6 ;  /* 0xff80000039877808 */ /* 0x000fe40003000000 */
[----:B------:R-:W-:Y:S02]  /*4ab0*/  FMNMX.FTZ R0, R148, R0, !PT ;  /* 0x0000000094007209 */ /* 0x000fe40007810000 */
[----:B------:R-:W-:-:S02]  /*4ac0*/  FMNMX.FTZ R2, R136, R2, !PT ;  /* 0x0000000288027209 */ /* 0x000fc40007810000 */
[----:B------:R-:W-:Y:S02]  /*4ad0*/  FMNMX.FTZ R3, R92, R3, !PT ;  /* 0x000000035c037209 */ /* 0x000fe40007810000 */
[----:B------:R-:W-:Y:S02]  /*4ae0*/  FSEL R146, R52, -INF , P6 ;  /* 0xff80000034927808 */ /* 0x000fe40003000000 */
[----:B------:R-:W-:Y:S02]  /*4af0*/  FSEL R152, R56, -INF , P5 ;  /* 0xff80000038987808 */ /* 0x000fe40002800000 */
[----:B------:R-:W-:Y:S02]  /*4b00*/  FMNMX.FTZ R0, R147, R0, !PT ;  /* 0x0000000093007209 */ /* 0x000fe40007810000 */
[----:B------:R-:W-:Y:S02]  /*4b10*/  FMNMX.FTZ R2, R135, R2, !PT ;  /* 0x0000000287027209 */ /* 0x000fe40007810000 */
[----:B------:R-:W-:-:S02]  /*4b20*/  FMNMX.FTZ R3, R126, R3, !PT ;  /* 0x000000037e037209 */ /* 0x000fc40007810000 */
[----:B------:R-:W-:Y:S02]  /*4b30*/  FSEL R145, R53, -INF , P5 ;  /* 0xff80000035917808 */ /* 0x000fe40002800000 */
[----:B------:R-:W-:Y:S02]  /*4b40*/  FSEL R174, R30, -INF , P4 ;  /* 0xff8000001eae7808 */ /* 0x000fe40002000000 */
[----:B------:R-:W-:Y:S02]  /*4b50*/  FMNMX.FTZ R0, R146, R0, !PT ;  /* 0x0000000092007209 */ /* 0x000fe40007810000 */
[----:B------:R-:W-:Y:S02]  /*4b60*/  FMNMX.FTZ R2, R152, R2, !PT ;  /* 0x0000000298027209 */ /* 0x000fe40007810000 */
[----:B------:R-:W-:Y:S02]  /*4b70*/  FMNMX.FTZ R3, R127, R3, !PT ;  /* 0x000000037f037209 */ /* 0x000fe40007810000 */
[----:B------:R-:W-:-:S02]  /*4b80*/  FSEL R215, R20, -INF , P4 ;  /* 0xff80000014d77808 */ /* 0x000fc40002000000 */
[----:B------:R-:W-:Y:S02]  /*4b90*/  FSEL R177, R31, -INF , P3 ;  /* 0xff8000001fb17808 */ /* 0x000fe40001800000 */
[----:B------:R-:W-:Y:S02]  /*4ba0*/  FMNMX.FTZ R0, R145, R0, !PT ;  /* 0x0000000091007209 */ /* 0x000fe40007810000 */
[----:B------:R-:W-:Y:S02]  /*4bb0*/  FMNMX.FTZ R2, R174, R2, !PT ;  /* 0x00000002ae027209 */ /* 0x000fe40007810000 */
[----:B------:R-:W-:Y:S02]  /*4bc0*/  FMNMX.FTZ R3, R128, R3, !PT ;  /* 0x0000000380037209 */ /* 0x000fe40007810000 */
[----:B------:R-:W-:Y:S02]  /*4bd0*/  FSEL R218, R21, -INF , P3 ;  /* 0xff80000015da7808 */ /* 0x000fe40001800000 */
[----:B------:R-:W-:-:S02]  /*4be0*/  FSEL R176, R18, -INF , P2 ;  /* 0xff80000012b07808 */ /* 0x000fc40001000000 */
[----:B------:R-:W-:Y:S02]  /*4bf0*/  FMNMX.FTZ R0, R215, R0, !PT ;  /* 0x00000000d7007209 */ /* 0x000fe40007810000 */
[----:B------:R-:W-:Y:S02]  /*4c00*/  FMNMX.FTZ R2, R177, R2, !PT ;  /* 0x00000002b1027209 */ /* 0x000fe40007810000 */
[----:B------:R-:W-:Y:S02]  /*4c10*/  FMNMX.FTZ R4, R129, R3, !PT ;  /* 0x0000000381047209 */ /* 0x000fe40007810000 */
[----:B------:R-:W-:Y:S02]  /*4c20*/  FSEL R212, R16, -INF , P2 ;  /* 0xff80000010d47808 */ /* 0x000fe40001000000 */
[----:B------:R-:W-:Y:S02]  /*4c30*/  FSEL R182, R19, -INF , P0 ;  /* 0xff80000013b67808 */ /* 0x000fe40000000000 */
[----:B------:R-:W-:-:S02]  /*4c40*/  FMNMX.FTZ R0, R218, R0, !PT ;  /* 0x00000000da007209 */ /* 0x000fc40007810000 */
[----:B------:R-:W-:Y:S02]  /*4c50*/  FMNMX.FTZ R3, R176, R2, !PT ;  /* 0x00000002b0037209 */ /* 0x000fe40007810000 */
[----:B------:R-:W-:Y:S02]  /*4c60*/  FMNMX.FTZ R2, R153, R4, !PT ;  /* 0x0000000499027209 */ /* 0x000fe40007810000 */
[----:B------:R-:W-:Y:S02]  /*4c70*/  FSEL R189, R17, -INF , P0 ;  /* 0xff80000011bd7808 */ /* 0x000fe40000000000 */
[----:B------:R-:W-:Y:S01]  /*4c80*/  FMNMX.FTZ R0, R212, R0, !PT ;  /* 0x00000000d4007209 */ /* 0x000fe20007810000 */
[----:B------:R-:W-:Y:S01]  /*4c90*/  LDSM.16.MT88.4 R16, [R197] ;  /* 0x00000000c510783b */ /* 0x000fe20000004200 */
[----:B------:R-:W-:Y:S02]  /*4ca0*/  FMNMX.FTZ R4, R182, R3, !PT ;  /* 0x00000003b6047209 */ /* 0x000fe40007810000 */
[----:B------:R-:W-:-:S02]  /*4cb0*/  FMNMX.FTZ R5, R32, R33, !PT ;  /* 0x0000002120057209 */ /* 0x000fc40007810000 */
[----:B------:R-:W-:Y:S01]  /*4cc0*/  FMNMX.FTZ R3, R189, R0, !PT ;  /* 0x00000000bd037209 */ /* 0x000fe20007810000 */
[----:B------:R-:W1:Y:S01]  /*4cd0*/  SHFL.BFLY PT, R7, R4, 0x2, 0x1f ;  /* 0x0c401f0004077f89 */ /* 0x000e6200000e0000 */
[----:B------:R-:W-:Y:S02]  /*4ce0*/  FMNMX.FTZ R0, R34, R5, !PT ;  /* 0x0000000522007209 */ /* 0x000fe40007810000 */
[----:B------:R-:W-:Y:S01]  /*4cf0*/  FSEL R151, R40, -INF , P6 ;  /* 0xff80000028977808 */ /* 0x000fe20003000000 */
[----:B------:R-:W2:Y:S01]  /*4d00*/  SHFL.BFLY PT, R6, R3, 0x2, 0x1f ;  /* 0x0c401f0003067f89 */ /* 0x000ea200000e0000 */
[----:B------:R-:W-:Y:S02]  /*4d10*/  FMNMX.FTZ R0, R35, R0, !PT ;  /* 0x0000000023007209 */ /* 0x000fe40007810000 */
[----:B------:R-:W-:Y:S02]  /*4d20*/  FMNMX.FTZ R2, R154, R2, !PT ;  /* 0x000000029a027209 */ /* 0x000fe40007810000 */
[----:B------:R-:W-:-:S02]  /*4d30*/  FMNMX.FTZ R0, R101, R0, !PT ;  /* 0x0000000065007209 */ /* 0x000fc40007810000 */
[----:B------:R-:W-:Y:S02]  /*4d40*/  FSEL R139, R48, -INF , P5 ;  /* 0xff800000308b7808 */ /* 0x000fe40002800000 */
[----:B------:R-:W-:Y:S02]  /*4d50*/  FMNMX.FTZ R0, R102, R0, !PT ;  /* 0x0000000066007209 */ /* 0x000fe40007810000 */
[----:B------:R-:W-:Y:S02]  /*4d60*/  FMNMX.FTZ R2, R151, R2, !PT ;  /* 0x0000000297027209 */ /* 0x000fe40007810000 */
[----:B------:R-:W-:Y:S02]  /*4d70*/  FMNMX.FTZ R0, R103, R0, !PT ;  /* 0x0000000067007209 */ /* 0x000fe40007810000 */
[----:B------:R-:W-:Y:S02]  /*4d80*/  FSEL R188, R29, -INF , P4 ;  /* 0xff8000001dbc7808 */ /* 0x000fe40002000000 */
[----:B------:R-:W-:-:S02]  /*4d90*/  FMNMX.FTZ R2, R139, R2, !PT ;  /* 0x000000028b027209 */ /* 0x000fc40007810000 */
[----:B------:R-:W-:Y:S02]  /*4da0*/  FMNMX.FTZ R5, R120, R0, !PT ;  /* 0x0000000078057209 */ /* 0x000fe40007810000 */
[----:B------:R-:W-:Y:S02]  /*4db0*/  FSEL R191, R28, -INF , P3 ;  /* 0xff8000001cbf7808 */ /* 0x000fe40001800000 */
[----:B------:R-:W-:Y:S01]  /*4dc0*/  FMNMX.FTZ R2, R188, R2, !PT ;  /* 0x00000002bc027209 */ /* 0x000fe20007810000 */
[----:B------:R-:W-:Y:S01]  /*4dd0*/  LDSM.16.MT88.4 R28, [R198] ;  /* 0x00000000c61c783b */ /* 0x000fe20000004200 */
[----:B-1----:R-:W-:Y:S02]  /*4de0*/  FMNMX.FTZ R0, R4, R7, !PT ;  /* 0x0000000704007209 */ /* 0x002fe40007810000 */
[----:B------:R-:W-:Y:S02]  /*4df0*/  FMNMX.FTZ R4, R134, R5, !PT ;  /* 0x0000000586047209 */ /* 0x000fe40007810000 */
[----:B------:R-:W-:-:S02]  /*4e00*/  FSEL R216, R23, -INF , P2 ;  /* 0xff80000017d87808 */ /* 0x000fc40001000000 */
[----:B------:R-:W-:Y:S02]  /*4e10*/  FMNMX.FTZ R2, R191, R2, !PT ;  /* 0x00000002bf027209 */ /* 0x000fe40007810000 */
[----:B--2---:R-:W-:Y:S02]  /*4e20*/  FMNMX.FTZ R3, R3, R6, !PT ;  /* 0x0000000603037209 */ /* 0x004fe40007810000 */
[----:B------:R-:W1:Y:S01]  /*4e30*/  SHFL.BFLY PT, R6, R0, 0x1, 0x1f ;  /* 0x0c201f0000067f89 */ /* 0x000e6200000e0000 */
[----:B------:R-:W-:Y:S02]  /*4e40*/  FMNMX.FTZ R4, R137, R4, !PT ;  /* 0x0000000489047209 */ /* 0x000fe40007810000 */
[----:B------:R-:W-:Y:S01]  /*4e50*/  FSEL R220, R22, -INF , P0 ;  /* 0xff80000016dc7808 */ /* 0x000fe20000000000 */
[----:B------:R-:W-:Y:S01]  /*4e60*/  SHFL.BFLY PT, R7, R3, 0x1, 0x1f ;  /* 0x0c201f0003077f89 */ /* 0x000fe200000e0000 */
[----:B------:R-:W-:Y:S02]  /*4e70*/  FMNMX.FTZ R2, R216, R2, !PT ;  /* 0x00000002d8027209 */ /* 0x000fe40007810000 */
[----:B------:R-:W-:Y:S01]  /*4e80*/  FMNMX.FTZ R4, R138, R4, !PT ;  /* 0x000000048a047209 */ /* 0x000fe20007810000 */
[----:B------:R-:W-:Y:S01]  /*4e90*/  LDSM.16.MT88.4 R20, [R201] ;  /* 0x00000000c914783b */ /* 0x000fe20000004200 */
[----:B------:R-:W-:-:S02]  /*4ea0*/  FMNMX.FTZ R2, R220, R2, !PT ;  /* 0x00000002dc027209 */ /* 0x000fc40007810000 */
[----:B------:R-:W-:Y:S02]  /*4eb0*/  FMNMX.FTZ R4, R144, R4, !PT ;  /* 0x0000000490047209 */ /* 0x000fe40007810000 */
[----:B------:R-:W-:Y:S01]  /*4ec0*/  FSEL R149, R58, -INF , P6 ;  /* 0xff8000003a957808 */ /* 0x000fe20003000000 */
[----:B------:R-:W2:Y:S01]  /*4ed0*/  SHFL.BFLY PT, R5, R2, 0x2, 0x1f ;  /* 0x0c401f0002057f89 */ /* 0x000ea200000e0000 */
[----:B------:R-:W-:Y:S02]  /*4ee0*/  FMNMX.FTZ R4, R219, R4, !PT ;  /* 0x00000004db047209 */ /* 0x000fe40007810000 */
[----:B------:R-:W-:Y:S02]  /*4ef0*/  FSEL R150, R54, -INF , P5 ;  /* 0xff80000036967808 */ /* 0x000fe40002800000 */
[----:B------:R-:W-:Y:S02]  /*4f00*/  FMNMX.FTZ R4, R192, R4, !PT ;  /* 0x00000004c0047209 */ /* 0x000fe40007810000 */
[----:B------:R-:W-:-:S02]  /*4f10*/  FSEL R214, R44, -INF , P4 ;  /* 0xff8000002cd67808 */ /* 0x000fc40002000000 */
[----:B------:R-:W-:Y:S02]  /*4f20*/  FMNMX.FTZ R4, R149, R4, !PT ;  /* 0x0000000495047209 */ /* 0x000fe40007810000 */
[----:B-1----:R-:W-:Y:S02]  /*4f30*/  FMNMX.FTZ R70, R0, R6, !PT ;  /* 0x0000000600467209 */ /* 0x002fe40007810000 */
[----:B------:R-:W-:Y:S02]  /*4f40*/  FMNMX.FTZ R0, R150, R4, !PT ;  /* 0x0000000496007209 */ /* 0x000fe40007810000 */
[----:B------:R-:W-:Y:S02]  /*4f50*/  FSEL R190, R43, -INF , P3 ;  /* 0xff8000002bbe7808 */ /* 0x000fe40001800000 */
[----:B------:R-:W-:Y:S02]  /*4f60*/  FMNMX.FTZ R0, R214, R0, !PT ;  /* 0x00000000d6007209 */ /* 0x000fe40007810000 */
[----:B------:R-:W-:-:S02]  /*4f70*/  FSEL R221, R41, -INF , P2 ;  /* 0xff80000029dd7808 */ /* 0x000fc40001000000 */
[----:B------:R-:W-:Y:S02]  /*4f80*/  FMNMX.FTZ R0, R190, R0, !PT ;  /* 0x00000000be007209 */ /* 0x000fe40007810000 */
[----:B------:R-:W-:Y:S02]  /*4f90*/  FSEL R222, R42, -INF , P0 ;  /* 0xff8000002ade7808 */ /* 0x000fe40000000000 */
[----:B--2---:R-:W-:Y:S01]  /*4fa0*/  FMNMX.FTZ R5, R2, R5, !PT ;  /* 0x0000000502057209 */ /* 0x004fe20007810000 */
[----:B------:R-:W-:Y:S01]  /*4fb0*/  LDSM.16.MT88.4 R40, [R200] ;  /* 0x00000000c828783b */ /* 0x000fe20000004200 */
[----:B------:R-:W-:Y:S02]  /*4fc0*/  FMNMX.FTZ R4, R221, R0, !PT ;  /* 0x00000000dd047209 */ /* 0x000fe40007810000 */
[----:B------:R-:W-:Y:S01]  /*4fd0*/  FMNMX.FTZ R68, R3, R7, !PT ;  /* 0x0000000703447209 */ /* 0x000fe20007810000 */
[----:B------:R-:W1:Y:S01]  /*4fe0*/  SHFL.BFLY PT, R6, R5, 0x1, 0x1f ;  /* 0x0c201f0005067f89 */ /* 0x000e6200000e0000 */
[----:B------:R-:W-:Y:S01]  /*4ff0*/  FMNMX.FTZ R4, R222, R4, !PT ;  /* 0x00000004de047209 */ /* 0x000fe20007810000 */
[C---:B------:R-:W-:Y:S01]  /*5000*/  FMUL.FTZ R3, R70.reuse, c[0x0][0x2d0] ;  /* 0x0000b40046037a20 */ /* 0x040fe20000410000 */
[----:B------:R-:W-:Y:S01]  /*5010*/  FSETP.NEU.FTZ.AND P3, PT, R70, -INF , PT ;  /* 0xff8000004600780b */ /* 0x000fe20003f7d000 */
[C---:B------:R-:W-:Y:S01]  /*5020*/  FMUL.FTZ R2, R68.reuse, c[0x0][0x2d0] ;  /* 0x0000b40044027a20 */ /* 0x040fe20000410000 */
[----:B------:R-:W-:Y:S01]  /*5030*/  FSETP.NEU.FTZ.AND P2, PT, R68, -INF , PT ;  /* 0xff8000004400780b */ /* 0x000fe20003f5d000 */
[----:B------:R-:W2:Y:S01]  /*5040*/  SHFL.BFLY PT, R7, R4, 0x2, 0x1f ;  /* 0x0c401f0004077f89 */ /* 0x000ea200000e0000 */
[----:B------:R-:W-:-:S02]  /*5050*/  FSEL R3, R3, RZ, P3 ;  /* 0x000000ff03037208 */ /* 0x000fc40001800000 */
[----:B------:R-:W-:-:S03]  /*5060*/  FSEL R2, R2, RZ, P2 ;  /* 0x000000ff02027208 */ /* 0x000fc60001000000 */
[----:B------:R-:W-:-:S04]  /*5070*/  FFMA.FTZ R0, R8, c[0x0][0x2d0], -R3 ;  /* 0x0000b40008007a23 */ /* 0x000fc80000010803 */
[----:B------:R3:W-:Y:S01]  /*5080*/  MUFU.EX2 R243, R0 ;  /* 0x0000000000f37308 */ /* 0x0007e20000000800 */
[----:B-1----:R-:W-:Y:S01]  /*5090*/  FMNMX.FTZ R5, R5, R6, !PT ;  /* 0x0000000605057209 */ /* 0x002fe20007810000 */
[----:B------:R-:W-:-:S03]  /*50a0*/  FFMA.FTZ R6, R11, c[0x0][0x2d0], -R2 ;  /* 0x0000b4000b067a23 */ /* 0x000fc60000010802 */
[----:B------:R-:W-:-:S03]  /*50b0*/  FSETP.NEU.FTZ.AND P0, PT, R5, -INF , PT ;  /* 0xff8000000500780b */ /* 0x000fc60003f1d000 */
[----:B------:R1:W-:Y:S01]  /*50c0*/  MUFU.EX2 R244, R6 ;  /* 0x0000000600f47308 */ /* 0x0003e20000000800 */
[----:B--2---:R-:W-:Y:S01]  /*50d0*/  FMNMX.FTZ R4, R4, R7, !PT ;  /* 0x0000000704047209 */ /* 0x004fe20007810000 */
[----:B---3--:R-:W-:-:S04]  /*50e0*/  FFMA.FTZ R0, R9, c[0x0][0x2d0], -R2 ;  /* 0x0000b40009007a23 */ /* 0x008fc80000010802 */
[----:B------:R-:W2:Y:S02]  /*50f0*/  SHFL.BFLY PT, R7, R4, 0x1, 0x1f ;  /* 0x0c201f0004077f89 */ /* 0x000ea400000e0000 */
[----:B------:R3:W-:Y:S01]  /*5100*/  MUFU.EX2 R242, R0 ;  /* 0x0000000000f27308 */ /* 0x0007e20000000800 */
[----:B-1----:R-:W-:-:S07]  /*5110*/  FFMA.FTZ R6, R12, c[0x0][0x2d0], -R2 ;  /* 0x0000b4000c067a23 */ /* 0x002fce0000010802 */
[----:B------:R-:W1:Y:S01]  /*5120*/  MUFU.EX2 R245, R6 ;  /* 0x0000000600f57308 */ /* 0x000e620000000800 */
[----:B---3--:R-:W-:-:S07]  /*5130*/  FFMA.FTZ R0, R10, c[0x0][0x2d0], -R2 ;  /* 0x0000b4000a007a23 */ /* 0x008fce0000010802 */
[----:B------:R3:W4:Y:S01]  /*5140*/  MUFU.EX2 R241, R0 ;  /* 0x0000000000f17308 */ /* 0x0007220000000800 */
[----:B--2---:R-:W-:Y:S01]  /*5150*/  FMNMX.FTZ R69, R4, R7, !PT ;  /* 0x0000000704457209 */ /* 0x004fe20007810000 */
[----:B------:R-:W-:-:S06]  /*5160*/  FFMA.FTZ R4, R26, c[0x0][0x2d0], -R3 ;  /* 0x0000b4001a047a23 */ /* 0x000fcc0000010803 */
[----:B------:R-:W-:Y:S01]  /*5170*/  MUFU.EX2 R230, R4 ;  /* 0x0000000400e67308 */ /* 0x000fe20000000800 */
[----:B-1----:R-:W-:Y:S01]  /*5180*/  F2FP.PACK_AB R10, R245, R244 ;  /* 0x000000f4f50a723e */ /* 0x002fe200000000ff */
[----:B---3--:R-:W-:Y:S01]  /*5190*/  FMUL.FTZ R0, R5, c[0x0][0x2d0] ;  /* 0x0000b40005007a20 */ /* 0x008fe20000410000 */
[----:B----4-:R-:W-:-:S04]  /*51a0*/  F2FP.PACK_AB R8, R241, R242 ;  /* 0x000000f2f108723e */ /* 0x010fc800000000ff */
[----:B------:R-:W-:Y:S02]  /*51b0*/  FSEL R0, R0, RZ, P0 ;  /* 0x000000ff00007208 */ /* 0x000fe40000000000 */
[----:B------:R-:W-:-:S03]  /*51c0*/  FSETP.NEU.FTZ.AND P0, PT, R69, -INF , PT ;  /* 0xff8000004500780b */ /* 0x000fc60003f1d000 */
[----:B------:R-:W-:-:S04]  /*51d0*/  FFMA.FTZ R6, R13, c[0x0][0x2d0], -R0 ;  /* 0x0000b4000d067a23 */ /* 0x000fc80000010800 */
[----:B------:R1:W-:Y:S02]  /*51e0*/  MUFU.EX2 R238, R6 ;  /* 0x0000000600ee7308 */ /* 0x0003e40000000800 */
[----:B-1----:R-:W-:-:S06]  /*51f0*/  FFMA.FTZ R6, R14, c[0x0][0x2d0], -R0 ;  /* 0x0000b4000e067a23 */ /* 0x002fcc0000010800 */
[----:B------:R1:W2:Y:S02]  /*5200*/  MUFU.EX2 R237, R6 ;  /* 0x0000000600ed7308 */ /* 0x0002a40000000800 */
[----:B-1----:R-:W-:Y:S01]  /*5210*/  FFMA.FTZ R6, R15, c[0x0][0x2d0], -R0 ;  /* 0x0000b4000f067a23 */ /* 0x002fe20000010800 */
[----:B--2---:R-:W-:-:S05]  /*5220*/  F2FP.PACK_AB R9, R237, R238 ;  /* 0x000000eeed09723e */ /* 0x004fca00000000ff */
[----:B------:R1:W-:Y:S02]  /*5230*/  MUFU.EX2 R239, R6 ;  /* 0x0000000600ef7308 */ /* 0x0003e40000000800 */
[----:B-1----:R-:W-:-:S06]  /*5240*/  FFMA.FTZ R6, R24, c[0x0][0x2d0], -R0 ;  /* 0x0000b40018067a23 */ /* 0x002fcc0000010800 */
[----:B------:R1:W2:Y:S02]  /*5250*/  MUFU.EX2 R240, R6 ;  /* 0x0000000600f07308 */ /* 0x0002a40000000800 */
[----:B-1----:R-:W-:Y:S01]  /*5260*/  FFMA.FTZ R6, R25, c[0x0][0x2d0], -R3 ;  /* 0x0000b40019067a23 */ /* 0x002fe20000010803 */
[----:B--2---:R-:W-:-:S05]  /*5270*/  F2FP.PACK_AB R11, R240, R239 ;  /* 0x000000eff00b723e */ /* 0x004fca00000000ff */
[----:B------:R1:W2:Y:S02]  /*5280*/  MUFU.EX2 R231, R6 ;  /* 0x0000000600e77308 */ /* 0x0002a40000000800 */
[C---:B------:R-:W-:Y:S08]  /*5290*/  HMMA.16816.F32 R80, R8.reuse, R16, RZ ;  /* 0x000000100850723c */ /* 0x040ff000000018ff */
[----:B------:R-:W-:Y:S01]  /*52a0*/  HMMA.16816.F32 R64, R8, R18, RZ ;  /* 0x000000120840723c */ /* 0x000fe200000018ff */
[----:B-1----:R-:W-:Y:S01]  /*52b0*/  FMUL.FTZ R6, R69, c[0x0][0x2d0] ;  /* 0x0000b40045067a20 */ /* 0x002fe20000410000 */
[----:B--2---:R-:W-:-:S06]  /*52c0*/  F2FP.PACK_AB R12, R231, R243 ;  /* 0x000000f3e70c723e */ /* 0x004fcc00000000ff */
[C---:B------:R-:W-:Y:S01]  /*52d0*/  HMMA.16816.F32 R76, R8.reuse, R20, RZ ;  /* 0x00000014084c723c */ /* 0x040fe200000018ff */
[----:B------:R-:W-:Y:S01]  /*52e0*/  FSEL R4, R6, RZ, P0 ;  /* 0x000000ff06047208 */ /* 0x000fe20000000000 */
[----:B------:R-:W-:Y:S02]  /*52f0*/  FFMA.FTZ R6, R27, c[0x0][0x2d0], -R3 ;  /* 0x0000b4001b067a23 */ /* 0x000fe40000010803 */
[----:B------:R-:W1:Y:S02]  /*5300*/  LDSM.16.MT88.4 R24, [R197+0x800] ;  /* 0x00080000c518783b */ /* 0x000e640000004200 */
[----:B------:R2:W3:Y:S02]  /*5310*/  MUFU.EX2 R233, R6 ;  /* 0x0000000600e97308 */ /* 0x0004e40000000800 */
[C---:B------:R-:W-:Y:S08]  /*5320*/  HMMA.16816.F32 R56, R8.reuse, R28, RZ ;  /* 0x0000001c0838723c */ /* 0x040ff000000018ff */
[----:B------:R-:W-:Y:S01]  /*5330*/  HMMA.16816.F32 R48, R8, R40, RZ ;  /* 0x000000280830723c */ /* 0x000fe200000018ff */
[----:B--2---:R-:W-:Y:S01]  /*5340*/  FFMA.FTZ R6, R32, c[0x0][0x2d0], -R4 ;  /* 0x0000b40020067a23 */ /* 0x004fe20000010804 */
[----:B---3--:R-:W-:-:S06]  /*5350*/  F2FP.PACK_AB R14, R233, R230 ;  /* 0x000000e6e90e723e */ /* 0x008fcc00000000ff */
[C---:B------:R-:W-:Y:S01]  /*5360*/  HMMA.16816.F32 R60, R8.reuse, R22, RZ ;  /* 0x00000016083c723c */ /* 0x040fe200000018ff */
[----:B------:R2:W-:Y:S07]  /*5370*/  MUFU.EX2 R228, R6 ;  /* 0x0000000600e47308 */ /* 0x0005ee0000000800 */
[C---:B------:R-:W-:Y:S08]  /*5380*/  HMMA.16816.F32 R52, R8.reuse, R30, RZ ;  /* 0x0000001e0834723c */ /* 0x040ff000000018ff */
[----:B------:R-:W-:Y:S01]  /*5390*/  HMMA.16816.F32 R44, R8, R42, RZ ;  /* 0x0000002a082c723c */ /* 0x000fe200000018ff */
[----:B--2---:R-:W-:-:S04]  /*53a0*/  FFMA.FTZ R6, R33, c[0x0][0x2d0], -R4 ;  /* 0x0000b40021067a23 */ /* 0x004fc80000010804 */
[----:B------:R2:W3:Y:S02]  /*53b0*/  MUFU.EX2 R7, R6 ;  /* 0x0000000600077308 */ /* 0x0004e40000000800 */
[----:B--2---:R-:W-:Y:S01]  /*53c0*/  FFMA.FTZ R6, R34, c[0x0][0x2d0], -R4 ;  /* 0x0000b40022067a23 */ /* 0x004fe20000010804 */
[----:B---3--:R-:W-:-:S05]  /*53d0*/  F2FP.PACK_AB R13, R7, R228 ;  /* 0x000000e4070d723e */ /* 0x008fca00000000ff */
[----:B------:R2:W-:Y:S02]  /*53e0*/  MUFU.EX2 R227, R6 ;  /* 0x0000000600e37308 */ /* 0x0005e40000000800 */
[----:B--2---:R-:W-:Y:S02]  /*53f0*/  FFMA.FTZ R6, R35, c[0x0][0x2d0], -R4 ;  /* 0x0000b40023067a23 */ /* 0x004fe40000010804 */
[----:B------:R-:W-:Y:S04]  /*5400*/  LDSM.16.MT88.4 R32, [R200+0x800] ;  /* 0x00080000c820783b */ /* 0x000fe80000004200 */
[----:B------:R2:W3:Y:S02]  /*5410*/  MUFU.EX2 R229, R6 ;  /* 0x0000000600e57308 */ /* 0x0004e40000000800 */
[----:B--2---:R-:W-:Y:S01]  /*5420*/  FFMA.FTZ R6, R36, c[0x0][0x2d0], -R2 ;  /* 0x0000b40024067a23 */ /* 0x004fe20000010802 */
[----:B---3--:R-:W-:-:S05]  /*5430*/  F2FP.PACK_AB R15, R229, R227 ;  /* 0x000000e3e50f723e */ /* 0x008fca00000000ff */
[----:B------:R2:W-:Y:S02]  /*5440*/  MUFU.EX2 R232, R6 ;  /* 0x0000000600e87308 */ /* 0x0005e40000000800 */
[C---:B------:R-:W-:Y:S08]  /*5450*/  HMMA.16816.F32 R88, R12.reuse, R16, RZ ;  /* 0x000000100c58723c */ /* 0x040ff000000018ff */
[----:B------:R-:W-:Y:S01]  /*5460*/  HMMA.16816.F32 R104, R12, R18, RZ ;  /* 0x000000120c68723c */ /* 0x000fe200000018ff */
[----:B------:R-:W3:Y:S01]  /*5470*/  LDSM.16.MT88.4 R16, [R198+0x800] ;  /* 0x00080000c610783b */ /* 0x000ee20000004200 */
[----:B--2---:R-:W-:-:S04]  /*5480*/  FFMA.FTZ R6, R37, c[0x0][0x2d0], -R2 ;  /* 0x0000b40025067a23 */ /* 0x004fc80000010802 */
[----:B------:R2:W4:Y:S02]  /*5490*/  MUFU.EX2 R236, R6 ;  /* 0x0000000600ec7308 */ /* 0x0005240000000800 */
[C---:B------:R-:W-:Y:S08]  /*54a0*/  HMMA.16816.F32 R84, R12.reuse, R20, RZ ;  /* 0x000000140c54723c */ /* 0x040ff000000018ff */
[----:B------:R-:W-:Y:S01]  /*54b0*/  HMMA.16816.F32 R112, R12, R22, RZ ;  /* 0x000000160c70723c */ /* 0x000fe200000018ff */
[----:B--2---:R-:W-:-:S07]  /*54c0*/  FFMA.FTZ R6, R38, c[0x0][0x2d0], -R2 ;  /* 0x0000b40026067a23 */ /* 0x004fce0000010802 */
[C---:B------:R-:W-:Y:S01]  /*54d0*/  HMMA.16816.F32 R20, R12.reuse, R40, RZ ;  /* 0x000000280c14723c */ /* 0x040fe200000018ff */
[----:B----4-:R-:W-:Y:S01]  /*54e0*/  F2FP.PACK_AB R8, R236, R232 ;  /* 0x000000e8ec08723e */ /* 0x010fe200000000ff */
[----:B------:R2:W-:Y:S06]  /*54f0*/  MUFU.EX2 R235, R6 ;  /* 0x0000000600eb7308 */ /* 0x0005ec0000000800 */
[C---:B------:R-:W-:Y:S08]  /*5500*/  HMMA.16816.F32 R96, R12.reuse, R42, RZ ;  /* 0x0000002a0c60723c */ /* 0x040ff000000018ff */
[----:B------:R-:W-:Y:S01]  /*5510*/  HMMA.16816.F32 R116, R12, R30, RZ ;  /* 0x0000001e0c74723c */ /* 0x000fe200000018ff */
[----:B--2---:R-:W-:-:S02]  /*5520*/  FFMA.FTZ R6, R39, c[0x0][0x2d0], -R2 ;  /* 0x0000b40027067a23 */ /* 0x004fc40000010802 */
[----:B------:R-:W2:Y:S02]  /*5530*/  LDSM.16.MT88.4 R36, [R201+0x800] ;  /* 0x00080000c924783b */ /* 0x000ea40000004200 */
[----:B------:R4:W5:Y:S02]  /*5540*/  MUFU.EX2 R234, R6 ;  /* 0x0000000600ea7308 */ /* 0x0009640000000800 */
[----:B----4-:R-:W-:Y:S01]  /*5550*/  FFMA.FTZ R6, R71, c[0x0][0x2d0], -R0 ;  /* 0x0000b40047067a23 */ /* 0x010fe20000010800 */
[----:B-----5:R-:W-:-:S05]  /*5560*/  F2FP.PACK_AB R10, R234, R235 ;  /* 0x000000ebea0a723e */ /* 0x020fca00000000ff */
[----:B------:R4:W-:Y:S02]  /*5570*/  MUFU.EX2 R224, R6 ;  /* 0x0000000600e07308 */ /* 0x0009e40000000800 */
[----:B----4-:R-:W-:-:S06]  /*5580*/  FFMA.FTZ R6, R72, c[0x0][0x2d0], -R0 ;  /* 0x0000b40048067a23 */ /* 0x010fcc0000010800 */
[----:B------:R4:W5:Y:S02]  /*5590*/  MUFU.EX2 R223, R6 ;  /* 0x0000000600df7308 */ /* 0x0009640000000800 */
[--C-:B----4-:R-:W-:Y:S01]  /*55a0*/  FFMA.FTZ R6, R73, c[0x0][0x2d0], -R0.reuse ;  /* 0x0000b40049067a23 */ /* 0x110fe20000010800 */
[----:B-----5:R-:W-:Y:S01]  /*55b0*/  F2FP.PACK_AB R9, R223, R224 ;  /* 0x000000e0df09723e */ /* 0x020fe200000000ff */
[----:B------:R-:W-:Y:S01]  /*55c0*/  HMMA.16816.F32 R72, R12, R28, RZ ;  /* 0x0000001c0c48723c */ /* 0x000fe200000018ff */
[----:B------:R-:W4:Y:S03]  /*55d0*/  LDSM.16.MT88.4 R28, [R198+0x1000] ;  /* 0x00100000c61c783b */ /* 0x000f260000004200 */
[----:B------:R5:W-:Y:S01]  /*55e0*/  MUFU.EX2 R226, R6 ;  /* 0x0000000600e27308 */ /* 0x000be20000000800 */
[----:B------:R-:W-:Y:S01]  /*55f0*/  LDSM.16.MT88.4 R12, [R197+0x1000] ;  /* 0x00100000c50c783b */ /* 0x000fe20000004200 */
[----:B-----5:R-:W-:-:S06]  /*5600*/  FFMA.FTZ R6, R92, c[0x0][0x2d0], -R0 ;  /* 0x0000b4005c067a23 */ /* 0x020fcc0000010800 */
[----:B------:R5:W1:Y:S02]  /*5610*/  MUFU.EX2 R225, R6 ;  /* 0x0000000600e17308 */ /* 0x000a640000000800 */
[----:B-----5:R-:W-:Y:S01]  /*5620*/  FFMA.FTZ R6, R93, c[0x0][0x2d0], -R3 ;  /* 0x0000b4005d067a23 */ /* 0x020fe20000010803 */
[----:B-1----:R-:W-:-:S05]  /*5630*/  F2FP.PACK_AB R11, R225, R226 ;  /* 0x000000e2e10b723e */ /* 0x002fca00000000ff */
[----:B------:R1:W-:Y:S02]  /*5640*/  MUFU.EX2 R195, R6 ;  /* 0x0000000600c37308 */ /* 0x0003e40000000800 */
[C---:B------:R-:W-:Y:S08]  /*5650*/  HMMA.16816.F32 R108, R8.reuse, R24, R80 ;  /* 0x00000018086c723c */ /* 0x040ff00000001850 */
[----:B---3--:R-:W-:Y:S01]  /*5660*/  HMMA.16816.F32 R80, R8, R16, R56 ;  /* 0x000000100850723c */ /* 0x008fe20000001838 */
[----:B-1----:R-:W-:-:S04]  /*5670*/  FFMA.FTZ R6, R94, c[0x0][0x2d0], -R3 ;  /* 0x0000b4005e067a23 */ /* 0x002fc80000010803 */
[----:B------:R1:W3:Y:S03]  /*5680*/  MUFU.EX2 R194, R6 ;  /* 0x0000000600c27308 */ /* 0x0002e60000000800 */
[C---:B------:R-:W-:Y:S08]  /*5690*/  HMMA.16816.F32 R64, R8.reuse, R26, R64 ;  /* 0x0000001a0840723c */ /* 0x040ff00000001840 */
[----:B--2---:R-:W-:Y:S01]  /*56a0*/  HMMA.16816.F32 R60, R8, R38, R60 ;  /* 0x00000026083c723c */ /* 0x004fe2000000183c */
[----:B-1----:R-:W-:-:S07]  /*56b0*/  FFMA.FTZ R6, R95, c[0x0][0x2d0], -R3 ;  /* 0x0000b4005f067a23 */ /* 0x002fce0000010803 */
[C---:B------:R-:W-:Y:S01]  /*56c0*/  HMMA.16816.F32 R56, R8.reuse, R18, R52 ;  /* 0x000000120838723c */ /* 0x040fe20000001834 */
[----:B------:R1:W-:Y:S07]  /*56d0*/  MUFU.EX2 R217, R6 ;  /* 0x0000000600d97308 */ /* 0x0003ee0000000800 */
[C---:B------:R-:W-:Y:S08]  /*56e0*/  HMMA.16816.F32 R92, R8.reuse, R36, R76 ;  /* 0x00000024085c723c */ /* 0x040ff0000000184c */
[----:B------:R-:W-:Y:S01]  /*56f0*/  HMMA.16816.F32 R76, R8, R32, R48 ;  /* 0x00000020084c723c */ /* 0x000fe20000001830 */
[----:B-1----:R-:W-:-:S04]  /*5700*/  FFMA.FTZ R6, R100, c[0x0][0x2d0], -R3 ;  /* 0x0000b40064067a23 */ /* 0x002fc80000010803 */
[----:B------:R1:W2:Y:S03]  /*5710*/  MUFU.EX2 R193, R6 ;  /* 0x0000000600c17308 */ /* 0x0002a60000000800 */
[----:B------:R-:W-:Y:S07]  /*5720*/  HMMA.16816.F32 R44, R8, R34, R44 ;  /* 0x00000022082c723c */ /* 0x000fee000000182c */
[----:B---3--:R-:W-:Y:S01]  /*5730*/  F2FP.PACK_AB R8, R194, R195 ;  /* 0x000000c3c208723e */ /* 0x008fe200000000ff */
[----:B-1----:R-:W-:Y:S01]  /*5740*/  FFMA.FTZ R6, R101, c[0x0][0x2d0], -R4 ;  /* 0x0000b40065067a23 */ /* 0x002fe20000010804 */
[----:B--2---:R-:W-:-:S03]  /*5750*/  F2FP.PACK_AB R10, R193, R217 ;  /* 0x000000d9c10a723e */ /* 0x004fc600000000ff */
        /* <DEDUP_REMOVED lines=10> */
[----:B------:R1:W-:Y:S02]  /*5800*/  MUFU.EX2 R183, R6 ;  /* 0x0000000600b77308 */ /* 0x0003e40000000800 */
[C---:B------:R-:W-:Y:S08]  /*5810*/  HMMA.16816.F32 R52, R8.reuse, R24, R88 ;  /* 0x000000180834723c */ /* 0x040ff00000001858 */
[----:B------:R-:W-:Y:S01]  /*5820*/  HMMA.16816.F32 R40, R8, R26, R104 ;  /* 0x0000001a0828723c */ /* 0x000fe20000001868 */
[----:B-1----:R-:W-:-:S04]  /*5830*/  FFMA.FTZ R6, R122, c[0x0][0x2d0], -R2 ;  /* 0x0000b4007a067a23 */ /* 0x002fc80000010802 */
[----:B------:R1:W-:Y:S03]  /*5840*/  MUFU.EX2 R180, R6 ;  /* 0x0000000600b47308 */ /* 0x0003e60000000800 */
[C---:B------:R-:W-:Y:S08]  /*5850*/  HMMA.16816.F32 R48, R8.reuse, R36, R84 ;  /* 0x000000240830723c */ /* 0x040ff00000001854 */
[----:B------:R-:W-:Y:S01]  /*5860*/  HMMA.16816.F32 R24, R8, R38, R112 ;  /* 0x000000260818723c */ /* 0x000fe20000001870 */
[----:B------:R-:W2:Y:S01]  /*5870*/  LDSM.16.MT88.4 R36, [R200+0x1000] ;  /* 0x00100000c824783b */ /* 0x000ea20000004200 */
[----:B-1----:R-:W-:-:S06]  /*5880*/  FFMA.FTZ R6, R123, c[0x0][0x2d0], -R2 ;  /* 0x0000b4007b067a23 */ /* 0x002fcc0000010802 */
[C---:B------:R-:W-:Y:S01]  /*5890*/  HMMA.16816.F32 R100, R8.reuse, R32, R20 ;  /* 0x000000200864723c */ /* 0x040fe20000001814 */
[----:B------:R-:W1:Y:S01]  /*58a0*/  LDSM.16.MT88.4 R20, [R201+0x1000] ;  /* 0x00100000c914783b */ /* 0x000e620000004200 */
[----:B------:R3:W5:Y:S06]  /*58b0*/  MUFU.EX2 R181, R6 ;  /* 0x0000000600b57308 */ /* 0x00076c0000000800 */
[C---:B------:R-:W-:Y:S08]  /*58c0*/  HMMA.16816.F32 R72, R8.reuse, R16, R72 ;  /* 0x000000100848723c */ /* 0x040ff00000001848 */
[----:B------:R-:W-:Y:S01]  /*58d0*/  HMMA.16816.F32 R16, R8, R18, R116 ;  /* 0x000000120810723c */ /* 0x000fe20000001874 */
[----:B------:R-:W-:Y:S01]  /*58e0*/  LDSM.16.MT88.4 R116, [R201+0x2000] ;  /* 0x00200000c974783b */ /* 0x000fe20000004200 */
[----:B---3--:R-:W-:-:S04]  /*58f0*/  FFMA.FTZ R6, R124, c[0x0][0x2d0], -R2 ;  /* 0x0000b4007c067a23 */ /* 0x008fc80000010802 */
[----:B------:R3:W-:Y:S02]  /*5900*/  MUFU.EX2 R179, R6 ;  /* 0x0000000600b37308 */ /* 0x0007e40000000800 */
[----:B------:R-:W-:Y:S07]  /*5910*/  HMMA.16816.F32 R84, R8, R34, R96 ;  /* 0x000000220854723c */ /* 0x000fee0000001860 */
[----:B-----5:R-:W-:Y:S01]  /*5920*/  F2FP.PACK_AB R8, R181, R180 ;  /* 0x000000b4b508723e */ /* 0x020fe200000000ff */
[----:B---3--:R-:W-:-:S04]  /*5930*/  FFMA.FTZ R6, R125, c[0x0][0x2d0], -R2 ;  /* 0x0000b4007d067a23 */ /* 0x008fc80000010802 */
[----:B------:R3:W5:Y:S02]  /*5940*/  MUFU.EX2 R178, R6 ;  /* 0x0000000600b27308 */ /* 0x0007640000000800 */
[----:B---3--:R-:W-:Y:S01]  /*5950*/  FFMA.FTZ R6, R126, c[0x0][0x2d0], -R0 ;  /* 0x0000b4007e067a23 */ /* 0x008fe20000010800 */
[----:B-----5:R-:W-:-:S05]  /*5960*/  F2FP.PACK_AB R10, R178, R179 ;  /* 0x000000b3b20a723e */ /* 0x020fca00000000ff */
[----:B------:R3:W-:Y:S02]  /*5970*/  MUFU.EX2 R175, R6 ;  /* 0x0000000600af7308 */ /* 0x0007e40000000800 */
[----:B---3--:R-:W-:-:S06]  /*5980*/  FFMA.FTZ R6, R127, c[0x0][0x2d0], -R0 ;  /* 0x0000b4007f067a23 */ /* 0x008fcc0000010800 */
        /* <DEDUP_REMOVED lines=8> */
[----:B------:R3:W5:Y:S02]  /*5a10*/  MUFU.EX2 R170, R6 ;  /* 0x0000000600aa7308 */ /* 0x0007640000000800 */
[C---:B----4-:R-:W-:Y:S08]  /*5a20*/  HMMA.16816.F32 R88, R8.reuse, R28, R80 ;  /* 0x0000001c0858723c */ /* 0x050ff00000001850 */
[----:B--2---:R-:W-:Y:S01]  /*5a30*/  HMMA.16816.F32 R140, R8, R36, R76 ;  /* 0x00000024088c723c */ /* 0x004fe2000000184c */
[----:B---3--:R-:W-:-:S04]  /*5a40*/  FFMA.FTZ R6, R131, c[0x0][0x2d0], -R3 ;  /* 0x0000b40083067a23 */ /* 0x008fc80000010803 */
[----:B------:R2:W-:Y:S03]  /*5a50*/  MUFU.EX2 R169, R6 ;  /* 0x0000000600a97308 */ /* 0x0005e60000000800 */
[C---:B------:R-:W-:Y:S08]  /*5a60*/  HMMA.16816.F32 R80, R8.reuse, R14, R64 ;  /* 0x0000000e0850723c */ /* 0x040ff00000001840 */
[----:B-1----:R-:W-:Y:S01]  /*5a70*/  HMMA.16816.F32 R76, R8, R22, R60 ;  /* 0x00000016084c723c */ /* 0x002fe2000000183c */
[----:B--2---:R-:W-:-:S07]  /*5a80*/  FFMA.FTZ R6, R133, c[0x0][0x2d0], -R3 ;  /* 0x0000b40085067a23 */ /* 0x004fce0000010803 */
[C---:B------:R-:W-:Y:S01]  /*5a90*/  HMMA.16816.F32 R108, R8.reuse, R12, R108 ;  /* 0x0000000c086c723c */ /* 0x040fe2000000186c */
[----:B------:R1:W2:Y:S07]  /*5aa0*/  MUFU.EX2 R168, R6 ;  /* 0x0000000600a87308 */ /* 0x0002ae0000000800 */
[C---:B------:R-:W-:Y:S08]  /*5ab0*/  HMMA.16816.F32 R92, R8.reuse, R20, R92 ;  /* 0x00000014085c723c */ /* 0x040ff0000000185c */
[----:B------:R-:W-:Y:S01]  /*5ac0*/  HMMA.16816.F32 R64, R8, R30, R56 ;  /* 0x0000001e0840723c */ /* 0x000fe20000001838 */
[----:B-1----:R-:W-:-:S04]  /*5ad0*/  FFMA.FTZ R6, R132, c[0x0][0x2d0], -R3 ;  /* 0x0000b40084067a23 */ /* 0x002fc80000010803 */
[----:B------:R1:W-:Y:S03]  /*5ae0*/  MUFU.EX2 R167, R6 ;  /* 0x0000000600a77308 */ /* 0x0003e60000000800 */
[----:B------:R-:W-:Y:S07]  /*5af0*/  HMMA.16816.F32 R60, R8, R38, R44 ;  /* 0x00000026083c723c */ /* 0x000fee000000182c */
[----:B-----5:R-:W-:-:S02]  /*5b00*/  F2FP.PACK_AB R8, R170, R183 ;  /* 0x000000b7aa08723e */ /* 0x020fc400000000ff */
[----:B--2---:R-:W-:Y:S01]  /*5b10*/  F2FP.PACK_AB R10, R168, R169 ;  /* 0x000000a9a80a723e */ /* 0x004fe200000000ff */
[----:B-1----:R-:W-:-:S04]  /*5b20*/  FFMA.FTZ R6, R134, c[0x0][0x2d0], -R4 ;  /* 0x0000b40086067a23 */ /* 0x002fc80000010804 */
        /* <DEDUP_REMOVED lines=11> */
[C---:B------:R-:W-:Y:S01]  /*5be0*/  HMMA.16816.F32 R32, R8.reuse, R22, R24 ;  /* 0x000000160820723c */ /* 0x040fe20000001818 */
[----:B------:R-:W2:Y:S07]  /*5bf0*/  LDSM.16.MT88.4 R24, [R197+0x1800] ;  /* 0x00180000c518783b */ /* 0x000eae0000004200 */
[----:B------:R-:W-:Y:S01]  /*5c00*/  HMMA.16816.F32 R48, R8, R20, R48 ;  /* 0x000000140830723c */ /* 0x000fe20000001830 */
[----:B------:R-:W3:Y:S01]  /*5c10*/  LDSM.16.MT88.4 R20, [R201+0x1800] ;  /* 0x00180000c914783b */ /* 0x000ee20000004200 */
[----:B-1----:R-:W-:-:S03]  /*5c20*/  FFMA.FTZ R6, R135, c[0x0][0x2d0], -R3 ;  /* 0x0000b40087067a23 */ /* 0x002fc60000010803 */
[----:B------:R-:W-:Y:S01]  /*5c30*/  LDSM.16.MT88.4 R132, [R198+0x2000] ;  /* 0x00200000c684783b */ /* 0x000fe20000004200 */
[----:B------:R1:W-:Y:S02]  /*5c40*/  MUFU.EX2 R161, R6 ;  /* 0x0000000600a17308 */ /* 0x0003e40000000800 */
[C---:B------:R-:W-:Y:S08]  /*5c50*/  HMMA.16816.F32 R56, R8.reuse, R12, R52 ;  /* 0x0000000c0838723c */ /* 0x040ff00000001834 */
[----:B------:R-:W-:Y:S01]  /*5c60*/  HMMA.16816.F32 R44, R8, R36, R100 ;  /* 0x00000024082c723c */ /* 0x000fe20000001864 */
[----:B------:R-:W-:Y:S01]  /*5c70*/  LDSM.16.MT88.4 R100, [R197+0x2000] ;  /* 0x00200000c564783b */ /* 0x000fe20000004200 */
[----:B-1----:R-:W-:-:S06]  /*5c80*/  FFMA.FTZ R6, R148, c[0x0][0x2d0], -R2 ;  /* 0x0000b40094067a23 */ /* 0x002fcc0000010802 */
[C---:B------:R-:W-:Y:S01]  /*5c90*/  HMMA.16816.F32 R52, R8.reuse, R14, R40 ;  /* 0x0000000e0834723c */ /* 0x040fe20000001828 */
[----:B------:R-:W-:Y:S01]  /*5ca0*/  LDSM.16.MT88.4 R12, [R200+0x1800] ;  /* 0x00180000c80c783b */ /* 0x000fe20000004200 */
[----:B------:R1:W-:Y:S06]  /*5cb0*/  MUFU.EX2 R160, R6 ;  /* 0x0000000600a07308 */ /* 0x0003ec0000000800 */
[C---:B------:R-:W-:Y:S08]  /*5cc0*/  HMMA.16816.F32 R36, R8.reuse, R38, R84 ;  /* 0x000000260824723c */ /* 0x040ff00000001854 */
[----:B------:R-:W-:Y:S01]  /*5cd0*/  HMMA.16816.F32 R40, R8, R28, R72 ;  /* 0x0000001c0828723c */ /* 0x000fe20000001848 */
[----:B-1----:R-:W-:-:S04]  /*5ce0*/  FFMA.FTZ R6, R147, c[0x0][0x2d0], -R2 ;  /* 0x0000b40093067a23 */ /* 0x002fc80000010802 */
[----:B------:R1:W4:Y:S03]  /*5cf0*/  MUFU.EX2 R159, R6 ;  /* 0x00000006009f7308 */ /* 0x0003260000000800 */
[----:B------:R-:W-:Y:S01]  /*5d00*/  HMMA.16816.F32 R28, R8, R30, R16 ;  /* 0x0000001e081c723c */ /* 0x000fe20000001810 */
[----:B------:R-:W5:Y:S01]  /*5d10*/  LDSM.16.MT88.4 R16, [R198+0x1800] ;  /* 0x00180000c610783b */ /* 0x000f620000004200 */
[----:B-1----:R-:W-:-:S05]  /*5d20*/  FFMA.FTZ R6, R146, c[0x0][0x2d0], -R2 ;  /* 0x0000b40092067a23 */ /* 0x002fca0000010802 */
[----:B----4-:R-:W-:Y:S01]  /*5d30*/  F2FP.PACK_AB R8, R159, R160 ;  /* 0x000000a09f08723e */ /* 0x010fe200000000ff */
[----:B------:R1:W-:Y:S02]  /*5d40*/  MUFU.EX2 R158, R6 ;  /* 0x00000006009e7308 */ /* 0x0003e40000000800 */
[----:B-1----:R-:W-:-:S06]  /*5d50*/  FFMA.FTZ R6, R145, c[0x0][0x2d0], -R2 ;  /* 0x0000b40091067a23 */ /* 0x002fcc0000010802 */
[----:B------:R1:W4:Y:S02]  /*5d60*/  MUFU.EX2 R157, R6 ;  /* 0x00000006009d7308 */ /* 0x0003240000000800 */
[----:B-1----:R-:W-:Y:S01]  /*5d70*/  FFMA.FTZ R6, R153, c[0x0][0x2d0], -R0 ;  /* 0x0000b40099067a23 */ /* 0x002fe20000010800 */
[----:B----4-:R-:W-:-:S05]  /*5d80*/  F2FP.PACK_AB R10, R157, R158 ;  /* 0x0000009e9d0a723e */ /* 0x010fca00000000ff */
        /* <DEDUP_REMOVED lines=11> */
[C---:B--2---:R-:W-:Y:S08]  /*5e40*/  HMMA.16816.F32 R96, R8.reuse, R26, R80 ;  /* 0x0000001a0860723c */ /* 0x044ff00000001850 */
[----:B---3--:R-:W-:Y:S01]  /*5e50*/  HMMA.16816.F32 R112, R8, R22, R76 ;  /* 0x000000160870723c */ /* 0x008fe2000000184c */
[----:B-1----:R-:W-:-:S04]  /*5e60*/  FFMA.FTZ R6, R174, c[0x0][0x2d0], -R3 ;  /* 0x0000b400ae067a23 */ /* 0x002fc80000010803 */
[----:B------:R1:W-:Y:S03]  /*5e70*/  MUFU.EX2 R85, R6 ;  /* 0x0000000600557308 */ /* 0x0003e60000000800 */
[C---:B------:R-:W-:Y:S08]  /*5e80*/  HMMA.16816.F32 R108, R8.reuse, R24, R108 ;  /* 0x00000018086c723c */ /* 0x040ff0000000186c */
[----:B------:R-:W-:Y:S01]  /*5e90*/  HMMA.16816.F32 R92, R8, R20, R92 ;  /* 0x00000014085c723c */ /* 0x000fe2000000185c */
[----:B-1----:R-:W-:-:S07]  /*5ea0*/  FFMA.FTZ R6, R177, c[0x0][0x2d0], -R3 ;  /* 0x0000b400b1067a23 */ /* 0x002fce0000010803 */
[C---:B-----5:R-:W-:Y:S01]  /*5eb0*/  HMMA.16816.F32 R124, R8.reuse, R16, R88 ;  /* 0x00000010087c723c */ /* 0x060fe20000001858 */
[----:B------:R1:W2:Y:S07]  /*5ec0*/  MUFU.EX2 R84, R6 ;  /* 0x0000000600547308 */ /* 0x0002ae0000000800 */
[C---:B------:R-:W-:Y:S08]  /*5ed0*/  HMMA.16816.F32 R64, R8.reuse, R18, R64 ;  /* 0x000000120840723c */ /* 0x040ff00000001840 */
[----:B------:R-:W-:Y:S01]  /*5ee0*/  HMMA.16816.F32 R140, R8, R12, R140 ;  /* 0x0000000c088c723c */ /* 0x000fe2000000188c */
[--C-:B-1----:R-:W-:Y:S01]  /*5ef0*/  FFMA.FTZ R6, R176, c[0x0][0x2d0], -R3.reuse ;  /* 0x0000b400b0067a23 */ /* 0x102fe20000010803 */
[----:B--2---:R-:W-:Y:S01]  /*5f00*/  F2FP.PACK_AB R148, R84, R85 ;  /* 0x000000555494723e */ /* 0x004fe200000000ff */
[----:B------:R-:W-:-:S02]  /*5f10*/  FFMA.FTZ R3, R182, c[0x0][0x2d0], -R3 ;  /* 0x0000b400b6037a23 */ /* 0x000fc40000010803 */
[----:B------:R1:W-:Y:S03]  /*5f20*/  MUFU.EX2 R81, R6 ;  /* 0x0000000600517308 */ /* 0x0003e60000000800 */
[----:B------:R-:W-:Y:S05]  /*5f30*/  HMMA.16816.F32 R60, R8, R14, R60 ;  /* 0x0000000e083c723c */ /* 0x000fea000000183c */
[----:B------:R2:W-:Y:S02]  /*5f40*/  MUFU.EX2 R77, R3 ;  /* 0x00000003004d7308 */ /* 0x0005e40000000800 */
[----:B------:R-:W-:-:S02]  /*5f50*/  F2FP.PACK_AB R8, R165, R167 ;  /* 0x000000a7a508723e */ /* 0x000fc400000000ff */
[----:B------:R-:W-:Y:S01]  /*5f60*/  F2FP.PACK_AB R10, R152, R161 ;  /* 0x000000a1980a723e */ /* 0x000fe200000000ff */
[----:B-1----:R-:W-:-:S04]  /*5f70*/  FFMA.FTZ R6, R219, c[0x0][0x2d0], -R4 ;  /* 0x0000b400db067a23 */ /* 0x002fc80000010804 */
[----:B------:R1:W-:Y:S01]  /*5f80*/  MUFU.EX2 R80, R6 ;  /* 0x0000000600507308 */ /* 0x0003e20000000800 */
[----:B--2---:R-:W-:-:S07]  /*5f90*/  FFMA.FTZ R3, R215, c[0x0][0x2d0], -R2 ;  /* 0x0000b400d7037a23 */ /* 0x004fce0000010802 */
[----:B------:R2:W-:Y:S01]  /*5fa0*/  MUFU.EX2 R71, R3 ;  /* 0x0000000300477308 */ /* 0x0005e20000000800 */
[----:B-1----:R-:W-:-:S07]  /*5fb0*/  FFMA.FTZ R6, R192, c[0x0][0x2d0], -R4 ;  /* 0x0000b400c0067a23 */ /* 0x002fce0000010804 */
[----:B------:R1:W3:Y:S01]  /*5fc0*/  MUFU.EX2 R76, R6 ;  /* 0x00000006004c7308 */ /* 0x0002e20000000800 */
[----:B--2---:R-:W-:-:S07]  /*5fd0*/  FFMA.FTZ R3, R218, c[0x0][0x2d0], -R2 ;  /* 0x0000b400da037a23 */ /* 0x004fce0000010802 */
[----:B------:R2:W4:Y:S01]  /*5fe0*/  MUFU.EX2 R73, R3 ;  /* 0x0000000300497308 */ /* 0x0005220000000800 */
[----:B-1----:R-:W-:Y:S01]  /*5ff0*/  FFMA.FTZ R6, R149, c[0x0][0x2d0], -R4 ;  /* 0x0000b40095067a23 */ /* 0x002fe20000010804 */
[----:B---3--:R-:W-:-:S06]  /*6000*/  F2FP.PACK_AB R9, R76, R80 ;  /* 0x000000504c09723e */ /* 0x008fcc00000000ff */
[----:B------:R1:W-:Y:S01]  /*6010*/  MUFU.EX2 R75, R6 ;  /* 0x00000006004b7308 */ /* 0x0003e20000000800 */
[--C-:B--2---:R-:W-:Y:S01]  /*6020*/  FFMA.FTZ R3, R212, c[0x0][0x2d0], -R2.reuse ;  /* 0x0000b400d4037a23 */ /* 0x104fe20000010802 */
[----:B----4-:R-:W-:Y:S01]  /*6030*/  F2FP.PACK_AB R144, R73, R71 ;  /* 0x000000474990723e */ /* 0x010fe200000000ff */
[----:B------:R-:W-:-:S05]  /*6040*/  FFMA.FTZ R2, R189, c[0x0][0x2d0], -R2 ;  /* 0x0000b400bd027a23 */ /* 0x000fca0000010802 */
[----:B------:R2:W-:Y:S01]  /*6050*/  MUFU.EX2 R72, R3 ;  /* 0x0000000300487308 */ /* 0x0005e20000000800 */
[----:B-1----:R-:W-:Y:S01]  /*6060*/  FFMA.FTZ R6, R150, c[0x0][0x2d0], -R4 ;  /* 0x0000b40096067a23 */ /* 0x002fe20000010804 */
[----:B------:R-:W-:-:S06]  /*6070*/  F2FP.PACK_AB R150, R77, R81 ;  /* 0x000000514d96723e */ /* 0x000fcc00000000ff */
[----:B------:R-:W1:Y:S01]  /*6080*/  MUFU.EX2 R74, R6 ;  /* 0x00000006004a7308 */ /* 0x000e620000000800 */
[----:B--2---:R-:W-:-:S04]  /*6090*/  FADD.FTZ R3, R242, R241 ;  /* 0x000000f1f2037221 */ /* 0x004fc80000010000 */
[----:B------:R-:W-:Y:S01]  /*60a0*/  FADD.FTZ R3, R244, R3 ;  /* 0x00000003f4037221 */ /* 0x000fe20000010000 */
[----:B-1----:R-:W-:-:S07]  /*60b0*/  F2FP.PACK_AB R11, R74, R75 ;  /* 0x0000004b4a0b723e */ /* 0x002fce00000000ff */
[C---:B------:R-:W-:Y:S01]  /*60c0*/  HMMA.16816.F32 R56, R8.reuse, R24, R56 ;  /* 0x000000180838723c */ /* 0x040fe20000001838 */
[----:B------:R1:W2:Y:S07]  /*60d0*/  MUFU.EX2 R25, R2 ;  /* 0x0000000200197308 */ /* 0x0002ae0000000800 */
[C---:B------:R-:W-:Y:S08]  /*60e0*/  HMMA.16816.F32 R32, R8.reuse, R22, R32 ;  /* 0x000000160820723c */ /* 0x040ff00000001820 */
[----:B------:R-:W-:Y:S01]  /*60f0*/  HMMA.16816.F32 R48, R8, R20, R48 ;  /* 0x000000140830723c */ /* 0x000fe20000001830 */
[----:B-1----:R-:W-:Y:S01]  /*6100*/  FFMA.FTZ R2, R188, c[0x0][0x2d0], -R0 ;  /* 0x0000b400bc027a23 */ /* 0x002fe20000010800 */
[----:B--2---:R-:W-:-:S03]  /*6110*/  F2FP.PACK_AB R146, R25, R72 ;  /* 0x000000481992723e */ /* 0x004fc600000000ff */
[----:B------:R1:W-:Y:S03]  /*6120*/  MUFU.EX2 R24, R2 ;  /* 0x0000000200187308 */ /* 0x0003e60000000800 */
[C---:B------:R-:W-:Y:S08]  /*6130*/  HMMA.16816.F32 R44, R8.reuse, R12, R44 ;  /* 0x0000000c082c723c */ /* 0x040ff0000000182c */
[----:B------:R-:W-:Y:S01]  /*6140*/  HMMA.16816.F32 R52, R8, R26, R52 ;  /* 0x0000001a0834723c */ /* 0x000fe20000001834 */
[----:B-1----:R-:W-:-:S07]  /*6150*/  FFMA.FTZ R2, R191, c[0x0][0x2d0], -R0 ;  /* 0x0000b400bf027a23 */ /* 0x002fce0000010800 */
[C---:B------:R-:W-:Y:S01]  /*6160*/  HMMA.16816.F32 R40, R8.reuse, R16, R40 ;  /* 0x000000100828723c */ /* 0x040fe20000001828 */
[----:B------:R1:W2:Y:S07]  /*6170*/  MUFU.EX2 R22, R2 ;  /* 0x0000000200167308 */ /* 0x0002ae0000000800 */
[C---:B------:R-:W-:Y:S01]  /*6180*/  HMMA.16816.F32 R28, R8.reuse, R18, R28 ;  /* 0x00000012081c723c */ /* 0x040fe2000000181c */
[----:B------:R-:W3:Y:S07]  /*6190*/  LDSM.16.MT88.4 R16, [R200+0x2000] ;  /* 0x00200000c810783b */ /* 0x000eee0000004200 */
[----:B------:R-:W-:Y:S01]  /*61a0*/  HMMA.16816.F32 R36, R8, R14, R36 ;  /* 0x0000000e0824723c */ /* 0x000fe20000001824 */
[--C-:B-1----:R-:W-:Y:S01]  /*61b0*/  FFMA.FTZ R2, R216, c[0x0][0x2d0], -R0.reuse ;  /* 0x0000b400d8027a23 */ /* 0x102fe20000010800 */
[----:B--2---:R-:W-:Y:S01]  /*61c0*/  F2FP.PACK_AB R145, R22, R24 ;  /* 0x000000181691723e */ /* 0x004fe200000000ff */
[----:B------:R-:W-:-:S02]  /*61d0*/  FFMA.FTZ R0, R220, c[0x0][0x2d0], -R0 ;  /* 0x0000b400dc007a23 */ /* 0x000fc40000010800 */
[----:B------:R1:W-:Y:S08]  /*61e0*/  MUFU.EX2 R21, R2 ;  /* 0x0000000200157308 */ /* 0x0003f00000000800 */
[----:B------:R2:W4:Y:S01]  /*61f0*/  MUFU.EX2 R20, R0 ;  /* 0x0000000000147308 */ /* 0x0005220000000800 */
[----:B-1----:R-:W-:-:S04]  /*6200*/  FADD.FTZ R2, R243, R231 ;  /* 0x000000e7f3027221 */ /* 0x002fc80000010000 */
[----:B------:R-:W-:Y:S02]  /*6210*/  FADD.FTZ R6, R230, R2 ;  /* 0x00000002e6067221 */ /* 0x000fe40000010000 */
[----:B--2---:R-:W-:Y:S01]  /*6220*/  FFMA.FTZ R0, R214, c[0x0][0x2d0], -R4 ;  /* 0x0000b400d6007a23 */ /* 0x004fe20000010804 */
[----:B----4-:R-:W-:-:S03]  /*6230*/  F2FP.PACK_AB R147, R20, R21 ;  /* 0x000000151493723e */ /* 0x010fc600000000ff */
[----:B------:R1:W-:Y:S04]  /*6240*/  MUFU.EX2 R12, R0 ;  /* 0x00000000000c7308 */ /* 0x0003e80000000800 */
[C---:B------:R-:W-:Y:S08]  /*6250*/  HMMA.16816.F32 R88, R144.reuse, R100, R108 ;  /* 0x000000649058723c */ /* 0x040ff0000000186c */
[----:B------:R-:W-:Y:S01]  /*6260*/  HMMA.16816.F32 R108, R144, R116, R92 ;  /* 0x00000074906c723c */ /* 0x000fe2000000185c */
[----:B-1----:R-:W-:-:S04]  /*6270*/  FFMA.FTZ R0, R190, c[0x0][0x2d0], -R4 ;  /* 0x0000b400be007a23 */ /* 0x002fc80000010804 */
[----:B------:R1:W2:Y:S03]  /*6280*/  MUFU.EX2 R9, R0 ;  /* 0x0000000000097308 */ /* 0x0002a60000000800 */
[C---:B------:R-:W-:Y:S08]  /*6290*/  HMMA.16816.F32 R96, R144.reuse, R102, R96 ;  /* 0x000000669060723c */ /* 0x040ff00000001860 */
[----:B------:R-:W-:Y:S01]  /*62a0*/  HMMA.16816.F32 R112, R144, R118, R112 ;  /* 0x000000769070723c */ /* 0x000fe20000001870 */
[----:B-1----:R-:W-:Y:S01]  /*62b0*/  FFMA.FTZ R0, R221, c[0x0][0x2d0], -R4 ;  /* 0x0000b400dd007a23 */ /* 0x002fe20000010804 */
[----:B--2---:R-:W-:-:S06]  /*62c0*/  F2FP.PACK_AB R149, R9, R12 ;  /* 0x0000000c0995723e */ /* 0x004fcc00000000ff */
[C---:B------:R-:W-:Y:S01]  /*62d0*/  HMMA.16816.F32 R124, R144.reuse, R132, R124 ;  /* 0x00000084907c723c */ /* 0x040fe2000000187c */
[----:B------:R1:W-:Y:S07]  /*62e0*/  MUFU.EX2 R10, R0 ;  /* 0x00000000000a7308 */ /* 0x0003ee0000000800 */
[C---:B------:R-:W-:Y:S08]  /*62f0*/  HMMA.16816.F32 R128, R144.reuse, R134, R64 ;  /* 0x000000869080723c */ /* 0x040ff00000001840 */
[----:B---3--:R-:W-:Y:S01]  /*6300*/  HMMA.16816.F32 R140, R144, R16, R140 ;  /* 0x00000010908c723c */ /* 0x008fe2000000188c */
[----:B-1----:R-:W-:-:S04]  /*6310*/  FFMA.FTZ R0, R222, c[0x0][0x2d0], -R4 ;  /* 0x0000b400de007a23 */ /* 0x002fc80000010804 */
[----:B------:R1:W2:Y:S03]  /*6320*/  MUFU.EX2 R11, R0 ;  /* 0x00000000000b7308 */ /* 0x0002a60000000800 */
[----:B------:R-:W-:Y:S01]  /*6330*/  HMMA.16816.F32 R144, R144, R18, R60 ;  /* 0x000000129090723c */ /* 0x000fe2000000183c */
[----:B-1----:R-:W-:Y:S01]  /*6340*/  FADD.FTZ R0, R228, R7 ;  /* 0x00000007e4007221 */ /* 0x002fe20000010000 */
[----:B--2---:R-:W-:Y:S01]  /*6350*/  F2FP.PACK_AB R151, R11, R10 ;  /* 0x0000000a0b97723e */ /* 0x004fe200000000ff */
        /* <DEDUP_REMOVED lines=69> */
[----:B------:R-:W-:Y:S01]  /*67b0*/  FADD.FTZ R2, R73, R0 ;  /* 0x0000000049027221 */ /* 0x000fe20000010000 */
[----:B------:R-:W-:Y:S01]  /*67c0*/  IADD3 R0, R246, -0x2, RZ ;  /* 0xfffffffef6007810 */ /* 0x000fe20007ffe0ff */
[----:B------:R-:W-:-:S02]  /*67d0*/  FADD.FTZ R6, R22, R6 ;  /* 0x0000000616067221 */ /* 0x000fc40000010000 */
[----:B------:R-:W-:Y:S01]  /*67e0*/  FADD.FTZ R4, R81, R4 ;  /* 0x0000000451047221 */ /* 0x000fe20000010000 */
[----:B------:R-:W-:Y:S01]  /*67f0*/  ISETP.GE.AND P0, PT, R0, R247, PT ;  /* 0x000000f70000720c */ /* 0x000fe20003f06270 */
[----:B------:R-:W-:Y:S02]  /*6800*/  FADD.FTZ R3, R10, R3 ;  /* 0x000000030a037221 */ /* 0x000fe40000010000 */
[----:B------:R-:W-:Y:S02]  /*6810*/  FADD.FTZ R2, R72, R2 ;  /* 0x0000000248027221 */ /* 0x000fe40000010000 */
[----:B------:R-:W-:Y:S02]  /*6820*/  FADD.FTZ R6, R21, R6 ;  /* 0x0000000615067221 */ /* 0x000fe40000010000 */
[----:B------:R-:W-:Y:S02]  /*6830*/  FADD.FTZ R7, R77, R4 ;  /* 0x000000044d077221 */ /* 0x000fe40000010000 */
[----:B------:R-:W-:-:S02]  /*6840*/  FADD.FTZ R4, R11, R3 ;  /* 0x000000030b047221 */ /* 0x000fc40000010000 */
[----:B------:R-:W-:Y:S01]  /*6850*/  FADD.FTZ R3, R25, R2 ;  /* 0x0000000219037221 */ /* 0x000fe20000010000 */
[----:B------:R1:W-:Y:S01]  /*6860*/  STL [R1], R7 ;  /* 0x0000000701007387 */ /* 0x0003e20000100800 */
[----:B------:R-:W-:-:S03]  /*6870*/  FADD.FTZ R2, R20, R6 ;  /* 0x0000000614027221 */ /* 0x000fc60000010000 */
[----:B------:R1:W-:Y:S04]  /*6880*/  STL [R1+0x4], R4 ;  /* 0x0000040401007387 */ /* 0x0003e80000100800 */
[----:B------:R1:W-:Y:S04]  /*6890*/  STL [R1+0xc], R2 ;  /* 0x00000c0201007387 */ /* 0x0003e80000100800 */
[----:B------:R1:W-:Y:S01]  /*68a0*/  STL [R1+0x8], R3 ;  /* 0x0000080301007387 */ /* 0x0003e20000100800 */
[----:B------:R-:W-:Y:S05]  /*68b0*/  @!P0 BRA `(.L_x_75) ;  /* 0x00003ae000008947 */ /* 0x000fea0003800000 */
[----:B------:R-:W-:Y:S01]  /*68c0*/  MOV R212, R0 ;  /* 0x0000000000d47202 */ /* 0x000fe20000000f00 */
[----:B-1----:R-:W-:Y:S01]  /*68d0*/  IMAD.MOV.U32 R2, RZ, RZ, R70 ;  /* 0x000000ffff027224 */ /* 0x002fe200078e0046 */
[----:B------:R-:W-:Y:S01]  /*68e0*/  MOV R3, R69 ;  /* 0x0000004500037202 */ /* 0x000fe20000000f00 */
[----:B------:R-:W-:Y:S01]  /*68f0*/  IMAD.MOV.U32 R84, RZ, RZ, R68 ;  /* 0x000000ffff547224 */ /* 0x000fe200078e0044 */
[----:B------:R-:W-:-:S02]  /*6900*/  MOV R85, R5 ;  /* 0x0000000500557202 */ /* 0x000fc40000000f00 */
.L_x_76:
[----:B------:R-:W5:Y:S01]  /*6910*/  LDL R174, [R1+0x44] ;  /* 0x0000440001ae7983 */ /* 0x000f620000100800 */
[----:B------:R-:W-:Y:S04]  /*6920*/  DEPBAR.LE SB0, 0x0 ;  /* 0x000080000000791a */ /* 0x000fe80000000000 */
[----:B------:R-:W5:Y:S01]  /*6930*/  LDL.64 R172, [R1+0x38] ;  /* 0x0000380001ac7983 */ /* 0x000f620000100a00 */
[----:B------:R-:W-:Y:S01]  /*6940*/  WARPSYNC 0xffffffff ;  /* 0xffffffff00007948 */ /* 0x000fe20003800000 */
[----:B---3--:R-:W-:Y:S01]  /*6950*/  SHF.R.S32.HI R0, RZ, 0x1f, R212 ;  /* 0x0000001fff007819 */ /* 0x008fe200000114d4 */
[----:B------:R-:W-:Y:S01]  /*6960*/  IMAD.WIDE.U32 R86, R212, c[0x0][0x208], RZ ;  /* 0x00008200d4567a25 */ /* 0x000fe200078e00ff */
[----:B------:R-:W-:Y:S02]  /*6970*/  MOV R178, c[0x0][0x208] ;  /* 0x0000820000b27a02 */ /* 0x000fe40000000f00 */
[----:B------:R-:W-:Y:S01]  /*6980*/  BAR.SYNC.DEFER_BLOCKING 0x0 ;  /* 0x0000000000007b1d */ /* 0x000fe20000010000 */
[----:B------:R-:W-:Y:S01]  /*6990*/  IMAD R0, R0, c[0x0][0x208], RZ ;  /* 0x0000820000007a24 */ /* 0x000fe200078e02ff */
[----:B------:R-:W-:Y:S03]  /*69a0*/  SHF.L.U32 R179, R178, 0x5, RZ ;  /* 0x00000005b2b37819 */ /* 0x000fe600000006ff */
[----:B------:R-:W-:Y:S05]  /*69b0*/  IMAD R0, R212, c[0x0][0x20c], R0 ;  /* 0x00008300d4007a24 */ /* 0x000fea00078e0200 */
[----:B------:R-:W-:Y:S02]  /*69c0*/  IADD3 R0, R87, R0, RZ ;  /* 0x0000000057007210 */ /* 0x000fe40007ffe0ff */
[----:B------:R-:W-:Y:S03]  /*69d0*/  MOV R87, 0x5 ;  /* 0x0000000500577802 */ /* 0x000fe60000000f00 */
[----:B------:R-:W-:Y:S01]  /*69e0*/  IMAD R0, R0, 0x50, RZ ;  /* 0x0000005000007824 */ /* 0x000fe200078e02ff */
[----:B------:R-:W-:Y:S01]  /*69f0*/  SHF.L.U64.HI R178, R178, R87, c[0x0][0x20c] ;  /* 0x00008300b2b27619 */ /* 0x000fe20000010257 */
[----:B------:R-:W-:Y:S08]  /*6a00*/  LDSM.16.M88.4 R80, [R203] ;  /* 0x00000000cb50783b */ /* 0x000ff00000000200 */
[----:B------:R-:W1:Y:S08]  /*6a10*/  LDSM.16.M88.4 R16, [R196] ;  /* 0x00000000c410783b */ /* 0x000e700000000200 */
[----:B------:R-:W3:Y:S08]  /*6a20*/  LDSM.16.M88.4 R76, [R203+0x2000] ;  /* 0x00200000cb4c783b */ /* 0x000ef00000000200 */
[----:B------:R-:W4:Y:S08]  /*6a30*/  LDSM.16.M88.4 R32, [R196+0x800] ;  /* 0x00080000c420783b */ /* 0x000f300000000200 */
[----:B------:R-:W5:Y:S08]  /*6a40*/  LDSM.16.M88.4 R48, [R196+0x1000] ;  /* 0x00100000c430783b */ /* 0x000f700000000200 */
[----:B------:R-:W1:Y:S08]  /*6a50*/  LDSM.16.M88.4 R64, [R196+0x1800] ;  /* 0x00180000c440783b */ /* 0x000e700000000200 */
[----:B------:R-:W1:Y:S08]  /*6a60*/  LDSM.16.M88.4 R152, [R196+0x2000] ;  /* 0x00200000c498783b */ /* 0x000e700000000200 */
[----:B------:R-:W-:Y:S08]  /*6a70*/  LDSM.16.M88.4 R156, [R206] ;  /* 0x00000000ce9c783b */ /* 0x000ff00000000200 */
[----:B------:R-:W3:Y:S08]  /*6a80*/  LDSM.16.M88.4 R160, [R207] ;  /* 0x00000000cfa0783b */ /* 0x000ef00000000200 */
[----:B------:R-:W4:Y:S08]  /*6a90*/  LDSM.16.M88.4 R164, [R206+0x2000] ;  /* 0x00200000cea4783b */ /* 0x000f300000000200 */
[----:B------:R-:W5:Y:S08]  /*6aa0*/  LDSM.16.M88.4 R168, [R211] ;  /* 0x00000000d3a8783b */ /* 0x000f700000000200 */
[----:B------:R-:W2:Y:S04]  /*6ab0*/  LDL R223, [R1+0x28] ;  /* 0x0000280001df7983 */ /* 0x000ea80000100800 */
[----:B------:R-:W2:Y:S04]  /*6ac0*/  LDL R222, [R1+0x40] ;  /* 0x0000400001de7983 */ /* 0x000ea80000100800 */
[----:B------:R-:W2:Y:S01]  /*6ad0*/  LDL.64 R220, [R1+0x30] ;  /* 0x0000300001dc7983 */ /* 0x000ea20000100a00 */
[-C--:B-1----:R-:W-:Y:S08]  /*6ae0*/  HMMA.16816.F32 R4, R80, R16.reuse, RZ ;  /* 0x000000105004723c */ /* 0x082ff000000018ff */
[C---:B---3--:R-:W-:Y:S08]  /*6af0*/  HMMA.16816.F32 R8, R76.reuse, R16, RZ ;  /* 0x000000104c08723c */ /* 0x048ff000000018ff */
[-C--:B------:R-:W-:Y:S08]  /*6b00*/  HMMA.16816.F32 R12, R76, R18.reuse, RZ ;  /* 0x000000124c0c723c */ /* 0x080ff000000018ff */
[C---:B------:R-:W-:Y:S08]  /*6b10*/  HMMA.16816.F32 R16, R80.reuse, R18, RZ ;  /* 0x000000125010723c */ /* 0x040ff000000018ff */
[-C--:B----4-:R-:W-:Y:S08]  /*6b20*/  HMMA.16816.F32 R20, R80, R32.reuse, RZ ;  /* 0x000000205014723c */ /* 0x090ff000000018ff */
[C---:B------:R-:W-:Y:S08]  /*6b30*/  HMMA.16816.F32 R24, R76.reuse, R32, RZ ;  /* 0x000000204c18723c */ /* 0x040ff000000018ff */
[-C--:B------:R-:W-:Y:S08]  /*6b40*/  HMMA.16816.F32 R28, R76, R34.reuse, RZ ;  /* 0x000000224c1c723c */ /* 0x080ff000000018ff */
[C---:B------:R-:W-:Y:S08]  /*6b50*/  HMMA.16816.F32 R32, R80.reuse, R34, RZ ;  /* 0x000000225020723c */ /* 0x040ff000000018ff */
[-C--:B-----5:R-:W-:Y:S08]  /*6b60*/  HMMA.16816.F32 R36, R80, R48.reuse, RZ ;  /* 0x000000305024723c */ /* 0x0a0ff000000018ff */
        /* <DEDUP_REMOVED lines=10> */
[----:B------:R-:W-:Y:S01]  /*6c10*/  HMMA.16816.F32 R80, R80, R154, RZ ;  /* 0x0000009a5050723c */ /* 0x000fe200000018ff */
[----:B------:R-:W1:Y:S07]  /*6c20*/  LDSM.16.M88.4 R152, [R210] ;  /* 0x00000000d298783b */ /* 0x000e6e0000000200 */
[-C--:B------:R-:W-:Y:S08]  /*6c30*/  HMMA.16816.F32 R4, R156, R160.reuse, R4 ;  /* 0x000000a09c04723c */ /* 0x080ff00000001804 */
[C---:B------:R-:W-:Y:S04]  /*6c40*/  HMMA.16816.F32 R8, R164.reuse, R160, R8 ;  /* 0x000000a0a408723c */ /* 0x040fe80000001808 */
[----:B------:R-:W-:Y:S04]  /*6c50*/  MOV R173, R174 ;  /* 0x000000ae00ad7202 */ /* 0x000fe80000000f00 */
[-C--:B------:R-:W-:Y:S04]  /*6c60*/  HMMA.16816.F32 R12, R164, R162.reuse, R12 ;  /* 0x000000a2a40c723c */ /* 0x080fe8000000180c */
[----:B------:R-:W-:Y:S04]  /*6c70*/  IMAD.WIDE.U32 R172, R86, 0x50, R172 ;  /* 0x0000005056ac7825 */ /* 0x000fe800078e00ac */
[C---:B------:R-:W-:Y:S01]  /*6c80*/  HMMA.16816.F32 R16, R156.reuse, R162, R16 ;  /* 0x000000a29c10723c */ /* 0x040fe20000001810 */
[----:B------:R-:W3:Y:S03]  /*6c90*/  LDSM.16.M88.4 R160, [R209] ;  /* 0x00000000d1a0783b */ /* 0x000ee60000000200 */
[C---:B------:R-:W-:Y:S02]  /*6ca0*/  LEA R86, P0, R172.reuse, c[0x0][0x1f8], 0x1 ;  /* 0x00007e00ac567a11 */ /* 0x040fe400078008ff */
[----:B------:R-:W-:Y:S02]  /*6cb0*/  IADD3 R0, R173, R0, RZ ;  /* 0x00000000ad007210 */ /* 0x000fe40007ffe0ff */
[-C--:B------:R-:W-:Y:S04]  /*6cc0*/  HMMA.16816.F32 R20, R156, R168.reuse, R20 ;  /* 0x000000a89c14723c */ /* 0x080fe80000001814 */
[----:B------:R-:W-:Y:S02]  /*6cd0*/  LEA.HI.X R87, R172, c[0x0][0x1fc], R0, 0x1, P0 ;  /* 0x00007f00ac577a11 */ /* 0x000fe400000f0c00 */
[-C--:B------:R-:W-:Y:S02]  /*6ce0*/  IADD3 R176, P2, R86, R179.reuse, RZ ;  /* 0x000000b356b07210 */ /* 0x080fe40007f5e0ff */
[C---:B------:R-:W-:Y:S04]  /*6cf0*/  HMMA.16816.F32 R24, R164.reuse, R168, R24 ;  /* 0x000000a8a418723c */ /* 0x040fe80000001818 */
[-C--:B------:R-:W-:Y:S02]  /*6d00*/  IADD3.X R177, R87, R178.reuse, RZ, P2, !PT ;  /* 0x000000b257b17210 */ /* 0x080fe400017fe4ff */
[-C--:B------:R-:W-:Y:S02]  /*6d10*/  IADD3 R174, P0, R176, R179.reuse, RZ ;  /* 0x000000b3b0ae7210 */ /* 0x080fe40007f1e0ff */
[-C--:B------:R-:W-:Y:S04]  /*6d20*/  HMMA.16816.F32 R28, R164, R170.reuse, R28 ;  /* 0x000000aaa41c723c */ /* 0x080fe8000000181c */
[-C--:B------:R-:W-:Y:S02]  /*6d30*/  IADD3.X R175, R177, R178.reuse, RZ, P0, !PT ;  /* 0x000000b2b1af7210 */ /* 0x080fe400007fe4ff */
[-C--:B------:R-:W-:Y:S02]  /*6d40*/  IADD3 R172, P2, R174, R179.reuse, RZ ;  /* 0x000000b3aeac7210 */ /* 0x080fe40007f5e0ff */
[C---:B------:R-:W-:Y:S01]  /*6d50*/  HMMA.16816.F32 R32, R156.reuse, R170, R32 ;  /* 0x000000aa9c20723c */ /* 0x040fe20000001820 */
[----:B------:R-:W4:Y:S03]  /*6d60*/  LDSM.16.M88.4 R168, [R208] ;  /* 0x00000000d0a8783b */ /* 0x000f260000000200 */
[-C--:B------:R-:W-:Y:S04]  /*6d70*/  IADD3.X R173, R175, R178.reuse, RZ, P2, !PT ;  /* 0x000000b2afad7210 */ /* 0x080fe800017fe4ff */
[-C--:B-1----:R-:W-:Y:S01]  /*6d80*/  HMMA.16816.F32 R36, R156, R152.reuse, R36 ;  /* 0x000000989c24723c */ /* 0x082fe20000001824 */
[----:B------:R-:W-:Y:S01]  /*6d90*/  @!PT LDS RZ, [RZ] ;  /* 0x00000000fffff984 */ /* 0x000fe20000000800 */
[----:B------:R-:W-:Y:S01]  /*6da0*/  @!PT LDS RZ, [RZ] ;  /* 0x00000000fffff984 */ /* 0x000fe20000000800 */
[----:B------:R-:W-:Y:S01]  /*6db0*/  @!PT LDS RZ, [RZ] ;  /* 0x00000000fffff984 */ /* 0x000fe20000000800 */
[----:B------:R1:W-:Y:S07]  /*6dc0*/  LDGSTS.E.BYPASS.LTC128B.128 [R213+0x100], [R86.64], !P1 ;  /* 0x0010000056d57fae */ /* 0x0003ee000c901d48 */
[C---:B------:R-:W-:Y:S01]  /*6dd0*/  HMMA.16816.F32 R40, R164.reuse, R152, R40 ;  /* 0x00000098a428723c */ /* 0x040fe20000001828 */
[----:B------:R5:W-:Y:S07]  /*6de0*/  LDGSTS.E.BYPASS.LTC128B.128 [R213+0x900], [R176.64], !P1 ;  /* 0x00900000b0d57fae */ /* 0x000bee000c901d48 */
[-C--:B------:R-:W-:Y:S01]  /*6df0*/  HMMA.16816.F32 R44, R164, R154.reuse, R44 ;  /* 0x0000009aa42c723c */ /* 0x080fe2000000182c */
[----:B------:R4:W-:Y:S07]  /*6e00*/  LDGSTS.E.BYPASS.LTC128B.128 [R213+0x1100], [R174.64], !P1 ;  /* 0x01100000aed57fae */ /* 0x0009ee000c901d48 */
[C---:B------:R-:W-:Y:S01]  /*6e10*/  HMMA.16816.F32 R48, R156.reuse, R154, R48 ;  /* 0x0000009a9c30723c */ /* 0x040fe20000001830 */
[----:B------:R4:W-:Y:S03]  /*6e20*/  LDGSTS.E.BYPASS.LTC128B.128 [R213+0x1900], [R172.64], !P1 ;  /* 0x01900000acd57fae */ /* 0x0009e6000c901d48 */
[----:B-1----:R-:W-:Y:S04]  /*6e30*/  IADD3 R86, P0, R172, R179, RZ ;  /* 0x000000b3ac567210 */ /* 0x002fe80007f1e0ff */
[-C--:B---3--:R-:W-:Y:S04]  /*6e40*/  HMMA.16816.F32 R52, R156, R160.reuse, R52 ;  /* 0x000000a09c34723c */ /* 0x088fe80000001834 */
[----:B------:R-:W-:Y:S04]  /*6e50*/  IADD3.X R87, R173, R178, RZ, P0, !PT ;  /* 0x000000b2ad577210 */ /* 0x000fe800007fe4ff */
[C---:B------:R-:W-:Y:S01]  /*6e60*/  HMMA.16816.F32 R56, R164.reuse, R160, R56 ;  /* 0x000000a0a438723c */ /* 0x040fe20000001838 */
[----:B------:R1:W-:Y:S07]  /*6e70*/  LDGSTS.E.BYPASS.LTC128B.128 [R213+0x2100], [R86.64], !P1 ;  /* 0x0210000056d57fae */ /* 0x0003ee000c901d48 */
[-C--:B------:R-:W-:Y:S01]  /*6e80*/  HMMA.16816.F32 R60, R164, R162.reuse, R60 ;  /* 0x000000a2a43c723c */ /* 0x080fe2000000183c */
[----:B-----5:R-:W-:Y:S07]  /*6e90*/  LDSM.16.M88.4 R176, [R202] ;  /* 0x00000000cab0783b */ /* 0x020fee0000000200 */
[C---:B------:R-:W-:Y:S01]  /*6ea0*/  HMMA.16816.F32 R64, R156.reuse, R162, R64 ;  /* 0x000000a29c40723c */ /* 0x040fe20000001840 */
[----:B----4-:R-:W3:Y:S07]  /*6eb0*/  LDSM.16.M88.4 R172, [R204] ;  /* 0x00000000ccac783b */ /* 0x010eee0000000200 */
[-C--:B------:R-:W-:Y:S01]  /*6ec0*/  HMMA.16816.F32 R68, R156, R168.reuse, R68 ;  /* 0x000000a89c44723c */ /* 0x080fe20000001844 */
[----:B------:R-:W4:Y:S02]  /*6ed0*/  LDSM.16.M88.4 R180, [R204+0x2000] ;  /* 0x00200000ccb4783b */ /* 0x000f240000000200 */
[C---:B--2---:R-:W-:Y:S02]  /*6ee0*/  ISETP.GT.AND P0, PT, R212.reuse, R223, PT ;  /* 0x000000dfd400720c */ /* 0x044fe40003f04270 */
[----:B------:R-:W-:Y:S03]  /*6ef0*/  IADD3 R212, R212, -0x1, RZ ;  /* 0xffffffffd4d47810 */ /* 0x000fe60007ffe0ff */
[C---:B------:R-:W-:Y:S01]  /*6f00*/  HMMA.16816.F32 R72, R164.reuse, R168, R72 ;  /* 0x000000a8a448723c */ /* 0x040fe20000001848 */
[----:B------:R-:W2:Y:S07]  /*6f10*/  LDSM.16.M88.4 R152, [R202+0x800] ;  /* 0x00080000ca98783b */ /* 0x000eae0000000200 */
[-C--:B------:R-:W-:Y:S01]  /*6f20*/  HMMA.16816.F32 R76, R164, R170.reuse, R76 ;  /* 0x000000aaa44c723c */ /* 0x080fe2000000184c */
[----:B------:R-:W5:Y:S07]  /*6f30*/  LDSM.16.M88.4 R160, [R202+0x1000] ;  /* 0x00100000caa0783b */ /* 0x000f6e0000000200 */
[----:B------:R-:W-:Y:S01]  /*6f40*/  HMMA.16816.F32 R80, R156, R170, R80 ;  /* 0x000000aa9c50723c */ /* 0x000fe20000001850 */
[----:B------:R-:W1:Y:S07]  /*6f50*/  LDSM.16.M88.4 R184, [R202+0x1800] ;  /* 0x00180000cab8783b */ /* 0x000e6e0000000200 */
[-C--:B---3--:R-:W-:Y:S01]  /*6f60*/  HMMA.16816.F32 R4, R172, R176.reuse, R4 ;  /* 0x000000b0ac04723c */ /* 0x088fe20000001804 */
[----:B------:R-:W3:Y:S07]  /*6f70*/  LDSM.16.M88.4 R188, [R202+0x2000] ;  /* 0x00200000cabc783b */ /* 0x000eee0000000200 */
[C---:B----4-:R-:W-:Y:S01]  /*6f80*/  HMMA.16816.F32 R8, R180.reuse, R176, R8 ;  /* 0x000000b0b408723c */ /* 0x050fe20000001808 */
[----:B------:R-:W-:Y:S07]  /*6f90*/  LDSM.16.M88.4 R164, [R205] ;  /* 0x00000000cda4783b */ /* 0x000fee0000000200 */
[-C--:B------:R-:W-:Y:S01]  /*6fa0*/  HMMA.16816.F32 R12, R180, R178.reuse, R12 ;  /* 0x000000b2b40c723c */ /* 0x080fe2000000180c */
[----:B------:R-:W4:Y:S07]  /*6fb0*/  LDSM.16.M88.4 R192, [R199] ;  /* 0x00000000c7c0783b */ /* 0x000f2e0000000200 */
[C---:B------:R-:W-:Y:S01]  /*6fc0*/  HMMA.16816.F32 R16, R172.reuse, R178, R16 ;  /* 0x000000b2ac10723c */ /* 0x040fe20000001810 */
[----:B------:R-:W0:Y:S07]  /*6fd0*/  LDGDEPBAR ;  /* 0x00000000000079af */ /* 0x000e2e0000000000 */
[-C--:B--2---:R-:W-:Y:S08]  /*6fe0*/  HMMA.16816.F32 R20, R172, R152.reuse, R20 ;  /* 0x00000098ac14723c */ /* 0x084ff00000001814 */
[C---:B------:R-:W-:Y:S08]  /*6ff0*/  HMMA.16816.F32 R24, R180.reuse, R152, R24 ;  /* 0x00000098b418723c */ /* 0x040ff00000001818 */
[-C--:B------:R-:W-:Y:S08]  /*7000*/  HMMA.16816.F32 R28, R180, R154.reuse, R28 ;  /* 0x0000009ab41c723c */ /* 0x080ff0000000181c */
[C---:B------:R-:W-:Y:S01]  /*7010*/  HMMA.16816.F32 R32, R172.reuse, R154, R32 ;  /* 0x0000009aac20723c */ /* 0x040fe20000001820 */
[----:B------:R-:W2:Y:S07]  /*7020*/  LDSM.16.M88.4 R152, [R205+0x2000] ;  /* 0x00200000cd98783b */ /* 0x000eae0000000200 */
[-C--:B-----5:R-:W-:Y:S08]  /*7030*/  HMMA.16816.F32 R36, R172, R160.reuse, R36 ;  /* 0x000000a0ac24723c */ /* 0x0a0ff00000001824 */
[C---:B------:R-:W-:Y:S08]  /*7040*/  HMMA.16816.F32 R40, R180.reuse, R160, R40 ;  /* 0x000000a0b428723c */ /* 0x040ff00000001828 */
[-C--:B------:R-:W-:Y:S08]  /*7050*/  HMMA.16816.F32 R44, R180, R162.reuse, R44 ;  /* 0x000000a2b42c723c */ /* 0x080ff0000000182c */
[C---:B------:R-:W-:Y:S08]  /*7060*/  HMMA.16816.F32 R48, R172.reuse, R162, R48 ;  /* 0x000000a2ac30723c */ /* 0x040ff00000001830 */
[-C--:B-1----:R-:W-:Y:S08]  /*7070*/  HMMA.16816.F32 R52, R172, R184.reuse, R52 ;  /* 0x000000b8ac34723c */ /* 0x082ff00000001834 */
[C---:B------:R-:W-:Y:S08]  /*7080*/  HMMA.16816.F32 R56, R180.reuse, R184, R56 ;  /* 0x000000b8b438723c */ /* 0x040ff00000001838 */
[-C--:B------:R-:W-:Y:S08]  /*7090*/  HMMA.16816.F32 R60, R180, R186.reuse, R60 ;  /* 0x000000bab43c723c */ /* 0x080ff0000000183c */
[C---:B------:R-:W-:Y:S08]  /*70a0*/  HMMA.16816.F32 R64, R172.reuse, R186, R64 ;  /* 0x000000baac40723c */ /* 0x040ff00000001840 */
[-C--:B---3--:R-:W-:Y:S08]  /*70b0*/  HMMA.16816.F32 R68, R172, R188.reuse, R68 ;  /* 0x000000bcac44723c */ /* 0x088ff00000001844 */
[C---:B------:R-:W-:Y:S08]  /*70c0*/  HMMA.16816.F32 R72, R180.reuse, R188, R72 ;  /* 0x000000bcb448723c */ /* 0x040ff00000001848 */
[-C--:B------:R-:W-:Y:S08]  /*70d0*/  HMMA.16816.F32 R76, R180, R190.reuse, R76 ;  /* 0x000000beb44c723c */ /* 0x080ff0000000184c */
[----:B------:R-:W-:Y:S08]  /*70e0*/  HMMA.16816.F32 R80, R172, R190, R80 ;  /* 0x000000beac50723c */ /* 0x000ff00000001850 */
[-C--:B----4-:R-:W-:Y:S08]  /*70f0*/  HMMA.16816.F32 R4, R164, R192.reuse, R4 ;  /* 0x000000c0a404723c */ /* 0x090ff00000001804 */
[C---:B--2---:R-:W-:Y:S08]  /*7100*/  HMMA.16816.F32 R8, R152.reuse, R192, R8 ;  /* 0x000000c09808723c */ /* 0x044ff00000001808 */
[-C--:B------:R-:W-:Y:S08]  /*7110*/  HMMA.16816.F32 R12, R152, R194.reuse, R12 ;  /* 0x000000c2980c723c */ /* 0x080ff0000000180c */
[----:B------:R-:W-:Y:S01]  /*7120*/  FMUL.FTZ R0, R4, c[0x0][0x320] ;  /* 0x0000c80004007a20 */ /* 0x000fe20000410000 */
[C---:B------:R-:W-:Y:S03]  /*7130*/  HMMA.16816.F32 R16, R164.reuse, R194, R16 ;  /* 0x000000c2a410723c */ /* 0x040fe60000001810 */
[----:B------:R1:W-:Y:S04]  /*7140*/  MUFU.TANH R160, R0 ;  /* 0x0000000000a07308 */ /* 0x0003e80000002400 */
[----:B------:R-:W-:Y:S02]  /*7150*/  FMUL.FTZ R10, R10, c[0x0][0x320] ;  /* 0x0000c8000a0a7a20 */ /* 0x000fe40000410000 */
[----:B------:R-:W-:Y:S04]  /*7160*/  FMUL.FTZ R11, R11, c[0x0][0x320] ;  /* 0x0000c8000b0b7a20 */ /* 0x000fe80000410000 */
[----:B------:R-:W-:Y:S10]  /*7170*/  MUFU.TANH R169, R10 ;  /* 0x0000000a00a97308 */ /* 0x000ff40000002400 */
[----:B------:R-:W-:Y:S01]  /*7180*/  MUFU.TANH R168, R11 ;  /* 0x0000000b00a87308 */ /* 0x000fe20000002400 */
[----:B-1----:R-:W-:Y:S09]  /*7190*/  FMUL.FTZ R0, R5, c[0x0][0x320] ;  /* 0x0000c80005007a20 */ /* 0x002ff20000410000 */
[----:B------:R1:W-:Y:S02]  /*71a0*/  MUFU.TANH R159, R0 ;  /* 0x00000000009f7308 */ /* 0x0003e40000002400 */
[----:B-1----:R-:W-:Y:S08]  /*71b0*/  FMUL.FTZ R0, R6, c[0x0][0x320] ;  /* 0x0000c80006007a20 */ /* 0x002ff00000410000 */
[----:B------:R1:W2:Y:S02]  /*71c0*/  MUFU.TANH R163, R0 ;  /* 0x0000000000a37308 */ /* 0x0002a40000002400 */
[----:B-1----:R-:W-:Y:S02]  /*71d0*/  FMUL.FTZ R0, R7, c[0x0][0x320] ;  /* 0x0000c80007007a20 */ /* 0x002fe40000410000 */
[----:B------:R-:W1:Y:S06]  /*71e0*/  LDSM.16.M88.4 R4, [R199+0x800] ;  /* 0x00080000c704783b */ /* 0x000e6c0000000200 */
[----:B------:R3:W4:Y:S02]  /*71f0*/  MUFU.TANH R161, R0 ;  /* 0x0000000000a17308 */ /* 0x0007240000002400 */
[----:B---3--:R-:W-:Y:S08]  /*7200*/  FMUL.FTZ R0, R8, c[0x0][0x320] ;  /* 0x0000c80008007a20 */ /* 0x008ff00000410000 */
[----:B------:R3:W-:Y:S01]  /*7210*/  MUFU.TANH R171, R0 ;  /* 0x0000000000ab7308 */ /* 0x0007e20000002400 */
[-C--:B-1----:R-:W-:Y:S08]  /*7220*/  HMMA.16816.F32 R20, R164, R4.reuse, R20 ;  /* 0x00000004a414723c */ /* 0x082ff00000001814 */
[C---:B------:R-:W-:Y:S04]  /*7230*/  HMMA.16816.F32 R24, R152.reuse, R4, R24 ;  /* 0x000000049818723c */ /* 0x040fe80000001818 */
[----:B---3--:R-:W-:Y:S02]  /*7240*/  FMUL.FTZ R0, R9, c[0x0][0x320] ;  /* 0x0000c80009007a20 */ /* 0x008fe40000410000 */
[----:B------:R-:W1:Y:S02]  /*7250*/  LDSM.16.M88.4 R8, [R199+0x1000] ;  /* 0x00100000c708783b */ /* 0x000e640000000200 */
[-C--:B------:R-:W-:Y:S01]  /*7260*/  HMMA.16816.F32 R28, R152, R6.reuse, R28 ;  /* 0x00000006981c723c */ /* 0x080fe2000000181c */
[----:B------:R3:W-:Y:S07]  /*7270*/  MUFU.TANH R162, R0 ;  /* 0x0000000000a27308 */ /* 0x0007ee0000002400 */
[C---:B------:R-:W-:Y:S08]  /*7280*/  HMMA.16816.F32 R32, R164.reuse, R6, R32 ;  /* 0x00000006a420723c */ /* 0x040ff00000001820 */
[----:B------:R-:W-:Y:S04]  /*7290*/  FMUL.FTZ R5, R26, c[0x0][0x320] ;  /* 0x0000c8001a057a20 */ /* 0x000fe80000410000 */
[----:B------:R-:W-:Y:S01]  /*72a0*/  FMUL.FTZ R4, R27, c[0x0][0x320] ;  /* 0x0000c8001b047a20 */ /* 0x000fe20000410000 */
[----:B------:R-:W-:Y:S01]  /*72b0*/  MUFU.TANH R173, R5 ;  /* 0x0000000500ad7308 */ /* 0x000fe20000002400 */
[----:B---3--:R-:W-:Y:S09]  /*72c0*/  FMUL.FTZ R0, R12, c[0x0][0x320] ;  /* 0x0000c8000c007a20 */ /* 0x008ff20000410000 */
[----:B------:R3:W-:Y:S10]  /*72d0*/  MUFU.TANH R156, R0 ;  /* 0x00000000009c7308 */ /* 0x0007f40000002400 */
[----:B------:R5:W-:Y:S01]  /*72e0*/  MUFU.TANH R180, R4 ;  /* 0x0000000400b47308 */ /* 0x000be20000002400 */
[-C--:B-1----:R-:W-:Y:S08]  /*72f0*/  HMMA.16816.F32 R36, R164, R8.reuse, R36 ;  /* 0x00000008a424723c */ /* 0x082ff00000001824 */
[C---:B------:R-:W-:Y:S04]  /*7300*/  HMMA.16816.F32 R40, R152.reuse, R8, R40 ;  /* 0x000000089828723c */ /* 0x040fe80000001828 */
[----:B---3--:R-:W-:Y:S04]  /*7310*/  FMUL.FTZ R0, R13, c[0x0][0x320] ;  /* 0x0000c8000d007a20 */ /* 0x008fe80000410000 */
[-C--:B------:R-:W-:Y:S01]  /*7320*/  HMMA.16816.F32 R44, R152, R10.reuse, R44 ;  /* 0x0000000a982c723c */ /* 0x080fe2000000182c */
[----:B------:R1:W-:Y:S01]  /*7330*/  MUFU.TANH R87, R0 ;  /* 0x0000000000577308 */ /* 0x0003e20000002400 */
[----:B-----5:R-:W3:Y:S06]  /*7340*/  LDSM.16.M88.4 R4, [R199+0x1800] ;  /* 0x00180000c704783b */ /* 0x020eec0000000200 */
[C---:B------:R-:W-:Y:S08]  /*7350*/  HMMA.16816.F32 R48, R164.reuse, R10, R48 ;  /* 0x0000000aa430723c */ /* 0x040ff00000001830 */
[----:B------:R-:W-:Y:S04]  /*7360*/  FMUL.FTZ R9, R41, c[0x0][0x320] ;  /* 0x0000c80029097a20 */ /* 0x000fe80000410000 */
[----:B------:R-:W-:Y:S01]  /*7370*/  MUFU.TANH R188, R9 ;  /* 0x0000000900bc7308 */ /* 0x000fe20000002400 */
[----:B------:R-:W-:Y:S02]  /*7380*/  FMUL.FTZ R8, R42, c[0x0][0x320] ;  /* 0x0000c8002a087a20 */ /* 0x000fe40000410000 */
[----:B-1----:R-:W-:Y:S07]  /*7390*/  FMUL.FTZ R0, R14, c[0x0][0x320] ;  /* 0x0000c8000e007a20 */ /* 0x002fee0000410000 */
[----:B------:R1:W-:Y:S10]  /*73a0*/  MUFU.TANH R157, R0 ;  /* 0x00000000009d7308 */ /* 0x0003f40000002400 */
[----:B------:R5:W-:Y:S01]  /*73b0*/  MUFU.TANH R189, R8 ;  /* 0x0000000800bd7308 */ /* 0x000be20000002400 */
[-C--:B---3--:R-:W-:Y:S03]  /*73c0*/  HMMA.16816.F32 R52, R164, R4.reuse, R52 ;  /* 0x00000004a434723c */ /* 0x088fe60000001834 */
[----:B-1----:R-:W-:Y:S05]  /*73d0*/  FMUL.FTZ R0, R15, c[0x0][0x320] ;  /* 0x0000c8000f007a20 */ /* 0x002fea0000410000 */
[C---:B------:R-:W-:Y:S01]  /*73e0*/  HMMA.16816.F32 R56, R152.reuse, R4, R56 ;  /* 0x000000049838723c */ /* 0x040fe20000001838 */
[----:B------:R1:W-:Y:S07]  /*73f0*/  MUFU.TANH R158, R0 ;  /* 0x00000000009e7308 */ /* 0x0003ee0000002400 */
[-C--:B------:R-:W-:Y:S01]  /*7400*/  HMMA.16816.F32 R60, R152, R6.reuse, R60 ;  /* 0x00000006983c723c */ /* 0x080fe2000000183c */
[----:B-----5:R-:W3:Y:S01]  /*7410*/  LDSM.16.M88.4 R8, [R199+0x2000] ;  /* 0x00200000c708783b */ /* 0x020ee20000000200 */
[----:B------:R-:W-:Y:S06]  /*7420*/  DEPBAR.LE SB0, 0x0 ;  /* 0x000080000000791a */ /* 0x000fec0000000000 */
[C---:B------:R-:W-:Y:S01]  /*7430*/  HMMA.16816.F32 R64, R164.reuse, R6, R64 ;  /* 0x00000006a440723c */ /* 0x040fe20000001840 */
[----:B------:R-:W-:Y:S07]  /*7440*/  BAR.SYNC.DEFER_BLOCKING 0x0 ;  /* 0x0000000000007b1d */ /* 0x000fee0000010000 */
[----:B------:R-:W-:Y:S04]  /*7450*/  FMUL.FTZ R4, R57, c[0x0][0x320] ;  /* 0x0000c80039047a20 */ /* 0x000fe80000410000 */
[----:B-1----:R-:W-:Y:S02]  /*7460*/  FMUL.FTZ R0, R16, c[0x0][0x320] ;  /* 0x0000c80010007a20 */ /* 0x002fe40000410000 */
[----:B------:R-:W-:Y:S02]  /*7470*/  FMUL.FTZ R5, R56, c[0x0][0x320] ;  /* 0x0000c80038057a20 */ /* 0x000fe40000410000 */
[----:B------:R1:W-:Y:S01]  /*7480*/  MUFU.TANH R86, R0 ;  /* 0x0000000000567308 */ /* 0x0003e20000002400 */
[-C--:B---3--:R-:W-:Y:S03]  /*7490*/  HMMA.16816.F32 R68, R164, R8.reuse, R68 ;  /* 0x00000008a444723c */ /* 0x088fe60000001844 */
[----:B-1----:R-:W-:Y:S05]  /*74a0*/  FMUL.FTZ R0, R17, c[0x0][0x320] ;  /* 0x0000c80011007a20 */ /* 0x002fea0000410000 */
[C---:B------:R-:W-:Y:S01]  /*74b0*/  HMMA.16816.F32 R72, R152.reuse, R8, R72 ;  /* 0x000000089848723c */ /* 0x040fe20000001848 */
[----:B------:R1:W-:Y:S06]  /*74c0*/  MUFU.TANH R12, R0 ;  /* 0x00000000000c7308 */ /* 0x0003ec0000002400 */
[----:B------:R-:W-:Y:S01]  /*74d0*/  FMUL.FTZ R8, R62, c[0x0][0x320] ;  /* 0x0000c8003e087a20 */ /* 0x000fe20000410000 */
[-C--:B------:R-:W-:Y:S04]  /*74e0*/  HMMA.16816.F32 R76, R152, R10.reuse, R76 ;  /* 0x0000000a984c723c */ /* 0x080fe8000000184c */
[----:B------:R-:W-:Y:S04]  /*74f0*/  FMUL.FTZ R9, R63, c[0x0][0x320] ;  /* 0x0000c8003f097a20 */ /* 0x000fe80000410000 */
[----:B------:R-:W-:Y:S01]  /*7500*/  MUFU.TANH R155, R9 ;  /* 0x00000009009b7308 */ /* 0x000fe20000002400 */
[----:B------:R-:W-:Y:S07]  /*7510*/  HMMA.16816.F32 R80, R164, R10, R80 ;  /* 0x0000000aa450723c */ /* 0x000fee0000001850 */
[----:B------:R-:W-:Y:S02]  /*7520*/  FMUL.FTZ R6, R73, c[0x0][0x320] ;  /* 0x0000c80049067a20 */ /* 0x000fe40000410000 */
[----:B------:R-:W-:Y:S03]  /*7530*/  MUFU.TANH R164, R8 ;  /* 0x0000000800a47308 */ /* 0x000fe60000002400 */
[----:B-1----:R-:W-:Y:S02]  /*7540*/  FMUL.FTZ R0, R18, c[0x0][0x320] ;  /* 0x0000c80012007a20 */ /* 0x002fe40000410000 */
[----:B------:R-:W-:Y:S02]  /*7550*/  FMUL.FTZ R11, R75, c[0x0][0x320] ;  /* 0x0000c8004b0b7a20 */ /* 0x000fe40000410000 */
[----:B------:R-:W-:Y:S03]  /*7560*/  FMUL.FTZ R7, R76, c[0x0][0x320] ;  /* 0x0000c8004c077a20 */ /* 0x000fe60000410000 */
[----:B------:R1:W3:Y:S10]  /*7570*/  MUFU.TANH R16, R0 ;  /* 0x0000000000107308 */ /* 0x0002f40000002400 */
[----:B------:R-:W-:Y:S10]  /*7580*/  MUFU.TANH R195, R11 ;  /* 0x0000000b00c37308 */ /* 0x000ff40000002400 */
[----:B------:R5:W-:Y:S01]  /*7590*/  MUFU.TANH R193, R7 ;  /* 0x0000000700c17308 */ /* 0x000be20000002400 */
[----:B-1----:R-:W-:Y:S09]  /*75a0*/  FMUL.FTZ R0, R19, c[0x0][0x320] ;  /* 0x0000c80013007a20 */ /* 0x002ff20000410000 */
[----:B------:R1:W1:Y:S01]  /*75b0*/  MUFU.TANH R15, R0 ;  /* 0x00000000000f7308 */ /* 0x0002620000002400 */
[----:B-----5:R-:W-:Y:S09]  /*75c0*/  FMUL.FTZ R7, R77, c[0x0][0x320] ;  /* 0x0000c8004d077a20 */ /* 0x020ff20000410000 */
[----:B------:R-:W-:Y:S01]  /*75d0*/  MUFU.TANH R190, R7 ;  /* 0x0000000700be7308 */ /* 0x000fe20000002400 */
[----:B-1----:R-:W-:Y:S09]  /*75e0*/  FMUL.FTZ R0, R20, c[0x0][0x320] ;  /* 0x0000c80014007a20 */ /* 0x002ff20000410000 */
[----:B------:R1:W-:Y:S02]  /*75f0*/  MUFU.TANH R19, R0 ;  /* 0x0000000000137308 */ /* 0x0003e40000002400 */
[----:B-1----:R-:W-:Y:S08]  /*7600*/  FMUL.FTZ R0, R21, c[0x0][0x320] ;  /* 0x0000c80015007a20 */ /* 0x002ff00000410000 */
[----:B------:R1:W-:Y:S02]  /*7610*/  MUFU.TANH R20, R0 ;  /* 0x0000000000147308 */ /* 0x0003e40000002400 */
[----:B-1----:R-:W-:Y:S08]  /*7620*/  FMUL.FTZ R0, R22, c[0x0][0x320] ;  /* 0x0000c80016007a20 */ /* 0x002ff00000410000 */
[----:B------:R1:W5:Y:S02]  /*7630*/  MUFU.TANH R21, R0 ;  /* 0x0000000000157308 */ /* 0x0003640000002400 */
[----:B-1----:R-:W-:Y:S08]  /*7640*/  FMUL.FTZ R0, R23, c[0x0][0x320] ;  /* 0x0000c80017007a20 */ /* 0x002ff00000410000 */
[----:B------:R1:W1:Y:S02]  /*7650*/  MUFU.TANH R170, R0 ;  /* 0x0000000000aa7308 */ /* 0x0002640000002400 */
[----:B-1----:R-:W-:Y:S08]  /*7660*/  FMUL.FTZ R0, R24, c[0x0][0x320] ;  /* 0x0000c80018007a20 */ /* 0x002ff00000410000 */
[----:B------:R1:W-:Y:S02]  /*7670*/  MUFU.TANH R24, R0 ;  /* 0x0000000000187308 */ /* 0x0003e40000002400 */
[----:B-1----:R-:W-:Y:S08]  /*7680*/  FMUL.FTZ R0, R25, c[0x0][0x320] ;  /* 0x0000c80019007a20 */ /* 0x002ff00000410000 */
[----:B------:R1:W-:Y:S02]  /*7690*/  MUFU.TANH R172, R0 ;  /* 0x0000000000ac7308 */ /* 0x0003e40000002400 */
[----:B-1----:R-:W-:Y:S08]  /*76a0*/  FMUL.FTZ R0, R28, c[0x0][0x320] ;  /* 0x0000c8001c007a20 */ /* 0x002ff00000410000 */
[----:B------:R1:W-:Y:S02]  /*76b0*/  MUFU.TANH R25, R0 ;  /* 0x0000000000197308 */ /* 0x0003e40000002400 */
[----:B-1----:R-:W-:Y:S08]  /*76c0*/  FMUL.FTZ R0, R29, c[0x0][0x320] ;  /* 0x0000c8001d007a20 */ /* 0x002ff00000410000 */
[----:B------:R1:W-:Y:S02]  /*76d0*/  MUFU.TANH R26, R0 ;  /* 0x00000000001a7308 */ /* 0x0003e40000002400 */
[----:B-1----:R-:W-:Y:S08]  /*76e0*/  FMUL.FTZ R0, R30, c[0x0][0x320] ;  /* 0x0000c8001e007a20 */ /* 0x002ff00000410000 */
[----:B------:R1:W-:Y:S10]  /*76f0*/  MUFU.TANH R30, R6 ;  /* 0x00000006001e7308 */ /* 0x0003f40000002400 */
[----:B------:R2:W-:Y:S01]  /*7700*/  MUFU.TANH R28, R0 ;  /* 0x00000000001c7308 */ /* 0x0005e20000002400 */
[----:B-1----:R-:W-:Y:S09]  /*7710*/  FMUL.FTZ R6, R80, c[0x0][0x320] ;  /* 0x0000c80050067a20 */ /* 0x002ff20000410000 */
[----:B------:R1:W-:Y:S01]  /*7720*/  MUFU.TANH R194, R6 ;  /* 0x0000000600c27308 */ /* 0x0003e20000002400 */
[----:B--2---:R-:W-:Y:S09]  /*7730*/  FMUL.FTZ R0, R31, c[0x0][0x320] ;  /* 0x0000c8001f007a20 */ /* 0x004ff20000410000 */
        /* <DEDUP_REMOVED lines=8> */
[----:B------:R2:W-:Y:S10]  /*77c0*/  MUFU.TANH R13, R0 ;  /* 0x00000000000d7308 */ /* 0x0005f40000002400 */
[----:B------:R3:W-:Y:S01]  /*77d0*/  MUFU.TANH R33, R5 ;  /* 0x0000000500217308 */ /* 0x0007e20000002400 */
[----:B-1----:R-:W-:Y:S09]  /*77e0*/  FMUL.FTZ R6, R83, c[0x0][0x320] ;  /* 0x0000c80053067a20 */ /* 0x002ff20000410000 */
[----:B------:R1:W-:Y:S01]  /*77f0*/  MUFU.TANH R219, R6 ;  /* 0x0000000600db7308 */ /* 0x0003e20000002400 */
[----:B--2---:R-:W-:Y:S09]  /*7800*/  FMUL.FTZ R0, R34, c[0x0][0x320] ;  /* 0x0000c80022007a20 */ /* 0x004ff20000410000 */
[----:B------:R2:W2:Y:S01]  /*7810*/  MUFU.TANH R18, R0 ;  /* 0x0000000000127308 */ /* 0x0004a20000002400 */
[----:B---3--:R-:W-:Y:S04]  /*7820*/  FMNMX.FTZ R5, R163, R3, !PT ;  /* 0x00000003a3057209 */ /* 0x008fe80007810000 */
[----:B----4-:R-:W-:Y:S04]  /*7830*/  FMNMX.FTZ R5, R161, R5, !PT ;  /* 0x00000005a1057209 */ /* 0x010fe80007810000 */
[----:B------:R-:W-:Y:S02]  /*7840*/  FMNMX.FTZ R5, R16, R5, !PT ;  /* 0x0000000510057209 */ /* 0x000fe40007810000 */
[----:B-1----:R-:W-:Y:S02]  /*7850*/  FMNMX.FTZ R6, R169, R85, !PT ;  /* 0x00000055a9067209 */ /* 0x002fe40007810000 */
[----:B------:R-:W-:Y:S02]  /*7860*/  FMNMX.FTZ R5, R15, R5, !PT ;  /* 0x000000050f057209 */ /* 0x000fe40007810000 */
[----:B------:R-:W-:Y:S02]  /*7870*/  FMNMX.FTZ R6, R168, R6, !PT ;  /* 0x00000006a8067209 */ /* 0x000fe40007810000 */
[----:B-----5:R-:W-:Y:S02]  /*7880*/  FMNMX.FTZ R5, R21, R5, !PT ;  /* 0x0000000515057209 */ /* 0x020fe40007810000 */
[----:B------:R-:W-:Y:S01]  /*7890*/  FMNMX.FTZ R7, R157, R6, !PT ;  /* 0x000000069d077209 */ /* 0x000fe20007810000 */
[----:B--2---:R-:W-:Y:S01]  /*78a0*/  FMUL.FTZ R0, R35, c[0x0][0x320] ;  /* 0x0000c80023007a20 */ /* 0x004fe20000410000 */
[----:B------:R-:W-:Y:S01]  /*78b0*/  FMNMX.FTZ R5, R170, R5, !PT ;  /* 0x00000005aa057209 */ /* 0x000fe20007810000 */
[----:B------:R1:W-:Y:S03]  /*78c0*/  MUFU.TANH R35, R4 ;  /* 0x0000000400237308 */ /* 0x0003e60000002400 */
[----:B------:R-:W-:Y:S07]  /*78d0*/  FMNMX.FTZ R5, R18, R5, !PT ;  /* 0x0000000512057209 */ /* 0x000fee0007810000 */
[----:B------:R2:W3:Y:S01]  /*78e0*/  MUFU.TANH R17, R0 ;  /* 0x0000000000117308 */ /* 0x0004e20000002400 */
[----:B-1----:R-:W-:Y:S09]  /*78f0*/  FMUL.FTZ R4, R72, c[0x0][0x320] ;  /* 0x0000c80048047a20 */ /* 0x002ff20000410000 */
[----:B------:R1:W-:Y:S01]  /*7900*/  MUFU.TANH R31, R4 ;  /* 0x00000004001f7308 */ /* 0x0003e20000002400 */
[----:B--2---:R-:W-:Y:S01]  /*7910*/  FMUL.FTZ R0, R36, c[0x0][0x320] ;  /* 0x0000c80024007a20 */ /* 0x004fe20000410000 */
[----:B---3--:R-:W-:Y:S08]  /*7920*/  FMNMX.FTZ R5, R17, R5, !PT ;  /* 0x0000000511057209 */ /* 0x008ff00007810000 */
[----:B------:R2:W-:Y:S01]  /*7930*/  MUFU.TANH R179, R0 ;  /* 0x0000000000b37308 */ /* 0x0005e20000002400 */
[----:B-1----:R-:W-:Y:S04]  /*7940*/  FMNMX.FTZ R4, R171, R84, !PT ;  /* 0x00000054ab047209 */ /* 0x002fe80007810000 */
[----:B------:R-:W-:Y:S04]  /*7950*/  FMNMX.FTZ R4, R162, R4, !PT ;  /* 0x00000004a2047209 */ /* 0x000fe80007810000 */
[----:B------:R-:W-:Y:S01]  /*7960*/  FMNMX.FTZ R4, R156, R4, !PT ;  /* 0x000000049c047209 */ /* 0x000fe20007810000 */
[----:B--2---:R-:W-:Y:S03]  /*7970*/  FMUL.FTZ R0, R37, c[0x0][0x320] ;  /* 0x0000c80025007a20 */ /* 0x004fe60000410000 */
[----:B------:R-:W-:Y:S01]  /*7980*/  FMNMX.FTZ R4, R87, R4, !PT ;  /* 0x0000000457047209 */ /* 0x000fe20007810000 */
[----:B------:R1:W-:Y:S03]  /*7990*/  MUFU.TANH R182, R0 ;  /* 0x0000000000b67308 */ /* 0x0003e60000002400 */
[----:B------:R-:W-:Y:S04]  /*79a0*/  FMNMX.FTZ R4, R24, R4, !PT ;  /* 0x0000000418047209 */ /* 0x000fe80007810000 */
[----:B------:R-:W-:Y:S04]  /*79b0*/  FMNMX.FTZ R4, R172, R4, !PT ;  /* 0x00000004ac047209 */ /* 0x000fe80007810000 */
[----:B------:R-:W-:Y:S04]  /*79c0*/  FMNMX.FTZ R4, R25, R4, !PT ;  /* 0x0000000419047209 */ /* 0x000fe80007810000 */
[----:B------:R-:W-:Y:S01]  /*79d0*/  FMNMX.FTZ R4, R26, R4, !PT ;  /* 0x000000041a047209 */ /* 0x000fe20007810000 */
[----:B-1----:R-:W-:Y:S04]  /*79e0*/  FMUL.FTZ R0, R38, c[0x0][0x320] ;  /* 0x0000c80026007a20 */ /* 0x002fe80000410000 */
[----:B------:R1:W2:Y:S02]  /*79f0*/  MUFU.TANH R185, R0 ;  /* 0x0000000000b97308 */ /* 0x0002a40000002400 */
[----:B-1----:R-:W-:Y:S01]  /*7a00*/  FMUL.FTZ R0, R39, c[0x0][0x320] ;  /* 0x0000c80027007a20 */ /* 0x002fe20000410000 */
[----:B--2---:R-:W-:Y:S07]  /*7a10*/  FMNMX.FTZ R5, R185, R5, !PT ;  /* 0x00000005b9057209 */ /* 0x004fee0007810000 */
[----:B------:R1:W2:Y:S02]  /*7a20*/  MUFU.TANH R186, R0 ;  /* 0x0000000000ba7308 */ /* 0x0002a40000002400 */
[----:B-1----:R-:W-:Y:S01]  /*7a30*/  FMUL.FTZ R0, R40, c[0x0][0x320] ;  /* 0x0000c80028007a20 */ /* 0x002fe20000410000 */
[----:B--2---:R-:W-:Y:S07]  /*7a40*/  FMNMX.FTZ R5, R186, R5, !PT ;  /* 0x00000005ba057209 */ /* 0x004fee0007810000 */
[----:B------:R1:W2:Y:S02]  /*7a50*/  MUFU.TANH R187, R0 ;  /* 0x0000000000bb7308 */ /* 0x0002a40000002400 */
[----:B-1----:R-:W-:Y:S01]  /*7a60*/  FMUL.FTZ R0, R43, c[0x0][0x320] ;  /* 0x0000c8002b007a20 */ /* 0x002fe20000410000 */
[----:B--2---:R-:W-:Y:S07]  /*7a70*/  FMNMX.FTZ R4, R187, R4, !PT ;  /* 0x00000004bb047209 */ /* 0x004fee0007810000 */
[----:B------:R1:W-:Y:S01]  /*7a80*/  MUFU.TANH R245, R0 ;  /* 0x0000000000f57308 */ /* 0x0003e20000002400 */
[----:B------:R-:W-:Y:S01]  /*7a90*/  FMNMX.FTZ R4, R188, R4, !PT ;  /* 0x00000004bc047209 */ /* 0x000fe20007810000 */
[----:B-1----:R-:W-:Y:S08]  /*7aa0*/  FMUL.FTZ R0, R44, c[0x0][0x320] ;  /* 0x0000c8002c007a20 */ /* 0x002ff00000410000 */
[----:B------:R1:W2:Y:S02]  /*7ab0*/  MUFU.TANH R243, R0 ;  /* 0x0000000000f37308 */ /* 0x0002a40000002400 */
[----:B-1----:R-:W-:Y:S01]  /*7ac0*/  FMUL.FTZ R0, R45, c[0x0][0x320] ;  /* 0x0000c8002d007a20 */ /* 0x002fe20000410000 */
[----:B--2---:R-:W-:Y:S07]  /*7ad0*/  FMNMX.FTZ R4, R243, R4, !PT ;  /* 0x00000004f3047209 */ /* 0x004fee0007810000 */
[----:B------:R1:W2:Y:S02]  /*7ae0*/  MUFU.TANH R247, R0 ;  /* 0x0000000000f77308 */ /* 0x0002a40000002400 */
[----:B-1----:R-:W-:Y:S01]  /*7af0*/  FMUL.FTZ R0, R46, c[0x0][0x320] ;  /* 0x0000c8002e007a20 */ /* 0x002fe20000410000 */
[----:B--2---:R-:W-:Y:S07]  /*7b00*/  FMNMX.FTZ R4, R247, R4, !PT ;  /* 0x00000004f7047209 */ /* 0x004fee0007810000 */
[----:B------:R1:W-:Y:S01]  /*7b10*/  MUFU.TANH R251, R0 ;  /* 0x0000000000fb7308 */ /* 0x0003e20000002400 */
[----:B------:R-:W-:Y:S04]  /*7b20*/  FMNMX.FTZ R4, R33, R4, !PT ;  /* 0x0000000421047209 */ /* 0x000fe80007810000 */
[----:B------:R-:W-:Y:S01]  /*7b30*/  FMNMX.FTZ R4, R35, R4, !PT ;  /* 0x0000000423047209 */ /* 0x000fe20007810000 */
[----:B-1----:R-:W-:Y:S04]  /*7b40*/  FMUL.FTZ R0, R47, c[0x0][0x320] ;  /* 0x0000c8002f007a20 */ /* 0x002fe80000410000 */
[----:B------:R1:W-:Y:S02]  /*7b50*/  MUFU.TANH R214, R0 ;  /* 0x0000000000d67308 */ /* 0x0003e40000002400 */
[----:B-1----:R-:W-:Y:S08]  /*7b60*/  FMUL.FTZ R0, R48, c[0x0][0x320] ;  /* 0x0000c80030007a20 */ /* 0x002ff00000410000 */
[----:B------:R1:W-:Y:S02]  /*7b70*/  MUFU.TANH R44, R0 ;  /* 0x00000000002c7308 */ /* 0x0003e40000002400 */
[----:B-1----:R-:W-:Y:S08]  /*7b80*/  FMUL.FTZ R0, R49, c[0x0][0x320] ;  /* 0x0000c80031007a20 */ /* 0x002ff00000410000 */
[----:B------:R1:W-:Y:S02]  /*7b90*/  MUFU.TANH R174, R0 ;  /* 0x0000000000ae7308 */ /* 0x0003e40000002400 */
[----:B-1----:R-:W-:Y:S08]  /*7ba0*/  FMUL.FTZ R0, R50, c[0x0][0x320] ;  /* 0x0000c80032007a20 */ /* 0x002ff00000410000 */
[----:B------:R1:W2:Y:S02]  /*7bb0*/  MUFU.TANH R183, R0 ;  /* 0x0000000000b77308 */ /* 0x0002a40000002400 */
[----:B-1----:R-:W-:Y:S01]  /*7bc0*/  FMUL.FTZ R0, R51, c[0x0][0x320] ;  /* 0x0000c80033007a20 */ /* 0x002fe20000410000 */
[----:B--2---:R-:W-:Y:S07]  /*7bd0*/  FMNMX.FTZ R5, R183, R5, !PT ;  /* 0x00000005b7057209 */ /* 0x004fee0007810000 */
[----:B------:R1:W2:Y:S02]  /*7be0*/  MUFU.TANH R184, R0 ;  /* 0x0000000000b87308 */ /* 0x0002a40000002400 */
[----:B-1----:R-:W-:Y:S01]  /*7bf0*/  FMUL.FTZ R0, R52, c[0x0][0x320] ;  /* 0x0000c80034007a20 */ /* 0x002fe20000410000 */
[----:B--2---:R-:W-:Y:S07]  /*7c00*/  FMNMX.FTZ R5, R184, R5, !PT ;  /* 0x00000005b8057209 */ /* 0x004fee0007810000 */
        /* <DEDUP_REMOVED lines=21> */
[----:B------:R-:W-:Y:S02]  /*7d60*/  FMNMX.FTZ R6, R31, R4, !PT ;  /* 0x000000041f067209 */ /* 0x000fe40007810000 */
[----:B------:R-:W-:Y:S01]  /*7d70*/  FMNMX.FTZ R4, R158, R7, !PT ;  /* 0x000000079e047209 */ /* 0x000fe20007810000 */
[----:B------:R-:W-:Y:S01]  /*7d80*/  FMUL.FTZ R7, R74, c[0x0][0x320] ;  /* 0x0000c8004a077a20 */ /* 0x000fe20000410000 */
[----:B------:R-:W-:Y:S02]  /*7d90*/  FMNMX.FTZ R6, R30, R6, !PT ;  /* 0x000000061e067209 */ /* 0x000fe40007810000 */
[----:B------:R-:W-:Y:S02]  /*7da0*/  FMNMX.FTZ R4, R173, R4, !PT ;  /* 0x00000004ad047209 */ /* 0x000fe40007810000 */
[----:B------:R-:W-:Y:S01]  /*7db0*/  FMNMX.FTZ R6, R193, R6, !PT ;  /* 0x00000006c1067209 */ /* 0x000fe20007810000 */
[----:B------:R2:W-:Y:S01]  /*7dc0*/  MUFU.TANH R192, R7 ;  /* 0x0000000700c07308 */ /* 0x0005e20000002400 */
[----:B------:R-:W-:Y:S02]  /*7dd0*/  FMNMX.FTZ R4, R180, R4, !PT ;  /* 0x00000004b4047209 */ /* 0x000fe40007810000 */
[----:B------:R-:W-:Y:S02]  /*7de0*/  FMNMX.FTZ R6, R190, R6, !PT ;  /* 0x00000006be067209 */ /* 0x000fe40007810000 */
[----:B------:R-:W-:Y:S03]  /*7df0*/  FMNMX.FTZ R4, R28, R4, !PT ;  /* 0x000000041c047209 */ /* 0x000fe60007810000 */
[----:B------:R-:W3:Y:S01]  /*7e00*/  SHFL.BFLY PT, R9, R6, 0x2, 0x1f ;  /* 0x0c401f0006097f89 */ /* 0x000ee200000e0000 */
[----:B-1----:R-:W-:Y:S04]  /*7e10*/  FMUL.FTZ R0, R65, c[0x0][0x320] ;  /* 0x0000c80041007a20 */ /* 0x002fe80000410000 */
[----:B------:R1:W-:Y:S01]  /*7e20*/  MUFU.TANH R246, R0 ;  /* 0x0000000000f67308 */ /* 0x0003e20000002400 */
[----:B--2---:R-:W-:Y:S02]  /*7e30*/  FMNMX.FTZ R7, R181, R4, !PT ;  /* 0x00000004b5077209 */ /* 0x004fe40007810000 */
[----:B---3--:R-:W-:Y:S05]  /*7e40*/  FMNMX.FTZ R6, R6, R9, !PT ;  /* 0x0000000906067209 */ /* 0x008fea0007810000 */
[----:B------:R-:W2:Y:S01]  /*7e50*/  SHFL.BFLY PT, R9, R6, 0x1, 0x1f ;  /* 0x0c201f0006097f89 */ /* 0x000ea200000e0000 */
[----:B-1----:R-:W-:Y:S04]  /*7e60*/  FMUL.FTZ R0, R66, c[0x0][0x320] ;  /* 0x0000c80042007a20 */ /* 0x002fe80000410000 */
[----:B------:R1:W3:Y:S02]  /*7e70*/  MUFU.TANH R249, R0 ;  /* 0x0000000000f97308 */ /* 0x0002e40000002400 */
[----:B-1----:R-:W-:Y:S01]  /*7e80*/  FMUL.FTZ R0, R67, c[0x0][0x320] ;  /* 0x0000c80043007a20 */ /* 0x002fe20000410000 */
[----:B---3--:R-:W-:Y:S07]  /*7e90*/  FMNMX.FTZ R5, R249, R5, !PT ;  /* 0x00000005f9057209 */ /* 0x008fee0007810000 */
[----:B------:R1:W3:Y:S02]  /*7ea0*/  MUFU.TANH R252, R0 ;  /* 0x0000000000fc7308 */ /* 0x0002e40000002400 */
[----:B-1----:R-:W-:Y:S01]  /*7eb0*/  FMUL.FTZ R0, R68, c[0x0][0x320] ;  /* 0x0000c80044007a20 */ /* 0x002fe20000410000 */
[----:B--2---:R-:W-:Y:S02]  /*7ec0*/  FMNMX.FTZ R68, R6, R9, !PT ;  /* 0x0000000906447209 */ /* 0x004fe40007810000 */
[----:B---3--:R-:W-:Y:S05]  /*7ed0*/  FMNMX.FTZ R5, R252, R5, !PT ;  /* 0x00000005fc057209 */ /* 0x008fea0007810000 */
        /* <DEDUP_REMOVED lines=8> */
[----:B-1----:R-:W-:Y:S02]  /*7f60*/  FMNMX.FTZ R0, R160, R2, !PT ;  /* 0x00000002a0007209 */ /* 0x002fe40007810000 */
[----:B--2---:R-:W-:Y:S02]  /*7f70*/  FMNMX.FTZ R5, R29, R5, !PT ;  /* 0x000000051d057209 */ /* 0x004fe40007810000 */
[----:B------:R-:W-:Y:S02]  /*7f80*/  FMNMX.FTZ R0, R159, R0, !PT ;  /* 0x000000009f007209 */ /* 0x000fe40007810000 */
[----:B------:R-:W-:Y:S02]  /*7f90*/  FMNMX.FTZ R5, R191, R5, !PT ;  /* 0x00000005bf057209 */ /* 0x000fe40007810000 */
[----:B------:R-:W-:Y:S02]  /*7fa0*/  FMNMX.FTZ R0, R86, R0, !PT ;  /* 0x0000000056007209 */ /* 0x000fe40007810000 */
[----:B------:R-:W-:Y:S02]  /*7fb0*/  FMNMX.FTZ R5, R219, R5, !PT ;  /* 0x00000005db057209 */ /* 0x000fe40007810000 */
[----:B------:R-:W-:Y:S03]  /*7fc0*/  FMNMX.FTZ R0, R12, R0, !PT ;  /* 0x000000000c007209 */ /* 0x000fe60007810000 */
[----:B------:R-:W1:Y:S01]  /*7fd0*/  SHFL.BFLY PT, R8, R5, 0x2, 0x1f ;  /* 0x0c401f0005087f89 */ /* 0x000e6200000e0000 */
[----:B------:R-:W-:Y:S04]  /*7fe0*/  FMNMX.FTZ R0, R19, R0, !PT ;  /* 0x0000000013007209 */ /* 0x000fe80007810000 */
[----:B------:R-:W-:Y:S04]  /*7ff0*/  FMNMX.FTZ R0, R20, R0, !PT ;  /* 0x0000000014007209 */ /* 0x000fe80007810000 */
[----:B------:R-:W-:Y:S04]  /*8000*/  FMNMX.FTZ R0, R14, R0, !PT ;  /* 0x000000000e007209 */ /* 0x000fe80007810000 */
[----:B------:R-:W-:Y:S04]  /*8010*/  FMNMX.FTZ R0, R13, R0, !PT ;  /* 0x000000000d007209 */ /* 0x000fe80007810000 */
[----:B------:R-:W-:Y:S04]  /*8020*/  FMNMX.FTZ R0, R179, R0, !PT ;  /* 0x00000000b3007209 */ /* 0x000fe80007810000 */
[----:B------:R-:W-:Y:S02]  /*8030*/  FMNMX.FTZ R0, R182, R0, !PT ;  /* 0x00000000b6007209 */ /* 0x000fe40007810000 */
[----:B-1----:R-:W-:Y:S02]  /*8040*/  FMNMX.FTZ R5, R5, R8, !PT ;  /* 0x0000000805057209 */ /* 0x002fe40007810000 */
        /* <DEDUP_REMOVED lines=9> */
[----:B------:R-:W-:Y:S02]  /*80e0*/  FMNMX.FTZ R0, R40, R0, !PT ;  /* 0x0000000028007209 */ /* 0x000fe40007810000 */
[----:B------:R-:W-:Y:S01]  /*80f0*/  @P0 MOV R5, R222 ;  /* 0x000000de00050202 */ /* 0x000fe20000000f00 */
[----:B------:R-:W-:Y:S01]  /*8100*/  FMUL.FTZ R154, R69, c[0x0][0x2d0] ;  /* 0x0000b400459a7a20 */ /* 0x000fe20000410000 */
[----:B------:R-:W-:Y:S04]  /*8110*/  FMNMX.FTZ R0, R194, R0, !PT ;  /* 0x00000000c2007209 */ /* 0x000fe80007810000 */
[----:B------:R-:W-:Y:S05]  /*8120*/  FMNMX.FTZ R0, R165, R0, !PT ;  /* 0x00000000a5007209 */ /* 0x000fea0007810000 */
[----:B------:R-:W1:Y:S02]  /*8130*/  SHFL.BFLY PT, R10, R0, 0x2, 0x1f ;  /* 0x0c401f00000a7f89 */ /* 0x000e6400000e0000 */
[----:B-1----:R-:W-:Y:S02]  /*8140*/  FMNMX.FTZ R4, R0, R10, !PT ;  /* 0x0000000a00047209 */ /* 0x002fe40007810000 */
[----:B------:R-:W-:Y:S01]  /*8150*/  FMNMX.FTZ R0, R189, R7, !PT ;  /* 0x00000007bd007209 */ /* 0x000fe20007810000 */
[----:B------:R-:W-:Y:S03]  /*8160*/  FMUL.FTZ R7, R78, c[0x0][0x320] ;  /* 0x0000c8004e077a20 */ /* 0x000fe60000410000 */
[----:B------:R-:W1:Y:S01]  /*8170*/  SHFL.BFLY PT, R10, R4, 0x1, 0x1f ;  /* 0x0c201f00040a7f89 */ /* 0x000e6200000e0000 */
[----:B------:R-:W-:Y:S01]  /*8180*/  FMNMX.FTZ R0, R245, R0, !PT ;  /* 0x00000000f5007209 */ /* 0x000fe20007810000 */
[----:B------:R2:W3:Y:S03]  /*8190*/  MUFU.TANH R74, R7 ;  /* 0x00000007004a7308 */ /* 0x0004e60000002400 */
[----:B------:R-:W-:Y:S04]  /*81a0*/  FMNMX.FTZ R0, R251, R0, !PT ;  /* 0x00000000fb007209 */ /* 0x000fe80007810000 */
[----:B------:R-:W-:Y:S02]  /*81b0*/  FMNMX.FTZ R0, R214, R0, !PT ;  /* 0x00000000d6007209 */ /* 0x000fe40007810000 */
[----:B-1----:R-:W-:Y:S02]  /*81c0*/  FMNMX.FTZ R70, R4, R10, !PT ;  /* 0x0000000a04467209 */ /* 0x002fe40007810000 */
[----:B--2---:R-:W-:Y:S01]  /*81d0*/  FMNMX.FTZ R7, R215, R0, !PT ;  /* 0x00000000d7077209 */ /* 0x004fe20007810000 */
[----:B------:R-:W-:Y:S02]  /*81e0*/  FMUL.FTZ R0, R79, c[0x0][0x320] ;  /* 0x0000c8004f007a20 */ /* 0x000fe40000410000 */
[----:B------:R-:W-:Y:S01]  /*81f0*/  FMUL.FTZ R153, R70, c[0x0][0x2d0] ;  /* 0x0000b40046997a20 */ /* 0x000fe20000410000 */
[----:B------:R-:W-:Y:S01]  /*8200*/  FMNMX.FTZ R7, R34, R7, !PT ;  /* 0x0000000722077209 */ /* 0x000fe20007810000 */
[----:B------:R1:W2:Y:S02]  /*8210*/  MUFU.TANH R75, R0 ;  /* 0x00000000004b7308 */ /* 0x0002a40000002400 */
[--C-:B------:R-:W-:Y:S08]  /*8220*/  FFMA.FTZ R9, R20, c[0x0][0x2d0], -R153.reuse ;  /* 0x0000b40014097a23 */ /* 0x100ff00000010899 */
[----:B------:R-:W-:Y:S01]  /*8230*/  MUFU.EX2 R228, R9 ;  /* 0x0000000900e47308 */ /* 0x000fe20000000800 */
[----:B-1----:R-:W-:Y:S01]  /*8240*/  FMNMX.FTZ R0, R164, R7, !PT ;  /* 0x00000007a4007209 */ /* 0x002fe20007810000 */
[----:B------:R-:W-:Y:S03]  /*8250*/  @P0 IMAD.WIDE.U32 R6, R212, c[0x0][0x1e0], RZ ;  /* 0x00007800d4060a25 */ /* 0x000fe600078e00ff */
[----:B------:R-:W-:Y:S01]  /*8260*/  FMNMX.FTZ R4, R155, R0, !PT ;  /* 0x000000009b047209 */ /* 0x000fe20007810000 */
[----:B------:R-:W-:Y:S03]  /*8270*/  FADD.FTZ R0, -R70, R2 ;  /* 0x0000000246007221 */ /* 0x000fe60000010100 */
[----:B------:R-:W-:Y:S01]  /*8280*/  FMNMX.FTZ R4, R192, R4, !PT ;  /* 0x00000004c0047209 */ /* 0x000fe20007810000 */
[----:B------:R-:W-:Y:S03]  /*8290*/  FMUL.FTZ R2, R0, c[0x0][0x2d0] ;  /* 0x0000b40000027a20 */ /* 0x000fe60000410000 */
[----:B------:R-:W-:Y:S01]  /*82a0*/  FMNMX.FTZ R0, R195, R4, !PT ;  /* 0x00000004c3007209 */ /* 0x000fe20007810000 */
[----:B------:R1:W4:Y:S01]  /*82b0*/  MUFU.EX2 R73, R2 ;  /* 0x0000000200497308 */ /* 0x0003220000000800 */
[----:B------:R-:W-:Y:S01]  /*82c0*/  FFMA.FTZ R4, R160, c[0x0][0x2d0], -R153 ;  /* 0x0000b400a0047a23 */ /* 0x000fe20000010899 */
[----:B------:R-:W-:Y:S02]  /*82d0*/  MOV R160, R193 ;  /* 0x000000c100a07202 */ /* 0x000fe40000000f00 */
[----:B---3--:R-:W-:Y:S04]  /*82e0*/  FMNMX.FTZ R0, R74, R0, !PT ;  /* 0x000000004a007209 */ /* 0x008fe80007810000 */
[----:B--2---:R-:W-:Y:S02]  /*82f0*/  FMNMX.FTZ R0, R75, R0, !PT ;  /* 0x000000004b007209 */ /* 0x004fe40007810000 */
[----:B------:R-:W-:Y:S01]  /*8300*/  MUFU.EX2 R233, R4 ;  /* 0x0000000400e97308 */ /* 0x000fe20000000800 */
[----:B-1----:R-:W-:Y:S02]  /*8310*/  FADD.FTZ R2, -R69, R3 ;  /* 0x0000000345027221 */ /* 0x002fe40000010100 */
[----:B------:R-:W1:Y:S01]  /*8320*/  SHFL.BFLY PT, R3, R0, 0x2, 0x1f ;  /* 0x0c401f0000037f89 */ /* 0x000e6200000e0000 */
[C---:B----4-:R-:W-:Y:S02]  /*8330*/  FMUL.FTZ R48, R73.reuse, R132 ;  /* 0x0000008449307220 */ /* 0x050fe40000410000 */
[----:B------:R-:W-:Y:S02]  /*8340*/  FMUL.FTZ R2, R2, c[0x0][0x2d0] ;  /* 0x0000b40002027a20 */ /* 0x000fe40000410000 */
[----:B------:R-:W-:Y:S02]  /*8350*/  FMUL.FTZ R49, R73, R133 ;  /* 0x0000008549317220 */ /* 0x000fe40000410000 */
[----:B------:R2:W3:Y:S01]  /*8360*/  MUFU.EX2 R72, R2 ;  /* 0x0000000200487308 */ /* 0x0004e20000000800 */
[----:B-1----:R-:W-:Y:S01]  /*8370*/  FMNMX.FTZ R0, R0, R3, !PT ;  /* 0x0000000300007209 */ /* 0x002fe20007810000 */
[--C-:B------:R-:W-:Y:S08]  /*8380*/  FFMA.FTZ R3, R12, c[0x0][0x2d0], -R153.reuse ;  /* 0x0000b4000c037a23 */ /* 0x100ff00000010899 */
[----:B------:R1:W-:Y:S01]  /*8390*/  MUFU.EX2 R241, R3 ;  /* 0x0000000300f17308 */ /* 0x0003e20000000800 */
[----:B--2---:R-:W-:Y:S02]  /*83a0*/  FADD.FTZ R2, -R68, R84 ;  /* 0x0000005444027221 */ /* 0x004fe40000010100 */
[----:B---3--:R-:W-:Y:S02]  /*83b0*/  FMUL.FTZ R50, R72, R134 ;  /* 0x0000008648327220 */ /* 0x008fe40000410000 */
[----:B------:R-:W-:Y:S02]  /*83c0*/  FMUL.FTZ R2, R2, c[0x0][0x2d0] ;  /* 0x0000b40002027a20 */ /* 0x000fe40000410000 */
[----:B------:R-:W-:Y:S03]  /*83d0*/  FMUL.FTZ R51, R72, R135 ;  /* 0x0000008748337220 */ /* 0x000fe60000410000 */
[----:B------:R2:W3:Y:S01]  /*83e0*/  MUFU.EX2 R71, R2 ;  /* 0x0000000200477308 */ /* 0x0004e20000000800 */
[--C-:B-1----:R-:W-:Y:S01]  /*83f0*/  FFMA.FTZ R3, R163, c[0x0][0x2d0], -R154.reuse ;  /* 0x0000b400a3037a23 */ /* 0x102fe2000001089a */
[----:B------:R-:W-:Y:S08]  /*8400*/  MOV R163, R219 ;  /* 0x000000db00a37202 */ /* 0x000ff00000000f00 */
[----:B------:R1:W-:Y:S01]  /*8410*/  MUFU.EX2 R234, R3 ;  /* 0x0000000300ea7308 */ /* 0x0003e20000000800 */
[--C-:B--2---:R-:W-:Y:S02]  /*8420*/  FFMA.FTZ R2, R159, c[0x0][0x2d0], -R153.reuse ;  /* 0x0000b4009f027a23 */ /* 0x104fe40000010899 */
[----:B------:R-:W-:Y:S07]  /*8430*/  FMUL.FTZ R159, R68, c[0x0][0x2d0] ;  /* 0x0000b400449f7a20 */ /* 0x000fee0000410000 */
[----:B------:R2:W4:Y:S01]  /*8440*/  MUFU.EX2 R240, R2 ;  /* 0x0000000200f07308 */ /* 0x0005220000000800 */
[C---:B---3--:R-:W-:Y:S02]  /*8450*/  FMUL.FTZ R41, R71.reuse, R125 ;  /* 0x0000007d47297220 */ /* 0x048fe40000410000 */
[C---:B------:R-:W-:Y:S02]  /*8460*/  FMUL.FTZ R45, R71.reuse, R129 ;  /* 0x00000081472d7220 */ /* 0x040fe40000410000 */
[C---:B------:R-:W-:Y:S02]  /*8470*/  FMUL.FTZ R57, R71.reuse, R141 ;  /* 0x0000008d47397220 */ /* 0x040fe40000410000 */
[C---:B------:R-:W-:Y:S02]  /*8480*/  FMUL.FTZ R56, R71.reuse, R140 ;  /* 0x0000008c47387220 */ /* 0x040fe40000410000 */
[C---:B------:R-:W-:Y:S02]  /*8490*/  FMUL.FTZ R60, R71.reuse, R144 ;  /* 0x00000090473c7220 */ /* 0x040fe40000410000 */
[----:B------:R-:W-:Y:S02]  /*84a0*/  FMUL.FTZ R61, R71, R145 ;  /* 0x00000091473d7220 */ /* 0x000fe40000410000 */
[--C-:B-1----:R-:W-:Y:S01]  /*84b0*/  FFMA.FTZ R3, R161, c[0x0][0x2d0], -R154.reuse ;  /* 0x0000b400a1037a23 */ /* 0x102fe2000001089a */
[----:B------:R-:W-:Y:S03]  /*84c0*/  MOV R161, R31 ;  /* 0x0000001f00a17202 */ /* 0x000fe60000000f00 */
[----:B------:R1:W3:Y:S01]  /*84d0*/  MUFU.EX2 R236, R3 ;  /* 0x0000000300ec7308 */ /* 0x0002e20000000800 */
[----:B--2---:R-:W-:Y:S01]  /*84e0*/  FFMA.FTZ R2, R86, c[0x0][0x2d0], -R153 ;  /* 0x0000b40056027a23 */ /* 0x004fe20000010899 */
[----:B----4-:R-:W-:Y:S08]  /*84f0*/  F2FP.PACK_AB R76, R240, R233 ;  /* 0x000000e9f04c723e */ /* 0x010ff000000000ff */
[----:B------:R2:W4:Y:S01]  /*8500*/  MUFU.EX2 R239, R2 ;  /* 0x0000000200ef7308 */ /* 0x0005220000000800 */
[--C-:B-1----:R-:W-:Y:S01]  /*8510*/  FFMA.FTZ R3, R16, c[0x0][0x2d0], -R154.reuse ;  /* 0x0000b40010037a23 */ /* 0x102fe2000001089a */
[----:B---3--:R-:W-:Y:S01]  /*8520*/  F2FP.PACK_AB R77, R236, R234 ;  /* 0x000000eaec4d723e */ /* 0x008fe200000000ff */
[----:B------:R-:W-:Y:S01]  /*8530*/  FMUL.FTZ R16, R73, R100 ;  /* 0x0000006449107220 */ /* 0x000fe20000410000 */
[----:B------:R-:W-:Y:S06]  /*8540*/  MOV R100, R40 ;  /* 0x0000002800647202 */ /* 0x000fec0000000f00 */
[----:B------:R1:W-:Y:S01]  /*8550*/  MUFU.EX2 R237, R3 ;  /* 0x0000000300ed7308 */ /* 0x0003e20000000800 */
[----:B------:R-:W-:Y:S01]  /*8560*/  FMUL.FTZ R40, R71, R124 ;  /* 0x0000007c47287220 */ /* 0x000fe20000410000 */
[----:B--2---:R-:W2:Y:S01]  /*8570*/  SHFL.BFLY PT, R2, R0, 0x1, 0x1f ;  /* 0x0c201f0000027f89 */ /* 0x004ea200000e0000 */
[----:B----4-:R-:W-:Y:S01]  /*8580*/  F2FP.PACK_AB R78, R241, R239 ;  /* 0x000000eff14e723e */ /* 0x010fe200000000ff */
[--C-:B-1----:R-:W-:Y:S01]  /*8590*/  FFMA.FTZ R3, R171, c[0x0][0x2d0], -R159.reuse ;  /* 0x0000b400ab037a23 */ /* 0x102fe2000001089f */
[----:B------:R-:W-:Y:S01]  /*85a0*/  MOV R171, R32 ;  /* 0x0000002000ab7202 */ /* 0x000fe20000000f00 */
[----:B------:R-:W-:Y:S04]  /*85b0*/  FMUL.FTZ R32, R73, R116 ;  /* 0x0000007449207220 */ /* 0x000fe80000410000 */
[----:B------:R1:W-:Y:S01]  /*85c0*/  MUFU.EX2 R230, R3 ;  /* 0x0000000300e67308 */ /* 0x0003e20000000800 */
[----:B--2---:R-:W-:Y:S01]  /*85d0*/  FMNMX.FTZ R2, R0, R2, !PT ;  /* 0x0000000200027209 */ /* 0x004fe20007810000 */
[----:B------:R-:W-:Y:S04]  /*85e0*/  FFMA.FTZ R0, R15, c[0x0][0x2d0], -R154 ;  /* 0x0000b4000f007a23 */ /* 0x000fe8000001089a */
[----:B------:R-:W-:Y:S04]  /*85f0*/  FMUL.FTZ R152, R2, c[0x0][0x2d0] ;  /* 0x0000b40002987a20 */ /* 0x000fe80000410000 */
[----:B------:R2:W3:Y:S01]  /*8600*/  MUFU.EX2 R238, R0 ;  /* 0x0000000000ee7308 */ /* 0x0004e20000000800 */
[--C-:B------:R-:W-:Y:S01]  /*8610*/  FFMA.FTZ R4, R157, c[0x0][0x2d0], -R152.reuse ;  /* 0x0000b4009d047a23 */ /* 0x100fe20000010898 */
[----:B------:R-:W-:Y:S08]  /*8620*/  MOV R157, R190 ;  /* 0x000000be009d7202 */ /* 0x000ff00000000f00 */
[----:B------:R4:W-:Y:S01]  /*8630*/  MUFU.EX2 R177, R4 ;  /* 0x0000000400b17308 */ /* 0x0009e20000000800 */
[----:B-1----:R-:W-:Y:S01]  /*8640*/  FFMA.FTZ R3, R162, c[0x0][0x2d0], -R159 ;  /* 0x0000b400a2037a23 */ /* 0x002fe2000001089f */
[----:B------:R-:W-:Y:S08]  /*8650*/  MOV R162, R30 ;  /* 0x0000001e00a27202 */ /* 0x000ff00000000f00 */
[----:B------:R1:W5:Y:S01]  /*8660*/  MUFU.EX2 R231, R3 ;  /* 0x0000000300e77308 */ /* 0x0003620000000800 */
[----:B--2---:R-:W-:Y:S01]  /*8670*/  FADD.FTZ R0, -R2, R85 ;  /* 0x0000005502007221 */ /* 0x004fe20000010100 */
[----:B---3--:R-:W-:Y:S03]  /*8680*/  F2FP.PACK_AB R79, R238, R237 ;  /* 0x000000edee4f723e */ /* 0x008fe600000000ff */
[----:B------:R-:W-:Y:S06]  /*8690*/  FMUL.FTZ R0, R0, c[0x0][0x2d0] ;  /* 0x0000b40000007a20 */ /* 0x000fec0000410000 */
[----:B------:R-:W2:Y:S01]  /*86a0*/  MUFU.EX2 R0, R0 ;  /* 0x0000000000007308 */ /* 0x000ea20000000800 */
[----:B----4-:R-:W-:Y:S01]  /*86b0*/  FFMA.FTZ R4, R158, c[0x0][0x2d0], -R152 ;  /* 0x0000b4009e047a23 */ /* 0x010fe20000010898 */
[----:B------:R-:W-:Y:S01]  /*86c0*/  MOV R158, R34 ;  /* 0x00000022009e7202 */ /* 0x000fe20000000f00 */
[----:B------:R-:W-:Y:S07]  /*86d0*/  FMUL.FTZ R34, R72, R118 ;  /* 0x0000007648227220 */ /* 0x000fee0000410000 */
[----:B------:R3:W4:Y:S01]  /*86e0*/  MUFU.EX2 R178, R4 ;  /* 0x0000000400b27308 */ /* 0x0007220000000800 */
[----:B-1----:R-:W-:Y:S01]  /*86f0*/  FFMA.FTZ R3, R156, c[0x0][0x2d0], -R159 ;  /* 0x0000b4009c037a23 */ /* 0x002fe2000001089f */
[----:B------:R-:W-:Y:S02]  /*8700*/  MOV R156, R191 ;  /* 0x000000bf009c7202 */ /* 0x000fe40000000f00 */
[----:B-----5:R-:W-:Y:S06]  /*8710*/  F2FP.PACK_AB R64, R231, R230 ;  /* 0x000000e6e740723e */ /* 0x020fec00000000ff */
[----:B------:R1:W-:Y:S01]  /*8720*/  MUFU.EX2 R232, R3 ;  /* 0x0000000300e87308 */ /* 0x0003e20000000800 */
[C---:B--2---:R-:W-:Y:S01]  /*8730*/  FMUL.FTZ R15, R0.reuse, R99 ;  /* 0x00000063000f7220 */ /* 0x044fe20000410000 */
[----:B------:R-:W-:Y:S01]  /*8740*/  MOV R99, R218 ;  /* 0x000000da00637202 */ /* 0x000fe20000000f00 */
[C---:B------:R-:W-:Y:S02]  /*8750*/  FMUL.FTZ R30, R0.reuse, R114 ;  /* 0x00000072001e7220 */ /* 0x040fe40000410000 */
[C---:B------:R-:W-:Y:S02]  /*8760*/  FMUL.FTZ R31, R0.reuse, R115 ;  /* 0x00000073001f7220 */ /* 0x040fe40000410000 */
[C---:B------:R-:W-:Y:S02]  /*8770*/  FMUL.FTZ R42, R0.reuse, R126 ;  /* 0x0000007e002a7220 */ /* 0x040fe40000410000 */
[C---:B------:R-:W-:Y:S01]  /*8780*/  FMUL.FTZ R43, R0.reuse, R127 ;  /* 0x0000007f002b7220 */ /* 0x040fe20000410000 */
[----:B---3--:R-:W-:Y:S01]  /*8790*/  @P0 MOV R4, R220 ;  /* 0x000000dc00040202 */ /* 0x008fe20000000f00 */
[----:B------:R-:W-:Y:S01]  /*87a0*/  FMUL.FTZ R46, R0, R130 ;  /* 0x00000082002e7220 */ /* 0x000fe20000410000 */
[----:B----4-:R-:W-:Y:S01]  /*87b0*/  F2FP.PACK_AB R67, R178, R177 ;  /* 0x000000b1b243723e */ /* 0x010fe200000000ff */
[----:B------:R-:W-:Y:S02]  /*87c0*/  FMUL.FTZ R47, R0, R131 ;  /* 0x00000083002f7220 */ /* 0x000fe40000410000 */
[----:B------:R-:W-:Y:S04]  /*87d0*/  @P0 IMAD.WIDE.U32 R4, R6, 0x50, R4 ;  /* 0x0000005006040825 */ /* 0x000fe800078e0004 */
[----:B------:R-:W-:Y:S01]  /*87e0*/  FFMA.FTZ R6, R19, c[0x0][0x2d0], -R153 ;  /* 0x0000b40013067a23 */ /* 0x000fe20000010899 */
[----:B------:R-:W-:Y:S01]  /*87f0*/  @P0 LEA R10, P2, R4, c[0x0][0x1c8], 0x1 ;  /* 0x00007200040a0a11 */ /* 0x000fe200078408ff */
[----:B-1----:R-:W-:Y:S02]  /*8800*/  FFMA.FTZ R3, R87, c[0x0][0x2d0], -R159 ;  /* 0x0000b40057037a23 */ /* 0x002fe4000001089f */
[----:B------:R-:W-:Y:S01]  /*8810*/  MUFU.EX2 R229, R6 ;  /* 0x0000000600e57308 */ /* 0x000fe20000000800 */
[C---:B------:R-:W-:Y:S01]  /*8820*/  FMUL.FTZ R19, R72.reuse, R103 ;  /* 0x0000006748137220 */ /* 0x040fe20000410000 */
[----:B------:R-:W-:Y:S01]  /*8830*/  MOV R103, R35 ;  /* 0x0000002300677202 */ /* 0x000fe20000000f00 */
[----:B------:R-:W-:Y:S02]  /*8840*/  FMUL.FTZ R35, R72, R119 ;  /* 0x0000007748237220 */ /* 0x000fe40000410000 */
[C---:B------:R-:W-:Y:S02]  /*8850*/  FMUL.FTZ R59, R0.reuse, R143 ;  /* 0x0000008f003b7220 */ /* 0x040fe40000410000 */
[C---:B------:R-:W-:Y:S02]  /*8860*/  FMUL.FTZ R58, R0.reuse, R142 ;  /* 0x0000008e003a7220 */ /* 0x040fe40000410000 */
[C---:B------:R-:W-:Y:S01]  /*8870*/  FMUL.FTZ R62, R0.reuse, R146 ;  /* 0x00000092003e7220 */ /* 0x040fe20000410000 */
[----:B------:R1:W2:Y:S01]  /*8880*/  MUFU.EX2 R235, R3 ;  /* 0x0000000300eb7308 */ /* 0x0002a20000000800 */
[----:B------:R-:W-:Y:S02]  /*8890*/  FMUL.FTZ R63, R0, R147 ;  /* 0x00000093003f7220 */ /* 0x000fe40000410000 */
[--C-:B-1----:R-:W-:Y:S01]  /*88a0*/  FFMA.FTZ R3, R169, c[0x0][0x2d0], -R152.reuse ;  /* 0x0000b400a9037a23 */ /* 0x102fe20000010898 */
[----:B--2---:R-:W-:Y:S06]  /*88b0*/  F2FP.PACK_AB R66, R235, R232 ;  /* 0x000000e8eb42723e */ /* 0x004fec00000000ff */
[----:B------:R1:W-:Y:S02]  /*88c0*/  MUFU.EX2 R175, R3 ;  /* 0x0000000300af7308 */ /* 0x0003e40000000800 */
[----:B-1----:R-:W-:Y:S08]  /*88d0*/  FFMA.FTZ R3, R168, c[0x0][0x2d0], -R152 ;  /* 0x0000b400a8037a23 */ /* 0x002ff00000010898 */
[----:B------:R1:W2:Y:S02]  /*88e0*/  MUFU.EX2 R176, R3 ;  /* 0x0000000300b07308 */ /* 0x0002a40000000800 */
[----:B-1----:R-:W-:Y:S02]  /*88f0*/  @P0 SHF.R.S32.HI R3, RZ, 0x1f, R212 ;  /* 0x0000001fff030819 */ /* 0x002fe400000114d4 */
[----:B--2---:R-:W-:Y:S03]  /*8900*/  F2FP.PACK_AB R65, R176, R175 ;  /* 0x000000afb041723e */ /* 0x004fe600000000ff */
[----:B------:R-:W-:Y:S04]  /*8910*/  @P0 IMAD R3, R3, c[0x0][0x1e0], RZ ;  /* 0x0000780003030a24 */ /* 0x000fe800078e02ff */
[----:B------:R-:W-:Y:S05]  /*8920*/  @P0 IMAD R3, R212, c[0x0][0x1e4], R3 ;  /* 0x00007900d4030a24 */ /* 0x000fea00078e0203 */
[----:B------:R-:W-:Y:S02]  /*8930*/  @P0 IADD3 R3, R7, R3, RZ ;  /* 0x0000000307030210 */ /* 0x000fe40007ffe0ff */
[----:B------:R-:W-:Y:S03]  /*8940*/  @P0 MOV R7, c[0x0][0x1e0] ;  /* 0x0000780000070a02 */ /* 0x000fe60000000f00 */
[----:B------:R-:W-:Y:S01]  /*8950*/  @P0 IMAD R6, R3, 0x50, RZ ;  /* 0x0000005003060824 */ /* 0x000fe200078e02ff */
[----:B------:R-:W-:Y:S04]  /*8960*/  @P0 SHF.L.U32 R3, R7, 0x5, RZ ;  /* 0x0000000507030819 */ /* 0x000fe800000006ff */
[----:B------:R-:W-:Y:S02]  /*8970*/  @P0 IADD3 R6, R5, R6, RZ ;  /* 0x0000000605060210 */ /* 0x000fe40007ffe0ff */
[-C--:B------:R-:W-:Y:S02]  /*8980*/  @P0 IADD3 R8, P4, R10, R3.reuse, RZ ;  /* 0x000000030a080210 */ /* 0x080fe40007f9e0ff */
[----:B------:R-:W-:Y:S02]  /*8990*/  @P0 LEA.HI.X R11, R4, c[0x0][0x1cc], R6, 0x1, P2 ;  /* 0x00007300040b0a11 */ /* 0x000fe400010f0c06 */
[----:B------:R-:W-:Y:S02]  /*89a0*/  @P0 MOV R5, c[0x0][0x1e4] ;  /* 0x0000790000050a02 */ /* 0x000fe40000000f00 */
[-C--:B------:R-:W-:Y:S01]  /*89b0*/  @P0 IADD3 R6, P3, R8, R3.reuse, RZ ;  /* 0x0000000308060210 */ /* 0x080fe20007f7e0ff */
[----:B------:R1:W-:Y:S01]  /*89c0*/  @P0 LDGSTS.E.BYPASS.LTC128B.128 [R213+0x2900], [R10.64], !P1 ;  /* 0x029000000ad50fae */ /* 0x0003e2000c901d48 */
[----:B------:R-:W-:Y:S01]  /*89d0*/  @P0 SHF.L.U64.HI R12, R7, 0x5, R5 ;  /* 0x00000005070c0819 */ /* 0x000fe20000010205 */
[--C-:B------:R-:W-:Y:S01]  /*89e0*/  FFMA.FTZ R5, R14, c[0x0][0x2d0], -R153.reuse ;  /* 0x0000b4000e057a23 */ /* 0x100fe20000010899 */
[----:B------:R-:W-:Y:S01]  /*89f0*/  @P0 IADD3 R4, P2, R6, R3, RZ ;  /* 0x0000000306040210 */ /* 0x000fe20007f5e0ff */
[C---:B------:R-:W-:Y:S01]  /*8a00*/  FMUL.FTZ R14, R0.reuse, R98 ;  /* 0x00000062000e7220 */ /* 0x040fe20000410000 */
[-C--:B------:R-:W-:Y:S01]  /*8a10*/  @P0 IADD3.X R9, R11, R12.reuse, RZ, P4, !PT ;  /* 0x0000000c0b090210 */ /* 0x080fe200027fe4ff */
[----:B------:R2:W-:Y:S01]  /*8a20*/  MUFU.EX2 R227, R5 ;  /* 0x0000000500e37308 */ /* 0x0005e20000000800 */
[----:B------:R-:W-:Y:S01]  /*8a30*/  MOV R98, R27 ;  /* 0x0000001b00627202 */ /* 0x000fe20000000f00 */
[----:B------:R-:W-:Y:S01]  /*8a40*/  FMUL.FTZ R27, R0, R111 ;  /* 0x0000006f001b7220 */ /* 0x000fe20000410000 */
[-C--:B------:R-:W-:Y:S01]  /*8a50*/  @P0 IADD3.X R7, R9, R12.reuse, RZ, P3, !PT ;  /* 0x0000000c09070210 */ /* 0x080fe20001ffe4ff */
[----:B------:R3:W-:Y:S08]  /*8a60*/  @P0 LDGSTS.E.BYPASS.LTC128B.128 [R213+0x3100], [R8.64], !P1 ;  /* 0x0310000008d50fae */ /* 0x0007f0000c901d48 */
[----:B------:R4:W-:Y:S01]  /*8a70*/  @P0 LDGSTS.E.BYPASS.LTC128B.128 [R213+0x3900], [R6.64], !P1 ;  /* 0x0390000006d50fae */ /* 0x0009e2000c901d48 */
[----:B-1----:R-:W-:Y:S01]  /*8a80*/  @P0 IADD3 R10, P3, R4, R3, RZ ;  /* 0x00000003040a0210 */ /* 0x002fe20007f7e0ff */
[--C-:B------:R-:W-:Y:S02]  /*8a90*/  FFMA.FTZ R3, R21, c[0x0][0x2d0], -R154.reuse ;  /* 0x0000b40015037a23 */ /* 0x100fe4000001089a */
[----:B------:R-:W-:Y:S01]  /*8aa0*/  FFMA.FTZ R11, R13, c[0x0][0x2d0], -R153 ;  /* 0x0000b4000d0b7a23 */ /* 0x000fe20000010899 */
[----:B--2---:R-:W-:Y:S01]  /*8ab0*/  @P0 IADD3.X R5, R7, R12, RZ, P2, !PT ;  /* 0x0000000c07050210 */ /* 0x004fe200017fe4ff */
[----:B------:R1:W-:Y:S01]  /*8ac0*/  MUFU.EX2 R222, R3 ;  /* 0x0000000300de7308 */ /* 0x0003e20000000800 */
[C---:B------:R-:W-:Y:S01]  /*8ad0*/  FMUL.FTZ R13, R71.reuse, R97 ;  /* 0x00000061470d7220 */ /* 0x040fe20000410000 */
[----:B------:R-:W-:Y:S02]  /*8ae0*/  MOV R97, R194 ;  /* 0x000000c200617202 */ /* 0x000fe40000000f00 */
[----:B------:R2:W-:Y:S01]  /*8af0*/  @P0 LDGSTS.E.BYPASS.LTC128B.128 [R213+0x4100], [R4.64], !P1 ;  /* 0x0410000004d50fae */ /* 0x0005e2000c901d48 */
[C---:B---3--:R-:W-:Y:S02]  /*8b00*/  FMUL.FTZ R8, R71.reuse, R88 ;  /* 0x0000005847087220 */ /* 0x048fe40000410000 */
[----:B------:R-:W-:Y:S03]  /*8b10*/  FMUL.FTZ R9, R71, R89 ;  /* 0x0000005947097220 */ /* 0x000fe60000410000 */
[----:B------:R3:W-:Y:S01]  /*8b20*/  MUFU.EX2 R226, R11 ;  /* 0x0000000b00e27308 */ /* 0x0007e20000000800 */
[C---:B----4-:R-:W-:Y:S02]  /*8b30*/  FMUL.FTZ R6, R72.reuse, R94 ;  /* 0x0000005e48067220 */ /* 0x050fe40000410000 */
[----:B------:R-:W-:Y:S02]  /*8b40*/  FMUL.FTZ R7, R72, R95 ;  /* 0x0000005f48077220 */ /* 0x000fe40000410000 */
[--C-:B-1----:R-:W-:Y:S01]  /*8b50*/  FFMA.FTZ R3, R170, c[0x0][0x2d0], -R154.reuse ;  /* 0x0000b400aa037a23 */ /* 0x102fe2000001089a */
[----:B------:R-:W-:Y:S04]  /*8b60*/  MOV R170, R192 ;  /* 0x000000c000aa7202 */ /* 0x000fe80000000f00 */
[----:B------:R1:W-:Y:S01]  /*8b70*/  MUFU.EX2 R223, R3 ;  /* 0x0000000300df7308 */ /* 0x0003e20000000800 */
[----:B--2---:R-:W-:Y:S01]  /*8b80*/  FMUL.FTZ R4, R73, R92 ;  /* 0x0000005c49047220 */ /* 0x004fe20000410000 */
[----:B---3--:R-:W-:Y:S01]  /*8b90*/  @P0 IADD3.X R11, R5, R12, RZ, P3, !PT ;  /* 0x0000000c050b0210 */ /* 0x008fe20001ffe4ff */
[----:B------:R-:W-:Y:S02]  /*8ba0*/  FMUL.FTZ R5, R73, R93 ;  /* 0x0000005d49057220 */ /* 0x000fe40000410000 */
[----:B------:R-:W-:Y:S01]  /*8bb0*/  FMUL.FTZ R12, R71, R96 ;  /* 0x00000060470c7220 */ /* 0x000fe20000410000 */
[----:B------:R-:W-:Y:S01]  /*8bc0*/  MOV R96, R195 ;  /* 0x000000c300607202 */ /* 0x000fe20000000f00 */
[----:B------:R2:W-:Y:S08]  /*8bd0*/  @P0 LDGSTS.E.BYPASS.LTC128B.128 [R213+0x4900], [R10.64], !P1 ;  /* 0x049000000ad50fae */ /* 0x0005f0000c901d48 */
[----:B------:R-:W3:Y:S01]  /*8be0*/  LDSM.16.MT88.4 R20, [R197] ;  /* 0x00000000c514783b */ /* 0x000ee20000004200 */
[--C-:B-1----:R-:W-:Y:S02]  /*8bf0*/  FFMA.FTZ R3, R18, c[0x0][0x2d0], -R154.reuse ;  /* 0x0000b40012037a23 */ /* 0x102fe4000001089a */
[----:B------:R-:W-:Y:S05]  /*8c00*/  FMUL.FTZ R18, R72, R102 ;  /* 0x0000006648127220 */ /* 0x000fea0000410000 */
[----:B------:R-:W1:Y:S01]  /*8c10*/  LDSM.16.MT88.4 R36, [R201] ;  /* 0x00000000c924783b */ /* 0x000e620000004200 */
[----:B------:R4:W-:Y:S01]  /*8c20*/  MUFU.EX2 R224, R3 ;  /* 0x0000000300e07308 */ /* 0x0009e20000000800 */
[----:B------:R-:W-:Y:S06]  /*8c30*/  MOV R102, R215 ;  /* 0x000000d700667202 */ /* 0x000fec0000000f00 */
[----:B------:R-:W5:Y:S01]  /*8c40*/  LDSM.16.MT88.4 R52, [R198] ;  /* 0x00000000c634783b */ /* 0x000f620000004200 */
[C---:B--2---:R-:W-:Y:S02]  /*8c50*/  FMUL.FTZ R10, R0.reuse, R90 ;  /* 0x0000005a000a7220 */ /* 0x044fe40000410000 */
[----:B------:R-:W-:Y:S05]  /*8c60*/  FMUL.FTZ R11, R0, R91 ;  /* 0x0000005b000b7220 */ /* 0x000fea0000410000 */
[----:B------:R-:W2:Y:S08]  /*8c70*/  LDSM.16.MT88.4 R80, [R200] ;  /* 0x00000000c850783b */ /* 0x000eb00000004200 */
[----:B------:R-:W1:Y:S01]  /*8c80*/  LDSM.16.MT88.4 R84, [R197+0x800] ;  /* 0x00080000c554783b */ /* 0x000e620000004200 */
[----:B----4-:R-:W-:Y:S02]  /*8c90*/  FFMA.FTZ R3, R17, c[0x0][0x2d0], -R154 ;  /* 0x0000b40011037a23 */ /* 0x010fe4000001089a */
[C---:B------:R-:W-:Y:S01]  /*8ca0*/  FMUL.FTZ R17, R73.reuse, R101 ;  /* 0x0000006549117220 */ /* 0x040fe20000410000 */
[----:B------:R-:W-:Y:S01]  /*8cb0*/  MOV R101, R216 ;  /* 0x000000d800657202 */ /* 0x000fe20000000f00 */
[----:B------:R4:W-:Y:S01]  /*8cc0*/  MUFU.EX2 R225, R3 ;  /* 0x0000000300e17308 */ /* 0x0009e20000000800 */
[-C--:B---3--:R-:W-:Y:S02]  /*8cd0*/  HMMA.16816.F32 R4, R76, R20.reuse, R4 ;  /* 0x000000144c04723c */ /* 0x088fe40000001804 */
[----:B------:R-:W3:Y:S06]  /*8ce0*/  LDSM.16.MT88.4 R88, [R201+0x800] ;  /* 0x00080000c958783b */ /* 0x000eec0000004200 */
[C---:B------:R-:W-:Y:S02]  /*8cf0*/  HMMA.16816.F32 R8, R64.reuse, R20, R8 ;  /* 0x000000144008723c */ /* 0x040fe40000001808 */
[----:B------:R-:W2:Y:S05]  /*8d00*/  LDSM.16.MT88.4 R92, [R198+0x800] ;  /* 0x00080000c65c783b */ /* 0x000eaa0000004200 */
[C---:B------:R-:W-:Y:S01]  /*8d10*/  FMUL.FTZ R20, R73.reuse, R104 ;  /* 0x0000006849147220 */ /* 0x040fe20000410000 */
[-C--:B------:R-:W-:Y:S02]  /*8d20*/  HMMA.16816.F32 R12, R64, R22.reuse, R12 ;  /* 0x00000016400c723c */ /* 0x080fe4000000180c */
[----:B------:R-:W-:Y:S02]  /*8d30*/  LDSM.16.MT88.4 R132, [R198+0x2000] ;  /* 0x00200000c684783b */ /* 0x000fe40000004200 */
[----:B------:R-:W-:Y:S01]  /*8d40*/  MOV R104, R217 ;  /* 0x000000d900687202 */ /* 0x000fe20000000f00 */
[--C-:B----4-:R-:W-:Y:S02]  /*8d50*/  FFMA.FTZ R3, R24, c[0x0][0x2d0], -R159.reuse ;  /* 0x0000b40018037a23 */ /* 0x110fe4000001089f */
[----:B------:R-:W-:Y:S01]  /*8d60*/  FMUL.FTZ R21, R73, R105 ;  /* 0x0000006949157220 */ /* 0x000fe20000410000 */
[C---:B------:R-:W-:Y:S01]  /*8d70*/  HMMA.16816.F32 R16, R76.reuse, R22, R16 ;  /* 0x000000164c10723c */ /* 0x040fe20000001810 */
[----:B------:R4:W-:Y:S01]  /*8d80*/  MUFU.EX2 R221, R3 ;  /* 0x0000000300dd7308 */ /* 0x0009e20000000800 */
[----:B------:R-:W0:Y:S02]  /*8d90*/  LDGDEPBAR ;  /* 0x00000000000079af */ /* 0x000e240000000000 */
[----:B------:R-:W-:Y:S01]  /*8da0*/  MOV R105, R214 ;  /* 0x000000d600697202 */ /* 0x000fe20000000f00 */
[C---:B------:R-:W-:Y:S02]  /*8db0*/  FMUL.FTZ R24, R71.reuse, R108 ;  /* 0x0000006c47187220 */ /* 0x040fe40000410000 */
[C---:B------:R-:W-:Y:S02]  /*8dc0*/  FMUL.FTZ R22, R72.reuse, R106 ;  /* 0x0000006a48167220 */ /* 0x040fe40000410000 */
[----:B------:R-:W-:Y:S07]  /*8dd0*/  FMUL.FTZ R23, R72, R107 ;  /* 0x0000006b48177220 */ /* 0x000fee0000410000 */
[-C--:B-1----:R-:W-:Y:S03]  /*8de0*/  HMMA.16816.F32 R20, R76, R36.reuse, R20 ;  /* 0x000000244c14723c */ /* 0x082fe60000001814 */
[--C-:B----4-:R-:W-:Y:S01]  /*8df0*/  FFMA.FTZ R3, R172, c[0x0][0x2d0], -R159.reuse ;  /* 0x0000b400ac037a23 */ /* 0x110fe2000001089f */
[----:B------:R-:W-:Y:S03]  /*8e00*/  MOV R172, R29 ;  /* 0x0000001d00ac7202 */ /* 0x000fe60000000f00 */
[----:B------:R1:W4:Y:S01]  /*8e10*/  MUFU.EX2 R220, R3 ;  /* 0x0000000300dc7308 */ /* 0x0003220000000800 */
[----:B------:R-:W-:Y:S04]  /*8e20*/  FMUL.FTZ R29, R71, R113 ;  /* 0x00000071471d7220 */ /* 0x000fe80000410000 */
[--C-:B-1----:R-:W-:Y:S02]  /*8e30*/  FFMA.FTZ R3, R25, c[0x0][0x2d0], -R159.reuse ;  /* 0x0000b40019037a23 */ /* 0x102fe4000001089f */
[----:B------:R-:W-:Y:S03]  /*8e40*/  FMUL.FTZ R25, R71, R109 ;  /* 0x0000006d47197220 */ /* 0x000fe60000410000 */
[----:B------:R1:W-:Y:S02]  /*8e50*/  MUFU.EX2 R219, R3 ;  /* 0x0000000300db7308 */ /* 0x0003e40000000800 */
[----:B-1----:R-:W-:Y:S02]  /*8e60*/  FFMA.FTZ R3, R26, c[0x0][0x2d0], -R159 ;  /* 0x0000b4001a037a23 */ /* 0x002fe4000001089f */
[----:B------:R-:W-:Y:S06]  /*8e70*/  FMUL.FTZ R26, R0, R110 ;  /* 0x0000006e001a7220 */ /* 0x000fec0000410000 */
[----:B------:R1:W-:Y:S01]  /*8e80*/  MUFU.EX2 R218, R3 ;  /* 0x0000000300da7308 */ /* 0x0003e20000000800 */
[C---:B------:R-:W-:Y:S07]  /*8e90*/  HMMA.16816.F32 R24, R64.reuse, R36, R24 ;  /* 0x000000244018723c */ /* 0x040fee0000001818 */
[C---:B------:R-:W-:Y:S02]  /*8ea0*/  FMUL.FTZ R36, R73.reuse, R120 ;  /* 0x0000007849247220 */ /* 0x040fe40000410000 */
[----:B------:R-:W-:Y:S03]  /*8eb0*/  FMUL.FTZ R37, R73, R121 ;  /* 0x0000007949257220 */ /* 0x000fe60000410000 */
[--C-:B-1----:R-:W-:Y:S01]  /*8ec0*/  FFMA.FTZ R3, R173, c[0x0][0x2d0], -R152.reuse ;  /* 0x0000b400ad037a23 */ /* 0x102fe20000010898 */
[----:B------:R-:W-:Y:S01]  /*8ed0*/  MOV R173, R33 ;  /* 0x0000002100ad7202 */ /* 0x000fe20000000f00 */
[----:B------:R-:W-:Y:S02]  /*8ee0*/  FMUL.FTZ R33, R73, R117 ;  /* 0x0000007549217220 */ /* 0x000fe40000410000 */
[----:B------:R1:W-:Y:S01]  /*8ef0*/  MUFU.EX2 R169, R3 ;  /* 0x0000000300a97308 */ /* 0x0003e20000000800 */
[----:B------:R-:W-:Y:S01]  /*8f00*/  LDSM.16.MT88.4 R116, [R201+0x2000] ;  /* 0x00200000c974783b */ /* 0x000fe20000004200 */
[--C-:B-1----:R-:W-:Y:S08]  /*8f10*/  FFMA.FTZ R3, R180, c[0x0][0x2d0], -R152.reuse ;  /* 0x0000b400b4037a23 */ /* 0x102ff00000010898 */
[----:B------:R1:W1:Y:S02]  /*8f20*/  MUFU.EX2 R168, R3 ;  /* 0x0000000300a87308 */ /* 0x0002640000000800 */
[--C-:B-1----:R-:W-:Y:S02]  /*8f30*/  FFMA.FTZ R3, R28, c[0x0][0x2d0], -R152.reuse ;  /* 0x0000b4001c037a23 */ /* 0x102fe40000010898 */
[----:B------:R-:W-:Y:S06]  /*8f40*/  FMUL.FTZ R28, R71, R112 ;  /* 0x00000070471c7220 */ /* 0x000fec0000410000 */
[----:B------:R1:W-:Y:S01]  /*8f50*/  MUFU.EX2 R167, R3 ;  /* 0x0000000300a77308 */ /* 0x0003e20000000800 */
[-C--:B------:R-:W-:Y:S08]  /*8f60*/  HMMA.16816.F32 R28, R64, R38.reuse, R28 ;  /* 0x00000026401c723c */ /* 0x080ff0000000181c */
[C---:B------:R-:W-:Y:S07]  /*8f70*/  HMMA.16816.F32 R32, R76.reuse, R38, R32 ;  /* 0x000000264c20723c */ /* 0x040fee0000001820 */
[C---:B------:R-:W-:Y:S02]  /*8f80*/  FMUL.FTZ R38, R72.reuse, R122 ;  /* 0x0000007a48267220 */ /* 0x040fe40000410000 */
[----:B------:R-:W-:Y:S03]  /*8f90*/  FMUL.FTZ R39, R72, R123 ;  /* 0x0000007b48277220 */ /* 0x000fe60000410000 */
[----:B-1----:R-:W-:Y:S04]  /*8fa0*/  FFMA.FTZ R3, R181, c[0x0][0x2d0], -R152 ;  /* 0x0000b400b5037a23 */ /* 0x002fe80000010898 */
[-C--:B-----5:R-:W-:Y:S01]  /*8fb0*/  HMMA.16816.F32 R36, R76, R52.reuse, R36 ;  /* 0x000000344c24723c */ /* 0x0a0fe20000001824 */
[----:B------:R1:W5:Y:S07]  /*8fc0*/  MUFU.EX2 R166, R3 ;  /* 0x0000000300a67308 */ /* 0x00036e0000000800 */
[C---:B------:R-:W-:Y:S07]  /*8fd0*/  HMMA.16816.F32 R40, R64.reuse, R52, R40 ;  /* 0x000000344028723c */ /* 0x040fee0000001828 */
[C---:B------:R-:W-:Y:S02]  /*8fe0*/  FMUL.FTZ R53, R73.reuse, R137 ;  /* 0x0000008949357220 */ /* 0x040fe40000410000 */
[----:B------:R-:W-:Y:S03]  /*8ff0*/  FMUL.FTZ R52, R73, R136 ;  /* 0x0000008849347220 */ /* 0x000fe60000410000 */
[--C-:B-1----:R-:W-:Y:S04]  /*9000*/  FFMA.FTZ R3, R179, c[0x0][0x2d0], -R153.reuse ;  /* 0x0000b400b3037a23 */ /* 0x102fe80000010899 */
[----:B------:R1:W-:Y:S02]  /*9010*/  MUFU.EX2 R217, R3 ;  /* 0x0000000300d97308 */ /* 0x0003e40000000800 */
        /* <DEDUP_REMOVED lines=10> */
[-C--:B--2---:R-:W-:Y:S01]  /*90c0*/  HMMA.16816.F32 R52, R76, R80.reuse, R52 ;  /* 0x000000504c34723c */ /* 0x084fe20000001834 */
[----:B------:R1:W2:Y:S07]  /*90d0*/  MUFU.EX2 R214, R3 ;  /* 0x0000000300d67308 */ /* 0x0002ae0000000800 */
[C---:B------:R-:W-:Y:S07]  /*90e0*/  HMMA.16816.F32 R56, R64.reuse, R80, R56 ;  /* 0x000000504038723c */ /* 0x040fee0000001838 */
[----:B----4-:R-:W-:Y:S01]  /*90f0*/  F2FP.PACK_AB R80, R220, R221 ;  /* 0x000000dddc50723e */ /* 0x010fe200000000ff */
[-C--:B------:R-:W-:Y:S04]  /*9100*/  HMMA.16816.F32 R60, R64, R82.reuse, R60 ;  /* 0x00000052403c723c */ /* 0x080fe8000000183c */
[----:B------:R-:W-:Y:S03]  /*9110*/  F2FP.PACK_AB R81, R168, R169 ;  /* 0x000000a9a851723e */ /* 0x000fe600000000ff */
[----:B------:R-:W-:Y:S02]  /*9120*/  FMUL.FTZ R64, R73, R148 ;  /* 0x0000009449407220 */ /* 0x000fe40000410000 */
[--C-:B-1----:R-:W-:Y:S03]  /*9130*/  FFMA.FTZ R3, R185, c[0x0][0x2d0], -R154.reuse ;  /* 0x0000b400b9037a23 */ /* 0x102fe6000001089a */
[----:B------:R-:W-:Y:S01]  /*9140*/  FMUL.FTZ R65, R73, R149 ;  /* 0x0000009549417220 */ /* 0x000fe20000410000 */
[----:B------:R1:W-:Y:S01]  /*9150*/  MUFU.EX2 R195, R3 ;  /* 0x0000000300c37308 */ /* 0x0003e20000000800 */
[C---:B------:R-:W-:Y:S02]  /*9160*/  FMUL.FTZ R66, R72.reuse, R150 ;  /* 0x0000009648427220 */ /* 0x040fe40000410000 */
[----:B------:R-:W-:Y:S07]  /*9170*/  FMUL.FTZ R67, R72, R151 ;  /* 0x0000009748437220 */ /* 0x000fee0000410000 */
[----:B------:R-:W-:Y:S07]  /*9180*/  HMMA.16816.F32 R64, R76, R82, R64 ;  /* 0x000000524c40723c */ /* 0x000fee0000001840 */
[----:B------:R-:W-:Y:S02]  /*9190*/  F2FP.PACK_AB R76, R228, R229 ;  /* 0x000000e5e44c723e */ /* 0x000fe400000000ff */
[----:B------:R-:W-:Y:S03]  /*91a0*/  F2FP.PACK_AB R78, R226, R227 ;  /* 0x000000e3e24e723e */ /* 0x000fe600000000ff */
[----:B------:R-:W-:Y:S01]  /*91b0*/  F2FP.PACK_AB R77, R223, R222 ;  /* 0x000000dedf4d723e */ /* 0x000fe200000000ff */
[--C-:B-1----:R-:W-:Y:S01]  /*91c0*/  FFMA.FTZ R3, R186, c[0x0][0x2d0], -R154.reuse ;  /* 0x0000b400ba037a23 */ /* 0x102fe2000001089a */
[----:B------:R-:W-:Y:S02]  /*91d0*/  F2FP.PACK_AB R79, R225, R224 ;  /* 0x000000e0e14f723e */ /* 0x000fe400000000ff */
[----:B------:R-:W-:Y:S01]  /*91e0*/  F2FP.PACK_AB R82, R218, R219 ;  /* 0x000000dbda52723e */ /* 0x000fe200000000ff */
[----:B------:R1:W4:Y:S01]  /*91f0*/  MUFU.EX2 R194, R3 ;  /* 0x0000000300c27308 */ /* 0x0003220000000800 */
[----:B-----5:R-:W-:Y:S03]  /*9200*/  F2FP.PACK_AB R83, R166, R167 ;  /* 0x000000a7a653723e */ /* 0x020fe600000000ff */
[-C--:B------:R-:W-:Y:S08]  /*9210*/  HMMA.16816.F32 R4, R76, R84.reuse, R4 ;  /* 0x000000544c04723c */ /* 0x080ff00000001804 */
[C---:B------:R-:W-:Y:S08]  /*9220*/  HMMA.16816.F32 R8, R80.reuse, R84, R8 ;  /* 0x000000545008723c */ /* 0x040ff00000001808 */
[-C--:B------:R-:W-:Y:S04]  /*9230*/  HMMA.16816.F32 R12, R80, R86.reuse, R12 ;  /* 0x00000056500c723c */ /* 0x080fe8000000180c */
[--C-:B-1----:R-:W-:Y:S04]  /*9240*/  FFMA.FTZ R3, R183, c[0x0][0x2d0], -R154.reuse ;  /* 0x0000b400b7037a23 */ /* 0x102fe8000001089a */
[C---:B------:R-:W-:Y:S01]  /*9250*/  HMMA.16816.F32 R16, R76.reuse, R86, R16 ;  /* 0x000000564c10723c */ /* 0x040fe20000001810 */
[----:B------:R1:W-:Y:S01]  /*9260*/  MUFU.EX2 R193, R3 ;  /* 0x0000000300c17308 */ /* 0x0003e20000000800 */
[----:B------:R-:W5:Y:S06]  /*9270*/  LDSM.16.MT88.4 R84, [R200+0x800] ;  /* 0x00080000c854783b */ /* 0x000f6c0000004200 */
[-C--:B---3--:R-:W-:Y:S08]  /*9280*/  HMMA.16816.F32 R20, R76, R88.reuse, R20 ;  /* 0x000000584c14723c */ /* 0x088ff00000001814 */
[C---:B------:R-:W-:Y:S08]  /*9290*/  HMMA.16816.F32 R24, R80.reuse, R88, R24 ;  /* 0x000000585018723c */ /* 0x040ff00000001818 */
[-C--:B------:R-:W-:Y:S04]  /*92a0*/  HMMA.16816.F32 R28, R80, R90.reuse, R28 ;  /* 0x0000005a501c723c */ /* 0x080fe8000000181c */
[--C-:B-1----:R-:W-:Y:S04]  /*92b0*/  FFMA.FTZ R3, R184, c[0x0][0x2d0], -R154.reuse ;  /* 0x0000b400b8037a23 */ /* 0x102fe8000001089a */
[C---:B------:R-:W-:Y:S01]  /*92c0*/  HMMA.16816.F32 R32, R76.reuse, R90, R32 ;  /* 0x0000005a4c20723c */ /* 0x040fe20000001820 */
[----:B------:R1:W3:Y:S01]  /*92d0*/  MUFU.EX2 R192, R3 ;  /* 0x0000000300c07308 */ /* 0x0002e20000000800 */
[----:B------:R-:W2:Y:S06]  /*92e0*/  LDSM.16.MT88.4 R88, [R197+0x1000] ;  /* 0x00100000c558783b */ /* 0x000eac0000004200 */
[-C--:B------:R-:W-:Y:S08]  /*92f0*/  HMMA.16816.F32 R36, R76, R92.reuse, R36 ;  /* 0x0000005c4c24723c */ /* 0x080ff00000001824 */
[C---:B------:R-:W-:Y:S07]  /*9300*/  HMMA.16816.F32 R40, R80.reuse, R92, R40 ;  /* 0x0000005c5028723c */ /* 0x040fee0000001828 */
[----:B------:R-:W-:Y:S01]  /*9310*/  FFMA.FTZ R92, R250, c[0x0][0x2d0], -R154 ;  /* 0x0000b400fa5c7a23 */ /* 0x000fe2000001089a */
[-C--:B------:R-:W-:Y:S03]  /*9320*/  HMMA.16816.F32 R44, R80, R94.reuse, R44 ;  /* 0x0000005e502c723c */ /* 0x080fe6000000182c */
[----:B------:R2:W-:Y:S01]  /*9330*/  MUFU.EX2 R186, R92 ;  /* 0x0000005c00ba7308 */ /* 0x0005e20000000800 */
[--C-:B-1----:R-:W-:Y:S04]  /*9340*/  FFMA.FTZ R3, R187, c[0x0][0x2d0], -R159.reuse ;  /* 0x0000b400bb037a23 */ /* 0x102fe8000001089f */
[C---:B------:R-:W-:Y:S05]  /*9350*/  HMMA.16816.F32 R48, R76.reuse, R94, R48 ;  /* 0x0000005e4c30723c */ /* 0x040fea0000001830 */
[----:B------:R1:W-:Y:S03]  /*9360*/  MUFU.EX2 R191, R3 ;  /* 0x0000000300bf7308 */ /* 0x0003e60000000800 */
[-C--:B-----5:R-:W-:Y:S08]  /*9370*/  HMMA.16816.F32 R52, R76, R84.reuse, R52 ;  /* 0x000000544c34723c */ /* 0x0a0ff00000001834 */
[C---:B------:R-:W-:Y:S01]  /*9380*/  HMMA.16816.F32 R56, R80.reuse, R84, R56 ;  /* 0x000000545038723c */ /* 0x040fe20000001838 */
[----:B--2---:R-:W-:Y:S07]  /*9390*/  LDSM.16.MT88.4 R92, [R198+0x1000] ;  /* 0x00100000c65c783b */ /* 0x004fee0000004200 */
[-C--:B------:R-:W-:Y:S04]  /*93a0*/  HMMA.16816.F32 R60, R80, R86.reuse, R60 ;  /* 0x00000056503c723c */ /* 0x080fe8000000183c */
[--C-:B-1----:R-:W-:Y:S04]  /*93b0*/  FFMA.FTZ R3, R188, c[0x0][0x2d0], -R159.reuse ;  /* 0x0000b400bc037a23 */ /* 0x102fe8000001089f */
[----:B------:R-:W-:Y:S01]  /*93c0*/  HMMA.16816.F32 R64, R76, R86, R64 ;  /* 0x000000564c40723c */ /* 0x000fe20000001840 */
[----:B------:R1:W2:Y:S01]  /*93d0*/  MUFU.EX2 R190, R3 ;  /* 0x0000000300be7308 */ /* 0x0002a20000000800 */
[----:B------:R-:W5:Y:S05]  /*93e0*/  LDSM.16.MT88.4 R84, [R201+0x1000] ;  /* 0x00100000c954783b */ /* 0x000f6a0000004200 */
[----:B------:R-:W-:Y:S02]  /*93f0*/  F2FP.PACK_AB R76, R216, R217 ;  /* 0x000000d9d84c723e */ /* 0x000fe400000000ff */
[----:B------:R-:W-:Y:S03]  /*9400*/  F2FP.PACK_AB R78, R214, R215 ;  /* 0x000000d7d64e723e */ /* 0x000fe600000000ff */
[----:B----4-:R-:W-:Y:S02]  /*9410*/  F2FP.PACK_AB R77, R194, R195 ;  /* 0x000000c3c24d723e */ /* 0x010fe400000000ff */
[----:B---3--:R-:W-:Y:S07]  /*9420*/  F2FP.PACK_AB R79, R192, R193 ;  /* 0x000000c1c04f723e */ /* 0x008fee00000000ff */
[-C--:B------:R-:W-:Y:S03]  /*9430*/  HMMA.16816.F32 R4, R76, R88.reuse, R4 ;  /* 0x000000584c04723c */ /* 0x080fe60000001804 */
[--C-:B-1----:R-:W-:Y:S01]  /*9440*/  FFMA.FTZ R3, R189, c[0x0][0x2d0], -R152.reuse ;  /* 0x0000b400bd037a23 */ /* 0x102fe20000010898 */
[----:B--2---:R-:W-:Y:S03]  /*9450*/  F2FP.PACK_AB R80, R190, R191 ;  /* 0x000000bfbe50723e */ /* 0x004fe600000000ff */
[----:B------:R1:W-:Y:S02]  /*9460*/  MUFU.EX2 R138, R3 ;  /* 0x00000003008a7308 */ /* 0x0003e40000000800 */
[--C-:B-1----:R-:W-:Y:S08]  /*9470*/  FFMA.FTZ R3, R245, c[0x0][0x2d0], -R152.reuse ;  /* 0x0000b400f5037a23 */ /* 0x102ff00000010898 */
        /* <DEDUP_REMOVED lines=13> */
[----:B------:R1:W-:Y:S01]  /*9550*/  MUFU.EX2 R188, R3 ;  /* 0x0000000300bc7308 */ /* 0x0003e20000000800 */
[C---:B------:R-:W-:Y:S08]  /*9560*/  HMMA.16816.F32 R8, R80.reuse, R88, R8 ;  /* 0x000000585008723c */ /* 0x040ff00000001808 */
[-C--:B------:R-:W-:Y:S08]  /*9570*/  HMMA.16816.F32 R12, R80, R90.reuse, R12 ;  /* 0x0000005a500c723c */ /* 0x080ff0000000180c */
[C---:B------:R-:W-:Y:S01]  /*9580*/  HMMA.16816.F32 R16, R76.reuse, R90, R16 ;  /* 0x0000005a4c10723c */ /* 0x040fe20000001810 */
[----:B------:R-:W2:Y:S03]  /*9590*/  LDSM.16.MT88.4 R88, [R200+0x1000] ;  /* 0x00100000c858783b */ /* 0x000ea60000004200 */
[----:B-1----:R-:W-:Y:S04]  /*95a0*/  FFMA.FTZ R3, R248, c[0x0][0x2d0], -R153 ;  /* 0x0000b400f8037a23 */ /* 0x002fe80000010899 */
[-C--:B-----5:R-:W-:Y:S01]  /*95b0*/  HMMA.16816.F32 R20, R76, R84.reuse, R20 ;  /* 0x000000544c14723c */ /* 0x0a0fe20000001814 */
[----:B------:R1:W3:Y:S07]  /*95c0*/  MUFU.EX2 R187, R3 ;  /* 0x0000000300bb7308 */ /* 0x0002ee0000000800 */
[C---:B------:R-:W-:Y:S07]  /*95d0*/  HMMA.16816.F32 R24, R80.reuse, R84, R24 ;  /* 0x000000545018723c */ /* 0x040fee0000001818 */
[----:B------:R-:W-:Y:S01]  /*95e0*/  FFMA.FTZ R84, R98, c[0x0][0x2d0], -R159 ;  /* 0x0000b40062547a23 */ /* 0x000fe2000001089f */
[-C--:B------:R-:W-:Y:S03]  /*95f0*/  HMMA.16816.F32 R28, R80, R86.reuse, R28 ;  /* 0x00000056501c723c */ /* 0x080fe6000000181c */
[----:B------:R4:W-:Y:S01]  /*9600*/  MUFU.EX2 R180, R84 ;  /* 0x0000005400b47308 */ /* 0x0009e20000000800 */
[----:B------:R-:W-:Y:S04]  /*9610*/  MOV R98, R157 ;  /* 0x0000009d00627202 */ /* 0x000fe80000000f00 */
[C---:B------:R-:W-:Y:S04]  /*9620*/  HMMA.16816.F32 R32, R76.reuse, R86, R32 ;  /* 0x000000564c20723c */ /* 0x040fe80000001820 */
[--C-:B-1----:R-:W-:Y:S04]  /*9630*/  FFMA.FTZ R3, R104, c[0x0][0x2d0], -R154.reuse ;  /* 0x0000b40068037a23 */ /* 0x102fe8000001089a */
[-C--:B------:R-:W-:Y:S01]  /*9640*/  HMMA.16816.F32 R36, R76, R92.reuse, R36 ;  /* 0x0000005c4c24723c */ /* 0x080fe20000001824 */
[----:B------:R1:W5:Y:S07]  /*9650*/  MUFU.EX2 R143, R3 ;  /* 0x00000003008f7308 */ /* 0x00036e0000000800 */
[C---:B------:R-:W-:Y:S01]  /*9660*/  HMMA.16816.F32 R40, R80.reuse, R92, R40 ;  /* 0x0000005c5028723c */ /* 0x040fe20000001828 */
[----:B----4-:R-:W4:Y:S06]  /*9670*/  LDSM.16.MT88.4 R84, [R197+0x1800] ;  /* 0x00180000c554783b */ /* 0x010f2c0000004200 */
[--C-:B------:R-:W-:Y:S01]  /*9680*/  FFMA.FTZ R92, R100, c[0x0][0x2d0], -R153.reuse ;  /* 0x0000b400645c7a23 */ /* 0x100fe20000010899 */
[-C--:B------:R-:W-:Y:S04]  /*9690*/  HMMA.16816.F32 R44, R80, R94.reuse, R44 ;  /* 0x0000005e502c723c */ /* 0x080fe8000000182c */
[----:B------:R-:W-:Y:S04]  /*96a0*/  MOV R100, R98 ;  /* 0x0000006200647202 */ /* 0x000fe80000000f00 */
[C---:B------:R-:W-:Y:S04]  /*96b0*/  HMMA.16816.F32 R48, R76.reuse, R94, R48 ;  /* 0x0000005e4c30723c */ /* 0x040fe80000001830 */
[--C-:B-1----:R-:W-:Y:S04]  /*96c0*/  FFMA.FTZ R3, R242, c[0x0][0x2d0], -R153.reuse ;  /* 0x0000b400f2037a23 */ /* 0x102fe80000010899 */
[-C--:B--2---:R-:W-:Y:S01]  /*96d0*/  HMMA.16816.F32 R52, R76, R88.reuse, R52 ;  /* 0x000000584c34723c */ /* 0x084fe20000001834 */
[----:B------:R1:W-:Y:S07]  /*96e0*/  MUFU.EX2 R185, R3 ;  /* 0x0000000300b97308 */ /* 0x0003ee0000000800 */
[C---:B------:R-:W-:Y:S08]  /*96f0*/  HMMA.16816.F32 R56, R80.reuse, R88, R56 ;  /* 0x000000585038723c */ /* 0x040ff00000001838 */
[-C--:B------:R-:W-:Y:S08]  /*9700*/  HMMA.16816.F32 R60, R80, R90.reuse, R60 ;  /* 0x0000005a503c723c */ /* 0x080ff0000000183c */
[----:B------:R-:W-:Y:S01]  /*9710*/  HMMA.16816.F32 R64, R76, R90, R64 ;  /* 0x0000005a4c40723c */ /* 0x000fe20000001840 */
[----:B------:R-:W2:Y:S03]  /*9720*/  LDSM.16.MT88.4 R88, [R201+0x1800] ;  /* 0x00180000c958783b */ /* 0x000ea60000004200 */
[----:B-1----:R-:W-:Y:S03]  /*9730*/  FFMA.FTZ R3, R246, c[0x0][0x2d0], -R153 ;  /* 0x0000b400f6037a23 */ /* 0x002fe60000010899 */
[----:B---3--:R-:W-:Y:S01]  /*9740*/  F2FP.PACK_AB R76, R187, R188 ;  /* 0x000000bcbb4c723e */ /* 0x008fe200000000ff */
[----:B------:R1:W3:Y:S01]  /*9750*/  MUFU.EX2 R184, R3 ;  /* 0x0000000300b87308 */ /* 0x0002e20000000800 */
[----:B-----5:R-:W-:Y:S03]  /*9760*/  F2FP.PACK_AB R77, R143, R186 ;  /* 0x000000ba8f4d723e */ /* 0x020fe600000000ff */
[--C-:B-1----:R-:W-:Y:S01]  /*9770*/  FFMA.FTZ R3, R249, c[0x0][0x2d0], -R154.reuse ;  /* 0x0000b400f9037a23 */ /* 0x102fe2000001089a */
[----:B---3--:R-:W-:Y:S05]  /*9780*/  F2FP.PACK_AB R78, R184, R185 ;  /* 0x000000b9b84e723e */ /* 0x008fea00000000ff */
[----:B------:R1:W-:Y:S02]  /*9790*/  MUFU.EX2 R183, R3 ;  /* 0x0000000300b77308 */ /* 0x0003e40000000800 */
[----:B-1----:R-:W-:Y:S08]  /*97a0*/  FFMA.FTZ R3, R252, c[0x0][0x2d0], -R154 ;  /* 0x0000b400fc037a23 */ /* 0x002ff0000001089a */
[----:B------:R1:W3:Y:S02]  /*97b0*/  MUFU.EX2 R182, R3 ;  /* 0x0000000300b67308 */ /* 0x0002e40000000800 */
[--C-:B-1----:R-:W-:Y:S01]  /*97c0*/  FFMA.FTZ R3, R173, c[0x0][0x2d0], -R159.reuse ;  /* 0x0000b400ad037a23 */ /* 0x102fe2000001089f */
[----:B---3--:R-:W-:Y:S07]  /*97d0*/  F2FP.PACK_AB R79, R182, R183 ;  /* 0x000000b7b64f723e */ /* 0x008fee00000000ff */
[----:B------:R1:W-:Y:S01]  /*97e0*/  MUFU.EX2 R173, R92 ;  /* 0x0000005c00ad7308 */ /* 0x0003e20000000800 */
[-C--:B----4-:R-:W-:Y:S09]  /*97f0*/  HMMA.16816.F32 R4, R76, R84.reuse, R4 ;  /* 0x000000544c04723c */ /* 0x090ff20000001804 */
[----:B------:R3:W-:Y:S01]  /*9800*/  MUFU.EX2 R142, R3 ;  /* 0x00000003008e7308 */ /* 0x0007e20000000800 */
[----:B-1----:R-:W1:Y:S02]  /*9810*/  LDSM.16.MT88.4 R92, [R198+0x1800] ;  /* 0x00180000c65c783b */ /* 0x002e640000004200 */
[--C-:B---3--:R-:W-:Y:S07]  /*9820*/  FFMA.FTZ R3, R103, c[0x0][0x2d0], -R159.reuse ;  /* 0x0000b40067037a23 */ /* 0x108fee000001089f */
[----:B------:R3:W4:Y:S02]  /*9830*/  MUFU.EX2 R181, R3 ;  /* 0x0000000300b57308 */ /* 0x0007240000000800 */
[--C-:B---3--:R-:W-:Y:S01]  /*9840*/  FFMA.FTZ R3, R102, c[0x0][0x2d0], -R152.reuse ;  /* 0x0000b40066037a23 */ /* 0x108fe20000010898 */
[----:B----4-:R-:W-:Y:S07]  /*9850*/  F2FP.PACK_AB R80, R181, R142 ;  /* 0x0000008eb550723e */ /* 0x010fee00000000ff */
[----:B------:R3:W-:Y:S02]  /*9860*/  MUFU.EX2 R140, R3 ;  /* 0x00000003008c7308 */ /* 0x0007e40000000800 */
[--C-:B---3--:R-:W-:Y:S08]  /*9870*/  FFMA.FTZ R3, R158, c[0x0][0x2d0], -R152.reuse ;  /* 0x0000b4009e037a23 */ /* 0x108ff00000010898 */
[----:B------:R3:W4:Y:S02]  /*9880*/  MUFU.EX2 R158, R3 ;  /* 0x00000003009e7308 */ /* 0x0007240000000800 */
[----:B---3--:R-:W-:Y:S01]  /*9890*/  FFMA.FTZ R3, R99, c[0x0][0x2d0], -R159 ;  /* 0x0000b40063037a23 */ /* 0x008fe2000001089f */
[----:B------:R-:W-:Y:S02]  /*98a0*/  MOV R99, R156 ;  /* 0x0000009c00637202 */ /* 0x000fe40000000f00 */
[----:B----4-:R-:W-:Y:S05]  /*98b0*/  F2FP.PACK_AB R81, R158, R140 ;  /* 0x0000008c9e51723e */ /* 0x010fea00000000ff */
[----:B------:R3:W4:Y:S02]  /*98c0*/  MUFU.EX2 R179, R3 ;  /* 0x0000000300b37308 */ /* 0x0007240000000800 */
[--C-:B---3--:R-:W-:Y:S01]  /*98d0*/  FFMA.FTZ R3, R164, c[0x0][0x2d0], -R152.reuse ;  /* 0x0000b400a4037a23 */ /* 0x108fe20000010898 */
[----:B----4-:R-:W-:Y:S07]  /*98e0*/  F2FP.PACK_AB R82, R180, R179 ;  /* 0x000000b3b452723e */ /* 0x010fee00000000ff */
[----:B------:R3:W-:Y:S02]  /*98f0*/  MUFU.EX2 R156, R3 ;  /* 0x00000003009c7308 */ /* 0x0007e40000000800 */
[----:B---3--:R-:W-:Y:S08]  /*9900*/  FFMA.FTZ R3, R155, c[0x0][0x2d0], -R152 ;  /* 0x0000b4009b037a23 */ /* 0x008ff00000010898 */
[----:B------:R3:W4:Y:S02]  /*9910*/  MUFU.EX2 R157, R3 ;  /* 0x00000003009d7308 */ /* 0x0007240000000800 */
[--C-:B---3--:R-:W-:Y:S01]  /*9920*/  FFMA.FTZ R3, R101, c[0x0][0x2d0], -R153.reuse ;  /* 0x0000b40065037a23 */ /* 0x108fe20000010899 */
[----:B----4-:R-:W-:Y:S07]  /*9930*/  F2FP.PACK_AB R83, R157, R156 ;  /* 0x0000009c9d53723e */ /* 0x010fee00000000ff */
[----:B------:R3:W4:Y:S01]  /*9940*/  MUFU.EX2 R174, R3 ;  /* 0x0000000300ae7308 */ /* 0x0007220000000800 */
[C---:B------:R-:W-:Y:S08]  /*9950*/  HMMA.16816.F32 R8, R80.reuse, R84, R8 ;  /* 0x000000545008723c */ /* 0x040ff00000001808 */
[-C--:B------:R-:W-:Y:S08]  /*9960*/  HMMA.16816.F32 R12, R80, R86.reuse, R12 ;  /* 0x00000056500c723c */ /* 0x080ff0000000180c */
[C---:B------:R-:W-:Y:S01]  /*9970*/  HMMA.16816.F32 R16, R76.reuse, R86, R16 ;  /* 0x000000564c10723c */ /* 0x040fe20000001810 */
[----:B------:R-:W5:Y:S03]  /*9980*/  LDSM.16.MT88.4 R84, [R200+0x1800] ;  /* 0x00180000c854783b */ /* 0x000f660000004200 */
[--C-:B---3--:R-:W-:Y:S01]  /*9990*/  FFMA.FTZ R3, R171, c[0x0][0x2d0], -R154.reuse ;  /* 0x0000b400ab037a23 */ /* 0x108fe2000001089a */
[----:B----4-:R-:W-:Y:S03]  /*99a0*/  F2FP.PACK_AB R148, R173, R174 ;  /* 0x000000aead94723e */ /* 0x010fe600000000ff */
[-C--:B--2---:R-:W-:Y:S01]  /*99b0*/  HMMA.16816.F32 R20, R76, R88.reuse, R20 ;  /* 0x000000584c14723c */ /* 0x084fe20000001814 */
[----:B------:R2:W-:Y:S07]  /*99c0*/  MUFU.EX2 R171, R3 ;  /* 0x0000000300ab7308 */ /* 0x0005ee0000000800 */
[C---:B------:R-:W-:Y:S08]  /*99d0*/  HMMA.16816.F32 R24, R80.reuse, R88, R24 ;  /* 0x000000585018723c */ /* 0x040ff00000001818 */
[-C--:B------:R-:W-:Y:S08]  /*99e0*/  HMMA.16816.F32 R28, R80, R90.reuse, R28 ;  /* 0x0000005a501c723c */ /* 0x080ff0000000181c */
[C---:B------:R-:W-:Y:S04]  /*99f0*/  HMMA.16816.F32 R32, R76.reuse, R90, R32 ;  /* 0x0000005a4c20723c */ /* 0x040fe80000001820 */
[--C-:B--2---:R-:W-:Y:S04]  /*9a00*/  FFMA.FTZ R3, R172, c[0x0][0x2d0], -R154.reuse ;  /* 0x0000b400ac037a23 */ /* 0x104fe8000001089a */
[-C--:B-1----:R-:W-:Y:S01]  /*9a10*/  HMMA.16816.F32 R36, R76, R92.reuse, R36 ;  /* 0x0000005c4c24723c */ /* 0x082fe20000001824 */
[----:B------:R1:W2:Y:S07]  /*9a20*/  MUFU.EX2 R172, R3 ;  /* 0x0000000300ac7308 */ /* 0x0002ae0000000800 */
[C---:B------:R-:W-:Y:S08]  /*9a30*/  HMMA.16816.F32 R40, R80.reuse, R92, R40 ;  /* 0x0000005c5028723c */ /* 0x040ff00000001828 */
[-C--:B------:R-:W-:Y:S08]  /*9a40*/  HMMA.16816.F32 R44, R80, R94.reuse, R44 ;  /* 0x0000005e502c723c */ /* 0x080ff0000000182c */
[C---:B------:R-:W-:Y:S04]  /*9a50*/  HMMA.16816.F32 R48, R76.reuse, R94, R48 ;  /* 0x0000005e4c30723c */ /* 0x040fe80000001830 */
[--C-:B-1----:R-:W-:Y:S01]  /*9a60*/  FFMA.FTZ R3, R97, c[0x0][0x2d0], -R153.reuse ;  /* 0x0000b40061037a23 */ /* 0x102fe20000010899 */
[----:B------:R-:W-:Y:S02]  /*9a70*/  MOV R97, R170 ;  /* 0x000000aa00617202 */ /* 0x000fe40000000f00 */
[----:B--2---:R-:W-:Y:S01]  /*9a80*/  F2FP.PACK_AB R149, R172, R171 ;  /* 0x000000abac95723e */ /* 0x004fe200000000ff */
[----:B------:R1:W-:Y:S01]  /*9a90*/  MUFU.EX2 R170, R3 ;  /* 0x0000000300aa7308 */ /* 0x0003e20000000800 */
[-C--:B-----5:R-:W-:Y:S08]  /*9aa0*/  HMMA.16816.F32 R52, R76, R84.reuse, R52 ;  /* 0x000000544c34723c */ /* 0x0a0ff00000001834 */
[C---:B------:R-:W-:Y:S07]  /*9ab0*/  HMMA.16816.F32 R56, R80.reuse, R84, R56 ;  /* 0x000000545038723c */ /* 0x040fee0000001838 */
[----:B------:R-:W-:Y:S01]  /*9ac0*/  MOV R85, R2 ;  /* 0x0000000200557202 */ /* 0x000fe20000000f00 */
[-C--:B------:R-:W-:Y:S04]  /*9ad0*/  HMMA.16816.F32 R60, R80, R86.reuse, R60 ;  /* 0x00000056503c723c */ /* 0x080fe8000000183c */
[----:B------:R-:W-:Y:S01]  /*9ae0*/  MOV R84, R68 ;  /* 0x0000004400547202 */ /* 0x000fe20000000f00 */
[----:B-1----:R-:W-:Y:S03]  /*9af0*/  FFMA.FTZ R3, R165, c[0x0][0x2d0], -R153 ;  /* 0x0000b400a5037a23 */ /* 0x002fe60000010899 */
[----:B------:R-:W-:Y:S01]  /*9b00*/  HMMA.16816.F32 R64, R76, R86, R64 ;  /* 0x000000564c40723c */ /* 0x000fe20000001840 */
[----:B------:R1:W2:Y:S03]  /*9b10*/  MUFU.EX2 R165, R3 ;  /* 0x0000000300a57308 */ /* 0x0002a60000000800 */
[--C-:B-1----:R-:W-:Y:S01]  /*9b20*/  FFMA.FTZ R3, R99, c[0x0][0x2d0], -R154.reuse ;  /* 0x0000b40063037a23 */ /* 0x102fe2000001089a */
[----:B--2---:R-:W-:Y:S01]  /*9b30*/  F2FP.PACK_AB R150, R165, R170 ;  /* 0x000000aaa596723e */ /* 0x004fe200000000ff */
[----:B------:R-:W2:Y:S05]  /*9b40*/  LDL.LU R99, [R1] ;  /* 0x0000000001637983 */ /* 0x000eaa0000300800 */
[----:B------:R1:W-:Y:S01]  /*9b50*/  MUFU.EX2 R164, R3 ;  /* 0x0000000300a47308 */ /* 0x0003e20000000800 */
[----:B------:R-:W3:Y:S01]  /*9b60*/  LDL.LU R98, [R1+0x4] ;  /* 0x0000040001627983 */ /* 0x000ee20000300800 */
[----:B-1----:R-:W-:Y:S08]  /*9b70*/  FFMA.FTZ R3, R163, c[0x0][0x2d0], -R154 ;  /* 0x0000b400a3037a23 */ /* 0x002ff0000001089a */
[----:B------:R1:W4:Y:S02]  /*9b80*/  MUFU.EX2 R163, R3 ;  /* 0x0000000300a37308 */ /* 0x0003240000000800 */
[--C-:B-1----:R-:W-:Y:S01]  /*9b90*/  FFMA.FTZ R3, R161, c[0x0][0x2d0], -R159.reuse ;  /* 0x0000b400a1037a23 */ /* 0x102fe2000001089f */
[----:B----4-:R-:W-:Y:S07]  /*9ba0*/  F2FP.PACK_AB R151, R163, R164 ;  /* 0x000000a4a397723e */ /* 0x010fee00000000ff */
[----:B------:R1:W-:Y:S02]  /*9bb0*/  MUFU.EX2 R161, R3 ;  /* 0x0000000300a17308 */ /* 0x0003e40000000800 */
[--C-:B-1----:R-:W-:Y:S08]  /*9bc0*/  FFMA.FTZ R3, R162, c[0x0][0x2d0], -R159.reuse ;  /* 0x0000b400a2037a23 */ /* 0x102ff0000001089f */
[----:B------:R1:W4:Y:S02]  /*9bd0*/  MUFU.EX2 R162, R3 ;  /* 0x0000000300a27308 */ /* 0x0003240000000800 */
[--C-:B-1----:R-:W-:Y:S01]  /*9be0*/  FFMA.FTZ R3, R97, c[0x0][0x2d0], -R152.reuse ;  /* 0x0000b40061037a23 */ /* 0x102fe20000010898 */
[----:B----4-:R-:W-:Y:S01]  /*9bf0*/  F2FP.PACK_AB R144, R162, R161 ;  /* 0x000000a1a290723e */ /* 0x010fe200000000ff */
[----:B------:R-:W4:Y:S06]  /*9c00*/  LDL.LU R97, [R1+0x8] ;  /* 0x0000080001617983 */ /* 0x000f2c0000300800 */
[----:B------:R1:W-:Y:S02]  /*9c10*/  MUFU.EX2 R155, R3 ;  /* 0x00000003009b7308 */ /* 0x0003e40000000800 */
[--C-:B-1----:R-:W-:Y:S02]  /*9c20*/  FFMA.FTZ R3, R96, c[0x0][0x2d0], -R152.reuse ;  /* 0x0000b40060037a23 */ /* 0x102fe40000010898 */
[----:B------:R-:W5:Y:S06]  /*9c30*/  LDL.LU R96, [R1+0xc] ;  /* 0x00000c0001607983 */ /* 0x000f6c0000300800 */
[----:B------:R1:W1:Y:S02]  /*9c40*/  MUFU.EX2 R154, R3 ;  /* 0x00000003009a7308 */ /* 0x0002640000000800 */
[--C-:B-1----:R-:W-:Y:S01]  /*9c50*/  FFMA.FTZ R3, R160, c[0x0][0x2d0], -R159.reuse ;  /* 0x0000b400a0037a23 */ /* 0x102fe2000001089f */
[----:B------:R-:W-:Y:S07]  /*9c60*/  F2FP.PACK_AB R145, R154, R155 ;  /* 0x0000009b9a91723e */ /* 0x000fee00000000ff */
[----:B------:R1:W-:Y:S02]  /*9c70*/  MUFU.EX2 R160, R3 ;  /* 0x0000000300a07308 */ /* 0x0003e40000000800 */
[----:B-1----:R-:W-:Y:S02]  /*9c80*/  FFMA.FTZ R3, R100, c[0x0][0x2d0], -R159 ;  /* 0x0000b40064037a23 */ /* 0x002fe4000001089f */
[----:B------:R-:W1:Y:S06]  /*9c90*/  LDSM.16.MT88.4 R100, [R197+0x2000] ;  /* 0x00200000c564783b */ /* 0x000e6c0000004200 */
[----:B------:R1:W1:Y:S02]  /*9ca0*/  MUFU.EX2 R159, R3 ;  /* 0x00000003009f7308 */ /* 0x0002640000000800 */
[--C-:B-1----:R-:W-:Y:S01]  /*9cb0*/  FFMA.FTZ R3, R74, c[0x0][0x2d0], -R152.reuse ;  /* 0x0000b4004a037a23 */ /* 0x102fe20000010898 */
[----:B------:R-:W-:Y:S01]  /*9cc0*/  F2FP.PACK_AB R146, R159, R160 ;  /* 0x000000a09f92723e */ /* 0x000fe200000000ff */
[----:B------:R-:W-:Y:S06]  /*9cd0*/  FFMA.FTZ R152, R75, c[0x0][0x2d0], -R152 ;  /* 0x0000b4004b987a23 */ /* 0x000fec0000010898 */
[----:B------:R-:W-:Y:S10]  /*9ce0*/  MUFU.EX2 R153, R3 ;  /* 0x0000000300997308 */ /* 0x000ff40000000800 */
[----:B------:R-:W1:Y:S01]  /*9cf0*/  MUFU.EX2 R74, R152 ;  /* 0x00000098004a7308 */ /* 0x000e620000000800 */
[-C--:B------:R-:W-:Y:S05]  /*9d00*/  HMMA.16816.F32 R92, R148, R100.reuse, R4 ;  /* 0x00000064945c723c */ /* 0x080fea0000001804 */
[----:B-1----:R-:W-:Y:S07]  /*9d10*/  F2FP.PACK_AB R147, R74, R153 ;  /* 0x000000994a93723e */ /* 0x002fee00000000ff */
[C---:B------:R-:W-:Y:S04]  /*9d20*/  HMMA.16816.F32 R88, R144.reuse, R100, R8 ;  /* 0x000000649058723c */ /* 0x040fe80000001808 */
[----:B--2---:R-:W-:Y:S02]  /*9d30*/  FFMA.FTZ R3, R73, R99, R233 ;  /* 0x0000006349037223 */ /* 0x004fe400000100e9 */
[----:B---3--:R-:W-:Y:S02]  /*9d40*/  FFMA.FTZ R72, R72, R98, R234 ;  /* 0x0000006248487223 */ /* 0x008fe400000100ea */
[----:B------:R-:W-:Y:S04]  /*9d50*/  FADD.FTZ R3, R240, R3 ;  /* 0x00000003f0037221 */ /* 0x000fe80000010000 */
[----:B------:R-:W-:Y:S02]  /*9d60*/  FADD.FTZ R4, R236, R72 ;  /* 0x00000048ec047221 */ /* 0x000fe40000010000 */
[----:B------:R-:W-:Y:S02]  /*9d70*/  FADD.FTZ R3, R239, R3 ;  /* 0x00000003ef037221 */ /* 0x000fe40000010000 */
[----:B------:R-:W-:Y:S02]  /*9d80*/  FADD.FTZ R9, R237, R4 ;  /* 0x00000004ed097221 */ /* 0x000fe40000010000 */
[----:B------:R-:W-:Y:S02]  /*9d90*/  FADD.FTZ R8, R241, R3 ;  /* 0x00000003f1087221 */ /* 0x000fe40000010000 */
[----:B------:R-:W-:Y:S02]  /*9da0*/  FADD.FTZ R3, R238, R9 ;  /* 0x00000009ee037221 */ /* 0x000fe40000010000 */
[----:B----4-:R-:W-:Y:S04]  /*9db0*/  FFMA.FTZ R71, R71, R97, R230 ;  /* 0x0000006147477223 */ /* 0x010fe800000100e6 */
[----:B------:R-:W-:Y:S04]  /*9dc0*/  FADD.FTZ R5, R231, R71 ;  /* 0x00000047e7057221 */ /* 0x000fe80000010000 */
[----:B------:R-:W-:Y:S02]  /*9dd0*/  FADD.FTZ R11, R232, R5 ;  /* 0x00000005e80b7221 */ /* 0x000fe40000010000 */
[----:B------:R-:W1:Y:S01]  /*9de0*/  LDSM.16.MT88.4 R4, [R200+0x2000] ;  /* 0x00200000c804783b */ /* 0x000e620000004200 */
[----:B-----5:R-:W-:Y:S02]  /*9df0*/  FFMA.FTZ R0, R0, R96, R175 ;  /* 0x0000006000007223 */ /* 0x020fe400000100af */
[-C--:B------:R-:W-:Y:S03]  /*9e00*/  HMMA.16816.F32 R96, R144, R102.reuse, R12 ;  /* 0x000000669060723c */ /* 0x080fe6000000180c */
[----:B------:R-:W-:Y:S04]  /*9e10*/  FADD.FTZ R0, R176, R0 ;  /* 0x00000000b0007221 */ /* 0x000fe80000010000 */
        /* <DEDUP_REMOVED lines=42> */
[----:B------:R-:W-:Y:S01]  /*a0c0*/  FADD.FTZ R11, R214, R8 ;  /* 0x00000008d60b7221 */ /* 0x000fe20000010000 */
[-C--:B-1----:R-:W-:Y:S03]  /*a0d0*/  HMMA.16816.F32 R136, R148, R4.reuse, R52 ;  /* 0x000000049488723c */ /* 0x082fe60000001834 */
        /* <DEDUP_REMOVED lines=32> */
[----:B------:R1:W-:Y:S01]  /*a2e0*/  STL [R1], R5 ;  /* 0x0000000501007387 */ /* 0x0003e20000100800 */
[----:B------:R-:W-:Y:S02]  /*a2f0*/  FADD.FTZ R3, R159, R3 ;  /* 0x000000039f037221 */ /* 0x000fe40000010000 */
[----:B------:R-:W-:Y:S02]  /*a300*/  FADD.FTZ R4, R163, R4 ;  /* 0x00000004a3047221 */ /* 0x000fe40000010000 */
[----:B------:R-:W-:Y:S03]  /*a310*/  FADD.FTZ R0, R153, R7 ;  /* 0x0000000799007221 */ /* 0x000fe60000010000 */
[----:B------:R-:W-:Y:S01]  /*a320*/  STL [R1+0x4], R4 ;  /* 0x0000040401007387 */ /* 0x000fe20000100800 */
[----:B------:R-:W-:Y:S03]  /*a330*/  FADD.FTZ R0, R74, R0 ;  /* 0x000000004a007221 */ /* 0x000fe60000010000 */
[----:B------:R2:W-:Y:S04]  /*a340*/  STL [R1+0x8], R3 ;  /* 0x0000080301007387 */ /* 0x0005e80000100800 */
[----:B------:R3:W-:Y:S01]  /*a350*/  STL [R1+0xc], R0 ;  /* 0x00000c0001007387 */ /* 0x0007e20000100800 */
[----:B-1----:R-:W-:Y:S02]  /*a360*/  MOV R5, R2 ;  /* 0x0000000200057202 */ /* 0x002fe40000000f00 */
[----:B------:R-:W-:Y:S02]  /*a370*/  MOV R2, R70 ;  /* 0x0000004600027202 */ /* 0x000fe40000000f00 */
[----:B--2---:R-:W-:Y:S01]  /*a380*/  MOV R3, R69 ;  /* 0x0000004500037202 */ /* 0x004fe20000000f00 */
[----:B------:R-:W-:-:S05]  /*a390*/  @P0 BRA `(.L_x_76) ;  /* 0xffffc57000000947 */ /* 0x000fca000383ffff */
.L_x_75:
[----:B------:R-:W-:Y:S05]  /*a3a0*/  BRA.DIV ~URZ, `(.L_x_77) ;  /* 0x00004c527f007947 */ /* 0x000fea000b800000 */
[----:B------:R-:W2:Y:S04]  /*a3b0*/  LDL.LU R13, [R1] ;  /* 0x00000000010d7983 */ /* 0x000ea80000300800 */
[----:B------:R-:W4:Y:S04]  /*a3c0*/  LDL.LU R12, [R1+0x4] ;  /* 0x00000400010c7983 */ /* 0x000f280000300800 */
[----:B------:R-:W5:Y:S04]  /*a3d0*/  LDL.LU R11, [R1+0x8] ;  /* 0x00000800010b7983 */ /* 0x000f680000300800 */
[----:B---3--:R-:W3:Y:S04]  /*a3e0*/  LDL.LU R10, [R1+0xc] ;  /* 0x00000c00010a7983 */ /* 0x008ee80000300800 */
[----:B--2---:R-:W2:Y:S04]  /*a3f0*/  SHFL.BFLY PT, R0, R13, 0x2, 0x1f ;  /* 0x0c401f000d007f89 */ /* 0x004ea800000e0000 */
[----:B-1--4-:R-:W1:Y:S04]  /*a400*/  SHFL.BFLY PT, R2, R12, 0x2, 0x1f ;  /* 0x0c401f000c027f89 */ /* 0x012e6800000e0000 */
[----:B-----5:R-:W4:Y:S04]  /*a410*/  SHFL.BFLY PT, R3, R11, 0x2, 0x1f ;  /* 0x0c401f000b037f89 */ /* 0x020f2800000e0000 */
[----:B---3--:R-:W3:Y:S01]  /*a420*/  SHFL.BFLY PT, R8, R10, 0x2, 0x1f ;  /* 0x0c401f000a087f89 */ /* 0x008ee200000e0000 */
[----:B--2---:R-:W-:-:S02]  /*a430*/  FADD.FTZ R0, R0, R13 ;  /* 0x0000000d00007221 */ /* 0x004fc40000010000 */
[----:B-1----:R-:W-:-:S03]  /*a440*/  FADD.FTZ R2, R2, R12 ;  /* 0x0000000c02027221 */ /* 0x002fc60000010000 */
[----:B------:R-:W1:Y:S01]  /*a450*/  SHFL.BFLY PT, R4, R0, 0x1, 0x1f ;  /* 0x0c201f0000047f89 */ /* 0x000e6200000e0000 */
[----:B----4-:R-:W-:-:S03]  /*a460*/  FADD.FTZ R3, R3, R11 ;  /* 0x0000000b03037221 */ /* 0x010fc60000010000 */
[----:B------:R-:W2:Y:S01]  /*a470*/  SHFL.BFLY PT, R6, R2, 0x1, 0x1f ;  /* 0x0c201f0002067f89 */ /* 0x000ea200000e0000 */
[----:B---3--:R-:W-:-:S03]  /*a480*/  FADD.FTZ R8, R8, R10 ;  /* 0x0000000a08087221 */ /* 0x008fc60000010000 */
[----:B------:R-:W3:Y:S04]  /*a490*/  SHFL.BFLY PT, R7, R3, 0x1, 0x1f ;  /* 0x0c201f0003077f89 */ /* 0x000ee800000e0000 */
[----:B------:R4:W4:Y:S01]  /*a4a0*/  SHFL.BFLY PT, R9, R8, 0x1, 0x1f ;  /* 0x0c201f0008097f89 */ /* 0x00092200000e0000 */
[----:B-1----:R-:W-:Y:S02]  /*a4b0*/  FADD.FTZ R4, R0, R4 ;  /* 0x0000000400047221 */ /* 0x002fe40000010000 */
[----:B--2---:R-:W-:Y:S02]  /*a4c0*/  FADD.FTZ R6, R2, R6 ;  /* 0x0000000602067221 */ /* 0x004fe40000010000 */
[----:B---3--:R-:W-:Y:S02]  /*a4d0*/  FADD.FTZ R7, R3, R7 ;  /* 0x0000000703077221 */ /* 0x008fe40000010000 */
.L_x_159:
[----:B------:R-:W-:Y:S01]  /*a4e0*/  FSETP.NE.FTZ.AND P3, PT, R4, RZ, PT ;  /* 0x000000ff0400720b */ /* 0x000fe20003f75000 */
[----:B------:R-:W-:Y:S01]  /*a4f0*/  CS2R R2, SRZ ;  /* 0x0000000000027805 */ /* 0x000fe2000001ff00 */
[----:B------:R-:W-:-:S02]  /*a500*/  MOV R0, RZ ;  /* 0x000000ff00007202 */ /* 0x000fc40000000f00 */
[----:B------:R-:W-:Y:S02]  /*a510*/  FSETP.NE.FTZ.AND P1, PT, R7, RZ, PT ;  /* 0x000000ff0700720b */ /* 0x000fe40003f35000 */
[----:B------:R-:W-:Y:S02]  /*a520*/  FSETP.NE.FTZ.AND P2, PT, R6, RZ, PT ;  /* 0x000000ff0600720b */ /* 0x000fe40003f55000 */
[----:B------:R-:W-:Y:S02]  /*a530*/  MOV R26, 0xff800000 ;  /* 0xff800000001a7802 */ /* 0x000fe40000000f00 */
[----:B------:R-:W-:Y:S02]  /*a540*/  MOV R25, 0xff800000 ;  /* 0xff80000000197802 */ /* 0x000fe40000000f00 */
[----:B------:R-:W-:Y:S01]  /*a550*/  MOV R24, 0xff800000 ;  /* 0xff80000000187802 */ /* 0x000fe20000000f00 */
[----:B------:R-:W1:Y:S01]  /*a560*/  @P3 MUFU.RCP R0, R4 ;  /* 0x0000000400003308 */ /* 0x000e620000001000 */
[----:B------:R-:W-:-:S03]  /*a570*/  MOV R19, 0xff800000 ;  /* 0xff80000000137802 */ /* 0x000fc60000000f00 */
[----:B------:R-:W-:-:S04]  /*a580*/  @P1 MOV R11, 0x3f317218 ;  /* 0x3f317218000b1802 */ /* 0x000fc80000000f00 */
[----:B------:R2:W-:Y:S01]  /*a590*/  @P3 MUFU.LG2 R10, R4 ;  /* 0x00000004000a3308 */ /* 0x0005e20000000c00 */
[----:B-1----:R-:W-:-:S07]  /*a5a0*/  FMUL.FTZ R64, R0, R92 ;  /* 0x0000005c00407220 */ /* 0x002fce0000410000 */
[----:B------:R-:W1:Y:S01]  /*a5b0*/  @P2 MUFU.RCP R3, R6 ;  /* 0x0000000600032308 */ /* 0x000e620000001000 */
[C---:B------:R-:W-:Y:S02]  /*a5c0*/  FMUL.FTZ R65, R0.reuse, R93 ;  /* 0x0000005d00417220 */ /* 0x040fe40000410000 */
[C---:B------:R-:W-:Y:S02]  /*a5d0*/  FMUL.FTZ R66, R0.reuse, R100 ;  /* 0x0000006400427220 */ /* 0x040fe40000410000 */
[C---:B------:R-:W-:Y:S02]  /*a5e0*/  FMUL.FTZ R67, R0.reuse, R101 ;  /* 0x0000006500437220 */ /* 0x040fe40000410000 */
[C---:B------:R-:W-:Y:S01]  /*a5f0*/  FMUL.FTZ R72, R0.reuse, R104 ;  /* 0x0000006800487220 */ /* 0x040fe20000410000 */
[----:B------:R-:W-:Y:S01]  /*a600*/  @P1 MUFU.RCP R2, R7 ;  /* 0x0000000700021308 */ /* 0x000fe20000001000 */
        /* <DEDUP_REMOVED lines=10> */
[----:B------:R-:W-:Y:S02]  /*a6b0*/  FMUL.FTZ R57, R0, R149 ;  /* 0x0000009500397220 */ /* 0x000fe40000410000 */
[----:B------:R-:W3:Y:S01]  /*a6c0*/  @P1 MUFU.LG2 R0, R7 ;  /* 0x0000000700001308 */ /* 0x000ee20000000c00 */
[----:B--2-4-:R-:W-:Y:S02]  /*a6d0*/  FADD.FTZ R4, R9, R8 ;  /* 0x0000000809047221 */ /* 0x014fe40000010000 */
[C---:B-1----:R-:W-:Y:S02]  /*a6e0*/  FMUL.FTZ R82, R3.reuse, R94 ;  /* 0x0000005e03527220 */ /* 0x042fe40000410000 */
[C---:B------:R-:W-:Y:S01]  /*a6f0*/  FMUL.FTZ R83, R3.reuse, R95 ;  /* 0x0000005f03537220 */ /* 0x040fe20000410000 */
[----:B------:R-:W-:Y:S01]  /*a700*/  FSETP.NE.FTZ.AND P0, PT, R4, RZ, PT ;  /* 0x000000ff0400720b */ /* 0x000fe20003f15000 */
[C---:B------:R-:W-:Y:S01]  /*a710*/  FMUL.FTZ R84, R3.reuse, R102 ;  /* 0x0000006603547220 */ /* 0x040fe20000410000 */
[----:B------:R1:W2:Y:S01]  /*a720*/  @P2 MUFU.LG2 R9, R6 ;  /* 0x0000000600092308 */ /* 0x0002a20000000c00 */
[----:B------:R-:W-:-:S02]  /*a730*/  FMUL.FTZ R85, R3, R103 ;  /* 0x0000006703557220 */ /* 0x000fc40000410000 */
[C---:B------:R-:W-:Y:S02]  /*a740*/  FMUL.FTZ R86, R3.reuse, R106 ;  /* 0x0000006a03567220 */ /* 0x040fe40000410000 */
[C---:B------:R-:W-:Y:S02]  /*a750*/  FMUL.FTZ R87, R3.reuse, R107 ;  /* 0x0000006b03577220 */ /* 0x040fe40000410000 */
[C---:B------:R-:W-:Y:S02]  /*a760*/  FMUL.FTZ R92, R3.reuse, R118 ;  /* 0x00000076035c7220 */ /* 0x040fe40000410000 */
[----:B---3--:R-:W-:Y:S01]  /*a770*/  @P1 FMUL.FTZ R8, R0, 0.69314718246459960938 ;  /* 0x3f31721800081820 */ /* 0x008fe20000410000 */
[----:B------:R-:W-:Y:S01]  /*a780*/  MOV R0, RZ ;  /* 0x000000ff00007202 */ /* 0x000fe20000000f00 */
[C---:B------:R-:W-:Y:S02]  /*a790*/  FMUL.FTZ R93, R3.reuse, R119 ;  /* 0x00000077035d7220 */ /* 0x040fe40000410000 */
[----:B------:R-:W-:-:S02]  /*a7a0*/  FMUL.FTZ R100, R3, R122 ;  /* 0x0000007a03647220 */ /* 0x000fc40000410000 */
[C---:B------:R-:W-:Y:S01]  /*a7b0*/  FMUL.FTZ R101, R3.reuse, R123 ;  /* 0x0000007b03657220 */ /* 0x040fe20000410000 */
[----:B------:R-:W-:Y:S01]  /*a7c0*/  @P0 MUFU.RCP R0, R4 ;  /* 0x0000000400000308 */ /* 0x000fe20000001000 */
[C---:B------:R-:W-:Y:S01]  /*a7d0*/  FMUL.FTZ R94, R3.reuse, R134 ;  /* 0x00000086035e7220 */ /* 0x040fe20000410000 */
[----:B-1----:R-:W-:Y:S01]  /*a7e0*/  @P2 MOV R6, 0x3f317218 ;  /* 0x3f31721800062802 */ /* 0x002fe20000000f00 */
[C---:B------:R-:W-:Y:S02]  /*a7f0*/  FMUL.FTZ R95, R3.reuse, R135 ;  /* 0x00000087035f7220 */ /* 0x040fe40000410000 */
[C---:B------:R-:W-:Y:S02]  /*a800*/  FMUL.FTZ R80, R3.reuse, R138 ;  /* 0x0000008a03507220 */ /* 0x040fe40000410000 */
[C---:B------:R-:W-:Y:S02]  /*a810*/  FMUL.FTZ R81, R3.reuse, R139 ;  /* 0x0000008b03517220 */ /* 0x040fe40000410000 */
[----:B------:R-:W-:-:S02]  /*a820*/  FMUL.FTZ R62, R3, R150 ;  /* 0x00000096033e7220 */ /* 0x000fc40000410000 */
[----:B------:R-:W-:Y:S01]  /*a830*/  FMUL.FTZ R63, R3, R151 ;  /* 0x00000097033f7220 */ /* 0x000fe20000410000 */
[----:B------:R-:W-:Y:S01]  /*a840*/  @P3 MOV R3, 0x3f317218 ;  /* 0x3f31721800033802 */ /* 0x000fe20000000f00 */
        /* <DEDUP_REMOVED lines=15> */
[----:B------:R-:W-:Y:S02]  /*a940*/  FMUL.FTZ R29, R2, R145 ;  /* 0x00000091021d7220 */ /* 0x000fe40000410000 */
[----:B------:R1:W3:Y:S01]  /*a950*/  @P0 MUFU.LG2 R2, R4 ;  /* 0x0000000400020308 */ /* 0x0002e20000000c00 */
[----:B------:R-:W-:-:S02]  /*a960*/  @P3 FMUL.FTZ R7, R3, c[0x0][0x2d0] ;  /* 0x0000b40003073a20 */ /* 0x000fc40000410000 */
[----:B------:R-:W-:Y:S02]  /*a970*/  @P1 FMUL.FTZ R3, R11, c[0x0][0x2d0] ;  /* 0x0000b4000b031a20 */ /* 0x000fe40000410000 */
[----:B--2---:R-:W-:Y:S02]  /*a980*/  @P2 FMUL.FTZ R9, R9, 0.69314718246459960938 ;  /* 0x3f31721809092820 */ /* 0x004fe40000410000 */
[----:B------:R-:W-:Y:S01]  /*a990*/  @P1 FFMA.FTZ R26, R3, R68, R8 ;  /* 0x00000044031a1223 */ /* 0x000fe20000010008 */
[----:B------:R-:W-:Y:S01]  /*a9a0*/  @P0 MOV R3, 0x3f317218 ;  /* 0x3f31721800030802 */ /* 0x000fe20000000f00 */
[----:B------:R-:W-:Y:S02]  /*a9b0*/  @P2 FMUL.FTZ R6, R6, c[0x0][0x2d0] ;  /* 0x0000b40006062a20 */ /* 0x000fe40000410000 */
[----:B------:R-:W-:Y:S02]  /*a9c0*/  @P3 FMUL.FTZ R10, R10, 0.69314718246459960938 ;  /* 0x3f3172180a0a3820 */ /* 0x000fe40000410000 */
[----:B------:R-:W-:-:S02]  /*a9d0*/  @P0 FMUL.FTZ R3, R3, c[0x0][0x2d0] ;  /* 0x0000b40003030a20 */ /* 0x000fc40000410000 */
[----:B------:R-:W-:Y:S01]  /*a9e0*/  @P2 FFMA.FTZ R25, R6, R69, R9 ;  /* 0x0000004506192223 */ /* 0x000fe20000010009 */
[----:B-1----:R-:W-:Y:S01]  /*a9f0*/  MOV R4, 0x1 ;  /* 0x0000000100047802 */ /* 0x002fe20000000f00 */
[----:B---3--:R-:W-:Y:S02]  /*aa00*/  @P0 FMUL.FTZ R2, R2, 0.69314718246459960938 ;  /* 0x3f31721802020820 */ /* 0x008fe40000410000 */
        /* <DEDUP_REMOVED lines=16> */
[----:B------:R-:W-:Y:S01]  /*ab10*/  PRMT R0, R4, 0x7610, R0 ;  /* 0x0000761004007816 */ /* 0x000fe20000000000 */
[----:B------:R-:W-:-:S02]  /*ab20*/  @P3 FFMA.FTZ R24, R7, R70, R10 ;  /* 0x0000004607183223 */ /* 0x000fc4000001000a */
[----:B------:R-:W-:Y:S02]  /*ab30*/  @P0 FFMA.FTZ R19, R3, R5, R2 ;  /* 0x0000000503130223 */ /* 0x000fe40000010002 */
.L_x_46:
[----:B--2---:R2:W5:Y:S04]  /*ab40*/  LDL R6, [R1+0x20] ;  /* 0x0000200001067983 */ /* 0x0045680000100800 */
[----:B------:R-:W3:Y:S01]  /*ab50*/  S2R R2, SR_TID.X ;  /* 0x0000000000027919 */ /* 0x000ee20000002100 */
[----:B------:R-:W-:Y:S01]  /*ab60*/  BSSY B0, `(.L_x_78) ;  /* 0x0000011000007945 */ /* 0x000fe20003800000 */
[----:B---3--:R-:W-:-:S13]  /*ab70*/  LOP3.LUT P0, RZ, R2, 0x7f, RZ, 0xc0, !PT ;  /* 0x0000007f02ff7812 */ /* 0x008fda000780c0ff */
[----:B------:R-:W-:Y:S05]  /*ab80*/  @P0 BRA `(.L_x_79) ;  /* 0x000000e000000947 */ /* 0x000fea0003800000 */
[----:B--2---:R-:W2:Y:S01]  /*ab90*/  S2R R4, SR_LANEID ;  /* 0x0000000000047919 */ /* 0x004ea20000000000 */
[----:B------:R-:W-:Y:S01]  /*aba0*/  VOTEU.ANY UR4, UPT, PT ;  /* 0x0000000000047886 */ /* 0x000fe200038e0100 */
[----:B-1----:R-:W-:Y:S01]  /*abb0*/  IMAD.MOV.U32 R5, RZ, RZ, c[0x0][0x564] ;  /* 0x00015900ff057624 */ /* 0x002fe200078e00ff */
[----:B------:R-:W2:Y:S08]  /*abc0*/  FLO.U32 R3, UR4 ;  /* 0x0000000400037d00 */ /* 0x000eb000080e0000 */
[----:B------:R-:W1:Y:S01]  /*abd0*/  POPC R2, UR4 ;  /* 0x0000000400027d09 */ /* 0x000e620008000000 */
[----:B--2---:R-:W-:Y:S01]  /*abe0*/  ISETP.EQ.U32.AND P0, PT, R3, R4, PT ;  /* 0x000000040300720c */ /* 0x004fe20003f02070 */
[----:B------:R-:W-:-:S12]  /*abf0*/  IMAD.MOV.U32 R4, RZ, RZ, c[0x0][0x560] ;  /* 0x00015800ff047624 */ /* 0x000fd800078e00ff */
[----:B-1----:R1:W2:Y:S04]  /*ac00*/  @P0 ATOMG.E.ADD.STRONG.GPU PT, R2, [R4.64], R2 ;  /* 0x00000002040209a8 */ /* 0x0022a800081ee1c8 */
[----:B-1----:R-:W1:Y:S04]  /*ac10*/  S2R R4, SR_LTMASK ;  /* 0x0000000000047919 */ /* 0x002e680000003900 */
[----:B--2---:R1:W2:Y:S02]  /*ac20*/  SHFL.IDX PT, R3, R2, R3, 0x1f ;  /* 0x00001f0302037589 */ /* 0x0042a400000e0000 */
[----:B-1----:R-:W-:-:S06]  /*ac30*/  LOP3.LUT R2, R4, UR4, RZ, 0xc0, !PT ;  /* 0x0000000404027c12 */ /* 0x002fcc000f8ec0ff */
[----:B------:R-:W2:Y:S02]  /*ac40*/  POPC R2, R2 ;  /* 0x0000000200027309 */ /* 0x000ea40000000000 */
[----:B--2--5:R-:W-:-:S05]  /*ac50*/  IADD3 R6, R3, c[0x0][0xc], R2 ;  /* 0x0000030003067a10 */ /* 0x024fca0007ffe002 */
[----:B------:R1:W-:Y:S02]  /*ac60*/  STL [R1+0x20], R6 ;  /* 0x0000200601007387 */ /* 0x0003e40000100800 */
.L_x_79:
[----:B--2---:R-:W-:Y:S05]  /*ac70*/  BSYNC B0 ;  /* 0x0000000000007941 */ /* 0x004fea0003800000 */
.L_x_78:
[----:B------:R-:W2:Y:S04]  /*ac80*/  LDL.64 R2, [R1+0x18] ;  /* 0x0000180001027983 */ /* 0x000ea80000100a00 */
[----:B------:R-:W3:Y:S01]  /*ac90*/  LDL R9, [R1+0x10] ;  /* 0x0000100001097983 */ /* 0x000ee20000100800 */
[----:B------:R-:W-:Y:S01]  /*aca0*/  PRMT R0, R0, 0x9910, RZ ;  /* 0x0000991000007816 */ /* 0x000fe200000000ff */
[----:B------:R-:W-:Y:S01]  /*acb0*/  BSSY B1, `(.L_x_80) ;  /* 0x00002c6000017945 */ /* 0x000fe20003800000 */
[----:B-----5:R-:W-:Y:S02]  /*acc0*/  IMAD.MOV.U32 R70, RZ, RZ, R6 ;  /* 0x000000ffff467224 */ /* 0x020fe400078e0006 */
[----:B------:R-:W-:Y:S02]  /*acd0*/  ISETP.NE.AND P0, PT, R0, RZ, PT ;  /* 0x000000ff0000720c */ /* 0x000fe40003f05270 */
[----:B--2---:R-:W-:-:S02]  /*ace0*/  SHF.R.S32.HI R18, RZ, 0x1f, R2 ;  /* 0x0000001fff127819 */ /* 0x004fc40000011402 */
[----:B---3--:R-:W-:-:S09]  /*acf0*/  SHF.R.S32.HI R8, RZ, 0x1f, R9 ;  /* 0x0000001fff087819 */ /* 0x008fd20000011409 */
[----:B------:R-:W-:Y:S05]  /*ad00*/  @!P0 BRA `(.L_x_81) ;  /* 0x00001f9000008947 */ /* 0x000fea0003800000 */
[----:B-1----:R-:W2:Y:S04]  /*ad10*/  LDL R6, [R1+0x58] ;  /* 0x0000580001067983 */ /* 0x002ea80000100800 */
[----:B------:R-:W3:Y:S04]  /*ad20*/  LDL R5, [R1+0x68] ;  /* 0x0000680001057983 */ /* 0x000ee80000100800 */
[----:B------:R-:W4:Y:S04]  /*ad30*/  LDL R12, [R1+0x70] ;  /* 0x00007000010c7983 */ /* 0x000f280000100800 */
[----:B------:R-:W4:Y:S01]  /*ad40*/  LDL R13, [R1+0x6c] ;  /* 0x00006c00010d7983 */ /* 0x000f220000100800 */
[----:B------:R-:W-:Y:S01]  /*ad50*/  WARPSYNC 0xffffffff ;  /* 0xffffffff00007948 */ /* 0x000fe20003800000 */
[----:B------:R-:W-:-:S02]  /*ad60*/  F2FP.PACK_AB R0, R65, R64 ;  /* 0x000000404100723e */ /* 0x000fc400000000ff */
[----:B------:R-:W-:Y:S01]  /*ad70*/  BAR.SYNC.DEFER_BLOCKING 0x1, 0x80 ;  /* 0x0042000000007b1d */ /* 0x000fe20000010000 */
[----:B------:R-:W-:Y:S02]  /*ad80*/  F2FP.PACK_AB R3, R83, R82 ;  /* 0x000000525303723e */ /* 0x000fe400000000ff */
[----:B------:R-:W-:-:S03]  /*ad90*/  F2FP.PACK_AB R2, R67, R66 ;  /* 0x000000424302723e */ /* 0x000fc600000000ff */
[----:B------:R-:W4:Y:S01]  /*ada0*/  LDL R11, [R1+0x5c] ;  /* 0x00005c00010b7983 */ /* 0x000f220000100800 */
[----:B------:R-:W-:-:S03]  /*adb0*/  F2FP.PACK_AB R4, R69, R68 ;  /* 0x000000444504723e */ /* 0x000fc600000000ff */
[----:B------:R-:W4:Y:S04]  /*adc0*/  LDL R10, [R1+0x64] ;  /* 0x00006400010a7983 */ /* 0x000f280000100800 */
[----:B------:R-:W4:Y:S04]  /*add0*/  LDL R7, [R1+0x60] ;  /* 0x0000600001077983 */ /* 0x000f280000100800 */
[----:B--2---:R1:W-:Y:S04]  /*ade0*/  STS [R6], R0 ;  /* 0x0000000006007388 */ /* 0x0043e80000000800 */
[----:B------:R2:W-:Y:S04]  /*adf0*/  STS [R6+0x400], R3 ;  /* 0x0004000306007388 */ /* 0x0005e80000000800 */
[----:B---3--:R3:W-:Y:S01]  /*ae00*/  STS [R5], R2 ;  /* 0x0000000205007388 */ /* 0x0087e20000000800 */
[----:B-1----:R-:W-:-:S02]  /*ae10*/  F2FP.PACK_AB R0, R85, R84 ;  /* 0x000000545500723e */ /* 0x002fc400000000ff */
[----:B--2---:R-:W-:-:S03]  /*ae20*/  F2FP.PACK_AB R3, R45, R44 ;  /* 0x0000002c2d03723e */ /* 0x004fc600000000ff */
[----:B------:R1:W-:Y:S01]  /*ae30*/  STS [R5+0x400], R0 ;  /* 0x0004000005007388 */ /* 0x0003e20000000800 */
[----:B---3--:R-:W-:-:S03]  /*ae40*/  F2FP.PACK_AB R2, R33, R32 ;  /* 0x000000202102723e */ /* 0x008fc600000000ff */
[----:B------:R2:W-:Y:S04]  /*ae50*/  STS [R6+0x2000], R3 ;  /* 0x0020000306007388 */ /* 0x0005e80000000800 */
[----:B------:R3:W-:Y:S01]  /*ae60*/  STS [R6+0x2400], R2 ;  /* 0x0024000206007388 */ /* 0x0007e20000000800 */
[----:B-1----:R-:W-:Y:S02]  /*ae70*/  F2FP.PACK_AB R0, R35, R34 ;  /* 0x000000222300723e */ /* 0x002fe400000000ff */
[----:B--2---:R-:W-:-:S03]  /*ae80*/  F2FP.PACK_AB R3, R73, R72 ;  /* 0x000000484903723e */ /* 0x004fc600000000ff */
[----:B------:R1:W-:Y:S01]  /*ae90*/  STS [R5+0x2000], R0 ;  /* 0x0020000005007388 */ /* 0x0003e20000000800 */
[----:B---3--:R-:W-:-:S03]  /*aea0*/  F2FP.PACK_AB R2, R87, R86 ;  /* 0x000000565702723e */ /* 0x008fc600000000ff */
[----:B------:R2:W-:Y:S04]  /*aeb0*/  STS [R5+0x2400], R4 ;  /* 0x0024000405007388 */ /* 0x0005e80000000800 */
[----:B----4-:R3:W-:Y:S04]  /*aec0*/  STS [R12], R3 ;  /* 0x000000030c007388 */ /* 0x0107e80000000800 */
[----:B------:R3:W-:Y:S04]  /*aed0*/  STS [R12+0x400], R2 ;  /* 0x000400020c007388 */ /* 0x0007e80000000800 */
[----:B------:R-:W4:Y:S01]  /*aee0*/  LDL R6, [R1+0x78] ;  /* 0x0000780001067983 */ /* 0x000f220000100800 */
[----:B-1----:R-:W-:-:S02]  /*aef0*/  F2FP.PACK_AB R0, R75, R74 ;  /* 0x0000004a4b00723e */ /* 0x002fc400000000ff */
[----:B--2---:R-:W-:Y:S02]  /*af00*/  F2FP.PACK_AB R4, R37, R36 ;  /* 0x000000242504723e */ /* 0x004fe400000000ff */
[----:B---3--:R-:W-:Y:S01]  /*af10*/  F2FP.PACK_AB R3, R93, R92 ;  /* 0x0000005c5d03723e */ /* 0x008fe200000000ff */
[----:B------:R-:W-:Y:S01]  /*af20*/  STS [R13], R0 ;  /* 0x000000000d007388 */ /* 0x000fe20000000800 */
[----:B------:R-:W-:-:S03]  /*af30*/  F2FP.PACK_AB R2, R59, R58 ;  /* 0x0000003a3b02723e */ /* 0x000fc600000000ff */
[----:B------:R-:W-:Y:S04]  /*af40*/  STS [R13+0x400], R3 ;  /* 0x000400030d007388 */ /* 0x000fe80000000800 */
[----:B------:R-:W-:Y:S04]  /*af50*/  STS [R12+0x2000], R4 ;  /* 0x002000040c007388 */ /* 0x000fe80000000800 */
[----:B------:R1:W-:Y:S04]  /*af60*/  STS [R12+0x2400], R2 ;  /* 0x002400020c007388 */ /* 0x0003e80000000800 */
[----:B-1----:R-:W2:Y:S01]  /*af70*/  LDL R12, [R1+0x7c] ;  /* 0x00007c00010c7983 */ /* 0x002ea20000100800 */
[----:B------:R-:W-:-:S02]  /*af80*/  F2FP.PACK_AB R0, R39, R38 ;  /* 0x000000262700723e */ /* 0x000fc400000000ff */
[----:B------:R-:W-:Y:S02]  /*af90*/  F2FP.PACK_AB R5, R55, R54 ;  /* 0x000000363705723e */ /* 0x000fe400000000ff */
[----:B------:R-:W-:Y:S01]  /*afa0*/  F2FP.PACK_AB R4, R61, R60 ;  /* 0x0000003c3d04723e */ /* 0x000fe200000000ff */
[----:B------:R1:W-:Y:S01]  /*afb0*/  STS [R13+0x2000], R0 ;  /* 0x002000000d007388 */ /* 0x0003e20000000800 */
[----:B------:R-:W-:Y:S02]  /*afc0*/  F2FP.PACK_AB R3, R101, R100 ;  /* 0x000000646503723e */ /* 0x000fe400000000ff */
[----:B------:R-:W-:Y:S01]  /*afd0*/  F2FP.PACK_AB R2, R79, R78 ;  /* 0x0000004e4f02723e */ /* 0x000fe200000000ff */
[----:B------:R-:W-:Y:S04]  /*afe0*/  STS [R13+0x2400], R5 ;  /* 0x002400050d007388 */ /* 0x000fe80000000800 */
[----:B------:R3:W-:Y:S04]  /*aff0*/  STS [R11], R4 ;  /* 0x000000040b007388 */ /* 0x0007e80000000800 */
[----:B------:R3:W-:Y:S04]  /*b000*/  STS [R11+0x400], R3 ;  /* 0x000400030b007388 */ /* 0x0007e80000000800 */
[----:B------:R3:W-:Y:S01]  /*b010*/  STS [R10], R2 ;  /* 0x000000020a007388 */ /* 0x0007e20000000800 */
[----:B-1----:R-:W-:-:S05]  /*b020*/  F2FP.PACK_AB R0, R95, R94 ;  /* 0x0000005e5f00723e */ /* 0x002fca00000000ff */
[----:B------:R1:W-:Y:S01]  /*b030*/  STS [R10+0x400], R0 ;  /* 0x000400000a007388 */ /* 0x0003e20000000800 */
[----:B---3--:R-:W-:Y:S02]  /*b040*/  F2FP.PACK_AB R4, R51, R50 ;  /* 0x000000323304723e */ /* 0x008fe400000000ff */
[----:B------:R-:W-:-:S03]  /*b050*/  F2FP.PACK_AB R3, R53, R52 ;  /* 0x000000343503723e */ /* 0x000fc600000000ff */
[----:B------:R-:W-:Y:S01]  /*b060*/  STS [R11+0x2000], R4 ;  /* 0x002000040b007388 */ /* 0x000fe20000000800 */
[----:B------:R-:W-:-:S03]  /*b070*/  F2FP.PACK_AB R2, R47, R46 ;  /* 0x0000002e2f02723e */ /* 0x000fc600000000ff */
[----:B------:R3:W-:Y:S04]  /*b080*/  STS [R11+0x2400], R3 ;  /* 0x002400030b007388 */ /* 0x0007e80000000800 */
[----:B------:R3:W-:Y:S01]  /*b090*/  STS [R10+0x2000], R2 ;  /* 0x002000020a007388 */ /* 0x0007e20000000800 */
[----:B-1----:R-:W-:-:S05]  /*b0a0*/  F2FP.PACK_AB R0, R49, R48 ;  /* 0x000000303100723e */ /* 0x002fca00000000ff */
[----:B------:R1:W-:Y:S01]  /*b0b0*/  STS [R10+0x2400], R0 ;  /* 0x002400000a007388 */ /* 0x0003e20000000800 */
[----:B---3--:R-:W-:-:S03]  /*b0c0*/  F2FP.PACK_AB R3, R77, R76 ;  /* 0x0000004c4d03723e */ /* 0x008fc600000000ff */
[----:B------:R-:W3:Y:S01]  /*b0d0*/  LDL.LU R11, [R1+0x50] ;  /* 0x00005000010b7983 */ /* 0x000ee20000300800 */
[----:B------:R-:W-:-:S03]  /*b0e0*/  F2FP.PACK_AB R2, R81, R80 ;  /* 0x000000505102723e */ /* 0x000fc600000000ff */
[----:B------:R1:W-:Y:S04]  /*b0f0*/  STS [R7], R3 ;  /* 0x0000000307007388 */ /* 0x0003e80000000800 */
[----:B------:R1:W-:Y:S02]  /*b100*/  STS [R7+0x400], R2 ;  /* 0x0004000207007388 */ /* 0x0003e40000000800 */
[----:B-1----:R-:W-:Y:S02]  /*b110*/  F2FP.PACK_AB R0, R57, R56 ;  /* 0x000000383900723e */ /* 0x002fe400000000ff */
[----:B------:R-:W-:Y:S02]  /*b120*/  F2FP.PACK_AB R3, R63, R62 ;  /* 0x0000003e3f03723e */ /* 0x000fe400000000ff */
[----:B------:R-:W-:-:S02]  /*b130*/  F2FP.PACK_AB R2, R41, R40 ;  /* 0x000000282902723e */ /* 0x000fc400000000ff */
[----:B------:R-:W-:-:S04]  /*b140*/  ISETP.NE.U32.AND P2, PT, RZ, c[0x0][0x508], PT ;  /* 0x00014200ff007a0c */ /* 0x000fc80003f45070 */
[----:B------:R-:W-:Y:S02]  /*b150*/  ISETP.NE.AND.EX P2, PT, RZ, c[0x0][0x50c], PT, P2 ;  /* 0x00014300ff007a0c */ /* 0x000fe40003f45320 */
[----:B------:R-:W-:-:S04]  /*b160*/  ISETP.NE.U32.AND P1, PT, RZ, c[0x0][0x500], PT ;  /* 0x00014000ff007a0c */ /* 0x000fc80003f25070 */
[----:B------:R-:W-:Y:S01]  /*b170*/  ISETP.NE.AND.EX P1, PT, RZ, c[0x0][0x504], PT, P1 ;  /* 0x00014100ff007a0c */ /* 0x000fe20003f25310 */
[----:B------:R-:W-:-:S06]  /*b180*/  IMAD.MOV.U32 R10, RZ, RZ, c[0x0][0x388] ;  /* 0x0000e200ff0a7624 */ /* 0x000fcc00078e00ff */
[----:B------:R-:W-:-:S04]  /*b190*/  @P2 LEA R4, P0, R9, c[0x0][0x508], 0x2 ;  /* 0x0001420009042a11 */ /* 0x000fc800078010ff */
[----:B------:R-:W-:Y:S01]  /*b1a0*/  @P2 LEA.HI.X R5, R9, c[0x0][0x50c], R8, 0x2, P0 ;  /* 0x0001430009052a11 */ /* 0x000fe200000f1408 */
[----:B----4-:R1:W-:Y:S02]  /*b1b0*/  STS [R6], R0 ;  /* 0x0000000006007388 */ /* 0x0103e40000000800 */
[----:B-1----:R-:W-:Y:S02]  /*b1c0*/  F2FP.PACK_AB R0, R43, R42 ;  /* 0x0000002a2b00723e */ /* 0x002fe400000000ff */
[----:B--2---:R1:W-:Y:S04]  /*b1d0*/  STS [R12+0x400], R3 ;  /* 0x000400030c007388 */ /* 0x0043e80000000800 */
[----:B------:R-:W-:Y:S04]  /*b1e0*/  STS [R7+0x2000], R2 ;  /* 0x0020000207007388 */ /* 0x000fe80000000800 */
[----:B------:R2:W-:Y:S01]  /*b1f0*/  STS [R7+0x2400], R0 ;  /* 0x0024000007007388 */ /* 0x0005e20000000800 */
[----:B-1----:R-:W-:-:S02]  /*b200*/  F2FP.PACK_AB R3, R29, R28 ;  /* 0x0000001c1d03723e */ /* 0x002fc400000000ff */
[----:B--2---:R-:W-:-:S03]  /*b210*/  F2FP.PACK_AB R0, R31, R30 ;  /* 0x0000001e1f00723e */ /* 0x004fc600000000ff */
[----:B------:R1:W-:Y:S04]  /*b220*/  STS [R6+0x2000], R3 ;  /* 0x0020000306007388 */ /* 0x0003e80000000800 */
[----:B------:R2:W-:Y:S04]  /*b230*/  STS [R12+0x2400], R0 ;  /* 0x002400000c007388 */ /* 0x0005e80000000800 */
[----:B------:R-:W-:Y:S01]  /*b240*/  BAR.SYNC.DEFER_BLOCKING 0x1, 0x80 ;  /* 0x0042000000007b1d */ /* 0x000fe20000010000 */
[----:B-1----:R-:W-:Y:S02]  /*b250*/  IMAD.MOV.U32 R6, RZ, RZ, 0x4 ;  /* 0x00000004ff067424 */ /* 0x002fe400078e00ff */
[----:B------:R-:W-:-:S02]  /*b260*/  IMAD.MOV.U32 R3, RZ, RZ, RZ ;  /* 0x000000ffff037224 */ /* 0x000fc400078e00ff */
[----:B------:R-:W-:Y:S01]  /*b270*/  IMAD.WIDE R6, R9, R6, c[0x0][0x500] ;  /* 0x0001400009067625 */ /* 0x000fe200078e0206 */
[----:B------:R1:W5:Y:S04]  /*b280*/  @P2 LDG.E R10, [R4.64] ;  /* 0x00000008040a2981 */ /* 0x000368000c1e1900 */
[----:B------:R1:W5:Y:S01]  /*b290*/  @P1 LDG.E R3, [R6.64] ;  /* 0x0000000806031981 */ /* 0x000362000c1e1900 */
[----:B---3--:R-:W-:-:S04]  /*b2a0*/  ISETP.NE.AND P0, PT, R11, RZ, PT ;  /* 0x000000ff0b00720c */ /* 0x008fc80003f05270 */
[----:B--2---:R-:W-:Y:S01]  /*b2b0*/  SEL R0, R11, c[0x0][0x3d4], P0 ;  /* 0x0000f5000b007a07 */ /* 0x004fe20000000000 */
[----:B------:R-:W-:Y:S05]  /*b2c0*/  @P2 BRA `(.L_x_82) ;  /* 0x0000004000002947 */ /* 0x000fea0003800000 */
[----:B------:R-:W-:Y:S05]  /*b2d0*/  @!P1 BRA `(.L_x_82) ;  /* 0x0000003000009947 */ /* 0x000fea0003800000 */
[----:B-----5:R2:W3:Y:S04]  /*b2e0*/  LDG.E R10, [R6.64] ;  /* 0x00000008060a7981 */ /* 0x0204e8000c1e1900 */
[----:B-12---:R-:W3:Y:S02]  /*b2f0*/  LDG.E R6, [R6.64+0x4] ;  /* 0x0000040806067981 */ /* 0x006ee4000c1e1900 */
[----:B---3--:R-:W-:Y:S02]  /*b300*/  IADD3 R10, -R10, R6, RZ ;  /* 0x000000060a0a7210 */ /* 0x008fe40007ffe1ff */
.L_x_82:
[----:B-1----:R-:W2:Y:S04]  /*b310*/  LDL R4, [R1+0x88] ;  /* 0x0000880001047983 */ /* 0x002ea80000100800 */
[----:B------:R-:W2:Y:S04]  /*b320*/  LDL R71, [R1+0x24] ;  /* 0x0000240001477983 */ /* 0x000ea80000100800 */
[----:B------:R-:W3:Y:S04]  /*b330*/  LDL R27, [R1+0x48] ;  /* 0x00004800011b7983 */ /* 0x000ee80000100800 */
[----:B------:R-:W4:Y:S04]  /*b340*/  LDL R14, [R1+0x54] ;  /* 0x00005400010e7983 */ /* 0x000f280000100800 */
[----:B------:R-:W4:Y:S01]  /*b350*/  LDL R16, [R1+0x84] ;  /* 0x0000840001107983 */ /* 0x000f220000100800 */
[----:B------:R-:W-:Y:S01]  /*b360*/  IMAD.MOV.U32 R11, RZ, RZ, 0x368 ;  /* 0x00000368ff0b7424 */ /* 0x000fe200078e00ff */
[----:B------:R-:W-:-:S04]  /*b370*/  ISETP.GT.AND P3, PT, R0, 0x1, PT ;  /* 0x000000010000780c */ /* 0x000fc80003f64270 */
[----:B------:R-:W-:-:S04]  /*b380*/  SEL R11, R11, 0x328, P3 ;  /* 0x000003280b0b7807 */ /* 0x000fc80001800000 */
[----:B------:R-:W1:Y:S08]  /*b390*/  LDC.64 R6, c[0x0][R11+0x170] ;  /* 0x00005c000b067b82 */ /* 0x000e700000000a00 */
[----:B------:R1:W3:Y:S08]  /*b3a0*/  LDC.64 R12, c[0x0][R11+0x168] ;  /* 0x00005a000b0c7b82 */ /* 0x0002f00000000a00 */
[----:B------:R1:W2:Y:S08]  /*b3b0*/  LDC.64 R20, c[0x0][R11+0x178] ;  /* 0x00005e000b147b82 */ /* 0x0002b00000000a00 */
[----:B------:R1:W2:Y:S01]  /*b3c0*/  LDC.64 R22, c[0x0][R11+0x160] ;  /* 0x000058000b167b82 */ /* 0x0002a20000000a00 */
[----:B------:R-:W-:Y:S01]  /*b3d0*/  ISETP.NE.U32.AND P0, PT, RZ, c[0x0][0x500], PT ;  /* 0x00014000ff007a0c */ /* 0x000fe20003f05070 */
[----:B------:R-:W-:-:S03]  /*b3e0*/  IMAD.MOV.U32 R0, RZ, RZ, c[0x0][0x4e8] ;  /* 0x00013a00ff007624 */ /* 0x000fc600078e00ff */
[----:B------:R-:W-:Y:S02]  /*b3f0*/  ISETP.NE.AND.EX P0, PT, RZ, c[0x0][0x504], PT, P0 ;  /* 0x00014100ff007a0c */ /* 0x000fe40003f05300 */
[----:B------:R-:W-:Y:S02]  /*b400*/  ISETP.NE.AND P2, PT, R0, 0x1, PT ;  /* 0x000000010000780c */ /* 0x000fe40003f45270 */
[----:B------:R-:W-:Y:S02]  /*b410*/  SEL R2, R9, RZ, !P0 ;  /* 0x000000ff09027207 */ /* 0x000fe40004000000 */
[----:B------:R-:W-:Y:S01]  /*b420*/  SEL R5, R8, RZ, !P0 ;  /* 0x000000ff08057207 */ /* 0x000fe20004000000 */
[----:B------:R-:W1:Y:S02]  /*b430*/  S2R R88, SR_TID.X ;  /* 0x0000000000587919 */ /* 0x000e640000002100 */
[----:B-1----:R-:W-:-:S04]  /*b440*/  IMAD R0, R7, R2, RZ ;  /* 0x0000000207007224 */ /* 0x002fc800078e02ff */
[C---:B------:R-:W-:Y:S02]  /*b450*/  IMAD R11, R6.reuse, R5, R0 ;  /* 0x00000005060b7224 */ /* 0x040fe400078e0200 */
[----:B------:R-:W-:Y:S01]  /*b460*/  IMAD.WIDE.U32 R6, R6, R2, RZ ;  /* 0x0000000206067225 */ /* 0x000fe200078e00ff */
[----:B-----5:R-:W-:Y:S02]  /*b470*/  SHF.R.S32.HI R17, RZ, 0x1f, R3 ;  /* 0x0000001fff117819 */ /* 0x020fe40000011403 */
[----:B------:R-:W-:-:S04]  /*b480*/  SHF.R.S32.HI R15, RZ, 0x1f, R88 ;  /* 0x0000001fff0f7819 */ /* 0x000fc80000011458 */
[----:B------:R-:W-:-:S04]  /*b490*/  LEA.HI R15, R15, R88, RZ, 0x5 ;  /* 0x000000580f0f7211 */ /* 0x000fc800078f28ff */
[----:B------:R-:W-:-:S05]  /*b4a0*/  LOP3.LUT R15, R15, 0xffffffe0, RZ, 0xc0, !PT ;  /* 0xffffffe00f0f7812 */ /* 0x000fca00078ec0ff */
[----:B------:R-:W-:Y:S02]  /*b4b0*/  IMAD.IADD R15, R88, 0x1, -R15 ;  /* 0x00000001580f7824 */ /* 0x000fe400078e0a0f */
[----:B--2---:R-:W-:-:S04]  /*b4c0*/  IMAD R4, R71, 0x80, R4 ;  /* 0x0000008047047824 */ /* 0x004fc800078e0204 */
[----:B------:R-:W-:-:S04]  /*b4d0*/  @P2 IMAD.HI.U32 R5, R4, c[0x0][0x4ec], RZ ;  /* 0x00013b0004052a27 */ /* 0x000fc800078e00ff */
[----:B---3--:R-:W-:-:S04]  /*b4e0*/  IMAD.WIDE.U32 R8, R12, R27, RZ ;  /* 0x0000001b0c087225 */ /* 0x008fc800078e00ff */
[----:B------:R-:W-:Y:S01]  /*b4f0*/  IMAD.MOV.U32 R0, RZ, RZ, R4 ;  /* 0x000000ffff007224 */ /* 0x000fe200078e0004 */
[----:B------:R-:W-:Y:S01]  /*b500*/  @P2 SHF.R.U32.HI R0, RZ, c[0x0][0x4f0], R5 ;  /* 0x00013c00ff002a19 */ /* 0x000fe20000011605 */
[----:B------:R-:W-:Y:S01]  /*b510*/  IMAD R12, R13, R27, RZ ;  /* 0x0000001b0d0c7224 */ /* 0x000fe200078e02ff */
[----:B----4-:R-:W-:Y:S01]  /*b520*/  SEL R5, R14, RZ, P3 ;  /* 0x000000ff0e057207 */ /* 0x010fe20001800000 */
[----:B------:R-:W-:Y:S01]  /*b530*/  IMAD.IADD R13, R7, 0x1, R11 ;  /* 0x00000001070d7824 */ /* 0x000fe200078e020b */
[----:B------:R-:W-:Y:S01]  /*b540*/  IADD3 R14, P1, P0, R6, R8, R3 ;  /* 0x00000008060e7210 */ /* 0x000fe2000783e003 */
[----:B------:R-:W-:Y:S02]  /*b550*/  IMAD.IADD R8, R9, 0x1, R12 ;  /* 0x0000000109087824 */ /* 0x000fe400078e020c */
[----:B------:R-:W-:Y:S02]  /*b560*/  IMAD.MOV R9, RZ, RZ, -R0 ;  /* 0x000000ffff097224 */ /* 0x000fe400078e0a00 */
[----:B------:R-:W-:-:S02]  /*b570*/  IMAD R11, R21, R5, RZ ;  /* 0x00000005150b7224 */ /* 0x000fc400078e02ff */
[----:B------:R-:W-:Y:S01]  /*b580*/  IMAD.WIDE.U32 R6, R20, R5, RZ ;  /* 0x0000000514067225 */ /* 0x000fe200078e00ff */
[----:B------:R-:W-:-:S03]  /*b590*/  IADD3.X R13, R13, R8, R17, P1, P0 ;  /* 0x000000080d0d7210 */ /* 0x000fc60000fe0411 */
[----:B------:R-:W-:Y:S01]  /*b5a0*/  IMAD R8, R9, c[0x0][0x4e8], R4 ;  /* 0x00013a0009087a24 */ /* 0x000fe200078e0204 */
[----:B------:R-:W-:Y:S01]  /*b5b0*/  IADD3 R6, P1, P0, R0, R14, R6 ;  /* 0x0000000e00067210 */ /* 0x000fe2000783e006 */
[----:B------:R-:W-:Y:S01]  /*b5c0*/  IMAD.IADD R11, R7, 0x1, R11 ;  /* 0x00000001070b7824 */ /* 0x000fe200078e020b */
[----:B------:R-:W-:Y:S01]  /*b5d0*/  SHF.R.S32.HI R5, RZ, 0x1f, R0 ;  /* 0x0000001fff057819 */ /* 0x000fe20000011400 */
[----:B------:R-:W-:Y:S01]  /*b5e0*/  IMAD R0, R23, R8, RZ ;  /* 0x0000000817007224 */ /* 0x000fe200078e02ff */
[----:B------:R-:W-:Y:S02]  /*b5f0*/  SHF.R.S32.HI R9, RZ, 0x1f, R8 ;  /* 0x0000001fff097819 */ /* 0x000fe40000011408 */
[----:B------:R-:W-:Y:S01]  /*b600*/  IADD3.X R7, R5, R13, R11, P1, P0 ;  /* 0x0000000d05077210 */ /* 0x000fe20000fe040b */
[----:B------:R-:W-:Y:S02]  /*b610*/  IMAD.MOV.U32 R5, RZ, RZ, c[0x0][0x4a8] ;  /* 0x00012a00ff057624 */ /* 0x000fe400078e00ff */
[----:B------:R-:W-:-:S02]  /*b620*/  IMAD R0, R22, R9, R0 ;  /* 0x0000000916007224 */ /* 0x000fc400078e0200 */
[----:B------:R-:W-:Y:S01]  /*b630*/  IMAD.WIDE.U32 R8, R22, R8, R6 ;  /* 0x0000000816087225 */ /* 0x000fe200078e0006 */
[----:B------:R-:W-:-:S03]  /*b640*/  SEL R6, R5, c[0x0][0x450], P3 ;  /* 0x0001140005067a07 */ /* 0x000fc60001800000 */
[----:B------:R-:W-:Y:S01]  /*b650*/  IMAD.MOV.U32 R7, RZ, RZ, c[0x0][0x4ac] ;  /* 0x00012b00ff077624 */ /* 0x000fe200078e00ff */
[----:B------:R-:W-:Y:S01]  /*b660*/  LEA R6, P0, R8, R6, 0x2 ;  /* 0x0000000608067211 */ /* 0x000fe200078010ff */
[----:B------:R-:W-:-:S03]  /*b670*/  IMAD.IADD R5, R9, 0x1, R0 ;  /* 0x0000000109057824 */ /* 0x000fc600078e0200 */
[----:B------:R-:W-:-:S04]  /*b680*/  SEL R7, R7, c[0x0][0x454], P3 ;  /* 0x0001150007077a07 */ /* 0x000fc80001800000 */
[----:B------:R-:W-:Y:S01]  /*b690*/  LEA.HI.X R5, R8, R7, R5, 0x2, P0 ;  /* 0x0000000708057211 */ /* 0x000fe200000f1405 */
[----:B------:R-:W-:Y:S01]  /*b6a0*/  IMAD R0, R10, c[0x0][0x4e8], RZ ;  /* 0x00013a000a007a24 */ /* 0x000fe200078e02ff */
[----:B------:R-:W-:Y:S04]  /*b6b0*/  SHFL.IDX PT, R12, R6, RZ, 0x1c1f ;  /* 0x001c1fff060c7589 */ /* 0x000fe800000e0000 */
[----:B------:R-:W1:Y:S04]  /*b6c0*/  SHFL.IDX PT, R13, R5, RZ, 0x1c1f ;  /* 0x001c1fff050d7589 */ /* 0x000e6800000e0000 */
[----:B------:R-:W-:Y:S04]  /*b6d0*/  SHFL.IDX PT, R10, R6, 0x1, 0x1c1f ;  /* 0x003c1f00060a7f89 */ /* 0x000fe800000e0000 */
[----:B------:R-:W2:Y:S04]  /*b6e0*/  SHFL.IDX PT, R11, R5, 0x1, 0x1c1f ;  /* 0x003c1f00050b7f89 */ /* 0x000ea800000e0000 */
[----:B------:R-:W-:Y:S04]  /*b6f0*/  SHFL.IDX PT, R8, R6, 0x2, 0x1c1f ;  /* 0x005c1f0006087f89 */ /* 0x000fe800000e0000 */
[----:B------:R-:W3:Y:S04]  /*b700*/  SHFL.IDX PT, R9, R5, 0x2, 0x1c1f ;  /* 0x005c1f0005097f89 */ /* 0x000ee800000e0000 */
[----:B------:R4:W-:Y:S04]  /*b710*/  SHFL.IDX PT, R7, R5, 0x3, 0x1c1f ;  /* 0x007c1f0005077f89 */ /* 0x0009e800000e0000 */
[----:B------:R-:W1:Y:S01]  /*b720*/  SHFL.IDX PT, R6, R6, 0x3, 0x1c1f ;  /* 0x007c1f0006067f89 */ /* 0x000e6200000e0000 */
[----:B------:R-:W-:Y:S01]  /*b730*/  LOP3.LUT P0, RZ, R15, 0x3, RZ, 0xc0, !PT ;  /* 0x000000030fff7812 */ /* 0x000fe2000780c0ff */
[----:B----4-:R-:W-:-:S05]  /*b740*/  IMAD R5, R71, 0x80, R16 ;  /* 0x0000008047057824 */ /* 0x010fca00078e0210 */
[C---:B------:R-:W-:Y:S02]  /*b750*/  IADD3 R16, R5.reuse, 0x8, RZ ;  /* 0x0000000805107810 */ /* 0x040fe40007ffe0ff */
[C---:B------:R-:W-:Y:S02]  /*b760*/  IADD3 R15, R5.reuse, 0x40, RZ ;  /* 0x00000040050f7810 */ /* 0x040fe40007ffe0ff */
[C---:B------:R-:W-:Y:S02]  /*b770*/  IADD3 R14, R5.reuse, 0x48, RZ ;  /* 0x00000048050e7810 */ /* 0x040fe40007ffe0ff */
[-C--:B------:R-:W-:Y:S02]  /*b780*/  ISETP.GE.OR P5, PT, R5, R0.reuse, P0 ;  /* 0x000000000500720c */ /* 0x080fe400007a6670 */
[-C--:B------:R-:W-:Y:S02]  /*b790*/  ISETP.GE.OR P4, PT, R16, R0.reuse, P0 ;  /* 0x000000001000720c */ /* 0x080fe40000786670 */
[----:B------:R-:W-:-:S02]  /*b7a0*/  ISETP.GE.OR P1, PT, R15, R0, P0 ;  /* 0x000000000f00720c */ /* 0x000fc40000726670 */
[----:B------:R-:W-:-:S07]  /*b7b0*/  ISETP.GE.OR P0, PT, R14, R0, P0 ;  /* 0x000000000e00720c */ /* 0x000fce0000706670 */
[----:B-1----:R1:W-:Y:S01]  /*b7c0*/  @!P5 ST.E [R12.64], R24 ;  /* 0x000000180c00d985 */ /* 0x0023e2000c101908 */
[----:B------:R-:W-:-:S03]  /*b7d0*/  ISETP.GE.AND P5, PT, R14, R0, PT ;  /* 0x000000000e00720c */ /* 0x000fc60003fa6270 */
[----:B--2---:R1:W-:Y:S01]  /*b7e0*/  @!P4 ST.E [R10.64], R25 ;  /* 0x000000190a00c985 */ /* 0x0043e2000c101908 */
[----:B------:R-:W-:-:S03]  /*b7f0*/  ISETP.GE.AND P4, PT, R15, R0, PT ;  /* 0x000000000f00720c */ /* 0x000fc60003f86270 */
[----:B---3--:R1:W-:Y:S01]  /*b800*/  @!P1 ST.E [R8.64], R26 ;  /* 0x0000001a08009985 */ /* 0x0083e2000c101908 */
[----:B------:R-:W-:-:S03]  /*b810*/  ISETP.GE.AND P1, PT, R5, R0, PT ;  /* 0x000000000500720c */ /* 0x000fc60003f26270 */
[----:B------:R1:W-:Y:S01]  /*b820*/  @!P0 ST.E [R6.64], R19 ;  /* 0x0000001306008985 */ /* 0x0003e2000c101908 */
[----:B------:R-:W-:Y:S01]  /*b830*/  ISETP.GE.AND P0, PT, R16, R0, PT ;  /* 0x000000001000720c */ /* 0x000fe20003f06270 */
[----:B------:R-:W-:Y:S05]  /*b840*/  @P3 BRA `(.L_x_83) ;  /* 0x0000079000003947 */ /* 0x000fea0003800000 */
[----:B------:R-:W2:Y:S01]  /*b850*/  LDL R88, [R1+0x74] ;  /* 0x0000740001587983 */ /* 0x000ea20000100800 */
[----:B------:R-:W-:Y:S01]  /*b860*/  IMAD R17, R17, c[0x0][0x3a0], RZ ;  /* 0x0000e80011117a24 */ /* 0x000fe200078e02ff */
[----:B-1----:R-:W-:Y:S01]  /*b870*/  SHF.R.S32.HI R7, RZ, 0x1f, R2 ;  /* 0x0000001fff077819 */ /* 0x002fe20000011402 */
[C---:B------:R-:W-:Y:S01]  /*b880*/  IMAD.WIDE.U32 R4, R3.reuse, c[0x0][0x3a0], RZ ;  /* 0x0000e80003047a25 */ /* 0x040fe200078e00ff */
[----:B------:R1:W3:Y:S03]  /*b890*/  LDS.128 R12, [R213+0x80] ;  /* 0x00008000d50c7984 */ /* 0x0002e60000000c00 */
[----:B------:R-:W-:Y:S01]  /*b8a0*/  IMAD R3, R3, c[0x0][0x3a4], R17 ;  /* 0x0000e90003037a24 */ /* 0x000fe200078e0211 */
[----:B------:R1:W4:Y:S01]  /*b8b0*/  LDS.128 R20, [R213+0x880] ;  /* 0x00088000d5147984 */ /* 0x0003220000000c00 */
[----:B------:R-:W-:-:S03]  /*b8c0*/  IMAD R7, R7, c[0x0][0x3f0], RZ ;  /* 0x0000fc0007077a24 */ /* 0x000fc600078e02ff */
[----:B------:R-:W-:Y:S01]  /*b8d0*/  IADD3 R5, R5, R3, RZ ;  /* 0x0000000305057210 */ /* 0x000fe20007ffe0ff */
[----:B------:R1:W1:Y:S04]  /*b8e0*/  LDS.128 R28, [R213+0x1880] ;  /* 0x00188000d51c7984 */ /* 0x0002680000000c00 */
[C---:B------:R-:W-:Y:S01]  /*b8f0*/  IMAD.WIDE.U32 R4, R27.reuse, c[0x0][0x3e8], R4 ;  /* 0x0000fa001b047a25 */ /* 0x040fe200078e0004 */
[----:B------:R1:W1:Y:S03]  /*b900*/  LDS.128 R32, [R213+0x2080] ;  /* 0x00208000d5207984 */ /* 0x0002660000000c00 */
[----:B------:R-:W-:Y:S01]  /*b910*/  IMAD R5, R27, c[0x0][0x3ec], R5 ;  /* 0x0000fb001b057a24 */ /* 0x000fe200078e0205 */
[----:B------:R1:W1:Y:S03]  /*b920*/  LDS.128 R36, [R213+0x2880] ;  /* 0x00288000d5247984 */ /* 0x0002660000000c00 */
[----:B------:R-:W-:Y:S01]  /*b930*/  IMAD.WIDE.U32 R4, R2, c[0x0][0x3f0], R4 ;  /* 0x0000fc0002047a25 */ /* 0x000fe200078e0004 */
[----:B------:R1:W1:Y:S04]  /*b940*/  LDS.128 R24, [R213+0x1080] ;  /* 0x00108000d5187984 */ /* 0x0002680000000c00 */
[----:B------:R1:W1:Y:S04]  /*b950*/  LDS.128 R40, [R213+0x3080] ;  /* 0x00308000d5287984 */ /* 0x0002680000000c00 */
[----:B------:R1:W1:Y:S04]  /*b960*/  LDS.128 R44, [R213+0x3880] ;  /* 0x00388000d52c7984 */ /* 0x0002680000000c00 */
[----:B------:R-:W5:Y:S02]  /*b970*/  S2R R10, SR_TID.X ;  /* 0x00000000000a7919 */ /* 0x000f640000002100 */
[----:B-----5:R-:W-:-:S04]  /*b980*/  SHF.R.S32.HI R9, RZ, 0x1f, R10 ;  /* 0x0000001fff097819 */ /* 0x020fc8000001140a */
[----:B------:R-:W-:-:S04]  /*b990*/  LEA.HI R9, R9, R10, RZ, 0x3 ;  /* 0x0000000a09097211 */ /* 0x000fc800078f18ff */
[----:B------:R-:W-:Y:S02]  /*b9a0*/  SHF.R.S32.HI R9, RZ, 0x3, R9 ;  /* 0x00000003ff097819 */ /* 0x000fe40000011409 */
[----:B--2---:R-:W-:-:S04]  /*b9b0*/  LEA R6, R71, R88, 0x7 ;  /* 0x0000005847067211 */ /* 0x004fc800078e38ff */
[----:B------:R-:W-:Y:S01]  /*b9c0*/  MOV R3, R6 ;  /* 0x0000000600037202 */ /* 0x000fe20000000f00 */
[----:B------:R-:W-:-:S05]  /*b9d0*/  @P2 IMAD.HI.U32 R8, R6, c[0x0][0x4ec], RZ ;  /* 0x00013b0006082a27 */ /* 0x000fca00078e00ff */
[----:B------:R-:W-:Y:S01]  /*b9e0*/  @P2 SHF.R.U32.HI R3, RZ, c[0x0][0x4f0], R8 ;  /* 0x00013c00ff032a19 */ /* 0x000fe20000011608 */
[----:B------:R-:W-:-:S03]  /*b9f0*/  IMAD R8, R2, c[0x0][0x3f4], R7 ;  /* 0x0000fd0002087a24 */ /* 0x000fc600078e0207 */
[----:B------:R-:W-:Y:S02]  /*ba00*/  SHF.R.S32.HI R7, RZ, 0x1f, R3 ;  /* 0x0000001fff077819 */ /* 0x000fe40000011403 */
[----:B------:R-:W-:Y:S02]  /*ba10*/  IADD3 R2, -R3, RZ, RZ ;  /* 0x000000ff03027210 */ /* 0x000fe40007ffe1ff */
[----:B------:R-:W-:Y:S01]  /*ba20*/  IADD3 R5, R5, R8, RZ ;  /* 0x0000000805057210 */ /* 0x000fe20007ffe0ff */
[----:B------:R-:W-:Y:S02]  /*ba30*/  IMAD R7, R7, c[0x0][0x3e0], RZ ;  /* 0x0000f80007077a24 */ /* 0x000fe400078e02ff */
[----:B------:R-:W-:Y:S02]  /*ba40*/  IMAD R6, R2, c[0x0][0x4e8], R6 ;  /* 0x00013a0002067a24 */ /* 0x000fe400078e0206 */
[C---:B------:R-:W-:Y:S02]  /*ba50*/  IMAD R7, R3.reuse, c[0x0][0x3e4], R7 ;  /* 0x0000f90003077a24 */ /* 0x040fe400078e0207 */
[----:B------:R-:W-:Y:S01]  /*ba60*/  IMAD.WIDE.U32 R2, R3, c[0x0][0x3e0], R4 ;  /* 0x0000f80003027a25 */ /* 0x000fe200078e0004 */
[----:B------:R-:W-:-:S04]  /*ba70*/  SHF.R.S32.HI R4, RZ, 0x1f, R6 ;  /* 0x0000001fff047819 */ /* 0x000fc80000011406 */
[----:B------:R-:W-:Y:S01]  /*ba80*/  IADD3 R3, R3, R7, RZ ;  /* 0x0000000703037210 */ /* 0x000fe20007ffe0ff */
[----:B------:R-:W-:-:S04]  /*ba90*/  IMAD R4, R4, c[0x0][0x3d8], RZ ;  /* 0x0000f60004047a24 */ /* 0x000fc800078e02ff */
[----:B------:R-:W-:-:S04]  /*baa0*/  IMAD.WIDE.U32 R2, R6, c[0x0][0x3d8], R2 ;  /* 0x0000f60006027a25 */ /* 0x000fc800078e0002 */
[----:B------:R-:W-:Y:S01]  /*bab0*/  IMAD R6, R6, c[0x0][0x3dc], R4 ;  /* 0x0000f70006067a24 */ /* 0x000fe200078e0204 */
[----:B------:R-:W-:Y:S02]  /*bac0*/  LEA R7, P0, R2, c[0x0][0x380], 0x1 ;  /* 0x0000e00002077a11 */ /* 0x000fe400078008ff */
[----:B------:R-:W-:Y:S02]  /*bad0*/  LEA R4, R71, R9, 0x7 ;  /* 0x0000000947047211 */ /* 0x000fe400078e38ff */
[----:B------:R-:W-:-:S04]  /*bae0*/  IADD3 R3, R3, R6, RZ ;  /* 0x0000000603037210 */ /* 0x000fc80007ffe0ff */
[----:B------:R-:W-:Y:S01]  /*baf0*/  LEA.HI.X R6, R2, c[0x0][0x384], R3, 0x1, P0 ;  /* 0x0000e10002067a11 */ /* 0x000fe200000f0c03 */
[----:B------:R-:W-:Y:S05]  /*bb00*/  BRA.DIV ~URZ, `(.L_x_84) ;  /* 0x000037e27f007947 */ /* 0x000fea000b800000 */
[----:B-1-34-:R1:W2:Y:S02]  /*bb10*/  SHFL.IDX PT, R8, R6, RZ, 0x181f ;  /* 0x00181fff06087589 */ /* 0x01a2a400000e0000 */
.L_x_160:
[----:B------:R-:W-:Y:S05]  /*bb20*/  BRA.DIV ~URZ, `(.L_x_85) ;  /* 0x000038327f007947 */ /* 0x000fea000b800000 */
[----:B------:R3:W4:Y:S02]  /*bb30*/  SHFL.IDX PT, R2, R7, RZ, 0x181f ;  /* 0x00181fff07027589 */ /* 0x00072400000e0000 */
.L_x_161:
[----:B------:R-:W5:Y:S02]  /*bb40*/  LDL.64 R10, [R1+0x18] ;  /* 0x00001800010a7983 */ /* 0x000f640000100a00 */
[----:B-----5:R-:W-:-:S04]  /*bb50*/  ISETP.GE.AND P2, PT, R10, c[0x0][0x3c8], PT ;  /* 0x0000f2000a007a0c */ /* 0x020fc80003f46270 */
[----:B------:R-:W-:-:S13]  /*bb60*/  ISETP.GE.OR P1, PT, R4, R0, P2 ;  /* 0x000000000400720c */ /* 0x000fda0001726670 */
[----:B----4-:R-:W-:-:S04]  /*bb70*/  @!P1 LEA R2, P0, R10, R2, 0x1 ;  /* 0x000000020a029211 */ /* 0x010fc800078008ff */
[----:B--2---:R-:W-:-:S05]  /*bb80*/  @!P1 LEA.HI.X R3, R10, R8, R18, 0x1, P0 ;  /* 0x000000080a039211 */ /* 0x004fca00000f0c12 */
[----:B------:R2:W-:Y:S01]  /*bb90*/  @!P1 ST.E.128 [R2.64], R12 ;  /* 0x0000000c02009985 */ /* 0x0005e2000c101d08 */
[----:B------:R-:W-:Y:S05]  /*bba0*/  BRA.DIV ~URZ, `(.L_x_86) ;  /* 0x000038227f007947 */ /* 0x000fea000b800000 */
[----:B------:R4:W1:Y:S04]  /*bbb0*/  SHFL.IDX PT, R8, R6, 0x1, 0x181f ;  /* 0x00381f0006087f89 */ /* 0x00086800000e0000 */
[----:B--2---:R4:W2:Y:S02]  /*bbc0*/  SHFL.IDX PT, R2, R7, 0x1, 0x181f ;  /* 0x00381f0007027f89 */ /* 0x0048a400000e0000 */
.L_x_162:
[----:B------:R-:W5:Y:S01]  /*bbd0*/  LDL.64 R10, [R1+0x18] ;  /* 0x00001800010a7983 */ /* 0x000f620000100a00 */
[----:B------:R-:W-:-:S04]  /*bbe0*/  IADD3 R3, R4, 0x10, RZ ;  /* 0x0000001004037810 */ /* 0x000fc80007ffe0ff */
[----:B------:R-:W-:-:S13]  /*bbf0*/  ISETP.GE.OR P1, PT, R3, R0, P2 ;  /* 0x000000000300720c */ /* 0x000fda0001726670 */
[----:B--2--5:R-:W-:-:S04]  /*bc00*/  @!P1 LEA R2, P0, R10, R2, 0x1 ;  /* 0x000000020a029211 */ /* 0x024fc800078008ff */
[----:B-1----:R-:W-:-:S05]  /*bc10*/  @!P1 LEA.HI.X R3, R10, R8, R18, 0x1, P0 ;  /* 0x000000080a039211 */ /* 0x002fca00000f0c12 */
[----:B------:R1:W-:Y:S01]  /*bc20*/  @!P1 ST.E.128 [R2.64], R20 ;  /* 0x0000001402009985 */ /* 0x0003e2000c101d08 */
[----:B------:R-:W-:Y:S05]  /*bc30*/  BRA.DIV ~URZ, `(.L_x_87) ;  /* 0x000038627f007947 */ /* 0x000fea000b800000 */
[----:B------:R2:W1:Y:S02]  /*bc40*/  SHFL.IDX PT, R8, R6, 0x2, 0x181f ;  /* 0x00581f0006087f89 */ /* 0x00046400000e0000 */
.L_x_163:
[----:B------:R-:W-:Y:S05]  /*bc50*/  BRA.DIV ~URZ, `(.L_x_88) ;  /* 0x000038b27f007947 */ /* 0x000fea000b800000 */
[----:B-1----:R1:W2:Y:S02]  /*bc60*/  SHFL.IDX PT, R2, R7, 0x2, 0x181f ;  /* 0x00581f0007027f89 */ /* 0x0022a400000e0000 */
.L_x_164:
[----:B------:R-:W5:Y:S01]  /*bc70*/  LDL.64 R10, [R1+0x18] ;  /* 0x00001800010a7983 */ /* 0x000f620000100a00 */
[----:B------:R-:W-:-:S04]  /*bc80*/  IADD3 R3, R4, 0x20, RZ ;  /* 0x0000002004037810 */ /* 0x000fc80007ffe0ff */
[----:B------:R-:W-:-:S13]  /*bc90*/  ISETP.GE.OR P1, PT, R3, R0, P2 ;  /* 0x000000000300720c */ /* 0x000fda0001726670 */
[----:B--2--5:R-:W-:-:S04]  /*bca0*/  @!P1 LEA R2, P0, R10, R2, 0x1 ;  /* 0x000000020a029211 */ /* 0x024fc800078008ff */
[----:B------:R-:W-:-:S05]  /*bcb0*/  @!P1 LEA.HI.X R3, R10, R8, R18, 0x1, P0 ;  /* 0x000000080a039211 */ /* 0x000fca00000f0c12 */
[----:B------:R2:W-:Y:S01]  /*bcc0*/  @!P1 ST.E.128 [R2.64], R24 ;  /* 0x0000001802009985 */ /* 0x0005e2000c101d08 */
[----:B------:R-:W-:Y:S05]  /*bcd0*/  BRA.DIV ~URZ, `(.L_x_89) ;  /* 0x000038a27f007947 */ /* 0x000fea000b800000 */
[----:B------:R1:W2:Y:S04]  /*bce0*/  SHFL.IDX PT, R8, R6, 0x3, 0x181f ;  /* 0x00781f0006087f89 */ /* 0x0002a800000e0000 */
[----:B--2---:R1:W2:Y:S02]  /*bcf0*/  SHFL.IDX PT, R2, R7, 0x3, 0x181f ;  /* 0x00781f0007027f89 */ /* 0x0042a400000e0000 */
.L_x_165:
[----:B------:R-:W5:Y:S01]  /*bd00*/  LDL.64 R10, [R1+0x18] ;  /* 0x00001800010a7983 */ /* 0x000f620000100a00 */
[----:B------:R-:W-:-:S04]  /*bd10*/  IADD3 R3, R4, 0x30, RZ ;  /* 0x0000003004037810 */ /* 0x000fc80007ffe0ff */
[----:B------:R-:W-:-:S13]  /*bd20*/  ISETP.GE.OR P1, PT, R3, R0, P2 ;  /* 0x000000000300720c */ /* 0x000fda0001726670 */
[----:B--2--5:R-:W-:-:S04]  /*bd30*/  @!P1 LEA R2, P0, R10, R2, 0x1 ;  /* 0x000000020a029211 */ /* 0x024fc800078008ff */
[----:B------:R-:W-:-:S05]  /*bd40*/  @!P1 LEA.HI.X R3, R10, R8, R18, 0x1, P0 ;  /* 0x000000080a039211 */ /* 0x000fca00000f0c12 */
[----:B------:R2:W-:Y:S01]  /*bd50*/  @!P1 ST.E.128 [R2.64], R28 ;  /* 0x0000001c02009985 */ /* 0x0005e2000c101d08 */
[----:B------:R-:W-:Y:S05]  /*bd60*/  BRA.DIV ~URZ, `(.L_x_90) ;  /* 0x000038e27f007947 */ /* 0x000fea000b800000 */
[----:B------:R1:W2:Y:S02]  /*bd70*/  SHFL.IDX PT, R8, R6, 0x4, 0x181f ;  /* 0x00981f0006087f89 */ /* 0x0002a400000e0000 */
.L_x_166:
[----:B------:R-:W-:Y:S05]  /*bd80*/  BRA.DIV ~URZ, `(.L_x_91) ;  /* 0x000039327f007947 */ /* 0x000fea000b800000 */
[----:B--2---:R2:W1:Y:S02]  /*bd90*/  SHFL.IDX PT, R2, R7, 0x4, 0x181f ;  /* 0x00981f0007027f89 */ /* 0x00446400000e0000 */
.L_x_167:
[----:B------:R-:W5:Y:S01]  /*bda0*/  LDL.64 R10, [R1+0x18] ;  /* 0x00001800010a7983 */ /* 0x000f620000100a00 */
[----:B------:R-:W-:-:S04]  /*bdb0*/  IADD3 R3, R4, 0x40, RZ ;  /* 0x0000004004037810 */ /* 0x000fc80007ffe0ff */
[----:B------:R-:W-:-:S13]  /*bdc0*/  ISETP.GE.OR P1, PT, R3, R0, P2 ;  /* 0x000000000300720c */ /* 0x000fda0001726670 */
[----:B-1---5:R-:W-:-:S04]  /*bdd0*/  @!P1 LEA R2, P0, R10, R2, 0x1 ;  /* 0x000000020a029211 */ /* 0x022fc800078008ff */
[----:B------:R-:W-:-:S05]  /*bde0*/  @!P1 LEA.HI.X R3, R10, R8, R18, 0x1, P0 ;  /* 0x000000080a039211 */ /* 0x000fca00000f0c12 */
[----:B------:R1:W-:Y:S01]  /*bdf0*/  @!P1 ST.E.128 [R2.64], R32 ;  /* 0x0000002002009985 */ /* 0x0003e2000c101d08 */
[----:B------:R-:W-:Y:S05]  /*be00*/  BRA.DIV ~URZ, `(.L_x_92) ;  /* 0x000039227f007947 */ /* 0x000fea000b800000 */
[----:B------:R1:W2:Y:S04]  /*be10*/  SHFL.IDX PT, R8, R6, 0x5, 0x181f ;  /* 0x00b81f0006087f89 */ /* 0x0002a800000e0000 */
[----:B-1----:R1:W3:Y:S02]  /*be20*/  SHFL.IDX PT, R2, R7, 0x5, 0x181f ;  /* 0x00b81f0007027f89 */ /* 0x0022e400000e0000 */
.L_x_168:
[----:B------:R-:W5:Y:S01]  /*be30*/  LDL.64 R10, [R1+0x18] ;  /* 0x00001800010a7983 */ /* 0x000f620000100a00 */
[----:B------:R-:W-:-:S04]  /*be40*/  IADD3 R3, R4, 0x50, RZ ;  /* 0x0000005004037810 */ /* 0x000fc80007ffe0ff */
[----:B------:R-:W-:-:S13]  /*be50*/  ISETP.GE.OR P1, PT, R3, R0, P2 ;  /* 0x000000000300720c */ /* 0x000fda0001726670 */
[----:B---3-5:R-:W-:-:S04]  /*be60*/  @!P1 LEA R2, P0, R10, R2, 0x1 ;  /* 0x000000020a029211 */ /* 0x028fc800078008ff */
[----:B--2---:R-:W-:-:S05]  /*be70*/  @!P1 LEA.HI.X R3, R10, R8, R18, 0x1, P0 ;  /* 0x000000080a039211 */ /* 0x004fca00000f0c12 */
[----:B------:R2:W-:Y:S01]  /*be80*/  @!P1 ST.E.128 [R2.64], R36 ;  /* 0x0000002402009985 */ /* 0x0005e2000c101d08 */
[----:B------:R-:W-:Y:S05]  /*be90*/  BRA.DIV ~URZ, `(.L_x_93) ;  /* 0x000039627f007947 */ /* 0x000fea000b800000 */
[----:B------:R3:W1:Y:S02]  /*bea0*/  SHFL.IDX PT, R8, R6, 0x6, 0x181f ;  /* 0x00d81f0006087f89 */ /* 0x00066400000e0000 */
.L_x_169:
[----:B------:R-:W-:Y:S05]  /*beb0*/  BRA.DIV ~URZ, `(.L_x_94) ;  /* 0x000039b27f007947 */ /* 0x000fea000b800000 */
[----:B--2---:R2:W3:Y:S02]  /*bec0*/  SHFL.IDX PT, R2, R7, 0x6, 0x181f ;  /* 0x00d81f0007027f89 */ /* 0x0044e400000e0000 */
.L_x_170:
[----:B------:R-:W5:Y:S01]  /*bed0*/  LDL.64 R10, [R1+0x18] ;  /* 0x00001800010a7983 */ /* 0x000f620000100a00 */
[----:B------:R-:W-:-:S04]  /*bee0*/  IADD3 R3, R4, 0x60, RZ ;  /* 0x0000006004037810 */ /* 0x000fc80007ffe0ff */
[----:B------:R-:W-:-:S13]  /*bef0*/  ISETP.GE.OR P1, PT, R3, R0, P2 ;  /* 0x000000000300720c */ /* 0x000fda0001726670 */
[----:B---3-5:R-:W-:-:S04]  /*bf00*/  @!P1 LEA R2, P0, R10, R2, 0x1 ;  /* 0x000000020a029211 */ /* 0x028fc800078008ff */
[----:B-1----:R-:W-:-:S05]  /*bf10*/  @!P1 LEA.HI.X R3, R10, R8, R18, 0x1, P0 ;  /* 0x000000080a039211 */ /* 0x002fca00000f0c12 */
[----:B------:R1:W-:Y:S01]  /*bf20*/  @!P1 ST.E.128 [R2.64], R40 ;  /* 0x0000002802009985 */ /* 0x0003e2000c101d08 */
[----:B------:R-:W-:Y:S05]  /*bf30*/  BRA.DIV ~URZ, `(.L_x_95) ;  /* 0x000039a27f007947 */ /* 0x000fea000b800000 */
[----:B----4-:R-:W3:Y:S04]  /*bf40*/  SHFL.IDX PT, R6, R6, 0x7, 0x181f ;  /* 0x00f81f0006067f89 */ /* 0x010ee800000e0000 */
[----:B-1----:R1:W4:Y:S02]  /*bf50*/  SHFL.IDX PT, R3, R7, 0x7, 0x181f ;  /* 0x00f81f0007037f89 */ /* 0x00232400000e0000 */
.L_x_171:
[----:B------:R-:W-:-:S04]  /*bf60*/  IADD3 R2, R4, 0x70, RZ ;  /* 0x0000007004027810 */ /* 0x000fc80007ffe0ff */
[----:B------:R-:W-:-:S13]  /*bf70*/  ISETP.GE.OR P2, PT, R2, R0, P2 ;  /* 0x000000000200720c */ /* 0x000fda0001746670 */
[----:B------:R-:W-:Y:S05]  /*bf80*/  @P2 BRA `(.L_x_96) ;  /* 0x0000198000002947 */ /* 0x000fea0003800000 */
[----:B------:R-:W5:Y:S02]  /*bf90*/  LDL.64 R8, [R1+0x18] ;  /* 0x0000180001087983 */ /* 0x000f640000100a00 */
[----:B----45:R-:W-:-:S04]  /*bfa0*/  LEA R2, P0, R8, R3, 0x1 ;  /* 0x0000000308027211 */ /* 0x030fc800078008ff */
[----:B---3--:R-:W-:-:S05]  /*bfb0*/  LEA.HI.X R3, R8, R6, R18, 0x1, P0 ;  /* 0x0000000608037211 */ /* 0x008fca00000f0c12 */
[----:B------:R3:W-:Y:S01]  /*bfc0*/  ST.E.128 [R2.64], R44 ;  /* 0x0000002c02007985 */ /* 0x0007e2000c101d08 */
[----:B------:R-:W-:Y:S05]  /*bfd0*/  BRA `(.L_x_96) ;  /* 0x0000193000007947 */ /* 0x000fea0003800000 */
.L_x_83:
[----:B------:R-:W2:Y:S04]  /*bfe0*/  LDL.LU R5, [R1+0x48] ;  /* 0x0000480001057983 */ /* 0x000ea80000300800 */
[----:B-1----:R-:W3:Y:S01]  /*bff0*/  LDL.LU R9, [R1+0x54] ;  /* 0x0000540001097983 */ /* 0x002ee20000300800 */
[----:B------:R-:W-:Y:S01]  /*c000*/  IMAD R17, R17, c[0x0][0x408], RZ ;  /* 0x0001020011117a24 */ /* 0x000fe200078e02ff */
[----:B------:R-:W-:Y:S01]  /*c010*/  SHF.R.S32.HI R0, RZ, 0x1f, R2 ;  /* 0x0000001fff007819 */ /* 0x000fe20000011402 */
[----:B------:R-:W-:-:S04]  /*c020*/  IMAD.WIDE.U32 R6, R3, c[0x0][0x408], RZ ;  /* 0x0001020003067a25 */ /* 0x000fc800078e00ff */
[----:B------:R-:W-:Y:S02]  /*c030*/  IMAD R3, R3, c[0x0][0x40c], R17 ;  /* 0x0001030003037a24 */ /* 0x000fe400078e0211 */
[----:B------:R-:W-:Y:S02]  /*c040*/  IMAD R0, R0, c[0x0][0x440], RZ ;  /* 0x0001100000007a24 */ /* 0x000fe400078e02ff */
[----:B------:R-:W-:Y:S01]  /*c050*/  @P2 IMAD.HI.U32 R8, R4, c[0x0][0x4ec], RZ ;  /* 0x00013b0004082a27 */ /* 0x000fe200078e00ff */
[----:B------:R-:W-:-:S05]  /*c060*/  IADD3 R7, R7, R3, RZ ;  /* 0x0000000307077210 */ /* 0x000fca0007ffe0ff */
[----:B--2---:R-:W-:-:S04]  /*c070*/  IMAD.WIDE.U32 R6, R5, c[0x0][0x438], R6 ;  /* 0x00010e0005067a25 */ /* 0x004fc800078e0006 */
[----:B------:R-:W-:Y:S02]  /*c080*/  IMAD R7, R5, c[0x0][0x43c], R7 ;  /* 0x00010f0005077a24 */ /* 0x000fe400078e0207 */
[C---:B------:R-:W-:Y:S01]  /*c090*/  IMAD R5, R2.reuse, c[0x0][0x444], R0 ;  /* 0x0001110002057a24 */ /* 0x040fe200078e0200 */
[----:B------:R-:W-:Y:S01]  /*c0a0*/  MOV R0, R4 ;  /* 0x0000000400007202 */ /* 0x000fe20000000f00 */
[----:B------:R-:W-:Y:S01]  /*c0b0*/  IMAD.WIDE.U32 R2, R2, c[0x0][0x440], R6 ;  /* 0x0001100002027a25 */ /* 0x000fe200078e0006 */
[----:B------:R-:W-:-:S04]  /*c0c0*/  @P2 SHF.R.U32.HI R0, RZ, c[0x0][0x4f0], R8 ;  /* 0x00013c00ff002a19 */ /* 0x000fc80000011608 */
[----:B------:R-:W-:Y:S02]  /*c0d0*/  IADD3 R3, R3, R5, RZ ;  /* 0x0000000503037210 */ /* 0x000fe40007ffe0ff */
[----:B------:R-:W-:Y:S02]  /*c0e0*/  SHF.R.S32.HI R6, RZ, 0x1f, R0 ;  /* 0x0000001fff067819 */ /* 0x000fe40000011400 */
[----:B------:R-:W-:Y:S01]  /*c0f0*/  IADD3 R5, -R0, RZ, RZ ;  /* 0x000000ff00057210 */ /* 0x000fe20007ffe1ff */
[----:B---3--:R-:W-:-:S04]  /*c100*/  IMAD.WIDE.U32 R2, R9, c[0x0][0x448], R2 ;  /* 0x0001120009027a25 */ /* 0x008fc800078e0002 */
[----:B------:R-:W-:Y:S02]  /*c110*/  IMAD R6, R6, c[0x0][0x430], RZ ;  /* 0x00010c0006067a24 */ /* 0x000fe400078e02ff */
[----:B------:R-:W-:Y:S02]  /*c120*/  IMAD R3, R9, c[0x0][0x44c], R3 ;  /* 0x0001130009037a24 */ /* 0x000fe400078e0203 */
        /* <DEDUP_REMOVED lines=8> */
[----:B------:R-:W-:-:S04]  /*c1b0*/  LEA R20, P2, R2, c[0x0][0x400], 0x2 ;  /* 0x0001000002147a11 */ /* 0x000fc800078410ff */
[----:B------:R-:W-:-:S04]  /*c1c0*/  IADD3 R4, R3, R4, RZ ;  /* 0x0000000403047210 */ /* 0x000fc80007ffe0ff */
[----:B------:R-:W-:Y:S01]  /*c1d0*/  LEA.HI.X R13, R2, c[0x0][0x404], R4, 0x2, P2 ;  /* 0x00010100020d7a11 */ /* 0x000fe200010f1404 */
[----:B------:R-:W-:Y:S05]  /*c1e0*/  BRA.DIV ~URZ, `(.L_x_97) ;  /* 0x000037c27f007947 */ /* 0x000fea000b800000 */
[----:B------:R1:W2:Y:S02]  /*c1f0*/  SHFL.IDX PT, R12, R13, RZ, 0x1c1f ;  /* 0x001c1fff0d0c7589 */ /* 0x0002a400000e0000 */
.L_x_172:
[----:B------:R-:W-:Y:S05]  /*c200*/  BRA.DIV ~URZ, `(.L_x_98) ;  /* 0x000038127f007947 */ /* 0x000fea000b800000 */
[----:B------:R3:W4:Y:S02]  /*c210*/  SHFL.IDX PT, R2, R20, RZ, 0x1c1f ;  /* 0x001c1fff14027589 */ /* 0x00072400000e0000 */
.L_x_173:
[----:B------:R-:W5:Y:S01]  /*c220*/  LDL R5, [R1+0x4c] ;  /* 0x00004c0001057983 */ /* 0x000f620000100800 */
[----:B------:R-:W-:Y:S01]  /*c230*/  BSSY B0, `(.L_x_99) ;  /* 0x0000030000007945 */ /* 0x000fe20003800000 */
[C---:B-----5:R-:W-:Y:S02]  /*c240*/  IADD3 R11, R5.reuse, 0x10, RZ ;  /* 0x00000010050b7810 */ /* 0x060fe40007ffe0ff */
[C---:B------:R-:W-:Y:S02]  /*c250*/  IADD3 R10, R5.reuse, 0x18, RZ ;  /* 0x00000018050a7810 */ /* 0x040fe40007ffe0ff */
[C---:B------:R-:W-:Y:S02]  /*c260*/  IADD3 R8, R5.reuse, 0x20, RZ ;  /* 0x0000002005087810 */ /* 0x040fe40007ffe0ff */
[C---:B------:R-:W-:Y:S02]  /*c270*/  IADD3 R7, R5.reuse, 0x28, RZ ;  /* 0x0000002805077810 */ /* 0x040fe40007ffe0ff */
[----:B------:R-:W-:-:S02]  /*c280*/  IADD3 R6, R5, 0x30, RZ ;  /* 0x0000003005067810 */ /* 0x000fc40007ffe0ff */
[C---:B------:R-:W-:Y:S02]  /*c290*/  IADD3 R4, R5.reuse, 0x38, RZ ;  /* 0x0000003805047810 */ /* 0x040fe40007ffe0ff */
[----:B------:R-:W-:Y:S02]  /*c2a0*/  IADD3 R0, R5, 0x8, RZ ;  /* 0x0000000805007810 */ /* 0x000fe40007ffe0ff */
[----:B------:R-:W-:Y:S02]  /*c2b0*/  SHF.R.S32.HI R23, RZ, 0x1f, R10 ;  /* 0x0000001fff177819 */ /* 0x000fe4000001140a */
[----:B------:R-:W-:Y:S02]  /*c2c0*/  SHF.R.S32.HI R24, RZ, 0x1f, R8 ;  /* 0x0000001fff187819 */ /* 0x000fe40000011408 */
[----:B------:R-:W-:Y:S02]  /*c2d0*/  SHF.R.S32.HI R25, RZ, 0x1f, R7 ;  /* 0x0000001fff197819 */ /* 0x000fe40000011407 */
[----:B------:R-:W-:-:S02]  /*c2e0*/  SHF.R.S32.HI R26, RZ, 0x1f, R6 ;  /* 0x0000001fff1a7819 */ /* 0x000fc40000011406 */
[----:B------:R-:W-:Y:S02]  /*c2f0*/  SHF.R.S32.HI R27, RZ, 0x1f, R4 ;  /* 0x0000001fff1b7819 */ /* 0x000fe40000011404 */
[----:B------:R-:W-:Y:S02]  /*c300*/  SHF.R.S32.HI R22, RZ, 0x1f, R11 ;  /* 0x0000001fff167819 */ /* 0x000fe4000001140b */
[----:B------:R-:W-:Y:S01]  /*c310*/  SHF.R.S32.HI R21, RZ, 0x1f, R0 ;  /* 0x0000001fff157819 */ /* 0x000fe20000011400 */
[----:B------:R-:W-:Y:S05]  /*c320*/  @P1 BRA `(.L_x_100) ;  /* 0x0000020000001947 */ /* 0x000fea0003800000 */
[----:B------:R-:W-:Y:S02]  /*c330*/  ISETP.GE.AND P3, PT, R5, c[0x0][0x3c8], PT ;  /* 0x0000f20005007a0c */ /* 0x000fe40003f66270 */
[----:B------:R-:W-:Y:S02]  /*c340*/  ISETP.GE.AND P1, PT, R0, c[0x0][0x3c8], PT ;  /* 0x0000f20000007a0c */ /* 0x000fe40003f26270 */
[----:B------:R-:W-:-:S09]  /*c350*/  ISETP.GE.AND P6, PT, R11, c[0x0][0x3c8], PT ;  /* 0x0000f2000b007a0c */ /* 0x000fd20003fc6270 */
[----:B--2---:R-:W-:Y:S02]  /*c360*/  @!P3 IMAD.MOV.U32 R3, RZ, RZ, R12 ;  /* 0x000000ffff03b224 */ /* 0x004fe400078e000c */
[C---:B----4-:R-:W-:Y:S02]  /*c370*/  @!P1 LEA R14, P2, R0.reuse, R2, 0x2 ;  /* 0x00000002000e9211 */ /* 0x050fe400078410ff */
[----:B------:R-:W-:Y:S02]  /*c380*/  @!P3 IMAD.WIDE R16, R5, 0x4, R2 ;  /* 0x000000040510b825 */ /* 0x000fe400078e0202 */
[----:B------:R-:W-:Y:S02]  /*c390*/  @!P1 LEA.HI.X R15, R0, R12, R21, 0x2, P2 ;  /* 0x0000000c000f9211 */ /* 0x000fe400010f1415 */
[----:B------:R-:W-:Y:S01]  /*c3a0*/  @!P6 LEA R18, P2, R11, R2, 0x2 ;  /* 0x000000020b12e211 */ /* 0x000fe200078410ff */
[----:B------:R2:W-:Y:S01]  /*c3b0*/  @!P3 ST.E.64 [R16.64], R64 ;  /* 0x000000401000b985 */ /* 0x0005e2000c101b08 */
[----:B------:R-:W-:-:S02]  /*c3c0*/  ISETP.GE.AND P3, PT, R10, c[0x0][0x3c8], PT ;  /* 0x0000f2000a007a0c */ /* 0x000fc40003f66270 */
[----:B------:R-:W-:Y:S01]  /*c3d0*/  @!P6 LEA.HI.X R19, R11, R12, R22, 0x2, P2 ;  /* 0x0000000c0b13e211 */ /* 0x000fe200010f1416 */
[----:B------:R4:W-:Y:S01]  /*c3e0*/  @!P1 ST.E.64 [R14.64], R66 ;  /* 0x000000420e009985 */ /* 0x0009e2000c101b08 */
[----:B------:R-:W-:-:S03]  /*c3f0*/  ISETP.GE.AND P1, PT, R8, c[0x0][0x3c8], PT ;  /* 0x0000f20008007a0c */ /* 0x000fc60003f26270 */
[----:B------:R-:W-:Y:S01]  /*c400*/  @!P6 ST.E.64 [R18.64], R72 ;  /* 0x000000481200e985 */ /* 0x000fe2000c101b08 */
[----:B------:R-:W-:-:S05]  /*c410*/  ISETP.GE.AND P6, PT, R7, c[0x0][0x3c8], PT ;  /* 0x0000f20007007a0c */ /* 0x000fca0003fc6270 */
[----:B--2---:R-:W-:-:S04]  /*c420*/  @!P3 LEA R16, P2, R10, R2, 0x2 ;  /* 0x000000020a10b211 */ /* 0x004fc800078410ff */
[----:B------:R-:W-:Y:S02]  /*c430*/  @!P3 LEA.HI.X R17, R10, R12, R23, 0x2, P2 ;  /* 0x0000000c0a11b211 */ /* 0x000fe400010f1417 */
[----:B----4-:R-:W-:-:S03]  /*c440*/  @!P1 LEA R14, P2, R8, R2, 0x2 ;  /* 0x00000002080e9211 */ /* 0x010fc600078410ff */
[----:B------:R2:W-:Y:S01]  /*c450*/  @!P3 ST.E.64 [R16.64], R74 ;  /* 0x0000004a1000b985 */ /* 0x0005e2000c101b08 */
[----:B------:R-:W-:Y:S02]  /*c460*/  ISETP.GE.AND P3, PT, R6, c[0x0][0x3c8], PT ;  /* 0x0000f20006007a0c */ /* 0x000fe40003f66270 */
[----:B------:R-:W-:Y:S02]  /*c470*/  @!P1 LEA.HI.X R15, R8, R12, R24, 0x2, P2 ;  /* 0x0000000c080f9211 */ /* 0x000fe400010f1418 */
[----:B------:R-:W-:-:S03]  /*c480*/  ISETP.GE.AND P2, PT, R4, c[0x0][0x3c8], PT ;  /* 0x0000f20004007a0c */ /* 0x000fc60003f46270 */
[----:B------:R4:W-:Y:S01]  /*c490*/  @!P1 ST.E.64 [R14.64], R60 ;  /* 0x0000003c0e009985 */ /* 0x0009e2000c101b08 */
[----:B--2---:R-:W-:-:S04]  /*c4a0*/  @!P6 LEA R16, P1, R7, R2, 0x2 ;  /* 0x000000020710e211 */ /* 0x004fc800078210ff */
[----:B------:R-:W-:Y:S02]  /*c4b0*/  @!P6 LEA.HI.X R17, R7, R12, R25, 0x2, P1 ;  /* 0x0000000c0711e211 */ /* 0x000fe400008f1419 */
[----:B----4-:R-:W-:-:S03]  /*c4c0*/  @!P3 LEA R14, P1, R6, R2, 0x2 ;  /* 0x00000002060eb211 */ /* 0x010fc600078210ff */
[----:B------:R2:W-:Y:S01]  /*c4d0*/  @!P6 ST.E.64 [R16.64], R78 ;  /* 0x0000004e1000e985 */ /* 0x0005e2000c101b08 */
[----:B------:R-:W-:Y:S02]  /*c4e0*/  @!P3 LEA.HI.X R15, R6, R12, R26, 0x2, P1 ;  /* 0x0000000c060fb211 */ /* 0x000fe400008f141a */
[----:B------:R-:W-:-:S03]  /*c4f0*/  @!P2 LEA R2, P1, R4, R2, 0x2 ;  /* 0x000000020402a211 */ /* 0x000fc600078210ff */
[----:B------:R2:W-:Y:S01]  /*c500*/  @!P3 ST.E.64 [R14.64], R76 ;  /* 0x0000004c0e00b985 */ /* 0x0005e2000c101b08 */
[----:B------:R-:W-:-:S05]  /*c510*/  @!P2 LEA.HI.X R3, R4, R12, R27, 0x2, P1 ;  /* 0x0000000c0403a211 */ /* 0x000fca00008f141b */
[----:B------:R2:W-:Y:S04]  /*c520*/  @!P2 ST.E.64 [R2.64], R56 ;  /* 0x000000380200a985 */ /* 0x0005e8000c101b08 */
.L_x_100:
[----:B------:R-:W-:Y:S05]  /*c530*/  BSYNC B0 ;  /* 0x0000000000007941 */ /* 0x000fea0003800000 */
.L_x_99:
[----:B------:R-:W-:Y:S05]  /*c540*/  BRA.DIV ~URZ, `(.L_x_101) ;  /* 0x000035427f007947 */ /* 0x000fea000b800000 */
[----:B--2---:R2:W1:Y:S04]  /*c550*/  SHFL.IDX PT, R12, R13, 0x1, 0x1c1f ;  /* 0x003c1f000d0c7f89 */ /* 0x00446800000e0000 */
[----:B----4-:R2:W4:Y:S02]  /*c560*/  SHFL.IDX PT, R2, R20, 0x1, 0x1c1f ;  /* 0x003c1f0014027f89 */ /* 0x01052400000e0000 */
.L_x_174:
[----:B------:R-:W-:Y:S01]  /*c570*/  BSSY B0, `(.L_x_102) ;  /* 0x0000023000007945 */ /* 0x000fe20003800000 */
[----:B------:R-:W-:Y:S05]  /*c580*/  @P0 BRA `(.L_x_103) ;  /* 0x0000021000000947 */ /* 0x000fea0003800000 */
[----:B------:R-:W5:Y:S01]  /*c590*/  LDL R5, [R1+0x4c] ;  /* 0x00004c0001057983 */ /* 0x000f620000100800 */
[----:B------:R-:W-:Y:S02]  /*c5a0*/  ISETP.GE.AND P6, PT, R0, c[0x0][0x3c8], PT ;  /* 0x0000f20000007a0c */ /* 0x000fe40003fc6270 */
[----:B------:R-:W-:Y:S02]  /*c5b0*/  ISETP.GE.AND P1, PT, R11, c[0x0][0x3c8], PT ;  /* 0x0000f2000b007a0c */ /* 0x000fe40003f26270 */
[----:B------:R-:W-:-:S09]  /*c5c0*/  ISETP.GE.AND P0, PT, R10, c[0x0][0x3c8], PT ;  /* 0x0000f2000a007a0c */ /* 0x000fd20003f06270 */
[----:B----4-:R-:W-:-:S04]  /*c5d0*/  @!P6 LEA R14, P3, R0, R2, 0x2 ;  /* 0x00000002000ee211 */ /* 0x010fc800078610ff */
[----:B-1----:R-:W-:Y:S02]  /*c5e0*/  @!P6 LEA.HI.X R15, R0, R12, R21, 0x2, P3 ;  /* 0x0000000c000fe211 */ /* 0x002fe400018f1415 */
[----:B------:R-:W-:Y:S02]  /*c5f0*/  ISETP.GE.AND P3, PT, R8, c[0x0][0x3c8], PT ;  /* 0x0000f20008007a0c */ /* 0x000fe40003f66270 */
[----:B-----5:R-:W-:-:S13]  /*c600*/  ISETP.GE.AND P2, PT, R5, c[0x0][0x3c8], PT ;  /* 0x0000f20005007a0c */ /* 0x020fda0003f46270 */
[----:B------:R-:W-:-:S04]  /*c610*/  @!P2 IMAD.MOV.U32 R3, RZ, RZ, R12 ;  /* 0x000000ffff03a224 */ /* 0x000fc800078e000c */
[----:B------:R-:W-:-:S05]  /*c620*/  @!P2 IMAD.WIDE R16, R5, 0x4, R2 ;  /* 0x000000040510a825 */ /* 0x000fca00078e0202 */
[----:B------:R1:W-:Y:S04]  /*c630*/  @!P2 ST.E.64 [R16.64], R82 ;  /* 0x000000521000a985 */ /* 0x0003e8000c101b08 */
[----:B------:R4:W-:Y:S01]  /*c640*/  @!P6 ST.E.64 [R14.64], R84 ;  /* 0x000000540e00e985 */ /* 0x0009e2000c101b08 */
[----:B-1----:R-:W-:-:S04]  /*c650*/  @!P1 LEA R16, P2, R11, R2, 0x2 ;  /* 0x000000020b109211 */ /* 0x002fc800078410ff */
[----:B------:R-:W-:Y:S02]  /*c660*/  @!P1 LEA.HI.X R17, R11, R12, R22, 0x2, P2 ;  /* 0x0000000c0b119211 */ /* 0x000fe400010f1416 */
[C---:B----4-:R-:W-:Y:S02]  /*c670*/  @!P0 LEA R14, P6, R10.reuse, R2, 0x2 ;  /* 0x000000020a0e8211 */ /* 0x050fe400078c10ff */
[----:B------:R-:W-:Y:S01]  /*c680*/  ISETP.GE.AND P2, PT, R7, c[0x0][0x3c8], PT ;  /* 0x0000f20007007a0c */ /* 0x000fe20003f46270 */
[----:B------:R1:W-:Y:S01]  /*c690*/  @!P1 ST.E.64 [R16.64], R86 ;  /* 0x0000005610009985 */ /* 0x0003e2000c101b08 */
[----:B------:R-:W-:Y:S02]  /*c6a0*/  @!P0 LEA.HI.X R15, R10, R12, R23, 0x2, P6 ;  /* 0x0000000c0a0f8211 */ /* 0x000fe400030f1417 */
[----:B------:R-:W-:Y:S02]  /*c6b0*/  ISETP.GE.AND P1, PT, R6, c[0x0][0x3c8], PT ;  /* 0x0000f20006007a0c */ /* 0x000fe40003f26270 */
[----:B------:R-:W-:Y:S01]  /*c6c0*/  @!P3 LEA R18, P6, R8, R2, 0x2 ;  /* 0x000000020812b211 */ /* 0x000fe200078c10ff */
[----:B------:R4:W-:Y:S01]  /*c6d0*/  @!P0 ST.E.64 [R14.64], R92 ;  /* 0x0000005c0e008985 */ /* 0x0009e2000c101b08 */
[----:B------:R-:W-:-:S02]  /*c6e0*/  ISETP.GE.AND P0, PT, R4, c[0x0][0x3c8], PT ;  /* 0x0000f20004007a0c */ /* 0x000fc40003f06270 */
[----:B------:R-:W-:-:S05]  /*c6f0*/  @!P3 LEA.HI.X R19, R8, R12, R24, 0x2, P6 ;  /* 0x0000000c0813b211 */ /* 0x000fca00030f1418 */
[----:B------:R2:W-:Y:S01]  /*c700*/  @!P3 ST.E.64 [R18.64], R100 ;  /* 0x000000641200b985 */ /* 0x0005e2000c101b08 */
[----:B-1----:R-:W-:-:S04]  /*c710*/  @!P2 LEA R16, P6, R7, R2, 0x2 ;  /* 0x000000020710a211 */ /* 0x002fc800078c10ff */
        /* <DEDUP_REMOVED lines=8> */
.L_x_103:
[----:B------:R-:W-:Y:S05]  /*c7a0*/  BSYNC B0 ;  /* 0x0000000000007941 */ /* 0x000fea0003800000 */
.L_x_102:
[----:B------:R-:W-:Y:S05]  /*c7b0*/  BRA.DIV ~URZ, `(.L_x_104) ;  /* 0x000033a27f007947 */ /* 0x000fea000b800000 */
[----:B-1----:R1:W2:Y:S02]  /*c7c0*/  SHFL.IDX PT, R12, R13, 0x2, 0x1c1f ;  /* 0x005c1f000d0c7f89 */ /* 0x0022a400000e0000 */
.L_x_175:
[----:B------:R-:W-:Y:S05]  /*c7d0*/  BRA.DIV ~URZ, `(.L_x_105) ;  /* 0x000033f27f007947 */ /* 0x000fea000b800000 */
[----:B--2-4-:R2:W4:Y:S02]  /*c7e0*/  SHFL.IDX PT, R2, R20, 0x2, 0x1c1f ;  /* 0x005c1f0014027f89 */ /* 0x01452400000e0000 */
.L_x_176:
[----:B------:R-:W-:Y:S01]  /*c7f0*/  BSSY B0, `(.L_x_106) ;  /* 0x0000023000007945 */ /* 0x000fe20003800000 */
[----:B------:R-:W-:Y:S05]  /*c800*/  @P4 BRA `(.L_x_107) ;  /* 0x0000021000004947 */ /* 0x000fea0003800000 */
[----:B------:R-:W5:Y:S01]  /*c810*/  LDL R5, [R1+0x4c] ;  /* 0x00004c0001057983 */ /* 0x000f620000100800 */
[----:B------:R-:W-:Y:S02]  /*c820*/  ISETP.GE.AND P1, PT, R0, c[0x0][0x3c8], PT ;  /* 0x0000f20000007a0c */ /* 0x000fe40003f26270 */
[----:B------:R-:W-:Y:S02]  /*c830*/  ISETP.GE.AND P0, PT, R11, c[0x0][0x3c8], PT ;  /* 0x0000f2000b007a0c */ /* 0x000fe40003f06270 */
[----:B------:R-:W-:-:S09]  /*c840*/  ISETP.GE.AND P4, PT, R10, c[0x0][0x3c8], PT ;  /* 0x0000f2000a007a0c */ /* 0x000fd20003f86270 */
[CC--:B----4-:R-:W-:Y:S02]  /*c850*/  @!P1 LEA R14, P6, R0.reuse, R2.reuse, 0x2 ;  /* 0x00000002000e9211 */ /* 0x0d0fe400078c10ff */
[C---:B------:R-:W-:Y:S02]  /*c860*/  @!P0 LEA R16, P2, R11.reuse, R2, 0x2 ;  /* 0x000000020b108211 */ /* 0x040fe400078410ff */
[-C--:B------:R-:W-:Y:S02]  /*c870*/  @!P1 LEA.HI.X R15, R0, R12.reuse, R21, 0x2, P6 ;  /* 0x0000000c000f9211 */ /* 0x080fe400030f1415 */
[----:B------:R-:W-:Y:S02]  /*c880*/  @!P0 LEA.HI.X R17, R11, R12, R22, 0x2, P2 ;  /* 0x0000000c0b118211 */ /* 0x000fe400010f1416 */
[----:B------:R-:W-:Y:S02]  /*c890*/  ISETP.GE.AND P2, PT, R7, c[0x0][0x3c8], PT ;  /* 0x0000f20007007a0c */ /* 0x000fe40003f46270 */
[----:B-----5:R-:W-:-:S13]  /*c8a0*/  ISETP.GE.AND P3, PT, R5, c[0x0][0x3c8], PT ;  /* 0x0000f20005007a0c */ /* 0x020fda0003f66270 */
[----:B------:R-:W-:-:S04]  /*c8b0*/  @!P3 IMAD.MOV.U32 R3, RZ, RZ, R12 ;  /* 0x000000ffff03b224 */ /* 0x000fc800078e000c */
[----:B------:R-:W-:-:S05]  /*c8c0*/  @!P3 IMAD.WIDE R18, R5, 0x4, R2 ;  /* 0x000000040512b825 */ /* 0x000fca00078e0202 */
[----:B------:R-:W-:Y:S01]  /*c8d0*/  @!P3 ST.E.64 [R18.64], R44 ;  /* 0x0000002c1200b985 */ /* 0x000fe2000c101b08 */
[----:B------:R-:W-:-:S03]  /*c8e0*/  ISETP.GE.AND P3, PT, R8, c[0x0][0x3c8], PT ;  /* 0x0000f20008007a0c */ /* 0x000fc60003f66270 */
[----:B------:R4:W-:Y:S01]  /*c8f0*/  @!P1 ST.E.64 [R14.64], R34 ;  /* 0x000000220e009985 */ /* 0x0009e2000c101b08 */
[----:B------:R-:W-:-:S03]  /*c900*/  ISETP.GE.AND P1, PT, R6, c[0x0][0x3c8], PT ;  /* 0x0000f20006007a0c */ /* 0x000fc60003f26270 */
[----:B------:R5:W-:Y:S01]  /*c910*/  @!P0 ST.E.64 [R16.64], R36 ;  /* 0x0000002410008985 */ /* 0x000be2000c101b08 */
[----:B------:R-:W-:Y:S02]  /*c920*/  ISETP.GE.AND P0, PT, R4, c[0x0][0x3c8], PT ;  /* 0x0000f20004007a0c */ /* 0x000fe40003f06270 */
[----:B----4-:R-:W-:-:S04]  /*c930*/  @!P4 LEA R14, P6, R10, R2, 0x2 ;  /* 0x000000020a0ec211 */ /* 0x010fc800078c10ff */
[----:B------:R-:W-:Y:S02]  /*c940*/  @!P4 LEA.HI.X R15, R10, R12, R23, 0x2, P6 ;  /* 0x0000000c0a0fc211 */ /* 0x000fe400030f1417 */
[----:B------:R-:W-:-:S03]  /*c950*/  @!P3 LEA R18, P6, R8, R2, 0x2 ;  /* 0x000000020812b211 */ /* 0x000fc600078c10ff */
[----:B------:R4:W-:Y:S01]  /*c960*/  @!P4 ST.E.64 [R14.64], R38 ;  /* 0x000000260e00c985 */ /* 0x0009e2000c101b08 */
[C---:B-----5:R-:W-:Y:S02]  /*c970*/  @!P2 LEA R16, P4, R7.reuse, R2, 0x2 ;  /* 0x000000020710a211 */ /* 0x060fe400078810ff */
[-C--:B------:R-:W-:Y:S02]  /*c980*/  @!P3 LEA.HI.X R19, R8, R12.reuse, R24, 0x2, P6 ;  /* 0x0000000c0813b211 */ /* 0x080fe400030f1418 */
[----:B------:R-:W-:-:S03]  /*c990*/  @!P2 LEA.HI.X R17, R7, R12, R25, 0x2, P4 ;  /* 0x0000000c0711a211 */ /* 0x000fc600020f1419 */
[----:B------:R1:W-:Y:S04]  /*c9a0*/  @!P3 ST.E.64 [R18.64], R50 ;  /* 0x000000321200b985 */ /* 0x0003e8000c101b08 */
[----:B------:R1:W-:Y:S01]  /*c9b0*/  @!P2 ST.E.64 [R16.64], R46 ;  /* 0x0000002e1000a985 */ /* 0x0003e2000c101b08 */
[-C--:B----4-:R-:W-:Y:S02]  /*c9c0*/  @!P1 LEA R14, P6, R6, R2.reuse, 0x2 ;  /* 0x00000002060e9211 */ /* 0x090fe400078c10ff */
[----:B------:R-:W-:Y:S02]  /*c9d0*/  @!P0 LEA R2, P4, R4, R2, 0x2 ;  /* 0x0000000204028211 */ /* 0x000fe400078810ff */
[-C--:B------:R-:W-:Y:S02]  /*c9e0*/  @!P1 LEA.HI.X R15, R6, R12.reuse, R26, 0x2, P6 ;  /* 0x0000000c060f9211 */ /* 0x080fe400030f141a */
[----:B------:R-:W-:-:S03]  /*c9f0*/  @!P0 LEA.HI.X R3, R4, R12, R27, 0x2, P4 ;  /* 0x0000000c04038211 */ /* 0x000fc600020f141b */
[----:B------:R1:W-:Y:S04]  /*ca00*/  @!P1 ST.E.64 [R14.64], R40 ;  /* 0x000000280e009985 */ /* 0x0003e8000c101b08 */
[----:B------:R1:W-:Y:S02]  /*ca10*/  @!P0 ST.E.64 [R2.64], R28 ;  /* 0x0000001c02008985 */ /* 0x0003e4000c101b08 */
.L_x_107:
[----:B------:R-:W-:Y:S05]  /*ca20*/  BSYNC B0 ;  /* 0x0000000000007941 */ /* 0x000fea0003800000 */
.L_x_106:
[----:B------:R-:W-:Y:S05]  /*ca30*/  BRA.DIV ~URZ, `(.L_x_108) ;  /* 0x000032027f007947 */ /* 0x000fea000b800000 */
[----:B------:R1:W2:Y:S04]  /*ca40*/  SHFL.IDX PT, R12, R13, 0x3, 0x1c1f ;  /* 0x007c1f000d0c7f89 */ /* 0x0002a800000e0000 */
[----:B-1--4-:R1:W4:Y:S02]  /*ca50*/  SHFL.IDX PT, R2, R20, 0x3, 0x1c1f ;  /* 0x007c1f0014027f89 */ /* 0x01232400000e0000 */
.L_x_177:
[----:B------:R-:W-:Y:S05]  /*ca60*/  @P5 BRA `(.L_x_96) ;  /* 0x00000ea000005947 */ /* 0x000fea0003800000 */
[----:B------:R-:W5:Y:S01]  /*ca70*/  LDL R5, [R1+0x4c] ;  /* 0x00004c0001057983 */ /* 0x000f620000100800 */
[----:B------:R-:W-:Y:S02]  /*ca80*/  ISETP.GE.AND P5, PT, R0, c[0x0][0x3c8], PT ;  /* 0x0000f20000007a0c */ /* 0x000fe40003fa6270 */
[----:B------:R-:W-:-:S02]  /*ca90*/  ISETP.GE.AND P4, PT, R11, c[0x0][0x3c8], PT ;  /* 0x0000f2000b007a0c */ /* 0x000fc40003f86270 */
[----:B------:R-:W-:Y:S02]  /*caa0*/  ISETP.GE.AND P3, PT, R10, c[0x0][0x3c8], PT ;  /* 0x0000f2000a007a0c */ /* 0x000fe40003f66270 */
[----:B------:R-:W-:Y:S02]  /*cab0*/  ISETP.GE.AND P2, PT, R8, c[0x0][0x3c8], PT ;  /* 0x0000f20008007a0c */ /* 0x000fe40003f46270 */
[----:B------:R-:W-:-:S05]  /*cac0*/  ISETP.GE.AND P1, PT, R7, c[0x0][0x3c8], PT ;  /* 0x0000f20007007a0c */ /* 0x000fca0003f26270 */
[----:B-1234-:R-:W-:-:S04]  /*cad0*/  @!P5 LEA R20, P6, R0, R2, 0x2 ;  /* 0x000000020014d211 */ /* 0x01efc800078c10ff */
[----:B------:R-:W-:Y:S02]  /*cae0*/  @!P5 LEA.HI.X R21, R0, R12, R21, 0x2, P6 ;  /* 0x0000000c0015d211 */ /* 0x000fe400030f1415 */
[----:B------:R-:W-:-:S04]  /*caf0*/  @!P3 LEA R16, P6, R10, R2, 0x2 ;  /* 0x000000020a10b211 */ /* 0x000fc800078c10ff */
[----:B------:R-:W-:Y:S02]  /*cb00*/  @!P3 LEA.HI.X R17, R10, R12, R23, 0x2, P6 ;  /* 0x0000000c0a11b211 */ /* 0x000fe400030f1417 */
[----:B-----5:R-:W-:-:S13]  /*cb10*/  ISETP.GE.AND P0, PT, R5, c[0x0][0x3c8], PT ;  /* 0x0000f20005007a0c */ /* 0x020fda0003f06270 */
[----:B------:R-:W-:-:S04]  /*cb20*/  @!P0 IMAD.MOV.U32 R3, RZ, RZ, R12 ;  /* 0x000000ffff038224 */ /* 0x000fc800078e000c */
[----:B------:R-:W-:-:S05]  /*cb30*/  @!P0 IMAD.WIDE R14, R5, 0x4, R2 ;  /* 0x00000004050e8825 */ /* 0x000fca00078e0202 */
[----:B------:R1:W-:Y:S01]  /*cb40*/  @!P0 ST.E.64 [R14.64], R32 ;  /* 0x000000200e008985 */ /* 0x0003e2000c101b08 */
[----:B------:R-:W-:-:S03]  /*cb50*/  @!P4 LEA R18, P0, R11, R2, 0x2 ;  /* 0x000000020b12c211 */ /* 0x000fc600078010ff */
[----:B------:R2:W-:Y:S01]  /*cb60*/  @!P5 ST.E.64 [R20.64], R68 ;  /* 0x000000441400d985 */ /* 0x0005e2000c101b08 */
[----:B------:R-:W-:Y:S02]  /*cb70*/  @!P4 LEA.HI.X R19, R11, R12, R22, 0x2, P0 ;  /* 0x0000000c0b13c211 */ /* 0x000fe400000f1416 */
[----:B------:R-:W-:-:S03]  /*cb80*/  ISETP.GE.AND P0, PT, R6, c[0x0][0x3c8], PT ;  /* 0x0000f20006007a0c */ /* 0x000fc60003f06270 */
[----:B------:R2:W-:Y:S04]  /*cb90*/  @!P4 ST.E.64 [R18.64], R58 ;  /* 0x0000003a1200c985 */ /* 0x0005e8000c101b08 */
[----:B------:R2:W-:Y:S01]  /*cba0*/  @!P3 ST.E.64 [R16.64], R54 ;  /* 0x000000361000b985 */ /* 0x0005e2000c101b08 */
[----:B-1----:R-:W-:-:S04]  /*cbb0*/  @!P2 LEA R14, P6, R8, R2, 0x2 ;  /* 0x00000002080ea211 */ /* 0x002fc800078c10ff */
[----:B------:R-:W-:Y:S02]  /*cbc0*/  @!P2 LEA.HI.X R15, R8, R12, R24, 0x2, P6 ;  /* 0x0000000c080fa211 */ /* 0x000fe400030f1418 */
[----:B------:R-:W-:-:S03]  /*cbd0*/  @!P1 LEA R10, P6, R7, R2, 0x2 ;  /* 0x00000002070a9211 */ /* 0x000fc600078c10ff */
[----:B------:R2:W-:Y:S01]  /*cbe0*/  @!P2 ST.E.64 [R14.64], R52 ;  /* 0x000000340e00a985 */ /* 0x0005e2000c101b08 */
[----:B------:R-:W-:Y:S02]  /*cbf0*/  @!P1 LEA.HI.X R11, R7, R12, R25, 0x2, P6 ;  /* 0x0000000c070b9211 */ /* 0x000fe400030f1419 */
[----:B------:R-:W-:-:S03]  /*cc00*/  @!P0 LEA R8, P6, R6, R2, 0x2 ;  /* 0x0000000206088211 */ /* 0x000fc600078c10ff */
[----:B------:R2:W-:Y:S01]  /*cc10*/  @!P1 ST.E.64 [R10.64], R48 ;  /* 0x000000300a009985 */ /* 0x0005e2000c101b08 */
[----:B------:R-:W-:-:S05]  /*cc20*/  @!P0 LEA.HI.X R9, R6, R12, R26, 0x2, P6 ;  /* 0x0000000c06098211 */ /* 0x000fca00030f141a */
[----:B------:R2:W-:Y:S01]  /*cc30*/  @!P0 ST.E.64 [R8.64], R42 ;  /* 0x0000002a08008985 */ /* 0x0005e2000c101b08 */
[----:B------:R-:W-:-:S13]  /*cc40*/  ISETP.GE.AND P0, PT, R4, c[0x0][0x3c8], PT ;  /* 0x0000f20004007a0c */ /* 0x000fda0003f06270 */
[----:B------:R-:W-:Y:S05]  /*cc50*/  @P0 BRA `(.L_x_96) ;  /* 0x00000cb000000947 */ /* 0x000fea0003800000 */
[----:B------:R-:W-:-:S04]  /*cc60*/  LEA R2, P0, R4, R2, 0x2 ;  /* 0x0000000204027211 */ /* 0x000fc800078010ff */
[----:B------:R-:W-:-:S05]  /*cc70*/  LEA.HI.X R3, R4, R12, R27, 0x2, P0 ;  /* 0x0000000c04037211 */ /* 0x000fca00000f141b */
[----:B------:R1:W-:Y:S01]  /*cc80*/  ST.E.64 [R2.64], R30 ;  /* 0x0000001e02007985 */ /* 0x0003e2000c101b08 */
[----:B------:R-:W-:Y:S05]  /*cc90*/  BRA `(.L_x_96) ;  /* 0x00000c7000007947 */ /* 0x000fea0003800000 */
.L_x_81:
[----:B------:R-:W2:Y:S04]  /*cca0*/  LDL.LU R7, [R1+0x50] ;  /* 0x0000500001077983 */ /* 0x000ea80000300800 */
[----:B-1----:R-:W3:Y:S01]  /*ccb0*/  LDL R6, [R1+0x10] ;  /* 0x0000100001067983 */ /* 0x002ee20000100800 */
[----:B------:R-:W-:Y:S01]  /*ccc0*/  ISETP.NE.U32.AND P1, PT, RZ, c[0x0][0x508], PT ;  /* 0x00014200ff007a0c */ /* 0x000fe20003f25070 */
[----:B------:R-:W-:Y:S01]  /*ccd0*/  IMAD.MOV.U32 R4, RZ, RZ, 0x4 ;  /* 0x00000004ff047424 */ /* 0x000fe200078e00ff */
[----:B------:R-:W-:Y:S01]  /*cce0*/  ISETP.NE.U32.AND P2, PT, RZ, c[0x0][0x500], PT ;  /* 0x00014000ff007a0c */ /* 0x000fe20003f45070 */
[----:B------:R-:W-:Y:S01]  /*ccf0*/  IMAD.MOV.U32 R0, RZ, RZ, RZ ;  /* 0x000000ffff007224 */ /* 0x000fe200078e00ff */
[----:B------:R-:W-:Y:S01]  /*cd00*/  ISETP.NE.AND.EX P1, PT, RZ, c[0x0][0x50c], PT, P1 ;  /* 0x00014300ff007a0c */ /* 0x000fe20003f25310 */
[----:B------:R-:W-:Y:S01]  /*cd10*/  IMAD.MOV.U32 R20, RZ, RZ, c[0x0][0x388] ;  /* 0x0000e200ff147624 */ /* 0x000fe200078e00ff */
[----:B------:R-:W-:-:S11]  /*cd20*/  ISETP.NE.AND.EX P2, PT, RZ, c[0x0][0x504], PT, P2 ;  /* 0x00014100ff007a0c */ /* 0x000fd60003f45320 */
[C---:B---3--:R-:W-:Y:S01]  /*cd30*/  @P1 LEA R2, P0, R6.reuse, c[0x0][0x508], 0x2 ;  /* 0x0001420006021a11 */ /* 0x048fe200078010ff */
[----:B------:R-:W-:-:S03]  /*cd40*/  IMAD.WIDE R4, R6, R4, c[0x0][0x500] ;  /* 0x0001400006047625 */ /* 0x000fc600078e0204 */
[----:B------:R-:W-:Y:S02]  /*cd50*/  @P1 LEA.HI.X R3, R6, c[0x0][0x50c], R8, 0x2, P0 ;  /* 0x0001430006031a11 */ /* 0x000fe400000f1408 */
[----:B------:R1:W5:Y:S04]  /*cd60*/  @P2 LDG.E R0, [R4.64] ;  /* 0x0000000804002981 */ /* 0x000368000c1e1900 */
[----:B------:R1:W5:Y:S01]  /*cd70*/  @P1 LDG.E R20, [R2.64] ;  /* 0x0000000802141981 */ /* 0x000362000c1e1900 */
[----:B--2---:R-:W-:-:S04]  /*cd80*/  ISETP.NE.AND P0, PT, R7, RZ, PT ;  /* 0x000000ff0700720c */ /* 0x004fc80003f05270 */
[----:B------:R-:W-:Y:S01]  /*cd90*/  SEL R19, R7, c[0x0][0x3d4], P0 ;  /* 0x0000f50007137a07 */ /* 0x000fe20000000000 */
[----:B------:R-:W-:Y:S05]  /*cda0*/  @P1 BRA `(.L_x_109) ;  /* 0x0000004000001947 */ /* 0x000fea0003800000 */
[----:B------:R-:W-:Y:S05]  /*cdb0*/  @!P2 BRA `(.L_x_109) ;  /* 0x000000300000a947 */ /* 0x000fea0003800000 */
[----:B-1----:R1:W2:Y:S04]  /*cdc0*/  LDG.E R2, [R4.64] ;  /* 0x0000000804027981 */ /* 0x0022a8000c1e1900 */
[----:B-1----:R-:W2:Y:S02]  /*cdd0*/  LDG.E R4, [R4.64+0x4] ;  /* 0x0000040804047981 */ /* 0x002ea4000c1e1900 */
[----:B--2--5:R-:W-:Y:S02]  /*cde0*/  IADD3 R20, -R2, R4, RZ ;  /* 0x0000000402147210 */ /* 0x024fe40007ffe1ff */
.L_x_109:
[----:B-1----:R-:W1:Y:S01]  /*cdf0*/  S2R R4, SR_TID.X ;  /* 0x0000000000047919 */ /* 0x002e620000002100 */
[----:B------:R-:W-:Y:S01]  /*ce00*/  BSSY B0, `(.L_x_110) ;  /* 0x0000038000007945 */ /* 0x000fe20003800000 */
[----:B------:R-:W-:Y:S02]  /*ce10*/  SEL R12, R6, RZ, !P2 ;  /* 0x000000ff060c7207 */ /* 0x000fe40005000000 */
[----:B------:R-:W-:-:S02]  /*ce20*/  SEL R21, R8, RZ, !P2 ;  /* 0x000000ff08157207 */ /* 0x000fc40005000000 */
[----:B-----5:R-:W-:Y:S02]  /*ce30*/  SHF.R.S32.HI R17, RZ, 0x1f, R0 ;  /* 0x0000001fff117819 */ /* 0x020fe40000011400 */
[----:B-1----:R-:W-:-:S13]  /*ce40*/  ISETP.GT.AND P0, PT, R4, 0x7f, PT ;  /* 0x0000007f0400780c */ /* 0x002fda0003f04270 */
[----:B------:R-:W-:Y:S05]  /*ce50*/  @P0 BRA `(.L_x_111) ;  /* 0x0000032000000947 */ /* 0x000fea0003800000 */
[----:B------:R-:W2:Y:S01]  /*ce60*/  LDL R3, [R1+0x24] ;  /* 0x0000240001037983 */ /* 0x000ea20000100800 */
[----:B------:R-:W-:Y:S01]  /*ce70*/  IMAD R2, R20, c[0x0][0x4e8], RZ ;  /* 0x00013a0014027a24 */ /* 0x000fe200078e02ff */
[----:B--2---:R-:W-:-:S04]  /*ce80*/  LEA R13, R3, R4, 0x7 ;  /* 0x00000004030d7211 */ /* 0x004fc800078e38ff */
[----:B------:R-:W-:-:S13]  /*ce90*/  ISETP.GE.AND P0, PT, R13, R2, PT ;  /* 0x000000020d00720c */ /* 0x000fda0003f06270 */
[----:B------:R-:W-:Y:S05]  /*cea0*/  @P0 BRA `(.L_x_111) ;  /* 0x000002d000000947 */ /* 0x000fea0003800000 */
[----:B------:R-:W2:Y:S04]  /*ceb0*/  LDL R4, [R1+0x48] ;  /* 0x0000480001047983 */ /* 0x000ea80000100800 */
[----:B------:R-:W3:Y:S01]  /*cec0*/  LDL.LU R22, [R1+0x54] ;  /* 0x0000540001167983 */ /* 0x000ee20000300800 */
[----:B------:R-:W-:Y:S01]  /*ced0*/  IMAD.MOV.U32 R2, RZ, RZ, 0x368 ;  /* 0x00000368ff027424 */ /* 0x000fe200078e00ff */
[----:B------:R-:W-:-:S04]  /*cee0*/  ISETP.GT.AND P2, PT, R19, 0x1, PT ;  /* 0x000000011300780c */ /* 0x000fc80003f44270 */
[----:B------:R-:W-:-:S04]  /*cef0*/  SEL R2, R2, 0x328, P2 ;  /* 0x0000032802027807 */ /* 0x000fc80001000000 */
[----:B------:R1:W4:Y:S08]  /*cf00*/  LDC.64 R8, c[0x0][R2+0x170] ;  /* 0x00005c0002087b82 */ /* 0x0003300000000a00 */
[----:B------:R1:W2:Y:S08]  /*cf10*/  LDC.64 R6, c[0x0][R2+0x168] ;  /* 0x00005a0002067b82 */ /* 0x0002b00000000a00 */
[----:B------:R1:W5:Y:S08]  /*cf20*/  LDC.64 R14, c[0x0][R2+0x178] ;  /* 0x00005e00020e7b82 */ /* 0x0003700000000a00 */
[----:B------:R1:W2:Y:S02]  /*cf30*/  LDC.64 R10, c[0x0][R2+0x160] ;  /* 0x00005800020a7b82 */ /* 0x0002a40000000a00 */
[----:B-1----:R-:W-:-:S02]  /*cf40*/  IMAD.MOV.U32 R2, RZ, RZ, c[0x0][0x4e8] ;  /* 0x00013a00ff027624 */ /* 0x002fc400078e00ff */
[----:B----4-:R-:W-:-:S03]  /*cf50*/  IMAD R3, R9, R12, RZ ;  /* 0x0000000c09037224 */ /* 0x010fc600078e02ff */
[----:B------:R-:W-:Y:S02]  /*cf60*/  ISETP.NE.AND P0, PT, R2, 0x1, PT ;  /* 0x000000010200780c */ /* 0x000fe40003f05270 */
[----:B------:R-:W-:-:S11]  /*cf70*/  MOV R2, R13 ;  /* 0x0000000d00027202 */ /* 0x000fd60000000f00 */
[----:B------:R-:W-:-:S05]  /*cf80*/  @P0 IMAD.HI.U32 R16, R13, c[0x0][0x4ec], RZ ;  /* 0x00013b000d100a27 */ /* 0x000fca00078e00ff */
[----:B------:R-:W-:Y:S01]  /*cf90*/  @P0 SHF.R.U32.HI R2, RZ, c[0x0][0x4f0], R16 ;  /* 0x00013c00ff020a19 */ /* 0x000fe20000011610 */
[-C--:B--2---:R-:W-:Y:S02]  /*cfa0*/  IMAD R9, R7, R4.reuse, RZ ;  /* 0x0000000407097224 */ /* 0x084fe400078e02ff */
[----:B------:R-:W-:-:S04]  /*cfb0*/  IMAD.WIDE.U32 R6, R6, R4, RZ ;  /* 0x0000000406067225 */ /* 0x000fc800078e00ff */
[----:B------:R-:W-:-:S04]  /*cfc0*/  IMAD.WIDE.U32 R4, R8, R12, RZ ;  /* 0x0000000c08047225 */ /* 0x000fc800078e00ff */
[----:B------:R-:W-:Y:S01]  /*cfd0*/  IMAD R8, R8, R21, R3 ;  /* 0x0000001508087224 */ /* 0x000fe200078e0203 */
[----:B---3--:R-:W-:Y:S01]  /*cfe0*/  SEL R3, R22, RZ, P2 ;  /* 0x000000ff16037207 */ /* 0x008fe20001000000 */
[----:B------:R-:W-:Y:S01]  /*cff0*/  IMAD.IADD R9, R7, 0x1, R9 ;  /* 0x0000000107097824 */ /* 0x000fe200078e0209 */
[----:B------:R-:W-:Y:S01]  /*d000*/  IADD3 R16, P1, P0, R4, R6, R0 ;  /* 0x0000000604107210 */ /* 0x000fe2000783e000 */
[----:B------:R-:W-:Y:S01]  /*d010*/  IMAD.MOV R6, RZ, RZ, -R2 ;  /* 0x000000ffff067224 */ /* 0x000fe200078e0a02 */
[----:B------:R-:W-:Y:S01]  /*d020*/  IADD3 R7, R5, R8, RZ ;  /* 0x0000000805077210 */ /* 0x000fe20007ffe0ff */
[-C--:B-----5:R-:W-:Y:S02]  /*d030*/  IMAD R8, R15, R3.reuse, RZ ;  /* 0x000000030f087224 */ /* 0x0a0fe400078e02ff */
[----:B------:R-:W-:Y:S01]  /*d040*/  IMAD.WIDE.U32 R4, R14, R3, RZ ;  /* 0x000000030e047225 */ /* 0x000fe200078e00ff */
[----:B------:R-:W-:-:S03]  /*d050*/  IADD3.X R9, R7, R9, R17, P1, P0 ;  /* 0x0000000907097210 */ /* 0x000fc60000fe0411 */
[----:B------:R-:W-:Y:S01]  /*d060*/  IMAD R3, R6, c[0x0][0x4e8], R13 ;  /* 0x00013a0006037a24 */ /* 0x000fe200078e020d */
[----:B------:R-:W-:Y:S02]  /*d070*/  IADD3 R7, R5, R8, RZ ;  /* 0x0000000805077210 */ /* 0x000fe40007ffe0ff */
[----:B------:R-:W-:Y:S02]  /*d080*/  IADD3 R4, P1, P0, R2, R16, R4 ;  /* 0x0000001002047210 */ /* 0x000fe4000783e004 */
[----:B------:R-:W-:Y:S01]  /*d090*/  SHF.R.S32.HI R5, RZ, 0x1f, R2 ;  /* 0x0000001fff057819 */ /* 0x000fe20000011402 */
[----:B------:R-:W-:Y:S01]  /*d0a0*/  IMAD R2, R11, R3, RZ ;  /* 0x000000030b027224 */ /* 0x000fe200078e02ff */
[----:B------:R-:W-:Y:S02]  /*d0b0*/  SHF.R.S32.HI R6, RZ, 0x1f, R3 ;  /* 0x0000001fff067819 */ /* 0x000fe40000011403 */
[----:B------:R-:W-:Y:S01]  /*d0c0*/  IADD3.X R5, R5, R9, R7, P1, P0 ;  /* 0x0000000905057210 */ /* 0x000fe20000fe0407 */
[----:B------:R-:W-:-:S02]  /*d0d0*/  IMAD.MOV.U32 R7, RZ, RZ, c[0x0][0x4a8] ;  /* 0x00012a00ff077624 */ /* 0x000fc400078e00ff */
[C---:B------:R-:W-:Y:S02]  /*d0e0*/  IMAD R6, R10.reuse, R6, R2 ;  /* 0x000000060a067224 */ /* 0x040fe400078e0202 */
[----:B------:R-:W-:Y:S01]  /*d0f0*/  IMAD.WIDE.U32 R2, R10, R3, R4 ;  /* 0x000000030a027225 */ /* 0x000fe200078e0004 */
[----:B------:R-:W-:Y:S02]  /*d100*/  MOV R5, c[0x0][0x4ac] ;  /* 0x00012b0000057a02 */ /* 0x000fe40000000f00 */
[----:B------:R-:W-:Y:S01]  /*d110*/  SEL R4, R7, c[0x0][0x450], P2 ;  /* 0x0001140007047a07 */ /* 0x000fe20001000000 */
[----:B------:R-:W-:Y:S01]  /*d120*/  IMAD.IADD R3, R3, 0x1, R6 ;  /* 0x0000000103037824 */ /* 0x000fe200078e0206 */
[----:B------:R-:W-:Y:S02]  /*d130*/  SEL R5, R5, c[0x0][0x454], P2 ;  /* 0x0001150005057a07 */ /* 0x000fe40001000000 */
[----:B------:R-:W-:-:S04]  /*d140*/  LEA R4, P0, R2, R4, 0x2 ;  /* 0x0000000402047211 */ /* 0x000fc800078010ff */
[----:B------:R-:W-:Y:S02]  /*d150*/  LEA.HI.X R5, R2, R5, R3, 0x2, P0 ;  /* 0x0000000502057211 */ /* 0x000fe400000f1403 */
[----:B------:R-:W-:-:S05]  /*d160*/  MOV R2, 0xff800000 ;  /* 0xff80000000027802 */ /* 0x000fca0000000f00 */
[----:B------:R1:W-:Y:S02]  /*d170*/  STG.E [R4.64], R2 ;  /* 0x0000000204007986 */ /* 0x0003e4000c101908 */
.L_x_111:
[----:B------:R-:W-:Y:S05]  /*d180*/  BSYNC B0 ;  /* 0x0000000000007941 */ /* 0x000fea0003800000 */
.L_x_110:
[----:B------:R-:W-:-:S13]  /*d190*/  ISETP.GT.AND P0, PT, R19, 0x1, PT ;  /* 0x000000011300780c */ /* 0x000fda0003f04270 */
[----:B------:R-:W-:Y:S05]  /*d1a0*/  @P0 BRA `(.L_x_96) ;  /* 0x0000076000000947 */ /* 0x000fea0003800000 */
[----:B------:R-:W2:Y:S04]  /*d1b0*/  LDL.LU R3, [R1+0x48] ;  /* 0x0000480001037983 */ /* 0x000ea80000300800 */
[----:B-1----:R-:W3:Y:S04]  /*d1c0*/  LDL.LU R2, [R1+0x24] ;  /* 0x0000240001027983 */ /* 0x002ee80000300800 */
[----:B------:R-:W4:Y:S04]  /*d1d0*/  LDL R5, [R1+0x74] ;  /* 0x0000740001057983 */ /* 0x000f280000100800 */
[----:B------:R-:W5:Y:S01]  /*d1e0*/  LDL.64 R10, [R1+0x18] ;  /* 0x00001800010a7983 */ /* 0x000f620000100a00 */
[----:B------:R-:W-:-:S03]  /*d1f0*/  IMAD R4, R17, c[0x0][0x3a0], RZ ;  /* 0x0000e80011047a24 */ /* 0x000fc600078e02ff */
[----:B------:R-:W1:Y:S02]  /*d200*/  S2R R13, SR_TID.X ;  /* 0x00000000000d7919 */ /* 0x000e640000002100 */
[----:B-1----:R-:W-:-:S04]  /*d210*/  SHF.R.S32.HI R9, RZ, 0x1f, R13 ;  /* 0x0000001fff097819 */ /* 0x002fc8000001140d */
[----:B------:R-:W-:-:S04]  /*d220*/  LEA.HI R9, R9, R13, RZ, 0x3 ;  /* 0x0000000d09097211 */ /* 0x000fc800078f18ff */
[----:B------:R-:W-:Y:S02]  /*d230*/  SHF.R.S32.HI R9, RZ, 0x3, R9 ;  /* 0x00000003ff097819 */ /* 0x000fe40000011409 */
[----:B--2---:R-:W-:Y:S02]  /*d240*/  MOV R7, R3 ;  /* 0x0000000300077202 */ /* 0x004fe40000000f00 */
[----:B---3--:R-:W-:Y:S02]  /*d250*/  MOV R8, R2 ;  /* 0x0000000200087202 */ /* 0x008fe40000000f00 */
[----:B------:R-:W-:-:S04]  /*d260*/  MOV R2, c[0x0][0x4e8] ;  /* 0x00013a0000027a02 */ /* 0x000fc80000000f00 */
[----:B------:R-:W-:Y:S01]  /*d270*/  ISETP.NE.AND P0, PT, R2, 0x1, PT ;  /* 0x000000010200780c */ /* 0x000fe20003f05270 */
[----:B------:R-:W-:-:S04]  /*d280*/  IMAD.WIDE.U32 R2, R0, c[0x0][0x3a0], RZ ;  /* 0x0000e80000027a25 */ /* 0x000fc800078e00ff */
[----:B------:R-:W-:Y:S01]  /*d290*/  IMAD R0, R0, c[0x0][0x3a4], R4 ;  /* 0x0000e90000007a24 */ /* 0x000fe200078e0204 */
[----:B----4-:R-:W-:-:S03]  /*d2a0*/  LEA R4, R8, R5, 0x7 ;  /* 0x0000000508047211 */ /* 0x010fc600078e38ff */
[----:B------:R-:W-:-:S04]  /*d2b0*/  IMAD.IADD R3, R3, 0x1, R0 ;  /* 0x0000000103037824 */ /* 0x000fc800078e0200 */
[----:B------:R-:W-:Y:S01]  /*d2c0*/  @P0 IMAD.HI.U32 R6, R4, c[0x0][0x4ec], RZ ;  /* 0x00013b0004060a27 */ /* 0x000fe200078e00ff */
[----:B------:R-:W-:-:S03]  /*d2d0*/  MOV R0, R4 ;  /* 0x0000000400007202 */ /* 0x000fc60000000f00 */
[----:B------:R-:W-:Y:S01]  /*d2e0*/  IMAD.WIDE.U32 R2, R7, c[0x0][0x3e8], R2 ;  /* 0x0000fa0007027a25 */ /* 0x000fe200078e0002 */
[----:B------:R-:W-:-:S03]  /*d2f0*/  @P0 SHF.R.U32.HI R0, RZ, c[0x0][0x4f0], R6 ;  /* 0x00013c00ff000a19 */ /* 0x000fc60000011606 */
[----:B------:R-:W-:Y:S02]  /*d300*/  IMAD R5, R21, c[0x0][0x3f0], RZ ;  /* 0x0000fc0015057a24 */ /* 0x000fe400078e02ff */
[----:B------:R-:W-:Y:S01]  /*d310*/  IMAD R3, R7, c[0x0][0x3ec], R3 ;  /* 0x0000fb0007037a24 */ /* 0x000fe200078e0203 */
[----:B------:R-:W-:Y:S01]  /*d320*/  SHF.R.S32.HI R6, RZ, 0x1f, R0 ;  /* 0x0000001fff067819 */ /* 0x000fe20000011400 */
[----:B------:R-:W-:Y:S01]  /*d330*/  IMAD R7, R12, c[0x0][0x3f4], R5 ;  /* 0x0000fd000c077a24 */ /* 0x000fe200078e0205 */
[----:B------:R-:W-:Y:S01]  /*d340*/  IADD3 R5, -R0, RZ, RZ ;  /* 0x000000ff00057210 */ /* 0x000fe20007ffe1ff */
[----:B------:R-:W-:-:S04]  /*d350*/  IMAD.WIDE.U32 R2, R12, c[0x0][0x3f0], R2 ;  /* 0x0000fc000c027a25 */ /* 0x000fc800078e0002 */
[----:B------:R-:W-:Y:S02]  /*d360*/  IMAD R6, R6, c[0x0][0x3e0], RZ ;  /* 0x0000f80006067a24 */ /* 0x000fe400078e02ff */
[----:B------:R-:W-:Y:S02]  /*d370*/  IMAD.IADD R3, R3, 0x1, R7 ;  /* 0x0000000103037824 */ /* 0x000fe400078e0207 */
        /* <DEDUP_REMOVED lines=9> */
[----:B------:R-:W-:Y:S02]  /*d410*/  IADD3 R4, R3, R4, RZ ;  /* 0x0000000403047210 */ /* 0x000fe40007ffe0ff */
[----:B-----5:R-:W-:Y:S02]  /*d420*/  ISETP.GE.AND P0, PT, R10, c[0x0][0x3c8], PT ;  /* 0x0000f2000a007a0c */ /* 0x020fe40003f06270 */
[----:B------:R-:W-:Y:S02]  /*d430*/  LEA R0, R8, R9, 0x7 ;  /* 0x0000000908007211 */ /* 0x000fe400078e38ff */
[----:B------:R-:W-:Y:S01]  /*d440*/  LEA.HI.X R6, R2, c[0x0][0x384], R4, 0x1, P1 ;  /* 0x0000e10002067a11 */ /* 0x000fe200008f0c04 */
[----:B------:R-:W-:Y:S06]  /*d450*/  BRA.DIV ~URZ, `(.L_x_112) ;  /* 0x000028b27f007947 */ /* 0x000fec000b800000 */
[----:B------:R1:W2:Y:S02]  /*d460*/  SHFL.IDX PT, R8, R6, RZ, 0x181f ;  /* 0x00181fff06087589 */ /* 0x0002a400000e0000 */
.L_x_178:
[----:B------:R-:W-:Y:S05]  /*d470*/  BRA.DIV ~URZ, `(.L_x_113) ;  /* 0x000029027f007947 */ /* 0x000fea000b800000 */
[----:B------:R3:W4:Y:S02]  /*d480*/  SHFL.IDX PT, R2, R7, RZ, 0x181f ;  /* 0x00181fff07027589 */ /* 0x00072400000e0000 */
.L_x_179:
[----:B------:R-:W5:Y:S01]  /*d490*/  LDL.64 R10, [R1+0x18] ;  /* 0x00001800010a7983 */ /* 0x000f620000100a00 */
[----:B------:R-:W-:-:S05]  /*d4a0*/  IMAD R4, R20, c[0x0][0x4e8], RZ ;  /* 0x00013a0014047a24 */ /* 0x000fca00078e02ff */
[----:B------:R-:W-:-:S13]  /*d4b0*/  ISETP.GE.OR P2, PT, R0, R4, P0 ;  /* 0x000000040000720c */ /* 0x000fda0000746670 */
[----:B----45:R-:W-:-:S04]  /*d4c0*/  @!P2 LEA R2, P1, R10, R2, 0x1 ;  /* 0x000000020a02a211 */ /* 0x030fc800078208ff */
[----:B--2---:R-:W-:-:S05]  /*d4d0*/  @!P2 LEA.HI.X R3, R10, R8, R18, 0x1, P1 ;  /* 0x000000080a03a211 */ /* 0x004fca00008f0c12 */
[----:B------:R2:W-:Y:S01]  /*d4e0*/  @!P2 ST.E.128 [R2.64], RZ ;  /* 0x000000ff0200a985 */ /* 0x0005e2000c101d08 */
[----:B------:R-:W-:Y:S05]  /*d4f0*/  BRA.DIV ~URZ, `(.L_x_114) ;  /* 0x000028f27f007947 */ /* 0x000fea000b800000 */
[----:B------:R4:W1:Y:S04]  /*d500*/  SHFL.IDX PT, R8, R6, 0x1, 0x181f ;  /* 0x00381f0006087f89 */ /* 0x00086800000e0000 */
[----:B--2---:R4:W2:Y:S02]  /*d510*/  SHFL.IDX PT, R2, R7, 0x1, 0x181f ;  /* 0x00381f0007027f89 */ /* 0x0048a400000e0000 */
.L_x_180:
[----:B------:R-:W5:Y:S01]  /*d520*/  LDL.64 R10, [R1+0x18] ;  /* 0x00001800010a7983 */ /* 0x000f620000100a00 */
[----:B------:R-:W-:-:S04]  /*d530*/  IADD3 R3, R0, 0x10, RZ ;  /* 0x0000001000037810 */ /* 0x000fc80007ffe0ff */
[----:B------:R-:W-:-:S13]  /*d540*/  ISETP.GE.OR P2, PT, R3, R4, P0 ;  /* 0x000000040300720c */ /* 0x000fda0000746670 */
[----:B--2--5:R-:W-:-:S04]  /*d550*/  @!P2 LEA R2, P1, R10, R2, 0x1 ;  /* 0x000000020a02a211 */ /* 0x024fc800078208ff */
[----:B-1----:R-:W-:-:S05]  /*d560*/  @!P2 LEA.HI.X R3, R10, R8, R18, 0x1, P1 ;  /* 0x000000080a03a211 */ /* 0x002fca00008f0c12 */
[----:B------:R1:W-:Y:S01]  /*d570*/  @!P2 ST.E.128 [R2.64], RZ ;  /* 0x000000ff0200a985 */ /* 0x0003e2000c101d08 */
[----:B------:R-:W-:Y:S05]  /*d580*/  BRA.DIV ~URZ, `(.L_x_115) ;  /* 0x000029327f007947 */ /* 0x000fea000b800000 */
[----:B------:R2:W1:Y:S02]  /*d590*/  SHFL.IDX PT, R8, R6, 0x2, 0x181f ;  /* 0x00581f0006087f89 */ /* 0x00046400000e0000 */
.L_x_181:
[----:B------:R-:W-:Y:S05]  /*d5a0*/  BRA.DIV ~URZ, `(.L_x_116) ;  /* 0x000029827f007947 */ /* 0x000fea000b800000 */
[----:B-1----:R1:W2:Y:S02]  /*d5b0*/  SHFL.IDX PT, R2, R7, 0x2, 0x181f ;  /* 0x00581f0007027f89 */ /* 0x0022a400000e0000 */
.L_x_182:
[----:B------:R-:W5:Y:S01]  /*d5c0*/  LDL.64 R10, [R1+0x18] ;  /* 0x00001800010a7983 */ /* 0x000f620000100a00 */
[----:B------:R-:W-:-:S04]  /*d5d0*/  IADD3 R3, R0, 0x20, RZ ;  /* 0x0000002000037810 */ /* 0x000fc80007ffe0ff */
[----:B------:R-:W-:-:S13]  /*d5e0*/  ISETP.GE.OR P2, PT, R3, R4, P0 ;  /* 0x000000040300720c */ /* 0x000fda0000746670 */
[----:B--2--5:R-:W-:-:S04]  /*d5f0*/  @!P2 LEA R2, P1, R10, R2, 0x1 ;  /* 0x000000020a02a211 */ /* 0x024fc800078208ff */
[----:B------:R-:W-:-:S05]  /*d600*/  @!P2 LEA.HI.X R3, R10, R8, R18, 0x1, P1 ;  /* 0x000000080a03a211 */ /* 0x000fca00008f0c12 */
[----:B------:R2:W-:Y:S01]  /*d610*/  @!P2 ST.E.128 [R2.64], RZ ;  /* 0x000000ff0200a985 */ /* 0x0005e2000c101d08 */
[----:B------:R-:W-:Y:S05]  /*d620*/  BRA.DIV ~URZ, `(.L_x_117) ;  /* 0x000029727f007947 */ /* 0x000fea000b800000 */
[----:B------:R1:W2:Y:S04]  /*d630*/  SHFL.IDX PT, R8, R6, 0x3, 0x181f ;  /* 0x00781f0006087f89 */ /* 0x0002a800000e0000 */
[----:B--2---:R1:W2:Y:S02]  /*d640*/  SHFL.IDX PT, R2, R7, 0x3, 0x181f ;  /* 0x00781f0007027f89 */ /* 0x0042a400000e0000 */
.L_x_183:
[----:B------:R-:W5:Y:S01]  /*d650*/  LDL.64 R10, [R1+0x18] ;  /* 0x00001800010a7983 */ /* 0x000f620000100a00 */
[----:B------:R-:W-:-:S04]  /*d660*/  IADD3 R3, R0, 0x30, RZ ;  /* 0x0000003000037810 */ /* 0x000fc80007ffe0ff */
[----:B------:R-:W-:-:S13]  /*d670*/  ISETP.GE.OR P2, PT, R3, R4, P0 ;  /* 0x000000040300720c */ /* 0x000fda0000746670 */
[----:B--2--5:R-:W-:-:S04]  /*d680*/  @!P2 LEA R2, P1, R10, R2, 0x1 ;  /* 0x000000020a02a211 */ /* 0x024fc800078208ff */
[----:B------:R-:W-:-:S05]  /*d690*/  @!P2 LEA.HI.X R3, R10, R8, R18, 0x1, P1 ;  /* 0x000000080a03a211 */ /* 0x000fca00008f0c12 */
[----:B------:R2:W-:Y:S01]  /*d6a0*/  @!P2 ST.E.128 [R2.64], RZ ;  /* 0x000000ff0200a985 */ /* 0x0005e2000c101d08 */
[----:B------:R-:W-:Y:S05]  /*d6b0*/  BRA.DIV ~URZ, `(.L_x_118) ;  /* 0x000029b27f007947 */ /* 0x000fea000b800000 */
[----:B------:R1:W2:Y:S02]  /*d6c0*/  SHFL.IDX PT, R8, R6, 0x4, 0x181f ;  /* 0x00981f0006087f89 */ /* 0x0002a400000e0000 */
.L_x_184:
[----:B------:R-:W-:Y:S05]  /*d6d0*/  BRA.DIV ~URZ, `(.L_x_119) ;  /* 0x00002a027f007947 */ /* 0x000fea000b800000 */
[----:B--2---:R2:W1:Y:S02]  /*d6e0*/  SHFL.IDX PT, R2, R7, 0x4, 0x181f ;  /* 0x00981f0007027f89 */ /* 0x00446400000e0000 */
.L_x_185:
[----:B------:R-:W5:Y:S01]  /*d6f0*/  LDL.64 R10, [R1+0x18] ;  /* 0x00001800010a7983 */ /* 0x000f620000100a00 */
[----:B------:R-:W-:-:S04]  /*d700*/  IADD3 R3, R0, 0x40, RZ ;  /* 0x0000004000037810 */ /* 0x000fc80007ffe0ff */
[----:B------:R-:W-:-:S13]  /*d710*/  ISETP.GE.OR P2, PT, R3, R4, P0 ;  /* 0x000000040300720c */ /* 0x000fda0000746670 */
[----:B-1---5:R-:W-:-:S04]  /*d720*/  @!P2 LEA R2, P1, R10, R2, 0x1 ;  /* 0x000000020a02a211 */ /* 0x022fc800078208ff */
[----:B------:R-:W-:-:S05]  /*d730*/  @!P2 LEA.HI.X R3, R10, R8, R18, 0x1, P1 ;  /* 0x000000080a03a211 */ /* 0x000fca00008f0c12 */
[----:B------:R1:W-:Y:S01]  /*d740*/  @!P2 ST.E.128 [R2.64], RZ ;  /* 0x000000ff0200a985 */ /* 0x0003e2000c101d08 */
[----:B------:R-:W-:Y:S05]  /*d750*/  BRA.DIV ~URZ, `(.L_x_120) ;  /* 0x000029f27f007947 */ /* 0x000fea000b800000 */
[----:B------:R1:W2:Y:S04]  /*d760*/  SHFL.IDX PT, R8, R6, 0x5, 0x181f ;  /* 0x00b81f0006087f89 */ /* 0x0002a800000e0000 */
[----:B-1----:R1:W3:Y:S02]  /*d770*/  SHFL.IDX PT, R2, R7, 0x5, 0x181f ;  /* 0x00b81f0007027f89 */ /* 0x0022e400000e0000 */
.L_x_186:
[----:B------:R-:W5:Y:S01]  /*d780*/  LDL.64 R10, [R1+0x18] ;  /* 0x00001800010a7983 */ /* 0x000f620000100a00 */
[----:B------:R-:W-:-:S04]  /*d790*/  IADD3 R3, R0, 0x50, RZ ;  /* 0x0000005000037810 */ /* 0x000fc80007ffe0ff */
[----:B------:R-:W-:-:S13]  /*d7a0*/  ISETP.GE.OR P2, PT, R3, R4, P0 ;  /* 0x000000040300720c */ /* 0x000fda0000746670 */
[----:B---3-5:R-:W-:-:S04]  /*d7b0*/  @!P2 LEA R2, P1, R10, R2, 0x1 ;  /* 0x000000020a02a211 */ /* 0x028fc800078208ff */
[----:B--2---:R-:W-:-:S05]  /*d7c0*/  @!P2 LEA.HI.X R3, R10, R8, R18, 0x1, P1 ;  /* 0x000000080a03a211 */ /* 0x004fca00008f0c12 */
[----:B------:R2:W-:Y:S01]  /*d7d0*/  @!P2 ST.E.128 [R2.64], RZ ;  /* 0x000000ff0200a985 */ /* 0x0005e2000c101d08 */
[----:B------:R-:W-:Y:S05]  /*d7e0*/  BRA.DIV ~URZ, `(.L_x_121) ;  /* 0x00002a327f007947 */ /* 0x000fea000b800000 */
[----:B------:R3:W1:Y:S02]  /*d7f0*/  SHFL.IDX PT, R8, R6, 0x6, 0x181f ;  /* 0x00d81f0006087f89 */ /* 0x00066400000e0000 */
.L_x_187:
[----:B------:R-:W-:Y:S05]  /*d800*/  BRA.DIV ~URZ, `(.L_x_122) ;  /* 0x00002a827f007947 */ /* 0x000fea000b800000 */
[----:B--2---:R2:W3:Y:S02]  /*d810*/  SHFL.IDX PT, R2, R7, 0x6, 0x181f ;  /* 0x00d81f0007027f89 */ /* 0x0044e400000e0000 */
.L_x_188:
[----:B------:R-:W5:Y:S01]  /*d820*/  LDL.64 R10, [R1+0x18] ;  /* 0x00001800010a7983 */ /* 0x000f620000100a00 */
[----:B------:R-:W-:-:S04]  /*d830*/  IADD3 R3, R0, 0x60, RZ ;  /* 0x0000006000037810 */ /* 0x000fc80007ffe0ff */
[----:B------:R-:W-:-:S13]  /*d840*/  ISETP.GE.OR P2, PT, R3, R4, P0 ;  /* 0x000000040300720c */ /* 0x000fda0000746670 */
[----:B---3-5:R-:W-:-:S04]  /*d850*/  @!P2 LEA R2, P1, R10, R2, 0x1 ;  /* 0x000000020a02a211 */ /* 0x028fc800078208ff */
[----:B-1----:R-:W-:-:S05]  /*d860*/  @!P2 LEA.HI.X R3, R10, R8, R18, 0x1, P1 ;  /* 0x000000080a03a211 */ /* 0x002fca00008f0c12 */
[----:B------:R1:W-:Y:S01]  /*d870*/  @!P2 ST.E.128 [R2.64], RZ ;  /* 0x000000ff0200a985 */ /* 0x0003e2000c101d08 */
[----:B------:R-:W-:Y:S05]  /*d880*/  BRA.DIV ~URZ, `(.L_x_123) ;  /* 0x00002a727f007947 */ /* 0x000fea000b800000 */
[----:B----4-:R-:W3:Y:S04]  /*d890*/  SHFL.IDX PT, R6, R6, 0x7, 0x181f ;  /* 0x00f81f0006067f89 */ /* 0x010ee800000e0000 */
[----:B-1----:R1:W4:Y:S02]  /*d8a0*/  SHFL.IDX PT, R2, R7, 0x7, 0x181f ;  /* 0x00f81f0007027f89 */ /* 0x00232400000e0000 */
.L_x_189:
[----:B------:R-:W5:Y:S01]  /*d8b0*/  LDL.64 R8, [R1+0x18] ;  /* 0x0000180001087983 */ /* 0x000f620000100a00 */
[----:B------:R-:W-:-:S04]  /*d8c0*/  IADD3 R0, R0, 0x70, RZ ;  /* 0x0000007000007810 */ /* 0x000fc80007ffe0ff */
[----:B------:R-:W-:-:S13]  /*d8d0*/  ISETP.GE.OR P1, PT, R0, R4, P0 ;  /* 0x000000040000720c */ /* 0x000fda0000726670 */
[----:B----45:R-:W-:-:S04]  /*d8e0*/  @!P1 LEA R2, P0, R8, R2, 0x1 ;  /* 0x0000000208029211 */ /* 0x030fc800078008ff */
[----:B---3--:R-:W-:-:S05]  /*d8f0*/  @!P1 LEA.HI.X R3, R8, R6, R18, 0x1, P0 ;  /* 0x0000000608039211 */ /* 0x008fca00000f0c12 */
[----:B------:R3:W-:Y:S04]  /*d900*/  @!P1 ST.E.128 [R2.64], RZ ;  /* 0x000000ff02009985 */ /* 0x0007e8000c101d08 */
.L_x_96:
[----:B------:R-:W-:Y:S05]  /*d910*/  BSYNC B1 ;  /* 0x0000000000017941 */ /* 0x000fea0003800000 */
.L_x_80:
[----:B------:R-:W5:Y:S02]  /*d920*/  LDL R0, [R1+0x80] ;  /* 0x0000800001007983 */ /* 0x000f640000100800 */
[----:B-----5:R-:W-:-:S13]  /*d930*/  ISETP.NE.AND P0, PT, R0, RZ, PT ;  /* 0x000000ff0000720c */ /* 0x020fda0003f05270 */
[----:B------:R-:W-:Y:S01]  /*d940*/  @P0 WARPSYNC 0xffffffff ;  /* 0xffffffff00000948 */ /* 0x000fe20003800000 */
[----:B------:R-:W-:Y:S06]  /*d950*/  @P0 BAR.SYNC.DEFER_BLOCKING 0x5, 0x80 ;  /* 0x0142000000000b1d */ /* 0x000fec0000010000 */
[----:B-123--:R-:W1:Y:S04]  /*d960*/  @P0 LDS.128 R4, [0x9100] ;  /* 0x00910000ff040984 */ /* 0x00ee680000000c00 */
[----:B-1----:R1:W-:Y:S04]  /*d970*/  @P0 STL.64 [R1+0x20], R4 ;  /* 0x0000200401000387 */ /* 0x0023e80000100a00 */
[----:B------:R1:W-:Y:S04]  /*d980*/  @P0 STL.64 [R1+0x28], R6 ;  /* 0x0000280601000387 */ /* 0x0003e80000100a00 */
[----:B------:R-:W-:Y:S06]  /*d990*/  @P0 BAR.ARV 0x4, 0x80 ;  /* 0x0102000000000b1d */ /* 0x000fec0000002000 */
[----:B------:R-:W-:Y:S05]  /*d9a0*/  @P0 BRA `(.L_x_124) ;  /* 0x00000ba000000947 */ /* 0x000fea0003800000 */
[----:B------:R-:W2:Y:S01]  /*d9b0*/  S2R R0, SR_TID.X ;  /* 0x0000000000007919 */ /* 0x000ea20000002100 */
[----:B-1----:R-:W-:Y:S01]  /*d9c0*/  IMAD.MOV.U32 R7, RZ, RZ, RZ ;  /* 0x000000ffff077224 */ /* 0x002fe200078e00ff */
[----:B--2---:R-:W-:-:S04]  /*d9d0*/  LOP3.LUT R14, R0, 0x1f, RZ, 0xc0, !PT ;  /* 0x0000001f000e7812 */ /* 0x004fc800078ec0ff */
[----:B------:R-:W-:Y:S01]  /*d9e0*/  ISETP.NE.AND P5, PT, R14, 0x1f, PT ;  /* 0x0000001f0e00780c */ /* 0x000fe20003fa5270 */
[----:B------:R-:W-:Y:S10]  /*d9f0*/  BRA.DIV ~URZ, `(.L_x_125) ;  /* 0x000029d27f007947 */ /* 0x000ff4000b800000 */
[----:B------:R1:W2:Y:S02]  /*da00*/  SHFL.IDX PT, R10, R70, RZ, 0x1f ;  /* 0x00001fff460a7589 */ /* 0x0002a400000e0000 */
.L_x_190:
[----:B------:R-:W-:Y:S05]  /*da10*/  BRA.DIV ~URZ, `(.L_x_126) ;  /* 0x00002a227f007947 */ /* 0x000fea000b800000 */
[----:B------:R3:W1:Y:S02]  /*da20*/  SHFL.IDX PT, R8, R70, 0x1, 0x1f ;  /* 0x00201f0046087f89 */ /* 0x00066400000e0000 */
.L_x_191:
[----:B------:R-:W5:Y:S01]  /*da30*/  LDL R0, [R1+0x2c] ;  /* 0x00002c0001007983 */ /* 0x000f620000100800 */
[----:B------:R-:W-:Y:S02]  /*da40*/  IMAD.MOV.U32 R6, RZ, RZ, RZ ;  /* 0x000000ffff067224 */ /* 0x000fe400078e00ff */
[----:B-----5:R-:W-:-:S05]  /*da50*/  IMAD.IADD R0, R0, 0x1, R14 ;  /* 0x0000000100007824 */ /* 0x020fca00078e020e */
[----:B------:R-:W-:-:S13]  /*da60*/  ISETP.GE.OR P0, PT, R0, c[0x0][0x53c], !P5 ;  /* 0x00014f0000007a0c */ /* 0x000fda0006f06670 */
[----:B----4-:R-:W-:Y:S01]  /*da70*/  @!P0 IMAD.MOV.U32 R2, RZ, RZ, 0x4 ;  /* 0x00000004ff028424 */ /* 0x010fe200078e00ff */
[----:B------:R-:W-:-:S03]  /*da80*/  @!P0 MOV R3, 0x4 ;  /* 0x0000000400038802 */ /* 0x000fc60000000f00 */
[----:B------:R-:W-:-:S04]  /*da90*/  @!P0 IMAD.WIDE R4, R0, R2, c[0x0][0x580] ;  /* 0x0001600000048625 */ /* 0x000fc800078e0202 */
[----:B------:R-:W-:Y:S01]  /*daa0*/  @!P0 IMAD.WIDE R2, R0, R3, c[0x0][0x578] ;  /* 0x00015e0000028625 */ /* 0x000fe200078e0203 */
[----:B------:R-:W4:Y:S04]  /*dab0*/  @!P0 LDG.E R6, [R4.64] ;  /* 0x0000000804068981 */ /* 0x000f28000c1e1900 */
[----:B------:R-:W4:Y:S01]  /*dac0*/  @!P0 LDG.E R7, [R2.64] ;  /* 0x0000000802078981 */ /* 0x000f22000c1e1900 */
[C---:B------:R-:W-:Y:S02]  /*dad0*/  ISETP.GE.U32.AND P4, PT, R14.reuse, 0x10, PT ;  /* 0x000000100e00780c */ /* 0x040fe40003f86070 */
[C---:B------:R-:W-:Y:S02]  /*dae0*/  ISETP.GE.U32.AND P3, PT, R14.reuse, 0x8, PT ;  /* 0x000000080e00780c */ /* 0x040fe40003f66070 */
[----:B------:R-:W-:-:S02]  /*daf0*/  ISETP.GE.U32.AND P2, PT, R14, 0x4, PT ;  /* 0x000000040e00780c */ /* 0x000fc40003f46070 */
[C---:B------:R-:W-:Y:S02]  /*db00*/  ISETP.GE.U32.AND P1, PT, R14.reuse, 0x2, PT ;  /* 0x000000020e00780c */ /* 0x040fe40003f26070 */
[----:B------:R-:W-:Y:S02]  /*db10*/  ISETP.NE.AND P0, PT, R14, RZ, PT ;  /* 0x000000ff0e00720c */ /* 0x000fe40003f05270 */
[----:B------:R-:W-:Y:S01]  /*db20*/  MOV R13, RZ ;  /* 0x000000ff000d7202 */ /* 0x000fe20000000f00 */
[----:B----4-:R-:W-:Y:S01]  /*db30*/  IMAD R0, R7, R6, RZ ;  /* 0x0000000607007224 */ /* 0x010fe200078e02ff */
[----:B------:R-:W-:Y:S07]  /*db40*/  BRA.DIV ~URZ, `(.L_x_127) ;  /* 0x000029627f007947 */ /* 0x000fee000b800000 */
[----:B------:R4:W3:Y:S02]  /*db50*/  SHFL.UP PT, R4, R0, 0x1, RZ ;  /* 0x0420000000047989 */ /* 0x0008e400000e00ff */
.L_x_192:
[----:B---3--:R-:W-:-:S04]  /*db60*/  SEL R4, R4, RZ, P0 ;  /* 0x000000ff04047207 */ /* 0x008fc80000000000 */
[----:B----4-:R-:W-:Y:S01]  /*db70*/  IADD3 R0, R0, R4, RZ ;  /* 0x0000000400007210 */ /* 0x010fe20007ffe0ff */
[----:B------:R-:W-:Y:S05]  /*db80*/  BRA.DIV ~URZ, `(.L_x_128) ;  /* 0x000029627f007947 */ /* 0x000fea000b800000 */
[----:B------:R-:W3:Y:S02]  /*db90*/  SHFL.UP PT, R2, R0, 0x2, RZ ;  /* 0x0440000000027989 */ /* 0x000ee400000e00ff */
[----:B---3--:R-:W-:-:S05]  /*dba0*/  SEL R2, R2, RZ, P1 ;  /* 0x000000ff02027207 */ /* 0x008fca0000800000 */
[----:B------:R-:W-:-:S05]  /*dbb0*/  IMAD.IADD R4, R0, 0x1, R2 ;  /* 0x0000000100047824 */ /* 0x000fca00078e0202 */
        /* <DEDUP_REMOVED lines=9> */
[----:B------:R3:W4:Y:S02]  /*dc50*/  SHFL.IDX PT, R0, R4, 0x1f, 0x1f ;  /* 0x03e01f0004007f89 */ /* 0x00072400000e0000 */
.L_x_193:
[----:B----4-:R-:W-:Y:S01]  /*dc60*/  IMAD R0, R0, c[0x0][0x538], RZ ;  /* 0x00014e0000007a24 */ /* 0x010fe200078e02ff */
[----:B------:R-:W-:Y:S04]  /*dc70*/  BSSY B1, `(.L_x_129) ;  /* 0x0000084000017945 */ /* 0x000fe80003800000 */
[----:B-1----:R-:W-:-:S04]  /*dc80*/  IADD3 R8, R0, R8, RZ ;  /* 0x0000000800087210 */ /* 0x002fc80007ffe0ff */
[----:B--2---:R-:W-:-:S13]  /*dc90*/  ISETP.GT.AND P6, PT, R8, R10, PT ;  /* 0x0000000a0800720c */ /* 0x004fda0003fc4270 */
[----:B------:R-:W-:Y:S05]  /*dca0*/  @P6 BRA `(.L_x_130) ;  /* 0x0000025000006947 */ /* 0x000fea0003800000 */
.L_x_134:
[----:B------:R-:W2:Y:S02]  /*dcb0*/  LDL.LU R0, [R1+0x2c] ;  /* 0x00002c0001007983 */ /* 0x000ea40000300800 */
[----:B--2---:R-:W-:-:S04]  /*dcc0*/  IADD3 R0, R0, 0x1f, RZ ;  /* 0x0000001f00007810 */ /* 0x004fc80007ffe0ff */
[----:B------:R-:W-:-:S13]  /*dcd0*/  ISETP.GE.AND P6, PT, R0, c[0x0][0x53c], PT ;  /* 0x00014f0000007a0c */ /* 0x000fda0003fc6270 */
[----:B------:R-:W-:Y:S05]  /*dce0*/  @P6 BRA `(.L_x_131) ;  /* 0x0000077000006947 */ /* 0x000fea0003800000 */
[----:B------:R1:W-:Y:S01]  /*dcf0*/  STL [R1+0x2c], R0 ;  /* 0x00002c0001007387 */ /* 0x0003e20000100800 */
[----:B------:R-:W-:Y:S01]  /*dd00*/  CS2R R6, SRZ ;  /* 0x0000000000067805 */ /* 0x000fe2000001ff00 */
[----:B-1----:R-:W-:-:S04]  /*dd10*/  IADD3 R0, R0, R14, RZ ;  /* 0x0000000e00007210 */ /* 0x002fc80007ffe0ff */
[----:B------:R-:W-:-:S13]  /*dd20*/  ISETP.GE.OR P6, PT, R0, c[0x0][0x53c], !P5 ;  /* 0x00014f0000007a0c */ /* 0x000fda0006fc6670 */
[----:B------:R-:W-:Y:S02]  /*dd30*/  @!P6 MOV R2, 0x4 ;  /* 0x000000040002e802 */ /* 0x000fe40000000f00 */
[----:B------:R-:W-:-:S03]  /*dd40*/  @!P6 MOV R3, 0x4 ;  /* 0x000000040003e802 */ /* 0x000fc60000000f00 */
[----:B---3--:R-:W-:-:S04]  /*dd50*/  @!P6 IMAD.WIDE R4, R0, R2, c[0x0][0x580] ;  /* 0x000160000004e625 */ /* 0x008fc800078e0202 */
[----:B------:R-:W-:Y:S01]  /*dd60*/  @!P6 IMAD.WIDE R2, R0, R3, c[0x0][0x578] ;  /* 0x00015e000002e625 */ /* 0x000fe200078e0203 */
[----:B------:R-:W2:Y:S04]  /*dd70*/  @!P6 LDG.E R6, [R4.64] ;  /* 0x000000080406e981 */ /* 0x000ea8000c1e1900 */
[----:B------:R-:W2:Y:S02]  /*dd80*/  @!P6 LDG.E R7, [R2.64] ;  /* 0x000000080207e981 */ /* 0x000ea4000c1e1900 */
[----:B--2---:R-:W-:Y:S01]  /*dd90*/  IMAD R0, R7, R6, RZ ;  /* 0x0000000607007224 */ /* 0x004fe200078e02ff */
[----:B------:R-:W-:Y:S05]  /*dda0*/  BRA.DIV ~URZ, `(.L_x_132) ;  /* 0x000028f27f007947 */ /* 0x000fea000b800000 */
[----:B------:R1:W2:Y:S02]  /*ddb0*/  SHFL.UP PT, R2, R0, 0x1, RZ ;  /* 0x0420000000027989 */ /* 0x0002a400000e00ff */
.L_x_194:
        /* <DEDUP_REMOVED lines=16> */
.L_x_195:
[----:B--2---:R-:W-:-:S05]  /*dec0*/  IMAD R0, R0, c[0x0][0x538], RZ ;  /* 0x00014e0000007a24 */ /* 0x004fca00078e02ff */
[----:B------:R-:W-:-:S04]  /*ded0*/  IADD3 R8, R0, R8, RZ ;  /* 0x0000000800087210 */ /* 0x000fc80007ffe0ff */
[----:B------:R-:W-:-:S13]  /*dee0*/  ISETP.GT.AND P6, PT, R8, R10, PT ;  /* 0x0000000a0800720c */ /* 0x000fda0003fc4270 */
[----:B-1----:R-:W-:Y:S05]  /*def0*/  @!P6 BRA `(.L_x_134) ;  /* 0xfffffdb00000e947 */ /* 0x002fea000383ffff */
.L_x_130:
[----:B------:R-:W-:-:S05]  /*df00*/  IADD3 R12, -R0, R8, RZ ;  /* 0x00000008000c7210 */ /* 0x000fca0007ffe1ff */
[----:B------:R-:W-:-:S05]  /*df10*/  IMAD R0, R4, c[0x0][0x538], R12 ;  /* 0x00014e0004007a24 */ /* 0x000fca00078e020c */
[----:B------:R-:W-:Y:S01]  /*df20*/  ISETP.GT.AND P0, PT, R0, R10, PT ;  /* 0x0000000a0000720c */ /* 0x000fe20003f04270 */
[----:B------:R-:W-:-:S12]  /*df30*/  BRA.DIV ~URZ, `(.L_x_135) ;  /* 0x000029627f007947 */ /* 0x000fd8000b800000 */
[----:B------:R-:W-:-:S04]  /*df40*/  VOTE.ANY R0, PT, !P0 ;  /* 0x0000000000007806 */ /* 0x000fc800040e0100 */
.L_x_196:
[----:B------:R1:W2:Y:S01]  /*df50*/  POPC R11, R0 ;  /* 0x00000000000b7309 */ /* 0x0002a20000000000 */
[----:B------:R-:W-:Y:S05]  /*df60*/  BRA.DIV ~URZ, `(.L_x_136) ;  /* 0x000029727f007947 */ /* 0x000fea000b800000 */
[----:B--2---:R2:W4:Y:S04]  /*df70*/  SHFL.IDX PT, R8, R6, R11, 0x1f ;  /* 0x00001f0b06087589 */ /* 0x00452800000e0000 */
[----:B------:R2:W1:Y:S02]  /*df80*/  SHFL.IDX PT, R7, R7, R11, 0x1f ;  /* 0x00001f0b07077589 */ /* 0x00046400000e0000 */
.L_x_197:
[----:B------:R-:W-:Y:S01]  /*df90*/  ISETP.NE.AND P0, PT, R0, RZ, PT ;  /* 0x000000ff0000720c */ /* 0x000fe20003f05270 */
[----:B------:R-:W-:-:S12]  /*dfa0*/  BSSY B0, `(.L_x_137) ;  /* 0x0000005000007945 */ /* 0x000fd80003800000 */
[----:B------:R-:W-:Y:S05]  /*dfb0*/  @!P0 BRA `(.L_x_138) ;  /* 0x0000003000008947 */ /* 0x000fea0003800000 */
[----:B------:R-:W-:Y:S01]  /*dfc0*/  IADD3 R5, R11, -0x1, RZ ;  /* 0xffffffff0b057810 */ /* 0x000fe20007ffe0ff */
[----:B------:R-:W-:Y:S05]  /*dfd0*/  BRA.DIV ~URZ, `(.L_x_139) ;  /* 0x000029d27f007947 */ /* 0x000fea000b800000 */
[----:B------:R2:W3:Y:S02]  /*dfe0*/  SHFL.IDX PT, R13, R4, R5, 0x1f ;  /* 0x00001f05040d7589 */ /* 0x0004e400000e0000 */
.L_x_138:
[----:B------:R-:W-:Y:S05]  /*dff0*/  BSYNC B0 ;  /* 0x0000000000007941 */ /* 0x000fea0003800000 */
.L_x_137:
[----:B--23--:R-:W-:Y:S01]  /*e000*/  IMAD R6, R13, c[0x0][0x538], R12 ;  /* 0x00014e000d067a24 */ /* 0x00cfe200078e020c */
[----:B----4-:R-:W-:Y:S02]  /*e010*/  IABS R2, R8 ;  /* 0x0000000800027213 */ /* 0x010fe40000000000 */
[----:B-1----:R-:W-:Y:S01]  /*e020*/  IABS R3, R7 ;  /* 0x0000000700037213 */ /* 0x002fe20000000000 */
[----:B------:R-:W-:Y:S01]  /*e030*/  IMAD.IADD R9, R10, 0x1, -R6 ;  /* 0x000000010a097824 */ /* 0x000fe200078e0a06 */
[----:B------:R1:W-:Y:S01]  /*e040*/  STL [R1+0x20], R6 ;  /* 0x0000200601007387 */ /* 0x0003e20000100800 */
[----:B------:R-:W2:Y:S03]  /*e050*/  I2F.RP R4, R2 ;  /* 0x0000000200047306 */ /* 0x000ea60000209400 */
[----:B------:R-:W3:Y:S05]  /*e060*/  LDL.LU R13, [R1+0x2c] ;  /* 0x00002c00010d7983 */ /* 0x000eea0000300800 */
[----:B--2---:R-:W2:Y:S02]  /*e070*/  MUFU.RCP R4, R4 ;  /* 0x0000000400047308 */ /* 0x004ea40000001000 */
[----:B--2---:R-:W-:-:S06]  /*e080*/  IADD3 R4, R4, 0xffffffe, RZ ;  /* 0x0ffffffe04047810 */ /* 0x004fcc0007ffe0ff */
[----:B------:R-:W2:Y:S01]  /*e090*/  F2I.FTZ.U32.TRUNC.NTZ R5, R4 ;  /* 0x0000000400057305 */ /* 0x000ea2000021f000 */
[----:B-1----:R-:W-:Y:S02]  /*e0a0*/  MOV R6, R3 ;  /* 0x0000000300067202 */ /* 0x002fe40000000f00 */
[----:B------:R-:W-:Y:S01]  /*e0b0*/  IABS R10, R9 ;  /* 0x00000009000a7213 */ /* 0x000fe20000000000 */
[----:B--2---:R-:W-:-:S04]  /*e0c0*/  IMAD.MOV R0, RZ, RZ, -R5 ;  /* 0x000000ffff007224 */ /* 0x004fc800078e0a05 */
[----:B------:R-:W-:Y:S01]  /*e0d0*/  IMAD.MOV.U32 R4, RZ, RZ, R0 ;  /* 0x000000ffff047224 */ /* 0x000fe200078e0000 */
[----:B------:R-:W-:-:S03]  /*e0e0*/  IABS R0, R8 ;  /* 0x0000000800007213 */ /* 0x000fc60000000000 */
[----:B------:R-:W-:Y:S02]  /*e0f0*/  IMAD R3, R4, R2, RZ ;  /* 0x0000000204037224 */ /* 0x000fe400078e02ff */
[----:B------:R-:W-:Y:S01]  /*e100*/  IMAD.MOV.U32 R4, RZ, RZ, RZ ;  /* 0x000000ffff047224 */ /* 0x000fe200078e00ff */
[----:B------:R-:W1:Y:S01]  /*e110*/  I2F.RP R12, R6 ;  /* 0x00000006000c7306 */ /* 0x000e620000209400 */
[----:B------:R-:W-:Y:S02]  /*e120*/  IMAD.MOV R0, RZ, RZ, -R0 ;  /* 0x000000ffff007224 */ /* 0x000fe400078e0a00 */
[----:B------:R-:W-:-:S04]  /*e130*/  IMAD.HI.U32 R5, R5, R3, R4 ;  /* 0x0000000305057227 */ /* 0x000fc800078e0004 */
[----:B------:R-:W-:Y:S01]  /*e140*/  IMAD.MOV.U32 R3, RZ, RZ, R10 ;  /* 0x000000ffff037224 */ /* 0x000fe200078e000a */
[----:B------:R-:W-:-:S03]  /*e150*/  MOV R4, R0 ;  /* 0x0000000000047202 */ /* 0x000fc60000000f00 */
[----:B------:R-:W-:-:S04]  /*e160*/  IMAD.HI.U32 R0, R5, R3, RZ ;  /* 0x0000000305007227 */ /* 0x000fc800078e00ff */
[----:B------:R-:W-:Y:S02]  /*e170*/  IMAD R3, R0, R4, R3 ;  /* 0x0000000400037224 */ /* 0x000fe400078e0203 */
[----:B-1----:R-:W1:Y:S03]  /*e180*/  MUFU.RCP R4, R12 ;  /* 0x0000000c00047308 */ /* 0x002e660000001000 */
[----:B------:R-:W-:-:S13]  /*e190*/  ISETP.GT.U32.AND P1, PT, R2, R3, PT ;  /* 0x000000030200720c */ /* 0x000fda0003f24070 */
[----:B------:R-:W-:Y:S01]  /*e1a0*/  @!P1 IMAD.IADD R3, R3, 0x1, -R2 ;  /* 0x0000000103039824 */ /* 0x000fe200078e0a02 */
[----:B-1----:R-:W-:-:S04]  /*e1b0*/  IADD3 R4, R4, 0xffffffe, RZ ;  /* 0x0ffffffe04047810 */ /* 0x002fc80007ffe0ff */
[----:B------:R-:W-:Y:S02]  /*e1c0*/  ISETP.GE.U32.AND P2, PT, R3, R2, PT ;  /* 0x000000020300720c */ /* 0x000fe40003f46070 */
[----:B------:R-:W1:Y:S01]  /*e1d0*/  F2I.FTZ.U32.TRUNC.NTZ R3, R4 ;  /* 0x0000000400037305 */ /* 0x000e62000021f000 */
[----:B------:R-:W-:Y:S02]  /*e1e0*/  LOP3.LUT R2, R9, R8, RZ, 0x3c, !PT ;  /* 0x0000000809027212 */ /* 0x000fe400078e3cff */
[----:B------:R-:W-:Y:S02]  /*e1f0*/  @!P1 IADD3 R0, R0, 0x1, RZ ;  /* 0x0000000100009810 */ /* 0x000fe40007ffe0ff */
[----:B------:R-:W-:Y:S02]  /*e200*/  ISETP.GE.AND P0, PT, R2, RZ, PT ;  /* 0x000000ff0200720c */ /* 0x000fe40003f06270 */
[----:B------:R-:W-:-:S04]  /*e210*/  ISETP.NE.AND P1, PT, R8, RZ, PT ;  /* 0x000000ff0800720c */ /* 0x000fc80003f25270 */
[----:B------:R-:W-:Y:S01]  /*e220*/  @P2 IADD3 R0, R0, 0x1, RZ ;  /* 0x0000000100002810 */ /* 0x000fe20007ffe0ff */
[----:B-1----:R-:W-:-:S06]  /*e230*/  IMAD.MOV R2, RZ, RZ, -R3 ;  /* 0x000000ffff027224 */ /* 0x002fcc00078e0a03 */
[----:B------:R-:W-:Y:S01]  /*e240*/  @!P0 IMAD.MOV R0, RZ, RZ, -R0 ;  /* 0x000000ffff008224 */ /* 0x000fe200078e0a00 */
[----:B------:R-:W-:Y:S02]  /*e250*/  MOV R4, R2 ;  /* 0x0000000200047202 */ /* 0x000fe40000000f00 */
[----:B------:R-:W-:Y:S02]  /*e260*/  IABS R2, R7 ;  /* 0x0000000700027213 */ /* 0x000fe40000000000 */
[----:B------:R-:W-:Y:S01]  /*e270*/  @!P1 LOP3.LUT R0, RZ, R8, RZ, 0x33, !PT ;  /* 0x00000008ff009212 */ /* 0x000fe200078e33ff */
[----:B------:R-:W-:Y:S02]  /*e280*/  IMAD R4, R4, R6, RZ ;  /* 0x0000000604047224 */ /* 0x000fe400078e02ff */
[----:B------:R-:W-:Y:S01]  /*e290*/  IMAD.MOV R5, RZ, RZ, -R2 ;  /* 0x000000ffff057224 */ /* 0x000fe200078e0a02 */
[----:B------:R-:W-:Y:S01]  /*e2a0*/  IABS R10, R0 ;  /* 0x00000000000a7213 */ /* 0x000fe20000000000 */
[----:B------:R-:W-:-:S04]  /*e2b0*/  IMAD.MOV.U32 R2, RZ, RZ, RZ ;  /* 0x000000ffff027224 */ /* 0x000fc800078e00ff */
[----:B------:R-:W-:Y:S01]  /*e2c0*/  IMAD.HI.U32 R2, R3, R4, R2 ;  /* 0x0000000403027227 */ /* 0x000fe200078e0002 */
[----:B------:R-:W-:-:S03]  /*e2d0*/  MOV R4, R5 ;  /* 0x0000000500047202 */ /* 0x000fc60000000f00 */
[----:B------:R-:W-:-:S04]  /*e2e0*/  IMAD.MOV.U32 R3, RZ, RZ, R10 ;  /* 0x000000ffff037224 */ /* 0x000fc800078e000a */
[----:B------:R-:W-:-:S04]  /*e2f0*/  IMAD.HI.U32 R2, R2, R3, RZ ;  /* 0x0000000302027227 */ /* 0x000fc800078e00ff */
[----:B------:R-:W-:-:S05]  /*e300*/  IMAD R3, R2, R4, R3 ;  /* 0x0000000402037224 */ /* 0x000fca00078e0203 */
[----:B------:R-:W-:-:S13]  /*e310*/  ISETP.GT.U32.AND P1, PT, R6, R3, PT ;  /* 0x000000030600720c */ /* 0x000fda0003f24070 */
[----:B------:R-:W-:-:S05]  /*e320*/  @!P1 IMAD.IADD R3, R3, 0x1, -R6 ;  /* 0x0000000103039824 */ /* 0x000fca00078e0a06 */
[----:B------:R-:W-:Y:S02]  /*e330*/  ISETP.GE.U32.AND P2, PT, R3, R6, PT ;  /* 0x000000060300720c */ /* 0x000fe40003f46070 */
[----:B------:R-:W-:Y:S02]  /*e340*/  LOP3.LUT R3, R0, R7, RZ, 0x3c, !PT ;  /* 0x0000000700037212 */ /* 0x000fe400078e3cff */
[----:B------:R-:W-:Y:S02]  /*e350*/  @!P1 IADD3 R2, R2, 0x1, RZ ;  /* 0x0000000102029810 */ /* 0x000fe40007ffe0ff */
[----:B------:R-:W-:Y:S02]  /*e360*/  ISETP.GE.AND P0, PT, R3, RZ, PT ;  /* 0x000000ff0300720c */ /* 0x000fe40003f06270 */
[----:B------:R-:W-:-:S05]  /*e370*/  ISETP.NE.AND P1, PT, R7, RZ, PT ;  /* 0x000000ff0700720c */ /* 0x000fca0003f25270 */
[----:B------:R-:W-:-:S06]  /*e380*/  @P2 IADD3 R2, R2, 0x1, RZ ;  /* 0x0000000102022810 */ /* 0x000fcc0007ffe0ff */
[----:B------:R-:W-:Y:S02]  /*e390*/  @!P0 IMAD.MOV R2, RZ, RZ, -R2 ;  /* 0x000000ffff028224 */ /* 0x000fe400078e0a02 */
[----:B------:R-:W-:-:S04]  /*e3a0*/  @!P1 LOP3.LUT R2, RZ, R7, RZ, 0x33, !PT ;  /* 0x00000007ff029212 */ /* 0x000fc800078e33ff */
[----:B------:R-:W-:Y:S01]  /*e3b0*/  IADD3 R3, -R2, RZ, RZ ;  /* 0x000000ff02037210 */ /* 0x000fe20007ffe1ff */
[----:B------:R-:W-:Y:S02]  /*e3c0*/  IMAD R4, R0, R8, RZ ;  /* 0x0000000800047224 */ /* 0x000fe400078e02ff */
[C---:B------:R-:W-:Y:S02]  /*e3d0*/  IMAD R2, R7.reuse, 0x1000000, R2 ;  /* 0x0100000007027824 */ /* 0x040fe400078e0202 */
[----:B------:R-:W-:Y:S01]  /*e3e0*/  IMAD R0, R7, R3, R0 ;  /* 0x0000000307007224 */ /* 0x000fe200078e0200 */
[----:B------:R-:W-:-:S03]  /*e3f0*/  IADD3 R3, R9, -R4, RZ ;  /* 0x8000000409037210 */ /* 0x000fc60007ffe0ff */
[----:B------:R-:W-:-:S05]  /*e400*/  IMAD R0, R0, 0x10000, R2 ;  /* 0x0001000000007824 */ /* 0x000fca00078e0202 */
[----:B------:R1:W-:Y:S01]  /*e410*/  STL [R1+0x28], R0 ;  /* 0x0000280001007387 */ /* 0x0003e20000100800 */
[----:B---3--:R-:W-:-:S05]  /*e420*/  IMAD.IADD R13, R11, 0x1, R13 ;  /* 0x000000010b0d7824 */ /* 0x008fca00078e020d */
[----:B------:R1:W-:Y:S04]  /*e430*/  STL [R1+0x2c], R13 ;  /* 0x00002c0d01007387 */ /* 0x0003e80000100800 */
[----:B------:R1:W-:Y:S01]  /*e440*/  STL [R1+0x24], R3 ;  /* 0x0000240301007387 */ /* 0x0003e20000100800 */
[----:B------:R-:W-:Y:S05]  /*e450*/  BRA `(.L_x_140) ;  /* 0x0000005000007947 */ /* 0x000fea0003800000 */
.L_x_131:
[----:B------:R-:W-:Y:S01]  /*e460*/  MOV R0, c[0x0][0x53c] ;  /* 0x00014f0000007a02 */ /* 0x000fe20000000f00 */
[----:B------:R1:W-:Y:S04]  /*e470*/  STL [R1+0x20], R10 ;  /* 0x0000200a01007387 */ /* 0x0003e80000100800 */
[----:B------:R1:W-:Y:S04]  /*e480*/  STL [R1+0x24], RZ ;  /* 0x000024ff01007387 */ /* 0x0003e80000100800 */
[----:B------:R1:W-:Y:S04]  /*e490*/  STL [R1+0x28], RZ ;  /* 0x000028ff01007387 */ /* 0x0003e80000100800 */
[----:B------:R1:W-:Y:S02]  /*e4a0*/  STL [R1+0x2c], R0 ;  /* 0x00002c0001007387 */ /* 0x0003e40000100800 */
.L_x_140:
[----:B------:R-:W-:Y:S05]  /*e4b0*/  BSYNC B1 ;  /* 0x0000000000017941 */ /* 0x000fea0003800000 */
.L_x_129:
[----:B---3--:R-:W2:Y:S04]  /*e4c0*/  LDL R4, [R1+0x20] ;  /* 0x0000200001047983 */ /* 0x008ea80000100800 */
[----:B------:R-:W2:Y:S04]  /*e4d0*/  LDL R5, [R1+0x24] ;  /* 0x0000240001057983 */ /* 0x000ea80000100800 */
[----:B------:R-:W2:Y:S04]  /*e4e0*/  LDL R6, [R1+0x28] ;  /* 0x0000280001067983 */ /* 0x000ea80000100800 */
[----:B------:R-:W2:Y:S01]  /*e4f0*/  LDL R7, [R1+0x2c] ;  /* 0x00002c0001077983 */ /* 0x000ea20000100800 */
[----:B------:R-:W-:Y:S03]  /*e500*/  WARPSYNC 0xffffffff ;  /* 0xffffffff00007948 */ /* 0x000fe60003800000 */
[----:B------:R-:W-:Y:S01]  /*e510*/  BAR.SYNC.DEFER_BLOCKING 0x4, 0x80 ;  /* 0x0102000000007b1d */ /* 0x000fe20000010000 */
[----:B------:R-:W-:-:S13]  /*e520*/  ISETP.NE.AND P0, PT, R14, RZ, PT ;  /* 0x000000ff0e00720c */ /* 0x000fda0003f05270 */
[----:B--2---:R2:W-:Y:S04]  /*e530*/  @!P0 STS.128 [0x9100], R4 ;  /* 0x00910004ff008388 */ /* 0x0045e80000000c00 */
[----:B------:R-:W-:Y:S06]  /*e540*/  BAR.ARV 0x5, 0x80 ;  /* 0x0142000000007b1d */ /* 0x000fec0000002000 */
.L_x_124:
[----:B-1----:R-:W3:Y:S02]  /*e550*/  LDL R0, [R1+0x2c] ;  /* 0x00002c0001007983 */ /* 0x002ee40000100800 */
[----:B---3--:R-:W-:-:S13]  /*e560*/  ISETP.GE.AND P0, PT, R0, c[0x0][0x53c], PT ;  /* 0x00014f0000007a0c */ /* 0x008fda0003f06270 */
[----:B--2-4-:R-:W-:Y:S01]  /*e570*/  @P0 CALL.REL.NOINC `(.L_x_141) ;  /* 0x0000001000000944 */ /* 0x014fe20003c00000 */
[----:B------:R-:W-:Y:S05]  /*e580*/  BRA `(.L_x_142) ;  /* 0xffff2f2000007947 */ /* 0x000fea000383ffff */
.L_x_141:
[----:B------:R-:W-:Y:S05]  /*e590*/  EXIT ;  /* 0x000000000000794d */ /* 0x000fea0003800000 */
.L_x_32:
[----:B------:R-:W-:Y:S01]  /*e5a0*/  IMAD.MOV.U32 R0, RZ, RZ, R5 ;  /* 0x000000ffff007224 */ /* 0x000fe200078e0005 */
[----:B------:R-:W-:Y:S02]  /*e5b0*/  MOV R2, 0x1 ;  /* 0x0000000100027802 */ /* 0x000fe40000000f00 */
[----:B------:R-:W-:Y:S02]  /*e5c0*/  MOV R3, 0xe5e0 ;  /* 0x0000e5e000037802 */ /* 0x000fe40000000f00 */
[----:B------:R-:W-:Y:S05]  /*e5d0*/  CALL.REL.NOINC `($__internal_2_$__cuda_sm70_shflsync_up_p) ;  /* 0x000024c000007944 */ /* 0x000fea0003c00000 */
[----:B------:R-:W-:Y:S01]  /*e5e0*/  MOV R0, R4 ;  /* 0x0000000400007202 */ /* 0x000fe20000000f00 */
[----:B------:R-:W-:Y:S05]  /*e5f0*/  BRA `(.L_x_143) ;  /* 0xffff1e8000007947 */ /* 0x000fea000383ffff */
.L_x_33:
[----:B------:R-:W-:Y:S01]  /*e600*/  IMAD.MOV.U32 R0, RZ, RZ, R5 ;  /* 0x000000ffff007224 */ /* 0x000fe200078e0005 */
[----:B------:R-:W-:Y:S02]  /*e610*/  MOV R2, 0x2 ;  /* 0x0000000200027802 */ /* 0x000fe40000000f00 */
[----:B------:R-:W-:Y:S02]  /*e620*/  MOV R3, 0xe640 ;  /* 0x0000e64000037802 */ /* 0x000fe40000000f00 */
[----:B------:R-:W-:Y:S05]  /*e630*/  CALL.REL.NOINC `($__internal_2_$__cuda_sm70_shflsync_up_p) ;  /* 0x0000246000007944 */ /* 0x000fea0003c00000 */
[----:B------:R-:W-:Y:S01]  /*e640*/  SEL R0, R4, RZ, P4 ;  /* 0x000000ff04007207 */ /* 0x000fe20002000000 */
[----:B------:R-:W-:Y:S01]  /*e650*/  IMAD.MOV.U32 R2, RZ, RZ, 0x4 ;  /* 0x00000004ff027424 */ /* 0x000fe200078e00ff */
[----:B------:R-:W-:-:S03]  /*e660*/  MOV R3, 0xe690 ;  /* 0x0000e69000037802 */ /* 0x000fc60000000f00 */
[----:B------:R-:W-:Y:S02]  /*e670*/  IMAD.IADD R0, R5, 0x1, R0 ;  /* 0x0000000105007824 */ /* 0x000fe400078e0200 */
        /* <DEDUP_REMOVED lines=13> */
[----:B------:R-:W-:Y:S02]  /*e750*/  MOV R3, 0x1f ;  /* 0x0000001f00037802 */ /* 0x000fe40000000f00 */
[----:B------:R-:W-:Y:S01]  /*e760*/  MOV R2, 0xe7a0 ;  /* 0x0000e7a000027802 */ /* 0x000fe20000000f00 */
[----:B------:R-:W-:-:S04]  /*e770*/  IMAD.IADD R4, R0, 0x1, R4 ;  /* 0x0000000100047824 */ /* 0x000fc800078e0204 */
[----:B------:R-:W-:Y:S02]  /*e780*/  IMAD.MOV.U32 R9, RZ, RZ, R4 ;  /* 0x000000ffff097224 */ /* 0x000fe400078e0004 */
[----:B------:R-:W-:Y:S05]  /*e790*/  CALL.REL.NOINC `($__internal_1_$__cuda_sm70_shflsync_idx_p) ;  /* 0x000022b000007944 */ /* 0x000fea0003c00000 */
[----:B------:R-:W-:Y:S01]  /*e7a0*/  MOV R0, R5 ;  /* 0x0000000500007202 */ /* 0x000fe20000000f00 */
[----:B------:R-:W-:Y:S05]  /*e7b0*/  BRA `(.L_x_144) ;  /* 0xffff1dc000007947 */ /* 0x000fea000383ffff */
.L_x_35:
[----:B------:R-:W-:Y:S02]  /*e7c0*/  SEL R0, RZ, 0x1, P0 ;  /* 0x00000001ff007807 */ /* 0x000fe40000000000 */
[----:B------:R-:W-:Y:S02]  /*e7d0*/  MOV R2, 0xe7f0 ;  /* 0x0000e7f000027802 */ /* 0x000fe40000000f00 */
[----:B------:R-:W-:Y:S05]  /*e7e0*/  CALL.REL.NOINC `($__internal_3_$__cuda_sm70_votesync_ballot) ;  /* 0x0000232000007944 */ /* 0x000fea0003c00000 */
[----:B------:R-:W-:Y:S05]  /*e7f0*/  BRA `(.L_x_145) ;  /* 0xffff1e1000007947 */ /* 0x000fea000383ffff */
.L_x_36:
[----:B------:R-:W-:Y:S01]  /*e800*/  IMAD.MOV.U32 R9, RZ, RZ, R8 ;  /* 0x000000ffff097224 */ /* 0x000fe200078e0008 */
[----:B--2---:R-:W-:Y:S01]  /*e810*/  MOV R5, R14 ;  /* 0x0000000e00057202 */ /* 0x004fe20000000f00 */
[----:B------:R-:W-:Y:S01]  /*e820*/  IMAD.MOV.U32 R3, RZ, RZ, 0x1f ;  /* 0x0000001fff037424 */ /* 0x000fe200078e00ff */
[----:B------:R-:W-:Y:S02]  /*e830*/  MOV R2, 0xe850 ;  /* 0x0000e85000027802 */ /* 0x000fe40000000f00 */
[----:B-1----:R-:W-:Y:S05]  /*e840*/  CALL.REL.NOINC `($__internal_1_$__cuda_sm70_shflsync_idx_p) ;  /* 0x0000220000007944 */ /* 0x002fea0003c00000 */
[----:B------:R-:W-:Y:S01]  /*e850*/  IMAD.MOV.U32 R12, RZ, RZ, R5 ;  /* 0x000000ffff0c7224 */ /* 0x000fe200078e0005 */
[----:B------:R-:W-:Y:S01]  /*e860*/  MOV R9, R7 ;  /* 0x0000000700097202 */ /* 0x000fe20000000f00 */
[----:B------:R-:W-:Y:S01]  /*e870*/  IMAD.MOV.U32 R6, RZ, RZ, RZ ;  /* 0x000000ffff067224 */ /* 0x000fe200078e00ff */
[----:B------:R-:W-:Y:S01]  /*e880*/  MOV R5, R14 ;  /* 0x0000000e00057202 */ /* 0x000fe20000000f00 */
[----:B------:R-:W-:Y:S01]  /*e890*/  IMAD.MOV.U32 R3, RZ, RZ, 0x1f ;  /* 0x0000001fff037424 */ /* 0x000fe200078e00ff */
[----:B------:R-:W-:-:S02]  /*e8a0*/  MOV R2, 0xe8c0 ;  /* 0x0000e8c000027802 */ /* 0x000fc40000000f00 */
[----:B------:R-:W-:Y:S05]  /*e8b0*/  CALL.REL.NOINC `($__internal_1_$__cuda_sm70_shflsync_idx_p) ;  /* 0x0000219000007944 */ /* 0x000fea0003c00000 */
[----:B------:R-:W-:Y:S01]  /*e8c0*/  MOV R11, R5 ;  /* 0x00000005000b7202 */ /* 0x000fe20000000f00 */
[----:B------:R-:W-:Y:S05]  /*e8d0*/  BRA `(.L_x_146) ;  /* 0xffff1d8000007947 */ /* 0x000fea000383ffff */
.L_x_39:
[----:B------:R-:W-:Y:S01]  /*e8e0*/  IMAD.MOV.U32 R9, RZ, RZ, R4 ;  /* 0x000000ffff097224 */ /* 0x000fe200078e0004 */
[----:B------:R-:W-:-:S02]  /*e8f0*/  MOV R3, 0x1f ;  /* 0x0000001f00037802 */ /* 0x000fc40000000f00 */
[----:B------:R-:W-:Y:S02]  /*e900*/  MOV R2, 0xe920 ;  /* 0x0000e92000027802 */ /* 0x000fe40000000f00 */
[----:B-1234-:R-:W-:Y:S05]  /*e910*/  CALL.REL.NOINC `($__internal_1_$__cuda_sm70_shflsync_idx_p) ;  /* 0x0000213000007944 */ /* 0x01efea0003c00000 */
[----:B------:R-:W-:Y:S01]  /*e920*/  MOV R6, R5 ;  /* 0x0000000500067202 */ /* 0x000fe20000000f00 */
[----:B------:R-:W-:Y:S05]  /*e930*/  BRA `(.L_x_38) ;  /* 0xffff1d8000007947 */ /* 0x000fea000383ffff */
.L_x_47:
[----:B-1----:R-:W-:Y:S01]  /*e940*/  IMAD.MOV.U32 R9, RZ, RZ, R6 ;  /* 0x000000ffff097224 */ /* 0x002fe200078e0006 */
[----:B------:R-:W-:Y:S01]  /*e950*/  MOV R5, RZ ;  /* 0x000000ff00057202 */ /* 0x000fe20000000f00 */
[----:B------:R-:W-:Y:S01]  /*e960*/  IMAD.MOV.U32 R3, RZ, RZ, 0x181f ;  /* 0x0000181fff037424 */ /* 0x000fe200078e00ff */
[----:B------:R-:W-:Y:S02]  /*e970*/  MOV R2, 0xe990 ;  /* 0x0000e99000027802 */ /* 0x000fe40000000f00 */
[----:B------:R-:W-:Y:S05]  /*e980*/  CALL.REL.NOINC `($__internal_1_$__cuda_sm70_shflsync_idx_p) ;  /* 0x000020c000007944 */ /* 0x000fea0003c00000 */
[----:B------:R-:W-:Y:S01]  /*e990*/  MOV R8, R5 ;  /* 0x0000000500087202 */ /* 0x000fe20000000f00 */
[----:B------:R-:W-:Y:S05]  /*e9a0*/  BRA `(.L_x_147) ;  /* 0xffff396000007947 */ /* 0x000fea000383ffff */
.L_x_48:
[----:B------:R-:W-:Y:S01]  /*e9b0*/  IMAD.MOV.U32 R9, RZ, RZ, R7 ;  /* 0x000000ffff097224 */ /* 0x000fe200078e0007 */
[----:B------:R-:W-:Y:S01]  /*e9c0*/  MOV R5, RZ ;  /* 0x000000ff00057202 */ /* 0x000fe20000000f00 */
[----:B------:R-:W-:Y:S01]  /*e9d0*/  IMAD.MOV.U32 R3, RZ, RZ, 0x181f ;  /* 0x0000181fff037424 */ /* 0x000fe200078e00ff */
[----:B------:R-:W-:Y:S02]  /*e9e0*/  MOV R2, 0xea00 ;  /* 0x0000ea0000027802 */ /* 0x000fe40000000f00 */
[----:B-12---:R-:W-:Y:S05]  /*e9f0*/  CALL.REL.NOINC `($__internal_1_$__cuda_sm70_shflsync_idx_p) ;  /* 0x0000205000007944 */ /* 0x006fea0003c00000 */
[----:B------:R-:W-:Y:S01]  /*ea00*/  MOV R2, R5 ;  /* 0x0000000500027202 */ /* 0x000fe20000000f00 */
[----:B------:R-:W-:Y:S05]  /*ea10*/  BRA `(.L_x_148) ;  /* 0xffff391000007947 */ /* 0x000fea000383ffff */
.L_x_51:
[----:B------:R-:W-:Y:S01]  /*ea20*/  IMAD.MOV.U32 R9, RZ, RZ, R6 ;  /* 0x000000ffff097224 */ /* 0x000fe200078e0006 */
[----:B------:R-:W-:Y:S01]  /*ea30*/  MOV R5, 0x1 ;  /* 0x0000000100057802 */ /* 0x000fe20000000f00 */
[----:B--2---:R-:W-:Y:S01]  /*ea40*/  IMAD.MOV.U32 R3, RZ, RZ, 0x181f ;  /* 0x0000181fff037424 */ /* 0x004fe200078e00ff */
[----:B----4-:R-:W-:-:S02]  /*ea50*/  MOV R2, 0xea70 ;  /* 0x0000ea7000027802 */ /* 0x010fc40000000f00 */
[----:B-1-3--:R-:W-:Y:S05]  /*ea60*/  CALL.REL.NOINC `($__internal_1_$__cuda_sm70_shflsync_idx_p) ;  /* 0x00001fe000007944 */ /* 0x00afea0003c00000 */
[----:B------:R-:W-:Y:S01]  /*ea70*/  IMAD.MOV.U32 R8, RZ, RZ, R5 ;  /* 0x000000ffff087224 */ /* 0x000fe200078e0005 */
[----:B------:R-:W-:Y:S01]  /*ea80*/  MOV R5, 0x1 ;  /* 0x0000000100057802 */ /* 0x000fe20000000f00 */
[----:B------:R-:W-:Y:S01]  /*ea90*/  IMAD.MOV.U32 R9, RZ, RZ, R7 ;  /* 0x000000ffff097224 */ /* 0x000fe200078e0007 */
[----:B------:R-:W-:-:S02]  /*eaa0*/  MOV R3, 0x181f ;  /* 0x0000181f00037802 */ /* 0x000fc40000000f00 */
[----:B------:R-:W-:Y:S02]  /*eab0*/  MOV R2, 0xead0 ;  /* 0x0000ead000027802 */ /* 0x000fe40000000f00 */
[----:B------:R-:W-:Y:S05]  /*eac0*/  CALL.REL.NOINC `($__internal_1_$__cuda_sm70_shflsync_idx_p) ;  /* 0x00001f8000007944 */ /* 0x000fea0003c00000 */
[----:B------:R-:W-:Y:S01]  /*ead0*/  MOV R2, R5 ;  /* 0x0000000500027202 */ /* 0x000fe20000000f00 */
[----:B------:R-:W-:Y:S05]  /*eae0*/  BRA `(.L_x_149) ;  /* 0xffff393000007947 */ /* 0x000fea000383ffff */
.L_x_54:
[----:B------:R-:W-:Y:S01]  /*eaf0*/  IMAD.MOV.U32 R9, RZ, RZ, R6 ;  /* 0x000000ffff097224 */ /* 0x000fe200078e0006 */
[----:B------:R-:W-:Y:S01]  /*eb00*/  MOV R5, 0x2 ;  /* 0x0000000200057802 */ /* 0x000fe20000000f00 */
[----:B-1----:R-:W-:Y:S01]  /*eb10*/  IMAD.MOV.U32 R3, RZ, RZ, 0x181f ;  /* 0x0000181fff037424 */ /* 0x002fe200078e00ff */
[----:B----4-:R-:W-:Y:S02]  /*eb20*/  MOV R2, 0xeb40 ;  /* 0x0000eb4000027802 */ /* 0x010fe40000000f00 */
[----:B--23--:R-:W-:Y:S05]  /*eb30*/  CALL.REL.NOINC `($__internal_1_$__cuda_sm70_shflsync_idx_p) ;  /* 0x00001f1000007944 */ /* 0x00cfea0003c00000 */
[----:B------:R-:W-:Y:S01]  /*eb40*/  MOV R8, R5 ;  /* 0x0000000500087202 */ /* 0x000fe20000000f00 */
[----:B------:R-:W-:Y:S05]  /*eb50*/  BRA `(.L_x_150) ;  /* 0xffff39a000007947 */ /* 0x000fea000383ffff */
.L_x_55:
[----:B------:R-:W-:Y:S01]  /*eb60*/  IMAD.MOV.U32 R9, RZ, RZ, R7 ;  /* 0x000000ffff097224 */ /* 0x000fe200078e0007 */
[----:B------:R-:W-:Y:S01]  /*eb70*/  MOV R5, 0x2 ;  /* 0x0000000200057802 */ /* 0x000fe20000000f00 */
[----:B------:R-:W-:Y:S01]  /*eb80*/  IMAD.MOV.U32 R3, RZ, RZ, 0x181f ;  /* 0x0000181fff037424 */ /* 0x000fe200078e00ff */
[----:B----4-:R-:W-:Y:S02]  /*eb90*/  MOV R2, 0xebb0 ;  /* 0x0000ebb000027802 */ /* 0x010fe40000000f00 */
[----:B-123--:R-:W-:Y:S05]  /*eba0*/  CALL.REL.NOINC `($__internal_1_$__cuda_sm70_shflsync_idx_p) ;  /* 0x00001ea000007944 */ /* 0x00efea0003c00000 */
[----:B------:R-:W-:Y:S01]  /*ebb0*/  MOV R2, R5 ;  /* 0x0000000500027202 */ /* 0x000fe20000000f00 */
[----:B------:R-:W-:Y:S05]  /*ebc0*/  BRA `(.L_x_151) ;  /* 0xffff395000007947 */ /* 0x000fea000383ffff */
.L_x_58:
[----:B------:R-:W-:Y:S01]  /*ebd0*/  IMAD.MOV.U32 R9, RZ, RZ, R6 ;  /* 0x000000ffff097224 */ /* 0x000fe200078e0006 */
[----:B------:R-:W-:Y:S01]  /*ebe0*/  MOV R5, 0x3 ;  /* 0x0000000300057802 */ /* 0x000fe20000000f00 */
[----:B-1----:R-:W-:Y:S01]  /*ebf0*/  IMAD.MOV.U32 R3, RZ, RZ, 0x181f ;  /* 0x0000181fff037424 */ /* 0x002fe200078e00ff */
[----:B------:R-:W-:-:S02]  /*ec00*/  MOV R2, 0xec20 ;  /* 0x0000ec2000027802 */ /* 0x000fc40000000f00 */
[----:B--234-:R-:W-:Y:S05]  /*ec10*/  CALL.REL.NOINC `($__internal_1_$__cuda_sm70_shflsync_idx_p) ;  /* 0x00001e3000007944 */ /* 0x01cfea0003c00000 */
        /* <DEDUP_REMOVED lines=8> */
.L_x_61:
[----:B------:R-:W-:Y:S01]  /*eca0*/  IMAD.MOV.U32 R9, RZ, RZ, R6 ;  /* 0x000000ffff097224 */ /* 0x000fe200078e0006 */
[----:B------:R-:W-:Y:S01]  /*ecb0*/  MOV R5, 0x4 ;  /* 0x0000000400057802 */ /* 0x000fe20000000f00 */
[----:B-1----:R-:W-:Y:S01]  /*ecc0*/  IMAD.MOV.U32 R3, RZ, RZ, 0x181f ;  /* 0x0000181fff037424 */ /* 0x002fe200078e00ff */
[----:B------:R-:W-:Y:S02]  /*ecd0*/  MOV R2, 0xecf0 ;  /* 0x0000ecf000027802 */ /* 0x000fe40000000f00 */
[----:B--234-:R-:W-:Y:S05]  /*ece0*/  CALL.REL.NOINC `($__internal_1_$__cuda_sm70_shflsync_idx_p) ;  /* 0x00001d6000007944 */ /* 0x01cfea0003c00000 */
[----:B------:R-:W-:Y:S01]  /*ecf0*/  MOV R8, R5 ;  /* 0x0000000500087202 */ /* 0x000fe20000000f00 */
[----:B------:R-:W-:Y:S05]  /*ed00*/  BRA `(.L_x_153) ;  /* 0xffff39e000007947 */ /* 0x000fea000383ffff */
.L_x_62:
[----:B------:R-:W-:Y:S01]  /*ed10*/  IMAD.MOV.U32 R9, RZ, RZ, R7 ;  /* 0x000000ffff097224 */ /* 0x000fe200078e0007 */
[----:B------:R-:W-:Y:S01]  /*ed20*/  MOV R5, 0x4 ;  /* 0x0000000400057802 */ /* 0x000fe20000000f00 */
[----:B-1----:R-:W-:Y:S01]  /*ed30*/  IMAD.MOV.U32 R3, RZ, RZ, 0x181f ;  /* 0x0000181fff037424 */ /* 0x002fe200078e00ff */
[----:B------:R-:W-:Y:S02]  /*ed40*/  MOV R2, 0xed60 ;  /* 0x0000ed6000027802 */ /* 0x000fe40000000f00 */
[----:B--234-:R-:W-:Y:S05]  /*ed50*/  CALL.REL.NOINC `($__internal_1_$__cuda_sm70_shflsync_idx_p) ;  /* 0x00001cf000007944 */ /* 0x01cfea0003c00000 */
[----:B------:R-:W-:Y:S01]  /*ed60*/  MOV R2, R5 ;  /* 0x0000000500027202 */ /* 0x000fe20000000f00 */
[----:B------:R-:W-:Y:S05]  /*ed70*/  BRA `(.L_x_154) ;  /* 0xffff399000007947 */ /* 0x000fea000383ffff */
.L_x_65:
[----:B------:R-:W-:Y:S01]  /*ed80*/  IMAD.MOV.U32 R9, RZ, RZ, R6 ;  /* 0x000000ffff097224 */ /* 0x000fe200078e0006 */
[----:B------:R-:W-:Y:S01]  /*ed90*/  MOV R5, 0x5 ;  /* 0x0000000500057802 */ /* 0x000fe20000000f00 */
[----:B--2---:R-:W-:Y:S01]  /*eda0*/  IMAD.MOV.U32 R3, RZ, RZ, 0x181f ;  /* 0x0000181fff037424 */ /* 0x004fe200078e00ff */
[----:B---3--:R-:W-:-:S02]  /*edb0*/  MOV R2, 0xedd0 ;  /* 0x0000edd000027802 */ /* 0x008fc40000000f00 */
[----:B-1--4-:R-:W-:Y:S05]  /*edc0*/  CALL.REL.NOINC `($__internal_1_$__cuda_sm70_shflsync_idx_p) ;  /* 0x00001c8000007944 */ /* 0x012fea0003c00000 */
        /* <DEDUP_REMOVED lines=8> */
.L_x_68:
[----:B------:R-:W-:Y:S01]  /*ee50*/  IMAD.MOV.U32 R9, RZ, RZ, R6 ;  /* 0x000000ffff097224 */ /* 0x000fe200078e0006 */
[----:B------:R-:W-:Y:S01]  /*ee60*/  MOV R5, 0x6 ;  /* 0x0000000600057802 */ /* 0x000fe20000000f00 */
[----:B-1----:R-:W-:Y:S01]  /*ee70*/  IMAD.MOV.U32 R3, RZ, RZ, 0x181f ;  /* 0x0000181fff037424 */ /* 0x002fe200078e00ff */
[----:B---3--:R-:W-:Y:S02]  /*ee80*/  MOV R2, 0xeea0 ;  /* 0x0000eea000027802 */ /* 0x008fe40000000f00 */
[----:B--2-4-:R-:W-:Y:S05]  /*ee90*/  CALL.REL.NOINC `($__internal_1_$__cuda_sm70_shflsync_idx_p) ;  /* 0x00001bb000007944 */ /* 0x014fea0003c00000 */
[----:B------:R-:W-:Y:S01]  /*eea0*/  MOV R8, R5 ;  /* 0x0000000500087202 */ /* 0x000fe20000000f00 */
[----:B------:R-:W-:Y:S05]  /*eeb0*/  BRA `(.L_x_156) ;  /* 0xffff3a2000007947 */ /* 0x000fea000383ffff */
.L_x_69:
[----:B------:R-:W-:Y:S01]  /*eec0*/  IMAD.MOV.U32 R9, RZ, RZ, R7 ;  /* 0x000000ffff097224 */ /* 0x000fe200078e0007 */
[----:B------:R-:W-:Y:S01]  /*eed0*/  MOV R5, 0x6 ;  /* 0x0000000600057802 */ /* 0x000fe20000000f00 */
[----:B------:R-:W-:Y:S01]  /*eee0*/  IMAD.MOV.U32 R3, RZ, RZ, 0x181f ;  /* 0x0000181fff037424 */ /* 0x000fe200078e00ff */
[----:B---3--:R-:W-:Y:S02]  /*eef0*/  MOV R2, 0xef10 ;  /* 0x0000ef1000027802 */ /* 0x008fe40000000f00 */
[----:B-12-4-:R-:W-:Y:S05]  /*ef00*/  CALL.REL.NOINC `($__internal_1_$__cuda_sm70_shflsync_idx_p) ;  /* 0x00001b4000007944 */ /* 0x016fea0003c00000 */
[----:B------:R-:W-:Y:S01]  /*ef10*/  MOV R2, R5 ;  /* 0x0000000500027202 */ /* 0x000fe20000000f00 */
[----:B------:R-:W-:Y:S05]  /*ef20*/  BRA `(.L_x_157) ;  /* 0xffff39d000007947 */ /* 0x000fea000383ffff */
.L_x_72:
        /* <DEDUP_REMOVED lines=13> */
.L_x_77:
[----:B---3--:R2:W5:Y:S01]  /*f000*/  LDL R0, [R1] ;  /* 0x0000000001007983 */ /* 0x0085620000100800 */
[----:B-1----:R-:W-:Y:S01]  /*f010*/  IMAD.MOV.U32 R3, RZ, RZ, 0x2 ;  /* 0x00000002ff037424 */ /* 0x002fe200078e00ff */
[----:B------:R-:W-:Y:S01]  /*f020*/  MOV R10, 0x1f ;  /* 0x0000001f000a7802 */ /* 0x000fe20000000f00 */
[----:B------:R-:W-:Y:S01]  /*f030*/  IMAD.MOV.U32 R9, RZ, RZ, -0x1 ;  /* 0xffffffffff097424 */ /* 0x000fe200078e00ff */
[----:B------:R-:W-:Y:S02]  /*f040*/  MOV R2, 0xf060 ;  /* 0x0000f06000027802 */ /* 0x000fe40000000f00 */
[----:B--2--5:R-:W-:Y:S05]  /*f050*/  CALL.REL.NOINC `($__internal_0_$__cuda_sm70_shflsync_bfly_p) ;  /* 0x000019b000007944 */ /* 0x024fea0003c00000 */
[----:B------:R-:W2:Y:S01]  /*f060*/  LDL.LU R2, [R1] ;  /* 0x0000000001027983 */ /* 0x000ea20000300800 */
[----:B------:R-:W-:Y:S01]  /*f070*/  MOV R3, 0x1 ;  /* 0x0000000100037802 */ /* 0x000fe20000000f00 */
[----:B--2---:R-:W-:Y:S01]  /*f080*/  FADD.FTZ R7, R2, R0 ;  /* 0x0000000002077221 */ /* 0x004fe20000010000 */
[----:B------:R-:W-:-:S04]  /*f090*/  MOV R2, 0xf0c0 ;  /* 0x0000f0c000027802 */ /* 0x000fc80000000f00 */
[----:B------:R-:W-:Y:S02]  /*f0a0*/  MOV R0, R7 ;  /* 0x0000000700007202 */ /* 0x000fe40000000f00 */
[----:B------:R-:W-:Y:S05]  /*f0b0*/  CALL.REL.NOINC `($__internal_0_$__cuda_sm70_shflsync_bfly_p) ;  /* 0x0000195000007944 */ /* 0x000fea0003c00000 */
[----:B------:R-:W-:Y:S02]  /*f0c0*/  FADD.FTZ R4, R7, R0 ;  /* 0x0000000007047221 */ /* 0x000fe40000010000 */
[----:B------:R1:W5:Y:S01]  /*f0d0*/  LDL R0, [R1+0x4] ;  /* 0x0000040001007983 */ /* 0x0003620000100800 */
[----:B------:R-:W-:Y:S02]  /*f0e0*/  MOV R3, 0x2 ;  /* 0x0000000200037802 */ /* 0x000fe40000000f00 */
[----:B------:R-:W-:Y:S02]  /*f0f0*/  MOV R2, 0xf110 ;  /* 0x0000f11000027802 */ /* 0x000fe40000000f00 */
[----:B-1---5:R-:W-:Y:S05]  /*f100*/  CALL.REL.NOINC `($__internal_0_$__cuda_sm70_shflsync_bfly_p) ;  /* 0x0000190000007944 */ /* 0x022fea0003c00000 */
[----:B------:R-:W2:Y:S01]  /*f110*/  LDL.LU R2, [R1+0x4] ;  /* 0x0000040001027983 */ /* 0x000ea20000300800 */
        /* <DEDUP_REMOVED lines=27> */
[----:B------:R-:W-:Y:S01]  /*f2d0*/  MOV R9, R0 ;  /* 0x0000000000097202 */ /* 0x000fe20000000f00 */
[----:B------:R-:W-:Y:S05]  /*f2e0*/  BRA `(.L_x_159) ;  /* 0xffffb1f000007947 */ /* 0x000fea000383ffff */
.L_x_84:
[----:B-1-34-:R-:W-:Y:S01]  /*f2f0*/  IMAD.MOV.U32 R9, RZ, RZ, R6 ;  /* 0x000000ffff097224 */ /* 0x01afe200078e0006 */
[----:B------:R-:W-:Y:S01]  /*f300*/  MOV R5, RZ ;  /* 0x000000ff00057202 */ /* 0x000fe20000000f00 */
[----:B------:R-:W-:Y:S01]  /*f310*/  IMAD.MOV.U32 R3, RZ, RZ, 0x181f ;  /* 0x0000181fff037424 */ /* 0x000fe200078e00ff */
[----:B------:R-:W-:Y:S02]  /*f320*/  MOV R2, 0xf340 ;  /* 0x0000f34000027802 */ /* 0x000fe40000000f00 */
[----:B------:R-:W-:Y:S05]  /*f330*/  CALL.REL.NOINC `($__internal_1_$__cuda_sm70_shflsync_idx_p) ;  /* 0x0000171000007944 */ /* 0x000fea0003c00000 */
[----:B------:R-:W-:Y:S01]  /*f340*/  MOV R8, R5 ;  /* 0x0000000500087202 */ /* 0x000fe20000000f00 */
[----:B------:R-:W-:Y:S05]  /*f350*/  BRA `(.L_x_160) ;  /* 0xffffc7c000007947 */ /* 0x000fea000383ffff */
.L_x_85:
[----:B------:R-:W-:Y:S01]  /*f360*/  IMAD.MOV.U32 R9, RZ, RZ, R7 ;  /* 0x000000ffff097224 */ /* 0x000fe200078e0007 */
[----:B------:R-:W-:Y:S01]  /*f370*/  MOV R5, RZ ;  /* 0x000000ff00057202 */ /* 0x000fe20000000f00 */
[----:B------:R-:W-:Y:S01]  /*f380*/  IMAD.MOV.U32 R3, RZ, RZ, 0x181f ;  /* 0x0000181fff037424 */ /* 0x000fe200078e00ff */
[----:B------:R-:W-:Y:S02]  /*f390*/  MOV R2, 0xf3b0 ;  /* 0x0000f3b000027802 */ /* 0x000fe40000000f00 */
[----:B-12---:R-:W-:Y:S05]  /*f3a0*/  CALL.REL.NOINC `($__internal_1_$__cuda_sm70_shflsync_idx_p) ;  /* 0x000016a000007944 */ /* 0x006fea0003c00000 */
[----:B------:R-:W-:Y:S01]  /*f3b0*/  MOV R2, R5 ;  /* 0x0000000500027202 */ /* 0x000fe20000000f00 */
[----:B------:R-:W-:Y:S05]  /*f3c0*/  BRA `(.L_x_161) ;  /* 0xffffc77000007947 */ /* 0x000fea000383ffff */
.L_x_86:
[----:B------:R-:W-:Y:S01]  /*f3d0*/  IMAD.MOV.U32 R9, RZ, RZ, R6 ;  /* 0x000000ffff097224 */ /* 0x000fe200078e0006 */
[----:B------:R-:W-:Y:S01]  /*f3e0*/  MOV R5, 0x1 ;  /* 0x0000000100057802 */ /* 0x000fe20000000f00 */
[----:B--2---:R-:W-:Y:S01]  /*f3f0*/  IMAD.MOV.U32 R3, RZ, RZ, 0x181f ;  /* 0x0000181fff037424 */ /* 0x004fe200078e00ff */
[----:B------:R-:W-:-:S02]  /*f400*/  MOV R2, 0xf420 ;  /* 0x0000f42000027802 */ /* 0x000fc40000000f00 */
        /* <DEDUP_REMOVED lines=9> */
.L_x_87:
[----:B------:R-:W-:Y:S01]  /*f4a0*/  IMAD.MOV.U32 R9, RZ, RZ, R6 ;  /* 0x000000ffff097224 */ /* 0x000fe200078e0006 */
[----:B------:R-:W-:Y:S01]  /*f4b0*/  MOV R5, 0x2 ;  /* 0x0000000200057802 */ /* 0x000fe20000000f00 */
[----:B-1----:R-:W-:Y:S01]  /*f4c0*/  IMAD.MOV.U32 R3, RZ, RZ, 0x181f ;  /* 0x0000181fff037424 */ /* 0x002fe200078e00ff */
[----:B------:R-:W-:Y:S02]  /*f4d0*/  MOV R2, 0xf4f0 ;  /* 0x0000f4f000027802 */ /* 0x000fe40000000f00 */
[----:B---34-:R-:W-:Y:S05]  /*f4e0*/  CALL.REL.NOINC `($__internal_1_$__cuda_sm70_shflsync_idx_p) ;  /* 0x0000156000007944 */ /* 0x018fea0003c00000 */
[----:B------:R-:W-:Y:S01]  /*f4f0*/  MOV R8, R5 ;  /* 0x0000000500087202 */ /* 0x000fe20000000f00 */
[----:B------:R-:W-:Y:S05]  /*f500*/  BRA `(.L_x_163) ;  /* 0xffffc74000007947 */ /* 0x000fea000383ffff */
.L_x_88:
[----:B------:R-:W-:Y:S01]  /*f510*/  IMAD.MOV.U32 R9, RZ, RZ, R7 ;  /* 0x000000ffff097224 */ /* 0x000fe200078e0007 */
[----:B------:R-:W-:Y:S01]  /*f520*/  MOV R5, 0x2 ;  /* 0x0000000200057802 */ /* 0x000fe20000000f00 */
[----:B-1----:R-:W-:Y:S01]  /*f530*/  IMAD.MOV.U32 R3, RZ, RZ, 0x181f ;  /* 0x0000181fff037424 */ /* 0x002fe200078e00ff */
[----:B------:R-:W-:Y:S02]  /*f540*/  MOV R2, 0xf560 ;  /* 0x0000f56000027802 */ /* 0x000fe40000000f00 */
[----:B--234-:R-:W-:Y:S05]  /*f550*/  CALL.REL.NOINC `($__internal_1_$__cuda_sm70_shflsync_idx_p) ;  /* 0x000014f000007944 */ /* 0x01cfea0003c00000 */
[----:B------:R-:W-:Y:S01]  /*f560*/  MOV R2, R5 ;  /* 0x0000000500027202 */ /* 0x000fe20000000f00 */
[----:B------:R-:W-:Y:S05]  /*f570*/  BRA `(.L_x_164) ;  /* 0xffffc6f000007947 */ /* 0x000fea000383ffff */
.L_x_89:
[----:B------:R-:W-:Y:S01]  /*f580*/  IMAD.MOV.U32 R9, RZ, RZ, R6 ;  /* 0x000000ffff097224 */ /* 0x000fe200078e0006 */
[----:B------:R-:W-:Y:S01]  /*f590*/  MOV R5, 0x3 ;  /* 0x0000000300057802 */ /* 0x000fe20000000f00 */
[----:B--2---:R-:W-:Y:S01]  /*f5a0*/  IMAD.MOV.U32 R3, RZ, RZ, 0x181f ;  /* 0x0000181fff037424 */ /* 0x004fe200078e00ff */
[----:B------:R-:W-:-:S02]  /*f5b0*/  MOV R2, 0xf5d0 ;  /* 0x0000f5d000027802 */ /* 0x000fc40000000f00 */
[----:B-1-34-:R-:W-:Y:S05]  /*f5c0*/  CALL.REL.NOINC `($__internal_1_$__cuda_sm70_shflsync_idx_p) ;  /* 0x0000148000007944 */ /* 0x01afea0003c00000 */
        /* <DEDUP_REMOVED lines=8> */
.L_x_90:
[----:B------:R-:W-:Y:S01]  /*f650*/  IMAD.MOV.U32 R9, RZ, RZ, R6 ;  /* 0x000000ffff097224 */ /* 0x000fe200078e0006 */
[----:B------:R-:W-:Y:S01]  /*f660*/  MOV R5, 0x4 ;  /* 0x0000000400057802 */ /* 0x000fe20000000f00 */
[----:B--2---:R-:W-:Y:S01]  /*f670*/  IMAD.MOV.U32 R3, RZ, RZ, 0x181f ;  /* 0x0000181fff037424 */ /* 0x004fe200078e00ff */
[----:B------:R-:W-:Y:S02]  /*f680*/  MOV R2, 0xf6a0 ;  /* 0x0000f6a000027802 */ /* 0x000fe40000000f00 */
[----:B-1-34-:R-:W-:Y:S05]  /*f690*/  CALL.REL.NOINC `($__internal_1_$__cuda_sm70_shflsync_idx_p) ;  /* 0x000013b000007944 */ /* 0x01afea0003c00000 */
[----:B------:R-:W-:Y:S01]  /*f6a0*/  MOV R8, R5 ;  /* 0x0000000500087202 */ /* 0x000fe20000000f00 */
[----:B------:R-:W-:Y:S05]  /*f6b0*/  BRA `(.L_x_166) ;  /* 0xffffc6c000007947 */ /* 0x000fea000383ffff */
.L_x_91:
[----:B------:R-:W-:Y:S01]  /*f6c0*/  IMAD.MOV.U32 R9, RZ, RZ, R7 ;  /* 0x000000ffff097224 */ /* 0x000fe200078e0007 */
[----:B------:R-:W-:Y:S01]  /*f6d0*/  MOV R5, 0x4 ;  /* 0x0000000400057802 */ /* 0x000fe20000000f00 */
[----:B--2---:R-:W-:Y:S01]  /*f6e0*/  IMAD.MOV.U32 R3, RZ, RZ, 0x181f ;  /* 0x0000181fff037424 */ /* 0x004fe200078e00ff */
[----:B------:R-:W-:Y:S02]  /*f6f0*/  MOV R2, 0xf710 ;  /* 0x0000f71000027802 */ /* 0x000fe40000000f00 */
[----:B-1-34-:R-:W-:Y:S05]  /*f700*/  CALL.REL.NOINC `($__internal_1_$__cuda_sm70_shflsync_idx_p) ;  /* 0x0000134000007944 */ /* 0x01afea0003c00000 */
[----:B------:R-:W-:Y:S01]  /*f710*/  MOV R2, R5 ;  /* 0x0000000500027202 */ /* 0x000fe20000000f00 */
[----:B------:R-:W-:Y:S05]  /*f720*/  BRA `(.L_x_167) ;  /* 0xffffc67000007947 */ /* 0x000fea000383ffff */
.L_x_92:
        /* <DEDUP_REMOVED lines=13> */
.L_x_93:
[----:B------:R-:W-:Y:S01]  /*f800*/  IMAD.MOV.U32 R9, RZ, RZ, R6 ;  /* 0x000000ffff097224 */ /* 0x000fe200078e0006 */
[----:B------:R-:W-:Y:S01]  /*f810*/  MOV R5, 0x6 ;  /* 0x0000000600057802 */ /* 0x000fe20000000f00 */
[----:B--2---:R-:W-:Y:S01]  /*f820*/  IMAD.MOV.U32 R3, RZ, RZ, 0x181f ;  /* 0x0000181fff037424 */ /* 0x004fe200078e00ff */
[----:B------:R-:W-:Y:S02]  /*f830*/  MOV R2, 0xf850 ;  /* 0x0000f85000027802 */ /* 0x000fe40000000f00 */
[----:B-1--4-:R-:W-:Y:S05]  /*f840*/  CALL.REL.NOINC `($__internal_1_$__cuda_sm70_shflsync_idx_p) ;  /* 0x0000120000007944 */ /* 0x012fea0003c00000 */
[----:B------:R-:W-:Y:S01]  /*f850*/  MOV R8, R5 ;  /* 0x0000000500087202 */ /* 0x000fe20000000f00 */
[----:B------:R-:W-:Y:S05]  /*f860*/  BRA `(.L_x_169) ;  /* 0xffffc64000007947 */ /* 0x000fea000383ffff */
.L_x_94:
[----:B------:R-:W-:Y:S01]  /*f870*/  IMAD.MOV.U32 R9, RZ, RZ, R7 ;  /* 0x000000ffff097224 */ /* 0x000fe200078e0007 */
[----:B------:R-:W-:Y:S01]  /*f880*/  MOV R5, 0x6 ;  /* 0x0000000600057802 */ /* 0x000fe20000000f00 */
[----:B--2---:R-:W-:Y:S01]  /*f890*/  IMAD.MOV.U32 R3, RZ, RZ, 0x181f ;  /* 0x0000181fff037424 */ /* 0x004fe200078e00ff */
[----:B------:R-:W-:Y:S02]  /*f8a0*/  MOV R2, 0xf8c0 ;  /* 0x0000f8c000027802 */ /* 0x000fe40000000f00 */
[----:B-1-34-:R-:W-:Y:S05]  /*f8b0*/  CALL.REL.NOINC `($__internal_1_$__cuda_sm70_shflsync_idx_p) ;  /* 0x0000119000007944 */ /* 0x01afea0003c00000 */
[----:B------:R-:W-:Y:S01]  /*f8c0*/  MOV R2, R5 ;  /* 0x0000000500027202 */ /* 0x000fe20000000f00 */
[----:B------:R-:W-:Y:S05]  /*f8d0*/  BRA `(.L_x_170) ;  /* 0xffffc5f000007947 */ /* 0x000fea000383ffff */
.L_x_95:
[----:B------:R-:W-:Y:S01]  /*f8e0*/  IMAD.MOV.U32 R9, RZ, RZ, R6 ;  /* 0x000000ffff097224 */ /* 0x000fe200078e0006 */
[----:B------:R-:W-:Y:S01]  /*f8f0*/  MOV R5, 0x7 ;  /* 0x0000000700057802 */ /* 0x000fe20000000f00 */
[----:B-1----:R-:W-:Y:S01]  /*f900*/  IMAD.MOV.U32 R3, RZ, RZ, 0x181f ;  /* 0x0000181fff037424 */ /* 0x002fe200078e00ff */
[----:B------:R-:W-:-:S02]  /*f910*/  MOV R2, 0xf930 ;  /* 0x0000f93000027802 */ /* 0x000fc40000000f00 */
[----:B--2-4-:R-:W-:Y:S05]  /*f920*/  CALL.REL.NOINC `($__internal_1_$__cuda_sm70_shflsync_idx_p) ;  /* 0x0000112000007944 */ /* 0x014fea0003c00000 */
        /* <DEDUP_REMOVED lines=8> */
.L_x_97:
[----:B------:R-:W-:Y:S01]  /*f9b0*/  IMAD.MOV.U32 R9, RZ, RZ, R13 ;  /* 0x000000ffff097224 */ /* 0x000fe200078e000d */
[----:B------:R-:W-:Y:S01]  /*f9c0*/  MOV R5, RZ ;  /* 0x000000ff00057202 */ /* 0x000fe20000000f00 */
[----:B------:R-:W-:Y:S01]  /*f9d0*/  IMAD.MOV.U32 R3, RZ, RZ, 0x1c1f ;  /* 0x00001c1fff037424 */ /* 0x000fe200078e00ff */
[----:B------:R-:W-:Y:S02]  /*f9e0*/  MOV R2, 0xfa00 ;  /* 0x0000fa0000027802 */ /* 0x000fe40000000f00 */
[----:B------:R-:W-:Y:S05]  /*f9f0*/  CALL.REL.NOINC `($__internal_1_$__cuda_sm70_shflsync_idx_p) ;  /* 0x0000105000007944 */ /* 0x000fea0003c00000 */
[----:B------:R-:W-:Y:S01]  /*fa00*/  MOV R12, R5 ;  /* 0x00000005000c7202 */ /* 0x000fe20000000f00 */
[----:B------:R-:W-:Y:S05]  /*fa10*/  BRA `(.L_x_172) ;  /* 0xffffc7e000007947 */ /* 0x000fea000383ffff */
.L_x_98:
[----:B------:R-:W-:Y:S01]  /*fa20*/  IMAD.MOV.U32 R9, RZ, RZ, R20 ;  /* 0x000000ffff097224 */ /* 0x000fe200078e0014 */
[----:B------:R-:W-:Y:S01]  /*fa30*/  MOV R5, RZ ;  /* 0x000000ff00057202 */ /* 0x000fe20000000f00 */
[----:B------:R-:W-:Y:S01]  /*fa40*/  IMAD.MOV.U32 R3, RZ, RZ, 0x1c1f ;  /* 0x00001c1fff037424 */ /* 0x000fe200078e00ff */
[----:B------:R-:W-:Y:S02]  /*fa50*/  MOV R2, 0xfa70 ;  /* 0x0000fa7000027802 */ /* 0x000fe40000000f00 */
[----:B-12---:R-:W-:Y:S05]  /*fa60*/  CALL.REL.NOINC `($__internal_1_$__cuda_sm70_shflsync_idx_p) ;  /* 0x00000fe000007944 */ /* 0x006fea0003c00000 */
[----:B------:R-:W-:Y:S01]  /*fa70*/  MOV R2, R5 ;  /* 0x0000000500027202 */ /* 0x000fe20000000f00 */
[----:B------:R-:W-:Y:S05]  /*fa80*/  BRA `(.L_x_173) ;  /* 0xffffc79000007947 */ /* 0x000fea000383ffff */
.L_x_101:
        /* <DEDUP_REMOVED lines=13> */
.L_x_104:
[----:B------:R-:W-:Y:S01]  /*fb60*/  IMAD.MOV.U32 R9, RZ, RZ, R13 ;  /* 0x000000ffff097224 */ /* 0x000fe200078e000d */
[----:B------:R-:W-:Y:S01]  /*fb70*/  MOV R5, 0x2 ;  /* 0x0000000200057802 */ /* 0x000fe20000000f00 */
[----:B--2---:R-:W-:Y:S01]  /*fb80*/  IMAD.MOV.U32 R3, RZ, RZ, 0x1c1f ;  /* 0x00001c1fff037424 */ /* 0x004fe200078e00ff */
[----:B----4-:R-:W-:Y:S02]  /*fb90*/  MOV R2, 0xfbb0 ;  /* 0x0000fbb000027802 */ /* 0x010fe40000000f00 */
[----:B-1-3--:R-:W-:Y:S05]  /*fba0*/  CALL.REL.NOINC `($__internal_1_$__cuda_sm70_shflsync_idx_p) ;  /* 0x00000ea000007944 */ /* 0x00afea0003c00000 */
[----:B------:R-:W-:Y:S01]  /*fbb0*/  MOV R12, R5 ;  /* 0x00000005000c7202 */ /* 0x000fe20000000f00 */
[----:B------:R-:W-:Y:S05]  /*fbc0*/  BRA `(.L_x_175) ;  /* 0xffffcc0000007947 */ /* 0x000fea000383ffff */
.L_x_105:
[----:B------:R-:W-:Y:S01]  /*fbd0*/  IMAD.MOV.U32 R9, RZ, RZ, R20 ;  /* 0x000000ffff097224 */ /* 0x000fe200078e0014 */
[----:B------:R-:W-:Y:S01]  /*fbe0*/  MOV R5, 0x2 ;  /* 0x0000000200057802 */ /* 0x000fe20000000f00 */
[----:B--2---:R-:W-:Y:S01]  /*fbf0*/  IMAD.MOV.U32 R3, RZ, RZ, 0x1c1f ;  /* 0x00001c1fff037424 */ /* 0x004fe200078e00ff */
[----:B----4-:R-:W-:Y:S02]  /*fc00*/  MOV R2, 0xfc20 ;  /* 0x0000fc2000027802 */ /* 0x010fe40000000f00 */
[----:B-1-3--:R-:W-:Y:S05]  /*fc10*/  CALL.REL.NOINC `($__internal_1_$__cuda_sm70_shflsync_idx_p) ;  /* 0x00000e3000007944 */ /* 0x00afea0003c00000 */
[----:B------:R-:W-:Y:S01]  /*fc20*/  MOV R2, R5 ;  /* 0x0000000500027202 */ /* 0x000fe20000000f00 */
[----:B------:R-:W-:Y:S05]  /*fc30*/  BRA `(.L_x_176) ;  /* 0xffffcbb000007947 */ /* 0x000fea000383ffff */
.L_x_108:
[----:B------:R-:W-:Y:S01]  /*fc40*/  IMAD.MOV.U32 R9, RZ, RZ, R13 ;  /* 0x000000ffff097224 */ /* 0x000fe200078e000d */
[----:B------:R-:W-:Y:S01]  /*fc50*/  MOV R5, 0x3 ;  /* 0x0000000300057802 */ /* 0x000fe20000000f00 */
[----:B-1----:R-:W-:Y:S01]  /*fc60*/  IMAD.MOV.U32 R3, RZ, RZ, 0x1c1f ;  /* 0x00001c1fff037424 */ /* 0x002fe200078e00ff */
[----:B----4-:R-:W-:-:S02]  /*fc70*/  MOV R2, 0xfc90 ;  /* 0x0000fc9000027802 */ /* 0x010fc40000000f00 */
[----:B--23--:R-:W-:Y:S05]  /*fc80*/  CALL.REL.NOINC `($__internal_1_$__cuda_sm70_shflsync_idx_p) ;  /* 0x00000dc000007944 */ /* 0x00cfea0003c00000 */
        /* <DEDUP_REMOVED lines=8> */
.L_x_112:
[----:B------:R-:W-:Y:S01]  /*fd10*/  IMAD.MOV.U32 R9, RZ, RZ, R6 ;  /* 0x000000ffff097224 */ /* 0x000fe200078e0006 */
[----:B------:R-:W-:Y:S01]  /*fd20*/  MOV R5, RZ ;  /* 0x000000ff00057202 */ /* 0x000fe20000000f00 */
[----:B------:R-:W-:Y:S01]  /*fd30*/  IMAD.MOV.U32 R3, RZ, RZ, 0x181f ;  /* 0x0000181fff037424 */ /* 0x000fe200078e00ff */
[----:B------:R-:W-:Y:S02]  /*fd40*/  MOV R2, 0xfd60 ;  /* 0x0000fd6000027802 */ /* 0x000fe40000000f00 */
[----:B------:R-:W-:Y:S05]  /*fd50*/  CALL.REL.NOINC `($__internal_1_$__cuda_sm70_shflsync_idx_p) ;  /* 0x00000cf000007944 */ /* 0x000fea0003c00000 */
[----:B------:R-:W-:Y:S01]  /*fd60*/  MOV R8, R5 ;  /* 0x0000000500087202 */ /* 0x000fe20000000f00 */
[----:B------:R-:W-:Y:S05]  /*fd70*/  BRA `(.L_x_178) ;  /* 0xffffd6f000007947 */ /* 0x000fea000383ffff */
.L_x_113:
[----:B------:R-:W-:Y:S01]  /*fd80*/  IMAD.MOV.U32 R9, RZ, RZ, R7 ;  /* 0x000000ffff097224 */ /* 0x000fe200078e0007 */
[----:B------:R-:W-:Y:S01]  /*fd90*/  MOV R5, RZ ;  /* 0x000000ff00057202 */ /* 0x000fe20000000f00 */
[----:B------:R-:W-:Y:S01]  /*fda0*/  IMAD.MOV.U32 R3, RZ, RZ, 0x181f ;  /* 0x0000181fff037424 */ /* 0x000fe200078e00ff */
[----:B------:R-:W-:Y:S02]  /*fdb0*/  MOV R2, 0xfdd0 ;  /* 0x0000fdd000027802 */ /* 0x000fe40000000f00 */
[----:B-12---:R-:W-:Y:S05]  /*fdc0*/  CALL.REL.NOINC `($__internal_1_$__cuda_sm70_shflsync_idx_p) ;  /* 0x00000c8000007944 */ /* 0x006fea0003c00000 */
[----:B------:R-:W-:Y:S01]  /*fdd0*/  MOV R2, R5 ;  /* 0x0000000500027202 */ /* 0x000fe20000000f00 */
[----:B------:R-:W-:Y:S05]  /*fde0*/  BRA `(.L_x_179) ;  /* 0xffffd6a000007947 */ /* 0x000fea000383ffff */
.L_x_114:
        /* <DEDUP_REMOVED lines=13> */
.L_x_115:
[----:B------:R-:W-:Y:S01]  /*fec0*/  IMAD.MOV.U32 R9, RZ, RZ, R6 ;  /* 0x000000ffff097224 */ /* 0x000fe200078e0006 */
[----:B------:R-:W-:Y:S01]  /*fed0*/  MOV R5, 0x2 ;  /* 0x0000000200057802 */ /* 0x000fe20000000f00 */
[----:B-1----:R-:W-:Y:S01]  /*fee0*/  IMAD.MOV.U32 R3, RZ, RZ, 0x181f ;  /* 0x0000181fff037424 */ /* 0x002fe200078e00ff */
[----:B------:R-:W-:Y:S02]  /*fef0*/  MOV R2, 0xff10 ;  /* 0x0000ff1000027802 */ /* 0x000fe40000000f00 */
[----:B---34-:R-:W-:Y:S05]  /*ff00*/  CALL.REL.NOINC `($__internal_1_$__cuda_sm70_shflsync_idx_p) ;  /* 0x00000b4000007944 */ /* 0x018fea0003c00000 */
[----:B------:R-:W-:Y:S01]  /*ff10*/  MOV R8, R5 ;  /* 0x0000000500087202 */ /* 0x000fe20000000f00 */
[----:B------:R-:W-:Y:S05]  /*ff20*/  BRA `(.L_x_181) ;  /* 0xffffd67000007947 */ /* 0x000fea000383ffff */
.L_x_116:
[----:B------:R-:W-:Y:S01]  /*ff30*/  IMAD.MOV.U32 R9, RZ, RZ, R7 ;  /* 0x000000ffff097224 */ /* 0x000fe200078e0007 */
[----:B------:R-:W-:Y:S01]  /*ff40*/  MOV R5, 0x2 ;  /* 0x0000000200057802 */ /* 0x000fe20000000f00 */
[----:B-1----:R-:W-:Y:S01]  /*ff50*/  IMAD.MOV.U32 R3, RZ, RZ, 0x181f ;  /* 0x0000181fff037424 */ /* 0x002fe200078e00ff */
[----:B------:R-:W-:Y:S02]  /*ff60*/  MOV R2, 0xff80 ;  /* 0x0000ff8000027802 */ /* 0x000fe40000000f00 */
[----:B--234-:R-:W-:Y:S05]  /*ff70*/  CALL.REL.NOINC `($__internal_1_$__cuda_sm70_shflsync_idx_p) ;  /* 0x00000ad000007944 */ /* 0x01cfea0003c00000 */
[----:B------:R-:W-:Y:S01]  /*ff80*/  MOV R2, R5 ;  /* 0x0000000500027202 */ /* 0x000fe20000000f00 */
[----:B------:R-:W-:Y:S05]  /*ff90*/  BRA `(.L_x_182) ;  /* 0xffffd62000007947 */ /* 0x000fea000383ffff */
.L_x_117:
        /* <DEDUP_REMOVED lines=13> */
.L_x_118:
[----:B------:R-:W-:Y:S01]  /*10070*/  IMAD.MOV.U32 R9, RZ, RZ, R6 ;  /* 0x000000ffff097224 */ /* 0x000fe200078e0006 */
[----:B------:R-:W-:Y:S01]  /*10080*/  MOV R5, 0x4 ;  /* 0x0000000400057802 */ /* 0x000fe20000000f00 */
[----:B--2---:R-:W-:Y:S01]  /*10090*/  IMAD.MOV.U32 R3, RZ, RZ, 0x181f ;  /* 0x0000181fff037424 */ /* 0x004fe200078e00ff */
[----:B------:R-:W-:Y:S02]  /*100a0*/  MOV R2, 0x100c0 ;  /* 0x000100c000027802 */ /* 0x000fe40000000f00 */
[----:B-1-34-:R-:W-:Y:S05]  /*100b0*/  CALL.REL.NOINC `($__internal_1_$__cuda_sm70_shflsync_idx_p) ;  /* 0x0000099000007944 */ /* 0x01afea0003c00000 */
[----:B------:R-:W-:Y:S01]  /*100c0*/  MOV R8, R5 ;  /* 0x0000000500087202 */ /* 0x000fe20000000f00 */
[----:B------:R-:W-:Y:S05]  /*100d0*/  BRA `(.L_x_184) ;  /* 0xffffd5f000007947 */ /* 0x000fea000383ffff */
.L_x_119:
[----:B------:R-:W-:Y:S01]  /*100e0*/  IMAD.MOV.U32 R9, RZ, RZ, R7 ;  /* 0x000000ffff097224 */ /* 0x000fe200078e0007 */
[----:B------:R-:W-:Y:S01]  /*100f0*/  MOV R5, 0x4 ;  /* 0x0000000400057802 */ /* 0x000fe20000000f00 */
[----:B--2---:R-:W-:Y:S01]  /*10100*/  IMAD.MOV.U32 R3, RZ, RZ, 0x181f ;  /* 0x0000181fff037424 */ /* 0x004fe200078e00ff */
[----:B------:R-:W-:Y:S02]  /*10110*/  MOV R2, 0x10130 ;  /* 0x0001013000027802 */ /* 0x000fe40000000f00 */
[----:B-1-34-:R-:W-:Y:S05]  /*10120*/  CALL.REL.NOINC `($__internal_1_$__cuda_sm70_shflsync_idx_p) ;  /* 0x0000092000007944 */ /* 0x01afea0003c00000 */
[----:B------:R-:W-:Y:S01]  /*10130*/  MOV R2, R5 ;  /* 0x0000000500027202 */ /* 0x000fe20000000f00 */
[----:B------:R-:W-:Y:S05]  /*10140*/  BRA `(.L_x_185) ;  /* 0xffffd5a000007947 */ /* 0x000fea000383ffff */
.L_x_120:
        /* <DEDUP_REMOVED lines=13> */
.L_x_121:
[----:B------:R-:W-:Y:S01]  /*10220*/  IMAD.MOV.U32 R9, RZ, RZ, R6 ;  /* 0x000000ffff097224 */ /* 0x000fe200078e0006 */
[----:B------:R-:W-:Y:S01]  /*10230*/  MOV R5, 0x6 ;  /* 0x0000000600057802 */ /* 0x000fe20000000f00 */
[----:B--2---:R-:W-:Y:S01]  /*10240*/  IMAD.MOV.U32 R3, RZ, RZ, 0x181f ;  /* 0x0000181fff037424 */ /* 0x004fe200078e00ff */
[----:B------:R-:W-:Y:S02]  /*10250*/  MOV R2, 0x10270 ;  /* 0x0001027000027802 */ /* 0x000fe40000000f00 */
[----:B-1--4-:R-:W-:Y:S05]  /*10260*/  CALL.REL.NOINC `($__internal_1_$__cuda_sm70_shflsync_idx_p) ;  /* 0x000007e000007944 */ /* 0x012fea0003c00000 */
[----:B------:R-:W-:Y:S01]  /*10270*/  MOV R8, R5 ;  /* 0x0000000500087202 */ /* 0x000fe20000000f00 */
[----:B------:R-:W-:Y:S05]  /*10280*/  BRA `(.L_x_187) ;  /* 0xffffd57000007947 */ /* 0x000fea000383ffff */
.L_x_122:
[----:B------:R-:W-:Y:S01]  /*10290*/  IMAD.MOV.U32 R9, RZ, RZ, R7 ;  /* 0x000000ffff097224 */ /* 0x000fe200078e0007 */
[----:B------:R-:W-:Y:S01]  /*102a0*/  MOV R5, 0x6 ;  /* 0x0000000600057802 */ /* 0x000fe20000000f00 */
[----:B--2---:R-:W-:Y:S01]  /*102b0*/  IMAD.MOV.U32 R3, RZ, RZ, 0x181f ;  /* 0x0000181fff037424 */ /* 0x004fe200078e00ff */
[----:B------:R-:W-:Y:S02]  /*102c0*/  MOV R2, 0x102e0 ;  /* 0x000102e000027802 */ /* 0x000fe40000000f00 */
[----:B-1-34-:R-:W-:Y:S05]  /*102d0*/  CALL.REL.NOINC `($__internal_1_$__cuda_sm70_shflsync_idx_p) ;  /* 0x0000077000007944 */ /* 0x01afea0003c00000 */
[----:B------:R-:W-:Y:S01]  /*102e0*/  MOV R2, R5 ;  /* 0x0000000500027202 */ /* 0x000fe20000000f00 */
[----:B------:R-:W-:Y:S05]  /*102f0*/  BRA `(.L_x_188) ;  /* 0xffffd52000007947 */ /* 0x000fea000383ffff */
.L_x_123:
        /* <DEDUP_REMOVED lines=13> */
.L_x_125:
[----:B------:R-:W-:Y:S01]  /*103d0*/  IMAD.MOV.U32 R9, RZ, RZ, R70 ;  /* 0x000000ffff097224 */ /* 0x000fe200078e0046 */
[----:B------:R-:W-:Y:S01]  /*103e0*/  MOV R5, RZ ;  /* 0x000000ff00057202 */ /* 0x000fe20000000f00 */
[----:B----4-:R-:W-:Y:S01]  /*103f0*/  IMAD.MOV.U32 R3, RZ, RZ, 0x1f ;  /* 0x0000001fff037424 */ /* 0x010fe200078e00ff */
[----:B------:R-:W-:Y:S02]  /*10400*/  MOV R2, 0x10420 ;  /* 0x0001042000027802 */ /* 0x000fe40000000f00 */
[----:B------:R-:W-:Y:S05]  /*10410*/  CALL.REL.NOINC `($__internal_1_$__cuda_sm70_shflsync_idx_p) ;  /* 0x0000063000007944 */ /* 0x000fea0003c00000 */
[----:B------:R-:W-:Y:S01]  /*10420*/  MOV R10, R5 ;  /* 0x00000005000a7202 */ /* 0x000fe20000000f00 */
[----:B------:R-:W-:Y:S05]  /*10430*/  BRA `(.L_x_190) ;  /* 0xffffd5d000007947 */ /* 0x000fea000383ffff */
.L_x_126:
[----:B------:R-:W-:Y:S01]  /*10440*/  IMAD.MOV.U32 R9, RZ, RZ, R70 ;  /* 0x000000ffff097224 */ /* 0x000fe200078e0046 */
[----:B------:R-:W-:Y:S01]  /*10450*/  MOV R5, 0x1 ;  /* 0x0000000100057802 */ /* 0x000fe20000000f00 */
[----:B----4-:R-:W-:Y:S01]  /*10460*/  IMAD.MOV.U32 R3, RZ, RZ, 0x1f ;  /* 0x0000001fff037424 */ /* 0x010fe200078e00ff */
[----:B------:R-:W-:Y:S02]  /*10470*/  MOV R2, 0x10490 ;  /* 0x0001049000027802 */ /* 0x000fe40000000f00 */
[----:B-12---:R-:W-:Y:S05]  /*10480*/  CALL.REL.NOINC `($__internal_1_$__cuda_sm70_shflsync_idx_p) ;  /* 0x000005c000007944 */ /* 0x006fea0003c00000 */
[----:B------:R-:W-:Y:S01]  /*10490*/  MOV R8, R5 ;  /* 0x0000000500087202 */ /* 0x000fe20000000f00 */
[----:B------:R-:W-:Y:S05]  /*104a0*/  BRA `(.L_x_191) ;  /* 0xffffd58000007947 */ /* 0x000fea000383ffff */
.L_x_127:
[----:B------:R-:W-:Y:S02]  /*104b0*/  MOV R2, 0x1 ;  /* 0x0000000100027802 */ /* 0x000fe40000000f00 */
[----:B------:R-:W-:-:S02]  /*104c0*/  MOV R3, 0x104e0 ;  /* 0x000104e000037802 */ /* 0x000fc40000000f00 */
[----:B-123--:R-:W-:Y:S05]  /*104d0*/  CALL.REL.NOINC `($__internal_2_$__cuda_sm70_shflsync_up_p) ;  /* 0x000005c000007944 */ /* 0x00efea0003c00000 */
[----:B------:R-:W-:Y:S05]  /*104e0*/  BRA `(.L_x_192) ;  /* 0xffffd67000007947 */ /* 0x000fea000383ffff */
.L_x_128:
[----:B------:R-:W-:Y:S02]  /*104f0*/  MOV R2, 0x2 ;  /* 0x0000000200027802 */ /* 0x000fe40000000f00 */
[----:B------:R-:W-:-:S02]  /*10500*/  MOV R3, 0x10520 ;  /* 0x0001052000037802 */ /* 0x000fc40000000f00 */
[----:B-12---:R-:W-:Y:S05]  /*10510*/  CALL.REL.NOINC `($__internal_2_$__cuda_sm70_shflsync_up_p) ;  /* 0x0000058000007944 */ /* 0x006fea0003c00000 */
        /* <DEDUP_REMOVED lines=24> */
.L_x_132:
[----:B------:R-:W-:Y:S02]  /*106a0*/  MOV R2, 0x1 ;  /* 0x0000000100027802 */ /* 0x000fe40000000f00 */
[----:B------:R-:W-:Y:S02]  /*106b0*/  MOV R3, 0x106d0 ;  /* 0x000106d000037802 */ /* 0x000fe40000000f00 */
[----:B------:R-:W-:Y:S05]  /*106c0*/  CALL.REL.NOINC `($__internal_2_$__cuda_sm70_shflsync_up_p) ;  /* 0x000003d000007944 */ /* 0x000fea0003c00000 */
[----:B------:R-:W-:Y:S01]  /*106d0*/  MOV R2, R4 ;  /* 0x0000000400027202 */ /* 0x000fe20000000f00 */
[----:B------:R-:W-:Y:S05]  /*106e0*/  BRA `(.L_x_194) ;  /* 0xffffd6d000007947 */ /* 0x000fea000383ffff */
.L_x_133:
        /* <DEDUP_REMOVED lines=27> */
.L_x_135:
[----:B------:R-:W-:Y:S02]  /*108a0*/  SEL R0, RZ, 0x1, P0 ;  /* 0x00000001ff007807 */ /* 0x000fe40000000000 */
[----:B------:R-:W-:Y:S02]  /*108b0*/  MOV R2, 0x108d0 ;  /* 0x000108d000027802 */ /* 0x000fe40000000f00 */
[----:B---3--:R-:W-:Y:S05]  /*108c0*/  CALL.REL.NOINC `($__internal_3_$__cuda_sm70_votesync_ballot) ;  /* 0x0000024000007944 */ /* 0x008fea0003c00000 */
[----:B------:R-:W-:Y:S05]  /*108d0*/  BRA `(.L_x_196) ;  /* 0xffffd67000007947 */ /* 0x000fea000383ffff */
.L_x_136:
[----:B------:R-:W-:Y:S01]  /*108e0*/  IMAD.MOV.U32 R9, RZ, RZ, R6 ;  /* 0x000000ffff097224 */ /* 0x000fe200078e0006 */
[----:B--2---:R-:W-:Y:S01]  /*108f0*/  MOV R5, R11 ;  /* 0x0000000b00057202 */ /* 0x004fe20000000f00 */
[----:B------:R-:W-:Y:S01]  /*10900*/  IMAD.MOV.U32 R3, RZ, RZ, 0x1f ;  /* 0x0000001fff037424 */ /* 0x000fe200078e00ff */
[----:B------:R-:W-:Y:S02]  /*10910*/  MOV R2, 0x10930 ;  /* 0x0001093000027802 */ /* 0x000fe40000000f00 */
[----:B-1-3--:R-:W-:Y:S05]  /*10920*/  CALL.REL.NOINC `($__internal_1_$__cuda_sm70_shflsync_idx_p) ;  /* 0x0000012000007944 */ /* 0x00afea0003c00000 */
[----:B------:R-:W-:Y:S01]  /*10930*/  IMAD.MOV.U32 R8, RZ, RZ, R5 ;  /* 0x000000ffff087224 */ /* 0x000fe200078e0005 */
[----:B------:R-:W-:Y:S01]  /*10940*/  MOV R5, R11 ;  /* 0x0000000b00057202 */ /* 0x000fe20000000f00 */
[----:B------:R-:W-:Y:S01]  /*10950*/  IMAD.MOV.U32 R9, RZ, RZ, R7 ;  /* 0x000000ffff097224 */ /* 0x000fe200078e0007 */
[----:B------:R-:W-:Y:S02]  /*10960*/  MOV R3, 0x1f ;  /* 0x0000001f00037802 */ /* 0x000fe40000000f00 */
[----:B------:R-:W-:-:S02]  /*10970*/  MOV R2, 0x10990 ;  /* 0x0001099000027802 */ /* 0x000fc40000000f00 */
[----:B------:R-:W-:Y:S05]  /*10980*/  CALL.REL.NOINC `($__internal_1_$__cuda_sm70_shflsync_idx_p) ;  /* 0x000000c000007944 */ /* 0x000fea0003c00000 */
[----:B------:R-:W-:Y:S01]  /*10990*/  MOV R7, R5 ;  /* 0x0000000500077202 */ /* 0x000fe20000000f00 */
[----:B------:R-:W-:Y:S05]  /*109a0*/  BRA `(.L_x_197) ;  /* 0xffffd5e000007947 */ /* 0x000fea000383ffff */
.L_x_139:
[----:B------:R-:W-:Y:S01]  /*109b0*/  IMAD.MOV.U32 R9, RZ, RZ, R4 ;  /* 0x000000ffff097224 */ /* 0x000fe200078e0004 */
[----:B------:R-:W-:-:S02]  /*109c0*/  MOV R3, 0x1f ;  /* 0x0000001f00037802 */ /* 0x000fc40000000f00 */
[----:B------:R-:W-:Y:S02]  /*109d0*/  MOV R2, 0x109f0 ;  /* 0x000109f000027802 */ /* 0x000fe40000000f00 */
[----:B-1234-:R-:W-:Y:S05]  /*109e0*/  CALL.REL.NOINC `($__internal_1_$__cuda_sm70_shflsync_idx_p) ;  /* 0x0000006000007944 */ /* 0x01efea0003c00000 */
[----:B------:R-:W-:Y:S01]  /*109f0*/  MOV R13, R5 ;  /* 0x00000005000d7202 */ /* 0x000fe20000000f00 */
[----:B------:R-:W-:Y:S05]  /*10a00*/  BRA `(.L_x_138) ;  /* 0xffffd5e000007947 */ /* 0x000fea000383ffff */
        .weak           $__internal_0_$__cuda_sm70_shflsync_bfly_p
        .type           $__internal_0_$__cuda_sm70_shflsync_bfly_p,@function
        .size           $__internal_0_$__cuda_sm70_shflsync_bfly_p,($__internal_1_$__cuda_sm70_shflsync_idx_p - $__internal_0_$__cuda_sm70_shflsync_bfly_p)
$__internal_0_$__cuda_sm70_shflsync_bfly_p:
[----:B------:R-:W-:Y:S04]  /*10a10*/  WARPSYNC R9 ;  /* 0x0000000900007348 */ /* 0x000fe80003800000 */
[----:B------:R1:W2:Y:S02]  /*10a20*/  SHFL.BFLY PT, R0, R0, R3, R10 ;  /* 0x0c00000300007389 */ /* 0x0002a400000e000a */
[----:B-1----:R-:W-:-:S04]  /*10a30*/  MOV R3, 0x0 ;  /* 0x0000000000037802 */ /* 0x002fc80000000f00 */
[----:B--2---:R-:W-:Y:S05]  /*10a40*/  RET.REL.NODEC R2 `(_ZN7cutlass13device_kernelIN5flash19enable_sm80_to_sm89INS1_16FlashAttnFwdSm80INS1_25CollectiveMainloopFwdSm80ILi4ELi1ELb0EN4cute5tupleIJNS5_1CILi128EEENS7_ILi80EEENS7_ILi64EEEEEELi64ENS_6half_tEfNS_4arch4Sm80ELb0ELb0ELb1ELb1ELb0ELb0ELb1ELb1EEENS1_21CollectiveEpilogueFwdINS6_IJS8_SA_S9_EEENS6_IJNS7_ILi1EEESI_SI_EEESC_SE_Li128ELb1ELb1ELb1ELb0EEENS1_36VarlenDynamicPersistentTileSchedulerILi128ELi80ELi128ELi128ELb1ELb1ELb0ELb0ELb1ELb1EEEEEEEEEvNT_6ParamsE) ;  /* 0xfffef5b002007950 */ /* 0x004fea0003c3ffff */
        .weak           $__internal_1_$__cuda_sm70_shflsync_idx_p
        .type           $__internal_1_$__cuda_sm70_shflsync_idx_p,@function
        .size           $__internal_1_$__cuda_sm70_shflsync_idx_p,($__internal_2_$__cuda_sm70_shflsync_up_p - $__internal_1_$__cuda_sm70_shflsync_idx_p)
$__internal_1_$__cuda_sm70_shflsync_idx_p:
[----:B------:R-:W-:-:S04]  /*10a50*/  MOV R16, 0xffffffff ;  /* 0xffffffff00107802 */ /* 0x000fc80000000f00 */
[----:B------:R-:W-:Y:S04]  /*10a60*/  WARPSYNC R16 ;  /* 0x0000001000007348 */ /* 0x000fe80003800000 */
[----:B------:R1:W2:Y:S02]  /*10a70*/  SHFL.IDX PT, R5, R9, R5, R3 ;  /* 0x0000000509057389 */ /* 0x0002a400000e0003 */
[----:B-1----:R-:W-:-:S04]  /*10a80*/  MOV R3, 0x0 ;  /* 0x0000000000037802 */ /* 0x002fc80000000f00 */
[----:B--2---:R-:W-:Y:S05]  /*10a90*/  RET.REL.NODEC R2 `(_ZN7cutlass13device_kernelIN5flash19enable_sm80_to_sm89INS1_16FlashAttnFwdSm80INS1_25CollectiveMainloopFwdSm80ILi4ELi1ELb0EN4cute5tupleIJNS5_1CILi128EEENS7_ILi80EEENS7_ILi64EEEEEELi64ENS_6half_tEfNS_4arch4Sm80ELb0ELb0ELb1ELb1ELb0ELb0ELb1ELb1EEENS1_21CollectiveEpilogueFwdINS6_IJS8_SA_S9_EEENS6_IJNS7_ILi1EEESI_SI_EEESC_SE_Li128ELb1ELb1ELb1ELb0EEENS1_36VarlenDynamicPersistentTileSchedulerILi128ELi80ELi128ELi128ELb1ELb1ELb0ELb0ELb1ELb1EEEEEEEEEvNT_6ParamsE) ;  /* 0xfffef56002007950 */ /* 0x004fea0003c3ffff */
        .weak           $__internal_2_$__cuda_sm70_shflsync_up_p
        .type           $__internal_2_$__cuda_sm70_shflsync_up_p,@function
        .size           $__internal_2_$__cuda_sm70_shflsync_up_p,($__internal_3_$__cuda_sm70_votesync_ballot - $__internal_2_$__cuda_sm70_shflsync_up_p)
$__internal_2_$__cuda_sm70_shflsync_up_p:
[----:B------:R-:W-:Y:S02]  /*10aa0*/  IMAD.MOV.U32 R4, RZ, RZ, RZ ;  /* 0x000000ffff047224 */ /* 0x000fe400078e00ff */
[----:B------:R-:W-:-:S04]  /*10ab0*/  IMAD.MOV.U32 R9, RZ, RZ, -0x1 ;  /* 0xffffffffff097424 */ /* 0x000fc800078e00ff */
[----:B------:R-:W-:Y:S04]  /*10ac0*/  WARPSYNC R9 ;  /* 0x0000000900007348 */ /* 0x000fe80003800000 */
[----:B------:R1:W2:Y:S02]  /*10ad0*/  SHFL.UP PT, R4, R0, R2, R4 ;  /* 0x0400000200047389 */ /* 0x0002a400000e0004 */
[----:B-1----:R-:W-:Y:S02]  /*10ae0*/  MOV R2, R3 ;  /* 0x0000000300027202 */ /* 0x002fe40000000f00 */
[----:B------:R-:W-:-:S04]  /*10af0*/  MOV R3, 0x0 ;  /* 0x0000000000037802 */ /* 0x000fc80000000f00 */
[----:B--2---:R-:W-:Y:S05]  /*10b00*/  RET.REL.NODEC R2 `(_ZN7cutlass13device_kernelIN5flash19enable_sm80_to_sm89INS1_16FlashAttnFwdSm80INS1_25CollectiveMainloopFwdSm80ILi4ELi1ELb0EN4cute5tupleIJNS5_1CILi128EEENS7_ILi80EEENS7_ILi64EEEEEELi64ENS_6half_tEfNS_4arch4Sm80ELb0ELb0ELb1ELb1ELb0ELb0ELb1ELb1EEENS1_21CollectiveEpilogueFwdINS6_IJS8_SA_S9_EEENS6_IJNS7_ILi1EEESI_SI_EEESC_SE_Li128ELb1ELb1ELb1ELb0EEENS1_36VarlenDynamicPersistentTileSchedulerILi128ELi80ELi128ELi128ELb1ELb1ELb0ELb0ELb1ELb1EEEEEEEEEvNT_6ParamsE) ;  /* 0xfffef4f002007950 */ /* 0x004fea0003c3ffff */
        .weak           $__internal_3_$__cuda_sm70_votesync_ballot
        .type           $__internal_3_$__cuda_sm70_votesync_ballot,@function
        .size           $__internal_3_$__cuda_sm70_votesync_ballot,(.L_x_3229 - $__internal_3_$__cuda_sm70_votesync_ballot)
$__internal_3_$__cuda_sm70_votesync_ballot:
[----:B------:R-:W-:Y:S01]  /*10b10*/  ISETP.NE.U32.AND P0, PT, R0, 0x1, PT ;  /* 0x000000010000780c */ /* 0x000fe20003f05070 */
[----:B------:R-:W-:-:S04]  /*10b20*/  IMAD.MOV.U32 R3, RZ, RZ, -0x1 ;  /* 0xffffffffff037424 */ /* 0x000fc800078e00ff */
[----:B------:R-:W-:Y:S08]  /*10b30*/  WARPSYNC R3 ;  /* 0x0000000300007348 */ /* 0x000ff00003800000 */
[----:B------:R-:W-:-:S04]  /*10b40*/  VOTE.ANY R0, PT, !P0 ;  /* 0x0000000000007806 */ /* 0x000fc800040e0100 */
[----:B------:R-:W-:Y:S01]  /*10b50*/  LOP3.LUT R0, R0, R3, RZ, 0xc0, !PT ;  /* 0x0000000300007212 */ /* 0x000fe200078ec0ff */
[----:B------:R-:W-:-:S04]  /*10b60*/  IMAD.MOV.U32 R3, RZ, RZ, 0x0 ;  /* 0x00000000ff037424 */ /* 0x000fc800078e00ff */
[----:B------:R-:W-:Y:S05]  /*10b70*/  RET.REL.NODEC R2 `(_ZN7cutlass13device_kernelIN5flash19enable_sm80_to_sm89INS1_16FlashAttnFwdSm80INS1_25CollectiveMainloopFwdSm80ILi4ELi1ELb0EN4cute5tupleIJNS5_1CILi128EEENS7_ILi80EEENS7_ILi64EEEEEELi64ENS_6half_tEfNS_4arch4Sm80ELb0ELb0ELb1ELb1ELb0ELb0ELb1ELb1EEENS1_21CollectiveEpilogueFwdINS6_IJS8_SA_S9_EEENS6_IJNS7_ILi1EEESI_SI_EEESC_SE_Li128ELb1ELb1ELb1ELb0EEENS1_36VarlenDynamicPersistentTileSchedulerILi128ELi80ELi128ELi128ELb1ELb1ELb0ELb0ELb1ELb1EEEEEEEEEvNT_6ParamsE) ;  /* 0xfffef48002007950 */ /* 0x000fea0003c3ffff */
.L_x_198:
        /* <DEDUP_REMOVED lines=16> */
.L_x_3229:


//--------------------- .text._ZN7cutlass13device_kernelIN5flash19enable_sm80_to_sm89INS1_16FlashAttnFwdSm80INS1_25CollectiveMainloopFwdSm80ILi4ELi1ELb0EN4cute5tupleIJNS5_1CILi128EEENS7_ILi80EEENS7_ILi64EEEEEELi64ENS_6half_tEfNS_4arch4Sm80ELb0ELb0ELb1ELb1ELb0ELb1ELb1ELb1EEENS1_21CollectiveEpilogueFwdINS6_IJS8_SA_S9_EEENS6_IJNS7_ILi1EEESI_SI_EEESC_SE_Li128ELb1ELb1ELb1ELb0EEENS1_36VarlenDynamicPersistentTileSchedulerILi128ELi80ELi128ELi128ELb1ELb1ELb0ELb0ELb1ELb1EEEEEEEEEvNT_6ParamsE --------------------------
	.section	.text._ZN7cutlass13device_kernelIN5flash19enable_sm80_to_sm89INS1_16FlashAttnFwdSm80INS1_25CollectiveMainloopFwdSm80ILi4ELi1ELb0EN4cute5tupleIJNS5_1CILi128EEENS7_ILi80EEENS7_ILi64EEEEEELi64ENS_6half_tEfNS_4arch4Sm80ELb0ELb0ELb1ELb1ELb0ELb1ELb1ELb1EEENS1_21CollectiveEpilogueFwdINS6_IJS8_SA_S9_EEENS6_IJNS7_ILi1EEESI_SI_EEESC_SE_Li128ELb1ELb1ELb1ELb0EEENS1_36VarlenDynamicPersistentTileSchedulerILi128ELi80ELi128ELi128ELb1ELb1ELb0ELb0ELb1ELb1EEEEEEEEEvNT_6ParamsE,"ax",@progbits
	.sectioninfo	@"SHI_REGISTERS=255"
	.align	128
.text._ZN7cutlass13device_kernelIN5flash19enable_sm80_to_sm89INS1_16FlashAttnFwdSm80INS1_25CollectiveMainloopFwdSm80ILi4ELi1ELb0EN4cute5tupleIJNS5_1CILi128EEENS7_ILi80EEENS7_ILi64EEEEEELi64ENS_6half_tEfNS_4arch4Sm80ELb0ELb0ELb1ELb1ELb0ELb1ELb1ELb1EEENS1_21CollectiveEpilogueFwdINS6_IJS8_SA_S9_EEENS6_IJNS7_ILi1EEESI_SI_EEESC_SE_Li128ELb1ELb1ELb1ELb0EEENS1_36VarlenDynamicPersistentTileSchedulerILi128ELi80ELi128ELi128ELb1ELb1ELb0ELb0ELb1ELb1EEEEEEEEEvNT_6ParamsE:
        .type           _ZN7cutlass13device_kernelIN5flash19enable_sm80_to_sm89INS1_16FlashAttnFwdSm80INS1_25CollectiveMainloopFwdSm80ILi4ELi1ELb0EN4cute5tupleIJNS5_1CILi128EEENS7_ILi80EEENS7_ILi64EEEEEELi64ENS_6half_tEfNS_4arch4Sm80ELb0ELb0ELb1ELb1ELb0ELb1ELb1ELb1EEENS1_21CollectiveEpilogueFwdINS6_IJS8_SA_S9_EEENS6_IJNS7_ILi1EEESI_SI_EEESC_SE_Li128ELb1ELb1ELb1ELb0EEENS1_36VarlenDynamicPersistentTileSchedulerILi128ELi80ELi128ELi128ELb1ELb1ELb0ELb0ELb1ELb1EEEEEEEEEvNT_6ParamsE,@function
        .size           _ZN7cutlass13device_kernelIN5flash19enable_sm80_to_sm89INS1_16FlashAttnFwdSm80INS1_25CollectiveMainloopFwdSm80ILi4ELi1ELb0EN4cute5tupleIJNS5_1CILi128EEENS7_ILi80EEENS7_ILi64EEEEEELi64ENS_6half_tEfNS_4arch4Sm80ELb0ELb0ELb1ELb1ELb0ELb1ELb1ELb1EEENS1_21CollectiveEpilogueFwdINS6_IJS8_SA_S9_EEENS6_IJNS7_ILi1EEESI_SI_EEESC_SE_Li128ELb1ELb1ELb1ELb0EEENS1_36VarlenDynamicPersistentTileSchedulerILi128ELi80ELi128ELi128ELb1ELb1ELb0ELb0ELb1ELb1EEEEEEEEEvNT_6ParamsE,(.L_x_3234 - _ZN7cutlass13device_kernelIN5flash19enable_sm80_to_sm89INS1_16FlashAttnFwdSm80INS1_25CollectiveMainloopFwdSm80ILi4ELi1ELb0EN4cute5tupleIJNS5_1CILi128EEENS7_ILi80EEENS7_ILi64EEEEEELi64ENS_6half_tEfNS_4arch4Sm80ELb0ELb0ELb1ELb1ELb0ELb1ELb1ELb1EEENS1_21CollectiveEpilogueFwdINS6_IJS8_SA_S9_EEENS6_IJNS7_ILi1EEESI_SI_EEESC_SE_Li128ELb1ELb1ELb1ELb0EEENS1_36VarlenDynamicPersistentTileSchedulerILi128ELi80ELi128ELi128ELb1ELb1ELb0ELb0ELb1ELb1EEEEEEEEEvNT_6ParamsE)
        .other          _ZN7cutlass13device_kernelIN5flash19enable_sm80_to_sm89INS1_16FlashAttnFwdSm80INS1_25CollectiveMainloopFwdSm80ILi4ELi1ELb0EN4cute5tupleIJNS5_1CILi128EEENS7_ILi80EEENS7_ILi64EEEEEELi64ENS_6half_tEfNS_4arch4Sm80ELb0ELb0ELb1ELb1ELb0ELb1ELb1ELb1EEENS1_21CollectiveEpilogueFwdINS6_IJS8_SA_S9_EEENS6_IJNS7_ILi1EEESI_SI_EEESC_SE_Li128ELb1ELb1ELb1ELb0EEENS1_36VarlenDynamicPersistentTileSchedulerILi128ELi80ELi128ELi128ELb1ELb1ELb0ELb0ELb1ELb1EEEEEEEEEvNT_6ParamsE,@"STO_CUDA_ENTRY STV_DEFAULT"
_ZN7cutlass13device_kernelIN5flash19enable_sm80_to_sm89INS1_16FlashAttnFwdSm80INS1_25CollectiveMainloopFwdSm80ILi4ELi1ELb0EN4cute5tupleIJNS5_1CILi128EEENS7_ILi80EEENS7_ILi64EEEEEELi64ENS_6half_tEfNS_4arch4Sm80ELb0ELb0ELb1ELb1ELb0ELb1ELb1ELb1EEENS1_21CollectiveEpilogueFwdINS6_IJS8_SA_S9_EEENS6_IJNS7_ILi1EEESI_SI_EEESC_SE_Li128ELb1ELb1ELb1ELb0EEENS1_36VarlenDynamicPersistentTileSchedulerILi128ELi80ELi128ELi128ELb1ELb1ELb0ELb0ELb1ELb1EEEEEEEEEvNT_6ParamsE:
        /* <DEDUP_REMOVED lines=15> */
[----:B------:R-:W-:Y:S01]  /*00f0*/  CS2R R8, SRZ ;  /* 0x0000000000087805 */ /* 0x000fe2000001ff00 */
[----:B-1----:R-:W-:-:S02]  /*0100*/  IMAD.MOV.U32 R7, RZ, RZ, RZ ;  /* 0x000000ffff077224 */ /* 0x002fc400078e00ff */
        /* <DEDUP_REMOVED lines=13> */
[----:B------:R-:W-:Y:S01]  /*01e0*/  ISETP.GE.U32.AND P1, PT, R16, 0x10, PT ;  /* 0x000000101000780c */ /* 0x000fe20003f26070 */
[----:B--2---:R-:W-:-:S05]  /*01f0*/  IMAD R4, R8, R7, RZ ;  /* 0x0000000708047224 */ /* 0x004fca00078e02ff */
        /* <DEDUP_REMOVED lines=22> */
.L_x_204:
        /* <DEDUP_REMOVED lines=17> */
.L_x_381:
        /* <DEDUP_REMOVED lines=16> */
.L_x_382:
[----:B--2---:R-:W-:-:S05]  /*0570*/  IMAD R0, R0, c[0x0][0x538], RZ ;  /* 0x00014e0000007a24 */ /* 0x004fca00078e02ff */
[----:B------:R-:W-:-:S04]  /*0580*/  IADD3 R6, R0, R6, RZ ;  /* 0x0000000600067210 */ /* 0x000fc80007ffe0ff */
[----:B------:R-:W-:-:S13]  /*0590*/  ISETP.GT.AND P0, PT, R6, UR4, PT ;  /* 0x0000000406007c0c */ /* 0x000fda000bf04270 */
[----:B-1----:R-:W-:Y:S05]  /*05a0*/  @!P0 BRA `(.L_x_204) ;  /* 0xfffffdb000008947 */ /* 0x002fea000383ffff */
.L_x_200:
[----:B------:R-:W-:-:S05]  /*05b0*/  IADD3 R14, -R0, R6, RZ ;  /* 0x00000006000e7210 */ /* 0x000fca0007ffe1ff */
[----:B------:R-:W-:-:S05]  /*05c0*/  IMAD R0, R4, c[0x0][0x538], R14 ;  /* 0x00014e0004007a24 */ /* 0x000fca00078e020e */
[----:B------:R-:W-:Y:S01]  /*05d0*/  ISETP.GT.AND P0, PT, R0, UR4, PT ;  /* 0x0000000400007c0c */ /* 0x000fe2000bf04270 */
[----:B------:R-:W-:-:S12]  /*05e0*/  BRA.DIV ~URZ, `(.L_x_205) ;  /* 0x000171627f007947 */ /* 0x000fd8000b800000 */
[----:B------:R-:W-:-:S04]  /*05f0*/  VOTE.ANY R0, PT, !P0 ;  /* 0x0000000000007806 */ /* 0x000fc800040e0100 */
.L_x_383:
[----:B------:R1:W2:Y:S01]  /*0600*/  POPC R15, R0 ;  /* 0x00000000000f7309 */ /* 0x0002a20000000000 */
[----:B------:R-:W-:Y:S05]  /*0610*/  BRA.DIV ~URZ, `(.L_x_206) ;  /* 0x000171727f007947 */ /* 0x000fea000b800000 */
[----:B--2---:R2:W3:Y:S01]  /*0620*/  SHFL.IDX PT, R13, R8, R15, 0x1f ;  /* 0x00001f0f080d7589 */ /* 0x0044e200000e0000 */
[----:B------:R-:W-:-:S03]  /*0630*/  MOV R6, RZ ;  /* 0x000000ff00067202 */ /* 0x000fc60000000f00 */
[----:B------:R2:W4:Y:S04]  /*0640*/  SHFL.IDX PT, R10, R7, R15, 0x1f ;  /* 0x00001f0f070a7589 */ /* 0x00052800000e0000 */
.L_x_384:
[----:B------:R-:W-:Y:S01]  /*0650*/  ISETP.NE.AND P0, PT, R0, RZ, PT ;  /* 0x000000ff0000720c */ /* 0x000fe20003f05270 */
[----:B------:R-:W-:-:S12]  /*0660*/  BSSY B0, `(.L_x_207) ;  /* 0x0000005000007945 */ /* 0x000fd80003800000 */
[----:B------:R-:W-:Y:S05]  /*0670*/  @!P0 BRA `(.L_x_208) ;  /* 0x0000003000008947 */ /* 0x000fea0003800000 */
[----:B------:R-:W-:Y:S01]  /*0680*/  IADD3 R11, R15, -0x1, RZ ;  /* 0xffffffff0f0b7810 */ /* 0x000fe20007ffe0ff */
[----:B------:R-:W-:Y:S05]  /*0690*/  BRA.DIV ~URZ, `(.L_x_209) ;  /* 0x000171d27f007947 */ /* 0x000fea000b800000 */
[----:B------:R1:W2:Y:S02]  /*06a0*/  SHFL.IDX PT, R6, R4, R11, 0x1f ;  /* 0x00001f0b04067589 */ /* 0x0002a400000e0000 */
.L_x_208:
[----:B------:R-:W-:Y:S05]  /*06b0*/  BSYNC B0 ;  /* 0x0000000000007941 */ /* 0x000fea0003800000 */
.L_x_207:
        /* <DEDUP_REMOVED lines=23> */
[----:B------:R-:W-:Y:S02]  /*0830*/  ISETP.GT.U32.AND P0, PT, R5, R0, PT ;  /* 0x000000000500720c */ /* 0x000fe40003f04070 */
[----:B-1----:R-:W-:-:S11]  /*0840*/  IADD3 R3, R3, 0xffffffe, RZ ;  /* 0x0ffffffe03037810 */ /* 0x002fd60007ffe0ff */
[----:B------:R-:W-:Y:S01]  /*0850*/  @!P0 IMAD.IADD R0, R0, 0x1, -R5 ;  /* 0x0000000100008824 */ /* 0x000fe200078e0a05 */
[----:B------:R-:W-:Y:S02]  /*0860*/  @!P0 IADD3 R2, R2, 0x1, RZ ;  /* 0x0000000102028810 */ /* 0x000fe40007ffe0ff */
[----:B------:R-:W-:Y:S01]  /*0870*/  ISETP.NE.AND P0, PT, R13, RZ, PT ;  /* 0x000000ff0d00720c */ /* 0x000fe20003f05270 */
[----:B------:R-:W1:Y:S01]  /*0880*/  F2I.FTZ.U32.TRUNC.NTZ R3, R3 ;  /* 0x0000000300037305 */ /* 0x000e62000021f000 */
[----:B------:R-:W-:Y:S02]  /*0890*/  ISETP.GE.U32.AND P2, PT, R0, R5, PT ;  /* 0x000000050000720c */ /* 0x000fe40003f46070 */
[----:B------:R-:W-:-:S04]  /*08a0*/  LOP3.LUT R0, R11, R13, RZ, 0x3c, !PT ;  /* 0x0000000d0b007212 */ /* 0x000fc800078e3cff */
[----:B------:R-:W-:-:S07]  /*08b0*/  ISETP.GE.AND P1, PT, R0, RZ, PT ;  /* 0x000000ff0000720c */ /* 0x000fce0003f26270 */
[----:B------:R-:W-:Y:S02]  /*08c0*/  @P2 IADD3 R2, R2, 0x1, RZ ;  /* 0x0000000102022810 */ /* 0x000fe40007ffe0ff */
[----:B-1----:R-:W-:-:S03]  /*08d0*/  IADD3 R0, RZ, -R3, RZ ;  /* 0x80000003ff007210 */ /* 0x002fc60007ffe0ff */
[----:B------:R-:W-:Y:S02]  /*08e0*/  IMAD.MOV.U32 R4, RZ, RZ, R2 ;  /* 0x000000ffff047224 */ /* 0x000fe400078e0002 */
[----:B------:R-:W-:Y:S01]  /*08f0*/  IMAD.MOV.U32 R2, RZ, RZ, R0 ;  /* 0x000000ffff027224 */ /* 0x000fe200078e0000 */
[----:B------:R-:W-:Y:S01]  /*0900*/  IABS R0, R10 ;  /* 0x0000000a00007213 */ /* 0x000fe20000000000 */
[----:B------:R-:W-:Y:S01]  /*0910*/  @!P1 IMAD.MOV R4, RZ, RZ, -R4 ;  /* 0x000000ffff049224 */ /* 0x000fe200078e0a04 */
[----:B------:R-:W-:Y:S01]  /*0920*/  @!P0 LOP3.LUT R4, RZ, R13, RZ, 0x33, !PT ;  /* 0x0000000dff048212 */ /* 0x000fe200078e33ff */
[----:B------:R-:W-:Y:S01]  /*0930*/  IMAD R5, R2, R7, RZ ;  /* 0x0000000702057224 */ /* 0x000fe200078e02ff */
[----:B------:R-:W-:Y:S01]  /*0940*/  MOV R2, RZ ;  /* 0x000000ff00027202 */ /* 0x000fe20000000f00 */
[----:B------:R-:W-:Y:S01]  /*0950*/  IMAD.MOV R6, RZ, RZ, -R0 ;  /* 0x000000ffff067224 */ /* 0x000fe200078e0a00 */
[----:B------:R-:W-:-:S03]  /*0960*/  IABS R8, R4 ;  /* 0x0000000400087213 */ /* 0x000fc60000000000 */
        /* <DEDUP_REMOVED lines=26> */
.L_x_201:
[----:B------:R-:W-:Y:S01]  /*0b10*/  MOV R0, UR4 ;  /* 0x0000000400007c02 */ /* 0x000fe20008000f00 */
[----:B------:R-:W-:Y:S04]  /*0b20*/  STL [R1+0x34], RZ ;  /* 0x000034ff01007387 */ /* 0x000fe80000100800 */
[----:B------:R-:W-:Y:S04]  /*0b30*/  STL [R1+0x38], RZ ;  /* 0x000038ff01007387 */ /* 0x000fe80000100800 */
[----:B------:R1:W-:Y:S02]  /*0b40*/  STL [R1+0x30], R0 ;  /* 0x0000300001007387 */ /* 0x0003e40000100800 */
[----:B-1----:R-:W-:-:S05]  /*0b50*/  MOV R0, c[0x0][0x53c] ;  /* 0x00014f0000007a02 */ /* 0x002fca0000000f00 */
[----:B------:R1:W-:Y:S02]  /*0b60*/  STL [R1+0x3c], R0 ;  /* 0x00003c0001007387 */ /* 0x0003e40000100800 */
.L_x_210:
        /* <DEDUP_REMOVED lines=8> */
.L_x_199:
[----:B------:R-:W2:Y:S02]  /*0bf0*/  LDL R0, [R1+0x3c] ;  /* 0x00003c0001007983 */ /* 0x000ea40000100800 */
[----:B--2---:R-:W-:-:S13]  /*0c00*/  ISETP.GE.AND P0, PT, R0, c[0x0][0x53c], PT ;  /* 0x00014f0000007a0c */ /* 0x004fda0003f06270 */
[----:B------:R-:W-:Y:S05]  /*0c10*/  @P0 EXIT ;  /* 0x000000000000094d */ /* 0x000fea0003800000 */
[----:B------:R-:W2:Y:S02]  /*0c20*/  S2R R15, SR_TID.X ;  /* 0x00000000000f7919 */ /* 0x000ea40000002100 */
[----:B--2---:R-:W-:-:S04]  /*0c30*/  SHF.R.S32.HI R12, RZ, 0x1f, R15 ;  /* 0x0000001fff0c7819 */ /* 0x004fc8000001140f */
[CC--:B------:R-:W-:Y:S02]  /*0c40*/  LEA.HI R2, R12.reuse, R15.reuse, RZ, 0x4 ;  /* 0x0000000f0c027211 */ /* 0x0c0fe400078f20ff */
[----:B------:R-:W-:Y:S02]  /*0c50*/  LEA.HI R10, R12, R15, RZ, 0x3 ;  /* 0x0000000f0c0a7211 */ /* 0x000fe400078f18ff */
[----:B------:R-:W-:Y:S02]  /*0c60*/  SHF.R.S32.HI R3, RZ, 0x4, R2 ;  /* 0x00000004ff037819 */ /* 0x000fe40000011402 */
[----:B-1----:R-:W-:Y:S02]  /*0c70*/  SHF.R.S32.HI R4, RZ, 0x3, R10 ;  /* 0x00000003ff047819 */ /* 0x002fe4000001140a */
[C---:B------:R-:W-:Y:S02]  /*0c80*/  LEA.HI R0, R2.reuse, R3, RZ, 0x1 ;  /* 0x0000000302007211 */ /* 0x040fe400078f08ff */
[----:B------:R-:W-:Y:S01]  /*0c90*/  LOP3.LUT R2, R2, 0xfffffff0, RZ, 0xc0, !PT ;  /* 0xfffffff002027812 */ /* 0x000fe200078ec0ff */
[----:B------:R-:W-:Y:S01]  /*0ca0*/  IMAD.SHL.U32 R4, R4, 0x40, RZ ;  /* 0x0000004004047824 */ /* 0x000fe200078e00ff */
[----:B------:R-:W-:-:S02]  /*0cb0*/  LOP3.LUT R0, R0, 0xfffffffe, RZ, 0xc0, !PT ;  /* 0xfffffffe00007812 */ /* 0x000fc400078ec0ff */
[CC--:B------:R-:W-:Y:S02]  /*0cc0*/  LEA.HI R13, R12.reuse, R15.reuse, RZ, 0x2 ;  /* 0x0000000f0c0d7211 */ /* 0x0c0fe400078f10ff */
[----:B------:R-:W-:Y:S01]  /*0cd0*/  LEA.HI R9, R12, R15, RZ, 0x6 ;  /* 0x0000000f0c097211 */ /* 0x000fe200078f30ff */
[----:B------:R-:W-:Y:S01]  /*0ce0*/  IMAD.IADD R11, R3, 0x1, -R0 ;  /* 0x00000001030b7824 */ /* 0x000fe200078e0a00 */
[----:B------:R-:W-:Y:S01]  /*0cf0*/  LOP3.LUT R0, R10, 0xfffffff8, RZ, 0xc0, !PT ;  /* 0xfffffff80a007812 */ /* 0x000fe200078ec0ff */
[C---:B------:R-:W-:Y:S01]  /*0d00*/  IMAD.IADD R3, R15.reuse, 0x1, -R2 ;  /* 0x000000010f037824 */ /* 0x040fe200078e0a02 */
[--C-:B------:R-:W-:Y:S02]  /*0d10*/  SHF.R.S32.HI R14, RZ, 0x2, R13.reuse ;  /* 0x00000002ff0e7819 */ /* 0x100fe4000001140d */
[----:B------:R-:W-:Y:S01]  /*0d20*/  SHF.R.S32.HI R5, RZ, 0x1f, R13 ;  /* 0x0000001fff057819 */ /* 0x000fe2000001140d */
[----:B------:R-:W-:Y:S01]  /*0d30*/  IMAD.IADD R0, R15, 0x1, -R0 ;  /* 0x000000010f007824 */ /* 0x000fe200078e0a00 */
[----:B------:R-:W-:-:S02]  /*0d40*/  LOP3.LUT R2, R4, 0x1c0, RZ, 0xc0, !PT ;  /* 0x000001c004027812 */ /* 0x000fc400078ec0ff */
[----:B------:R-:W-:Y:S01]  /*0d50*/  SHF.R.S32.HI R8, RZ, 0x1f, R3 ;  /* 0x0000001fff087819 */ /* 0x000fe20000011403 */
[C---:B------:R-:W-:Y:S01]  /*0d60*/  IMAD.SHL.U32 R6, R0.reuse, 0x8, RZ ;  /* 0x0000000800067824 */ /* 0x040fe200078e00ff */
[----:B------:R-:W-:Y:S02]  /*0d70*/  LEA.HI R4, R5, R14, RZ, 0x3 ;  /* 0x0000000e05047211 */ /* 0x000fe400078f18ff */
[----:B------:R-:W-:Y:S02]  /*0d80*/  LOP3.LUT P4, RZ, R0, 0x2, RZ, 0xc0, !PT ;  /* 0x0000000200ff7812 */ /* 0x000fe4000788c0ff */
[----:B------:R-:W-:Y:S02]  /*0d90*/  LOP3.LUT R6, R2, 0x38, R6, 0xf8, !PT ;  /* 0x0000003802067812 */ /* 0x000fe400078ef806 */
[C---:B------:R-:W-:Y:S01]  /*0da0*/  LOP3.LUT P3, RZ, R0.reuse, 0x4, RZ, 0xc0, !PT ;  /* 0x0000000400ff7812 */ /* 0x040fe2000786c0ff */
[----:B------:R-:W-:Y:S01]  /*0db0*/  IMAD.SHL.U32 R0, R0, 0x40, RZ ;  /* 0x0000004000007824 */ /* 0x000fe200078e00ff */
[----:B------:R-:W-:-:S02]  /*0dc0*/  LEA.HI R8, R8, R3, RZ, 0x3 ;  /* 0x0000000308087211 */ /* 0x000fc400078f18ff */
[----:B------:R-:W-:Y:S02]  /*0dd0*/  SHF.R.U32.HI R2, RZ, 0x3, R2 ;  /* 0x00000003ff027819 */ /* 0x000fe40000011602 */
[----:B------:R-:W-:Y:S02]  /*0de0*/  LOP3.LUT R4, R4, 0xfffffff8, RZ, 0xc0, !PT ;  /* 0xfffffff804047812 */ /* 0x000fe400078ec0ff */
[----:B------:R-:W-:Y:S02]  /*0df0*/  LOP3.LUT R5, R8, 0xfffffff8, RZ, 0xc0, !PT ;  /* 0xfffffff808057812 */ /* 0x000fe400078ec0ff */
[----:B------:R-:W-:Y:S02]  /*0e00*/  LOP3.LUT R6, R6, R2, RZ, 0x3c, !PT ;  /* 0x0000000206067212 */ /* 0x000fe400078e3cff */
[----:B------:R-:W-:Y:S01]  /*0e10*/  LOP3.LUT R2, R0, 0x1c0, RZ, 0xc0, !PT ;  /* 0x000001c000027812 */ /* 0x000fe200078ec0ff */
[----:B------:R-:W-:Y:S02]  /*0e20*/  IMAD.IADD R0, R14, 0x1, -R4 ;  /* 0x000000010e007824 */ /* 0x000fe400078e0a04 */
[----:B------:R-:W-:Y:S01]  /*0e30*/  IMAD.IADD R7, R3, 0x1, -R5 ;  /* 0x0000000103077824 */ /* 0x000fe200078e0a05 */
[----:B------:R-:W-:Y:S01]  /*0e40*/  LOP3.LUT R5, R2, 0x8, R10, 0xf8, !PT ;  /* 0x0000000802057812 */ /* 0x000fe200078ef80a */
[----:B------:R-:W-:Y:S01]  /*0e50*/  IMAD.SHL.U32 R4, R9, 0x8, RZ ;  /* 0x0000000809047824 */ /* 0x000fe200078e00ff */
[----:B------:R-:W-:-:S02]  /*0e60*/  SHF.R.U32.HI R3, RZ, 0x3, R2 ;  /* 0x00000003ff037819 */ /* 0x000fc40000011602 */
[C---:B------:R-:W-:Y:S02]  /*0e70*/  LOP3.LUT R2, R0.reuse, 0x1, RZ, 0xc0, !PT ;  /* 0x0000000100027812 */ /* 0x040fe400078ec0ff */
[----:B------:R-:W-:Y:S01]  /*0e80*/  LOP3.LUT R10, R5, R3, RZ, 0x3c, !PT ;  /* 0x00000003050a7212 */ /* 0x000fe200078e3cff */
[----:B------:R-:W-:Y:S01]  /*0e90*/  IMAD.SHL.U32 R3, R0, 0x40, RZ ;  /* 0x0000004000037824 */ /* 0x000fe200078e00ff */
[----:B------:R-:W-:Y:S01]  /*0ea0*/  ISETP.NE.U32.AND P1, PT, R2, 0x1, PT ;  /* 0x000000010200780c */ /* 0x000fe20003f25070 */
[----:B------:R-:W-:Y:S01]  /*0eb0*/  IMAD.SHL.U32 R2, R7, 0x40, RZ ;  /* 0x0000004007027824 */ /* 0x000fe200078e00ff */
[----:B------:R-:W-:Y:S02]  /*0ec0*/  LEA.HI R9, R12, R15, RZ, 0x5 ;  /* 0x0000000f0c097211 */ /* 0x000fe400078f28ff */
[----:B------:R-:W-:Y:S01]  /*0ed0*/  LOP3.LUT R216, R6, 0x7ffffe00, R4, 0xf8, !PT ;  /* 0x7ffffe0006d87812 */ /* 0x000fe200078ef804 */
[----:B------:R-:W-:Y:S01]  /*0ee0*/  IMAD.SHL.U32 R4, R11, 0x8, RZ ;  /* 0x000000080b047824 */ /* 0x000fe200078e00ff */
[----:B------:R-:W-:-:S02]  /*0ef0*/  LOP3.LUT P2, RZ, R0, 0x4, RZ, 0xc0, !PT ;  /* 0x0000000400ff7812 */ /* 0x000fc4000784c0ff */
[----:B------:R-:W-:Y:S01]  /*0f00*/  LOP3.LUT P0, RZ, R0, 0x2, RZ, 0xc0, !PT ;  /* 0x0000000200ff7812 */ /* 0x000fe2000780c0ff */
[----:B------:R-:W-:Y:S01]  /*0f10*/  IMAD.SHL.U32 R216, R216, 0x2, RZ ;  /* 0x00000002d8d87824 */ /* 0x000fe200078e00ff */
[----:B------:R-:W-:Y:S02]  /*0f20*/  LOP3.LUT R0, R2, 0x1c0, RZ, 0xc0, !PT ;  /* 0x000001c002007812 */ /* 0x000fe400078ec0ff */
[----:B------:R-:W-:Y:S02]  /*0f30*/  SHF.R.S32.HI R5, RZ, 0x5, R9 ;  /* 0x00000005ff057819 */ /* 0x000fe40000011409 */
[----:B------:R-:W-:Y:S02]  /*0f40*/  LOP3.LUT R2, R13, 0xfffffffc, RZ, 0xc0, !PT ;  /* 0xfffffffc0d027812 */ /* 0x000fe400078ec0ff */
[----:B------:R-:W-:Y:S01]  /*0f50*/  LOP3.LUT R14, R3, 0x1c0, RZ, 0xc0, !PT ;  /* 0x000001c0030e7812 */ /* 0x000fe200078ec0ff */
[----:B------:R-:W-:Y:S01]  /*0f60*/  IMAD.SHL.U32 R6, R5, 0x400, RZ ;  /* 0x0000040005067824 */ /* 0x000fe200078e00ff */
[----:B------:R-:W-:-:S02]  /*0f70*/  LOP3.LUT R4, R0, 0x8, R4, 0xf8, !PT ;  /* 0x0000000800047812 */ /* 0x000fc400078ef804 */
[----:B------:R-:W-:Y:S01]  /*0f80*/  SHF.R.U32.HI R3, RZ, 0x3, R0 ;  /* 0x00000003ff037819 */ /* 0x000fe20000011600 */
[----:B------:R-:W-:Y:S01]  /*0f90*/  IMAD.IADD R0, R15, 0x1, -R2 ;  /* 0x000000010f007824 */ /* 0x000fe200078e0a02 */
[----:B------:R-:W-:Y:S01]  /*0fa0*/  SHF.R.U32.HI R9, RZ, 0x3, R14 ;  /* 0x00000003ff097819 */ /* 0x000fe2000001160e */
[----:B------:R-:W-:Y:S01]  /*0fb0*/  IMAD.SHL.U32 R2, R8, 0x40, RZ ;  /* 0x0000004008027824 */ /* 0x000fe200078e00ff */
[----:B------:R-:W-:Y:S01]  /*0fc0*/  LOP3.LUT R5, R4, R3, RZ, 0x3c, !PT ;  /* 0x0000000304057212 */ /* 0x000fe200078e3cff */
[----:B------:R-:W-:Y:S01]  /*0fd0*/  IMAD R4, R0, 0x2, R6 ;  /* 0x0000000200047824 */ /* 0x000fe200078e0206 */
[----:B------:R-:W-:Y:S01]  /*0fe0*/  LOP3.LUT R3, R9, R14, RZ, 0xfc, !PT ;  /* 0x0000000e09037212 */ /* 0x000fe200078efcff */
[----:B------:R-:W-:Y:S01]  /*0ff0*/  STL [R1+0x54], R14 ;  /* 0x0000540e01007387 */ /* 0x000fe20000100800 */
[----:B------:R-:W-:Y:S01]  /*1000*/  LOP3.LUT R2, R2, 0xfffffe00, RZ, 0xc0, !PT ;  /* 0xfffffe0002027812 */ /* 0x000fe200078ec0ff */
[----:B------:R-:W-:Y:S01]  /*1010*/  IMAD R0, R11, 0x200, R10 ;  /* 0x000002000b007824 */ /* 0x000fe200078e020a */
[----:B------:R-:W-:Y:S01]  /*1020*/  LOP3.LUT P6, RZ, R7, 0x2, RZ, 0xc0, !PT ;  /* 0x0000000207ff7812 */ /* 0x000fe200078cc0ff */
[----:B------:R1:W-:Y:S01]  /*1030*/  STL [R1+0x5c], R9 ;  /* 0x00005c0901007387 */ /* 0x0003e20000100800 */
[----:B------:R-:W-:Y:S01]  /*1040*/  IMAD.IADD R3, R4, 0x1, R3 ;  /* 0x0000000104037824 */ /* 0x000fe200078e0203 */
[CC--:B------:R-:W-:Y:S01]  /*1050*/  IADD3 R4, R5.reuse, R2.reuse, R6 ;  /* 0x0000000205047210 */ /* 0x0c0fe20007ffe006 */
[----:B------:R-:W-:Y:S01]  /*1060*/  IMAD.MOV.U32 R8, RZ, RZ, -0x10 ;  /* 0xfffffff0ff087424 */ /* 0x000fe200078e00ff */
[----:B------:R-:W-:Y:S01]  /*1070*/  LOP3.LUT R5, R5, R2, RZ, 0xfc, !PT ;  /* 0x0000000205057212 */ /* 0x000fe200078efcff */
[----:B------:R-:W-:Y:S01]  /*1080*/  IMAD.MOV.U32 R2, RZ, RZ, 0x20 ;  /* 0x00000020ff027424 */ /* 0x000fe200078e00ff */
[----:B------:R-:W-:-:S02]  /*1090*/  LEA R200, R0, 0x2900, 0x1 ;  /* 0x0000290000c87811 */ /* 0x000fc400078e08ff */
[----:B------:R-:W-:Y:S02]  /*10a0*/  LEA R12, R3, 0x80, 0x1 ;  /* 0x00000080030c7811 */ /* 0x000fe400078e08ff */
[C---:B------:R-:W-:Y:S02]  /*10b0*/  IADD3 R211, R200.reuse, 0x20, RZ ;  /* 0x00000020c8d37810 */ /* 0x040fe40007ffe0ff */
[----:B------:R-:W-:Y:S01]  /*10c0*/  LOP3.LUT P5, RZ, R7, 0x4, RZ, 0xc0, !PT ;  /* 0x0000000407ff7812 */ /* 0x000fe200078ac0ff */
[----:B------:R-:W-:Y:S01]  /*10d0*/  STL [R1+0x50], R12 ;  /* 0x0000500c01007387 */ /* 0x000fe20000100800 */
[----:B------:R-:W-:Y:S02]  /*10e0*/  @P4 IADD3 R211, R200, -0x20, RZ ;  /* 0xffffffe0c8d34810 */ /* 0x000fe40007ffe0ff */
[----:B------:R-:W-:Y:S02]  /*10f0*/  SEL R7, R2, 0xffffffe0, !P0 ;  /* 0xffffffe002077807 */ /* 0x000fe40004000000 */
[----:B------:R-:W-:-:S02]  /*1100*/  SEL R8, R8, 0x10, !P1 ;  /* 0x0000001008087807 */ /* 0x000fc40004800000 */
[----:B------:R-:W-:Y:S02]  /*1110*/  LEA R207, R4, 0x5100, 0x1 ;  /* 0x0000510004cf7811 */ /* 0x000fe400078e08ff */
[----:B------:R-:W-:Y:S02]  /*1120*/  LEA R201, R5, 0x100, 0x1 ;  /* 0x0000010005c97811 */ /* 0x000fe400078e08ff */
[----:B------:R-:W-:Y:S01]  /*1130*/  SEL R2, R2, 0xffffffe0, !P6 ;  /* 0xffffffe002027807 */ /* 0x000fe20007000000 */
[----:B-1----:R-:W-:Y:S01]  /*1140*/  IMAD.MOV.U32 R9, RZ, RZ, 0x40 ;  /* 0x00000040ff097424 */ /* 0x002fe200078e00ff */
[C---:B------:R-:W-:Y:S02]  /*1150*/  IADD3 R215, R211.reuse, 0x800, RZ ;  /* 0x00000800d3d77810 */ /* 0x040fe40007ffe0ff */
[----:B------:R-:W-:Y:S01]  /*1160*/  IADD3 R214, R211, 0x1000, RZ ;  /* 0x00001000d3d67810 */ /* 0x000fe20007ffe0ff */
[----:B------:R-:W-:Y:S01]  /*1170*/  IMAD.IADD R210, R207, 0x1, R2 ;  /* 0x00000001cfd27824 */ /* 0x000fe200078e0202 */
[C---:B------:R-:W-:Y:S01]  /*1180*/  SEL R6, R9.reuse, 0xffffffc0, !P2 ;  /* 0xffffffc009067807 */ /* 0x040fe20005000000 */
[----:B------:R-:W-:Y:S01]  /*1190*/  IMAD.IADD R205, R2, 0x1, R201 ;  /* 0x0000000102cd7824 */ /* 0x000fe200078e02c9 */
[----:B------:R-:W-:-:S02]  /*11a0*/  SEL R0, R9, 0xffffffc0, !P3 ;  /* 0xffffffc009007807 */ /* 0x000fc40005800000 */
[----:B------:R-:W-:Y:S01]  /*11b0*/  SEL R3, R9, 0xffffffc0, !P5 ;  /* 0xffffffc009037807 */ /* 0x000fe20006800000 */
[----:B------:R-:W-:Y:S01]  /*11c0*/  IMAD.IADD R6, R12, 0x1, R6 ;  /* 0x000000010c067824 */ /* 0x000fe200078e0206 */
[C---:B------:R-:W-:Y:S01]  /*11d0*/  IADD3 R213, R211.reuse, 0x1800, RZ ;  /* 0x00001800d3d57810 */ /* 0x040fe20007ffe0ff */
[----:B------:R-:W-:Y:S01]  /*11e0*/  IMAD.IADD R206, R200, 0x1, R0 ;  /* 0x00000001c8ce7824 */ /* 0x000fe200078e0200 */
[----:B------:R-:W-:Y:S01]  /*11f0*/  IADD3 R212, R211, 0x2000, RZ ;  /* 0x00002000d3d47810 */ /* 0x000fe20007ffe0ff */
[----:B------:R-:W-:Y:S01]  /*1200*/  IMAD.IADD R203, R0, 0x1, R211 ;  /* 0x0000000100cb7824 */ /* 0x000fe200078e02d3 */
[----:B------:R-:W-:Y:S01]  /*1210*/  STL [R1+0x58], R6 ;  /* 0x0000580601007387 */ /* 0x000fe20000100800 */
[----:B------:R-:W-:Y:S02]  /*1220*/  IMAD.IADD R0, R7, 0x1, R6 ;  /* 0x0000000107007824 */ /* 0x000fe400078e0206 */
[----:B------:R-:W-:Y:S02]  /*1230*/  IMAD.IADD R208, R207, 0x1, R3 ;  /* 0x00000001cfd07824 */ /* 0x000fe400078e0203 */
[----:B------:R-:W-:Y:S01]  /*1240*/  IMAD.IADD R202, R3, 0x1, R201 ;  /* 0x0000000103ca7824 */ /* 0x000fe200078e02c9 */
[----:B------:R1:W-:Y:S01]  /*1250*/  STL [R1+0x60], R0 ;  /* 0x0000600001007387 */ /* 0x0003e20000100800 */
[----:B------:R-:W-:-:S02]  /*1260*/  IMAD.IADD R209, R2, 0x1, R208 ;  /* 0x0000000102d17824 */ /* 0x000fc400078e02d0 */
[----:B------:R-:W-:Y:S02]  /*1270*/  IMAD.IADD R204, R2, 0x1, R202 ;  /* 0x0000000102cc7824 */ /* 0x000fe400078e02ca */
[----:B-1----:R-:W-:-:S05]  /*1280*/  IMAD.IADD R0, R8, 0x1, R0 ;  /* 0x0000000108007824 */ /* 0x002fca00078e0200 */
[----:B------:R1:W-:Y:S02]  /*1290*/  STL [R1+0x64], R0 ;  /* 0x0000640001007387 */ /* 0x0003e40000100800 */
.L_x_380:
[----:B-1----:R-:W2:Y:S01]  /*12a0*/  LDL R0, [R1+0x3c] ;  /* 0x00003c0001007983 */ /* 0x002ea20000100800 */
[----:B------:R-:W-:Y:S01]  /*12b0*/  IMAD.MOV.U32 R14, RZ, RZ, 0x4 ;  /* 0x00000004ff0e7424 */ /* 0x000fe200078e00ff */
[----:B------:R-:W-:Y:S02]  /*12c0*/  ISETP.NE.U32.AND P4, PT, RZ, c[0x0][0x360], PT ;  /* 0x0000d800ff007a0c */ /* 0x000fe40003f85070 */
[----:B------:R-:W-:Y:S01]  /*12d0*/  ISETP.NE.U32.AND P0, PT, RZ, c[0x0][0x370], PT ;  /* 0x0000dc00ff007a0c */ /* 0x000fe20003f05070 */
[----:B------:R-:W3:Y:S01]  /*12e0*/  LDL R9, [R1+0x38] ;  /* 0x0000380001097983 */ /* 0x000ee20000100800 */
[----:B------:R-:W-:Y:S01]  /*12f0*/  ISETP.NE.AND.EX P4, PT, RZ, c[0x0][0x364], PT, P4 ;  /* 0x0000d900ff007a0c */ /* 0x000fe20003f85340 */
[----:B--2---:R-:W-:-:S05]  /*1300*/  IMAD.WIDE R2, R0, R14, c[0x0][0x588] ;  /* 0x0001620000027625 */ /* 0x004fca00078e020e */
[----:B------:R-:W2:Y:S01]  /*1310*/  LDG.E R42, [R2.64] ;  /* 0x00000008022a7981 */ /* 0x000ea2000c1e1900 */
[----:B------:R-:W-:Y:S01]  /*1320*/  ISETP.NE.AND.EX P2, PT, RZ, c[0x0][0x374], PT, P0 ;  /* 0x0000dd00ff007a0c */ /* 0x000fe20003f45300 */
[----:B------:R-:W-:Y:S01]  /*1330*/  IMAD.MOV.U32 R162, RZ, RZ, RZ ;  /* 0x000000ffffa27224 */ /* 0x000fe200078e00ff */
[----:B------:R-:W-:Y:S02]  /*1340*/  ISETP.NE.U32.AND P3, PT, RZ, c[0x0][0x348], PT ;  /* 0x0000d200ff007a0c */ /* 0x000fe40003f65070 */
[----:B------:R-:W-:Y:S02]  /*1350*/  ISETP.NE.U32.AND P5, PT, RZ, c[0x0][0x358], PT ;  /* 0x0000d600ff007a0c */ /* 0x000fe40003fa5070 */
[----:B------:R-:W-:Y:S02]  /*1360*/  ISETP.NE.AND.EX P3, PT, RZ, c[0x0][0x34c], PT, P3 ;  /* 0x0000d300ff007a0c */ /* 0x000fe40003f65330 */
[----:B------:R-:W-:Y:S01]  /*1370*/  ISETP.NE.AND.EX P5, PT, RZ, c[0x0][0x35c], PT, P5 ;  /* 0x0000d700ff007a0c */ /* 0x000fe20003fa5350 */
[----:B------:R-:W-:Y:S01]  /*1380*/  CS2R R160, SRZ ;  /* 0x0000000000a07805 */ /* 0x000fe2000001ff00 */
[----:B------:R-:W-:Y:S01]  /*1390*/  IMAD.MOV.U32 R12, RZ, RZ, RZ ;  /* 0x000000ffff0c7224 */ /* 0x000fe200078e00ff */
[----:B--2---:R-:W-:-:S02]  /*13a0*/  SHF.R.S32.HI R138, RZ, 0x1f, R42 ;  /* 0x0000001fff8a7819 */ /* 0x004fc4000001142a */
[C---:B------:R-:W-:Y:S02]  /*13b0*/  @P4 LEA R2, P0, R42.reuse, c[0x0][0x360], 0x2 ;  /* 0x0000d8002a024a11 */ /* 0x040fe400078010ff */
[C---:B------:R-:W-:Y:S02]  /*13c0*/  @P2 LEA R4, P1, R42.reuse, c[0x0][0x370], 0x2 ;  /* 0x0000dc002a042a11 */ /* 0x040fe400078210ff */
[C-C-:B------:R-:W-:Y:S02]  /*13d0*/  @P4 LEA.HI.X R3, R42.reuse, c[0x0][0x364], R138.reuse, 0x2, P0 ;  /* 0x0000d9002a034a11 */ /* 0x140fe400000f148a */
[----:B------:R-:W-:Y:S02]  /*13e0*/  ISETP.NE.U32.AND P0, PT, RZ, c[0x0][0x350], PT ;  /* 0x0000d400ff007a0c */ /* 0x000fe40003f05070 */
[----:B------:R-:W-:Y:S01]  /*13f0*/  @P2 LEA.HI.X R5, R42, c[0x0][0x374], R138, 0x2, P1 ;  /* 0x0000dd002a052a11 */ /* 0x000fe200008f148a */
[----:B------:R1:W5:Y:S01]  /*1400*/  @P4 LDG.E R165, [R2.64] ;  /* 0x0000000802a54981 */ /* 0x000362000c1e1900 */
[----:B------:R-:W-:-:S03]  /*1410*/  ISETP.NE.AND.EX P6, PT, RZ, c[0x0][0x354], PT, P0 ;  /* 0x0000d500ff007a0c */ /* 0x000fc60003fc5300 */
[----:B------:R2:W5:Y:S01]  /*1420*/  @P2 LDG.E R162, [R4.64] ;  /* 0x0000000804a22981 */ /* 0x000562000c1e1900 */
[----:B------:R-:W-:-:S04]  /*1430*/  LEA R6, P2, R42, c[0x0][0x348], 0x2 ;  /* 0x0000d2002a067a11 */ /* 0x000fc800078410ff */
[----:B------:R-:W-:-:S05]  /*1440*/  LEA.HI.X R7, R42, c[0x0][0x34c], R138, 0x2, P2 ;  /* 0x0000d3002a077a11 */ /* 0x000fca00010f148a */
[----:B------:R4:W5:Y:S01]  /*1450*/  @P3 LDG.E R160, [R6.64] ;  /* 0x0000000806a03981 */ /* 0x000962000c1e1900 */
[C---:B-1----:R-:W-:Y:S02]  /*1460*/  LEA R2, P0, R42.reuse, c[0x0][0x358], 0x2 ;  /* 0x0000d6002a027a11 */ /* 0x042fe400078010ff */
[C---:B--2---:R-:W-:Y:S02]  /*1470*/  LEA R4, P1, R42.reuse, c[0x0][0x350], 0x2 ;  /* 0x0000d4002a047a11 */ /* 0x044fe400078210ff */
[C-C-:B------:R-:W-:Y:S02]  /*1480*/  LEA.HI.X R3, R42.reuse, c[0x0][0x35c], R138.reuse, 0x2, P0 ;  /* 0x0000d7002a037a11 */ /* 0x140fe400000f148a */
[----:B------:R-:W-:-:S03]  /*1490*/  LEA.HI.X R5, R42, c[0x0][0x354], R138, 0x2, P1 ;  /* 0x0000d5002a057a11 */ /* 0x000fc600008f148a */
[----:B------:R4:W5:Y:S04]  /*14a0*/  @P5 LDG.E R12, [R2.64] ;  /* 0x00000008020c5981 */ /* 0x000968000c1e1900 */
[----:B------:R4:W5:Y:S01]  /*14b0*/  @P6 LDG.E R161, [R4.64] ;  /* 0x0000000804a16981 */ /* 0x000962000c1e1900 */
[----:B---3--:R-:W-:-:S03]  /*14c0*/  LOP3.LUT R40, R9, 0xffff, RZ, 0xc0, !PT ;  /* 0x0000ffff09287812 */ /* 0x008fc600078ec0ff */
[----:B------:R4:W-:Y:S04]  /*14d0*/  STL [R1+0x10], R42 ;  /* 0x0000102a01007387 */ /* 0x0009e80000100800 */
[----:B------:R4:W-:Y:S01]  /*14e0*/  STL [R1+0x40], R40 ;  /* 0x0000402801007387 */ /* 0x0009e20000100800 */
[----:B------:R-:W-:Y:S01]  /*14f0*/  YIELD ;  /* 0x0000000000007946 */ /* 0x000fe20003800000 */
[----:B------:R-:W-:Y:S01]  /*1500*/  P2R R13, PR, RZ, 0x40 ;  /* 0x00000040ff0d7803 */ /* 0x000fe20000000000 */
[----:B------:R-:W-:Y:S05]  /*1510*/  @P4 BRA `(.L_x_211) ;  /* 0x0000005000004947 */ /* 0x000fea0003800000 */
[----:B-----5:R-:W-:Y:S01]  /*1520*/  MOV R165, c[0x0][0x168] ;  /* 0x00005a0000a57a02 */ /* 0x020fe20000000f00 */
[----:B------:R-:W-:Y:S05]  /*1530*/  @!P3 BRA `(.L_x_211) ;  /* 0x000000300000b947 */ /* 0x000fea0003800000 */
[----:B------:R-:W2:Y:S04]  /*1540*/  LDG.E R8, [R6.64] ;  /* 0x0000000806087981 */ /* 0x000ea8000c1e1900 */
[----:B------:R-:W2:Y:S02]  /*1550*/  LDG.E R0, [R6.64+0x4] ;  /* 0x0000040806007981 */ /* 0x000ea4000c1e1900 */
[----:B--2---:R-:W-:-:S02]  /*1560*/  IADD3 R165, -R8, R0, RZ ;  /* 0x0000000008a57210 */ /* 0x004fc40007ffe1ff */
.L_x_211:
[----:B------:R-:W-:-:S04]  /*1570*/  ISETP.NE.U32.AND P0, PT, RZ, c[0x0][0x368], PT ;  /* 0x0000da00ff007a0c */ /* 0x000fc80003f05070 */
[----:B------:R-:W-:-:S13]  /*1580*/  ISETP.NE.AND.EX P0, PT, RZ, c[0x0][0x36c], PT, P0 ;  /* 0x0000db00ff007a0c */ /* 0x000fda0003f05300 */
[----:B------:R-:W-:Y:S05]  /*1590*/  @!P0 BRA `(.L_x_212) ;  /* 0x0000004000008947 */ /* 0x000fea0003800000 */
[----:B----4-:R-:W-:-:S04]  /*15a0*/  LEA R4, P0, R42, c[0x0][0x368], 0x2 ;  /* 0x0000da002a047a11 */ /* 0x010fc800078010ff */
[----:B------:R-:W-:-:S05]  /*15b0*/  LEA.HI.X R5, R42, c[0x0][0x36c], R138, 0x2, P0 ;  /* 0x0000db002a057a11 */ /* 0x000fca00000f148a */
[----:B------:R1:W5:Y:S01]  /*15c0*/  LDG.E R11, [R4.64] ;  /* 0x00000008040b7981 */ /* 0x000362000c1e1900 */
[----:B------:R-:W-:Y:S05]  /*15d0*/  BRA `(.L_x_213) ;  /* 0x0000005000007947 */ /* 0x000fea0003800000 */
.L_x_212:
[----:B------:R-:W-:Y:S01]  /*15e0*/  MOV R11, c[0x0][0x1d0] ;  /* 0x00007400000b7a02 */ /* 0x000fe20000000f00 */
[----:B------:R-:W-:Y:S05]  /*15f0*/  @!P6 BRA `(.L_x_213) ;  /* 0x000000300000e947 */ /* 0x000fea0003800000 */
[----:B----4-:R-:W2:Y:S04]  /*1600*/  LDG.E R6, [R4.64] ;  /* 0x0000000804067981 */ /* 0x010ea8000c1e1900 */
[----:B------:R-:W2:Y:S02]  /*1610*/  LDG.E R0, [R4.64+0x4] ;  /* 0x0000040804007981 */ /* 0x000ea4000c1e1900 */
[----:B--2---:R-:W-:Y:S02]  /*1620*/  IADD3 R11, -R6, R0, RZ ;  /* 0x00000000060b7210 */ /* 0x004fe40007ffe1ff */
.L_x_213:
[----:B-1--4-:R1:W2:Y:S04]  /*1630*/  @P5 LDG.E R5, [R2.64] ;  /* 0x0000000802055981 */ /* 0x0122a8000c1e1900 */
[----:B------:R1:W2:Y:S01]  /*1640*/  @P5 LDG.E R4, [R2.64+0x4] ;  /* 0x0000040802045981 */ /* 0x0002a2000c1e1900 */
[----:B------:R-:W-:Y:S01]  /*1650*/  ISETP.NE.U32.AND P0, PT, RZ, c[0x0][0x378], PT ;  /* 0x0000de00ff007a0c */ /* 0x000fe20003f05070 */
[----:B-----5:R-:W-:-:S03]  /*1660*/  IMAD.MOV.U32 R137, RZ, RZ, R11 ;  /* 0x000000ffff897224 */ /* 0x020fc600078e000b */
[----:B------:R-:W-:Y:S01]  /*1670*/  ISETP.NE.AND.EX P1, PT, RZ, c[0x0][0x37c], PT, P0 ;  /* 0x0000df00ff007a0c */ /* 0x000fe20003f25300 */
[----:B------:R-:W-:-:S12]  /*1680*/  IMAD.MOV.U32 R0, RZ, RZ, c[0x0][0x228] ;  /* 0x00008a00ff007624 */ /* 0x000fd800078e00ff */
[----:B-1----:R-:W-:-:S04]  /*1690*/  @P1 LEA R2, P0, R42, c[0x0][0x378], 0x2 ;  /* 0x0000de002a021a11 */ /* 0x002fc800078010ff */
[----:B------:R-:W-:-:S05]  /*16a0*/  @P1 LEA.HI.X R3, R42, c[0x0][0x37c], R138, 0x2, P0 ;  /* 0x0000df002a031a11 */ /* 0x000fca00000f148a */
[----:B------:R1:W5:Y:S01]  /*16b0*/  @P1 LDG.E R137, [R2.64] ;  /* 0x0000000802891981 */ /* 0x000362000c1e1900 */
[----:B------:R-:W-:Y:S01]  /*16c0*/  IMAD.IADD R6, R11, 0x1, -R162 ;  /* 0x000000010b067824 */ /* 0x000fe200078e0aa2 */
[----:B------:R-:W-:Y:S01]  /*16d0*/  BSSY B0, `(.L_x_214) ;  /* 0x0000030000007945 */ /* 0x000fe20003800000 */
[C---:B-1----:R-:W-:Y:S02]  /*16e0*/  LOP3.LUT R2, R9.reuse, 0xff000000, RZ, 0xc0, !PT ;  /* 0xff00000009027812 */ /* 0x042fe400078ec0ff */
[----:B------:R-:W-:Y:S01]  /*16f0*/  LOP3.LUT R3, R9, 0xff0000, RZ, 0xc0, !PT ;  /* 0x00ff000009037812 */ /* 0x000fe200078ec0ff */
[----:B--2---:R-:W-:Y:S01]  /*1700*/  @P5 IMAD.IADD R0, R4, 0x1, -R5 ;  /* 0x0000000104005824 */ /* 0x004fe200078e0a05 */
[----:B------:R-:W-:-:S03]  /*1710*/  SHF.R.U32.HI R4, RZ, 0x8, R2 ;  /* 0x00000008ff047819 */ /* 0x000fc60000011602 */
[----:B------:R-:W-:Y:S01]  /*1720*/  IMAD.IADD R173, R6, 0x1, R0 ;  /* 0x0000000106ad7824 */ /* 0x000fe200078e0200 */
[----:B------:R-:W-:-:S04]  /*1730*/  LEA.HI R4, R3, R4, RZ, 0x10 ;  /* 0x0000000403047211 */ /* 0x000fc800078f80ff */
[----:B------:R-:W-:Y:S02]  /*1740*/  SHF.R.U32.HI R5, RZ, 0x10, R4 ;  /* 0x00000010ff057819 */ /* 0x000fe40000011604 */
[----:B------:R-:W-:Y:S02]  /*1750*/  LOP3.LUT R15, R4, 0xff, RZ, 0xc0, !PT ;  /* 0x000000ff040f7812 */ /* 0x000fe400078ec0ff */
[C---:B------:R-:W-:Y:S01]  /*1760*/  IADD3 R2, R173.reuse, 0x4f, RZ ;  /* 0x0000004fad027810 */ /* 0x040fe20007ffe0ff */
[----:B------:R1:W-:Y:S01]  /*1770*/  STL [R1+0x48], R5 ;  /* 0x0000480501007387 */ /* 0x0003e20000100800 */
[----:B------:R-:W-:Y:S02]  /*1780*/  ISETP.GE.AND P0, PT, R173, 0x1, PT ;  /* 0x00000001ad00780c */ /* 0x000fe40003f06270 */
[----:B------:R-:W-:Y:S01]  /*1790*/  ISETP.NE.AND P1, PT, R5, RZ, PT ;  /* 0x000000ff0500720c */ /* 0x000fe20003f25270 */
[----:B------:R1:W-:Y:S01]  /*17a0*/  STL [R1+0x4c], R15 ;  /* 0x00004c0f01007387 */ /* 0x0003e20000100800 */
[----:B------:R-:W-:-:S02]  /*17b0*/  IMAD.HI R2, R2, 0x66666667, RZ ;  /* 0x6666666702027827 */ /* 0x000fc400078e02ff */
[----:B------:R-:W-:-:S03]  /*17c0*/  SEL R136, R5, c[0x0][0x338], P1 ;  /* 0x0000ce0005887a07 */ /* 0x000fc60000800000 */
[----:B------:R-:W-:-:S04]  /*17d0*/  SHF.R.U32.HI R3, RZ, 0x1f, R2 ;  /* 0x0000001fff037819 */ /* 0x000fc80000011602 */
[----:B------:R-:W-:Y:S01]  /*17e0*/  LEA.HI.SX32 R153, R2, R3, 0x1b ;  /* 0x0000000302997211 */ /* 0x000fe200078fdaff */
[----:B------:R-:W-:Y:S01]  /*17f0*/  IMAD.MOV.U32 R2, RZ, RZ, RZ ;  /* 0x000000ffff027224 */ /* 0x000fe200078e00ff */
[----:B------:R-:W-:Y:S05]  /*1800*/  @!P0 BRA `(.L_x_215) ;  /* 0x000001c000008947 */ /* 0x000fea0003800000 */
        /* <DEDUP_REMOVED lines=11> */
[----:B------:R-:W-:Y:S02]  /*18c0*/  IMAD.MOV.U32 R4, RZ, RZ, RZ ;  /* 0x000000ffff047224 */ /* 0x000fe400078e00ff */
        /* <DEDUP_REMOVED lines=16> */
.L_x_215:
[----:B------:R-:W-:Y:S05]  /*19d0*/  BSYNC B0 ;  /* 0x0000000000007941 */ /* 0x000fea0003800000 */
.L_x_214:
[----:B------:R-:W2:Y:S01]  /*19e0*/  LDL R39, [R1+0x54] ;  /* 0x0000540001277983 */ /* 0x000ea20000100800 */
[----:B------:R-:W-:-:S03]  /*19f0*/  IMAD R3, R15, R2, RZ ;  /* 0x000000020f037224 */ /* 0x000fc600078e02ff */
[----:B------:R-:W3:Y:S01]  /*1a00*/  LDL R38, [R1+0x5c] ;  /* 0x00005c0001267983 */ /* 0x000ee20000100800 */
[----:B------:R-:W-:-:S03]  /*1a10*/  IMAD.IADD R2, R3, 0x1, R2 ;  /* 0x0000000103027824 */ /* 0x000fc600078e0202 */
[----:B-1----:R-:W1:Y:S02]  /*1a20*/  S2R R15, SR_TID.X ;  /* 0x00000000000f7919 */ /* 0x002e640000002100 */
[----:B------:R-:W-:Y:S01]  /*1a30*/  IMNMX R2, R153, R2, PT ;  /* 0x0000000299027217 */ /* 0x000fe20003800200 */
[----:B------:R-:W-:-:S04]  /*1a40*/  IMAD R3, R3, 0x50, -R6 ;  /* 0x0000005003037824 */ /* 0x000fc800078e0a06 */
[----:B------:R-:W-:Y:S01]  /*1a50*/  IMAD R2, R2, 0x50, -R6 ;  /* 0x0000005002027824 */ /* 0x000fe200078e0a06 */
[----:B------:R-:W-:-:S04]  /*1a60*/  IMNMX R3, RZ, R3, !PT ;  /* 0x00000003ff037217 */ /* 0x000fc80007800200 */
[----:B------:R-:W-:-:S04]  /*1a70*/  IMNMX R2, R2, R0, PT ;  /* 0x0000000002027217 */ /* 0x000fc80003800200 */
[----:B------:R-:W-:Y:S02]  /*1a80*/  ISETP.GT.AND P0, PT, R2, R3, PT ;  /* 0x000000030200720c */ /* 0x000fe40003f04270 */
[--C-:B-1----:R-:W-:Y:S02]  /*1a90*/  SHF.R.S32.HI R7, RZ, 0x1f, R15.reuse ;  /* 0x0000001fff077819 */ /* 0x102fe4000001140f */
[----:B------:R-:W-:Y:S02]  /*1aa0*/  SHF.R.S32.HI R41, RZ, 0x1f, R15 ;  /* 0x0000001fff297819 */ /* 0x000fe4000001140f */
[-C--:B------:R-:W-:Y:S02]  /*1ab0*/  LEA.HI R8, R7, R15.reuse, RZ, 0x2 ;  /* 0x0000000f07087211 */ /* 0x080fe400078f10ff */
[----:B------:R-:W-:Y:S02]  /*1ac0*/  LEA.HI R41, R41, R15, RZ, 0x2 ;  /* 0x0000000f29297211 */ /* 0x000fe400078f10ff */
[----:B------:R-:W-:-:S02]  /*1ad0*/  SHF.R.S32.HI R6, RZ, 0x1f, R8 ;  /* 0x0000001fff067819 */ /* 0x000fc40000011408 */
[----:B------:R-:W-:Y:S02]  /*1ae0*/  SHF.R.S32.HI R41, RZ, 0x2, R41 ;  /* 0x00000002ff297819 */ /* 0x000fe40000011429 */
[----:B------:R-:W-:Y:S01]  /*1af0*/  @P0 IADD3 R2, R2, 0x4f, RZ ;  /* 0x0000004f02020810 */ /* 0x000fe20007ffe0ff */
[----:B------:R-:W-:Y:S01]  /*1b00*/  IMAD.WIDE.U32 R4, R3, -0x33333333, RZ ;  /* 0xcccccccd03047825 */ /* 0x000fe200078e00ff */
[----:B------:R-:W-:-:S03]  /*1b10*/  LEA.HI R3, R6, R41, RZ, 0x3 ;  /* 0x0000002906037211 */ /* 0x000fc600078f18ff */
[----:B------:R-:W-:Y:S01]  /*1b20*/  @P0 IMAD.HI R2, R2, 0x66666667, RZ ;  /* 0x6666666702020827 */ /* 0x000fe200078e02ff */
[----:B------:R-:W-:Y:S02]  /*1b30*/  LOP3.LUT R3, R3, 0xfffffff8, RZ, 0xc0, !PT ;  /* 0xfffffff803037812 */ /* 0x000fe400078ec0ff */
[----:B------:R-:W-:Y:S02]  /*1b40*/  SHF.R.U32.HI R128, RZ, 0x6, R5 ;  /* 0x00000006ff807819 */ /* 0x000fe40000011605 */
[----:B------:R-:W-:Y:S02]  /*1b50*/  @P0 SHF.R.U32.HI R5, RZ, 0x1f, R2 ;  /* 0x0000001fff050819 */ /* 0x000fe40000011602 */
[C---:B------:R-:W-:Y:S01]  /*1b60*/  IADD3 R151, R41.reuse, 0x40, RZ ;  /* 0x0000004029977810 */ /* 0x040fe20007ffe0ff */
[C---:B------:R-:W-:Y:S01]  /*1b70*/  IMAD.IADD R3, R41.reuse, 0x1, -R3 ;  /* 0x0000000129037824 */ /* 0x040fe200078e0a03 */
[----:B------:R-:W-:Y:S01]  /*1b80*/  IADD3 R141, R41, 0x20, RZ ;  /* 0x00000020298d7810 */ /* 0x000fe20007ffe0ff */
[----:B------:R-:W-:Y:S01]  /*1b90*/  IMAD.MOV.U32 R4, RZ, RZ, R128 ;  /* 0x000000ffff047224 */ /* 0x000fe200078e0080 */
[----:B------:R-:W-:Y:S01]  /*1ba0*/  @P0 LEA.HI.SX32 R4, R2, R5, 0x1b ;  /* 0x0000000502040211 */ /* 0x000fe200078fdaff */
[----:B------:R-:W-:Y:S01]  /*1bb0*/  IMAD.SHL.U32 R2, R151, 0x40, RZ ;  /* 0x0000004097027824 */ /* 0x000fe200078e00ff */
[----:B------:R-:W-:-:S02]  /*1bc0*/  LOP3.LUT R5, R8, 0xfffffffc, RZ, 0xc0, !PT ;  /* 0xfffffffc08057812 */ /* 0x000fc400078ec0ff */
[----:B------:R-:W-:Y:S01]  /*1bd0*/  LOP3.LUT P1, RZ, R3, 0x4, RZ, 0xc0, !PT ;  /* 0x0000000403ff7812 */ /* 0x000fe2000782c0ff */
[----:B------:R-:W-:Y:S01]  /*1be0*/  IMAD.SHL.U32 R3, R141, 0x40, RZ ;  /* 0x000000408d037824 */ /* 0x000fe200078e00ff */
[-C--:B------:R-:W-:Y:S02]  /*1bf0*/  LEA.HI R190, R7, R15.reuse, RZ, 0x5 ;  /* 0x0000000f07be7211 */ /* 0x080fe400078f28ff */
[----:B------:R-:W-:Y:S01]  /*1c00*/  LOP3.LUT R152, R2, 0x1c0, RZ, 0xc0, !PT ;  /* 0x000001c002987812 */ /* 0x000fe200078ec0ff */
[----:B------:R-:W-:Y:S01]  /*1c10*/  IMAD.IADD R2, R15, 0x1, -R5 ;  /* 0x000000010f027824 */ /* 0x000fe200078e0a05 */
[----:B------:R-:W-:Y:S02]  /*1c20*/  LOP3.LUT R150, R3, 0x1c0, RZ, 0xc0, !PT ;  /* 0x000001c003967812 */ /* 0x000fe400078ec0ff */
[----:B------:R-:W-:Y:S01]  /*1c30*/  SHF.R.S32.HI R3, RZ, 0x5, R190 ;  /* 0x00000005ff037819 */ /* 0x000fe200000114be */
[----:B------:R-:W-:Y:S01]  /*1c40*/  IMAD.SHL.U32 R32, R2, 0x8, RZ ;  /* 0x0000000802207824 */ /* 0x000fe200078e00ff */
[----:B------:R-:W-:-:S02]  /*1c50*/  LEA.HI R6, R7, R15, RZ, 0x3 ;  /* 0x0000000f07067211 */ /* 0x000fc400078f18ff */
[----:B------:R-:W-:Y:S01]  /*1c60*/  ISETP.GT.AND P0, PT, R4, R128, PT ;  /* 0x000000800400720c */ /* 0x000fe20003f04270 */
[----:B------:R-:W-:Y:S01]  /*1c70*/  IMAD.SHL.U32 R154, R3, 0x200, RZ ;  /* 0x00000200039a7824 */ /* 0x000fe200078e00ff */
[----:B------:R-:W-:Y:S02]  /*1c80*/  SHF.R.S32.HI R7, RZ, 0x1f, R141 ;  /* 0x0000001fff077819 */ /* 0x000fe4000001148d */
[----:B------:R-:W-:Y:S02]  /*1c90*/  SHF.R.S32.HI R9, RZ, 0x1f, R151 ;  /* 0x0000001fff097819 */ /* 0x000fe40000011497 */
[----:B------:R-:W-:Y:S01]  /*1ca0*/  LOP3.LUT R8, R6, 0xfffffff8, RZ, 0xc0, !PT ;  /* 0xfffffff806087812 */ /* 0x000fe200078ec0ff */
[----:B------:R-:W-:Y:S01]  /*1cb0*/  IMAD.SHL.U32 R28, R2, 0x4, RZ ;  /* 0x00000004021c7824 */ /* 0x000fe200078e00ff */
[----:B------:R-:W-:Y:S01]  /*1cc0*/  SHF.R.S32.HI R140, RZ, 0x3, R6 ;  /* 0x00000003ff8c7819 */ /* 0x000fe20000011406 */
[----:B------:R-:W-:Y:S01]  /*1cd0*/  IMAD.MOV.U32 R10, RZ, RZ, 0x40 ;  /* 0x00000040ff0a7424 */ /* 0x000fe200078e00ff */
[----:B------:R-:W-:Y:S01]  /*1ce0*/  LEA.HI R7, R7, R141, RZ, 0x3 ;  /* 0x0000008d07077211 */ /* 0x000fe200078f18ff */
[----:B------:R-:W-:Y:S01]  /*1cf0*/  IMAD.IADD R166, R15, 0x1, -R8 ;  /* 0x000000010fa67824 */ /* 0x000fe200078e0a08 */
[----:B------:R-:W-:-:S03]  /*1d00*/  LEA.HI R6, R9, R151, RZ, 0x3 ;  /* 0x0000009709067211 */ /* 0x000fc600078f18ff */
[----:B------:R-:W-:Y:S02]  /*1d10*/  IMAD.SHL.U32 R7, R7, 0x40, RZ ;  /* 0x0000004007077824 */ /* 0x000fe400078e00ff */
[----:B------:R-:W-:Y:S02]  /*1d20*/  IMAD.SHL.U32 R6, R6, 0x40, RZ ;  /* 0x0000004006067824 */ /* 0x000fe400078e00ff */
[----:B------:R-:W-:Y:S01]  /*1d30*/  IMAD.SHL.U32 R134, R166, 0x8, RZ ;  /* 0x00000008a6867824 */ /* 0x000fe200078e00ff */
[----:B------:R-:W-:Y:S02]  /*1d40*/  SHF.R.S32.HI R186, RZ, 0x1f, R140 ;  /* 0x0000001fffba7819 */ /* 0x000fe4000001148c */
[----:B------:R-:W-:Y:S02]  /*1d50*/  SHF.R.U32.HI R187, RZ, 0x3, R150 ;  /* 0x00000003ffbb7819 */ /* 0x000fe40000011696 */
[----:B------:R-:W-:Y:S02]  /*1d60*/  SHF.R.U32.HI R188, RZ, 0x3, R152 ;  /* 0x00000003ffbc7819 */ /* 0x000fe40000011698 */
[----:B------:R-:W-:-:S02]  /*1d70*/  LOP3.LUT R163, R7, 0xfffffe00, RZ, 0xc0, !PT ;  /* 0xfffffe0007a37812 */ /* 0x000fc400078ec0ff */
[----:B------:R-:W-:Y:S02]  /*1d80*/  LOP3.LUT R164, R6, 0xfffffe00, RZ, 0xc0, !PT ;  /* 0xfffffe0006a47812 */ /* 0x000fe400078ec0ff */
[----:B------:R-:W-:Y:S02]  /*1d90*/  SHF.R.S32.HI R33, RZ, 0x1f, R32 ;  /* 0x0000001fff217819 */ /* 0x000fe40000011420 */
[----:B------:R-:W-:Y:S02]  /*1da0*/  SHF.R.S32.HI R135, RZ, 0x1f, R134 ;  /* 0x0000001fff877819 */ /* 0x000fe40000011486 */
[----:B------:R-:W-:Y:S02]  /*1db0*/  IADD3 R30, R28, 0x10, RZ ;  /* 0x000000101c1e7810 */ /* 0x000fe40007ffe0ff */
[----:B--2---:R-:W-:-:S04]  /*1dc0*/  LOP3.LUT R3, R39, 0x18, R32, 0xf8, !PT ;  /* 0x0000001827037812 */ /* 0x004fc800078ef820 */
[----:B---3--:R-:W-:-:S04]  /*1dd0*/  LOP3.LUT R2, R154, R3, R38, 0xf6, !PT ;  /* 0x000000039a027212 */ /* 0x008fc800078ef626 */
[----:B------:R-:W-:Y:S02]  /*1de0*/  LEA R81, R2, 0x100, 0x1 ;  /* 0x0000010002517811 */ /* 0x000fe400078e08ff */
[----:B------:R-:W-:-:S05]  /*1df0*/  SEL R2, R10, 0xffffffc0, !P1 ;  /* 0xffffffc00a027807 */ /* 0x000fca0004800000 */
[----:B------:R-:W-:Y:S01]  /*1e00*/  IMAD.IADD R82, R2, 0x1, R81 ;  /* 0x0000000102527824 */ /* 0x000fe200078e0251 */
[----:B------:R-:W-:Y:S05]  /*1e10*/  @!P0 BRA `(.L_x_216) ;  /* 0x000054c000008947 */ /* 0x000fea0003800000 */
[----:B------:R-:W-:-:S04]  /*1e20*/  ISETP.NE.U32.AND P0, PT, RZ, c[0x0][0x340], PT ;  /* 0x0000d000ff007a0c */ /* 0x000fc80003f05070 */
[----:B------:R-:W-:-:S13]  /*1e30*/  ISETP.NE.AND.EX P4, PT, RZ, c[0x0][0x344], PT, P0 ;  /* 0x0000d100ff007a0c */ /* 0x000fda0003f85300 */
[----:B------:R-:W-:-:S05]  /*1e40*/  @P4 IMAD.WIDE R2, R42, R14, c[0x0][0x340] ;  /* 0x0000d0002a024625 */ /* 0x000fca00078e020e */
[----:B------:R1:W2:Y:S01]  /*1e50*/  @P4 LDG.E R25, [R2.64] ;  /* 0x0000000802194981 */ /* 0x0002a2000c1e1900 */
[----:B------:R-:W-:Y:S01]  /*1e60*/  IADD3 R123, P0, R140, R12, RZ ;  /* 0x0000000c8c7b7210 */ /* 0x000fe20007f1e0ff */
[----:B------:R-:W-:Y:S01]  /*1e70*/  IMAD.MOV.U32 R144, RZ, RZ, 0x50 ;  /* 0x00000050ff907424 */ /* 0x000fe200078e00ff */
[----:B------:R-:W-:Y:S01]  /*1e80*/  SEL R31, R138, RZ, !P5 ;  /* 0x000000ff8a1f7207 */ /* 0x000fe20006800000 */
[----:B------:R-:W-:Y:S01]  /*1e90*/  IMAD.MOV.U32 R37, RZ, RZ, c[0x0][0x23c] ;  /* 0x00008f00ff257624 */ /* 0x000fe200078e00ff */
[----:B------:R-:W-:Y:S01]  /*1ea0*/  LEA.HI.X.SX32 R132, R12, R186, 0x1, P0 ;  /* 0x000000ba0c847211 */ /* 0x000fe200000f0eff */
[----:B------:R-:W-:Y:S01]  /*1eb0*/  IMAD R172, R144, c[0x0][0x23c], RZ ;  /* 0x00008f0090ac7a24 */ /* 0x000fe200078e02ff */
[----:B------:R-:W-:Y:S01]  /*1ec0*/  IADD3 R36, R4, -0x1, RZ ;  /* 0xffffffff04247810 */ /* 0x000fe20007ffe0ff */
[----:B------:R-:W-:Y:S01]  /*1ed0*/  IMAD R4, R31, c[0x0][0x248], RZ ;  /* 0x000092001f047a24 */ /* 0x000fe200078e02ff */
[----:B------:R-:W-:Y:S01]  /*1ee0*/  IADD3 R113, -R140, R0, RZ ;  /* 0x000000008c717210 */ /* 0x000fe20007ffe1ff */
[----:B------:R-:W-:Y:S01]  /*1ef0*/  IMAD R5, R132, c[0x0][0x238], RZ ;  /* 0x00008e0084057a24 */ /* 0x000fe200078e02ff */
[----:B------:R-:W-:Y:S01]  /*1f00*/  SEL R27, R42, RZ, !P5 ;  /* 0x000000ff2a1b7207 */ /* 0x000fe20006800000 */
[----:B------:R-:W-:Y:S01]  /*1f10*/  IMAD.WIDE.U32 R148, R144, c[0x0][0x238], RZ ;  /* 0x00008e0090947a25 */ /* 0x000fe200078e00ff */
[----:B------:R-:W-:-:S02]  /*1f20*/  MOV R155, c[0x0][0x238] ;  /* 0x00008e00009b7a02 */ /* 0x000fc40000000f00 */
[----:B------:R-:W-:Y:S01]  /*1f30*/  ISETP.GE.AND P6, PT, R134, c[0x0][0x1d4], PT ;  /* 0x0000750086007a0c */ /* 0x000fe20003fc6270 */
[----:B------:R-:W-:Y:S01]  /*1f40*/  IMAD R5, R123, c[0x0][0x23c], R5 ;  /* 0x00008f007b057a24 */ /* 0x000fe200078e0205 */
[----:B------:R-:W-:Y:S01]  /*1f50*/  SHF.R.S32.HI R35, RZ, 0x1f, R41 ;  /* 0x0000001fff237819 */ /* 0x000fe20000011429 */
[----:B------:R-:W-:Y:S01]  /*1f60*/  IMAD R8, R36, -0x50, R113 ;  /* 0xffffffb024087824 */ /* 0x000fe200078e0271 */
[----:B------:R-:W-:Y:S01]  /*1f70*/  SHF.R.S32.HI R29, RZ, 0x1f, R28 ;  /* 0x0000001fff1d7819 */ /* 0x000fe2000001141c */
[----:B------:R-:W-:Y:S01]  /*1f80*/  IMAD R4, R27, c[0x0][0x24c], R4 ;  /* 0x000093001b047a24 */ /* 0x000fe200078e0204 */
[----:B------:R-:W-:Y:S01]  /*1f90*/  SHF.L.U32 R17, R37, 0x5, RZ ;  /* 0x0000000525117819 */ /* 0x000fe200000006ff */
[----:B------:R-:W-:Y:S01]  /*1fa0*/  IMAD.IADD R172, R149, 0x1, R172 ;  /* 0x0000000195ac7824 */ /* 0x000fe200078e02ac */
[C---:B------:R-:W-:Y:S01]  /*1fb0*/  ISETP.GE.AND P0, PT, R8.reuse, 0x1, PT ;  /* 0x000000010800780c */ /* 0x040fe20003f06270 */
[----:B------:R-:W-:Y:S01]  /*1fc0*/  IMAD.IADD R26, R11, 0x1, R161 ;  /* 0x000000010b1a7824 */ /* 0x000fe200078e02a1 */
[----:B------:R-:W-:Y:S01]  /*1fd0*/  ISETP.GE.AND P3, PT, R8, 0x11, PT ;  /* 0x000000110800780c */ /* 0x000fe20003f66270 */
[----:B-1----:R-:W-:Y:S01]  /*1fe0*/  IMAD.WIDE.U32 R2, R123, c[0x0][0x238], R134 ;  /* 0x00008e007b027a25 */ /* 0x002fe200078e0086 */
[----:B------:R-:W-:-:S02]  /*1ff0*/  ISETP.NE.AND P5, PT, R13, RZ, PT ;  /* 0x000000ff0d00720c */ /* 0x000fc40003fa5270 */
[----:B------:R-:W-:Y:S01]  /*2000*/  SHF.R.S32.HI R34, RZ, 0x1f, R26 ;  /* 0x0000001fff227819 */ /* 0x000fe2000001141a */
[----:B------:R-:W-:Y:S01]  /*2010*/  IMAD.IADD R3, R3, 0x1, R5 ;  /* 0x0000000103037824 */ /* 0x000fe200078e0205 */
[----:B------:R-:W-:Y:S01]  /*2020*/  IADD3 R102, R32, 0x20, RZ ;  /* 0x0000002020667810 */ /* 0x000fe20007ffe0ff */
[----:B------:R-:W-:Y:S01]  /*2030*/  IMAD.WIDE.U32 R14, R155, 0x20, RZ ;  /* 0x000000209b0e7825 */ /* 0x000fe200078e00ff */
[----:B------:R-:W-:Y:S02]  /*2040*/  MOV R189, c[0x0][0x27c] ;  /* 0x00009f0000bd7a02 */ /* 0x000fe40000000f00 */
[----:B------:R-:W-:Y:S01]  /*2050*/  MOV R169, 0x5 ;  /* 0x0000000500a97802 */ /* 0x000fe20000000f00 */
[----:B------:R-:W-:Y:S01]  /*2060*/  IMAD.WIDE.U32 R2, R40, c[0x0][0x240], R2 ;  /* 0x0000900028027a25 */ /* 0x000fe200078e0002 */
[----:B------:R-:W-:-:S03]  /*2070*/  P2R R133, PR, RZ, 0x40 ;  /* 0x00000040ff857803 */ /* 0x000fc60000000000 */
[----:B------:R-:W-:Y:S02]  /*2080*/  IMAD R3, R40, c[0x0][0x244], R3 ;  /* 0x0000910028037a24 */ /* 0x000fe400078e0203 */
[----:B------:R-:W-:-:S04]  /*2090*/  IMAD.WIDE.U32 R10, R26, c[0x0][0x1e0], RZ ;  /* 0x000078001a0a7a25 */ /* 0x000fc800078e00ff */
[----:B------:R-:W-:Y:S01]  /*20a0*/  IMAD.WIDE.U32 R116, R27, c[0x0][0x248], R2 ;  /* 0x000092001b747a25 */ /* 0x000fe200078e0002 */
[----:B------:R-:W-:-:S03]  /*20b0*/  SHF.R.S32.HI R3, RZ, 0x1f, R36 ;  /* 0x0000001fff037819 */ /* 0x000fc60000011424 */
[----:B------:R-:W-:Y:S01]  /*20c0*/  IMAD R2, R172, R36, RZ ;  /* 0x00000024ac027224 */ /* 0x000fe200078e02ff */
[----:B------:R-:W-:Y:S01]  /*20d0*/  IADD3 R115, R117, R4, RZ ;  /* 0x0000000475737210 */ /* 0x000fe20007ffe0ff */
[----:B------:R-:W-:Y:S02]  /*20e0*/  IMAD.MOV.U32 R114, RZ, RZ, R116 ;  /* 0x000000ffff727224 */ /* 0x000fe400078e0074 */
[-C--:B------:R-:W-:Y:S02]  /*20f0*/  IMAD R4, R3, R148.reuse, R2 ;  /* 0x0000009403047224 */ /* 0x080fe400078e0202 */
[----:B------:R-:W-:-:S04]  /*2100*/  IMAD.WIDE.U32 R2, R36, R148, R114 ;  /* 0x0000009424027225 */ /* 0x000fc800078e0072 */
[----:B------:R-:W-:Y:S01]  /*2110*/  IMAD R12, R35, c[0x0][0x290], RZ ;  /* 0x0000a400230c7a24 */ /* 0x000fe200078e02ff */
[----:B------:R-:W-:Y:S01]  /*2120*/  IADD3 R3, R3, R4, RZ ;  /* 0x0000000403037210 */ /* 0x000fe20007ffe0ff */
[----:B------:R-:W-:Y:S01]  /*2130*/  IMAD.WIDE.U32 R182, R41, c[0x0][0x1e0], RZ ;  /* 0x0000780029b67a25 */ /* 0x000fe200078e00ff */
[C---:B------:R-:W-:Y:S02]  /*2140*/  @P0 LEA R6, P2, R2.reuse, c[0x0][0x220], 0x1 ;  /* 0x0000880002060a11 */ /* 0x040fe400078408ff */
[----:B------:R-:W-:Y:S01]  /*2150*/  @P3 LEA R5, P1, R155, R2, 0x4 ;  /* 0x000000029b053211 */ /* 0x000fe200078220ff */
[----:B------:R-:W-:Y:S01]  /*2160*/  IMAD R24, R41, c[0x0][0x294], R12 ;  /* 0x0000a50029187a24 */ /* 0x000fe200078e020c */
[----:B------:R-:W-:Y:S01]  /*2170*/  @P0 LEA.HI.X R7, R2, c[0x0][0x224], R3, 0x1, P2 ;  /* 0x0000890002070a11 */ /* 0x000fe200010f0c03 */
[----:B------:R-:W-:Y:S01]  /*2180*/  IMAD.MOV.U32 R156, RZ, RZ, c[0x0][0x280] ;  /* 0x0000a000ff9c7624 */ /* 0x000fe200078e00ff */
[----:B------:R-:W-:Y:S01]  /*2190*/  @P3 LEA.HI.X R9, R155, R3, R37, 0x4, P1 ;  /* 0x000000039b093211 */ /* 0x000fe200008f2425 */
[----:B------:R-:W-:Y:S01]  /*21a0*/  IMAD.MOV.U32 R157, RZ, RZ, c[0x0][0x290] ;  /* 0x0000a400ff9d7624 */ /* 0x000fe200078e00ff */
[C---:B------:R-:W-:Y:S01]  /*21b0*/  @P3 LEA R4, P1, R5.reuse, c[0x0][0x220], 0x1 ;  /* 0x0000880005043a11 */ /* 0x040fe200078208ff */
[----:B------:R-:W-:Y:S01]  /*21c0*/  @!PT LDS RZ, [RZ] ;  /* 0x00000000fffff984 */ /* 0x000fe20000000800 */
[----:B------:R-:W-:Y:S01]  /*21d0*/  @!PT LDS RZ, [RZ] ;  /* 0x00000000fffff984 */ /* 0x000fe20000000800 */
[----:B------:R-:W-:Y:S01]  /*21e0*/  @!PT LDS RZ, [RZ] ;  /* 0x00000000fffff984 */ /* 0x000fe20000000800 */
[----:B------:R1:W-:Y:S01]  /*21f0*/  @P0 LDGSTS.E.BYPASS.LTC128B.128 [R216+0x2900], [R6.64], !P6 ;  /* 0x0290000006d80fae */ /* 0x0003e2000f101d48 */
[----:B------:R-:W-:Y:S01]  /*2200*/  ISETP.GE.AND P2, PT, R8, 0x21, PT ;  /* 0x000000210800780c */ /* 0x000fe20003f46270 */
[----:B------:R-:W-:Y:S01]  /*2210*/  IMAD.SHL.U32 R176, R156, 0x20, RZ ;  /* 0x000000209cb07824 */ /* 0x000fe200078e00ff */
[----:B------:R-:W-:-:S02]  /*2220*/  @P3 LEA.HI.X R5, R5, c[0x0][0x224], R9, 0x1, P1 ;  /* 0x0000890005053a11 */ /* 0x000fc400008f0c09 */
[C---:B------:R-:W-:Y:S02]  /*2230*/  ISETP.GE.AND P0, PT, R8.reuse, 0x31, PT ;  /* 0x000000310800780c */ /* 0x040fe40003f06270 */
[----:B------:R-:W-:Y:S01]  /*2240*/  ISETP.GE.AND P1, PT, R8, 0x41, PT ;  /* 0x000000410800780c */ /* 0x000fe20003f26270 */
[----:B------:R3:W-:Y:S01]  /*2250*/  @P3 LDGSTS.E.BYPASS.LTC128B.128 [R216+0x3100], [R4.64], !P6 ;  /* 0x0310000004d83fae */ /* 0x0007e2000f101d48 */
[----:B------:R-:W-:Y:S01]  /*2260*/  IMAD.WIDE.U32 R8, R41, c[0x0][0x290], R28 ;  /* 0x0000a40029087a25 */ /* 0x000fe200078e001c */
[-C--:B------:R-:W-:Y:S02]  /*2270*/  SHF.L.U64.HI R158, R156, R169.reuse, c[0x0][0x284] ;  /* 0x0000a1009c9e7619 */ /* 0x080fe400000102a9 */
[----:B------:R-:W-:Y:S01]  /*2280*/  SHF.L.U64.HI R159, R157, R169, c[0x0][0x294] ;  /* 0x0000a5009d9f7619 */ /* 0x000fe200000102a9 */
[----:B------:R-:W-:Y:S01]  /*2290*/  IMAD.MOV.U32 R12, RZ, RZ, R8 ;  /* 0x000000ffff0c7224 */ /* 0x000fe200078e0008 */
[----:B------:R-:W-:Y:S02]  /*22a0*/  @P2 IADD3 R16, P3, R2, R14, RZ ;  /* 0x0000000e02102210 */ /* 0x000fe40007f7e0ff */
[----:B------:R-:W-:Y:S01]  /*22b0*/  IADD3 R13, R9, R24, RZ ;  /* 0x00000018090d7210 */ /* 0x000fe20007ffe0ff */
[----:B------:R-:W-:Y:S01]  /*22c0*/  IMAD.WIDE.U32 R8, R41, c[0x0][0x280], R32 ;  /* 0x0000a00029087a25 */ /* 0x000fe200078e0020 */
[----:B------:R-:W-:-:S02]  /*22d0*/  @P2 IADD3.X R17, R3, R15, R17, P3, !PT ;  /* 0x0000000f03112210 */ /* 0x000fc40001ffe411 */
[C---:B------:R-:W-:Y:S01]  /*22e0*/  @P2 LEA R20, P3, R16.reuse, c[0x0][0x220], 0x1 ;  /* 0x0000880010142a11 */ /* 0x040fe200078608ff */
[----:B------:R-:W-:Y:S01]  /*22f0*/  @P0 IMAD R18, R37, 0x30, RZ ;  /* 0x0000003025120824 */ /* 0x000fe200078e02ff */
[----:B------:R-:W-:Y:S01]  /*2300*/  SHF.L.U32 R177, R157, 0x5, RZ ;  /* 0x000000059db17819 */ /* 0x000fe200000006ff */
[----:B-----5:R-:W-:Y:S01]  /*2310*/  IMAD.WIDE.U32 R98, R137, c[0x0][0x290], R12 ;  /* 0x0000a40089627a25 */ /* 0x020fe200078e000c */
[----:B------:R-:W-:-:S03]  /*2320*/  @P2 LEA.HI.X R21, R16, c[0x0][0x224], R17, 0x1, P3 ;  /* 0x0000890010152a11 */ /* 0x000fc600018f0c11 */
[C---:B-1----:R-:W-:Y:S02]  /*2330*/  IMAD.WIDE.U32 R6, R41.reuse, c[0x0][0x280], R28 ;  /* 0x0000a00029067a25 */ /* 0x042fe400078e001c */
[----:B------:R1:W-:Y:S02]  /*2340*/  @P2 LDGSTS.E.BYPASS.LTC128B.128 [R216+0x3900], [R20.64], !P6 ;  /* 0x0390000014d82fae */ /* 0x0003e4000f101d48 */
[----:B------:R-:W-:Y:S01]  /*2350*/  IMAD.WIDE.U32 R16, R41, c[0x0][0x290], R32 ;  /* 0x0000a40029107a25 */ /* 0x000fe200078e0020 */
[----:B------:R-:W-:Y:S02]  /*2360*/  MOV R14, R6 ;  /* 0x00000006000e7202 */ /* 0x000fe40000000f00 */
[----:B------:R-:W-:Y:S01]  /*2370*/  MOV R6, R10 ;  /* 0x0000000a00067202 */ /* 0x000fe20000000f00 */
[----:B---3--:R-:W-:Y:S02]  /*2380*/  IMAD R5, R35, c[0x0][0x280], RZ ;  /* 0x0000a00023057a24 */ /* 0x008fe400078e02ff */
[----:B------:R-:W-:-:S02]  /*2390*/  IMAD R4, R34, c[0x0][0x1e0], RZ ;  /* 0x0000780022047a24 */ /* 0x000fc400078e02ff */
[----:B------:R-:W-:Y:S02]  /*23a0*/  IMAD R23, R41, c[0x0][0x284], R5 ;  /* 0x0000a10029177a24 */ /* 0x000fe400078e0205 */
[----:B------:R-:W-:Y:S02]  /*23b0*/  IMAD R4, R26, c[0x0][0x1e4], R4 ;  /* 0x000079001a047a24 */ /* 0x000fe400078e0204 */
[----:B------:R-:W-:Y:S02]  /*23c0*/  IMAD.IADD R15, R7, 0x1, R23 ;  /* 0x00000001070f7824 */ /* 0x000fe400078e0217 */
[----:B------:R-:W-:Y:S02]  /*23d0*/  IMAD.IADD R7, R11, 0x1, R4 ;  /* 0x000000010b077824 */ /* 0x000fe400078e0204 */
[----:B------:R-:W-:-:S04]  /*23e0*/  @P0 IMAD.WIDE.U32 R4, R155, 0x30, R2 ;  /* 0x000000309b040825 */ /* 0x000fc800078e0002 */
[----:B------:R-:W-:Y:S01]  /*23f0*/  @P0 IMAD.IADD R5, R5, 0x1, R18 ;  /* 0x0000000105050824 */ /* 0x000fe200078e0212 */
[----:B------:R-:W-:Y:S01]  /*2400*/  @P0 LEA R18, P3, R4, c[0x0][0x220], 0x1 ;  /* 0x0000880004120a11 */ /* 0x000fe200078608ff */
[----:B------:R-:W-:Y:S01]  /*2410*/  IMAD.WIDE.U32 R10, R40, c[0x0][0x1e8], R6 ;  /* 0x00007a00280a7a25 */ /* 0x000fe200078e0006 */
[----:B------:R-:W-:Y:S02]  /*2420*/  IADD3 R7, R23, R9, RZ ;  /* 0x0000000917077210 */ /* 0x000fe40007ffe0ff */
[----:B------:R-:W-:Y:S01]  /*2430*/  @P0 LEA.HI.X R19, R4, c[0x0][0x224], R5, 0x1, P3 ;  /* 0x0000890004130a11 */ /* 0x000fe200018f0c05 */
[----:B------:R-:W-:Y:S01]  /*2440*/  IMAD R9, R40, c[0x0][0x1ec], R11 ;  /* 0x00007b0028097a24 */ /* 0x000fe200078e020b */
[C---:B------:R-:W-:Y:S01]  /*2450*/  @P1 LEA R22, P3, R155.reuse, R2, 0x6 ;  /* 0x000000029b161211 */ /* 0x040fe200078630ff */
[----:B------:R-:W-:Y:S01]  /*2460*/  IMAD.IADD R5, R24, 0x1, R17 ;  /* 0x0000000118057824 */ /* 0x000fe200078e0211 */
[----:B------:R-:W-:Y:S01]  /*2470*/  MOV R6, R8 ;  /* 0x0000000800067202 */ /* 0x000fe20000000f00 */
[----:B------:R3:W-:Y:S01]  /*2480*/  @P0 LDGSTS.E.BYPASS.LTC128B.128 [R216+0x4100], [R18.64], !P6 ;  /* 0x0410000012d80fae */ /* 0x0007e2000f101d48 */
[----:B------:R-:W-:Y:S01]  /*2490*/  @P1 LEA.HI.X R3, R155, R3, R37, 0x6, P3 ;  /* 0x000000039b031211 */ /* 0x000fe200018f3425 */
[----:B------:R-:W-:Y:S01]  /*24a0*/  IMAD.MOV.U32 R4, RZ, RZ, R16 ;  /* 0x000000ffff047224 */ /* 0x000fe200078e0010 */
[----:B------:R-:W-:Y:S01]  /*24b0*/  @P1 LEA R2, P3, R22, c[0x0][0x220], 0x1 ;  /* 0x0000880016021a11 */ /* 0x000fe200078608ff */
[----:B------:R-:W-:Y:S01]  /*24c0*/  IMAD.WIDE.U32 R100, R137, c[0x0][0x280], R14 ;  /* 0x0000a00089647a25 */ /* 0x000fe200078e000e */
[----:B------:R-:W-:-:S02]  /*24d0*/  MOV R8, R10 ;  /* 0x0000000a00087202 */ /* 0x000fc40000000f00 */
[----:B------:R-:W-:Y:S01]  /*24e0*/  @P1 LEA.HI.X R3, R22, c[0x0][0x224], R3, 0x1, P3 ;  /* 0x0000890016031a11 */ /* 0x000fe200018f0c03 */
[----:B------:R-:W-:Y:S01]  /*24f0*/  IMAD.WIDE.U32 R96, R137, c[0x0][0x280], R6 ;  /* 0x0000a00089607a25 */ /* 0x000fe200078e0006 */
[----:B------:R-:W-:-:S03]  /*2500*/  ISETP.GE.AND P0, PT, R102, c[0x0][0x1d4], PT ;  /* 0x0000750066007a0c */ /* 0x000fc60003f06270 */
[----:B------:R4:W-:Y:S01]  /*2510*/  @P1 LDGSTS.E.BYPASS.LTC128B.128 [R216+0x4900], [R2.64], !P6 ;  /* 0x0490000002d81fae */ /* 0x0009e2000f101d48 */
[----:B------:R-:W-:Y:S01]  /*2520*/  P2R R91, PR, RZ, 0x1 ;  /* 0x00000001ff5b7803 */ /* 0x000fe20000000000 */
[----:B------:R-:W-:Y:S01]  /*2530*/  IMAD.WIDE.U32 R94, R137, c[0x0][0x290], R4 ;  /* 0x0000a400895e7a25 */ /* 0x000fe200078e0004 */
[----:B------:R-:W-:Y:S01]  /*2540*/  ISETP.GE.AND P6, PT, R32, c[0x0][0x1d4], PT ;  /* 0x0000750020007a0c */ /* 0x000fe20003fc6270 */
[----:B------:R-:W0:Y:S01]  /*2550*/  LDGDEPBAR ;  /* 0x00000000000079af */ /* 0x000e220000000000 */
[----:B------:R-:W-:Y:S01]  /*2560*/  WARPSYNC 0xffffffff ;  /* 0xffffffff00007948 */ /* 0x000fe20003800000 */
[----:B------:R-:W-:Y:S01]  /*2570*/  IMAD.SHL.U32 R10, R189, 0x2, RZ ;  /* 0x00000002bd0a7824 */ /* 0x000fe200078e00ff */
[----:B----4-:R-:W-:Y:S01]  /*2580*/  SHF.R.S32.HI R2, RZ, 0x1f, R137 ;  /* 0x0000001fff027819 */ /* 0x010fe20000011489 */
[----:B------:R-:W-:-:S04]  /*2590*/  IMAD R3, R35, c[0x0][0x1e0], RZ ;  /* 0x0000780023037a24 */ /* 0x000fc800078e02ff */
[C---:B------:R-:W-:Y:S02]  /*25a0*/  IMAD R11, R2.reuse, c[0x0][0x280], RZ ;  /* 0x0000a000020b7a24 */ /* 0x040fe400078e02ff */
[----:B---3--:R-:W-:Y:S02]  /*25b0*/  IMAD R18, R2, c[0x0][0x290], RZ ;  /* 0x0000a40002127a24 */ /* 0x008fe400078e02ff */
[----:B------:R-:W-:Y:S02]  /*25c0*/  IMAD R17, R41, c[0x0][0x1e4], R3 ;  /* 0x0000790029117a24 */ /* 0x000fe400078e0203 */
[----:B------:R-:W-:-:S03]  /*25d0*/  IMAD R3, R137, c[0x0][0x284], R11 ;  /* 0x0000a10089037a24 */ /* 0x000fc600078e020b */
[----:B------:R-:W-:Y:S01]  /*25e0*/  IADD3 R121, R183, R17, RZ ;  /* 0x00000011b7797210 */ /* 0x000fe20007ffe0ff */
[----:B------:R-:W-:Y:S02]  /*25f0*/  IMAD.IADD R112, R101, 0x1, R3 ;  /* 0x0000000165707824 */ /* 0x000fe400078e0203 */
[----:B------:R-:W-:Y:S01]  /*2600*/  IMAD.IADD R109, R3, 0x1, R97 ;  /* 0x00000001036d7824 */ /* 0x000fe200078e0261 */
[----:B--2---:R-:W-:Y:S01]  /*2610*/  @P4 SHF.R.S32.HI R2, RZ, 0x1f, R25 ;  /* 0x0000001fff024819 */ /* 0x004fe20000011419 */
[----:B------:R-:W-:Y:S01]  /*2620*/  @!P4 IMAD.MOV.U32 R25, RZ, RZ, R42 ;  /* 0x000000ffff19c224 */ /* 0x000fe200078e002a */
[----:B------:R-:W-:-:S04]  /*2630*/  @!P4 MOV R2, R138 ;  /* 0x0000008a0002c202 */ /* 0x000fc80000000f00 */
[----:B------:R-:W-:Y:S01]  /*2640*/  SEL R16, R2, RZ, !P5 ;  /* 0x000000ff02107207 */ /* 0x000fe20006800000 */
[----:B------:R-:W-:Y:S01]  /*2650*/  IMAD R2, R137, c[0x0][0x294], R18 ;  /* 0x0000a50089027a24 */ /* 0x000fe200078e0212 */
[----:B------:R-:W-:-:S03]  /*2660*/  SEL R11, R25, RZ, !P5 ;  /* 0x000000ff190b7207 */ /* 0x000fc60006800000 */
[----:B------:R-:W-:Y:S01]  /*2670*/  IMAD R17, R16, c[0x0][0x1f0], RZ ;  /* 0x00007c0010117a24 */ /* 0x000fe200078e02ff */
[----:B------:R-:W-:Y:S01]  /*2680*/  IADD3 R110, R99, R2, RZ ;  /* 0x00000002636e7210 */ /* 0x000fe20007ffe0ff */
[----:B------:R-:W-:-:S04]  /*2690*/  IMAD.WIDE.U32 R84, R11, c[0x0][0x1f0], R8 ;  /* 0x00007c000b547a25 */ /* 0x000fc800078e0008 */
[----:B------:R-:W-:Y:S01]  /*26a0*/  IMAD R8, R11, c[0x0][0x1f4], R17 ;  /* 0x00007d000b087a24 */ /* 0x000fe200078e0211 */
[----:B------:R-:W-:Y:S01]  /*26b0*/  IADD3 R111, P1, P0, R84, R182, R32 ;  /* 0x000000b6546f7210 */ /* 0x000fe2000783e020 */
[----:B------:R-:W-:-:S03]  /*26c0*/  IMAD.IADD R108, R2, 0x1, R95 ;  /* 0x00000001026c7824 */ /* 0x000fc600078e025f */
[----:B------:R-:W-:-:S04]  /*26d0*/  IADD3 R88, R85, R8, RZ ;  /* 0x0000000855587210 */ /* 0x000fc80007ffe0ff */
[----:B------:R-:W-:Y:S02]  /*26e0*/  IADD3.X R107, R88, R121, R33, P1, P0 ;  /* 0x00000079586b7210 */ /* 0x000fe40000fe0421 */
[----:B-1----:R-:W-:Y:S01]  /*26f0*/  ISETP.GE.AND P0, PT, R32, c[0x0][0x27c], PT ;  /* 0x00009f0020007a0c */ /* 0x002fe20003f06270 */
[----:B------:R-:W-:Y:S01]  /*2700*/  IMAD.WIDE.U32 R2, R40, c[0x0][0x260], R134 ;  /* 0x0000980028027a25 */ /* 0x000fe200078e0086 */
[----:B------:R-:W-:Y:S01]  /*2710*/  BAR.SYNC.DEFER_BLOCKING 0x0 ;  /* 0x0000000000007b1d */ /* 0x000fe20000010000 */
[----:B------:R-:W-:Y:S02]  /*2720*/  SHF.L.U32 R174, R156, 0x6, RZ ;  /* 0x000000069cae7819 */ /* 0x000fe400000006ff */
[C---:B------:R-:W-:Y:S01]  /*2730*/  IMAD.WIDE.U32 R6, R40.reuse, c[0x0][0x210], R32 ;  /* 0x0000840028067a25 */ /* 0x040fe200078e0020 */
[----:B------:R-:W-:Y:S02]  /*2740*/  SHF.L.U64.HI R139, R155, R169, c[0x0][0x23c] ;  /* 0x00008f009b8b7619 */ /* 0x000fe400000102a9 */
[----:B------:R-:W-:Y:S01]  /*2750*/  ULDC.U8 UR4, c[0x0][0x298] ;  /* 0x0000a60000047ab9 */ /* 0x000fe20000000000 */
[----:B------:R-:W-:Y:S01]  /*2760*/  IMAD.MOV.U32 R4, RZ, RZ, R2 ;  /* 0x000000ffff047224 */ /* 0x000fe200078e0002 */
[----:B------:R-:W-:Y:S01]  /*2770*/  IADD3 R131, P1, R41, R26, RZ ;  /* 0x0000001a29837210 */ /* 0x000fe20007f3e0ff */
[----:B------:R-:W-:Y:S01]  /*2780*/  IMAD.MOV.U32 R2, RZ, RZ, R6 ;  /* 0x000000ffff027224 */ /* 0x000fe200078e0006 */
[----:B------:R-:W-:Y:S01]  /*2790*/  SEL R6, RZ, c[0x0][0x27c], !P0 ;  /* 0x00009f00ff067a07 */ /* 0x000fe20004000000 */
[----:B------:R-:W-:Y:S01]  /*27a0*/  IMAD R5, R40, c[0x0][0x264], R3 ;  /* 0x0000990028057a24 */ /* 0x000fe200078e0203 */
[----:B------:R-:W-:Y:S01]  /*27b0*/  @P0 IADD3 R10, -R10, c[0x0][0x1d4], RZ ;  /* 0x000075000a0a0a10 */ /* 0x000fe20007ffe1ff */
[----:B------:R-:W-:Y:S01]  /*27c0*/  IMAD R3, R40, c[0x0][0x214], R7 ;  /* 0x0000850028037a24 */ /* 0x000fe200078e0207 */
[----:B------:R-:W-:Y:S01]  /*27d0*/  IADD3 R6, R32, R6, RZ ;  /* 0x0000000620067210 */ /* 0x000fe20007ffe0ff */
[----:B------:R-:W-:Y:S01]  /*27e0*/  IMAD R7, R31, c[0x0][0x268], RZ ;  /* 0x00009a001f077a24 */ /* 0x000fe200078e02ff */
[----:B------:R-:W-:Y:S01]  /*27f0*/  ISETP.NE.AND P0, PT, RZ, UR4, PT ;  /* 0x00000004ff007c0c */ /* 0x000fe2000bf05270 */
[----:B------:R-:W-:Y:S01]  /*2800*/  IMAD.WIDE.U32 R86, R27, c[0x0][0x268], R4 ;  /* 0x00009a001b567a25 */ /* 0x000fe200078e0004 */
[----:B------:R-:W-:-:S02]  /*2810*/  SHF.R.S32.HI R4, RZ, 0x1f, R10 ;  /* 0x0000001fff047819 */ /* 0x000fc4000001140a */
[----:B------:R-:W-:Y:S01]  /*2820*/  ISETP.GE.AND P2, PT, R189, 0x1, PT ;  /* 0x00000001bd00780c */ /* 0x000fe20003f46270 */
[----:B------:R-:W-:Y:S01]  /*2830*/  IMAD R9, R27, c[0x0][0x26c], R7 ;  /* 0x00009b001b097a24 */ /* 0x000fe200078e0207 */
[----:B------:R-:W-:Y:S01]  /*2840*/  SHF.R.S32.HI R7, RZ, 0x1f, R6 ;  /* 0x0000001fff077819 */ /* 0x000fe20000011406 */
[----:B------:R-:W-:Y:S01]  /*2850*/  IMAD.WIDE.U32 R92, R11, c[0x0][0x218], R2 ;  /* 0x000086000b5c7a25 */ /* 0x000fe200078e0002 */
[----:B------:R-:W-:Y:S02]  /*2860*/  SHF.R.S32.HI R3, RZ, 0x1f, R141 ;  /* 0x0000001fff037819 */ /* 0x000fe4000001148d */
[----:B------:R-:W-:Y:S01]  /*2870*/  LEA.HI R2, R7, R6, RZ, 0x3 ;  /* 0x0000000607027211 */ /* 0x000fe200078f18ff */
[----:B------:R-:W-:Y:S01]  /*2880*/  IMAD.WIDE.U32 R180, R141, c[0x0][0x1e0], RZ ;  /* 0x000078008db47a25 */ /* 0x000fe200078e00ff */
[----:B------:R-:W-:Y:S02]  /*2890*/  LEA.HI R5, R4, R10, RZ, 0x4 ;  /* 0x0000000a04057211 */ /* 0x000fe400078f20ff */
[----:B------:R-:W-:Y:S01]  /*28a0*/  SHF.R.S32.HI R6, RZ, 0x1f, R151 ;  /* 0x0000001fff067819 */ /* 0x000fe20000011497 */
[----:B------:R-:W-:Y:S01]  /*28b0*/  IMAD R4, R3, c[0x0][0x1e0], RZ ;  /* 0x0000780003047a24 */ /* 0x000fe200078e02ff */
[----:B------:R-:W-:Y:S01]  /*28c0*/  LOP3.LUT R104, R2, 0xfffffff8, RZ, 0xc0, !PT ;  /* 0xfffffff802687812 */ /* 0x000fe200078ec0ff */
[----:B------:R-:W-:Y:S01]  /*28d0*/  IMAD.WIDE.U32 R178, R151, c[0x0][0x1e0], RZ ;  /* 0x0000780097b27a25 */ /* 0x000fe200078e00ff */
[----:B------:R-:W-:-:S02]  /*28e0*/  P2R R129, PR, RZ, 0x1 ;  /* 0x00000001ff817803 */ /* 0x000fc40000000000 */
[----:B------:R-:W-:Y:S01]  /*28f0*/  SHF.R.S32.HI R106, RZ, 0x1f, R104 ;  /* 0x0000001fff6a7819 */ /* 0x000fe20000011468 */
[----:B------:R-:W-:Y:S02]  /*2900*/  IMAD R3, R6, c[0x0][0x1e0], RZ ;  /* 0x0000780006037a24 */ /* 0x000fe400078e02ff */
[----:B------:R-:W-:Y:S02]  /*2910*/  IMAD R4, R141, c[0x0][0x1e4], R4 ;  /* 0x000079008d047a24 */ /* 0x000fe400078e0204 */
[----:B------:R-:W-:Y:S02]  /*2920*/  IMAD R3, R151, c[0x0][0x1e4], R3 ;  /* 0x0000790097037a24 */ /* 0x000fe400078e0203 */
[----:B------:R-:W-:Y:S01]  /*2930*/  IMAD.IADD R127, R181, 0x1, R4 ;  /* 0x00000001b57f7824 */ /* 0x000fe200078e0204 */
[----:B------:R-:W-:Y:S01]  /*2940*/  SHF.R.S32.HI R4, RZ, 0x4, R5 ;  /* 0x00000004ff047819 */ /* 0x000fe20000011405 */
[----:B------:R-:W-:Y:S01]  /*2950*/  IMAD.MOV.U32 R168, RZ, RZ, 0x6 ;  /* 0x00000006ffa87424 */ /* 0x000fe200078e00ff */
[----:B------:R-:W-:Y:S01]  /*2960*/  IADD3 R126, R179, R3, RZ ;  /* 0x00000003b37e7210 */ /* 0x000fe20007ffe0ff */
[----:B------:R-:W-:Y:S01]  /*2970*/  IMAD.MOV.U32 R7, RZ, RZ, c[0x0][0x1e0] ;  /* 0x00007800ff077624 */ /* 0x000fe200078e00ff */
[----:B------:R-:W-:Y:S01]  /*2980*/  LEA.HI.SX32 R6, R2, R4, 0x1d ;  /* 0x0000000402067211 */ /* 0x000fe200078feaff */
[----:B------:R-:W-:Y:S01]  /*2990*/  IMAD.SHL.U32 R175, R157, 0x40, RZ ;  /* 0x000000409daf7824 */ /* 0x000fe200078e00ff */
[--C-:B------:R-:W-:Y:S01]  /*29a0*/  LOP3.LUT R5, R39, 0x38, R2.reuse, 0xf8, !PT ;  /* 0x0000003827057812 */ /* 0x100fe200078ef802 */
[----:B------:R-:W-:Y:S01]  /*29b0*/  IMAD.WIDE.U32 R142, R7, 0x50, RZ ;  /* 0x00000050078e7825 */ /* 0x000fe200078e00ff */
[----:B------:R-:W-:-:S02]  /*29c0*/  LOP3.LUT R4, R150, 0x38, R2, 0xf8, !PT ;  /* 0x0000003896047812 */ /* 0x000fc400078ef802 */
[----:B------:R-:W-:Y:S01]  /*29d0*/  LOP3.LUT R3, R152, 0x38, R2, 0xf8, !PT ;  /* 0x0000003898037812 */ /* 0x000fe200078ef802 */
[----:B------:R-:W-:Y:S01]  /*29e0*/  IMAD.SHL.U32 R185, R7, 0x40, RZ ;  /* 0x0000004007b97824 */ /* 0x000fe200078e00ff */
[----:B------:R-:W-:Y:S01]  /*29f0*/  LOP3.LUT R5, R5, R38, RZ, 0x3c, !PT ;  /* 0x0000002605057212 */ /* 0x000fe200078e3cff */
[----:B------:R-:W-:Y:S01]  /*2a00*/  IMAD R8, R16, c[0x0][0x218], RZ ;  /* 0x0000860010087a24 */ /* 0x000fe200078e02ff */
[----:B------:R-:W-:Y:S01]  /*2a10*/  LOP3.LUT R2, R4, R187, RZ, 0x3c, !PT ;  /* 0x000000bb04027212 */ /* 0x000fe200078e3cff */
[----:B------:R-:W-:Y:S01]  /*2a20*/  IMAD R170, R144, c[0x0][0x294], RZ ;  /* 0x0000a50090aa7a24 */ /* 0x000fe200078e02ff */
[----:B------:R-:W-:Y:S01]  /*2a30*/  LOP3.LUT R3, R3, R188, RZ, 0x3c, !PT ;  /* 0x000000bc03037212 */ /* 0x000fe200078e3cff */
[----:B------:R-:W-:Y:S01]  /*2a40*/  IMAD.IADD R5, R154, 0x1, R5 ;  /* 0x000000019a057824 */ /* 0x000fe200078e0205 */
[----:B------:R-:W-:Y:S01]  /*2a50*/  SHF.L.U32 R83, R6, 0x3, RZ ;  /* 0x0000000306537819 */ /* 0x000fe200000006ff */
[----:B------:R-:W-:Y:S01]  /*2a60*/  IMAD.IADD R6, R163, 0x1, R2 ;  /* 0x00000001a3067824 */ /* 0x000fe200078e0202 */
[-C--:B------:R-:W-:Y:S01]  /*2a70*/  SHF.L.U64.HI R156, R156, R168.reuse, c[0x0][0x284] ;  /* 0x0000a1009c9c7619 */ /* 0x080fe200000102a8 */
[----:B------:R-:W-:Y:S01]  /*2a80*/  IMAD.SHL.U32 R125, R5, 0x2, RZ ;  /* 0x00000002057d7824 */ /* 0x000fe200078e00ff */
[-C--:B------:R-:W-:Y:S01]  /*2a90*/  SHF.L.U64.HI R157, R157, R168.reuse, c[0x0][0x294] ;  /* 0x0000a5009d9d7619 */ /* 0x080fe200000102a8 */
[C---:B------:R-:W-:Y:S01]  /*2aa0*/  IMAD R171, R144.reuse, c[0x0][0x284], RZ ;  /* 0x0000a10090ab7a24 */ /* 0x040fe200078e02ff */
[C---:B------:R-:W-:Y:S01]  /*2ab0*/  SHF.L.U64.HI R168, R7.reuse, R168, c[0x0][0x1e4] ;  /* 0x0000790007a87619 */ /* 0x040fe200000102a8 */
[C---:B------:R-:W-:Y:S01]  /*2ac0*/  IMAD R167, R144.reuse, c[0x0][0x1e4], RZ ;  /* 0x0000790090a77a24 */ /* 0x040fe200078e02ff */
[C---:B------:R-:W-:Y:S01]  /*2ad0*/  SHF.L.U64.HI R169, R7.reuse, R169, c[0x0][0x1e4] ;  /* 0x0000790007a97619 */ /* 0x040fe200000102a9 */
[----:B------:R-:W-:Y:S01]  /*2ae0*/  IMAD.WIDE.U32 R146, R144, c[0x0][0x290], RZ ;  /* 0x0000a40090927a25 */ /* 0x000fe200078e00ff */
[----:B------:R-:W-:-:S02]  /*2af0*/  SHF.L.U32 R184, R7, 0x5, RZ ;  /* 0x0000000507b87819 */ /* 0x000fc400000006ff */
[----:B------:R-:W-:Y:S01]  /*2b00*/  IADD3 R7, R164, R3, RZ ;  /* 0x00000003a4077210 */ /* 0x000fe20007ffe0ff */
[----:B------:R-:W-:Y:S01]  /*2b10*/  IMAD R8, R11, c[0x0][0x21c], R8 ;  /* 0x000087000b087a24 */ /* 0x000fe200078e0208 */
[--C-:B------:R-:W-:Y:S01]  /*2b20*/  LOP3.LUT R3, R39, 0x38, R83.reuse, 0xf8, !PT ;  /* 0x0000003827037812 */ /* 0x100fe200078ef853 */
[----:B------:R-:W-:Y:S01]  /*2b30*/  IMAD.WIDE.U32 R144, R144, c[0x0][0x280], RZ ;  /* 0x0000a00090907a25 */ /* 0x000fe200078e00ff */
[--C-:B------:R-:W-:Y:S02]  /*2b40*/  LOP3.LUT R2, R150, 0x38, R83.reuse, 0xf8, !PT ;  /* 0x0000003896027812 */ /* 0x100fe400078ef853 */
[----:B------:R-:W-:Y:S01]  /*2b50*/  LOP3.LUT R4, R152, 0x38, R83, 0xf8, !PT ;  /* 0x0000003898047812 */ /* 0x000fe200078ef853 */
[----:B------:R-:W-:Y:S01]  /*2b60*/  IMAD.X R130, R34, 0x1, R35, P1 ;  /* 0x0000000122827824 */ /* 0x000fe200008e0623 */
[----:B------:R-:W-:Y:S01]  /*2b70*/  LOP3.LUT R5, R3, R38, RZ, 0x3c, !PT ;  /* 0x0000002603057212 */ /* 0x000fe200078e3cff */
[----:B------:R-:W-:Y:S01]  /*2b80*/  IMAD.SHL.U32 R155, R155, 0x20, RZ ;  /* 0x000000209b9b7824 */ /* 0x000fe200078e00ff */
[----:B------:R-:W-:Y:S01]  /*2b90*/  LOP3.LUT R3, R2, R187, RZ, 0x3c, !PT ;  /* 0x000000bb02037212 */ /* 0x000fe200078e3cff */
[----:B------:R-:W-:Y:S01]  /*2ba0*/  IMAD.IADD R171, R145, 0x1, R171 ;  /* 0x0000000191ab7824 */ /* 0x000fe200078e02ab */
[----:B------:R-:W-:Y:S01]  /*2bb0*/  LOP3.LUT R2, R4, R188, RZ, 0x3c, !PT ;  /* 0x000000bc04027212 */ /* 0x000fe200078e3cff */
[----:B------:R-:W-:Y:S01]  /*2bc0*/  IMAD.IADD R167, R143, 0x1, R167 ;  /* 0x000000018fa77824 */ /* 0x000fe200078e02a7 */
[----:B------:R-:W-:Y:S01]  /*2bd0*/  IADD3 R4, R154, R5, RZ ;  /* 0x000000059a047210 */ /* 0x000fe20007ffe0ff */
[----:B------:R-:W-:Y:S01]  /*2be0*/  IMAD.IADD R3, R163, 0x1, R3 ;  /* 0x00000001a3037824 */ /* 0x000fe200078e0203 */
[----:B------:R-:W-:Y:S01]  /*2bf0*/  IADD3 R170, R147, R170, RZ ;  /* 0x000000aa93aa7210 */ /* 0x000fe20007ffe0ff */
[----:B------:R-:W-:Y:S01]  /*2c00*/  IMAD.IADD R2, R164, 0x1, R2 ;  /* 0x00000001a4027824 */ /* 0x000fe200078e0202 */
[----:B------:R-:W-:Y:S01]  /*2c10*/  SHF.R.S32.HI R105, RZ, 0x1f, R83 ;  /* 0x0000001fff697819 */ /* 0x000fe20000011453 */
[----:B------:R-:W-:Y:S01]  /*2c20*/  IMAD.IADD R90, R87, 0x1, R9 ;  /* 0x00000001575a7824 */ /* 0x000fe200078e0209 */
[----:B------:R-:W-:Y:S01]  /*2c30*/  SHF.L.U32 R122, R7, 0x1, RZ ;  /* 0x00000001077a7819 */ /* 0x000fe200000006ff */
[----:B------:R-:W-:Y:S01]  /*2c40*/  IMAD.IADD R103, R93, 0x1, R8 ;  /* 0x000000015d677824 */ /* 0x000fe200078e0208 */
[----:B------:R-:W-:Y:S01]  /*2c50*/  SHF.L.U32 R118, R2, 0x1, RZ ;  /* 0x0000000102767819 */ /* 0x000fe200000006ff */
[----:B------:R-:W-:-:S02]  /*2c60*/  IMAD.SHL.U32 R124, R6, 0x2, RZ ;  /* 0x00000002067c7824 */ /* 0x000fc400078e00ff */
[----:B------:R-:W-:Y:S02]  /*2c70*/  IMAD.SHL.U32 R120, R4, 0x2, RZ ;  /* 0x0000000204787824 */ /* 0x000fe400078e00ff */
[----:B------:R-:W-:Y:S02]  /*2c80*/  IMAD.SHL.U32 R119, R3, 0x2, RZ ;  /* 0x0000000203777824 */ /* 0x000fe400078e00ff */
.L_x_251:
[----:B------:R-:W-:Y:S01]  /*2c90*/  SHF.R.S32.HI R89, RZ, 0x1f, R36 ;  /* 0x0000001fff597819 */ /* 0x000fe20000011424 */
[----:B-1----:R-:W1:Y:S01]  /*2ca0*/  S2R R6, SR_TID.X ;  /* 0x0000000000067919 */ /* 0x002e620000002100 */
[----:B------:R-:W-:Y:S01]  /*2cb0*/  ISETP.GE.AND P2, PT, R189, 0x1, PT ;  /* 0x00000001bd00780c */ /* 0x000fe20003f46270 */
[-C--:B------:R-:W-:Y:S01]  /*2cc0*/  IMAD R2, R167, R36.reuse, RZ ;  /* 0x00000024a7027224 */ /* 0x080fe200078e02ff */
[----:B------:R-:W-:Y:S04]  /*2cd0*/  DEPBAR.LE SB0, 0x0 ;  /* 0x000080000000791a */ /* 0x000fe80000000000 */
[----:B------:R-:W-:Y:S01]  /*2ce0*/  IMAD.WIDE.U32 R68, R142, R36, RZ ;  /* 0x000000248e447225 */ /* 0x000fe200078e00ff */
[----:B------:R-:W-:Y:S01]  /*2cf0*/  WARPSYNC 0xffffffff ;  /* 0xffffffff00007948 */ /* 0x000fe20003800000 */
[----:B------:R-:W-:Y:S02]  /*2d00*/  BAR.SYNC.DEFER_BLOCKING 0x0 ;  /* 0x0000000000007b1d */ /* 0x000fe40000010000 */
[----:B------:R-:W-:Y:S01]  /*2d10*/  IMAD R2, R89, R142, R2 ;  /* 0x0000008e59027224 */ /* 0x000fe200078e0202 */
[----:B------:R-:W-:Y:S03]  /*2d20*/  IADD3 R3, P1, P0, R111, R68, R184 ;  /* 0x000000446f037210 */ /* 0x000fe6000783e0b8 */
[----:B------:R-:W-:Y:S05]  /*2d30*/  IMAD.IADD R70, R69, 0x1, R2 ;  /* 0x0000000145467824 */ /* 0x000fea00078e0202 */
[----:B------:R-:W-:Y:S02]  /*2d40*/  IADD3.X R5, R107, R70, R169, P1, P0 ;  /* 0x000000466b057210 */ /* 0x000fe40000fe04a9 */
[----:B------:R-:W-:Y:S02]  /*2d50*/  IADD3 R2, P1, R111, R68, RZ ;  /* 0x000000446f027210 */ /* 0x000fe40007f3e0ff */
[----:B-1----:R-:W-:Y:S02]  /*2d60*/  SHF.R.S32.HI R191, RZ, 0x1f, R6 ;  /* 0x0000001fffbf7819 */ /* 0x002fe40000011406 */
[----:B------:R-:W-:Y:S01]  /*2d70*/  LEA R56, P0, R2, c[0x0][0x1c8], 0x1 ;  /* 0x0000720002387a11 */ /* 0x000fe200078008ff */
[----:B------:R-:W-:Y:S01]  /*2d80*/  IMAD.X R4, R70, 0x1, R107, P1 ;  /* 0x0000000146047824 */ /* 0x000fe200008e066b */
[----:B------:R-:W-:Y:S04]  /*2d90*/  LEA.HI R191, R191, R6, RZ, 0x2 ;  /* 0x00000006bfbf7211 */ /* 0x000fe800078f10ff */
[----:B------:R-:W-:Y:S02]  /*2da0*/  LEA.HI.X R57, R2, c[0x0][0x1cc], R4, 0x1, P0 ;  /* 0x0000730002397a11 */ /* 0x000fe400000f0c04 */
[----:B------:R-:W-:Y:S01]  /*2db0*/  IADD3 R2, P1, P0, R111, R68, R185 ;  /* 0x000000446f027210 */ /* 0x000fe2000783e0b9 */
[----:B------:R-:W-:Y:S01]  /*2dc0*/  BSSY B2, `(.L_x_217) ;  /* 0x00003a6000027945 */ /* 0x000fe20003800000 */
[----:B------:R-:W-:Y:S02]  /*2dd0*/  SHF.R.S32.HI R191, RZ, 0x2, R191 ;  /* 0x00000002ffbf7819 */ /* 0x000fe400000114bf */
[----:B------:R-:W-:Y:S02]  /*2de0*/  IADD3.X R4, R107, R70, R168, P1, P0 ;  /* 0x000000466b047210 */ /* 0x000fe40000fe04a8 */
[C---:B------:R-:W-:Y:S02]  /*2df0*/  LEA R60, P1, R3.reuse, c[0x0][0x1c8], 0x1 ;  /* 0x00007200033c7a11 */ /* 0x040fe400078208ff */
[C---:B------:R-:W-:Y:S02]  /*2e00*/  LEA R64, P0, R2.reuse, c[0x0][0x1c8], 0x1 ;  /* 0x0000720002407a11 */ /* 0x040fe400078008ff */
[----:B------:R-:W-:Y:S02]  /*2e10*/  LEA.HI.X R61, R3, c[0x0][0x1cc], R5, 0x1, P1 ;  /* 0x00007300033d7a11 */ /* 0x000fe400008f0c05 */
[----:B------:R-:W-:Y:S01]  /*2e20*/  LEA.HI.X R65, R2, c[0x0][0x1cc], R4, 0x1, P0 ;  /* 0x0000730002417a11 */ /* 0x000fe200000f0c04 */
[----:B------:R-:W-:-:S05]  /*2e30*/  @!P2 BRA `(.L_x_218) ;  /* 0x000038200000a947 */ /* 0x000fca0003800000 */
[-C--:B------:R-:W-:Y:S01]  /*2e40*/  IMAD R4, R171, R36.reuse, RZ ;  /* 0x00000024ab047224 */ /* 0x080fe200078e02ff */
[----:B------:R-:W-:Y:S01]  /*2e50*/  ISETP.NE.AND P2, PT, R129, RZ, PT ;  /* 0x000000ff8100720c */ /* 0x000fe20003f45270 */
[-C--:B------:R-:W-:Y:S02]  /*2e60*/  IMAD R3, R170, R36.reuse, RZ ;  /* 0x00000024aa037224 */ /* 0x080fe400078e02ff */
[----:B------:R-:W-:Y:S02]  /*2e70*/  IMAD R2, R36, -0x50, R0 ;  /* 0xffffffb024027824 */ /* 0x000fe400078e0200 */
[-C--:B------:R-:W-:Y:S03]  /*2e80*/  IMAD.WIDE.U32 R8, R144, R36.reuse, RZ ;  /* 0x0000002490087225 */ /* 0x080fe600078e00ff */
[----:B------:R-:W-:Y:S01]  /*2e90*/  IMNMX R67, R2, 0x50, PT ;  /* 0x0000005002437817 */ /* 0x000fe20003800200 */
[----:B------:R-:W-:Y:S04]  /*2ea0*/  IMAD.WIDE.U32 R10, R146, R36, RZ ;  /* 0x00000024920a7225 */ /* 0x000fe800078e00ff */
[C---:B------:R-:W-:Y:S02]  /*2eb0*/  IMAD R4, R89.reuse, R144, R4 ;  /* 0x0000009059047224 */ /* 0x040fe400078e0204 */
[----:B------:R-:W-:Y:S03]  /*2ec0*/  IMAD R3, R89, R146, R3 ;  /* 0x0000009259037224 */ /* 0x000fe600078e0203 */
[----:B------:R-:W-:Y:S02]  /*2ed0*/  IADD3 R26, R9, R4, RZ ;  /* 0x00000004091a7210 */ /* 0x000fe40007ffe0ff */
[----:B------:R-:W-:Y:S01]  /*2ee0*/  IADD3 R31, R11, R3, RZ ;  /* 0x000000030b1f7210 */ /* 0x000fe20007ffe0ff */
[----:B------:R-:W-:-:S05]  /*2ef0*/  @!P2 BRA `(.L_x_219) ;  /* 0x00001c900000a947 */ /* 0x000fca0003800000 */
[----:B------:R-:W-:Y:S01]  /*2f00*/  ISETP.GE.AND P4, PT, R191, R67, PT ;  /* 0x00000043bf00720c */ /* 0x000fe20003f86270 */
[----:B------:R-:W-:Y:S01]  /*2f10*/  BSSY B0, `(.L_x_220) ;  /* 0x000001b000007945 */ /* 0x000fe20003800000 */
[----:B------:R-:W-:Y:S01]  /*2f20*/  CS2R R44, SRZ ;  /* 0x00000000002c7805 */ /* 0x000fe2000001ff00 */
[----:B------:R-:W-:Y:S01]  /*2f30*/  CS2R R40, SRZ ;  /* 0x0000000000287805 */ /* 0x000fe2000001ff00 */
[----:B------:R-:W-:Y:S01]  /*2f40*/  CS2R R34, SRZ ;  /* 0x0000000000227805 */ /* 0x000fe2000001ff00 */
[----:B------:R-:W-:Y:S01]  /*2f50*/  CS2R R12, SRZ ;  /* 0x00000000000c7805 */ /* 0x000fe2000001ff00 */
[----:B------:R-:W-:Y:S07]  /*2f60*/  CS2R R2, SRZ ;  /* 0x0000000000027805 */ /* 0x000fee000001ff00 */
[----:B------:R-:W-:-:S05]  /*2f70*/  @P4 BRA `(.L_x_221) ;  /* 0x0000014000004947 */ /* 0x000fca0003800000 */
[----:B------:R-:W-:Y:S01]  /*2f80*/  IADD3 R2, P0, R100, R8, RZ ;  /* 0x0000000864027210 */ /* 0x000fe20007f1e0ff */
[----:B------:R-:W-:Y:S01]  /*2f90*/  CS2R R34, SRZ ;  /* 0x0000000000227805 */ /* 0x000fe2000001ff00 */
[----:B------:R-:W-:Y:S01]  /*2fa0*/  CS2R R40, SRZ ;  /* 0x0000000000287805 */ /* 0x000fe2000001ff00 */
[----:B------:R-:W-:Y:S02]  /*2fb0*/  CS2R R12, SRZ ;  /* 0x00000000000c7805 */ /* 0x000fe4000001ff00 */
[----:B------:R-:W-:Y:S01]  /*2fc0*/  IMAD.X R4, R26, 0x1, R112, P0 ;  /* 0x000000011a047824 */ /* 0x000fe200000e0670 */
[----:B------:R-:W-:Y:S05]  /*2fd0*/  IADD3 R3, P0, R98, R10, RZ ;  /* 0x0000000a62037210 */ /* 0x000fea0007f1e0ff */
[----:B------:R-:W-:Y:S01]  /*2fe0*/  IMAD.X R5, R31, 0x1, R110, P0 ;  /* 0x000000011f057824 */ /* 0x000fe200000e066e */
[C---:B------:R-:W-:Y:S04]  /*2ff0*/  LEA R6, P0, R2.reuse, c[0x0][0x270], 0x1 ;  /* 0x00009c0002067a11 */ /* 0x040fe800078008ff */
[----:B------:R-:W-:Y:S02]  /*3000*/  LEA.HI.X R7, R2, c[0x0][0x274], R4, 0x1, P0 ;  /* 0x00009d0002077a11 */ /* 0x000fe400000f0c04 */
[C---:B------:R-:W-:Y:S04]  /*3010*/  LEA R4, P0, R3.reuse, c[0x0][0x288], 0x1 ;  /* 0x0000a20003047a11 */ /* 0x040fe800078008ff */
[----:B------:R-:W-:Y:S02]  /*3020*/  LEA.HI.X R5, R3, c[0x0][0x28c], R5, 0x1, P0 ;  /* 0x0000a30003057a11 */ /* 0x000fe400000f0c05 */
[----:B------:R-:W-:Y:S01]  /*3030*/  ISETP.GE.AND P0, PT, R28, c[0x0][0x27c], PT ;  /* 0x00009f001c007a0c */ /* 0x000fe20003f06270 */
[----:B------:R-:W-:Y:S11]  /*3040*/  CS2R R2, SRZ ;  /* 0x0000000000027805 */ /* 0x000ff6000001ff00 */
[----:B------:R-:W-:Y:S01]  /*3050*/  @!UPT UIADD3 URZ, URZ, URZ, URZ ;  /* 0x0000003f3f3ff290 */ /* 0x000fe2000fffe03f */
[----:B------:R1:W5:Y:S04]  /*3060*/  @!P0 LDG.E.64 R34, [R6.64] ;  /* 0x0000000806228981 */ /* 0x000368000c1e1b00 */
[----:B------:R1:W5:Y:S01]  /*3070*/  @!P0 LDG.E.64 R2, [R4.64] ;  /* 0x0000000804028981 */ /* 0x000362000c1e1b00 */
[----:B------:R-:W-:Y:S11]  /*3080*/  ISETP.GE.AND P0, PT, R30, c[0x0][0x27c], PT ;  /* 0x00009f001e007a0c */ /* 0x000ff60003f06270 */
[----:B------:R-:W-:Y:S02]  /*3090*/  @!UPT UIADD3 URZ, URZ, URZ, URZ ;  /* 0x0000003f3f3ff290 */ /* 0x000fe4000fffe03f */
[----:B------:R1:W5:Y:S04]  /*30a0*/  @!P0 LDG.E.64 R40, [R6.64+0x20] ;  /* 0x0000200806288981 */ /* 0x000368000c1e1b00 */
[----:B------:R1:W5:Y:S02]  /*30b0*/  @!P0 LDG.E.64 R12, [R4.64+0x20] ;  /* 0x00002008040c8981 */ /* 0x000364000c1e1b00 */
.L_x_221:
[----:B------:R-:W-:Y:S05]  /*30c0*/  BSYNC B0 ;  /* 0x0000000000007941 */ /* 0x000fea0003800000 */
.L_x_220:
[----:B------:R-:W-:Y:S01]  /*30d0*/  ISETP.GE.AND P3, PT, R141, R67, PT ;  /* 0x000000438d00720c */ /* 0x000fe20003f66270 */
[----:B-1---5:R-:W-:Y:S01]  /*30e0*/  IMAD.MOV.U32 R4, RZ, RZ, R40 ;  /* 0x000000ffff047224 */ /* 0x022fe200078e0028 */
[----:B------:R-:W-:Y:S01]  /*30f0*/  BSSY B0, `(.L_x_222) ;  /* 0x0000025000007945 */ /* 0x000fe20003800000 */
[----:B------:R-:W-:Y:S01]  /*3100*/  IMAD.MOV.U32 R7, RZ, RZ, R41 ;  /* 0x000000ffff077224 */ /* 0x000fe200078e0029 */
[----:B------:R-:W-:Y:S01]  /*3110*/  CS2R R42, SRZ ;  /* 0x00000000002a7805 */ /* 0x000fe2000001ff00 */
[----:B------:R-:W-:Y:S01]  /*3120*/  IMAD.MOV.U32 R6, RZ, RZ, R34 ;  /* 0x000000ffff067224 */ /* 0x000fe200078e0022 */
[----:B------:R-:W-:Y:S01]  /*3130*/  CS2R R16, SRZ ;  /* 0x0000000000107805 */ /* 0x000fe2000001ff00 */
[----:B------:R-:W-:Y:S01]  /*3140*/  IMAD.MOV.U32 R5, RZ, RZ, R35 ;  /* 0x000000ffff057224 */ /* 0x000fe200078e0023 */
[----:B------:R-:W-:Y:S01]  /*3150*/  PRMT R50, R4, 0x5410, R7 ;  /* 0x0000541004327816 */ /* 0x000fe20000000007 */
[----:B------:R-:W-:Y:S01]  /*3160*/  CS2R R14, SRZ ;  /* 0x00000000000e7805 */ /* 0x000fe2000001ff00 */
[----:B------:R-:W-:Y:S02]  /*3170*/  MOV R4, R12 ;  /* 0x0000000c00047202 */ /* 0x000fe40000000f00 */
[----:B------:R-:W-:Y:S01]  /*3180*/  PRMT R38, R6, 0x5410, R5 ;  /* 0x0000541006267816 */ /* 0x000fe20000000005 */
[----:B------:R-:W-:Y:S01]  /*3190*/  IMAD.MOV.U32 R6, RZ, RZ, R13 ;  /* 0x000000ffff067224 */ /* 0x000fe200078e000d */
[----:B------:R-:W-:Y:S01]  /*31a0*/  PRMT R19, R4, 0x7610, R19 ;  /* 0x0000761004137816 */ /* 0x000fe20000000013 */
[----:B------:R-:W-:Y:S01]  /*31b0*/  IMAD.MOV.U32 R5, RZ, RZ, R2 ;  /* 0x000000ffff057224 */ /* 0x000fe200078e0002 */
[----:B------:R-:W-:Y:S02]  /*31c0*/  MOV R4, R3 ;  /* 0x0000000300047202 */ /* 0x000fe40000000f00 */
[----:B------:R-:W-:Y:S02]  /*31d0*/  PRMT R19, R19, 0x5410, R6 ;  /* 0x0000541013137816 */ /* 0x000fe40000000006 */
[----:B------:R-:W-:Y:S01]  /*31e0*/  PRMT R18, R5, 0x5410, R4 ;  /* 0x0000541005127816 */ /* 0x000fe20000000004 */
[----:B------:R-:W-:-:S05]  /*31f0*/  @P3 BRA `(.L_x_223) ;  /* 0x0000014000003947 */ /* 0x000fca0003800000 */
[----:B------:R-:W-:Y:S01]  /*3200*/  IADD3 R4, P1, P0, R100, R8, R176 ;  /* 0x0000000864047210 */ /* 0x000fe2000783e0b0 */
[----:B------:R-:W-:Y:S01]  /*3210*/  CS2R R42, SRZ ;  /* 0x00000000002a7805 */ /* 0x000fe2000001ff00 */
[----:B------:R-:W-:Y:S01]  /*3220*/  CS2R R44, SRZ ;  /* 0x00000000002c7805 */ /* 0x000fe2000001ff00 */
[----:B------:R-:W-:Y:S01]  /*3230*/  CS2R R16, SRZ ;  /* 0x0000000000107805 */ /* 0x000fe2000001ff00 */
[----:B------:R-:W-:Y:S02]  /*3240*/  IADD3.X R7, R112, R26, R158, P1, P0 ;  /* 0x0000001a70077210 */ /* 0x000fe40000fe049e */
[----:B------:R-:W-:Y:S04]  /*3250*/  IADD3 R5, P1, P0, R98, R10, R177 ;  /* 0x0000000a62057210 */ /* 0x000fe8000783e0b1 */
[----:B------:R-:W-:Y:S02]  /*3260*/  IADD3.X R14, R110, R31, R159, P1, P0 ;  /* 0x0000001f6e0e7210 */ /* 0x000fe40000fe049f */
        /* <DEDUP_REMOVED lines=13> */
.L_x_223:
[----:B------:R-:W-:Y:S05]  /*3340*/  BSYNC B0 ;  /* 0x0000000000007941 */ /* 0x000fea0003800000 */
.L_x_222:
[----:B------:R-:W-:Y:S01]  /*3350*/  ISETP.GE.AND P2, PT, R151, R67, PT ;  /* 0x000000439700720c */ /* 0x000fe20003f46270 */
[----:B-1---5:R-:W-:Y:S01]  /*3360*/  IMAD.MOV.U32 R7, RZ, RZ, R44 ;  /* 0x000000ffff077224 */ /* 0x022fe200078e002c */
[----:B------:R-:W-:Y:S01]  /*3370*/  MOV R5, R42 ;  /* 0x0000002a00057202 */ /* 0x000fe20000000f00 */
[----:B------:R-:W-:Y:S01]  /*3380*/  IMAD.MOV.U32 R6, RZ, RZ, R45 ;  /* 0x000000ffff067224 */ /* 0x000fe200078e002d */
[----:B------:R-:W-:Y:S01]  /*3390*/  BSSY B0, `(.L_x_224) ;  /* 0x0000021000007945 */ /* 0x000fe20003800000 */
[----:B------:R-:W-:Y:S01]  /*33a0*/  IMAD.MOV.U32 R4, RZ, RZ, R43 ;  /* 0x000000ffff047224 */ /* 0x000fe200078e002b */
[----:B------:R-:W-:Y:S01]  /*33b0*/  CS2R R48, SRZ ;  /* 0x0000000000307805 */ /* 0x000fe2000001ff00 */
[----:B------:R-:W-:Y:S01]  /*33c0*/  CS2R R46, SRZ ;  /* 0x00000000002e7805 */ /* 0x000fe2000001ff00 */
[----:B------:R-:W-:Y:S01]  /*33d0*/  PRMT R52, R7, 0x5410, R6 ;  /* 0x0000541007347816 */ /* 0x000fe20000000006 */
[----:B------:R-:W-:Y:S01]  /*33e0*/  IMAD.MOV.U32 R7, RZ, RZ, R16 ;  /* 0x000000ffff077224 */ /* 0x000fe200078e0010 */
[----:B------:R-:W-:Y:S01]  /*33f0*/  PRMT R51, R5, 0x5410, R4 ;  /* 0x0000541005337816 */ /* 0x000fe20000000004 */
[----:B------:R-:W-:Y:S01]  /*3400*/  IMAD.MOV.U32 R5, RZ, RZ, R14 ;  /* 0x000000ffff057224 */ /* 0x000fe200078e000e */
[----:B------:R-:W-:Y:S01]  /*3410*/  MOV R6, R17 ;  /* 0x0000001100067202 */ /* 0x000fe20000000f00 */
[----:B------:R-:W-:Y:S01]  /*3420*/  CS2R R22, SRZ ;  /* 0x0000000000167805 */ /* 0x000fe2000001ff00 */
[----:B------:R-:W-:Y:S01]  /*3430*/  MOV R4, R15 ;  /* 0x0000000f00047202 */ /* 0x000fe20000000f00 */
[----:B------:R-:W-:Y:S01]  /*3440*/  CS2R R20, SRZ ;  /* 0x0000000000147805 */ /* 0x000fe2000001ff00 */
[----:B------:R-:W-:Y:S02]  /*3450*/  PRMT R25, R7, 0x5410, R6 ;  /* 0x0000541007197816 */ /* 0x000fe40000000006 */
[----:B------:R-:W-:Y:S01]  /*3460*/  PRMT R24, R5, 0x5410, R4 ;  /* 0x0000541005187816 */ /* 0x000fe20000000004 */
[----:B------:R-:W-:-:S05]  /*3470*/  @P2 BRA `(.L_x_225) ;  /* 0x0000012000002947 */ /* 0x000fca0003800000 */
[----:B------:R-:W-:Y:S01]  /*3480*/  IADD3 R4, P1, P0, R100, R174, R8 ;  /* 0x000000ae64047210 */ /* 0x000fe2000783e008 */
[----:B------:R-:W-:Y:S01]  /*3490*/  CS2R R48, SRZ ;  /* 0x0000000000307805 */ /* 0x000fe2000001ff00 */
[----:B------:R-:W-:Y:S02]  /*34a0*/  CS2R R22, SRZ ;  /* 0x0000000000167805 */ /* 0x000fe4000001ff00 */
[----:B------:R-:W-:Y:S02]  /*34b0*/  IADD3.X R7, R112, R156, R26, P1, P0 ;  /* 0x0000009c70077210 */ /* 0x000fe40000fe041a */
[----:B------:R-:W-:Y:S04]  /*34c0*/  IADD3 R5, P1, P0, R98, R175, R10 ;  /* 0x000000af62057210 */ /* 0x000fe8000783e00a */
[----:B------:R-:W-:Y:S02]  /*34d0*/  IADD3.X R8, R110, R157, R31, P1, P0 ;  /* 0x0000009d6e087210 */ /* 0x000fe40000fe041f */
[C---:B------:R-:W-:Y:S04]  /*34e0*/  LEA R6, P0, R4.reuse, c[0x0][0x270], 0x1 ;  /* 0x00009c0004067a11 */ /* 0x040fe800078008ff */
[----:B------:R-:W-:Y:S02]  /*34f0*/  LEA.HI.X R7, R4, c[0x0][0x274], R7, 0x1, P0 ;  /* 0x00009d0004077a11 */ /* 0x000fe400000f0c07 */
[C---:B------:R-:W-:Y:S04]  /*3500*/  LEA R4, P0, R5.reuse, c[0x0][0x288], 0x1 ;  /* 0x0000a20005047a11 */ /* 0x040fe800078008ff */
[----:B------:R-:W-:Y:S02]  /*3510*/  LEA.HI.X R5, R5, c[0x0][0x28c], R8, 0x1, P0 ;  /* 0x0000a30005057a11 */ /* 0x000fe400000f0c08 */
[----:B------:R-:W-:Y:S11]  /*3520*/  ISETP.GE.AND P0, PT, R28, c[0x0][0x27c], PT ;  /* 0x00009f001c007a0c */ /* 0x000ff60003f06270 */
[----:B------:R-:W-:Y:S02]  /*3530*/  @!UPT UIADD3 URZ, URZ, URZ, URZ ;  /* 0x0000003f3f3ff290 */ /* 0x000fe4000fffe03f */
[----:B------:R1:W5:Y:S04]  /*3540*/  @!P0 LDG.E.64 R46, [R6.64] ;  /* 0x00000008062e8981 */ /* 0x000368000c1e1b00 */
[----:B------:R1:W5:Y:S01]  /*3550*/  @!P0 LDG.E.64 R20, [R4.64] ;  /* 0x0000000804148981 */ /* 0x000362000c1e1b00 */
[----:B------:R-:W-:Y:S11]  /*3560*/  ISETP.GE.AND P0, PT, R30, c[0x0][0x27c], PT ;  /* 0x00009f001e007a0c */ /* 0x000ff60003f06270 */
[----:B------:R-:W-:Y:S02]  /*3570*/  @!UPT UIADD3 URZ, URZ, URZ, URZ ;  /* 0x0000003f3f3ff290 */ /* 0x000fe4000fffe03f */
[----:B------:R1:W5:Y:S04]  /*3580*/  @!P0 LDG.E.64 R48, [R6.64+0x20] ;  /* 0x0000200806308981 */ /* 0x000368000c1e1b00 */
[----:B------:R1:W5:Y:S02]  /*3590*/  @!P0 LDG.E.64 R22, [R4.64+0x20] ;  /* 0x0000200804168981 */ /* 0x000364000c1e1b00 */
.L_x_225:
[----:B------:R-:W-:Y:S05]  /*35a0*/  BSYNC B0 ;  /* 0x0000000000007941 */ /* 0x000fea0003800000 */
.L_x_224:
[----:B-1---5:R-:W-:Y:S01]  /*35b0*/  MOV R5, R46 ;  /* 0x0000002e00057202 */ /* 0x022fe20000000f00 */
[----:B------:R-:W-:Y:S01]  /*35c0*/  IMAD.MOV.U32 R7, RZ, RZ, R48 ;  /* 0x000000ffff077224 */ /* 0x000fe200078e0030 */
[----:B------:R-:W-:Y:S01]  /*35d0*/  BSSY B1, `(.L_x_226) ;  /* 0x000007a000017945 */ /* 0x000fe20003800000 */
[----:B------:R-:W-:Y:S02]  /*35e0*/  IMAD.MOV.U32 R6, RZ, RZ, R49 ;  /* 0x000000ffff067224 */ /* 0x000fe400078e0031 */
[----:B------:R-:W-:Y:S03]  /*35f0*/  IMAD.MOV.U32 R4, RZ, RZ, R47 ;  /* 0x000000ffff047224 */ /* 0x000fe600078e002f */
[----:B------:R-:W-:Y:S01]  /*3600*/  PRMT R54, R7, 0x5410, R6 ;  /* 0x0000541007367816 */ /* 0x000fe20000000006 */
[----:B------:R-:W-:Y:S01]  /*3610*/  IMAD.MOV.U32 R7, RZ, RZ, R22 ;  /* 0x000000ffff077224 */ /* 0x000fe200078e0016 */
[----:B------:R-:W-:Y:S01]  /*3620*/  PRMT R53, R5, 0x5410, R4 ;  /* 0x0000541005357816 */ /* 0x000fe20000000004 */
[----:B------:R-:W-:Y:S01]  /*3630*/  IMAD.MOV.U32 R5, RZ, RZ, R20 ;  /* 0x000000ffff057224 */ /* 0x000fe200078e0014 */
[----:B------:R-:W-:Y:S02]  /*3640*/  MOV R6, R23 ;  /* 0x0000001700067202 */ /* 0x000fe40000000f00 */
[----:B------:R-:W-:Y:S02]  /*3650*/  MOV R4, R21 ;  /* 0x0000001500047202 */ /* 0x000fe40000000f00 */
[----:B------:R-:W-:Y:S02]  /*3660*/  PRMT R27, R7, 0x5410, R6 ;  /* 0x00005410071b7816 */ /* 0x000fe40000000006 */
[----:B------:R-:W-:Y:S01]  /*3670*/  PRMT R26, R5, 0x5410, R4 ;  /* 0x00005410051a7816 */ /* 0x000fe20000000004 */
[----:B------:R-:W-:-:S05]  /*3680*/  @P4 BRA `(.L_x_227) ;  /* 0x000006e000004947 */ /* 0x000fca0003800000 */
[----:B------:R-:W-:Y:S01]  /*3690*/  BSSY B0, `(.L_x_228) ;  /* 0x0000036000007945 */ /* 0x000fe20003800000 */
[----:B------:R-:W-:-:S05]  /*36a0*/  @P6 BRA `(.L_x_229) ;  /* 0x0000034000006947 */ /* 0x000fca0003800000 */
[----:B------:R-:W-:Y:S01]  /*36b0*/  ISETP.GE.AND P0, PT, R28, c[0x0][0x27c], PT ;  /* 0x00009f001c007a0c */ /* 0x000fe20003f06270 */
[----:B------:R-:W1:Y:S11]  /*36c0*/  LDS.128 R8, [R81+0x2800] ;  /* 0x0028000051087984 */ /* 0x000e760000000c00 */
[----:B------:R-:W-:Y:S01]  /*36d0*/  @!UPT UIADD3 URZ, URZ, URZ, URZ ;  /* 0x0000003f3f3ff290 */ /* 0x000fe2000fffe03f */
[----:B------:R-:W-:Y:S01]  /*36e0*/  @!P0 SHF.R.U64 R6, R2, 0x10, R3 ;  /* 0x0000001002068819 */ /* 0x000fe20000001203 */
[----:B------:R-:W-:Y:S01]  /*36f0*/  @!P0 HADD2.F32 R2, -RZ, R18.H0_H0 ;  /* 0x20000012ff028230 */ /* 0x000fe20000004100 */
[----:B------:R-:W-:Y:S01]  /*3700*/  @!P0 SHF.R.U64 R37, R34, 0x10, R35 ;  /* 0x0000001022258819 */ /* 0x000fe20000001223 */
[----:B------:R-:W-:Y:S01]  /*3710*/  @!P0 HADD2.F32 R34, -RZ, R38.H0_H0 ;  /* 0x20000026ff228230 */ /* 0x000fe20000004100 */
[----:B------:R-:W-:Y:S02]  /*3720*/  @!P0 SHF.R.U32.HI R7, RZ, 0x10, R3 ;  /* 0x00000010ff078819 */ /* 0x000fe40000011603 */
[----:B------:R-:W-:Y:S01]  /*3730*/  @!P0 SHF.R.U32.HI R39, RZ, 0x10, R35 ;  /* 0x00000010ff278819 */ /* 0x000fe20000011623 */
[----:B------:R-:W-:Y:S04]  /*3740*/  @!P0 HADD2.F32 R37, -RZ, R37.H0_H0 ;  /* 0x20000025ff258230 */ /* 0x000fe80000004100 */
[----:B------:R-:W-:Y:S01]  /*3750*/  @!P0 HADD2.F32 R39, -RZ, R39.H0_H0 ;  /* 0x20000027ff278230 */ /* 0x000fe20000004100 */
[----:B-1----:R-:W-:Y:S02]  /*3760*/  @!P0 MOV R5, R8 ;  /* 0x0000000800058202 */ /* 0x002fe40000000f00 */
[----:B------:R-:W-:Y:S03]  /*3770*/  @!P0 MOV R4, R9 ;  /* 0x0000000900048202 */ /* 0x000fe60000000f00 */
[--C-:B------:R-:W-:Y:S02]  /*3780*/  @!P0 HADD2.F32 R31, -RZ, R5.reuse.H1_H1 ;  /* 0x30000005ff1f8230 */ /* 0x100fe40000004100 */
[----:B------:R-:W-:Y:S02]  /*3790*/  @!P0 HADD2.F32 R3, -RZ, R5.H0_H0 ;  /* 0x20000005ff038230 */ /* 0x000fe40000004100 */
[----:B------:R-:W-:Y:S01]  /*37a0*/  @!P0 HADD2.F32 R5, -RZ, R6.H0_H0 ;  /* 0x20000006ff058230 */ /* 0x000fe20000004100 */
[-C--:B------:R-:W-:Y:S01]  /*37b0*/  @!P0 FMUL.FTZ R55, R31, R2.reuse ;  /* 0x000000021f378220 */ /* 0x080fe20000410000 */
[--C-:B------:R-:W-:Y:S01]  /*37c0*/  @!P0 HADD2.F32 R35, -RZ, R4.reuse.H1_H1 ;  /* 0x30000004ff238230 */ /* 0x100fe20000004100 */
[C---:B------:R-:W-:Y:S01]  /*37d0*/  @!P0 FMUL.FTZ R2, R3.reuse, R2 ;  /* 0x0000000203028220 */ /* 0x040fe20000410000 */
[----:B------:R-:W-:Y:S01]  /*37e0*/  @!P0 HADD2.F32 R4, -RZ, R4.H0_H0 ;  /* 0x20000004ff048230 */ /* 0x000fe20000004100 */
[----:B------:R-:W-:Y:S01]  /*37f0*/  @!P0 FFMA.FTZ R62, R3, R34, -R55 ;  /* 0x00000022033e8223 */ /* 0x000fe20000010837 */
[----:B------:R-:W-:Y:S01]  /*3800*/  @!P0 MOV R6, R10 ;  /* 0x0000000a00068202 */ /* 0x000fe20000000f00 */
[-C--:B------:R-:W-:Y:S02]  /*3810*/  @!P0 FMUL.FTZ R55, R35, R5.reuse ;  /* 0x0000000523378220 */ /* 0x080fe40000410000 */
[C---:B------:R-:W-:Y:S01]  /*3820*/  @!P0 FMUL.FTZ R3, R4.reuse, R5 ;  /* 0x0000000504038220 */ /* 0x040fe20000410000 */
[----:B------:R-:W-:Y:S01]  /*3830*/  @!P0 MOV R5, R11 ;  /* 0x0000000b00058202 */ /* 0x000fe20000000f00 */
[----:B------:R-:W-:Y:S01]  /*3840*/  @!P0 FFMA.FTZ R2, R31, R34, R2 ;  /* 0x000000221f028223 */ /* 0x000fe20000010002 */
[----:B------:R-:W-:Y:S01]  /*3850*/  @!P0 HADD2.F32 R31, -RZ, R6.H1_H1 ;  /* 0x30000006ff1f8230 */ /* 0x000fe20000004100 */
[-C--:B------:R-:W-:Y:S01]  /*3860*/  @!P0 FFMA.FTZ R59, R4, R37.reuse, -R55 ;  /* 0x00000025043b8223 */ /* 0x080fe20000010837 */
[----:B------:R-:W-:Y:S01]  /*3870*/  @!P0 HADD2.F32 R4, -RZ, R18.H1_H1 ;  /* 0x30000012ff048230 */ /* 0x000fe20000004100 */
[----:B------:R-:W-:Y:S01]  /*3880*/  @!P0 FFMA.FTZ R3, R35, R37, R3 ;  /* 0x0000002523038223 */ /* 0x000fe20000010003 */
[----:B------:R-:W-:Y:S02]  /*3890*/  @!P0 HADD2.F32 R18, -RZ, R7.H0_H0 ;  /* 0x20000007ff128230 */ /* 0x000fe40000004100 */
[----:B------:R-:W-:Y:S02]  /*38a0*/  @!P0 HADD2.F32 R7, -RZ, R6.H0_H0 ;  /* 0x20000006ff078230 */ /* 0x000fe40000004100 */
[--C-:B------:R-:W-:Y:S02]  /*38b0*/  @!P0 HADD2.F32 R6, -RZ, R5.reuse.H0_H0 ;  /* 0x20000005ff068230 */ /* 0x100fe40000004100 */
[----:B------:R-:W-:Y:S02]  /*38c0*/  @!P0 HADD2.F32 R34, -RZ, R38.H1_H1 ;  /* 0x30000026ff228230 */ /* 0x000fe40000004100 */
[----:B------:R-:W-:Y:S01]  /*38d0*/  @!P0 HADD2.F32 R38, -RZ, R5.H1_H1 ;  /* 0x30000005ff268230 */ /* 0x000fe20000004100 */
[-C--:B------:R-:W-:Y:S02]  /*38e0*/  @!P0 FMUL.FTZ R5, R31, R4.reuse ;  /* 0x000000041f058220 */ /* 0x080fe40000410000 */
[C---:B------:R-:W-:Y:S02]  /*38f0*/  @!P0 FMUL.FTZ R4, R7.reuse, R4 ;  /* 0x0000000407048220 */ /* 0x040fe40000410000 */
[----:B------:R-:W-:Y:S01]  /*3900*/  @!P0 FFMA.FTZ R58, R7, R34, -R5 ;  /* 0x00000022073a8223 */ /* 0x000fe20000010805 */
[----:B------:R-:W-:Y:S01]  /*3910*/  @!P0 F2FP.PACK_AB R7, R2, R62 ;  /* 0x0000003e0207823e */ /* 0x000fe200000000ff */
[-C--:B------:R-:W-:Y:S02]  /*3920*/  @!P0 FMUL.FTZ R5, R6, R18.reuse ;  /* 0x0000001206058220 */ /* 0x080fe40000410000 */
[----:B------:R-:W-:Y:S01]  /*3930*/  @!P0 FMUL.FTZ R55, R38, R18 ;  /* 0x0000001226378220 */ /* 0x000fe20000410000 */
[----:B------:R-:W-:Y:S01]  /*3940*/  @!P0 MOV R8, R7 ;  /* 0x0000000700088202 */ /* 0x000fe20000000f00 */
[----:B------:R-:W-:Y:S02]  /*3950*/  @!P0 FFMA.FTZ R4, R31, R34, R4 ;  /* 0x000000221f048223 */ /* 0x000fe40000010004 */
[----:B------:R-:W-:Y:S01]  /*3960*/  @!P0 FFMA.FTZ R55, R6, R39, -R55 ;  /* 0x0000002706378223 */ /* 0x000fe20000010837 */
[----:B------:R-:W-:Y:S01]  /*3970*/  @!P0 F2FP.PACK_AB R6, R3, R59 ;  /* 0x0000003b0306823e */ /* 0x000fe200000000ff */
[----:B------:R-:W-:Y:S01]  /*3980*/  @!P0 FFMA.FTZ R5, R38, R39, R5 ;  /* 0x0000002726058223 */ /* 0x000fe20000010005 */
[----:B------:R-:W-:Y:S02]  /*3990*/  @!P0 F2FP.PACK_AB R3, R4, R58 ;  /* 0x0000003a0403823e */ /* 0x000fe400000000ff */
[----:B------:R-:W-:Y:S02]  /*39a0*/  @!P0 MOV R9, R6 ;  /* 0x0000000600098202 */ /* 0x000fe40000000f00 */
[----:B------:R-:W-:Y:S02]  /*39b0*/  @!P0 F2FP.PACK_AB R2, R5, R55 ;  /* 0x000000370502823e */ /* 0x000fe400000000ff */
[----:B------:R-:W-:Y:S02]  /*39c0*/  @!P0 MOV R10, R3 ;  /* 0x00000003000a8202 */ /* 0x000fe40000000f00 */
[----:B------:R-:W-:Y:S05]  /*39d0*/  @!P0 MOV R11, R2 ;  /* 0x00000002000b8202 */ /* 0x000fea0000000f00 */
[----:B------:R1:W-:Y:S02]  /*39e0*/  STG.E.128 [R56.64], R8 ;  /* 0x0000000838007986 */ /* 0x0003e4000c101d08 */
.L_x_229:
[----:B------:R-:W-:Y:S05]  /*39f0*/  BSYNC B0 ;  /* 0x0000000000007941 */ /* 0x000fea0003800000 */
.L_x_228:
[----:B------:R-:W-:Y:S11]  /*3a00*/  ISETP.NE.AND P0, PT, R91, RZ, PT ;  /* 0x000000ff5b00720c */ /* 0x000ff60003f05270 */
[----:B------:R-:W-:Y:S02]  /*3a10*/  @!UPT UIADD3 URZ, URZ, URZ, URZ ;  /* 0x0000003f3f3ff290 */ /* 0x000fe4000fffe03f */
[----:B------:R-:W-:-:S05]  /*3a20*/  @P0 BRA `(.L_x_227) ;  /* 0x0000034000000947 */ /* 0x000fca0003800000 */
[----:B------:R-:W-:Y:S01]  /*3a30*/  ISETP.GE.AND P0, PT, R30, c[0x0][0x27c], PT ;  /* 0x00009f001e007a0c */ /* 0x000fe20003f06270 */
[----:B-1----:R-:W1:Y:S11]  /*3a40*/  LDS.128 R8, [R82+0x2800] ;  /* 0x0028000052087984 */ /* 0x002e760000000c00 */
[----:B------:R-:W-:Y:S01]  /*3a50*/  @!UPT UIADD3 URZ, URZ, URZ, URZ ;  /* 0x0000003f3f3ff290 */ /* 0x000fe2000fffe03f */
[----:B------:R-:W-:Y:S01]  /*3a60*/  @!P0 HADD2.F32 R2, -RZ, R19.H0_H0 ;  /* 0x20000013ff028230 */ /* 0x000fe20000004100 */
[----:B------:R-:W-:Y:S01]  /*3a70*/  @!P0 SHF.R.U64 R5, R12, 0x10, R13 ;  /* 0x000000100c058819 */ /* 0x000fe2000000120d */
[----:B------:R-:W-:Y:S01]  /*3a80*/  @!P0 HADD2.F32 R12, -RZ, R50.H0_H0 ;  /* 0x20000032ff0c8230 */ /* 0x000fe20000004100 */
[----:B------:R-:W-:Y:S02]  /*3a90*/  @!P0 SHF.R.U64 R18, R40, 0x10, R41 ;  /* 0x0000001028128819 */ /* 0x000fe40000001229 */
[----:B------:R-:W-:Y:S01]  /*3aa0*/  @!P0 SHF.R.U32.HI R7, RZ, 0x10, R13 ;  /* 0x00000010ff078819 */ /* 0x000fe2000001160d */
[----:B------:R-:W-:Y:S01]  /*3ab0*/  @!P0 HADD2.F32 R5, -RZ, R5.H0_H0 ;  /* 0x20000005ff058230 */ /* 0x000fe20000004100 */
[----:B------:R-:W-:Y:S01]  /*3ac0*/  @!P0 SHF.R.U32.HI R35, RZ, 0x10, R41 ;  /* 0x00000010ff238819 */ /* 0x000fe20000011629 */
[----:B------:R-:W-:Y:S04]  /*3ad0*/  @!P0 HADD2.F32 R18, -RZ, R18.H0_H0 ;  /* 0x20000012ff128230 */ /* 0x000fe80000004100 */
[----:B------:R-:W-:Y:S01]  /*3ae0*/  @!P0 HADD2.F32 R35, -RZ, R35.H0_H0 ;  /* 0x20000023ff238230 */ /* 0x000fe20000004100 */
[----:B-1----:R-:W-:Y:S02]  /*3af0*/  @!P0 MOV R3, R8 ;  /* 0x0000000800038202 */ /* 0x002fe40000000f00 */
[----:B------:R-:W-:Y:S03]  /*3b00*/  @!P0 MOV R4, R9 ;  /* 0x0000000900048202 */ /* 0x000fe60000000f00 */
[--C-:B------:R-:W-:Y:S02]  /*3b10*/  @!P0 HADD2.F32 R6, -RZ, R3.reuse.H1_H1 ;  /* 0x30000003ff068230 */ /* 0x100fe40000004100 */
[----:B------:R-:W-:Y:S02]  /*3b20*/  @!P0 HADD2.F32 R3, -RZ, R3.H0_H0 ;  /* 0x20000003ff038230 */ /* 0x000fe40000004100 */
[--C-:B------:R-:W-:Y:S01]  /*3b30*/  @!P0 HADD2.F32 R13, -RZ, R4.reuse.H1_H1 ;  /* 0x30000004ff0d8230 */ /* 0x100fe20000004100 */
[CC--:B------:R-:W-:Y:S01]  /*3b40*/  @!P0 FMUL.FTZ R31, R6.reuse, R2.reuse ;  /* 0x00000002061f8220 */ /* 0x0c0fe20000410000 */
[----:B------:R-:W-:Y:S01]  /*3b50*/  @!P0 HADD2.F32 R4, -RZ, R4.H0_H0 ;  /* 0x20000004ff048230 */ /* 0x000fe20000004100 */
[C---:B------:R-:W-:Y:S02]  /*3b60*/  @!P0 FMUL.FTZ R2, R3.reuse, R2 ;  /* 0x0000000203028220 */ /* 0x040fe40000410000 */
[-C--:B------:R-:W-:Y:S02]  /*3b70*/  @!P0 FFMA.FTZ R40, R3, R12.reuse, -R31 ;  /* 0x0000000c03288223 */ /* 0x080fe4000001081f */
[----:B------:R-:W-:Y:S01]  /*3b80*/  @!P0 FFMA.FTZ R2, R6, R12, R2 ;  /* 0x0000000c06028223 */ /* 0x000fe20000010002 */
[----:B------:R-:W-:Y:S01]  /*3b90*/  @!P0 MOV R6, R10 ;  /* 0x0000000a00068202 */ /* 0x000fe20000000f00 */
[CC--:B------:R-:W-:Y:S01]  /*3ba0*/  @!P0 FMUL.FTZ R31, R13.reuse, R5.reuse ;  /* 0x000000050d1f8220 */ /* 0x0c0fe20000410000 */
[----:B------:R-:W-:Y:S01]  /*3bb0*/  @!P0 HADD2.F32 R12, -RZ, R7.H0_H0 ;  /* 0x20000007ff0c8230 */ /* 0x000fe20000004100 */
[C---:B------:R-:W-:Y:S01]  /*3bc0*/  @!P0 FMUL.FTZ R3, R4.reuse, R5 ;  /* 0x0000000504038220 */ /* 0x040fe20000410000 */
[----:B------:R-:W-:Y:S01]  /*3bd0*/  @!P0 MOV R5, R11 ;  /* 0x0000000b00058202 */ /* 0x000fe20000000f00 */
[-C--:B------:R-:W-:Y:S01]  /*3be0*/  @!P0 FFMA.FTZ R39, R4, R18.reuse, -R31 ;  /* 0x0000001204278223 */ /* 0x080fe2000001081f */
[----:B------:R-:W-:Y:S01]  /*3bf0*/  @!P0 HADD2.F32 R4, -RZ, R19.H1_H1 ;  /* 0x30000013ff048230 */ /* 0x000fe20000004100 */
[----:B------:R-:W-:Y:S01]  /*3c00*/  @!P0 FFMA.FTZ R3, R13, R18, R3 ;  /* 0x000000120d038223 */ /* 0x000fe20000010003 */
[--C-:B------:R-:W-:Y:S02]  /*3c10*/  @!P0 HADD2.F32 R19, -RZ, R6.reuse.H1_H1 ;  /* 0x30000006ff138230 */ /* 0x100fe40000004100 */
        /* <DEDUP_REMOVED lines=20> */
[----:B------:R1:W-:Y:S02]  /*3d60*/  STG.E.128 [R56.64+0x40], R8 ;  /* 0x0000400838007986 */ /* 0x0003e4000c101d08 */
.L_x_227:
[----:B------:R-:W-:Y:S05]  /*3d70*/  BSYNC B1 ;  /* 0x0000000000017941 */ /* 0x000fea0003800000 */
.L_x_226:
[----:B------:R-:W-:Y:S01]  /*3d80*/  BSSY B1, `(.L_x_230) ;  /* 0x0000070000017945 */ /* 0x000fe20003800000 */
[----:B------:R-:W-:-:S05]  /*3d90*/  @P3 BRA `(.L_x_231) ;  /* 0x000006e000003947 */ /* 0x000fca0003800000 */
[----:B------:R-:W-:Y:S01]  /*3da0*/  BSSY B0, `(.L_x_232) ;  /* 0x0000036000007945 */ /* 0x000fe20003800000 */
[----:B------:R-:W-:-:S05]  /*3db0*/  @P6 BRA `(.L_x_233) ;  /* 0x0000034000006947 */ /* 0x000fca0003800000 */
[----:B------:R-:W-:Y:S01]  /*3dc0*/  ISETP.GE.AND P0, PT, R28, c[0x0][0x27c], PT ;  /* 0x00009f001c007a0c */ /* 0x000fe20003f06270 */
[----:B-1----:R-:W1:Y:S11]  /*3dd0*/  LDS.128 R8, [R81+0x3800] ;  /* 0x0038000051087984 */ /* 0x002e760000000c00 */
[----:B------:R-:W-:Y:S01]  /*3de0*/  @!UPT UIADD3 URZ, URZ, URZ, URZ ;  /* 0x0000003f3f3ff290 */ /* 0x000fe2000fffe03f */
[----:B------:R-:W-:Y:S01]  /*3df0*/  @!P0 HADD2.F32 R2, -RZ, R24.H0_H0 ;  /* 0x20000018ff028230 */ /* 0x000fe20000004100 */
[----:B------:R-:W-:Y:S01]  /*3e00*/  @!P0 SHF.R.U64 R5, R14, 0x10, R15 ;  /* 0x000000100e058819 */ /* 0x000fe2000000120f */
[--C-:B------:R-:W-:Y:S01]  /*3e10*/  @!P0 HADD2.F32 R12, -RZ, R51.reuse.H0_H0 ;  /* 0x20000033ff0c8230 */ /* 0x100fe20000004100 */
[----:B------:R-:W-:Y:S01]  /*3e20*/  @!P0 SHF.R.U64 R14, R42, 0x10, R43 ;  /* 0x000000102a0e8819 */ /* 0x000fe2000000122b */
[----:B------:R-:W-:Y:S01]  /*3e30*/  @!P0 HADD2.F32 R18, -RZ, R51.H1_H1 ;  /* 0x30000033ff128230 */ /* 0x000fe20000004100 */
[----:B------:R-:W-:Y:S01]  /*3e40*/  @!P0 SHF.R.U32.HI R7, RZ, 0x10, R15 ;  /* 0x00000010ff078819 */ /* 0x000fe2000001160f */
[----:B------:R-:W-:Y:S01]  /*3e50*/  @!P0 HADD2.F32 R5, -RZ, R5.H0_H0 ;  /* 0x20000005ff058230 */ /* 0x000fe20000004100 */
[----:B------:R-:W-:Y:S01]  /*3e60*/  @!P0 SHF.R.U32.HI R31, RZ, 0x10, R43 ;  /* 0x00000010ff1f8819 */ /* 0x000fe2000001162b */
        /* <DEDUP_REMOVED lines=22> */
[----:B------:R-:W-:Y:S01]  /*3fd0*/  @!P0 HADD2.F32 R19, -RZ, R5.H1_H1 ;  /* 0x30000005ff138230 */ /* 0x000fe20000004100 */
[-C--:B------:R-:W-:Y:S01]  /*3fe0*/  @!P0 FMUL.FTZ R5, R15, R4.reuse ;  /* 0x000000040f058220 */ /* 0x080fe20000410000 */
[----:B------:R-:W-:Y:S01]  /*3ff0*/  @!P0 HADD2.F32 R24, -RZ, R31.H0_H0 ;  /* 0x2000001fff188230 */ /* 0x000fe20000004100 */
[C---:B------:R-:W-:Y:S02]  /*4000*/  @!P0 FMUL.FTZ R4, R7.reuse, R4 ;  /* 0x0000000407048220 */ /* 0x040fe40000410000 */
[----:B------:R-:W-:Y:S01]  /*4010*/  @!P0 FFMA.FTZ R34, R7, R18, -R5 ;  /* 0x0000001207228223 */ /* 0x000fe20000010805 */
[----:B------:R-:W-:Y:S01]  /*4020*/  @!P0 F2FP.PACK_AB R7, R2, R37 ;  /* 0x000000250207823e */ /* 0x000fe200000000ff */
[CC--:B------:R-:W-:Y:S02]  /*4030*/  @!P0 FMUL.FTZ R5, R6.reuse, R12.reuse ;  /* 0x0000000c06058220 */ /* 0x0c0fe40000410000 */
[----:B------:R-:W-:Y:S01]  /*4040*/  @!P0 FMUL.FTZ R31, R19, R12 ;  /* 0x0000000c131f8220 */ /* 0x000fe20000410000 */
[----:B------:R-:W-:Y:S01]  /*4050*/  @!P0 MOV R8, R7 ;  /* 0x0000000700088202 */ /* 0x000fe20000000f00 */
[----:B------:R-:W-:Y:S02]  /*4060*/  @!P0 FFMA.FTZ R4, R15, R18, R4 ;  /* 0x000000120f048223 */ /* 0x000fe40000010004 */
[-C--:B------:R-:W-:Y:S01]  /*4070*/  @!P0 FFMA.FTZ R31, R6, R24.reuse, -R31 ;  /* 0x00000018061f8223 */ /* 0x080fe2000001081f */
        /* <DEDUP_REMOVED lines=8> */
.L_x_233:
[----:B------:R-:W-:Y:S05]  /*4100*/  BSYNC B0 ;  /* 0x0000000000007941 */ /* 0x000fea0003800000 */
.L_x_232:
        /* <DEDUP_REMOVED lines=38> */
[-C--:B------:R-:W-:Y:S02]  /*4370*/  @!P0 FMUL.FTZ R5, R15, R4.reuse ;  /* 0x000000040f058220 */ /* 0x080fe40000410000 */
        /* <DEDUP_REMOVED lines=16> */
.L_x_231:
[----:B------:R-:W-:Y:S05]  /*4480*/  BSYNC B1 ;  /* 0x0000000000017941 */ /* 0x000fea0003800000 */
.L_x_230:
        /* <DEDUP_REMOVED lines=55> */
.L_x_236:
[----:B------:R-:W-:Y:S05]  /*4800*/  BSYNC B0 ;  /* 0x0000000000007941 */ /* 0x000fea0003800000 */
.L_x_235:
        /* <DEDUP_REMOVED lines=54> */
[----:B------:R1:W-:Y:S01]  /*4b70*/  STG.E.128 [R64.64+0x40], R8 ;  /* 0x0000400840007986 */ /* 0x0003e2000c101d08 */
[----:B------:R-:W-:-:S05]  /*4b80*/  BRA `(.L_x_234) ;  /* 0x00001c9000007947 */ /* 0x000fca0003800000 */
.L_x_219:
[----:B------:R-:W-:Y:S01]  /*4b90*/  ISETP.GE.AND P0, PT, R141, R67, PT ;  /* 0x000000438d00720c */ /* 0x000fe20003f06270 */
[----:B------:R-:W-:Y:S01]  /*4ba0*/  CS2R R58, SRZ ;  /* 0x00000000003a7805 */ /* 0x000fe2000001ff00 */
[----:B------:R-:W-:Y:S01]  /*4bb0*/  CS2R R56, SRZ ;  /* 0x0000000000387805 */ /* 0x000fe2000001ff00 */
[----:B------:R-:W-:Y:S01]  /*4bc0*/  CS2R R22, SRZ ;  /* 0x0000000000167805 */ /* 0x000fe2000001ff00 */
[----:B------:R-:W-:Y:S01]  /*4bd0*/  ISETP.GE.OR P3, PT, R32, c[0x0][0x27c], P0 ;  /* 0x00009f0020007a0c */ /* 0x000fe20000766670 */
[----:B------:R-:W-:Y:S01]  /*4be0*/  CS2R R20, SRZ ;  /* 0x0000000000147805 */ /* 0x000fe2000001ff00 */
[----:B------:R-:W-:Y:S01]  /*4bf0*/  CS2R R62, SRZ ;  /* 0x00000000003e7805 */ /* 0x000fe2000001ff00 */
[----:B------:R-:W-:Y:S01]  /*4c00*/  CS2R R60, SRZ ;  /* 0x00000000003c7805 */ /* 0x000fe2000001ff00 */
[----:B------:R-:W-:Y:S01]  /*4c10*/  CS2R R24, SRZ ;  /* 0x0000000000187805 */ /* 0x000fe2000001ff00 */
[----:B------:R-:W-:Y:S01]  /*4c20*/  CS2R R42, SRZ ;  /* 0x00000000002a7805 */ /* 0x000fe2000001ff00 */
[----:B------:R-:W-:Y:S01]  /*4c30*/  CS2R R40, SRZ ;  /* 0x0000000000287805 */ /* 0x000fe2000001ff00 */
[----:B------:R-:W-:Y:S06]  /*4c40*/  BSSY B0, `(.L_x_237) ;  /* 0x00000b9000007945 */ /* 0x000fec0003800000 */
[----:B------:R-:W-:Y:S04]  /*4c50*/  @!P3 IADD3 R3, P1, P0, R96, R8, R176 ;  /* 0x000000086003b210 */ /* 0x000fe8000783e0b0 */
[----:B------:R-:W-:Y:S02]  /*4c60*/  @!P3 IADD3.X R6, R109, R26, R158, P1, P0 ;  /* 0x0000001a6d06b210 */ /* 0x000fe40000fe049e */
[----:B------:R-:W-:Y:S04]  /*4c70*/  @!P3 IADD3 R4, P1, P0, R94, R10, R177 ;  /* 0x0000000a5e04b210 */ /* 0x000fe8000783e0b1 */
[----:B------:R-:W-:Y:S02]  /*4c80*/  @!P3 IADD3.X R7, R108, R31, R159, P1, P0 ;  /* 0x0000001f6c07b210 */ /* 0x000fe40000fe049f */
[----:B------:R-:W-:Y:S04]  /*4c90*/  ISETP.GE.AND P0, PT, R151, R67, PT ;  /* 0x000000439700720c */ /* 0x000fe80003f06270 */
[----:B------:R-:W-:Y:S11]  /*4ca0*/  ISETP.GE.OR P2, PT, R32, c[0x0][0x27c], P0 ;  /* 0x00009f0020007a0c */ /* 0x000ff60000746670 */
[----:B------:R-:W-:Y:S02]  /*4cb0*/  @!UPT UIADD3 URZ, URZ, URZ, URZ ;  /* 0x0000003f3f3ff290 */ /* 0x000fe4000fffe03f */
[----:B------:R-:W-:Y:S04]  /*4cc0*/  @!P2 IADD3 R5, P1, P0, R96, R174, R8 ;  /* 0x000000ae6005a210 */ /* 0x000fe8000783e008 */
[----:B------:R-:W-:Y:S02]  /*4cd0*/  @!P2 IADD3.X R11, R109, R156, R26, P1, P0 ;  /* 0x0000009c6d0ba210 */ /* 0x000fe40000fe041a */
[----:B------:R-:W-:Y:S04]  /*4ce0*/  @!P2 IADD3 R9, P1, P0, R94, R175, R10 ;  /* 0x000000af5e09a210 */ /* 0x000fe8000783e00a */
[----:B------:R-:W-:Y:S02]  /*4cf0*/  @!P2 IADD3.X R15, R108, R157, R31, P1, P0 ;  /* 0x0000009d6c0fa210 */ /* 0x000fe40000fe041f */
[C---:B------:R-:W-:Y:S04]  /*4d00*/  @!P3 LEA R2, P0, R3.reuse, c[0x0][0x270], 0x1 ;  /* 0x00009c000302ba11 */ /* 0x040fe800078008ff */
[----:B------:R-:W-:Y:S02]  /*4d10*/  @!P3 LEA.HI.X R3, R3, c[0x0][0x274], R6, 0x1, P0 ;  /* 0x00009d000303ba11 */ /* 0x000fe400000f0c06 */
[C---:B------:R-:W-:Y:S03]  /*4d20*/  @!P3 LEA R6, P0, R4.reuse, c[0x0][0x288], 0x1 ;  /* 0x0000a2000406ba11 */ /* 0x040fe600078008ff */
[----:B------:R1:W2:Y:S01]  /*4d30*/  @!P3 LDG.E.128 R56, [R2.64] ;  /* 0x000000080238b981 */ /* 0x0002a2000c1e1d00 */
[----:B------:R-:W-:Y:S02]  /*4d40*/  @!P3 LEA.HI.X R7, R4, c[0x0][0x28c], R7, 0x1, P0 ;  /* 0x0000a3000407ba11 */ /* 0x000fe400000f0c07 */
[C---:B------:R-:W-:Y:S04]  /*4d50*/  @!P2 LEA R12, P0, R5.reuse, c[0x0][0x270], 0x1 ;  /* 0x00009c00050caa11 */ /* 0x040fe800078008ff */
[----:B------:R-:W-:Y:S01]  /*4d60*/  @!P2 LEA.HI.X R13, R5, c[0x0][0x274], R11, 0x1, P0 ;  /* 0x00009d00050daa11 */ /* 0x000fe200000f0c0b */
[----:B------:R3:W4:Y:S01]  /*4d70*/  @!P3 LDG.E.128 R20, [R6.64] ;  /* 0x000000080614b981 */ /* 0x000722000c1e1d00 */
[C---:B------:R-:W-:Y:S04]  /*4d80*/  @!P2 LEA R14, P0, R9.reuse, c[0x0][0x288], 0x1 ;  /* 0x0000a200090eaa11 */ /* 0x040fe800078008ff */
[----:B------:R-:W-:Y:S02]  /*4d90*/  @!P2 LEA.HI.X R15, R9, c[0x0][0x28c], R15, 0x1, P0 ;  /* 0x0000a300090faa11 */ /* 0x000fe400000f0c0f */
[-C--:B------:R-:W-:Y:S01]  /*4da0*/  ISETP.GE.AND P0, PT, R191, R67.reuse, PT ;  /* 0x00000043bf00720c */ /* 0x080fe20003f06270 */
[----:B------:R-:W4:Y:S03]  /*4db0*/  @!P2 LDG.E.128 R60, [R12.64] ;  /* 0x000000080c3ca981 */ /* 0x000f26000c1e1d00 */
[----:B------:R-:W-:Y:S11]  /*4dc0*/  ISETP.GE.OR P0, PT, R32, c[0x0][0x27c], P0 ;  /* 0x00009f0020007a0c */ /* 0x000ff60000706670 */
[----:B------:R-:W-:Y:S02]  /*4dd0*/  @!UPT UIADD3 URZ, URZ, URZ, URZ ;  /* 0x0000003f3f3ff290 */ /* 0x000fe4000fffe03f */
[----:B------:R-:W-:Y:S01]  /*4de0*/  @!P0 IADD3 R4, P1, R96, R8, RZ ;  /* 0x0000000860048210 */ /* 0x000fe20007f3e0ff */
[----:B---3--:R-:W-:Y:S04]  /*4df0*/  CS2R R6, SRZ ;  /* 0x0000000000067805 */ /* 0x008fe8000001ff00 */
[----:B------:R-:W-:Y:S01]  /*4e00*/  @!P0 IMAD.X R5, R26, 0x1, R109, P1 ;  /* 0x000000011a058824 */ /* 0x000fe200008e066d */
[C---:B------:R-:W-:Y:S01]  /*4e10*/  @!P0 LEA R8, P1, R4.reuse, c[0x0][0x270], 0x1 ;  /* 0x00009c0004088a11 */ /* 0x040fe200078208ff */
[----:B------:R-:W-:Y:S03]  /*4e20*/  CS2R R26, SRZ ;  /* 0x00000000001a7805 */ /* 0x000fe6000001ff00 */
[----:B------:R-:W-:Y:S02]  /*4e30*/  @!P0 LEA.HI.X R9, R4, c[0x0][0x274], R5, 0x1, P1 ;  /* 0x00009d0004098a11 */ /* 0x000fe400008f0c05 */
[----:B-1----:R-:W-:Y:S01]  /*4e40*/  @!P0 IADD3 R3, P1, R94, R10, RZ ;  /* 0x0000000a5e038210 */ /* 0x002fe20007f3e0ff */
[----:B------:R1:W3:Y:S04]  /*4e50*/  @!P2 LDG.E.128 R24, [R14.64] ;  /* 0x000000080e18a981 */ /* 0x0002e8000c1e1d00 */
[----:B------:R-:W-:Y:S01]  /*4e60*/  @!P0 IMAD.X R4, R31, 0x1, R108, P1 ;  /* 0x000000011f048824 */ /* 0x000fe200008e066c */
[C---:B------:R-:W-:Y:S03]  /*4e70*/  @!P0 LEA R2, P1, R3.reuse, c[0x0][0x288], 0x1 ;  /* 0x0000a20003028a11 */ /* 0x040fe600078208ff */
[----:B------:R2:W5:Y:S01]  /*4e80*/  @!P0 LDG.E.128 R40, [R8.64] ;  /* 0x0000000808288981 */ /* 0x000562000c1e1d00 */
[----:B------:R-:W-:Y:S02]  /*4e90*/  @!P0 LEA.HI.X R3, R3, c[0x0][0x28c], R4, 0x1, P1 ;  /* 0x0000a30003038a11 */ /* 0x000fe400008f0c04 */
[----:B------:R-:W-:Y:S01]  /*4ea0*/  CS2R R4, SRZ ;  /* 0x0000000000047805 */ /* 0x000fe2000001ff00 */
[----:B------:R-:W-:Y:S05]  /*4eb0*/  ISETP.GE.OR P1, PT, R191, R67, P6 ;  /* 0x00000043bf00720c */ /* 0x000fea0003726670 */
[----:B------:R1:W5:Y:S01]  /*4ec0*/  @!P0 LDG.E.128 R4, [R2.64] ;  /* 0x0000000802048981 */ /* 0x000362000c1e1d00 */
[----:B------:R-:W-:Y:S01]  /*4ed0*/  ISETP.GE.AND P0, PT, R32, c[0x0][0x27c], PT ;  /* 0x00009f0020007a0c */ /* 0x000fe20003f06270 */
[----:B--2---:R-:W-:Y:S02]  /*4ee0*/  IMAD.MOV.U32 R9, RZ, RZ, R58 ;  /* 0x000000ffff097224 */ /* 0x004fe400078e003a */
[----:B------:R-:W-:Y:S02]  /*4ef0*/  IMAD.MOV.U32 R8, RZ, RZ, R59 ;  /* 0x000000ffff087224 */ /* 0x000fe400078e003b */
[----:B-1----:R-:W-:Y:S02]  /*4f00*/  IMAD.MOV.U32 R3, RZ, RZ, R56 ;  /* 0x000000ffff037224 */ /* 0x002fe400078e0038 */
[----:B------:R-:W-:Y:S01]  /*4f10*/  IMAD.MOV.U32 R2, RZ, RZ, R57 ;  /* 0x000000ffff027224 */ /* 0x000fe200078e0039 */
[----:B------:R-:W-:Y:S01]  /*4f20*/  PRMT R64, R8, 0x5410, R9 ;  /* 0x0000541008407816 */ /* 0x000fe20000000009 */
[----:B----4-:R-:W-:Y:S02]  /*4f30*/  IMAD.MOV.U32 R9, RZ, RZ, R22 ;  /* 0x000000ffff097224 */ /* 0x010fe400078e0016 */
[----:B------:R-:W-:Y:S01]  /*4f40*/  IMAD.MOV.U32 R8, RZ, RZ, R23 ;  /* 0x000000ffff087224 */ /* 0x000fe200078e0017 */
[----:B------:R-:W-:Y:S01]  /*4f50*/  PRMT R51, R3, 0x5410, R2 ;  /* 0x0000541003337816 */ /* 0x000fe20000000002 */
[----:B------:R-:W-:Y:S02]  /*4f60*/  IMAD.MOV.U32 R3, RZ, RZ, R20 ;  /* 0x000000ffff037224 */ /* 0x000fe400078e0014 */
[----:B------:R-:W-:Y:S01]  /*4f70*/  IMAD.MOV.U32 R2, RZ, RZ, R21 ;  /* 0x000000ffff027224 */ /* 0x000fe200078e0015 */
[----:B------:R-:W-:Y:S01]  /*4f80*/  PRMT R31, R8, 0x5410, R9 ;  /* 0x00005410081f7816 */ /* 0x000fe20000000009 */
[----:B------:R-:W-:Y:S02]  /*4f90*/  IMAD.MOV.U32 R9, RZ, RZ, R62 ;  /* 0x000000ffff097224 */ /* 0x000fe400078e003e */
[----:B------:R-:W-:Y:S01]  /*4fa0*/  IMAD.MOV.U32 R8, RZ, RZ, R63 ;  /* 0x000000ffff087224 */ /* 0x000fe200078e003f */
[----:B------:R-:W-:Y:S01]  /*4fb0*/  PRMT R15, R3, 0x5410, R2 ;  /* 0x00005410030f7816 */ /* 0x000fe20000000002 */
[----:B------:R-:W-:Y:S02]  /*4fc0*/  IMAD.MOV.U32 R3, RZ, RZ, R60 ;  /* 0x000000ffff037224 */ /* 0x000fe400078e003c */
[----:B------:R-:W-:Y:S01]  /*4fd0*/  IMAD.MOV.U32 R2, RZ, RZ, R61 ;  /* 0x000000ffff027224 */ /* 0x000fe200078e003d */
[----:B------:R-:W-:Y:S04]  /*4fe0*/  PRMT R66, R8, 0x5410, R9 ;  /* 0x0000541008427816 */ /* 0x000fe80000000009 */
[----:B------:R-:W-:Y:S01]  /*4ff0*/  PRMT R65, R2, 0x5410, R3 ;  /* 0x0000541002417816 */ /* 0x000fe20000000003 */
[----:B---3--:R-:W-:Y:S02]  /*5000*/  IMAD.MOV.U32 R9, RZ, RZ, R26 ;  /* 0x000000ffff097224 */ /* 0x008fe400078e001a */
[----:B------:R-:W-:Y:S02]  /*5010*/  IMAD.MOV.U32 R8, RZ, RZ, R27 ;  /* 0x000000ffff087224 */ /* 0x000fe400078e001b */
[----:B------:R-:W-:Y:S02]  /*5020*/  IMAD.MOV.U32 R3, RZ, RZ, R24 ;  /* 0x000000ffff037224 */ /* 0x000fe400078e0018 */
[----:B------:R-:W-:Y:S01]  /*5030*/  IMAD.MOV.U32 R2, RZ, RZ, R25 ;  /* 0x000000ffff027224 */ /* 0x000fe200078e0019 */
[----:B------:R-:W-:Y:S04]  /*5040*/  PRMT R35, R8, 0x5410, R9 ;  /* 0x0000541008237816 */ /* 0x000fe80000000009 */
[----:B------:R-:W-:Y:S01]  /*5050*/  PRMT R34, R2, 0x5410, R3 ;  /* 0x0000541002227816 */ /* 0x000fe20000000003 */
[----:B------:R-:W-:-:S05]  /*5060*/  @P1 BRA `(.L_x_238) ;  /* 0x0000076000001947 */ /* 0x000fca0003800000 */
[--C-:B-----5:R-:W-:Y:S01]  /*5070*/  IMAD.MOV.U32 R49, RZ, RZ, R43.reuse ;  /* 0x000000ffff317224 */ /* 0x120fe200078e002b */
[----:B------:R-:W-:Y:S01]  /*5080*/  IADD3 R2, P1, R182, R68, RZ ;  /* 0x00000044b6027210 */ /* 0x000fe20007f3e0ff */
[----:B------:R-:W-:Y:S01]  /*5090*/  LDS.128 R52, [R120+0x2900] ;  /* 0x0029000078347984 */ /* 0x000fe20000000c00 */
[----:B------:R-:W-:Y:S01]  /*50a0*/  @!P0 SHF.R.U64 R47, R42, 0x10, R43 ;  /* 0x000000102a2f8819 */ /* 0x000fe2000000122b */
[----:B------:R-:W-:Y:S01]  /*50b0*/  IMAD.MOV.U32 R13, RZ, RZ, R7 ;  /* 0x000000ffff0d7224 */ /* 0x000fe200078e0007 */
[----:B------:R-:W-:Y:S02]  /*50c0*/  IADD3.X R3, R70, R121, RZ, P1, !PT ;  /* 0x0000007946037210 */ /* 0x000fe40000ffe4ff */
[-C--:B------:R-:W-:Y:S02]  /*50d0*/  IADD3 R8, P2, P1, R84, R2.reuse, R104 ;  /* 0x0000000254087210 */ /* 0x080fe4000795e068 */
[----:B------:R-:W-:Y:S01]  /*50e0*/  @!P0 SHF.R.U32.HI R50, RZ, 0x10, R43 ;  /* 0x00000010ff328819 */ /* 0x000fe2000001162b */
[----:B------:R-:W1:Y:S01]  /*50f0*/  LDS.128 R16, [R125+0x2900] ;  /* 0x002900007d107984 */ /* 0x000e620000000c00 */
[----:B------:R-:W-:Y:S02]  /*5100*/  IADD3.X R9, R88, R3, R106, P2, P1 ;  /* 0x0000000358097210 */ /* 0x000fe400017e246a */
[----:B------:R-:W-:Y:S02]  /*5110*/  ISETP.GE.AND P1, PT, R83, c[0x0][0x1d4], PT ;  /* 0x0000750053007a0c */ /* 0x000fe40003f26270 */
[--C-:B------:R-:W-:Y:S02]  /*5120*/  @!P0 SHF.R.U32.HI R11, RZ, 0x10, R5.reuse ;  /* 0x00000010ff0b8819 */ /* 0x100fe40000011605 */
[----:B------:R-:W-:Y:S02]  /*5130*/  @!P0 SHF.R.U64 R10, R4, 0x10, R5 ;  /* 0x00000010040a8819 */ /* 0x000fe40000001205 */
[----:B------:R-:W-:Y:S02]  /*5140*/  MOV R44, R41 ;  /* 0x00000029002c7202 */ /* 0x000fe40000000f00 */
[--C-:B------:R-:W-:Y:S02]  /*5150*/  @!P0 SHF.R.U32.HI R14, RZ, 0x10, R7.reuse ;  /* 0x00000010ff0e8819 */ /* 0x100fe40000011607 */
[----:B------:R-:W-:Y:S01]  /*5160*/  @!P0 SHF.R.U64 R12, R6, 0x10, R7 ;  /* 0x00000010060c8819 */ /* 0x000fe20000001207 */
[----:B------:R-:W-:Y:S01]  /*5170*/  @!P0 HADD2.F32 R6, -RZ, R6.H0_H0 ;  /* 0x20000006ff068230 */ /* 0x000fe20000004100 */
[----:B------:R-:W-:Y:S02]  /*5180*/  @!P0 SHF.R.U64 R46, R40, 0x10, R41 ;  /* 0x00000010282e8819 */ /* 0x000fe40000001229 */
[----:B------:R-:W-:Y:S02]  /*5190*/  @!P1 IADD3 R2, P3, P2, R84, R2, R83 ;  /* 0x0000000254029210 */ /* 0x000fe40007a7e053 */
[----:B------:R-:W-:Y:S02]  /*51a0*/  @!P0 SHF.R.U32.HI R45, RZ, 0x10, R41 ;  /* 0x00000010ff2d8819 */ /* 0x000fe40000011629 */
[----:B------:R-:W-:Y:S02]  /*51b0*/  @!P1 IADD3.X R3, R88, R3, R105, P3, P2 ;  /* 0x0000000358039210 */ /* 0x000fe40001fe4469 */
[C---:B------:R-:W-:Y:S02]  /*51c0*/  LEA R74, P2, R8.reuse, c[0x0][0x1c8], 0x1 ;  /* 0x00007200084a7a11 */ /* 0x040fe400078408ff */
[----:B------:R-:W-:Y:S02]  /*51d0*/  MOV R48, R42 ;  /* 0x0000002a00307202 */ /* 0x000fe40000000f00 */
[----:B------:R-:W-:Y:S02]  /*51e0*/  LEA.HI.X R75, R8, c[0x0][0x1cc], R9, 0x1, P2 ;  /* 0x00007300084b7a11 */ /* 0x000fe400010f0c09 */
[C---:B------:R-:W-:Y:S04]  /*51f0*/  @!P1 LEA R72, P2, R2.reuse, c[0x0][0x1c8], 0x1 ;  /* 0x0000720002489a11 */ /* 0x040fe800078408ff */
[----:B------:R-:W-:Y:S01]  /*5200*/  @!P1 LEA.HI.X R73, R2, c[0x0][0x1cc], R3, 0x1, P2 ;  /* 0x0000730002499a11 */ /* 0x000fe200010f0c03 */
[----:B------:R-:W-:Y:S01]  /*5210*/  IMAD.MOV.U32 R2, RZ, RZ, R4 ;  /* 0x000000ffff027224 */ /* 0x000fe200078e0004 */
[----:B------:R-:W-:Y:S01]  /*5220*/  MOV R3, R5 ;  /* 0x0000000500037202 */ /* 0x000fe20000000f00 */
[----:B------:R-:W-:Y:S01]  /*5230*/  IMAD.MOV.U32 R5, RZ, RZ, R40 ;  /* 0x000000ffff057224 */ /* 0x000fe200078e0028 */
[----:B------:R-:W-:Y:S02]  /*5240*/  @!P0 HADD2.F32 R40, -RZ, R44.H0_H0 ;  /* 0x2000002cff288230 */ /* 0x000fe40000004100 */
[----:B------:R-:W-:Y:S01]  /*5250*/  @!P0 HADD2.F32 R44, -RZ, R48.H0_H0 ;  /* 0x20000030ff2c8230 */ /* 0x000fe20000004100 */
[----:B-1----:R-:W-:Y:S01]  /*5260*/  @!P0 IMAD.MOV.U32 R9, RZ, RZ, R16 ;  /* 0x000000ffff098224 */ /* 0x002fe200078e0010 */
[----:B------:R-:W-:Y:S01]  /*5270*/  @!P0 MOV R43, R52 ;  /* 0x00000034002b8202 */ /* 0x000fe20000000f00 */
[----:B------:R-:W-:Y:S01]  /*5280*/  @!P0 HADD2.F32 R2, -RZ, R2.H0_H0 ;  /* 0x20000002ff028230 */ /* 0x000fe20000004100 */
[----:B------:R-:W-:Y:S01]  /*5290*/  @!P0 MOV R38, R53 ;  /* 0x0000003500268202 */ /* 0x000fe20000000f00 */
[----:B------:R-:W-:Y:S01]  /*52a0*/  @!P0 HADD2.F32 R3, -RZ, R3.H0_H0 ;  /* 0x20000003ff038230 */ /* 0x000fe20000004100 */
[----:B------:R-:W-:Y:S01]  /*52b0*/  @!P0 MOV R8, R17 ;  /* 0x0000001100088202 */ /* 0x000fe20000000f00 */
[----:B------:R-:W-:Y:S02]  /*52c0*/  @!P0 HADD2.F32 R7, -RZ, R43.H0_H0 ;  /* 0x2000002bff078230 */ /* 0x000fe40000004100 */
[----:B------:R-:W-:Y:S02]  /*52d0*/  @!P0 HADD2.F32 R39, -RZ, R38.H0_H0 ;  /* 0x20000026ff278230 */ /* 0x000fe40000004100 */
[----:B------:R-:W-:Y:S01]  /*52e0*/  @!P0 HADD2.F32 R4, -RZ, R9.H0_H0 ;  /* 0x20000009ff048230 */ /* 0x000fe20000004100 */
[-C--:B------:R-:W-:Y:S01]  /*52f0*/  @!P0 FMUL.FTZ R42, R7, R2.reuse ;  /* 0x00000002072a8220 */ /* 0x080fe20000410000 */
[----:B------:R-:W-:Y:S01]  /*5300*/  @!P0 HADD2.F32 R37, -RZ, R5.H0_H0 ;  /* 0x20000005ff258230 */ /* 0x000fe20000004100 */
[----:B------:R-:W-:Y:S01]  /*5310*/  @!P0 FMUL.FTZ R41, R39, R3 ;  /* 0x0000000327298220 */ /* 0x000fe20000410000 */
[--C-:B------:R-:W-:Y:S01]  /*5320*/  @!P0 HADD2.F32 R5, -RZ, R8.reuse.H0_H0 ;  /* 0x20000008ff058230 */ /* 0x100fe20000004100 */
[C---:B------:R-:W-:Y:S01]  /*5330*/  @!P0 FMUL.FTZ R2, R4.reuse, R2 ;  /* 0x0000000204028220 */ /* 0x040fe20000410000 */
[----:B------:R-:W-:Y:S01]  /*5340*/  @!P0 HADD2.F32 R8, -RZ, R8.H1_H1 ;  /* 0x30000008ff088230 */ /* 0x000fe20000004100 */
[----:B------:R-:W-:Y:S01]  /*5350*/  @!P0 FFMA.FTZ R80, R4, R37, -R42 ;  /* 0x0000002504508223 */ /* 0x000fe2000001082a */
[----:B------:R-:W-:Y:S01]  /*5360*/  @!P0 HADD2.F32 R42, -RZ, R45.H0_H0 ;  /* 0x2000002dff2a8230 */ /* 0x000fe20000004100 */
[C---:B------:R-:W-:Y:S01]  /*5370*/  @!P0 FMUL.FTZ R4, R5.reuse, R3 ;  /* 0x0000000305048220 */ /* 0x040fe20000410000 */
[----:B------:R-:W-:Y:S01]  /*5380*/  @!P0 HADD2.F32 R3, -RZ, R11.H0_H0 ;  /* 0x2000000bff038230 */ /* 0x000fe20000004100 */
[----:B------:R-:W-:Y:S01]  /*5390*/  @!P0 FFMA.FTZ R79, R5, R40, -R41 ;  /* 0x00000028054f8223 */ /* 0x000fe20000010829 */
[----:B------:R-:W-:Y:S01]  /*53a0*/  @!P0 HADD2.F32 R41, -RZ, R38.H1_H1 ;  /* 0x30000026ff298230 */ /* 0x000fe20000004100 */
[----:B------:R-:W-:Y:S01]  /*53b0*/  @!P0 FFMA.FTZ R2, R7, R37, R2 ;  /* 0x0000002507028223 */ /* 0x000fe20000010002 */
[----:B------:R-:W-:Y:S01]  /*53c0*/  @!P0 HADD2.F32 R7, -RZ, R10.H0_H0 ;  /* 0x2000000aff078230 */ /* 0x000fe20000004100 */
[CC--:B------:R-:W-:Y:S01]  /*53d0*/  @!P0 FMUL.FTZ R5, R8.reuse, R3.reuse ;  /* 0x0000000308058220 */ /* 0x0c0fe20000410000 */
[----:B------:R-:W-:Y:S01]  /*53e0*/  @!P0 HADD2.F32 R37, -RZ, R43.H1_H1 ;  /* 0x3000002bff258230 */ /* 0x000fe20000004100 */
[----:B------:R-:W-:Y:S01]  /*53f0*/  @!P0 FMUL.FTZ R10, R41, R3 ;  /* 0x00000003290a8220 */ /* 0x000fe20000410000 */
[----:B------:R-:W-:Y:S02]  /*5400*/  @!P0 HADD2.F32 R9, -RZ, R9.H1_H1 ;  /* 0x30000009ff098230 */ /* 0x000fe40000004100 */
[----:B------:R-:W-:Y:S01]  /*5410*/  @!P0 HADD2.F32 R38, -RZ, R46.H0_H0 ;  /* 0x2000002eff268230 */ /* 0x000fe20000004100 */
[----:B------:R-:W-:Y:S01]  /*5420*/  @!P0 FFMA.FTZ R78, R8, R42, -R10 ;  /* 0x0000002a084e8223 */ /* 0x000fe2000001080a */
[----:B------:R-:W-:Y:S01]  /*5430*/  @!P0 MOV R8, R18 ;  /* 0x0000001200088202 */ /* 0x000fe20000000f00 */
[----:B------:R-:W-:Y:S01]  /*5440*/  @!P0 IMAD.MOV.U32 R10, RZ, RZ, R54 ;  /* 0x000000ffff0a8224 */ /* 0x000fe200078e0036 */
[----:B------:R-:W-:Y:S01]  /*5450*/  @!P0 HADD2.F32 R46, -RZ, R47.H0_H0 ;  /* 0x2000002fff2e8230 */ /* 0x000fe20000004100 */
[-C--:B------:R-:W-:Y:S01]  /*5460*/  @!P0 FMUL.FTZ R11, R37, R7.reuse ;  /* 0x00000007250b8220 */ /* 0x080fe20000410000 */
[----:B------:R-:W-:Y:S01]  /*5470*/  @!P0 HADD2.F32 R48, -RZ, R50.H0_H0 ;  /* 0x20000032ff308230 */ /* 0x000fe20000004100 */
[C---:B------:R-:W-:Y:S01]  /*5480*/  @!P0 FMUL.FTZ R3, R9.reuse, R7 ;  /* 0x0000000709038220 */ /* 0x040fe20000410000 */
[----:B------:R-:W-:Y:S01]  /*5490*/  @!P0 HADD2.F32 R7, -RZ, R12.H0_H0 ;  /* 0x2000000cff078230 */ /* 0x000fe20000004100 */
[-C--:B------:R-:W-:Y:S01]  /*54a0*/  @!P0 FFMA.FTZ R77, R9, R38.reuse, -R11 ;  /* 0x00000026094d8223 */ /* 0x080fe2000001080b */
[--C-:B------:R-:W-:Y:S01]  /*54b0*/  @!P0 HADD2.F32 R45, -RZ, R10.reuse.H1_H1 ;  /* 0x3000000aff2d8230 */ /* 0x100fe20000004100 */
[----:B------:R-:W-:Y:S01]  /*54c0*/  @!P0 FFMA.FTZ R3, R37, R38, R3 ;  /* 0x0000002625038223 */ /* 0x000fe20000010003 */
[----:B------:R-:W-:Y:S01]  /*54d0*/  @!P0 HADD2.F32 R43, -RZ, R10.H0_H0 ;  /* 0x2000000aff2b8230 */ /* 0x000fe20000004100 */
[----:B------:R-:W-:Y:S01]  /*54e0*/  @!P0 FFMA.FTZ R4, R39, R40, R4 ;  /* 0x0000002827048223 */ /* 0x000fe20000010004 */
[--C-:B------:R-:W-:Y:S01]  /*54f0*/  @!P0 HADD2.F32 R9, -RZ, R8.reuse.H1_H1 ;  /* 0x30000008ff098230 */ /* 0x100fe20000004100 */
[----:B------:R-:W-:Y:S01]  /*5500*/  @!P0 FMUL.FTZ R10, R45, R7 ;  /* 0x000000072d0a8220 */ /* 0x000fe20000410000 */
[----:B------:R-:W-:Y:S01]  /*5510*/  @!P0 MOV R11, R55 ;  /* 0x00000037000b8202 */ /* 0x000fe20000000f00 */
[----:B------:R-:W-:Y:S01]  /*5520*/  @!P0 FMUL.FTZ R12, R43, R6 ;  /* 0x000000062b0c8220 */ /* 0x000fe20000410000 */
[----:B------:R-:W-:Y:S01]  /*5530*/  @!P0 HADD2.F32 R8, -RZ, R8.H0_H0 ;  /* 0x20000008ff088230 */ /* 0x000fe20000004100 */
[C---:B------:R-:W-:Y:S02]  /*5540*/  @!P0 FMUL.FTZ R7, R9.reuse, R7 ;  /* 0x0000000709078220 */ /* 0x040fe40000410000 */
[----:B------:R-:W-:Y:S01]  /*5550*/  @!P0 FFMA.FTZ R76, R9, R46, -R10 ;  /* 0x0000002e094c8223 */ /* 0x000fe2000001080a */
[----:B------:R-:W-:Y:S01]  /*5560*/  @!P0 HADD2.F32 R10, -RZ, R14.H0_H0 ;  /* 0x2000000eff0a8230 */ /* 0x000fe20000004100 */
[----:B------:R-:W-:Y:S01]  /*5570*/  @!P0 IMAD.MOV.U32 R9, RZ, RZ, R19 ;  /* 0x000000ffff098224 */ /* 0x000fe200078e0013 */
[----:B------:R-:W-:Y:S01]  /*5580*/  @!P0 HADD2.F32 R47, -RZ, R11.H1_H1 ;  /* 0x3000000bff2f8230 */ /* 0x000fe20000004100 */
[C---:B------:R-:W-:Y:S01]  /*5590*/  @!P0 FMUL.FTZ R6, R8.reuse, R6 ;  /* 0x0000000608068220 */ /* 0x040fe20000410000 */
[----:B------:R-:W-:Y:S01]  /*55a0*/  @!P0 HADD2.F32 R14, -RZ, R49.H0_H0 ;  /* 0x20000031ff0e8230 */ /* 0x000fe20000004100 */
[----:B------:R-:W-:Y:S01]  /*55b0*/  @!P0 FFMA.FTZ R71, R8, R44, -R12 ;  /* 0x0000002c08478223 */ /* 0x000fe2000001080c */
[----:B------:R-:W-:Y:S01]  /*55c0*/  @!P0 HADD2.F32 R8, -RZ, R13.H0_H0 ;  /* 0x2000000dff088230 */ /* 0x000fe20000004100 */
[----:B------:R-:W-:Y:S01]  /*55d0*/  @!P0 FMUL.FTZ R49, R47, R10 ;  /* 0x0000000a2f318220 */ /* 0x000fe20000410000 */
[----:B------:R-:W-:Y:S01]  /*55e0*/  @!P0 HADD2.F32 R13, -RZ, R11.H0_H0 ;  /* 0x2000000bff0d8230 */ /* 0x000fe20000004100 */
[----:B------:R-:W-:Y:S01]  /*55f0*/  @!P0 FFMA.FTZ R5, R41, R42, R5 ;  /* 0x0000002a29058223 */ /* 0x000fe20000010005 */
[--C-:B------:R-:W-:Y:S01]  /*5600*/  @!P0 HADD2.F32 R12, -RZ, R9.reuse.H0_H0 ;  /* 0x20000009ff0c8230 */ /* 0x100fe20000004100 */
[----:B------:R-:W-:Y:S01]  /*5610*/  @!P0 FFMA.FTZ R6, R43, R44, R6 ;  /* 0x0000002c2b068223 */ /* 0x000fe20000010006 */
[----:B------:R-:W-:Y:S01]  /*5620*/  @!P0 HADD2.F32 R11, -RZ, R9.H1_H1 ;  /* 0x30000009ff0b8230 */ /* 0x000fe20000004100 */
[----:B------:R-:W-:Y:S01]  /*5630*/  @!P0 FMUL.FTZ R9, R13, R8 ;  /* 0x000000080d098220 */ /* 0x000fe20000410000 */
[----:B------:R-:W-:Y:S01]  /*5640*/  @!P0 F2FP.PACK_AB R4, R5, R4 ;  /* 0x000000040504823e */ /* 0x000fe200000000ff */
[C---:B------:R-:W-:Y:S02]  /*5650*/  @!P0 FMUL.FTZ R8, R12.reuse, R8 ;  /* 0x000000080c088220 */ /* 0x040fe40000410000 */
[----:B------:R-:W-:Y:S01]  /*5660*/  @!P0 FFMA.FTZ R50, R12, R14, -R9 ;  /* 0x0000000e0c328223 */ /* 0x000fe20000010809 */
[----:B------:R-:W-:Y:S01]  /*5670*/  @!P0 F2FP.PACK_AB R12, R76, R71 ;  /* 0x000000474c0c823e */ /* 0x000fe200000000ff */
[C---:B------:R-:W-:Y:S02]  /*5680*/  @!P0 FFMA.FTZ R49, R11.reuse, R48, -R49 ;  /* 0x000000300b318223 */ /* 0x040fe40000010831 */
[----:B------:R-:W-:Y:S01]  /*5690*/  @!P0 FMUL.FTZ R9, R11, R10 ;  /* 0x0000000a0b098220 */ /* 0x000fe20000410000 */
[----:B------:R-:W-:Y:S01]  /*56a0*/  @!P0 F2FP.PACK_AB R11, R78, R79 ;  /* 0x0000004f4e0b823e */ /* 0x000fe200000000ff */
[----:B------:R-:W-:Y:S01]  /*56b0*/  @!P0 FFMA.FTZ R7, R45, R46, R7 ;  /* 0x0000002e2d078223 */ /* 0x000fe20000010007 */
[----:B------:R-:W-:Y:S01]  /*56c0*/  @!P0 F2FP.PACK_AB R10, R77, R80 ;  /* 0x000000504d0a823e */ /* 0x000fe200000000ff */
[----:B------:R-:W-:Y:S01]  /*56d0*/  @!P0 IMAD.MOV.U32 R18, RZ, RZ, R12 ;  /* 0x000000ffff128224 */ /* 0x000fe200078e000c */
[----:B------:R-:W-:Y:S01]  /*56e0*/  @!P0 F2FP.PACK_AB R37, R49, R50 ;  /* 0x000000323125823e */ /* 0x000fe200000000ff */
[----:B------:R-:W-:Y:S01]  /*56f0*/  @!P0 FFMA.FTZ R8, R13, R14, R8 ;  /* 0x0000000e0d088223 */ /* 0x000fe20000010008 */
[----:B------:R-:W-:Y:S01]  /*5700*/  @!P0 MOV R16, R10 ;  /* 0x0000000a00108202 */ /* 0x000fe20000000f00 */
[----:B------:R-:W-:Y:S01]  /*5710*/  @!P0 FFMA.FTZ R9, R47, R48, R9 ;  /* 0x000000302f098223 */ /* 0x000fe20000010009 */
[----:B------:R-:W-:Y:S01]  /*5720*/  @!P0 MOV R17, R11 ;  /* 0x0000000b00118202 */ /* 0x000fe20000000f00 */
[----:B------:R-:W-:Y:S01]  /*5730*/  @!P0 IMAD.MOV.U32 R53, RZ, RZ, R4 ;  /* 0x000000ffff358224 */ /* 0x000fe200078e0004 */
[----:B------:R-:W-:Y:S02]  /*5740*/  @!P0 MOV R19, R37 ;  /* 0x0000002500138202 */ /* 0x000fe40000000f00 */
[----:B------:R-:W-:Y:S02]  /*5750*/  @!P0 F2FP.PACK_AB R10, R3, R2 ;  /* 0x00000002030a823e */ /* 0x000fe400000000ff */
[----:B------:R-:W-:Y:S01]  /*5760*/  @!P0 F2FP.PACK_AB R3, R7, R6 ;  /* 0x000000060703823e */ /* 0x000fe200000000ff */
[----:B------:R1:W-:Y:S01]  /*5770*/  STG.E.128 [R74.64], R16 ;  /* 0x000000104a007986 */ /* 0x0003e2000c101d08 */
[----:B------:R-:W-:Y:S02]  /*5780*/  @!P0 F2FP.PACK_AB R2, R9, R8 ;  /* 0x000000080902823e */ /* 0x000fe400000000ff */
[----:B------:R-:W-:Y:S02]  /*5790*/  @!P0 MOV R52, R10 ;  /* 0x0000000a00348202 */ /* 0x000fe40000000f00 */
[----:B------:R-:W-:Y:S02]  /*57a0*/  @!P0 MOV R54, R3 ;  /* 0x0000000300368202 */ /* 0x000fe40000000f00 */
[----:B------:R-:W-:Y:S05]  /*57b0*/  @!P0 MOV R55, R2 ;  /* 0x0000000200378202 */ /* 0x000fea0000000f00 */
[----:B------:R1:W-:Y:S02]  /*57c0*/  @!P1 STG.E.128 [R72.64], R52 ;  /* 0x0000003448009986 */ /* 0x0003e4000c101d08 */
.L_x_238:
[----:B------:R-:W-:Y:S05]  /*57d0*/  BSYNC B0 ;  /* 0x0000000000007941 */ /* 0x000fea0003800000 */
.L_x_237:
[----:B------:R-:W-:Y:S01]  /*57e0*/  ISETP.GE.OR P1, PT, R141, R67, P6 ;  /* 0x000000438d00720c */ /* 0x000fe20003726670 */
[----:B------:R-:W-:Y:S01]  /*57f0*/  @!UPT UIADD3 URZ, URZ, URZ, URZ ;  /* 0x0000003f3f3ff290 */ /* 0x000fe2000fffe03f */
[----:B------:R-:W-:Y:S11]  /*5800*/  BSSY B0, `(.L_x_239) ;  /* 0x0000071000007945 */ /* 0x000ff60003800000 */
[----:B------:R-:W-:-:S05]  /*5810*/  @P1 BRA `(.L_x_240) ;  /* 0x000006f000001947 */ /* 0x000fca0003800000 */
[----:B------:R-:W-:Y:S01]  /*5820*/  IADD3 R2, P1, R180, R68, RZ ;  /* 0x00000044b4027210 */ /* 0x000fe20007f3e0ff */
[----:B------:R-:W-:Y:S01]  /*5830*/  LDS.128 R44, [R119+0x2900] ;  /* 0x00290000772c7984 */ /* 0x000fe20000000c00 */
[--C-:B------:R-:W-:Y:S01]  /*5840*/  @!P0 SHF.R.U32.HI R10, RZ, 0x10, R23.reuse ;  /* 0x00000010ff0a8819 */ /* 0x100fe20000011617 */
[--C-:B------:R-:W-:Y:S01]  /*5850*/  @!P0 HADD2.F32 R13, -RZ, R51.reuse.H0_H0 ;  /* 0x20000033ff0d8230 */ /* 0x100fe20000004100 */
[----:B------:R-:W-:Y:S01]  /*5860*/  IADD3.X R3, R70, R127, RZ, P1, !PT ;  /* 0x0000007f46037210 */ /* 0x000fe20000ffe4ff */
[----:B-----5:R-:W-:Y:S01]  /*5870*/  @!P0 HADD2.F32 R40, -RZ, R64.H0_H0 ;  /* 0x20000040ff288230 */ /* 0x020fe20000004100 */
[-C--:B------:R-:W-:Y:S02]  /*5880*/  IADD3 R4, P2, P1, R84, R2.reuse, R104 ;  /* 0x0000000254047210 */ /* 0x080fe4000795e068 */
[----:B------:R-:W-:Y:S01]  /*5890*/  @!P0 SHF.R.U64 R11, R22, 0x10, R23 ;  /* 0x00000010160b8819 */ /* 0x000fe20000001217 */
[----:B-1----:R-:W1:Y:S01]  /*58a0*/  LDS.128 R16, [R124+0x2900] ;  /* 0x002900007c107984 */ /* 0x002e620000000c00 */
[-C--:B------:R-:W-:Y:S02]  /*58b0*/  IADD3.X R5, R88, R3.reuse, R106, P2, P1 ;  /* 0x0000000358057210 */ /* 0x080fe400017e246a */
[----:B------:R-:W-:Y:S02]  /*58c0*/  ISETP.GE.AND P1, PT, R83, c[0x0][0x1d4], PT ;  /* 0x0000750053007a0c */ /* 0x000fe40003f26270 */
[--C-:B------:R-:W-:Y:S02]  /*58d0*/  @!P0 SHF.R.U32.HI R37, RZ, 0x10, R57.reuse ;  /* 0x00000010ff258819 */ /* 0x100fe40000011639 */
[----:B------:R-:W-:Y:S02]  /*58e0*/  @!P0 SHF.R.U64 R38, R56, 0x10, R57 ;  /* 0x0000001038268819 */ /* 0x000fe40000001239 */
[----:B------:R-:W-:Y:S02]  /*58f0*/  @!P0 SHF.R.U64 R43, R58, 0x10, R59 ;  /* 0x000000103a2b8819 */ /* 0x000fe4000000123b */
[--C-:B------:R-:W-:Y:S02]  /*5900*/  @!P0 SHF.R.U32.HI R9, RZ, 0x10, R21.reuse ;  /* 0x00000010ff098819 */ /* 0x100fe40000011615 */
[----:B------:R-:W-:Y:S01]  /*5910*/  @!P0 SHF.R.U64 R6, R20, 0x10, R21 ;  /* 0x0000001014068819 */ /* 0x000fe20000001215 */
[----:B------:R-:W-:Y:S01]  /*5920*/  @!P0 HADD2.F32 R20, -RZ, R51.H1_H1 ;  /* 0x30000033ff148230 */ /* 0x000fe20000004100 */
[----:B------:R-:W-:Y:S02]  /*5930*/  @!P0 SHF.R.U32.HI R42, RZ, 0x10, R59 ;  /* 0x00000010ff2a8819 */ /* 0x000fe4000001163b */
[----:B------:R-:W-:Y:S01]  /*5940*/  @!P1 IADD3 R2, P3, P2, R84, R2, R83 ;  /* 0x0000000254029210 */ /* 0x000fe20007a7e053 */
[----:B------:R-:W-:Y:S02]  /*5950*/  @!P0 HADD2.F32 R6, -RZ, R6.H0_H0 ;  /* 0x20000006ff068230 */ /* 0x000fe40000004100 */
[----:B------:R-:W-:Y:S01]  /*5960*/  @!P0 HADD2.F32 R42, -RZ, R42.H0_H0 ;  /* 0x2000002aff2a8230 */ /* 0x000fe20000004100 */
[----:B------:R-:W-:Y:S02]  /*5970*/  @!P1 IADD3.X R3, R88, R3, R105, P3, P2 ;  /* 0x0000000358039210 */ /* 0x000fe40001fe4469 */
[C---:B------:R-:W-:Y:S04]  /*5980*/  LEA R54, P2, R4.reuse, c[0x0][0x1c8], 0x1 ;  /* 0x0000720004367a11 */ /* 0x040fe800078408ff */
[----:B------:R-:W-:Y:S02]  /*5990*/  LEA.HI.X R55, R4, c[0x0][0x1cc], R5, 0x1, P2 ;  /* 0x0000730004377a11 */ /* 0x000fe400010f0c05 */
[C---:B------:R-:W-:Y:S04]  /*59a0*/  @!P1 LEA R52, P2, R2.reuse, c[0x0][0x1c8], 0x1 ;  /* 0x0000720002349a11 */ /* 0x040fe800078408ff */
[----:B------:R-:W-:Y:S01]  /*59b0*/  @!P1 LEA.HI.X R53, R2, c[0x0][0x1cc], R3, 0x1, P2 ;  /* 0x0000730002359a11 */ /* 0x000fe200010f0c03 */
[--C-:B------:R-:W-:Y:S02]  /*59c0*/  @!P0 HADD2.F32 R2, -RZ, R15.reuse.H0_H0 ;  /* 0x2000000fff028230 */ /* 0x100fe40000004100 */
[----:B------:R-:W-:Y:S01]  /*59d0*/  @!P0 HADD2.F32 R3, -RZ, R15.H1_H1 ;  /* 0x3000000fff038230 */ /* 0x000fe20000004100 */
[----:B-1----:R-:W-:Y:S01]  /*59e0*/  @!P0 IMAD.MOV.U32 R8, RZ, RZ, R16 ;  /* 0x000000ffff088224 */ /* 0x002fe200078e0010 */
[----:B------:R-:W-:Y:S02]  /*59f0*/  @!P0 MOV R23, R44 ;  /* 0x0000002c00178202 */ /* 0x000fe40000000f00 */
[----:B------:R-:W-:Y:S02]  /*5a00*/  @!P0 MOV R14, R45 ;  /* 0x0000002d000e8202 */ /* 0x000fe40000000f00 */
[----:B------:R-:W-:Y:S01]  /*5a10*/  @!P0 MOV R7, R17 ;  /* 0x0000001100078202 */ /* 0x000fe20000000f00 */
[----:B------:R-:W-:Y:S02]  /*5a20*/  @!P0 HADD2.F32 R12, -RZ, R23.H0_H0 ;  /* 0x20000017ff0c8230 */ /* 0x000fe40000004100 */
[----:B------:R-:W-:Y:S02]  /*5a30*/  @!P0 HADD2.F32 R15, -RZ, R14.H0_H0 ;  /* 0x2000000eff0f8230 */ /* 0x000fe40000004100 */
[--C-:B------:R-:W-:Y:S01]  /*5a40*/  @!P0 HADD2.F32 R4, -RZ, R8.reuse.H0_H0 ;  /* 0x20000008ff048230 */ /* 0x100fe20000004100 */
[-C--:B------:R-:W-:Y:S01]  /*5a50*/  @!P0 FMUL.FTZ R22, R12, R2.reuse ;  /* 0x000000020c168220 */ /* 0x080fe20000410000 */
[--C-:B------:R-:W-:Y:S01]  /*5a60*/  @!P0 HADD2.F32 R5, -RZ, R7.reuse.H0_H0 ;  /* 0x20000007ff058230 */ /* 0x100fe20000004100 */
[----:B------:R-:W-:Y:S01]  /*5a70*/  @!P0 FMUL.FTZ R21, R15, R3 ;  /* 0x000000030f158220 */ /* 0x000fe20000410000 */
[----:B------:R-:W-:Y:S01]  /*5a80*/  @!P0 HADD2.F32 R7, -RZ, R7.H1_H1 ;  /* 0x30000007ff078230 */ /* 0x000fe20000004100 */
        /* <DEDUP_REMOVED lines=9> */
[----:B------:R-:W-:Y:S01]  /*5b20*/  @!P0 HADD2.F32 R13, -RZ, R23.H1_H1 ;  /* 0x30000017ff0d8230 */ /* 0x000fe20000004100 */
[----:B------:R-:W-:Y:S01]  /*5b30*/  @!P0 IMAD.MOV.U32 R12, RZ, RZ, R47 ;  /* 0x000000ffff0c8224 */ /* 0x000fe200078e002f */
[----:B------:R-:W-:Y:S01]  /*5b40*/  @!P0 HADD2.F32 R14, -RZ, R38.H0_H0 ;  /* 0x20000026ff0e8230 */ /* 0x000fe20000004100 */
[-C--:B------:R-:W-:Y:S01]  /*5b50*/  @!P0 FMUL.FTZ R9, R21, R3.reuse ;  /* 0x0000000315098220 */ /* 0x080fe20000410000 */
[----:B------:R-:W-:Y:S01]  /*5b60*/  @!P0 HADD2.F32 R38, -RZ, R43.H0_H0 ;  /* 0x2000002bff268230 */ /* 0x000fe20000004100 */
[C---:B------:R-:W-:Y:S01]  /*5b70*/  @!P0 FMUL.FTZ R5, R7.reuse, R3 ;  /* 0x0000000307058220 */ /* 0x040fe20000410000 */
[----:B------:R-:W-:Y:S01]  /*5b80*/  @!P0 HADD2.F32 R39, -RZ, R12.H0_H0 ;  /* 0x2000000cff278230 */ /* 0x000fe20000004100 */
[----:B------:R-:W-:Y:S01]  /*5b90*/  @!P0 FFMA.FTZ R56, R7, R22, -R9 ;  /* 0x0000001607388223 */ /* 0x000fe20000010809 */
[----:B------:R-:W-:Y:S01]  /*5ba0*/  @!P0 MOV R7, R19 ;  /* 0x0000001300078202 */ /* 0x000fe20000000f00 */
[CC--:B------:R-:W-:Y:S01]  /*5bb0*/  @!P0 FMUL.FTZ R23, R13.reuse, R6.reuse ;  /* 0x000000060d178220 */ /* 0x0c0fe20000410000 */
[----:B------:R-:W-:Y:S01]  /*5bc0*/  @!P0 HADD2.F32 R9, -RZ, R10.H0_H0 ;  /* 0x2000000aff098230 */ /* 0x000fe20000004100 */
[C---:B------:R-:W-:Y:S01]  /*5bd0*/  @!P0 FMUL.FTZ R3, R8.reuse, R6 ;  /* 0x0000000608038220 */ /* 0x040fe20000410000 */
[----:B------:R-:W-:Y:S01]  /*5be0*/  @!P0 HADD2.F32 R6, -RZ, R31.H0_H0 ;  /* 0x2000001fff068230 */ /* 0x000fe20000004100 */
[-C--:B------:R-:W-:Y:S01]  /*5bf0*/  @!P0 FFMA.FTZ R51, R8, R14.reuse, -R23 ;  /* 0x0000000e08338223 */ /* 0x080fe20000010817 */
[--C-:B------:R-:W-:Y:S01]  /*5c00*/  @!P0 HADD2.F32 R10, -RZ, R7.reuse.H0_H0 ;  /* 0x20000007ff0a8230 */ /* 0x100fe20000004100 */
[----:B------:R-:W-:Y:S01]  /*5c10*/  @!P0 FFMA.FTZ R3, R13, R14, R3 ;  /* 0x0000000e0d038223 */ /* 0x000fe20000010003 */
[----:B------:R-:W-:Y:S01]  /*5c20*/  @!P0 HADD2.F32 R41, -RZ, R12.H1_H1 ;  /* 0x3000000cff298230 */ /* 0x000fe20000004100 */
[-C--:B------:R-:W-:Y:S01]  /*5c30*/  @!P0 FMUL.FTZ R12, R39, R6.reuse ;  /* 0x00000006270c8220 */ /* 0x080fe20000410000 */
[----:B------:R-:W-:Y:S01]  /*5c40*/  @!P0 HADD2.F32 R7, -RZ, R7.H1_H1 ;  /* 0x30000007ff078230 */ /* 0x000fe20000004100 */
[C---:B------:R-:W-:Y:S02]  /*5c50*/  @!P0 FMUL.FTZ R8, R10.reuse, R6 ;  /* 0x000000060a088220 */ /* 0x040fe40000410000 */
[-C--:B------:R-:W-:Y:S02]  /*5c60*/  @!P0 FMUL.FTZ R6, R41, R9.reuse ;  /* 0x0000000929068220 */ /* 0x080fe40000410000 */
[----:B------:R-:W-:Y:S01]  /*5c70*/  @!P0 FFMA.FTZ R50, R10, R40, -R12 ;  /* 0x000000280a328223 */ /* 0x000fe2000001080c */
[----:B------:R-:W-:Y:S01]  /*5c80*/  @!P0 MOV R12, R46 ;  /* 0x0000002e000c8202 */ /* 0x000fe20000000f00 */
[C---:B------:R-:W-:Y:S01]  /*5c90*/  @!P0 FMUL.FTZ R9, R7.reuse, R9 ;  /* 0x0000000907098220 */ /* 0x040fe20000410000 */
[----:B------:R-:W-:Y:S01]  /*5ca0*/  @!P0 HADD2.F32 R10, -RZ, R11.H0_H0 ;  /* 0x2000000bff0a8230 */ /* 0x000fe20000004100 */
[----:B------:R-:W-:Y:S01]  /*5cb0*/  @!P0 FFMA.FTZ R49, R7, R42, -R6 ;  /* 0x0000002a07318223 */ /* 0x000fe20000010806 */
[----:B------:R-:W-:Y:S01]  /*5cc0*/  @!P0 HADD2.F32 R6, -RZ, R31.H1_H1 ;  /* 0x3000001fff068230 */ /* 0x000fe20000004100 */
[----:B------:R-:W-:Y:S01]  /*5cd0*/  @!P0 IMAD.MOV.U32 R7, RZ, RZ, R18 ;  /* 0x000000ffff078224 */ /* 0x000fe200078e0012 */
[--C-:B------:R-:W-:Y:S01]  /*5ce0*/  @!P0 HADD2.F32 R23, -RZ, R12.reuse.H0_H0 ;  /* 0x2000000cff178230 */ /* 0x100fe20000004100 */
[----:B------:R-:W-:Y:S01]  /*5cf0*/  @!P0 FFMA.FTZ R4, R15, R20, R4 ;  /* 0x000000140f048223 */ /* 0x000fe20000010004 */
[----:B------:R-:W-:Y:S01]  /*5d00*/  @!P0 F2FP.PACK_AB R13, R49, R50 ;  /* 0x00000032310d823e */ /* 0x000fe200000000ff */
[----:B------:R-:W-:Y:S01]  /*5d10*/  @!P0 HADD2.F32 R37, -RZ, R12.H1_H1 ;  /* 0x3000000cff258230 */ /* 0x000fe20000004100 */
[----:B------:R-:W-:Y:S01]  /*5d20*/  @!P0 FFMA.FTZ R5, R21, R22, R5 ;  /* 0x0000001615058223 */ /* 0x000fe20000010005 */
[--C-:B------:R-:W-:Y:S01]  /*5d30*/  @!P0 HADD2.F32 R12, -RZ, R7.reuse.H0_H0 ;  /* 0x20000007ff0c8230 */ /* 0x100fe20000004100 */
[----:B------:R-:W-:Y:S01]  /*5d40*/  @!P0 MOV R19, R13 ;  /* 0x0000000d00138202 */ /* 0x000fe20000000f00 */
[----:B------:R-:W-:Y:S01]  /*5d50*/  @!P0 HADD2.F32 R11, -RZ, R7.H1_H1 ;  /* 0x30000007ff0b8230 */ /* 0x000fe20000004100 */
[----:B------:R-:W-:Y:S01]  /*5d60*/  @!P0 FMUL.FTZ R43, R37, R10 ;  /* 0x0000000a252b8220 */ /* 0x000fe20000410000 */
[----:B------:R-:W-:Y:S01]  /*5d70*/  @!P0 F2FP.PACK_AB R4, R5, R4 ;  /* 0x000000040504823e */ /* 0x000fe200000000ff */
[----:B------:R-:W-:Y:S01]  /*5d80*/  @!P0 HADD2.F32 R31, -RZ, R64.H1_H1 ;  /* 0x30000040ff1f8230 */ /* 0x000fe20000004100 */
[-C--:B------:R-:W-:Y:S02]  /*5d90*/  @!P0 FMUL.FTZ R7, R23, R6.reuse ;  /* 0x0000000617078220 */ /* 0x080fe40000410000 */
[C---:B------:R-:W-:Y:S02]  /*5da0*/  @!P0 FMUL.FTZ R6, R12.reuse, R6 ;  /* 0x000000060c068220 */ /* 0x040fe40000410000 */
[----:B------:R-:W-:Y:S02]  /*5db0*/  @!P0 FFMA.FTZ R48, R12, R31, -R7 ;  /* 0x0000001f0c308223 */ /* 0x000fe40000010807 */
[C---:B------:R-:W-:Y:S02]  /*5dc0*/  @!P0 FFMA.FTZ R12, R11.reuse, R38, -R43 ;  /* 0x000000260b0c8223 */ /* 0x040fe4000001082b */
[----:B------:R-:W-:Y:S01]  /*5dd0*/  @!P0 FMUL.FTZ R7, R11, R10 ;  /* 0x0000000a0b078220 */ /* 0x000fe20000410000 */
[----:B------:R-:W-:Y:S01]  /*5de0*/  @!P0 F2FP.PACK_AB R11, R56, R57 ;  /* 0x00000039380b823e */ /* 0x000fe200000000ff */
[----:B------:R-:W-:Y:S01]  /*5df0*/  @!P0 FFMA.FTZ R6, R23, R31, R6 ;  /* 0x0000001f17068223 */ /* 0x000fe20000010006 */
[----:B------:R-:W-:Y:S01]  /*5e00*/  @!P0 F2FP.PACK_AB R12, R12, R48 ;  /* 0x000000300c0c823e */ /* 0x000fe200000000ff */
[----:B------:R-:W-:Y:S01]  /*5e10*/  @!P0 FFMA.FTZ R7, R37, R38, R7 ;  /* 0x0000002625078223 */ /* 0x000fe20000010007 */
[----:B------:R-:W-:Y:S01]  /*5e20*/  @!P0 F2FP.PACK_AB R10, R51, R58 ;  /* 0x0000003a330a823e */ /* 0x000fe200000000ff */
[----:B------:R-:W-:Y:S01]  /*5e30*/  @!P0 FFMA.FTZ R8, R39, R40, R8 ;  /* 0x0000002827088223 */ /* 0x000fe20000010008 */
[----:B------:R-:W-:Y:S01]  /*5e40*/  @!P0 MOV R17, R11 ;  /* 0x0000000b00118202 */ /* 0x000fe20000000f00 */
[----:B------:R-:W-:Y:S01]  /*5e50*/  @!P0 FFMA.FTZ R9, R41, R42, R9 ;  /* 0x0000002a29098223 */ /* 0x000fe20000010009 */
[----:B------:R-:W-:Y:S01]  /*5e60*/  @!P0 MOV R16, R10 ;  /* 0x0000000a00108202 */ /* 0x000fe20000000f00 */
[----:B------:R-:W-:Y:S01]  /*5e70*/  @!P0 IMAD.MOV.U32 R18, RZ, RZ, R12 ;  /* 0x000000ffff128224 */ /* 0x000fe200078e000c */
[----:B------:R-:W-:Y:S01]  /*5e80*/  @!P0 F2FP.PACK_AB R10, R3, R2 ;  /* 0x00000002030a823e */ /* 0x000fe200000000ff */
[----:B------:R-:W-:Y:S01]  /*5e90*/  @!P0 IMAD.MOV.U32 R45, RZ, RZ, R4 ;  /* 0x000000ffff2d8224 */ /* 0x000fe200078e0004 */
[----:B------:R-:W-:Y:S02]  /*5ea0*/  @!P0 F2FP.PACK_AB R3, R7, R6 ;  /* 0x000000060703823e */ /* 0x000fe400000000ff */
[----:B------:R1:W-:Y:S01]  /*5eb0*/  STG.E.128 [R54.64], R16 ;  /* 0x0000001036007986 */ /* 0x0003e2000c101d08 */
[----:B------:R-:W-:Y:S02]  /*5ec0*/  @!P0 F2FP.PACK_AB R2, R9, R8 ;  /* 0x000000080902823e */ /* 0x000fe400000000ff */
[----:B------:R-:W-:Y:S02]  /*5ed0*/  @!P0 MOV R44, R10 ;  /* 0x0000000a002c8202 */ /* 0x000fe40000000f00 */
[----:B------:R-:W-:Y:S02]  /*5ee0*/  @!P0 MOV R46, R3 ;  /* 0x00000003002e8202 */ /* 0x000fe40000000f00 */
[----:B------:R-:W-:Y:S05]  /*5ef0*/  @!P0 MOV R47, R2 ;  /* 0x00000002002f8202 */ /* 0x000fea0000000f00 */
[----:B------:R1:W-:Y:S02]  /*5f00*/  @!P1 STG.E.128 [R52.64], R44 ;  /* 0x0000002c34009986 */ /* 0x0003e4000c101d08 */
.L_x_240:
[----:B------:R-:W-:Y:S05]  /*5f10*/  BSYNC B0 ;  /* 0x0000000000007941 */ /* 0x000fea0003800000 */
.L_x_239:
[----:B------:R-:W-:Y:S05]  /*5f20*/  IADD3 R56, P1, R178, R68, RZ ;  /* 0x00000044b2387210 */ /* 0x000fea0007f3e0ff */
[----:B-1----:R-:W-:Y:S01]  /*5f30*/  IMAD.X R55, R70, 0x1, R126, P1 ;  /* 0x0000000146377824 */ /* 0x002fe200008e067e */
[----:B------:R-:W-:Y:S11]  /*5f40*/  ISETP.GE.OR P1, PT, R151, R67, P6 ;  /* 0x000000439700720c */ /* 0x000ff60003726670 */
[----:B------:R-:W-:Y:S02]  /*5f50*/  @!UPT UIADD3 URZ, URZ, URZ, URZ ;  /* 0x0000003f3f3ff290 */ /* 0x000fe4000fffe03f */
[----:B------:R-:W-:-:S05]  /*5f60*/  @P1 BRA `(.L_x_234) ;  /* 0x000008b000001947 */ /* 0x000fca0003800000 */
[--C-:B-----5:R-:W-:Y:S01]  /*5f70*/  @!P0 SHF.R.U64 R5, R24, 0x10, R25.reuse ;  /* 0x0000001018058819 */ /* 0x120fe20000001219 */
[----:B------:R-:W-:Y:S01]  /*5f80*/  LDS.128 R44, [R118+0x2900] ;  /* 0x00290000762c7984 */ /* 0x000fe20000000c00 */
[----:B------:R-:W-:Y:S01]  /*5f90*/  @!P0 SHF.R.U32.HI R10, RZ, 0x10, R25 ;  /* 0x00000010ff0a8819 */ /* 0x000fe20000011619 */
[----:B------:R-:W-:Y:S01]  /*5fa0*/  @!P0 HADD2.F32 R2, -RZ, R34.H0_H0 ;  /* 0x20000022ff028230 */ /* 0x000fe20000004100 */
[----:B------:R-:W-:Y:S01]  /*5fb0*/  IADD3 R4, P2, P1, R84, R56, R104 ;  /* 0x0000003854047210 */ /* 0x000fe2000795e068 */
[----:B------:R-:W-:Y:S01]  /*5fc0*/  @!P0 HADD2.F32 R24, -RZ, R65.H0_H0 ;  /* 0x20000041ff188230 */ /* 0x000fe20000004100 */
[----:B------:R-:W-:Y:S01]  /*5fd0*/  @!P0 SHF.R.U64 R9, R60, 0x10, R61 ;  /* 0x000000103c098819 */ /* 0x000fe2000000123d */
[----:B------:R-:W-:Y:S01]  /*5fe0*/  @!P0 HADD2.F32 R5, -RZ, R5.H0_H0 ;  /* 0x20000005ff058230 */ /* 0x000fe20000004100 */
[----:B------:R-:W-:Y:S01]  /*5ff0*/  IADD3.X R6, R88, R55, R106, P2, P1 ;  /* 0x0000003758067210 */ /* 0x000fe200017e246a */
[----:B------:R-:W1:Y:S01]  /*6000*/  LDS.128 R12, [R122+0x2900] ;  /* 0x002900007a0c7984 */ /* 0x000e620000000c00 */
[----:B------:R-:W-:Y:S01]  /*6010*/  LEA R50, P1, R4, c[0x0][0x1c8], 0x1 ;  /* 0x0000720004327a11 */ /* 0x000fe200078208ff */
[----:B------:R-:W-:Y:S01]  /*6020*/  @!P0 HADD2.F32 R20, -RZ, R65.H1_H1 ;  /* 0x30000041ff148230 */ /* 0x000fe20000004100 */
[----:B------:R-:W-:Y:S01]  /*6030*/  @!P0 SHF.R.U64 R16, R26, 0x10, R27 ;  /* 0x000000101a108819 */ /* 0x000fe2000000121b */
[----:B------:R-:W-:Y:S01]  /*6040*/  @!P0 HADD2.F32 R22, -RZ, R9.H0_H0 ;  /* 0x20000009ff168230 */ /* 0x000fe20000004100 */
[----:B------:R-:W-:Y:S01]  /*6050*/  LEA.HI.X R51, R4, c[0x0][0x1cc], R6, 0x1, P1 ;  /* 0x0000730004337a11 */ /* 0x000fe200008f0c06 */
[--C-:B------:R-:W-:Y:S01]  /*6060*/  @!P0 HADD2.F32 R38, -RZ, R66.reuse.H0_H0 ;  /* 0x20000042ff268230 */ /* 0x100fe20000004100 */
[----:B------:R-:W-:Y:S01]  /*6070*/  @!P0 SHF.R.U64 R37, R62, 0x10, R63 ;  /* 0x000000103e258819 */ /* 0x000fe2000000123f */
[----:B------:R-:W-:Y:S01]  /*6080*/  @!P0 HADD2.F32 R31, -RZ, R66.H1_H1 ;  /* 0x30000042ff1f8230 */ /* 0x000fe20000004100 */
[----:B------:R-:W-:Y:S01]  /*6090*/  @!P0 SHF.R.U32.HI R17, RZ, 0x10, R61 ;  /* 0x00000010ff118819 */ /* 0x000fe2000001163d */
[----:B------:R-:W-:Y:S01]  /*60a0*/  @!P0 HADD2.F32 R11, -RZ, R35.H0_H0 ;  /* 0x20000023ff0b8230 */ /* 0x000fe20000004100 */
[----:B------:R-:W-:Y:S02]  /*60b0*/  @!P0 SHF.R.U32.HI R18, RZ, 0x10, R27 ;  /* 0x00000010ff128819 */ /* 0x000fe4000001161b */
[----:B------:R-:W-:Y:S01]  /*60c0*/  @!P0 SHF.R.U32.HI R27, RZ, 0x10, R63 ;  /* 0x00000010ff1b8819 */ /* 0x000fe2000001163f */
[----:B------:R-:W-:Y:S01]  /*60d0*/  @!P0 HADD2.F32 R26, -RZ, R17.H0_H0 ;  /* 0x20000011ff1a8230 */ /* 0x000fe20000004100 */
[----:B------:R-:W-:Y:S01]  /*60e0*/  ISETP.GE.AND P1, PT, R83, c[0x0][0x1d4], PT ;  /* 0x0000750053007a0c */ /* 0x000fe20003f26270 */
[----:B------:R-:W-:Y:S02]  /*60f0*/  @!P0 HADD2.F32 R18, -RZ, R18.H0_H0 ;  /* 0x20000012ff128230 */ /* 0x000fe40000004100 */
[----:B------:R-:W-:Y:S01]  /*6100*/  @!P0 HADD2.F32 R40, -RZ, R27.H0_H0 ;  /* 0x2000001bff288230 */ /* 0x000fe20000004100 */
[----:B-1----:R-:W-:Y:S02]  /*6110*/  @!P0 MOV R8, R13 ;  /* 0x0000000d00088202 */ /* 0x002fe40000000f00 */
[----:B------:R-:W-:Y:S02]  /*6120*/  @!P0 MOV R25, R45 ;  /* 0x0000002d00198202 */ /* 0x000fe40000000f00 */
[----:B------:R-:W-:Y:S01]  /*6130*/  @!P0 MOV R6, R44 ;  /* 0x0000002c00068202 */ /* 0x000fe20000000f00 */
[--C-:B------:R-:W-:Y:S01]  /*6140*/  @!P0 HADD2.F32 R3, -RZ, R8.reuse.H0_H0 ;  /* 0x20000008ff038230 */ /* 0x100fe20000004100 */
[----:B------:R-:W-:Y:S01]  /*6150*/  @!P0 MOV R27, R47 ;  /* 0x0000002f001b8202 */ /* 0x000fe20000000f00 */
[----:B------:R-:W-:Y:S02]  /*6160*/  @!P0 HADD2.F32 R8, -RZ, R8.H1_H1 ;  /* 0x30000008ff088230 */ /* 0x000fe40000004100 */
[--C-:B------:R-:W-:Y:S01]  /*6170*/  @!P0 HADD2.F32 R19, -RZ, R6.reuse.H0_H0 ;  /* 0x20000006ff138230 */ /* 0x100fe20000004100 */
[-C--:B------:R-:W-:Y:S01]  /*6180*/  @!P0 FMUL.FTZ R4, R3, R2.reuse ;  /* 0x0000000203048220 */ /* 0x080fe20000410000 */
[----:B------:R-:W-:Y:S02]  /*6190*/  @!P0 HADD2.F32 R23, -RZ, R25.H0_H0 ;  /* 0x20000019ff178230 */ /* 0x000fe40000004100 */
[----:B------:R-:W-:Y:S02]  /*61a0*/  @!P0 HADD2.F32 R21, -RZ, R6.H1_H1 ;  /* 0x30000006ff158230 */ /* 0x000fe40000004100 */
[----:B------:R-:W-:Y:S01]  /*61b0*/  @!P0 HADD2.F32 R39, -RZ, R27.H1_H1 ;  /* 0x3000001bff278230 */ /* 0x000fe20000004100 */
[----:B------:R-:W-:Y:S01]  /*61c0*/  @!P0 FMUL.FTZ R7, R23, R2 ;  /* 0x0000000217078220 */ /* 0x000fe20000410000 */
[----:B------:R-:W-:Y:S01]  /*61d0*/  @!P0 HADD2.F32 R2, -RZ, R34.H1_H1 ;  /* 0x30000022ff028230 */ /* 0x000fe20000004100 */
[-C--:B------:R-:W-:Y:S01]  /*61e0*/  @!P0 FMUL.FTZ R9, R21, R5.reuse ;  /* 0x0000000515098220 */ /* 0x080fe20000410000 */
[----:B------:R-:W-:Y:S01]  /*61f0*/  @!P0 HADD2.F32 R25, -RZ, R25.H1_H1 ;  /* 0x30000019ff198230 */ /* 0x000fe20000004100 */
[----:B------:R-:W-:Y:S01]  /*6200*/  @!P0 FFMA.FTZ R58, R3, R24, -R7 ;  /* 0x00000018033a8223 */ /* 0x000fe20000010807 */
[----:B------:R-:W-:Y:S01]  /*6210*/  @!P0 MOV R3, R12 ;  /* 0x0000000c00038202 */ /* 0x000fe20000000f00 */
[----:B------:R-:W-:Y:S02]  /*6220*/  @!P0 IMAD.MOV.U32 R34, RZ, RZ, R46 ;  /* 0x000000ffff228224 */ /* 0x000fe400078e002e */
[----:B------:R-:W-:Y:S02]  /*6230*/  @!P0 FMUL.FTZ R41, R39, R18 ;  /* 0x0000001227298220 */ /* 0x000fe40000410000 */
[--C-:B------:R-:W-:Y:S02]  /*6240*/  @!P0 HADD2.F32 R7, -RZ, R3.reuse.H0_H0 ;  /* 0x20000003ff078230 */ /* 0x100fe40000004100 */
[----:B------:R-:W-:Y:S01]  /*6250*/  @!P0 HADD2.F32 R6, -RZ, R3.H1_H1 ;  /* 0x30000003ff068230 */ /* 0x000fe20000004100 */
[-C--:B------:R-:W-:Y:S02]  /*6260*/  @!P0 FMUL.FTZ R3, R19, R2.reuse ;  /* 0x0000000213038220 */ /* 0x080fe40000410000 */
[C---:B------:R-:W-:Y:S02]  /*6270*/  @!P0 FMUL.FTZ R2, R7.reuse, R2 ;  /* 0x0000000207028220 */ /* 0x040fe40000410000 */
[----:B------:R-:W-:Y:S01]  /*6280*/  @!P0 FFMA.FTZ R57, R7, R20, -R3 ;  /* 0x0000001407398223 */ /* 0x000fe20000010803 */
[----:B------:R-:W-:Y:S01]  /*6290*/  @!P0 MOV R7, R14 ;  /* 0x0000000e00078202 */ /* 0x000fe20000000f00 */
[C---:B------:R-:W-:Y:S01]  /*62a0*/  @!P0 FMUL.FTZ R3, R6.reuse, R5 ;  /* 0x0000000506038220 */ /* 0x040fe20000410000 */
[----:B------:R-:W-:Y:S01]  /*62b0*/  @!P0 HADD2.F32 R5, -RZ, R10.H0_H0 ;  /* 0x2000000aff058230 */ /* 0x000fe20000004100 */
[----:B------:R-:W-:Y:S01]  /*62c0*/  @!P0 FFMA.FTZ R54, R6, R22, -R9 ;  /* 0x0000001606368223 */ /* 0x000fe20000010809 */
[----:B------:R-:W-:Y:S01]  /*62d0*/  @!P0 MOV R6, R15 ;  /* 0x0000000f00068202 */ /* 0x000fe20000000f00 */
[----:B------:R-:W-:Y:S01]  /*62e0*/  @!P0 FFMA.FTZ R2, R19, R20, R2 ;  /* 0x0000001413028223 */ /* 0x000fe20000010002 */
[----:B------:R-:W-:Y:S01]  /*62f0*/  @!P0 HADD2.F32 R9, -RZ, R35.H1_H1 ;  /* 0x30000023ff098230 */ /* 0x000fe20000004100 */
[-C--:B------:R-:W-:Y:S01]  /*6300*/  @!P0 FMUL.FTZ R49, R25, R5.reuse ;  /* 0x0000000519318220 */ /* 0x080fe20000410000 */
[----:B------:R-:W-:Y:S01]  /*6310*/  @!P0 HADD2.F32 R35, -RZ, R37.H0_H0 ;  /* 0x20000025ff238230 */ /* 0x000fe20000004100 */
[C---:B------:R-:W-:Y:S01]  /*6320*/  @!P0 FMUL.FTZ R5, R8.reuse, R5 ;  /* 0x0000000508058220 */ /* 0x040fe20000410000 */
[----:B------:R-:W-:Y:S01]  /*6330*/  @!P0 HADD2.F32 R37, -RZ, R27.H0_H0 ;  /* 0x2000001bff258230 */ /* 0x000fe20000004100 */
[----:B------:R-:W-:Y:S01]  /*6340*/  @!P0 FFMA.FTZ R53, R8, R26, -R49 ;  /* 0x0000001a08358223 */ /* 0x000fe20000010831 */
[----:B------:R-:W-:Y:S01]  /*6350*/  @!P0 HADD2.F32 R10, -RZ, R16.H0_H0 ;  /* 0x20000010ff0a8230 */ /* 0x000fe20000004100 */
[----:B------:R-:W-:Y:S01]  /*6360*/  @!P0 FFMA.FTZ R3, R21, R22, R3 ;  /* 0x0000001615038223 */ /* 0x000fe20000010003 */
[--C-:B------:R-:W-:Y:S01]  /*6370*/  @!P0 HADD2.F32 R27, -RZ, R34.reuse.H0_H0 ;  /* 0x20000022ff1b8230 */ /* 0x100fe20000004100 */
[----:B------:R-:W-:Y:S01]  /*6380*/  @!P0 FMUL.FTZ R42, R37, R11 ;  /* 0x0000000b252a8220 */ /* 0x000fe20000410000 */
[----:B------:R-:W-:Y:S01]  /*6390*/  @!P0 HADD2.F32 R34, -RZ, R34.H1_H1 ;  /* 0x30000022ff228230 */ /* 0x000fe20000004100 */
[----:B------:R-:W-:Y:S01]  /*63a0*/  @!P0 FFMA.FTZ R4, R23, R24, R4 ;  /* 0x0000001817048223 */ /* 0x000fe20000010004 */
[--C-:B------:R-:W-:Y:S01]  /*63b0*/  @!P0 HADD2.F32 R17, -RZ, R6.reuse.H0_H0 ;  /* 0x20000006ff118230 */ /* 0x100fe20000004100 */
[----:B------:R-:W-:Y:S01]  /*63c0*/  @!P0 FMUL.FTZ R48, R27, R9 ;  /* 0x000000091b308220 */ /* 0x000fe20000410000 */
[----:B------:R-:W-:Y:S01]  /*63d0*/  @!P0 HADD2.F32 R16, -RZ, R6.H1_H1 ;  /* 0x30000006ff108230 */ /* 0x000fe20000004100 */
[----:B------:R-:W-:Y:S01]  /*63e0*/  @!P0 FMUL.FTZ R43, R34, R10 ;  /* 0x0000000a222b8220 */ /* 0x000fe20000410000 */
[--C-:B------:R-:W-:Y:S01]  /*63f0*/  @!P0 HADD2.F32 R6, -RZ, R7.reuse.H0_H0 ;  /* 0x20000007ff068230 */ /* 0x100fe20000004100 */
[----:B------:R-:W-:Y:S01]  /*6400*/  @!P0 FFMA.FTZ R42, R17, R38, -R42 ;  /* 0x00000026112a8223 */ /* 0x000fe2000001082a */
[----:B------:R-:W-:Y:S01]  /*6410*/  @!P0 HADD2.F32 R7, -RZ, R7.H1_H1 ;  /* 0x30000007ff078230 */ /* 0x000fe20000004100 */
[----:B------:R-:W-:Y:S02]  /*6420*/  @!P0 FFMA.FTZ R41, R16, R40, -R41 ;  /* 0x0000002810298223 */ /* 0x000fe40000010829 */
[C---:B------:R-:W-:Y:S01]  /*6430*/  @!P0 FFMA.FTZ R52, R6.reuse, R31, -R48 ;  /* 0x0000001f06348223 */ /* 0x040fe20000010830 */
[----:B------:R-:W-:Y:S01]  /*6440*/  @!P0 F2FP.PACK_AB R48, R53, R58 ;  /* 0x0000003a3530823e */ /* 0x000fe200000000ff */
[----:B------:R-:W-:Y:S01]  /*6450*/  @!P0 FFMA.FTZ R49, R7, R35, -R43 ;  /* 0x0000002307318223 */ /* 0x000fe2000001082b */
[----:B------:R-:W-:Y:S01]  /*6460*/  @!P0 F2FP.PACK_AB R42, R41, R42 ;  /* 0x0000002a292a823e */ /* 0x000fe200000000ff */
[----:B------:R-:W-:Y:S01]  /*6470*/  @!P0 FMUL.FTZ R6, R6, R9 ;  /* 0x0000000906068220 */ /* 0x000fe20000410000 */
[----:B------:R-:W-:Y:S01]  /*6480*/  @!P0 F2FP.PACK_AB R43, R54, R57 ;  /* 0x00000039362b823e */ /* 0x000fe200000000ff */
[----:B------:R-:W-:Y:S01]  /*6490*/  @!P0 FMUL.FTZ R7, R7, R10 ;  /* 0x0000000a07078220 */ /* 0x000fe20000410000 */
[----:B------:R-:W-:Y:S01]  /*64a0*/  @!P0 F2FP.PACK_AB R41, R49, R52 ;  /* 0x000000343129823e */ /* 0x000fe200000000ff */
[----:B------:R-:W-:Y:S01]  /*64b0*/  @!P0 IMAD.MOV.U32 R15, RZ, RZ, R42 ;  /* 0x000000ffff0f8224 */ /* 0x000fe200078e002a */
[----:B------:R-:W-:Y:S01]  /*64c0*/  @!P0 MOV R12, R43 ;  /* 0x0000002b000c8202 */ /* 0x000fe20000000f00 */
[----:B------:R-:W-:Y:S01]  /*64d0*/  @!P0 FFMA.FTZ R5, R25, R26, R5 ;  /* 0x0000001a19058223 */ /* 0x000fe20000010005 */
[----:B------:R-:W-:Y:S01]  /*64e0*/  @!P0 MOV R13, R48 ;  /* 0x00000030000d8202 */ /* 0x000fe20000000f00 */
[----:B------:R-:W-:Y:S01]  /*64f0*/  @!P0 FMUL.FTZ R8, R17, R11 ;  /* 0x0000000b11088220 */ /* 0x000fe20000410000 */
[----:B------:R-:W-:Y:S01]  /*6500*/  @!P0 MOV R14, R41 ;  /* 0x00000029000e8202 */ /* 0x000fe20000000f00 */
[----:B------:R-:W-:Y:S01]  /*6510*/  @!P0 FFMA.FTZ R6, R27, R31, R6 ;  /* 0x0000001f1b068223 */ /* 0x000fe20000010006 */
[----:B------:R-:W-:Y:S01]  /*6520*/  @!P0 F2FP.PACK_AB R10, R3, R2 ;  /* 0x00000002030a823e */ /* 0x000fe200000000ff */
[----:B------:R-:W-:Y:S01]  /*6530*/  @!P0 FMUL.FTZ R9, R16, R18 ;  /* 0x0000001210098220 */ /* 0x000fe20000410000 */
[----:B------:R-:W-:Y:S01]  /*6540*/  @!P0 F2FP.PACK_AB R4, R5, R4 ;  /* 0x000000040504823e */ /* 0x000fe200000000ff */
[----:B------:R1:W-:Y:S01]  /*6550*/  STG.E.128 [R50.64], R12 ;  /* 0x0000000c32007986 */ /* 0x0003e2000c101d08 */
[----:B------:R-:W-:Y:S01]  /*6560*/  @!P0 MOV R44, R10 ;  /* 0x0000000a002c8202 */ /* 0x000fe20000000f00 */
[----:B------:R-:W-:Y:S01]  /*6570*/  @!P0 FFMA.FTZ R7, R34, R35, R7 ;  /* 0x0000002322078223 */ /* 0x000fe20000010007 */
[----:B------:R-:W-:Y:S01]  /*6580*/  @!P0 MOV R45, R4 ;  /* 0x00000004002d8202 */ /* 0x000fe20000000f00 */
[----:B------:R-:W-:Y:S02]  /*6590*/  @!P0 FFMA.FTZ R8, R37, R38, R8 ;  /* 0x0000002625088223 */ /* 0x000fe40000010008 */
[----:B------:R-:W-:Y:S01]  /*65a0*/  @!P0 FFMA.FTZ R9, R39, R40, R9 ;  /* 0x0000002827098223 */ /* 0x000fe20000010009 */
[----:B------:R-:W-:Y:S04]  /*65b0*/  @!P0 F2FP.PACK_AB R3, R7, R6 ;  /* 0x000000060703823e */ /* 0x000fe800000000ff */
[----:B------:R-:W-:Y:S02]  /*65c0*/  @!P0 F2FP.PACK_AB R2, R9, R8 ;  /* 0x000000080902823e */ /* 0x000fe400000000ff */
[----:B------:R-:W-:Y:S02]  /*65d0*/  @!P0 MOV R46, R3 ;  /* 0x00000003002e8202 */ /* 0x000fe40000000f00 */
[----:B------:R-:W-:Y:S01]  /*65e0*/  @!P0 MOV R47, R2 ;  /* 0x00000002002f8202 */ /* 0x000fe20000000f00 */
[----:B------:R-:W-:-:S05]  /*65f0*/  @P1 BRA `(.L_x_234) ;  /* 0x0000022000001947 */ /* 0x000fca0003800000 */
[----:B------:R-:W-:Y:S04]  /*6600*/  IADD3 R3, P1, P0, R84, R56, R83 ;  /* 0x0000003854037210 */ /* 0x000fe8000783e053 */
[----:B------:R-:W-:Y:S02]  /*6610*/  IADD3.X R4, R88, R55, R105, P1, P0 ;  /* 0x0000003758047210 */ /* 0x000fe40000fe0469 */
[C---:B------:R-:W-:Y:S04]  /*6620*/  LEA R2, P0, R3.reuse, c[0x0][0x1c8], 0x1 ;  /* 0x0000720003027a11 */ /* 0x040fe800078008ff */
[----:B------:R-:W-:Y:S05]  /*6630*/  LEA.HI.X R3, R3, c[0x0][0x1cc], R4, 0x1, P0 ;  /* 0x0000730003037a11 */ /* 0x000fea00000f0c04 */
[----:B------:R2:W-:Y:S01]  /*6640*/  STG.E.128 [R2.64], R44 ;  /* 0x0000002c02007986 */ /* 0x0005e2000c101d08 */
[----:B------:R-:W-:-:S05]  /*6650*/  BRA `(.L_x_234) ;  /* 0x000001c000007947 */ /* 0x000fca0003800000 */
.L_x_218:
[----:B------:R-:W-:Y:S01]  /*6660*/  ISETP.NE.AND P1, PT, R91, RZ, PT ;  /* 0x000000ff5b00720c */ /* 0x000fe20003f25270 */
[----:B------:R-:W-:Y:S01]  /*6670*/  IMAD R2, R36, -0x50, R0 ;  /* 0xffffffb024027824 */ /* 0x000fe200078e0200 */
[----:B------:R-:W-:Y:S04]  /*6680*/  BSSY B0, `(.L_x_241) ;  /* 0x0000009000007945 */ /* 0x000fe80003800000 */
[----:B------:R-:W-:Y:S04]  /*6690*/  IMNMX R2, R2, 0x50, PT ;  /* 0x0000005002027817 */ /* 0x000fe80003800200 */
[----:B------:R-:W-:Y:S11]  /*66a0*/  ISETP.GE.AND P0, PT, R191, R2, PT ;  /* 0x00000002bf00720c */ /* 0x000ff60003f06270 */
[----:B------:R-:W-:Y:S02]  /*66b0*/  @!UPT UIADD3 URZ, URZ, URZ, URZ ;  /* 0x0000003f3f3ff290 */ /* 0x000fe4000fffe03f */
[----:B------:R-:W-:-:S05]  /*66c0*/  @P0 BRA `(.L_x_242) ;  /* 0x0000004000000947 */ /* 0x000fca0003800000 */
[----:B------:R-:W1:Y:S04]  /*66d0*/  @!P6 LDS.128 R8, [R81+0x2800] ;  /* 0x002800005108e984 */ /* 0x000e680000000c00 */
[----:B------:R-:W2:Y:S04]  /*66e0*/  @!P1 LDS.128 R4, [R82+0x2800] ;  /* 0x0028000052049984 */ /* 0x000ea80000000c00 */
[----:B-1----:R1:W-:Y:S04]  /*66f0*/  @!P6 STG.E.128 [R56.64], R8 ;  /* 0x000000083800e986 */ /* 0x0023e8000c101d08 */
[----:B--2---:R1:W-:Y:S02]  /*6700*/  @!P1 STG.E.128 [R56.64+0x40], R4 ;  /* 0x0000400438009986 */ /* 0x0043e4000c101d08 */
.L_x_242:
[----:B------:R-:W-:Y:S05]  /*6710*/  BSYNC B0 ;  /* 0x0000000000007941 */ /* 0x000fea0003800000 */
.L_x_241:
[----:B------:R-:W-:Y:S01]  /*6720*/  ISETP.GE.AND P0, PT, R141, R2, PT ;  /* 0x000000028d00720c */ /* 0x000fe20003f06270 */
[----:B------:R-:W-:Y:S01]  /*6730*/  @!UPT UIADD3 URZ, URZ, URZ, URZ ;  /* 0x0000003f3f3ff290 */ /* 0x000fe2000fffe03f */
[----:B------:R-:W-:Y:S11]  /*6740*/  BSSY B0, `(.L_x_243) ;  /* 0x0000006000007945 */ /* 0x000ff60003800000 */
[----:B------:R-:W-:-:S05]  /*6750*/  @P0 BRA `(.L_x_244) ;  /* 0x0000004000000947 */ /* 0x000fca0003800000 */
[----:B-1----:R-:W1:Y:S04]  /*6760*/  @!P6 LDS.128 R8, [R81+0x3800] ;  /* 0x003800005108e984 */ /* 0x002e680000000c00 */
[----:B------:R-:W2:Y:S04]  /*6770*/  @!P1 LDS.128 R4, [R82+0x3800] ;  /* 0x0038000052049984 */ /* 0x000ea80000000c00 */
[----:B-1----:R1:W-:Y:S04]  /*6780*/  @!P6 STG.E.128 [R60.64], R8 ;  /* 0x000000083c00e986 */ /* 0x0023e8000c101d08 */
[----:B--2---:R1:W-:Y:S02]  /*6790*/  @!P1 STG.E.128 [R60.64+0x40], R4 ;  /* 0x000040043c009986 */ /* 0x0043e4000c101d08 */
.L_x_244:
[----:B------:R-:W-:Y:S05]  /*67a0*/  BSYNC B0 ;  /* 0x0000000000007941 */ /* 0x000fea0003800000 */
.L_x_243:
[----:B------:R-:W-:Y:S11]  /*67b0*/  ISETP.GE.AND P0, PT, R151, R2, PT ;  /* 0x000000029700720c */ /* 0x000ff60003f06270 */
[----:B------:R-:W-:Y:S02]  /*67c0*/  @!UPT UIADD3 URZ, URZ, URZ, URZ ;  /* 0x0000003f3f3ff290 */ /* 0x000fe4000fffe03f */
[----:B------:R-:W-:-:S05]  /*67d0*/  @P0 BRA `(.L_x_234) ;  /* 0x0000004000000947 */ /* 0x000fca0003800000 */
[----:B-1----:R-:W1:Y:S04]  /*67e0*/  @!P6 LDS.128 R8, [R81+0x4800] ;  /* 0x004800005108e984 */ /* 0x002e680000000c00 */
[----:B------:R-:W2:Y:S04]  /*67f0*/  @!P1 LDS.128 R4, [R82+0x4800] ;  /* 0x0048000052049984 */ /* 0x000ea80000000c00 */
[----:B-1----:R1:W-:Y:S04]  /*6800*/  @!P6 STG.E.128 [R64.64], R8 ;  /* 0x000000084000e986 */ /* 0x0023e8000c101d08 */
[----:B--2---:R1:W-:Y:S02]  /*6810*/  @!P1 STG.E.128 [R64.64+0x40], R4 ;  /* 0x0000400440009986 */ /* 0x0043e4000c101d08 */
.L_x_234:
[----:B------:R-:W-:Y:S05]  /*6820*/  BSYNC B2 ;  /* 0x0000000000027941 */ /* 0x000fea0003800000 */
.L_x_217:
[C---:B-1----:R-:W-:Y:S01]  /*6830*/  IMAD R15, R36.reuse, -0x50, RZ ;  /* 0xffffffb0240f7824 */ /* 0x042fe200078e02ff */
[----:B------:R-:W-:Y:S01]  /*6840*/  BSSY B0, `(.L_x_245) ;  /* 0x000005e000007945 */ /* 0x000fe20003800000 */
[----:B--2---:R-:W-:Y:S02]  /*6850*/  IMAD R2, R89, 0x50, RZ ;  /* 0x0000005059027824 */ /* 0x004fe400078e02ff */
[----:B-----5:R-:W-:Y:S02]  /*6860*/  IMAD.IADD R4, R113, 0x1, R15 ;  /* 0x0000000171047824 */ /* 0x020fe400078e020f */
[----:B------:R-:W-:Y:S03]  /*6870*/  IMAD.WIDE.U32 R16, R36, 0x50, RZ ;  /* 0x0000005024107825 */ /* 0x000fe600078e00ff */
[C---:B------:R-:W-:Y:S01]  /*6880*/  ISETP.GE.AND P4, PT, R4.reuse, 0x11, PT ;  /* 0x000000110400780c */ /* 0x040fe20003f86270 */
[----:B------:R-:W-:Y:S01]  /*6890*/  IMAD.IADD R17, R17, 0x1, R2 ;  /* 0x0000000111117824 */ /* 0x000fe200078e0202 */
[C---:B------:R-:W-:Y:S02]  /*68a0*/  ISETP.GE.AND P3, PT, R4.reuse, 0x1, PT ;  /* 0x000000010400780c */ /* 0x040fe40003f66270 */
[----:B------:R-:W-:Y:S02]  /*68b0*/  IADD3 R2, P0, R123, R16, RZ ;  /* 0x000000107b027210 */ /* 0x000fe40007f1e0ff */
[C---:B------:R-:W-:Y:S02]  /*68c0*/  ISETP.GE.AND P2, PT, R4.reuse, 0x21, PT ;  /* 0x000000210400780c */ /* 0x040fe40003f46270 */
[----:B------:R-:W-:Y:S02]  /*68d0*/  IADD3.X R3, R17, R132, RZ, P0, !PT ;  /* 0x0000008411037210 */ /* 0x000fe400007fe4ff */
[----:B------:R-:W-:Y:S03]  /*68e0*/  ISETP.GE.AND P1, PT, R4, 0x31, PT ;  /* 0x000000310400780c */ /* 0x000fe60003f26270 */
[C---:B------:R-:W-:Y:S02]  /*68f0*/  @P4 IADD3 R5, P0, R2.reuse, 0x10, RZ ;  /* 0x0000001002054810 */ /* 0x040fe40007f1e0ff */
[----:B------:R-:W-:Y:S01]  /*6900*/  @P3 IMAD R9, R3, c[0x0][0x258], RZ ;  /* 0x0000960003093a24 */ /* 0x000fe200078e02ff */
[-C--:B------:R-:W-:Y:S01]  /*6910*/  @P3 MOV R6, R86.reuse ;  /* 0x0000005600063202 */ /* 0x080fe20000000f00 */
[----:B------:R-:W-:Y:S02]  /*6920*/  @P3 IMAD.MOV.U32 R7, RZ, RZ, R90 ;  /* 0x000000ffff073224 */ /* 0x000fe400078e005a */
[----:B------:R-:W-:Y:S01]  /*6930*/  @P4 IMAD.X R10, RZ, RZ, R3, P0 ;  /* 0x000000ffff0a4224 */ /* 0x000fe200000e0603 */
[C---:B------:R-:W-:Y:S01]  /*6940*/  @P2 IADD3 R8, P0, R2.reuse, 0x20, RZ ;  /* 0x0000002002082810 */ /* 0x040fe20007f1e0ff */
[C---:B------:R-:W-:Y:S04]  /*6950*/  @P3 IMAD.WIDE.U32 R6, R2.reuse, c[0x0][0x258], R6 ;  /* 0x0000960002063a25 */ /* 0x040fe800078e0006 */
[----:B------:R-:W-:Y:S02]  /*6960*/  @P3 IMAD R9, R2, c[0x0][0x25c], R9 ;  /* 0x0000970002093a24 */ /* 0x000fe400078e0209 */
[----:B------:R-:W-:Y:S01]  /*6970*/  @P2 IMAD.X R14, RZ, RZ, R3, P0 ;  /* 0x000000ffff0e2224 */ /* 0x000fe200000e0603 */
[----:B------:R-:W-:Y:S01]  /*6980*/  @P3 LEA R12, P0, R6, c[0x0][0x250], 0x1 ;  /* 0x00009400060c3a11 */ /* 0x000fe200078008ff */
[----:B------:R-:W-:Y:S02]  /*6990*/  @P3 IMAD.IADD R7, R7, 0x1, R9 ;  /* 0x0000000107073824 */ /* 0x000fe400078e0209 */
[----:B------:R-:W-:Y:S03]  /*69a0*/  @P4 IMAD R9, R10, c[0x0][0x258], RZ ;  /* 0x000096000a094a24 */ /* 0x000fe600078e02ff */
[----:B------:R-:W-:Y:S01]  /*69b0*/  @P3 LEA.HI.X R13, R6, c[0x0][0x254], R7, 0x1, P0 ;  /* 0x00009500060d3a11 */ /* 0x000fe200000f0c07 */
[----:B------:R-:W-:Y:S01]  /*69c0*/  @P4 IMAD.MOV.U32 R7, RZ, RZ, R90 ;  /* 0x000000ffff074224 */ /* 0x000fe200078e005a */
[-C--:B------:R-:W-:Y:S05]  /*69d0*/  @P4 MOV R6, R86.reuse ;  /* 0x0000005600064202 */ /* 0x080fea0000000f00 */
[C---:B------:R-:W-:Y:S04]  /*69e0*/  @P4 IMAD.WIDE.U32 R6, R5.reuse, c[0x0][0x258], R6 ;  /* 0x0000960005064a25 */ /* 0x040fe800078e0006 */
[----:B------:R-:W-:Y:S01]  /*69f0*/  @P4 IMAD R5, R5, c[0x0][0x25c], R9 ;  /* 0x0000970005054a24 */ /* 0x000fe200078e0209 */
[C---:B------:R-:W-:Y:S03]  /*6a00*/  @P4 LEA R10, P0, R6.reuse, c[0x0][0x250], 0x1 ;  /* 0x00009400060a4a11 */ /* 0x040fe600078008ff */
[----:B------:R-:W-:Y:S02]  /*6a10*/  @P4 IMAD.IADD R5, R7, 0x1, R5 ;  /* 0x0000000107054824 */ /* 0x000fe400078e0205 */
[----:B------:R-:W-:Y:S03]  /*6a20*/  @P2 IMAD.MOV.U32 R7, RZ, RZ, R90 ;  /* 0x000000ffff072224 */ /* 0x000fe600078e005a */
[----:B------:R-:W-:Y:S01]  /*6a30*/  @P4 LEA.HI.X R11, R6, c[0x0][0x254], R5, 0x1, P0 ;  /* 0x00009500060b4a11 */ /* 0x000fe200000f0c05 */
[----:B------:R-:W-:Y:S01]  /*6a40*/  @P2 IMAD R5, R14, c[0x0][0x258], RZ ;  /* 0x000096000e052a24 */ /* 0x000fe200078e02ff */
[----:B------:R-:W-:Y:S03]  /*6a50*/  @P2 MOV R6, R86 ;  /* 0x0000005600062202 */ /* 0x000fe60000000f00 */
[C---:B------:R-:W-:Y:S02]  /*6a60*/  @P2 IMAD R5, R8.reuse, c[0x0][0x25c], R5 ;  /* 0x0000970008052a24 */ /* 0x040fe400078e0205 */
[----:B------:R-:W-:Y:S05]  /*6a70*/  @P2 IMAD.WIDE.U32 R6, R8, c[0x0][0x258], R6 ;  /* 0x0000960008062a25 */ /* 0x000fea00078e0006 */
[C---:B------:R-:W-:Y:S02]  /*6a80*/  @P2 LEA R8, P0, R6.reuse, c[0x0][0x250], 0x1 ;  /* 0x0000940006082a11 */ /* 0x040fe400078008ff */
[----:B------:R-:W-:Y:S04]  /*6a90*/  @P2 IADD3 R5, R7, R5, RZ ;  /* 0x0000000507052210 */ /* 0x000fe80007ffe0ff */
[----:B------:R-:W-:Y:S02]  /*6aa0*/  @P2 LEA.HI.X R9, R6, c[0x0][0x254], R5, 0x1, P0 ;  /* 0x0000950006092a11 */ /* 0x000fe400000f0c05 */
[----:B------:R-:W-:Y:S05]  /*6ab0*/  @P1 IADD3 R5, P0, R2, 0x30, RZ ;  /* 0x0000003002051810 */ /* 0x000fea0007f1e0ff */
[----:B------:R-:W-:Y:S01]  /*6ac0*/  @P1 IMAD.X R6, RZ, RZ, R3, P0 ;  /* 0x000000ffff061224 */ /* 0x000fe200000e0603 */
[----:B------:R-:W-:Y:S03]  /*6ad0*/  ISETP.GE.AND P0, PT, R4, 0x41, PT ;  /* 0x000000410400780c */ /* 0x000fe60003f06270 */
[----:B------:R-:W-:Y:S10]  /*6ae0*/  @P1 IMAD R6, R6, c[0x0][0x258], RZ ;  /* 0x0000960006061a24 */ /* 0x000ff400078e02ff */
[----:B------:R-:W-:Y:S01]  /*6af0*/  @P0 IADD3 R4, P5, R2, 0x40, RZ ;  /* 0x0000004002040810 */ /* 0x000fe20007fbe0ff */
[----:B------:R-:W-:Y:S03]  /*6b00*/  @P1 IMAD.MOV.U32 R2, RZ, RZ, R86 ;  /* 0x000000ffff021224 */ /* 0x000fe600078e0056 */
[----:B------:R-:W-:Y:S02]  /*6b10*/  @P0 IADD3.X R14, RZ, R3, RZ, P5, !PT ;  /* 0x00000003ff0e0210 */ /* 0x000fe40002ffe4ff */
[----:B------:R-:W-:Y:S05]  /*6b20*/  @P1 MOV R3, R90 ;  /* 0x0000005a00031202 */ /* 0x000fea0000000f00 */
[C---:B------:R-:W-:Y:S04]  /*6b30*/  @P1 IMAD.WIDE.U32 R2, R5.reuse, c[0x0][0x258], R2 ;  /* 0x0000960005021a25 */ /* 0x040fe800078e0002 */
[----:B------:R-:W-:Y:S01]  /*6b40*/  @P1 IMAD R5, R5, c[0x0][0x25c], R6 ;  /* 0x0000970005051a24 */ /* 0x000fe200078e0206 */
[----:B------:R-:W-:Y:S03]  /*6b50*/  @P1 LEA R6, P5, R2, c[0x0][0x250], 0x1 ;  /* 0x0000940002061a11 */ /* 0x000fe600078a08ff */
[----:B------:R-:W-:Y:S02]  /*6b60*/  @P1 IMAD.IADD R3, R3, 0x1, R5 ;  /* 0x0000000103031824 */ /* 0x000fe400078e0205 */
[----:B------:R-:W-:Y:S03]  /*6b70*/  @P0 IMAD R5, R14, c[0x0][0x258], RZ ;  /* 0x000096000e050a24 */ /* 0x000fe600078e02ff */
[----:B------:R-:W-:Y:S01]  /*6b80*/  @P1 LEA.HI.X R7, R2, c[0x0][0x254], R3, 0x1, P5 ;  /* 0x0000950002071a11 */ /* 0x000fe200028f0c03 */
[----:B------:R-:W-:Y:S01]  /*6b90*/  @P0 IMAD.MOV.U32 R3, RZ, RZ, R90 ;  /* 0x000000ffff030224 */ /* 0x000fe200078e005a */
[----:B------:R-:W-:Y:S05]  /*6ba0*/  @P0 MOV R2, R86 ;  /* 0x0000005600020202 */ /* 0x000fea0000000f00 */
[C---:B------:R-:W-:Y:S04]  /*6bb0*/  @P0 IMAD.WIDE.U32 R2, R4.reuse, c[0x0][0x258], R2 ;  /* 0x0000960004020a25 */ /* 0x040fe800078e0002 */
[----:B------:R-:W-:Y:S05]  /*6bc0*/  @P0 IMAD R4, R4, c[0x0][0x25c], R5 ;  /* 0x0000970004040a24 */ /* 0x000fea00078e0205 */
[----:B------:R-:W-:Y:S02]  /*6bd0*/  @P0 IADD3 R3, R3, R4, RZ ;  /* 0x0000000403030210 */ /* 0x000fe40007ffe0ff */
[C---:B------:R-:W-:Y:S04]  /*6be0*/  @P0 LEA R4, P5, R2.reuse, c[0x0][0x250], 0x1 ;  /* 0x0000940002040a11 */ /* 0x040fe800078a08ff */
[----:B------:R-:W-:Y:S01]  /*6bf0*/  @P0 LEA.HI.X R5, R2, c[0x0][0x254], R3, 0x1, P5 ;  /* 0x0000950002050a11 */ /* 0x000fe200028f0c03 */
[----:B------:R-:W-:Y:S01]  /*6c00*/  IMAD.IADD R2, R15, 0x1, R0 ;  /* 0x000000010f027824 */ /* 0x000fe200078e0200 */
[----:B------:R-:W-:Y:S11]  /*6c10*/  ISETP.NE.AND P5, PT, R133, RZ, PT ;  /* 0x000000ff8500720c */ /* 0x000ff60003fa5270 */
[----:B------:R-:W-:Y:S02]  /*6c20*/  @!UPT UIADD3 URZ, URZ, URZ, URZ ;  /* 0x0000003f3f3ff290 */ /* 0x000fe4000fffe03f */
[----:B------:R-:W-:Y:S01]  /*6c30*/  @!PT LDS RZ, [RZ] ;  /* 0x00000000fffff984 */ /* 0x000fe20000000800 */
[----:B------:R-:W-:Y:S01]  /*6c40*/  @!PT LDS RZ, [RZ] ;  /* 0x00000000fffff984 */ /* 0x000fe20000000800 */
[----:B------:R-:W-:Y:S01]  /*6c50*/  @!PT LDS RZ, [RZ] ;  /* 0x00000000fffff984 */ /* 0x000fe20000000800 */
[----:B------:R1:W-:Y:S08]  /*6c60*/  @P3 LDGSTS.E.BYPASS.LTC128B.128 [R216+0x100], [R12.64], !P5 ;  /* 0x001000000cd83fae */ /* 0x0003f0000e901d48 */
[----:B------:R1:W-:Y:S08]  /*6c70*/  @P4 LDGSTS.E.BYPASS.LTC128B.128 [R216+0x900], [R10.64], !P5 ;  /* 0x009000000ad84fae */ /* 0x0003f0000e901d48 */
[----:B------:R2:W-:Y:S08]  /*6c80*/  @P2 LDGSTS.E.BYPASS.LTC128B.128 [R216+0x1100], [R8.64], !P5 ;  /* 0x0110000008d82fae */ /* 0x0005f0000e901d48 */
[----:B------:R3:W-:Y:S08]  /*6c90*/  @P1 LDGSTS.E.BYPASS.LTC128B.128 [R216+0x1900], [R6.64], !P5 ;  /* 0x0190000006d81fae */ /* 0x0007f0000e901d48 */
[----:B------:R1:W-:Y:S08]  /*6ca0*/  @P0 LDGSTS.E.BYPASS.LTC128B.128 [R216+0x2100], [R4.64], !P5 ;  /* 0x0210000004d80fae */ /* 0x0003f0000e901d48 */
[----:B------:R-:W0:Y:S01]  /*6cb0*/  LDGDEPBAR ;  /* 0x00000000000079af */ /* 0x000e220000000000 */
[----:B---3--:R-:W-:Y:S02]  /*6cc0*/  IMNMX R7, R2, 0x50, PT ;  /* 0x0000005002077817 */ /* 0x008fe40003800200 */
[----:B------:R-:W-:Y:S02]  /*6cd0*/  IADD3 R6, P0, R131, R16, RZ ;  /* 0x0000001083067210 */ /* 0x000fe40007f1e0ff */
[----:B------:R-:W-:Y:S02]  /*6ce0*/  ISETP.GE.AND P1, PT, R191, R7, PT ;  /* 0x00000007bf00720c */ /* 0x000fe40003f26270 */
[----:B--2---:R-:W-:Y:S01]  /*6cf0*/  IADD3.X R8, R17, R130, RZ, P0, !PT ;  /* 0x0000008211087210 */ /* 0x004fe200007fe4ff */
[----:B------:R-:W-:Y:S04]  /*6d00*/  DEPBAR.LE SB0, 0x0 ;  /* 0x000080000000791a */ /* 0x000fe80000000000 */
[----:B------:R-:W-:Y:S06]  /*6d10*/  BAR.SYNC.DEFER_BLOCKING 0x0 ;  /* 0x0000000000007b1d */ /* 0x000fec0000010000 */
[----:B------:R-:W-:-:S05]  /*6d20*/  @P1 BRA `(.L_x_246) ;  /* 0x000000f000001947 */ /* 0x000fca0003800000 */
[----:B-1----:R-:W-:Y:S01]  /*6d30*/  MOV R5, R103 ;  /* 0x0000006700057202 */ /* 0x002fe20000000f00 */
[----:B------:R-:W-:Y:S01]  /*6d40*/  IMAD R2, R8, c[0x0][0x208], RZ ;  /* 0x0000820008027a24 */ /* 0x000fe200078e02ff */
[----:B------:R-:W-:Y:S01]  /*6d50*/  ISETP.GE.AND P1, PT, R32, c[0x0][0x1d4], PT ;  /* 0x0000750020007a0c */ /* 0x000fe20003f26270 */
[----:B------:R-:W-:Y:S02]  /*6d60*/  IMAD.MOV.U32 R4, RZ, RZ, R92 ;  /* 0x000000ffff047224 */ /* 0x000fe400078e005c */
[C---:B------:R-:W-:Y:S02]  /*6d70*/  IMAD R2, R6.reuse, c[0x0][0x20c], R2 ;  /* 0x0000830006027a24 */ /* 0x040fe400078e0202 */
[----:B------:R-:W-:Y:S04]  /*6d80*/  IMAD.WIDE.U32 R4, R6, c[0x0][0x208], R4 ;  /* 0x0000820006047a25 */ /* 0x000fe800078e0004 */
[----:B------:R-:W-:Y:S01]  /*6d90*/  IMAD.IADD R3, R5, 0x1, R2 ;  /* 0x0000000105037824 */ /* 0x000fe200078e0202 */
[C---:B------:R-:W-:Y:S03]  /*6da0*/  LEA R2, P0, R4.reuse, c[0x0][0x1f8], 0x1 ;  /* 0x00007e0004027a11 */ /* 0x040fe600078008ff */
[----:B------:R-:W1:Y:S01]  /*6db0*/  @!P1 LDS.128 R16, [R81] ;  /* 0x0000000051109984 */ /* 0x000e620000000c00 */
[----:B------:R-:W-:Y:S02]  /*6dc0*/  LEA.HI.X R3, R4, c[0x0][0x1fc], R3, 0x1, P0 ;  /* 0x00007f0004037a11 */ /* 0x000fe400000f0c03 */
[----:B------:R-:W-:Y:S11]  /*6dd0*/  ISETP.GE.AND P0, PT, R102, c[0x0][0x1d4], PT ;  /* 0x0000750066007a0c */ /* 0x000ff60003f06270 */
[----:B------:R-:W-:Y:S02]  /*6de0*/  @!UPT UIADD3 URZ, URZ, URZ, URZ ;  /* 0x0000003f3f3ff290 */ /* 0x000fe4000fffe03f */
[----:B------:R-:W2:Y:S04]  /*6df0*/  @!P0 LDS.128 R12, [R82] ;  /* 0x00000000520c8984 */ /* 0x000ea80000000c00 */
[----:B-1----:R1:W-:Y:S04]  /*6e00*/  @!P1 STG.E.128 [R2.64], R16 ;  /* 0x0000001002009986 */ /* 0x0023e8000c101d08 */
[----:B--2---:R1:W-:Y:S02]  /*6e10*/  @!P0 STG.E.128 [R2.64+0x40], R12 ;  /* 0x0000400c02008986 */ /* 0x0043e4000c101d08 */
.L_x_246:
[----:B-1----:R-:W-:Y:S05]  /*6e20*/  BSYNC B0 ;  /* 0x0000000000007941 */ /* 0x002fea0003800000 */
.L_x_245:
[----:B------:R-:W-:Y:S01]  /*6e30*/  ISETP.GE.AND P0, PT, R141, R7, PT ;  /* 0x000000078d00720c */ /* 0x000fe20003f06270 */
[----:B------:R-:W-:Y:S01]  /*6e40*/  @!UPT UIADD3 URZ, URZ, URZ, URZ ;  /* 0x0000003f3f3ff290 */ /* 0x000fe2000fffe03f */
[----:B------:R-:W-:Y:S11]  /*6e50*/  BSSY B0, `(.L_x_247) ;  /* 0x0000013000007945 */ /* 0x000ff60003800000 */
[----:B------:R-:W-:-:S05]  /*6e60*/  @P0 BRA `(.L_x_248) ;  /* 0x0000011000000947 */ /* 0x000fca0003800000 */
[----:B------:R-:W-:Y:S01]  /*6e70*/  IADD3 R2, P0, R6, 0x20, RZ ;  /* 0x0000002006027810 */ /* 0x000fe20007f1e0ff */
[----:B------:R-:W-:Y:S01]  /*6e80*/  IMAD.MOV.U32 R4, RZ, RZ, R92 ;  /* 0x000000ffff047224 */ /* 0x000fe200078e005c */
[----:B------:R-:W-:Y:S02]  /*6e90*/  MOV R5, R103 ;  /* 0x0000006700057202 */ /* 0x000fe40000000f00 */
[----:B------:R-:W-:Y:S01]  /*6ea0*/  ISETP.GE.AND P1, PT, R32, c[0x0][0x1d4], PT ;  /* 0x0000750020007a0c */ /* 0x000fe20003f26270 */
[----:B------:R-:W-:Y:S02]  /*6eb0*/  IMAD.X R3, RZ, RZ, R8, P0 ;  /* 0x000000ffff037224 */ /* 0x000fe400000e0608 */
[C---:B------:R-:W-:Y:S04]  /*6ec0*/  IMAD.WIDE.U32 R4, R2.reuse, c[0x0][0x208], R4 ;  /* 0x0000820002047a25 */ /* 0x040fe800078e0004 */
[----:B------:R-:W-:Y:S04]  /*6ed0*/  IMAD R3, R3, c[0x0][0x208], RZ ;  /* 0x0000820003037a24 */ /* 0x000fe800078e02ff */
[----:B------:R-:W-:Y:S01]  /*6ee0*/  IMAD R3, R2, c[0x0][0x20c], R3 ;  /* 0x0000830002037a24 */ /* 0x000fe200078e0203 */
[C---:B------:R-:W-:Y:S01]  /*6ef0*/  LEA R2, P0, R4.reuse, c[0x0][0x1f8], 0x1 ;  /* 0x00007e0004027a11 */ /* 0x040fe200078008ff */
[----:B------:R-:W1:Y:S02]  /*6f00*/  @!P1 LDS.128 R16, [R81+0x1000] ;  /* 0x0010000051109984 */ /* 0x000e640000000c00 */
[----:B------:R-:W-:Y:S05]  /*6f10*/  IMAD.IADD R3, R5, 0x1, R3 ;  /* 0x0000000105037824 */ /* 0x000fea00078e0203 */
[----:B------:R-:W-:Y:S02]  /*6f20*/  LEA.HI.X R3, R4, c[0x0][0x1fc], R3, 0x1, P0 ;  /* 0x00007f0004037a11 */ /* 0x000fe400000f0c03 */
[----:B------:R-:W-:Y:S11]  /*6f30*/  ISETP.GE.AND P0, PT, R102, c[0x0][0x1d4], PT ;  /* 0x0000750066007a0c */ /* 0x000ff60003f06270 */
[----:B------:R-:W-:Y:S02]  /*6f40*/  @!UPT UIADD3 URZ, URZ, URZ, URZ ;  /* 0x0000003f3f3ff290 */ /* 0x000fe4000fffe03f */
[----:B------:R-:W2:Y:S04]  /*6f50*/  @!P0 LDS.128 R12, [R82+0x1000] ;  /* 0x00100000520c8984 */ /* 0x000ea80000000c00 */
[----:B-1----:R1:W-:Y:S04]  /*6f60*/  @!P1 STG.E.128 [R2.64], R16 ;  /* 0x0000001002009986 */ /* 0x0023e8000c101d08 */
[----:B--2---:R1:W-:Y:S02]  /*6f70*/  @!P0 STG.E.128 [R2.64+0x40], R12 ;  /* 0x0000400c02008986 */ /* 0x0043e4000c101d08 */
.L_x_248:
[----:B------:R-:W-:Y:S05]  /*6f80*/  BSYNC B0 ;  /* 0x0000000000007941 */ /* 0x000fea0003800000 */
.L_x_247:
[----:B------:R-:W-:Y:S01]  /*6f90*/  ISETP.GE.AND P0, PT, R151, R7, PT ;  /* 0x000000079700720c */ /* 0x000fe20003f06270 */
[----:B------:R-:W-:Y:S01]  /*6fa0*/  @!UPT UIADD3 URZ, URZ, URZ, URZ ;  /* 0x0000003f3f3ff290 */ /* 0x000fe2000fffe03f */
[----:B------:R-:W-:Y:S11]  /*6fb0*/  BSSY B0, `(.L_x_249) ;  /* 0x0000013000007945 */ /* 0x000ff60003800000 */
[----:B------:R-:W-:-:S05]  /*6fc0*/  @P0 BRA `(.L_x_250) ;  /* 0x0000011000000947 */ /* 0x000fca0003800000 */
[----:B-1----:R-:W-:Y:S01]  /*6fd0*/  IADD3 R2, P0, R6, 0x40, RZ ;  /* 0x0000004006027810 */ /* 0x002fe20007f1e0ff */
        /* <DEDUP_REMOVED lines=16> */
.L_x_250:
[----:B------:R-:W-:Y:S05]  /*70e0*/  BSYNC B0 ;  /* 0x0000000000007941 */ /* 0x000fea0003800000 */
.L_x_249:
[C---:B------:R-:W-:Y:S02]  /*70f0*/  ISETP.GT.AND P0, PT, R36.reuse, R128, PT ;  /* 0x000000802400720c */ /* 0x040fe40003f04270 */
[----:B------:R-:W-:Y:S11]  /*7100*/  IADD3 R36, R36, -0x1, RZ ;  /* 0xffffffff24247810 */ /* 0x000ff60007ffe0ff */
[----:B-1----:R-:W-:Y:S01]  /*7110*/  @P0 SHF.R.S32.HI R5, RZ, 0x1f, R36 ;  /* 0x0000001fff050819 */ /* 0x002fe20000011424 */
[----:B------:R-:W-:Y:S02]  /*7120*/  @P0 IMAD R4, R172, R36, RZ ;  /* 0x00000024ac040224 */ /* 0x000fe400078e02ff */
[----:B------:R-:W-:Y:S02]  /*7130*/  @P0 IMAD.MOV.U32 R2, RZ, RZ, R116 ;  /* 0x000000ffff020224 */ /* 0x000fe400078e0074 */
[----:B------:R-:W-:Y:S02]  /*7140*/  @P0 IMAD.MOV.U32 R3, RZ, RZ, R115 ;  /* 0x000000ffff030224 */ /* 0x000fe400078e0073 */
[-C--:B------:R-:W-:Y:S02]  /*7150*/  @P0 IMAD R4, R5, R148.reuse, R4 ;  /* 0x0000009405040224 */ /* 0x080fe400078e0204 */
[----:B------:R-:W-:Y:S04]  /*7160*/  @P0 IMAD.WIDE.U32 R2, R36, R148, R2 ;  /* 0x0000009424020225 */ /* 0x000fe800078e0002 */
[----:B------:R-:W-:Y:S01]  /*7170*/  @P0 IMAD.IADD R3, R3, 0x1, R4 ;  /* 0x0000000103030824 */ /* 0x000fe200078e0204 */
[C---:B------:R-:W-:Y:S04]  /*7180*/  @P0 LEA R8, P1, R2.reuse, c[0x0][0x220], 0x1 ;  /* 0x0000880002080a11 */ /* 0x040fe800078208ff */
[----:B------:R-:W-:Y:S02]  /*7190*/  @P0 LEA.HI.X R9, R2, c[0x0][0x224], R3, 0x1, P1 ;  /* 0x0000890002090a11 */ /* 0x000fe400008f0c03 */
[----:B------:R-:W-:Y:S03]  /*71a0*/  @P0 IADD3 R6, P1, R8, R155, RZ ;  /* 0x0000009b08060210 */ /* 0x000fe60007f3e0ff */
[----:B------:R-:W-:Y:S01]  /*71b0*/  @!PT LDS RZ, [RZ] ;  /* 0x00000000fffff984 */ /* 0x000fe20000000800 */
[----:B------:R-:W-:Y:S01]  /*71c0*/  @!PT LDS RZ, [RZ] ;  /* 0x00000000fffff984 */ /* 0x000fe20000000800 */
[----:B------:R-:W-:Y:S01]  /*71d0*/  @!PT LDS RZ, [RZ] ;  /* 0x00000000fffff984 */ /* 0x000fe20000000800 */
[----:B------:R1:W-:Y:S01]  /*71e0*/  @P0 LDGSTS.E.BYPASS.LTC128B.128 [R216+0x2900], [R8.64], !P5 ;  /* 0x0290000008d80fae */ /* 0x0003e2000e901d48 */
[----:B------:R-:W-:Y:S02]  /*71f0*/  @P0 IADD3.X R7, R9, R139, RZ, P1, !PT ;  /* 0x0000008b09070210 */ /* 0x000fe40000ffe4ff */
[-C--:B------:R-:W-:Y:S03]  /*7200*/  @P0 IADD3 R4, P1, R6, R155.reuse, RZ ;  /* 0x0000009b06040210 */ /* 0x080fe60007f3e0ff */
[----:B------:R1:W-:Y:S02]  /*7210*/  @P0 LDGSTS.E.BYPASS.LTC128B.128 [R216+0x3100], [R6.64], !P5 ;  /* 0x0310000006d80fae */ /* 0x0003e4000e901d48 */
[--C-:B------:R-:W-:Y:S01]  /*7220*/  @P0 IMAD.X R5, R7, 0x1, R139.reuse, P1 ;  /* 0x0000000107050824 */ /* 0x100fe200008e068b */
[-C--:B------:R-:W-:Y:S04]  /*7230*/  @P0 IADD3 R2, P1, R4, R155.reuse, RZ ;  /* 0x0000009b04020210 */ /* 0x080fe80007f3e0ff */
[----:B------:R1:W-:Y:S01]  /*7240*/  @P0 LDGSTS.E.BYPASS.LTC128B.128 [R216+0x3900], [R4.64], !P5 ;  /* 0x0390000004d80fae */ /* 0x0003e2000e901d48 */
[----:B------:R-:W-:Y:S01]  /*7250*/  @P0 IMAD.X R3, R5, 0x1, R139, P1 ;  /* 0x0000000105030824 */ /* 0x000fe200008e068b */
[----:B------:R-:W-:Y:S04]  /*7260*/  @P0 IADD3 R10, P1, R2, R155, RZ ;  /* 0x0000009b020a0210 */ /* 0x000fe80007f3e0ff */
[----:B------:R1:W-:Y:S01]  /*7270*/  @P0 LDGSTS.E.BYPASS.LTC128B.128 [R216+0x4100], [R2.64], !P5 ;  /* 0x0410000002d80fae */ /* 0x0003e2000e901d48 */
[----:B------:R-:W-:Y:S05]  /*7280*/  @P0 IADD3.X R11, R3, R139, RZ, P1, !PT ;  /* 0x0000008b030b0210 */ /* 0x000fea0000ffe4ff */
[----:B------:R1:W-:Y:S04]  /*7290*/  @P0 LDGSTS.E.BYPASS.LTC128B.128 [R216+0x4900], [R10.64], !P5 ;  /* 0x049000000ad80fae */ /* 0x0003e8000e901d48 */
[----:B------:R-:W0:Y:S01]  /*72a0*/  LDGDEPBAR ;  /* 0x00000000000079af */ /* 0x000e220000000000 */
[----:B------:R-:W-:-:S05]  /*72b0*/  @P0 BRA `(.L_x_251) ;  /* 0xffffb9d000000947 */ /* 0x000fca000383ffff */
[----:B------:R-:W-:Y:S01]  /*72c0*/  WARPSYNC 0xffffffff ;  /* 0xffffffff00007948 */ /* 0x000fe20003800000 */
[----:B------:R-:W-:Y:S06]  /*72d0*/  BAR.SYNC.DEFER_BLOCKING 0x0 ;  /* 0x0000000000007b1d */ /* 0x000fec0000010000 */
.L_x_216:
[----:B------:R-:W-:Y:S01]  /*72e0*/  ISETP.GE.AND P0, PT, R173, 0x1, PT ;  /* 0x00000001ad00780c */ /* 0x000fe20003f06270 */
[----:B------:R-:W-:Y:S01]  /*72f0*/  BSSY B0, `(.L_x_252) ;  /* 0x0000020000007945 */ /* 0x000fe20003800000 */
[----:B-1----:R-:W-:Y:S01]  /*7300*/  IMAD.IADD R9, R161, 0x1, R162 ;  /* 0x00000001a1097824 */ /* 0x002fe200078e02a2 */
[----:B------:R-:W-:-:S10]  /*7310*/  MOV R0, RZ ;  /* 0x000000ff00007202 */ /* 0x000fd40000000f00 */
[----:B------:R-:W-:Y:S05]  /*7320*/  @!P0 BRA `(.L_x_253) ;  /* 0x000001c000008947 */ /* 0x000fea0003800000 */
[----:B------:R-:W-:Y:S01]  /*7330*/  IABS R2, R136 ;  /* 0x0000008800027213 */ /* 0x000fe20000000000 */
[----:B------:R-:W-:Y:S01]  /*7340*/  IMAD.MOV.U32 R4, RZ, RZ, RZ ;  /* 0x000000ffff047224 */ /* 0x000fe200078e00ff */
[----:B------:R-:W-:Y:S02]  /*7350*/  IADD3 R6, R153, -0x1, R136 ;  /* 0xffffffff99067810 */ /* 0x000fe40007ffe088 */
[----:B------:R-:W1:Y:S02]  /*7360*/  I2F.RP R0, R2 ;  /* 0x0000000200007306 */ /* 0x000e640000209400 */
[----:B------:R-:W-:-:S06]  /*7370*/  IABS R8, R6 ;  /* 0x0000000600087213 */ /* 0x000fcc0000000000 */
[----:B-1----:R-:W1:Y:S02]  /*7380*/  MUFU.RCP R0, R0 ;  /* 0x0000000000007308 */ /* 0x002e640000001000 */
[----:B-1----:R-:W-:-:S06]  /*7390*/  IADD3 R0, R0, 0xffffffe, RZ ;  /* 0x0ffffffe00007810 */ /* 0x002fcc0007ffe0ff */
[----:B------:R-:W1:Y:S02]  /*73a0*/  F2I.FTZ.U32.TRUNC.NTZ R5, R0 ;  /* 0x0000000000057305 */ /* 0x000e64000021f000 */
        /* <DEDUP_REMOVED lines=20> */
.L_x_253:
[----:B------:R-:W-:Y:S05]  /*74f0*/  BSYNC B0 ;  /* 0x0000000000007941 */ /* 0x000fea0003800000 */
.L_x_252:
[----:B------:R-:W2:Y:S01]  /*7500*/  LDL R2, [R1+0x4c] ;  /* 0x00004c0001027983 */ /* 0x000ea20000100800 */
[----:B------:R-:W-:Y:S01]  /*7510*/  MOV R26, RZ ;  /* 0x000000ff001a7202 */ /* 0x000fe20000000f00 */
[----:B------:R-:W-:Y:S01]  /*7520*/  CS2R R34, SRZ ;  /* 0x0000000000227805 */ /* 0x000fe2000001ff00 */
[----:B------:R-:W-:Y:S01]  /*7530*/  IMAD.MOV.U32 R31, RZ, RZ, RZ ;  /* 0x000000ffff1f7224 */ /* 0x000fe200078e00ff */
        /* <DEDUP_REMOVED lines=32> */
[----:B--2---:R-:W-:-:S04]  /*7740*/  IMAD R3, R2, R0, RZ ;  /* 0x0000000002037224 */ /* 0x004fc800078e02ff */
[--C-:B------:R-:W-:Y:S01]  /*7750*/  IMAD.IADD R2, R3, 0x1, R0.reuse ;  /* 0x0000000103027824 */ /* 0x100fe200078e0200 */
[----:B------:R1:W-:Y:S01]  /*7760*/  STL [R1+0x28], R3 ;  /* 0x0000280301007387 */ /* 0x0003e20000100800 */
[----:B------:R-:W-:-:S03]  /*7770*/  PRMT R0, RZ, 0x7610, R0 ;  /* 0x00007610ff007816 */ /* 0x000fc60000000000 */
[----:B------:R-:W-:-:S04]  /*7780*/  IMNMX R242, R153, R2, PT ;  /* 0x0000000299f27217 */ /* 0x000fc80003800200 */
[----:B------:R-:W-:-:S13]  /*7790*/  ISETP.GT.AND P0, PT, R242, R3, PT ;  /* 0x00000003f200720c */ /* 0x000fda0003f04270 */
[----:B------:R-:W-:Y:S05]  /*77a0*/  @!P0 BRA `(.L_x_254) ;  /* 0x0000c20000008947 */ /* 0x000fea0003800000 */
[----:B------:R-:W2:Y:S04]  /*77b0*/  LDL R16, [R1+0x10] ;  /* 0x0000100001107983 */ /* 0x000ea80000100800 */
[----:B------:R-:W3:Y:S01]  /*77c0*/  LDL R18, [R1+0x34] ;  /* 0x0000340001127983 */ /* 0x000ee20000100800 */
[----:B------:R-:W-:-:S03]  /*77d0*/  ISETP.NE.U32.AND P0, PT, RZ, c[0x0][0x340], PT ;  /* 0x0000d000ff007a0c */ /* 0x000fc60003f05070 */
[----:B------:R-:W4:Y:S01]  /*77e0*/  LDL R17, [R1+0x40] ;  /* 0x0000400001117983 */ /* 0x000f220000100800 */
[----:B------:R-:W-:-:S13]  /*77f0*/  ISETP.NE.AND.EX P2, PT, RZ, c[0x0][0x344], PT, P0 ;  /* 0x0000d100ff007a0c */ /* 0x000fda0003f45300 */
[----:B------:R-:W-:Y:S02]  /*7800*/  @P2 MOV R2, 0x4 ;  /* 0x0000000400022802 */ /* 0x000fe40000000f00 */
[----:B------:R-:W-:-:S04]  /*7810*/  MOV R0, c[0x0][0x2c4] ;  /* 0x0000b10000007a02 */ /* 0x000fc80000000f00 */
[----:B------:R-:W-:Y:S02]  /*7820*/  ISETP.NE.AND P1, PT, R0, 0x1, PT ;  /* 0x000000010000780c */ /* 0x000fe40003f25270 */
[----:B------:R-:W-:Y:S01]  /*7830*/  LEA R0, R166, R140, 0x4 ;  /* 0x0000008ca6007211 */ /* 0x000fe200078e20ff */
[----:B-12---:R-:W-:-:S05]  /*7840*/  @P2 IMAD.WIDE R2, R16, R2, c[0x0][0x340] ;  /* 0x0000d00010022625 */ /* 0x006fca00078e0202 */
[----:B------:R1:W2:Y:S01]  /*7850*/  @P2 LDG.E R13, [R2.64] ;  /* 0x00000008020d2981 */ /* 0x0002a2000c1e1900 */
[----:B---3--:R-:W-:-:S04]  /*7860*/  IMAD R12, R18, 0x80, R0 ;  /* 0x00000080120c7824 */ /* 0x008fc800078e0200 */
[----:B------:R-:W-:Y:S01]  /*7870*/  @P1 IMAD.HI.U32 R5, R12, c[0x0][0x2c8], RZ ;  /* 0x0000b2000c051a27 */ /* 0x000fe200078e00ff */
[----:B------:R-:W-:Y:S02]  /*7880*/  MOV R0, R12 ;  /* 0x0000000c00007202 */ /* 0x000fe40000000f00 */
[----:B------:R-:W-:Y:S02]  /*7890*/  MOV R6, R134 ;  /* 0x0000008600067202 */ /* 0x000fe40000000f00 */
[----:B------:R-:W-:Y:S01]  /*78a0*/  @P1 SHF.R.U32.HI R0, RZ, c[0x0][0x2cc], R5 ;  /* 0x0000b300ff001a19 */ /* 0x000fe20000011605 */
[----:B------:R-:W-:Y:S01]  /*78b0*/  IMAD.MOV.U32 R7, RZ, RZ, R135 ;  /* 0x000000ffff077224 */ /* 0x000fe200078e0087 */
[----:B-1----:R-:W-:Y:S02]  /*78c0*/  SHF.R.S32.HI R3, RZ, 0x1f, R160 ;  /* 0x0000001fff037819 */ /* 0x002fe400000114a0 */
[----:B------:R-:W-:-:S03]  /*78d0*/  IADD3 R2, P0, R140, R9, RZ ;  /* 0x000000098c027210 */ /* 0x000fc60007f1e0ff */
[----:B------:R-:W-:Y:S01]  /*78e0*/  IMAD R4, R3, c[0x0][0x178], RZ ;  /* 0x00005e0003047a24 */ /* 0x000fe200078e02ff */
[----:B------:R-:W-:-:S03]  /*78f0*/  LEA.HI.X.SX32 R3, R9, R186, 0x1, P0 ;  /* 0x000000ba09037211 */ /* 0x000fc600000f0eff */
[C---:B------:R-:W-:Y:S02]  /*7900*/  IMAD R8, R160.reuse, c[0x0][0x17c], R4 ;  /* 0x00005f00a0087a24 */ /* 0x040fe400078e0204 */
[----:B------:R-:W-:Y:S01]  /*7910*/  IMAD.WIDE.U32 R4, R160, c[0x0][0x178], RZ ;  /* 0x00005e00a0047a25 */ /* 0x000fe200078e00ff */
[----:B------:R-:W-:-:S03]  /*7920*/  ISETP.NE.U32.AND P0, PT, RZ, c[0x0][0x348], PT ;  /* 0x0000d200ff007a0c */ /* 0x000fc60003f05070 */
[C---:B------:R-:W-:Y:S02]  /*7930*/  IMAD R15, R3.reuse, c[0x0][0x1e0], RZ ;  /* 0x00007800030f7a24 */ /* 0x040fe400078e02ff */
[----:B------:R-:W-:Y:S01]  /*7940*/  IMAD R14, R3, c[0x0][0x208], RZ ;  /* 0x00008200030e7a24 */ /* 0x000fe200078e02ff */
[----:B------:R-:W-:Y:S01]  /*7950*/  IADD3 R3, R5, R8, RZ ;  /* 0x0000000805037210 */ /* 0x000fe20007ffe0ff */
[----:B------:R-:W-:Y:S01]  /*7960*/  IMAD.WIDE.U32 R10, R2, c[0x0][0x1e0], R6 ;  /* 0x00007800020a7a25 */ /* 0x000fe200078e0006 */
[----:B------:R-:W-:-:S03]  /*7970*/  ISETP.NE.AND.EX P0, PT, RZ, c[0x0][0x34c], PT, P0 ;  /* 0x0000d300ff007a0c */ /* 0x000fc60003f05300 */
[----:B------:R-:W-:-:S04]  /*7980*/  IMAD.WIDE.U32 R8, R2, c[0x0][0x208], R6 ;  /* 0x0000820002087a25 */ /* 0x000fc800078e0006 */
[C---:B------:R-:W-:Y:S02]  /*7990*/  IMAD R6, R2.reuse, c[0x0][0x1e4], R15 ;  /* 0x0000790002067a24 */ /* 0x040fe400078e020f */
[----:B------:R-:W-:Y:S01]  /*79a0*/  IMAD R5, R2, c[0x0][0x20c], R14 ;  /* 0x0000830002057a24 */ /* 0x000fe200078e020e */
[----:B------:R-:W-:Y:S02]  /*79b0*/  MOV R2, R4 ;  /* 0x0000000400027202 */ /* 0x000fe40000000f00 */
[----:B------:R-:W-:Y:S01]  /*79c0*/  SEL R4, R138, RZ, !P0 ;  /* 0x000000ff8a047207 */ /* 0x000fe20004000000 */
[----:B------:R-:W-:Y:S01]  /*79d0*/  IMAD.IADD R7, R11, 0x1, R6 ;  /* 0x000000010b077824 */ /* 0x000fe200078e0206 */
[----:B------:R-:W-:Y:S01]  /*79e0*/  IADD3 R5, R9, R5, RZ ;  /* 0x0000000509057210 */ /* 0x000fe20007ffe0ff */
[----:B----4-:R-:W-:Y:S01]  /*79f0*/  IMAD.WIDE.U32 R2, R17, c[0x0][0x1b8], R2 ;  /* 0x00006e0011027a25 */ /* 0x010fe200078e0002 */
[----:B------:R-:W-:Y:S02]  /*7a00*/  SEL R9, R16, RZ, !P0 ;  /* 0x000000ff10097207 */ /* 0x000fe40004000000 */
[----:B------:R-:W-:Y:S01]  /*7a10*/  MOV R6, R10 ;  /* 0x0000000a00067202 */ /* 0x000fe20000000f00 */
[----:B------:R-:W-:-:S02]  /*7a20*/  IMAD R11, R4, c[0x0][0x1c0], RZ ;  /* 0x00007000040b7a24 */ /* 0x000fc400078e02ff */
[----:B------:R-:W-:Y:S02]  /*7a30*/  IMAD R3, R17, c[0x0][0x1bc], R3 ;  /* 0x00006f0011037a24 */ /* 0x000fe400078e0203 */
[----:B------:R-:W-:Y:S02]  /*7a40*/  IMAD.MOV.U32 R4, RZ, RZ, R8 ;  /* 0x000000ffff047224 */ /* 0x000fe400078e0008 */
[C---:B------:R-:W-:Y:S02]  /*7a50*/  IMAD R14, R9.reuse, c[0x0][0x1c4], R11 ;  /* 0x00007100090e7a24 */ /* 0x040fe400078e020b */
[----:B------:R-:W-:Y:S01]  /*7a60*/  IMAD.WIDE.U32 R8, R9, c[0x0][0x1c0], R2 ;  /* 0x0000700009087a25 */ /* 0x000fe200078e0002 */
[----:B------:R-:W-:-:S03]  /*7a70*/  IADD3 R10, -R0, RZ, RZ ;  /* 0x000000ff000a7210 */ /* 0x000fc60007ffe1ff */
[----:B------:R-:W-:Y:S01]  /*7a80*/  IMAD.WIDE.U32 R2, R17, c[0x0][0x1e8], R6 ;  /* 0x00007a0011027a25 */ /* 0x000fe200078e0006 */
[----:B------:R-:W-:-:S03]  /*7a90*/  SHF.R.S32.HI R11, RZ, 0x1f, R0 ;  /* 0x0000001fff0b7819 */ /* 0x000fc60000011400 */
[----:B------:R-:W-:Y:S01]  /*7aa0*/  IMAD.WIDE.U32 R6, R17, c[0x0][0x210], R4 ;  /* 0x0000840011067a25 */ /* 0x000fe200078e0004 */
[----:B------:R-:W-:-:S03]  /*7ab0*/  MOV R4, R2 ;  /* 0x0000000200047202 */ /* 0x000fc60000000f00 */
[----:B------:R-:W-:Y:S01]  /*7ac0*/  IMAD R5, R17, c[0x0][0x1ec], R3 ;  /* 0x00007b0011057a24 */ /* 0x000fe200078e0203 */
[----:B------:R-:W-:Y:S01]  /*7ad0*/  IADD3 R3, R9, R14, RZ ;  /* 0x0000000e09037210 */ /* 0x000fe20007ffe0ff */
[----:B------:R-:W-:Y:S02]  /*7ae0*/  IMAD R9, R10, c[0x0][0x2c4], R12 ;  /* 0x0000b1000a097a24 */ /* 0x000fe400078e020c */
[----:B------:R-:W-:Y:S02]  /*7af0*/  IMAD R10, R11, c[0x0][0x1b0], RZ ;  /* 0x00006c000b0a7a24 */ /* 0x000fe400078e02ff */
[----:B------:R-:W-:Y:S01]  /*7b00*/  IMAD.MOV.U32 R2, RZ, RZ, R8 ;  /* 0x000000ffff027224 */ /* 0x000fe200078e0008 */
[----:B------:R-:W-:Y:S01]  /*7b10*/  ISETP.NE.U32.AND P0, PT, RZ, c[0x0][0x350], PT ;  /* 0x0000d400ff007a0c */ /* 0x000fe20003f05070 */
[C---:B------:R-:W-:Y:S01]  /*7b20*/  IMAD R10, R0.reuse, c[0x0][0x1b4], R10 ;  /* 0x00006d00000a7a24 */ /* 0x040fe200078e020a */
[----:B------:R-:W-:Y:S01]  /*7b30*/  SHF.R.S32.HI R8, RZ, 0x1f, R9 ;  /* 0x0000001fff087819 */ /* 0x000fe20000011409 */
[----:B------:R-:W-:Y:S01]  /*7b40*/  IMAD.WIDE.U32 R2, R0, c[0x0][0x1b0], R2 ;  /* 0x00006c0000027a25 */ /* 0x000fe200078e0002 */
[----:B------:R-:W-:-:S04]  /*7b50*/  ISETP.NE.AND.EX P0, PT, RZ, c[0x0][0x354], PT, P0 ;  /* 0x0000d500ff007a0c */ /* 0x000fc80003f05300 */
[----:B------:R-:W-:Y:S01]  /*7b60*/  IADD3 R3, R3, R10, RZ ;  /* 0x0000000a03037210 */ /* 0x000fe20007ffe0ff */
[----:B------:R-:W-:Y:S02]  /*7b70*/  IMAD R10, R8, c[0x0][0x1a8], RZ ;  /* 0x00006a00080a7a24 */ /* 0x000fe400078e02ff */
[----:B------:R-:W-:Y:S02]  /*7b80*/  IMAD R7, R17, c[0x0][0x214], R7 ;  /* 0x0000850011077a24 */ /* 0x000fe400078e0207 */
[C---:B------:R-:W-:Y:S02]  /*7b90*/  IMAD R10, R9.reuse, c[0x0][0x1ac], R10 ;  /* 0x00006b00090a7a24 */ /* 0x040fe400078e020a */
[----:B------:R-:W-:-:S04]  /*7ba0*/  IMAD.WIDE.U32 R2, R9, c[0x0][0x1a8], R2 ;  /* 0x00006a0009027a25 */ /* 0x000fc800078e0002 */
[----:B------:R-:W-:Y:S01]  /*7bb0*/  IMAD.IADD R3, R3, 0x1, R10 ;  /* 0x0000000103037824 */ /* 0x000fe200078e020a */
[----:B------:R-:W-:Y:S02]  /*7bc0*/  IADD3 R111, R242, -0x1, RZ ;  /* 0xfffffffff26f7810 */ /* 0x000fe40007ffe0ff */
[----:B--2---:R-:W-:Y:S02]  /*7bd0*/  @P2 SHF.R.S32.HI R0, RZ, 0x1f, R13 ;  /* 0x0000001fff002819 */ /* 0x004fe4000001140d */
[----:B------:R-:W-:Y:S02]  /*7be0*/  @!P2 MOV R0, R138 ;  /* 0x0000008a0000a202 */ /* 0x000fe40000000f00 */
[----:B------:R-:W-:Y:S02]  /*7bf0*/  @!P2 MOV R13, R16 ;  /* 0x00000010000da202 */ /* 0x000fe40000000f00 */
[----:B------:R-:W-:Y:S02]  /*7c00*/  SEL R8, R0, RZ, !P0 ;  /* 0x000000ff00087207 */ /* 0x000fe40004000000 */
[----:B------:R-:W-:-:S03]  /*7c10*/  SEL R0, R13, RZ, !P0 ;  /* 0x000000ff0d007207 */ /* 0x000fc60004000000 */
[C---:B------:R-:W-:Y:S02]  /*7c20*/  IMAD R9, R8.reuse, c[0x0][0x1f0], RZ ;  /* 0x00007c0008097a24 */ /* 0x040fe400078e02ff */
[----:B------:R-:W-:Y:S02]  /*7c30*/  IMAD R8, R8, c[0x0][0x218], RZ ;  /* 0x0000860008087a24 */ /* 0x000fe400078e02ff */
[----:B------:R-:W-:Y:S01]  /*7c40*/  IMAD.WIDE.U32 R16, R0, c[0x0][0x1f0], R4 ;  /* 0x00007c0000107a25 */ /* 0x000fe200078e0004 */
[----:B------:R-:W-:-:S03]  /*7c50*/  LEA R5, P0, R2, c[0x0][0x160], 0x1 ;  /* 0x0000580002057a11 */ /* 0x000fc600078008ff */
[----:B------:R-:W-:-:S04]  /*7c60*/  IMAD.WIDE.U32 R14, R0, c[0x0][0x218], R6 ;  /* 0x00008600000e7a25 */ /* 0x000fc800078e0006 */
[C---:B------:R-:W-:Y:S02]  /*7c70*/  IMAD R6, R0.reuse, c[0x0][0x21c], R8 ;  /* 0x0000870000067a24 */ /* 0x040fe400078e0208 */
[----:B------:R-:W-:Y:S01]  /*7c80*/  IMAD R7, R0, c[0x0][0x1f4], R9 ;  /* 0x00007d0000077a24 */ /* 0x000fe200078e0209 */
[----:B------:R-:W-:Y:S02]  /*7c90*/  LEA.HI.X R4, R2, c[0x0][0x164], R3, 0x1, P0 ;  /* 0x0000590002047a11 */ /* 0x000fe400000f0c03 */
[----:B------:R-:W-:Y:S02]  /*7ca0*/  IADD3 R2, R15, R6, RZ ;  /* 0x000000060f027210 */ /* 0x000fe40007ffe0ff */
[----:B------:R-:W-:Y:S01]  /*7cb0*/  IADD3 R3, R17, R7, RZ ;  /* 0x0000000711037210 */ /* 0x000fe20007ffe0ff */
[----:B------:R1:W-:Y:S04]  /*7cc0*/  STL.64 [R1+0x20], R16 ;  /* 0x0000201001007387 */ /* 0x0003e80000100a00 */
[----:B------:R1:W-:Y:S04]  /*7cd0*/  STL.64 [R1+0x18], R14 ;  /* 0x0000180e01007387 */ /* 0x0003e80000100a00 */
[----:B------:R1:W-:Y:S04]  /*7ce0*/  STL [R1+0x2c], R2 ;  /* 0x00002c0201007387 */ /* 0x0003e80000100800 */
[----:B------:R1:W-:Y:S01]  /*7cf0*/  STL [R1+0x38], R3 ;  /* 0x0000380301007387 */ /* 0x0003e20000100800 */
[----:B------:R-:W-:-:S02]  /*7d00*/  ISETP.GE.AND P2, PT, R134, c[0x0][0x198], PT ;  /* 0x0000660086007a0c */ /* 0x000fc40003f46270 */
[----:B------:R-:W-:Y:S01]  /*7d10*/  LEA R0, R18, R140, 0x7 ;  /* 0x0000008c12007211 */ /* 0x000fe200078e38ff */
[----:B------:R-:W-:Y:S08]  /*7d20*/  BRA.DIV ~URZ, `(.L_x_255) ;  /* 0x0000fba27f007947 */ /* 0x000ff0000b800000 */
[----:B------:R2:W3:Y:S02]  /*7d30*/  SHFL.IDX PT, R6, R4, RZ, 0x181f ;  /* 0x00181fff04067589 */ /* 0x0004e400000e0000 */
.L_x_385:
[----:B------:R-:W-:Y:S05]  /*7d40*/  BRA.DIV ~URZ, `(.L_x_256) ;  /* 0x0000fbf27f007947 */ /* 0x000fea000b800000 */
[----:B-1----:R1:W4:Y:S02]  /*7d50*/  SHFL.IDX PT, R2, R5, RZ, 0x181f ;  /* 0x00181fff05027589 */ /* 0x00232400000e0000 */
.L_x_386:
[----:B------:R-:W-:Y:S01]  /*7d60*/  IMAD R13, R165, c[0x0][0x2c4], RZ ;  /* 0x0000b100a50d7a24 */ /* 0x000fe200078e02ff */
[----:B------:R-:W-:Y:S04]  /*7d70*/  BSSY B0, `(.L_x_257) ;  /* 0x0000009000007945 */ /* 0x000fe80003800000 */
[----:B------:R-:W-:-:S13]  /*7d80*/  ISETP.GE.AND P0, PT, R0, R13, PT ;  /* 0x0000000d0000720c */ /* 0x000fda0003f06270 */
[----:B------:R-:W-:Y:S05]  /*7d90*/  @P0 BRA `(.L_x_258) ;  /* 0x0000006000000947 */ /* 0x000fea0003800000 */
[----:B----4-:R-:W-:-:S04]  /*7da0*/  LEA R2, P0, R134, R2, 0x1 ;  /* 0x0000000286027211 */ /* 0x010fc800078008ff */
[----:B---3--:R-:W-:-:S05]  /*7db0*/  LEA.HI.X R3, R134, R6, R135, 0x1, P0 ;  /* 0x0000000686037211 */ /* 0x008fca00000f0c87 */
[----:B------:R-:W-:Y:S01]  /*7dc0*/  @!PT LDS RZ, [RZ] ;  /* 0x00000000fffff984 */ /* 0x000fe20000000800 */
[----:B------:R-:W-:Y:S01]  /*7dd0*/  @!PT LDS RZ, [RZ] ;  /* 0x00000000fffff984 */ /* 0x000fe20000000800 */
[----:B------:R-:W-:Y:S01]  /*7de0*/  @!PT LDS RZ, [RZ] ;  /* 0x00000000fffff984 */ /* 0x000fe20000000800 */
[----:B------:R3:W-:Y:S04]  /*7df0*/  LDGSTS.E.BYPASS.LTC128B.128 [R216+0x5100], [R2.64], !P2 ;  /* 0x0510000002d87fae */ /* 0x0007e8000d101d48 */
.L_x_258:
[----:B------:R-:W-:Y:S05]  /*7e00*/  BSYNC B0 ;  /* 0x0000000000007941 */ /* 0x000fea0003800000 */
.L_x_257:
[----:B------:R-:W-:Y:S05]  /*7e10*/  BRA.DIV ~URZ, `(.L_x_259) ;  /* 0x0000fb927f007947 */ /* 0x000fea000b800000 */
[----:B---3--:R3:W1:Y:S04]  /*7e20*/  SHFL.IDX PT, R6, R4, 0x1, 0x181f ;  /* 0x00381f0004067f89 */ /* 0x00866800000e0000 */
[----:B----4-:R3:W4:Y:S02]  /*7e30*/  SHFL.IDX PT, R2, R5, 0x1, 0x181f ;  /* 0x00381f0005027f89 */ /* 0x01072400000e0000 */
.L_x_387:
[----:B------:R-:W-:Y:S01]  /*7e40*/  IADD3 R3, R0, 0x10, RZ ;  /* 0x0000001000037810 */ /* 0x000fe20007ffe0ff */
[----:B------:R-:W-:Y:S03]  /*7e50*/  BSSY B0, `(.L_x_260) ;  /* 0x0000009000007945 */ /* 0x000fe60003800000 */
[----:B------:R-:W-:-:S13]  /*7e60*/  ISETP.GE.AND P0, PT, R3, R13, PT ;  /* 0x0000000d0300720c */ /* 0x000fda0003f06270 */
[----:B------:R-:W-:Y:S05]  /*7e70*/  @P0 BRA `(.L_x_261) ;  /* 0x0000006000000947 */ /* 0x000fea0003800000 */
[----:B----4-:R-:W-:-:S04]  /*7e80*/  LEA R2, P0, R134, R2, 0x1 ;  /* 0x0000000286027211 */ /* 0x010fc800078008ff */
[----:B-1----:R-:W-:-:S05]  /*7e90*/  LEA.HI.X R3, R134, R6, R135, 0x1, P0 ;  /* 0x0000000686037211 */ /* 0x002fca00000f0c87 */
[----:B------:R-:W-:Y:S01]  /*7ea0*/  @!PT LDS RZ, [RZ] ;  /* 0x00000000fffff984 */ /* 0x000fe20000000800 */
[----:B------:R-:W-:Y:S01]  /*7eb0*/  @!PT LDS RZ, [RZ] ;  /* 0x00000000fffff984 */ /* 0x000fe20000000800 */
[----:B------:R-:W-:Y:S01]  /*7ec0*/  @!PT LDS RZ, [RZ] ;  /* 0x00000000fffff984 */ /* 0x000fe20000000800 */
[----:B------:R1:W-:Y:S04]  /*7ed0*/  LDGSTS.E.BYPASS.LTC128B.128 [R216+0x5900], [R2.64], !P2 ;  /* 0x0590000002d87fae */ /* 0x0003e8000d101d48 */
.L_x_261:
[----:B------:R-:W-:Y:S05]  /*7ee0*/  BSYNC B0 ;  /* 0x0000000000007941 */ /* 0x000fea0003800000 */
.L_x_260:
[----:B------:R-:W-:Y:S05]  /*7ef0*/  BRA.DIV ~URZ, `(.L_x_262) ;  /* 0x0000fb827f007947 */ /* 0x000fea000b800000 */
[----:B-1----:R1:W2:Y:S02]  /*7f00*/  SHFL.IDX PT, R6, R4, 0x2, 0x181f ;  /* 0x00581f0004067f89 */ /* 0x0022a400000e0000 */
.L_x_388:
[----:B------:R-:W-:Y:S05]  /*7f10*/  BRA.DIV ~URZ, `(.L_x_263) ;  /* 0x0000fbd27f007947 */ /* 0x000fea000b800000 */
[----:B----4-:R4:W1:Y:S02]  /*7f20*/  SHFL.IDX PT, R2, R5, 0x2, 0x181f ;  /* 0x00581f0005027f89 */ /* 0x01086400000e0000 */
.L_x_389:
[----:B------:R-:W-:Y:S01]  /*7f30*/  IADD3 R3, R0, 0x20, RZ ;  /* 0x0000002000037810 */ /* 0x000fe20007ffe0ff */
[----:B------:R-:W-:Y:S03]  /*7f40*/  BSSY B0, `(.L_x_264) ;  /* 0x0000009000007945 */ /* 0x000fe60003800000 */
[----:B------:R-:W-:-:S13]  /*7f50*/  ISETP.GE.AND P0, PT, R3, R13, PT ;  /* 0x0000000d0300720c */ /* 0x000fda0003f06270 */
[----:B------:R-:W-:Y:S05]  /*7f60*/  @P0 BRA `(.L_x_265) ;  /* 0x0000006000000947 */ /* 0x000fea0003800000 */
[----:B-1----:R-:W-:-:S04]  /*7f70*/  LEA R2, P0, R134, R2, 0x1 ;  /* 0x0000000286027211 */ /* 0x002fc800078008ff */
[----:B--2---:R-:W-:-:S05]  /*7f80*/  LEA.HI.X R3, R134, R6, R135, 0x1, P0 ;  /* 0x0000000686037211 */ /* 0x004fca00000f0c87 */
[----:B------:R-:W-:Y:S01]  /*7f90*/  @!PT LDS RZ, [RZ] ;  /* 0x00000000fffff984 */ /* 0x000fe20000000800 */
[----:B------:R-:W-:Y:S01]  /*7fa0*/  @!PT LDS RZ, [RZ] ;  /* 0x00000000fffff984 */ /* 0x000fe20000000800 */
[----:B------:R-:W-:Y:S01]  /*7fb0*/  @!PT LDS RZ, [RZ] ;  /* 0x00000000fffff984 */ /* 0x000fe20000000800 */
[----:B------:R1:W-:Y:S04]  /*7fc0*/  LDGSTS.E.BYPASS.LTC128B.128 [R216+0x6100], [R2.64], !P2 ;  /* 0x0610000002d87fae */ /* 0x0003e8000d101d48 */
.L_x_265:
[----:B------:R-:W-:Y:S05]  /*7fd0*/  BSYNC B0 ;  /* 0x0000000000007941 */ /* 0x000fea0003800000 */
.L_x_264:
[----:B------:R-:W-:Y:S05]  /*7fe0*/  BRA.DIV ~URZ, `(.L_x_266) ;  /* 0x0000fb727f007947 */ /* 0x000fea000b800000 */
[----:B--2---:R2:W3:Y:S04]  /*7ff0*/  SHFL.IDX PT, R6, R4, 0x3, 0x181f ;  /* 0x00781f0004067f89 */ /* 0x0044e800000e0000 */
[----:B-1----:R2:W1:Y:S02]  /*8000*/  SHFL.IDX PT, R2, R5, 0x3, 0x181f ;  /* 0x00781f0005027f89 */ /* 0x00246400000e0000 */
.L_x_390:
[----:B------:R-:W-:Y:S01]  /*8010*/  IADD3 R3, R0, 0x30, RZ ;  /* 0x0000003000037810 */ /* 0x000fe20007ffe0ff */
[----:B------:R-:W-:Y:S03]  /*8020*/  BSSY B0, `(.L_x_267) ;  /* 0x0000009000007945 */ /* 0x000fe60003800000 */
[----:B------:R-:W-:-:S13]  /*8030*/  ISETP.GE.AND P0, PT, R3, R13, PT ;  /* 0x0000000d0300720c */ /* 0x000fda0003f06270 */
[----:B------:R-:W-:Y:S05]  /*8040*/  @P0 BRA `(.L_x_268) ;  /* 0x0000006000000947 */ /* 0x000fea0003800000 */
[----:B-1----:R-:W-:-:S04]  /*8050*/  LEA R2, P0, R134, R2, 0x1 ;  /* 0x0000000286027211 */ /* 0x002fc800078008ff */
[----:B---3--:R-:W-:-:S05]  /*8060*/  LEA.HI.X R3, R134, R6, R135, 0x1, P0 ;  /* 0x0000000686037211 */ /* 0x008fca00000f0c87 */
[----:B------:R-:W-:Y:S01]  /*8070*/  @!PT LDS RZ, [RZ] ;  /* 0x00000000fffff984 */ /* 0x000fe20000000800 */
[----:B------:R-:W-:Y:S01]  /*8080*/  @!PT LDS RZ, [RZ] ;  /* 0x00000000fffff984 */ /* 0x000fe20000000800 */
[----:B------:R-:W-:Y:S01]  /*8090*/  @!PT LDS RZ, [RZ] ;  /* 0x00000000fffff984 */ /* 0x000fe20000000800 */
[----:B------:R1:W-:Y:S04]  /*80a0*/  LDGSTS.E.BYPASS.LTC128B.128 [R216+0x6900], [R2.64], !P2 ;  /* 0x0690000002d87fae */ /* 0x0003e8000d101d48 */
.L_x_268:
[----:B------:R-:W-:Y:S05]  /*80b0*/  BSYNC B0 ;  /* 0x0000000000007941 */ /* 0x000fea0003800000 */
.L_x_267:
[----:B------:R-:W-:Y:S05]  /*80c0*/  BRA.DIV ~URZ, `(.L_x_269) ;  /* 0x0000fb627f007947 */ /* 0x000fea000b800000 */
[----:B---3--:R3:W2:Y:S02]  /*80d0*/  SHFL.IDX PT, R6, R4, 0x4, 0x181f ;  /* 0x00981f0004067f89 */ /* 0x0086a400000e0000 */
.L_x_391:
[----:B------:R-:W-:Y:S05]  /*80e0*/  BRA.DIV ~URZ, `(.L_x_270) ;  /* 0x0000fbb27f007947 */ /* 0x000fea000b800000 */
[----:B-1----:R1:W3:Y:S02]  /*80f0*/  SHFL.IDX PT, R2, R5, 0x4, 0x181f ;  /* 0x00981f0005027f89 */ /* 0x0022e400000e0000 */
.L_x_392:
[----:B------:R-:W-:Y:S01]  /*8100*/  IADD3 R3, R0, 0x40, RZ ;  /* 0x0000004000037810 */ /* 0x000fe20007ffe0ff */
[----:B------:R-:W-:Y:S03]  /*8110*/  BSSY B0, `(.L_x_271) ;  /* 0x0000009000007945 */ /* 0x000fe60003800000 */
[----:B------:R-:W-:-:S13]  /*8120*/  ISETP.GE.AND P0, PT, R3, R13, PT ;  /* 0x0000000d0300720c */ /* 0x000fda0003f06270 */
[----:B------:R-:W-:Y:S05]  /*8130*/  @P0 BRA `(.L_x_272) ;  /* 0x0000006000000947 */ /* 0x000fea0003800000 */
[----:B---3--:R-:W-:-:S04]  /*8140*/  LEA R2, P0, R134, R2, 0x1 ;  /* 0x0000000286027211 */ /* 0x008fc800078008ff */
[----:B--2---:R-:W-:-:S05]  /*8150*/  LEA.HI.X R3, R134, R6, R135, 0x1, P0 ;  /* 0x0000000686037211 */ /* 0x004fca00000f0c87 */
[----:B------:R-:W-:Y:S01]  /*8160*/  @!PT LDS RZ, [RZ] ;  /* 0x00000000fffff984 */ /* 0x000fe20000000800 */
[----:B------:R-:W-:Y:S01]  /*8170*/  @!PT LDS RZ, [RZ] ;  /* 0x00000000fffff984 */ /* 0x000fe20000000800 */
[----:B------:R-:W-:Y:S01]  /*8180*/  @!PT LDS RZ, [RZ] ;  /* 0x00000000fffff984 */ /* 0x000fe20000000800 */
[----:B------:R2:W-:Y:S04]  /*8190*/  LDGSTS.E.BYPASS.LTC128B.128 [R216+0x7100], [R2.64], !P2 ;  /* 0x0710000002d87fae */ /* 0x0005e8000d101d48 */
.L_x_272:
[----:B------:R-:W-:Y:S05]  /*81a0*/  BSYNC B0 ;  /* 0x0000000000007941 */ /* 0x000fea0003800000 */
.L_x_271:
[----:B------:R-:W-:Y:S05]  /*81b0*/  BRA.DIV ~URZ, `(.L_x_273) ;  /* 0x0000fb527f007947 */ /* 0x000fea000b800000 */
[----:B--2---:R2:W1:Y:S04]  /*81c0*/  SHFL.IDX PT, R6, R4, 0x5, 0x181f ;  /* 0x00b81f0004067f89 */ /* 0x00446800000e0000 */
[----:B---3--:R2:W3:Y:S02]  /*81d0*/  SHFL.IDX PT, R2, R5, 0x5, 0x181f ;  /* 0x00b81f0005027f89 */ /* 0x0084e400000e0000 */
.L_x_393:
[----:B------:R-:W-:Y:S01]  /*81e0*/  IADD3 R3, R0, 0x50, RZ ;  /* 0x0000005000037810 */ /* 0x000fe20007ffe0ff */
[----:B------:R-:W-:Y:S03]  /*81f0*/  BSSY B0, `(.L_x_274) ;  /* 0x0000009000007945 */ /* 0x000fe60003800000 */
[----:B------:R-:W-:-:S13]  /*8200*/  ISETP.GE.AND P0, PT, R3, R13, PT ;  /* 0x0000000d0300720c */ /* 0x000fda0003f06270 */
[----:B------:R-:W-:Y:S05]  /*8210*/  @P0 BRA `(.L_x_275) ;  /* 0x0000006000000947 */ /* 0x000fea0003800000 */
[----:B---3--:R-:W-:-:S04]  /*8220*/  LEA R2, P0, R134, R2, 0x1 ;  /* 0x0000000286027211 */ /* 0x008fc800078008ff */
[----:B-1----:R-:W-:-:S05]  /*8230*/  LEA.HI.X R3, R134, R6, R135, 0x1, P0 ;  /* 0x0000000686037211 */ /* 0x002fca00000f0c87 */
[----:B------:R-:W-:Y:S01]  /*8240*/  @!PT LDS RZ, [RZ] ;  /* 0x00000000fffff984 */ /* 0x000fe20000000800 */
[----:B------:R-:W-:Y:S01]  /*8250*/  @!PT LDS RZ, [RZ] ;  /* 0x00000000fffff984 */ /* 0x000fe20000000800 */
[----:B------:R-:W-:Y:S01]  /*8260*/  @!PT LDS RZ, [RZ] ;  /* 0x00000000fffff984 */ /* 0x000fe20000000800 */
[----:B------:R1:W-:Y:S04]  /*8270*/  LDGSTS.E.BYPASS.LTC128B.128 [R216+0x7900], [R2.64], !P2 ;  /* 0x0790000002d87fae */ /* 0x0003e8000d101d48 */
.L_x_275:
[----:B------:R-:W-:Y:S05]  /*8280*/  BSYNC B0 ;  /* 0x0000000000007941 */ /* 0x000fea0003800000 */
.L_x_274:
[----:B------:R-:W-:Y:S05]  /*8290*/  BRA.DIV ~URZ, `(.L_x_276) ;  /* 0x0000fb427f007947 */ /* 0x000fea000b800000 */
[----:B-1----:R1:W2:Y:S02]  /*82a0*/  SHFL.IDX PT, R6, R4, 0x6, 0x181f ;  /* 0x00d81f0004067f89 */ /* 0x0022a400000e0000 */
.L_x_394:
[----:B------:R-:W-:Y:S05]  /*82b0*/  BRA.DIV ~URZ, `(.L_x_277) ;  /* 0x0000fb927f007947 */ /* 0x000fea000b800000 */
[----:B---3--:R3:W1:Y:S02]  /*82c0*/  SHFL.IDX PT, R2, R5, 0x6, 0x181f ;  /* 0x00d81f0005027f89 */ /* 0x00866400000e0000 */
.L_x_395:
        /* <DEDUP_REMOVED lines=10> */
.L_x_279:
[----:B------:R-:W-:Y:S05]  /*8370*/  BSYNC B0 ;  /* 0x0000000000007941 */ /* 0x000fea0003800000 */
.L_x_278:
[----:B------:R-:W-:Y:S05]  /*8380*/  BRA.DIV ~URZ, `(.L_x_280) ;  /* 0x0000fb327f007947 */ /* 0x000fea000b800000 */
[----:B-12---:R-:W1:Y:S04]  /*8390*/  SHFL.IDX PT, R4, R4, 0x7, 0x181f ;  /* 0x00f81f0004047f89 */ /* 0x006e6800000e0000 */
[----:B------:R2:W3:Y:S02]  /*83a0*/  SHFL.IDX PT, R2, R5, 0x7, 0x181f ;  /* 0x00f81f0005027f89 */ /* 0x0004e400000e0000 */
.L_x_396:
[----:B------:R-:W-:-:S04]  /*83b0*/  IADD3 R0, R0, 0x70, RZ ;  /* 0x0000007000007810 */ /* 0x000fc80007ffe0ff */
[----:B------:R-:W-:-:S13]  /*83c0*/  ISETP.GE.AND P0, PT, R0, R13, PT ;  /* 0x0000000d0000720c */ /* 0x000fda0003f06270 */
[----:B---3--:R-:W-:-:S04]  /*83d0*/  @!P0 LEA R2, P1, R134, R2, 0x1 ;  /* 0x0000000286028211 */ /* 0x008fc800078208ff */
[C---:B-1----:R-:W-:Y:S02]  /*83e0*/  @!P0 LEA.HI.X R3, R134.reuse, R4, R135, 0x1, P1 ;  /* 0x0000000486038211 */ /* 0x042fe400008f0c87 */
[----:B------:R-:W-:-:S03]  /*83f0*/  ISETP.GE.AND P1, PT, R134, c[0x0][0x1d4], PT ;  /* 0x0000750086007a0c */ /* 0x000fc60003f26270 */
[----:B------:R-:W-:Y:S01]  /*8400*/  @!PT LDS RZ, [RZ] ;  /* 0x00000000fffff984 */ /* 0x000fe20000000800 */
[----:B------:R-:W-:Y:S01]  /*8410*/  @!PT LDS RZ, [RZ] ;  /* 0x00000000fffff984 */ /* 0x000fe20000000800 */
[----:B------:R-:W-:Y:S01]  /*8420*/  @!PT LDS RZ, [RZ] ;  /* 0x00000000fffff984 */ /* 0x000fe20000000800 */
[----:B------:R1:W-:Y:S04]  /*8430*/  @!P0 LDGSTS.E.BYPASS.LTC128B.128 [R216+0x8900], [R2.64], !P2 ;  /* 0x0890000002d88fae */ /* 0x0003e8000d101d48 */
[----:B------:R-:W0:Y:S01]  /*8440*/  LDGDEPBAR ;  /* 0x00000000000079af */ /* 0x000e220000000000 */
[----:B------:R-:W-:Y:S03]  /*8450*/  WARPSYNC 0xffffffff ;  /* 0xffffffff00007948 */ /* 0x000fe60003800000 */
[----:B--2-4-:R-:W2:Y:S04]  /*8460*/  LDL R5, [R1+0x38] ;  /* 0x0000380001057983 */ /* 0x014ea80000100800 */
[----:B------:R-:W3:Y:S01]  /*8470*/  LDL.64 R6, [R1+0x20] ;  /* 0x0000200001067983 */ /* 0x000ee20000100a00 */
[----:B------:R-:W-:Y:S01]  /*8480*/  IMAD.MOV.U32 R148, RZ, RZ, -0x50 ;  /* 0xffffffb0ff947424 */ /* 0x000fe200078e00ff */
[----:B------:R-:W-:Y:S01]  /*8490*/  SHF.R.S32.HI R48, RZ, 0x1f, R111 ;  /* 0x0000001fff307819 */ /* 0x000fe2000001146f */
[----:B-1----:R-:W-:Y:S01]  /*84a0*/  IMAD.WIDE.U32 R2, R111, c[0x0][0x1e0], RZ ;  /* 0x000078006f027a25 */ /* 0x002fe200078e00ff */
[----:B------:R-:W-:Y:S03]  /*84b0*/  BSSY B0, `(.L_x_281) ;  /* 0x0000032000007945 */ /* 0x000fe60003800000 */
[----:B------:R-:W-:-:S02]  /*84c0*/  IMAD R148, R242, R148, 0x50 ;  /* 0x00000050f2947424 */ /* 0x000fc400078e0294 */
[----:B------:R-:W-:Y:S02]  /*84d0*/  IMAD R0, R48, c[0x0][0x1e0], RZ ;  /* 0x0000780030007a24 */ /* 0x000fe400078e02ff */
[----:B------:R-:W-:Y:S01]  /*84e0*/  IMAD.MOV.U32 R149, RZ, RZ, c[0x0][0x1e0] ;  /* 0x00007800ff957624 */ /* 0x000fe200078e00ff */
[----:B------:R-:W-:Y:S01]  /*84f0*/  IADD3 R52, R148, R173, -R140 ;  /* 0x000000ad94347210 */ /* 0x000fe20007ffe88c */
[----:B------:R-:W-:Y:S02]  /*8500*/  IMAD R0, R111, c[0x0][0x1e4], R0 ;  /* 0x000079006f007a24 */ /* 0x000fe400078e0200 */
[----:B------:R-:W-:Y:S01]  /*8510*/  IMAD.MOV.U32 R153, RZ, RZ, c[0x0][0x1e4] ;  /* 0x00007900ff997624 */ /* 0x000fe200078e00ff */
[C---:B------:R-:W-:Y:S01]  /*8520*/  ISETP.GE.AND P3, PT, R52.reuse, 0x11, PT ;  /* 0x000000113400780c */ /* 0x040fe20003f66270 */
[----:B------:R-:W-:Y:S01]  /*8530*/  IMAD.IADD R0, R3, 0x1, R0 ;  /* 0x0000000103007824 */ /* 0x000fe200078e0200 */
[----:B------:R-:W-:Y:S01]  /*8540*/  BAR.SYNC.DEFER_BLOCKING 0x0 ;  /* 0x0000000000007b1d */ /* 0x000fe20000010000 */
[C---:B------:R-:W-:Y:S01]  /*8550*/  ISETP.GE.AND P2, PT, R52.reuse, 0x21, PT ;  /* 0x000000213400780c */ /* 0x040fe20003f46270 */
[----:B------:R-:W-:Y:S01]  /*8560*/  IMAD.SHL.U32 R9, R153, 0x20, RZ ;  /* 0x0000002099097824 */ /* 0x000fe200078e00ff */
[----:B------:R-:W-:-:S02]  /*8570*/  ISETP.GE.AND P0, PT, R52, 0x31, PT ;  /* 0x000000313400780c */ /* 0x000fc40003f06270 */
[----:B------:R-:W-:Y:S01]  /*8580*/  ISETP.GE.AND P6, PT, R52, 0x1, PT ;  /* 0x000000013400780c */ /* 0x000fe20003fc6270 */
[----:B--2---:R-:W-:Y:S02]  /*8590*/  IMAD.MOV.U32 R147, RZ, RZ, R5 ;  /* 0x000000ffff937224 */ /* 0x004fe400078e0005 */
[----:B---3--:R-:W-:Y:S02]  /*85a0*/  IMAD.MOV.U32 R146, RZ, RZ, R6 ;  /* 0x000000ffff927224 */ /* 0x008fe400078e0006 */
[----:B------:R-:W-:-:S04]  /*85b0*/  IMAD.WIDE.U32 R6, R149, 0x20, RZ ;  /* 0x0000002095067825 */ /* 0x000fc800078e00ff */
[----:B------:R-:W-:-:S04]  /*85c0*/  IMAD.WIDE.U32 R4, R2, 0x50, R146 ;  /* 0x0000005002047825 */ /* 0x000fc800078e0092 */
[----:B------:R-:W-:Y:S01]  /*85d0*/  IMAD R2, R0, 0x50, RZ ;  /* 0x0000005000027824 */ /* 0x000fe200078e02ff */
[----:B------:R-:W-:-:S03]  /*85e0*/  @P3 LEA R0, P4, R149, R4, 0x4 ;  /* 0x0000000495003211 */ /* 0x000fc600078820ff */
[----:B------:R-:W-:Y:S01]  /*85f0*/  IMAD.IADD R3, R5, 0x1, R2 ;  /* 0x0000000105037824 */ /* 0x000fe200078e0202 */
[----:B------:R-:W-:-:S04]  /*8600*/  @P3 LEA R14, P5, R0, c[0x0][0x1c8], 0x1 ;  /* 0x00007200000e3a11 */ /* 0x000fc800078a08ff */
[----:B------:R-:W-:Y:S02]  /*8610*/  @P3 LEA.HI.X R2, R149, R3, R153, 0x4, P4 ;  /* 0x0000000395023211 */ /* 0x000fe400020f2499 */
[----:B------:R-:W-:Y:S02]  /*8620*/  @P2 IADD3 R8, P4, R4, R6, RZ ;  /* 0x0000000604082210 */ /* 0x000fe40007f9e0ff */
[----:B------:R-:W-:Y:S01]  /*8630*/  @P3 LEA.HI.X R15, R0, c[0x0][0x1cc], R2, 0x1, P5 ;  /* 0x00007300000f3a11 */ /* 0x000fe200028f0c02 */
[----:B------:R-:W-:Y:S01]  /*8640*/  @P0 IMAD.MOV.U32 R2, RZ, RZ, R4 ;  /* 0x000000ffff020224 */ /* 0x000fe200078e0004 */
[----:B------:R-:W-:Y:S01]  /*8650*/  @P2 IADD3.X R0, R3, R7, R9, P4, !PT ;  /* 0x0000000703002210 */ /* 0x000fe200027fe409 */
[----:B------:R-:W-:Y:S01]  /*8660*/  @P0 IMAD R9, R153, 0x30, RZ ;  /* 0x0000003099090824 */ /* 0x000fe200078e02ff */
[----:B------:R-:W-:Y:S01]  /*8670*/  @P2 LEA R10, P4, R8, c[0x0][0x1c8], 0x1 ;  /* 0x00007200080a2a11 */ /* 0x000fe200078808ff */
[----:B------:R-:W-:Y:S01]  /*8680*/  @P0 IMAD.WIDE.U32 R6, R149, 0x30, R2 ;  /* 0x0000003095060825 */ /* 0x000fe200078e0002 */
[----:B------:R-:W-:-:S02]  /*8690*/  @P6 LEA R16, P5, R4, c[0x0][0x1c8], 0x1 ;  /* 0x0000720004106a11 */ /* 0x000fc400078a08ff */
[----:B------:R-:W-:Y:S01]  /*86a0*/  @P2 LEA.HI.X R11, R8, c[0x0][0x1cc], R0, 0x1, P4 ;  /* 0x00007300080b2a11 */ /* 0x000fe200020f0c00 */
[----:B------:R-:W-:Y:S01]  /*86b0*/  @P0 IMAD.IADD R0, R7, 0x1, R9 ;  /* 0x0000000107000824 */ /* 0x000fe200078e0209 */
[----:B------:R-:W-:Y:S02]  /*86c0*/  @P0 LEA R8, P4, R6, c[0x0][0x1c8], 0x1 ;  /* 0x0000720006080a11 */ /* 0x000fe400078808ff */
[----:B------:R-:W-:Y:S02]  /*86d0*/  @P6 LEA.HI.X R17, R4, c[0x0][0x1cc], R3, 0x1, P5 ;  /* 0x0000730004116a11 */ /* 0x000fe400028f0c03 */
[----:B------:R-:W-:-:S03]  /*86e0*/  @P0 LEA.HI.X R9, R6, c[0x0][0x1cc], R0, 0x1, P4 ;  /* 0x0000730006090a11 */ /* 0x000fc600020f0c00 */
[----:B------:R-:W-:Y:S01]  /*86f0*/  @!PT LDS RZ, [RZ] ;  /* 0x00000000fffff984 */ /* 0x000fe20000000800 */
[----:B------:R-:W-:Y:S01]  /*8700*/  @!PT LDS RZ, [RZ] ;  /* 0x00000000fffff984 */ /* 0x000fe20000000800 */
[----:B------:R-:W-:Y:S01]  /*8710*/  @!PT LDS RZ, [RZ] ;  /* 0x00000000fffff984 */ /* 0x000fe20000000800 */
[----:B------:R1:W-:Y:S04]  /*8720*/  @P6 LDGSTS.E.BYPASS.LTC128B.128 [R216+0x2900], [R16.64], !P1 ;  /* 0x0290000010d86fae */ /* 0x0003e8000c901d48 */
[----:B------:R1:W-:Y:S04]  /*8730*/  @P3 LDGSTS.E.BYPASS.LTC128B.128 [R216+0x3100], [R14.64], !P1 ;  /* 0x031000000ed83fae */ /* 0x0003e8000c901d48 */
[----:B------:R1:W-:Y:S04]  /*8740*/  @P2 LDGSTS.E.BYPASS.LTC128B.128 [R216+0x3900], [R10.64], !P1 ;  /* 0x039000000ad82fae */ /* 0x0003e8000c901d48 */
[----:B------:R1:W-:Y:S01]  /*8750*/  @P0 LDGSTS.E.BYPASS.LTC128B.128 [R216+0x4100], [R8.64], !P1 ;  /* 0x0410000008d80fae */ /* 0x0003e2000c901d48 */
[----:B------:R-:W-:-:S13]  /*8760*/  ISETP.GE.AND P0, PT, R52, 0x41, PT ;  /* 0x000000413400780c */ /* 0x000fda0003f06270 */
[----:B------:R-:W-:Y:S05]  /*8770*/  @!P0 BRA `(.L_x_282) ;  /* 0x0000005000008947 */ /* 0x000fea0003800000 */
[----:B------:R-:W-:-:S04]  /*8780*/  LEA R0, P0, R149, R4, 0x6 ;  /* 0x0000000495007211 */ /* 0x000fc800078030ff */
[----:B------:R-:W-:Y:S02]  /*8790*/  LEA.HI.X R3, R149, R3, R153, 0x6, P0 ;  /* 0x0000000395037211 */ /* 0x000fe400000f3499 */
[----:B------:R-:W-:-:S04]  /*87a0*/  LEA R2, P0, R0, c[0x0][0x1c8], 0x1 ;  /* 0x0000720000027a11 */ /* 0x000fc800078008ff */
[----:B------:R-:W-:-:S05]  /*87b0*/  LEA.HI.X R3, R0, c[0x0][0x1cc], R3, 0x1, P0 ;  /* 0x0000730000037a11 */ /* 0x000fca00000f0c03 */
[----:B------:R2:W-:Y:S04]  /*87c0*/  LDGSTS.E.BYPASS.LTC128B.128 [R216+0x4900], [R2.64], !P1 ;  /* 0x0490000002d87fae */ /* 0x0005e8000c901d48 */
.L_x_282:
[----:B------:R-:W-:Y:S05]  /*87d0*/  BSYNC B0 ;  /* 0x0000000000007941 */ /* 0x000fea0003800000 */
.L_x_281:
[----:B------:R-:W-:Y:S01]  /*87e0*/  ISETP.LT.AND P0, PT, RZ, c[0x0][0x27c], PT ;  /* 0x00009f00ff007a0c */ /* 0x000fe20003f01270 */
[----:B------:R-:W0:-:S12]  /*87f0*/  LDGDEPBAR ;  /* 0x00000000000079af */ /* 0x000e180000000000 */
[----:B------:R-:W-:Y:S05]  /*8800*/  @P0 BRA `(.L_x_283) ;  /* 0x0000002000000947 */ /* 0x000fea0003800000 */
[----:B------:R-:W-:-:S04]  /*8810*/  DEPBAR.LE SB0, 0x1 ;  /* 0x000080400000791a */ /* 0x000fc80000000000 */
[----:B------:R-:W-:Y:S05]  /*8820*/  BRA `(.L_x_284) ;  /* 0x0000344000007947 */ /* 0x000fea0003800000 */
.L_x_283:
[----:B------:R-:W3:Y:S01]  /*8830*/  LDL R26, [R1+0x34] ;  /* 0x00003400011a7983 */ /* 0x000ee20000100800 */
[----:B-----5:R-:W-:Y:S01]  /*8840*/  SHF.R.S32.HI R0, RZ, 0x1f, R137 ;  /* 0x0000001fff007819 */ /* 0x020fe20000011489 */
[----:B------:R-:W-:Y:S01]  /*8850*/  ULDC.U8 UR4, c[0x0][0x298] ;  /* 0x0000a60000047ab9 */ /* 0x000fe20000000000 */
[C---:B--2---:R-:W-:Y:S01]  /*8860*/  IMAD.WIDE.U32 R2, R137.reuse, c[0x0][0x280], RZ ;  /* 0x0000a00089027a25 */ /* 0x044fe200078e00ff */
[----:B-1----:R-:W1:Y:S01]  /*8870*/  S2R R9, SR_TID.X ;  /* 0x0000000000097919 */ /* 0x002e620000002100 */
[----:B------:R-:W-:Y:S01]  /*8880*/  ISETP.NE.AND P3, PT, RZ, UR4, PT ;  /* 0x00000004ff007c0c */ /* 0x000fe2000bf65270 */
[----:B------:R-:W-:Y:S01]  /*8890*/  BSSY B2, `(.L_x_284) ;  /* 0x000033d000027945 */ /* 0x000fe20003800000 */
[C---:B------:R-:W-:Y:S02]  /*88a0*/  IMAD R6, R0.reuse, c[0x0][0x280], RZ ;  /* 0x0000a00000067a24 */ /* 0x040fe400078e02ff */
[----:B------:R-:W-:Y:S02]  /*88b0*/  IMAD R0, R0, c[0x0][0x290], RZ ;  /* 0x0000a40000007a24 */ /* 0x000fe400078e02ff */
[C---:B------:R-:W-:Y:S01]  /*88c0*/  IMAD R8, R137.reuse, c[0x0][0x284], R6 ;  /* 0x0000a10089087a24 */ /* 0x040fe200078e0206 */
[----:B------:R-:W-:Y:S01]  /*88d0*/  LEA R6, P2, R2, c[0x0][0x270], 0x1 ;  /* 0x00009c0002067a11 */ /* 0x000fe200078408ff */
[----:B------:R-:W-:-:S04]  /*88e0*/  IMAD.WIDE.U32 R4, R137, c[0x0][0x290], RZ ;  /* 0x0000a40089047a25 */ /* 0x000fc800078e00ff */
[----:B------:R-:W-:Y:S01]  /*88f0*/  IMAD R0, R137, c[0x0][0x294], R0 ;  /* 0x0000a50089007a24 */ /* 0x000fe200078e0200 */
[----:B------:R-:W-:Y:S01]  /*8900*/  LEA R7, P0, R4, c[0x0][0x288], 0x1 ;  /* 0x0000a20004077a11 */ /* 0x000fe200078008ff */
[----:B------:R-:W-:Y:S02]  /*8910*/  IMAD.IADD R3, R8, 0x1, R3 ;  /* 0x0000000108037824 */ /* 0x000fe400078e0203 */
[----:B------:R-:W-:-:S03]  /*8920*/  IMAD.IADD R5, R0, 0x1, R5 ;  /* 0x0000000100057824 */ /* 0x000fc600078e0205 */
[----:B------:R-:W-:Y:S02]  /*8930*/  LEA.HI.X R0, R2, c[0x0][0x274], R3, 0x1, P2 ;  /* 0x00009d0002007a11 */ /* 0x000fe400010f0c03 */
[----:B------:R-:W-:Y:S02]  /*8940*/  LEA.HI.X R2, R4, c[0x0][0x28c], R5, 0x1, P0 ;  /* 0x0000a30004027a11 */ /* 0x000fe400000f0c05 */
[----:B-1----:R-:W-:-:S04]  /*8950*/  SHF.R.S32.HI R25, RZ, 0x1f, R9 ;  /* 0x0000001fff197819 */ /* 0x002fc80000011409 */
[----:B------:R-:W-:-:S04]  /*8960*/  LEA.HI R25, R25, R9, RZ, 0x2 ;  /* 0x0000000919197211 */ /* 0x000fc800078f10ff */
[----:B------:R-:W-:-:S04]  /*8970*/  SHF.R.S32.HI R25, RZ, 0x2, R25 ;  /* 0x00000002ff197819 */ /* 0x000fc80000011419 */
[----:B------:R-:W-:Y:S01]  /*8980*/  IADD3 R49, R25, 0x60, RZ ;  /* 0x0000006019317810 */ /* 0x000fe20007ffe0ff */
[----:B---3--:R-:W-:Y:S01]  /*8990*/  IMAD R3, R26, 0x80, R25 ;  /* 0x000000801a037824 */ /* 0x008fe200078e0219 */
[----:B------:R-:W-:Y:S05]  /*89a0*/  @!P3 BRA `(.L_x_285) ;  /* 0x000019000000b947 */ /* 0x000fea0003800000 */
[----:B------:R-:W-:Y:S01]  /*89b0*/  ISETP.GE.AND P0, PT, R3, R13, PT ;  /* 0x0000000d0300720c */ /* 0x000fe20003f06270 */
[----:B------:R-:W1:Y:S01]  /*89c0*/  SHFL.IDX PT, R11, R0, RZ, 0x1c1f ;  /* 0x001c1fff000b7589 */ /* 0x000e6200000e0000 */
[----:B------:R-:W-:Y:S01]  /*89d0*/  BSSY B0, `(.L_x_286) ;  /* 0x000001a000007945 */ /* 0x000fe20003800000 */
[----:B------:R-:W-:Y:S01]  /*89e0*/  CS2R R4, SRZ ;  /* 0x0000000000047805 */ /* 0x000fe2000001ff00 */
[----:B------:R-:W-:Y:S01]  /*89f0*/  CS2R R8, SRZ ;  /* 0x0000000000087805 */ /* 0x000fe2000001ff00 */
[----:B------:R-:W2:Y:S04]  /*8a00*/  SHFL.IDX PT, R10, R6, RZ, 0x1c1f ;  /* 0x001c1fff060a7589 */ /* 0x000ea800000e0000 */
[----:B------:R3:W4:Y:S04]  /*8a10*/  SHFL.IDX PT, R15, R2, RZ, 0x1c1f ;  /* 0x001c1fff020f7589 */ /* 0x00072800000e0000 */
[----:B------:R5:W1:Y:S01]  /*8a20*/  SHFL.IDX PT, R14, R7, RZ, 0x1c1f ;  /* 0x001c1fff070e7589 */ /* 0x000a6200000e0000 */
[----:B---3--:R-:W-:Y:S01]  /*8a30*/  CS2R R2, SRZ ;  /* 0x0000000000027805 */ /* 0x008fe2000001ff00 */
[----:B-----5:R-:W-:Y:S01]  /*8a40*/  CS2R R6, SRZ ;  /* 0x0000000000067805 */ /* 0x020fe2000001ff00 */
[----:B------:R-:W-:Y:S05]  /*8a50*/  @P0 BRA `(.L_x_287) ;  /* 0x0000011000000947 */ /* 0x000fea0003800000 */
[----:B-12-4-:R-:W-:Y:S01]  /*8a60*/  ISETP.GE.AND P2, PT, R28, c[0x0][0x27c], PT ;  /* 0x00009f001c007a0c */ /* 0x016fe20003f46270 */
[C---:B------:R-:W-:Y:S01]  /*8a70*/  IMAD.SHL.U32 R0, R30.reuse, 0x2, RZ ;  /* 0x000000021e007824 */ /* 0x040fe200078e00ff */
[----:B------:R-:W-:-:S02]  /*8a80*/  ISETP.GE.AND P0, PT, R30, c[0x0][0x27c], PT ;  /* 0x00009f001e007a0c */ /* 0x000fc40003f06270 */
[----:B------:R-:W-:-:S04]  /*8a90*/  SHF.R.S32.HI R2, RZ, 0x1f, R30 ;  /* 0x0000001fff027819 */ /* 0x000fc8000001141e */
[----:B------:R-:W-:-:S05]  /*8aa0*/  SHF.L.U64.HI R2, R30, 0x1, R2 ;  /* 0x000000011e027819 */ /* 0x000fca0000010202 */
[----:B------:R-:W-:Y:S02]  /*8ab0*/  @!P2 IMAD.WIDE R4, R28, 0x2, R10 ;  /* 0x000000021c04a825 */ /* 0x000fe400078e020a */
[-C--:B------:R-:W-:Y:S02]  /*8ac0*/  @!P0 IADD3 R16, P4, R10, R0.reuse, RZ ;  /* 0x000000000a108210 */ /* 0x080fe40007f9e0ff */
[----:B------:R-:W-:Y:S01]  /*8ad0*/  @!P0 IADD3 R10, P3, R14, R0, RZ ;  /* 0x000000000e0a8210 */ /* 0x000fe20007f7e0ff */
[----:B------:R1:W5:Y:S01]  /*8ae0*/  @!P2 LD.E.64 R8, [R4.64] ;  /* 0x000000080408a980 */ /* 0x000362000c101b00 */
[----:B------:R-:W-:-:S04]  /*8af0*/  @!P2 IMAD.WIDE R18, R28, 0x2, R14 ;  /* 0x000000021c12a825 */ /* 0x000fc800078e020e */
[--C-:B------:R-:W-:Y:S01]  /*8b00*/  @!P0 IMAD.X R17, R11, 0x1, R2.reuse, P4 ;  /* 0x000000010b118824 */ /* 0x100fe200020e0602 */
[----:B------:R2:W5:Y:S01]  /*8b10*/  @!P2 LD.E.64 R6, [R18.64] ;  /* 0x000000081206a980 */ /* 0x000562000c101b00 */
[----:B------:R-:W-:Y:S02]  /*8b20*/  @!P0 IMAD.X R11, R15, 0x1, R2, P3 ;  /* 0x000000010f0b8824 */ /* 0x000fe400018e0602 */
[----:B------:R-:W-:-:S06]  /*8b30*/  CS2R R2, SRZ ;  /* 0x0000000000027805 */ /* 0x000fcc000001ff00 */
[----:B------:R2:W5:Y:S01]  /*8b40*/  @!P0 LD.E.64 R2, [R10.64] ;  /* 0x000000080a028980 */ /* 0x000562000c101b00 */
[----:B-1----:R-:W-:-:S06]  /*8b50*/  CS2R R4, SRZ ;  /* 0x0000000000047805 */ /* 0x002fcc000001ff00 */
[----:B------:R2:W5:Y:S02]  /*8b60*/  @!P0 LD.E.64 R4, [R16.64] ;  /* 0x0000000810048980 */ /* 0x000564000c101b00 */
.L_x_287:
[----:B-12-4-:R-:W-:Y:S05]  /*8b70*/  BSYNC B0 ;  /* 0x0000000000007941 */ /* 0x016fea0003800000 */
.L_x_286:
[----:B-----5:R-:W-:Y:S01]  /*8b80*/  IMAD.MOV.U32 R18, RZ, RZ, R8 ;  /* 0x000000ffff127224 */ /* 0x020fe200078e0008 */
[--C-:B------:R-:W-:Y:S01]  /*8b90*/  SHF.R.U64 R0, R8, 0x10, R9.reuse ;  /* 0x0000001008007819 */ /* 0x100fe20000001209 */
[--C-:B------:R-:W-:Y:S01]  /*8ba0*/  IMAD.MOV.U32 R17, RZ, RZ, R9.reuse ;  /* 0x000000ffff117224 */ /* 0x100fe200078e0009 */
[----:B------:R-:W-:Y:S01]  /*8bb0*/  SHF.R.U32.HI R14, RZ, 0x10, R9 ;  /* 0x00000010ff0e7819 */ /* 0x000fe20000011609 */
[----:B------:R-:W-:Y:S01]  /*8bc0*/  IMAD.MOV.U32 R15, RZ, RZ, R5 ;  /* 0x000000ffff0f7224 */ /* 0x000fe200078e0005 */
[----:B------:R-:W-:Y:S01]  /*8bd0*/  PRMT R19, R0, 0x5410, R18 ;  /* 0x0000541000137816 */ /* 0x000fe20000000012 */
[----:B------:R-:W-:Y:S01]  /*8be0*/  IMAD R0, R26, -0x80, R13 ;  /* 0xffffff801a007824 */ /* 0x000fe200078e020d */
[----:B------:R-:W-:Y:S01]  /*8bf0*/  PRMT R20, R14, 0x5410, R17 ;  /* 0x000054100e147816 */ /* 0x000fe20000000011 */
[----:B------:R-:W-:Y:S01]  /*8c00*/  IMAD.MOV.U32 R16, RZ, RZ, R4 ;  /* 0x000000ffff107224 */ /* 0x000fe200078e0004 */
[----:B------:R-:W-:Y:S01]  /*8c10*/  SHF.R.U64 R12, R4, 0x10, R5 ;  /* 0x00000010040c7819 */ /* 0x000fe20000001205 */
[----:B------:R-:W-:Y:S01]  /*8c20*/  IMAD.MOV.U32 R11, RZ, RZ, R6 ;  /* 0x000000ffff0b7224 */ /* 0x000fe200078e0006 */
[----:B------:R-:W-:Y:S01]  /*8c30*/  IMNMX R17, R0, 0x80, PT ;  /* 0x0000008000117817 */ /* 0x000fe20003800200 */
[----:B------:R-:W-:Y:S01]  /*8c40*/  IMAD.MOV.U32 R10, RZ, RZ, R7 ;  /* 0x000000ffff0a7224 */ /* 0x000fe200078e0007 */
[----:B------:R-:W-:Y:S01]  /*8c50*/  SHF.R.U32.HI R9, RZ, 0x10, R5 ;  /* 0x00000010ff097819 */ /* 0x000fe20000011605 */
[----:B------:R-:W-:-:S04]  /*8c60*/  DEPBAR.LE SB0, 0x1 ;  /* 0x000080400000791a */ /* 0x000fc80000000000 */
[----:B------:R-:W-:Y:S01]  /*8c70*/  BAR.SYNC.DEFER_BLOCKING 0x0 ;  /* 0x0000000000007b1d */ /* 0x000fe20000010000 */
[----:B------:R-:W-:Y:S02]  /*8c80*/  ISETP.GE.AND P0, PT, R25, R17, PT ;  /* 0x000000111900720c */ /* 0x000fe40003f06270 */
[----:B------:R-:W-:Y:S01]  /*8c90*/  SHF.R.U64 R8, R6, 0x10, R7 ;  /* 0x0000001006087819 */ /* 0x000fe20000001207 */
[----:B------:R-:W-:Y:S01]  /*8ca0*/  IMAD.MOV.U32 R6, RZ, RZ, R3 ;  /* 0x000000ffff067224 */ /* 0x000fe200078e0003 */
[----:B------:R-:W-:Y:S01]  /*8cb0*/  SHF.R.U32.HI R5, RZ, 0x10, R7 ;  /* 0x00000010ff057819 */ /* 0x000fe20000011607 */
[----:B------:R-:W-:Y:S01]  /*8cc0*/  IMAD.MOV.U32 R7, RZ, RZ, R2 ;  /* 0x000000ffff077224 */ /* 0x000fe200078e0002 */
[--C-:B------:R-:W-:Y:S01]  /*8cd0*/  SHF.R.U64 R4, R2, 0x10, R3.reuse ;  /* 0x0000001002047819 */ /* 0x100fe20000001203 */
[----:B------:R-:W-:Y:S01]  /*8ce0*/  BSSY B1, `(.L_x_288) ;  /* 0x000005b000017945 */ /* 0x000fe20003800000 */
[----:B------:R-:W-:Y:S02]  /*8cf0*/  SHF.R.U32.HI R2, RZ, 0x10, R3 ;  /* 0x00000010ff027819 */ /* 0x000fe40000011603 */
[----:B------:R-:W-:-:S02]  /*8d00*/  PRMT R23, R12, 0x5410, R16 ;  /* 0x000054100c177816 */ /* 0x000fc40000000010 */
[----:B------:R-:W-:Y:S02]  /*8d10*/  PRMT R24, R9, 0x5410, R15 ;  /* 0x0000541009187816 */ /* 0x000fe4000000000f */
[----:B------:R-:W-:Y:S02]  /*8d20*/  PRMT R16, R11, 0x5410, R8 ;  /* 0x000054100b107816 */ /* 0x000fe40000000008 */
[----:B------:R-:W-:Y:S02]  /*8d30*/  PRMT R18, R5, 0x5410, R10 ;  /* 0x0000541005127816 */ /* 0x000fe4000000000a */
[----:B------:R-:W-:Y:S02]  /*8d40*/  PRMT R21, R7, 0x5410, R4 ;  /* 0x0000541007157816 */ /* 0x000fe40000000004 */
[----:B------:R-:W-:Y:S01]  /*8d50*/  PRMT R22, R2, 0x5410, R6 ;  /* 0x0000541002167816 */ /* 0x000fe20000000006 */
[----:B------:R-:W-:Y:S05]  /*8d60*/  @P0 BRA `(.L_x_289) ;  /* 0x0000052000000947 */ /* 0x000fea0003800000 */
[----:B------:R-:W-:Y:S01]  /*8d70*/  ISETP.GE.AND P0, PT, R28, c[0x0][0x27c], PT ;  /* 0x00009f001c007a0c */ /* 0x000fe20003f06270 */
[----:B------:R-:W-:-:S12]  /*8d80*/  BSSY B0, `(.L_x_290) ;  /* 0x0000028000007945 */ /* 0x000fd80003800000 */
[----:B------:R-:W-:Y:S05]  /*8d90*/  @P0 BRA `(.L_x_291) ;  /* 0x0000026000000947 */ /* 0x000fea0003800000 */
[----:B------:R-:W1:Y:S01]  /*8da0*/  LDS.128 R4, [R81+0x5000] ;  /* 0x0050000051047984 */ /* 0x000e620000000c00 */
[--C-:B------:R-:W-:Y:S02]  /*8db0*/  HADD2.F32 R9, -RZ, R16.reuse.H0_H0 ;  /* 0x20000010ff097230 */ /* 0x100fe40000004100 */
[----:B------:R-:W-:Y:S02]  /*8dc0*/  HADD2.F32 R0, -RZ, R16.H1_H1 ;  /* 0x30000010ff007230 */ /* 0x000fe40000004100 */
[--C-:B------:R-:W-:Y:S02]  /*8dd0*/  HADD2.F32 R3, -RZ, R19.reuse.H1_H1 ;  /* 0x30000013ff037230 */ /* 0x100fe40000004100 */
[----:B------:R-:W-:Y:S02]  /*8de0*/  HADD2.F32 R2, -RZ, R19.H0_H0 ;  /* 0x20000013ff027230 */ /* 0x000fe40000004100 */
[--C-:B-1----:R-:W-:Y:S02]  /*8df0*/  HADD2.F32 R10, -RZ, R4.reuse.H0_H0 ;  /* 0x20000004ff0a7230 */ /* 0x102fe40000004100 */
[----:B------:R-:W-:-:S02]  /*8e00*/  HADD2.F32 R8, -RZ, R4.H1_H1 ;  /* 0x30000004ff087230 */ /* 0x000fc40000004100 */
[--C-:B------:R-:W-:Y:S01]  /*8e10*/  HADD2.F32 R4, -RZ, R5.reuse.H0_H0 ;  /* 0x20000005ff047230 */ /* 0x100fe20000004100 */
[-C--:B------:R-:W-:Y:S01]  /*8e20*/  FMUL.FTZ R13, R10, R9.reuse ;  /* 0x000000090a0d7220 */ /* 0x080fe20000410000 */
[----:B------:R-:W-:Y:S01]  /*8e30*/  HADD2.F32 R5, -RZ, R5.H1_H1 ;  /* 0x30000005ff057230 */ /* 0x000fe20000004100 */
[----:B------:R-:W-:Y:S01]  /*8e40*/  FMUL.FTZ R14, R8, R9 ;  /* 0x00000009080e7220 */ /* 0x000fe20000410000 */
[--C-:B------:R-:W-:Y:S02]  /*8e50*/  HADD2.F32 R12, -RZ, R6.reuse.H0_H0 ;  /* 0x20000006ff0c7230 */ /* 0x100fe40000004100 */
[----:B------:R-:W-:Y:S01]  /*8e60*/  HADD2.F32 R11, -RZ, R6.H1_H1 ;  /* 0x30000006ff0b7230 */ /* 0x000fe20000004100 */
[-C--:B------:R-:W-:Y:S01]  /*8e70*/  FMUL.FTZ R9, R5, R0.reuse ;  /* 0x0000000005097220 */ /* 0x080fe20000410000 */
[--C-:B------:R-:W-:Y:S01]  /*8e80*/  HADD2.F32 R6, -RZ, R7.reuse.H0_H0 ;  /* 0x20000007ff067230 */ /* 0x100fe20000004100 */
[----:B------:R-:W-:Y:S01]  /*8e90*/  FMUL.FTZ R0, R4, R0 ;  /* 0x0000000004007220 */ /* 0x000fe20000410000 */
[----:B------:R-:W-:Y:S01]  /*8ea0*/  HADD2.F32 R7, -RZ, R7.H1_H1 ;  /* 0x30000007ff077230 */ /* 0x000fe20000004100 */
[----:B------:R-:W-:-:S02]  /*8eb0*/  FFMA.FTZ R15, R10, R3, -R14 ;  /* 0x000000030a0f7223 */ /* 0x000fc4000001080e */
[----:B------:R-:W-:Y:S01]  /*8ec0*/  FFMA.FTZ R14, R8, R3, R13 ;  /* 0x00000003080e7223 */ /* 0x000fe2000001000d */
[----:B------:R-:W-:Y:S01]  /*8ed0*/  HADD2.F32 R3, -RZ, R20.H1_H1 ;  /* 0x30000014ff037230 */ /* 0x000fe20000004100 */
[-C--:B------:R-:W-:Y:S01]  /*8ee0*/  FFMA.FTZ R13, R4, R2.reuse, -R9 ;  /* 0x00000002040d7223 */ /* 0x080fe20000010809 */
[--C-:B------:R-:W-:Y:S01]  /*8ef0*/  HADD2.F32 R4, -RZ, R18.reuse.H1_H1 ;  /* 0x30000012ff047230 */ /* 0x100fe20000004100 */
[----:B------:R-:W-:Y:S01]  /*8f00*/  FFMA.FTZ R10, R5, R2, R0 ;  /* 0x00000002050a7223 */ /* 0x000fe20000010000 */
[----:B------:R-:W-:Y:S02]  /*8f10*/  HADD2.F32 R0, -RZ, R18.H0_H0 ;  /* 0x20000012ff007230 */ /* 0x000fe40000004100 */
[----:B------:R-:W-:Y:S01]  /*8f20*/  HADD2.F32 R2, -RZ, R20.H0_H0 ;  /* 0x20000014ff027230 */ /* 0x000fe20000004100 */
[----:B------:R-:W-:Y:S02]  /*8f30*/  FMUL.FTZ R9, R11, R4 ;  /* 0x000000040b097220 */ /* 0x000fe40000410000 */
[----:B------:R-:W-:-:S02]  /*8f40*/  FMUL.FTZ R8, R7, R0 ;  /* 0x0000000007087220 */ /* 0x000fc40000410000 */
[----:B------:R-:W-:Y:S02]  /*8f50*/  FMUL.FTZ R4, R12, R4 ;  /* 0x000000040c047220 */ /* 0x000fe40000410000 */
[----:B------:R-:W-:Y:S02]  /*8f60*/  FMUL.FTZ R5, R6, R0 ;  /* 0x0000000006057220 */ /* 0x000fe40000410000 */
[-C--:B------:R-:W-:Y:S02]  /*8f70*/  FFMA.FTZ R9, R12, R3.reuse, -R9 ;  /* 0x000000030c097223 */ /* 0x080fe40000010809 */
[-C--:B------:R-:W-:Y:S02]  /*8f80*/  FFMA.FTZ R0, R6, R2.reuse, -R8 ;  /* 0x0000000206007223 */ /* 0x080fe40000010808 */
[----:B------:R-:W-:Y:S01]  /*8f90*/  FFMA.FTZ R3, R11, R3, R4 ;  /* 0x000000030b037223 */ /* 0x000fe20000010004 */
[----:B------:R-:W-:Y:S01]  /*8fa0*/  F2FP.PACK_AB R4, R14, R15 ;  /* 0x0000000f0e04723e */ /* 0x000fe200000000ff */
[----:B------:R-:W-:Y:S01]  /*8fb0*/  FFMA.FTZ R2, R7, R2, R5 ;  /* 0x0000000207027223 */ /* 0x000fe20000010005 */
[----:B------:R-:W-:-:S02]  /*8fc0*/  F2FP.PACK_AB R5, R10, R13 ;  /* 0x0000000d0a05723e */ /* 0x000fc400000000ff */
[----:B------:R-:W-:Y:S02]  /*8fd0*/  F2FP.PACK_AB R6, R3, R9 ;  /* 0x000000090306723e */ /* 0x000fe400000000ff */
[----:B------:R-:W-:-:S05]  /*8fe0*/  F2FP.PACK_AB R7, R2, R0 ;  /* 0x000000000207723e */ /* 0x000fca00000000ff */
[----:B------:R1:W-:Y:S02]  /*8ff0*/  STS.128 [R81+0x5000], R4 ;  /* 0x0050000451007388 */ /* 0x0003e40000000c00 */
.L_x_291:
[----:B------:R-:W-:Y:S05]  /*9000*/  BSYNC B0 ;  /* 0x0000000000007941 */ /* 0x000fea0003800000 */
.L_x_290:
[----:B------:R-:W-:-:S13]  /*9010*/  ISETP.GE.AND P0, PT, R30, c[0x0][0x27c], PT ;  /* 0x00009f001e007a0c */ /* 0x000fda0003f06270 */
[----:B------:R-:W-:Y:S05]  /*9020*/  @P0 BRA `(.L_x_289) ;  /* 0x0000026000000947 */ /* 0x000fea0003800000 */
[----:B-1----:R-:W1:Y:S01]  /*9030*/  LDS.128 R4, [R82+0x5000] ;  /* 0x0050000052047984 */ /* 0x002e620000000c00 */
        /* <DEDUP_REMOVED lines=37> */
.L_x_289:
[----:B------:R-:W-:Y:S05]  /*9290*/  BSYNC B1 ;  /* 0x0000000000017941 */ /* 0x000fea0003800000 */
.L_x_288:
[----:B------:R-:W-:Y:S01]  /*92a0*/  ISETP.GE.AND P0, PT, R141, R17, PT ;  /* 0x000000118d00720c */ /* 0x000fe20003f06270 */
[----:B------:R-:W-:-:S12]  /*92b0*/  BSSY B1, `(.L_x_292) ;  /* 0x0000054000017945 */ /* 0x000fd80003800000 */
[----:B------:R-:W-:Y:S05]  /*92c0*/  @P0 BRA `(.L_x_293) ;  /* 0x0000052000000947 */ /* 0x000fea0003800000 */
[----:B------:R-:W-:Y:S01]  /*92d0*/  ISETP.GE.AND P0, PT, R28, c[0x0][0x27c], PT ;  /* 0x00009f001c007a0c */ /* 0x000fe20003f06270 */
[----:B------:R-:W-:-:S12]  /*92e0*/  BSSY B0, `(.L_x_294) ;  /* 0x0000028000007945 */ /* 0x000fd80003800000 */
        /* <DEDUP_REMOVED lines=9> */
[C---:B------:R-:W-:Y:S01]  /*9380*/  FMUL.FTZ R13, R9.reuse, R10 ;  /* 0x0000000a090d7220 */ /* 0x040fe20000410000 */
[----:B------:R-:W-:Y:S01]  /*9390*/  HADD2.F32 R5, -RZ, R5.H1_H1 ;  /* 0x30000005ff057230 */ /* 0x000fe20000004100 */
[----:B------:R-:W-:Y:S01]  /*93a0*/  FMUL.FTZ R14, R9, R8 ;  /* 0x00000008090e7220 */ /* 0x000fe20000410000 */
[--C-:B------:R-:W-:Y:S02]  /*93b0*/  HADD2.F32 R12, -RZ, R6.reuse.H0_H0 ;  /* 0x20000006ff0c7230 */ /* 0x100fe40000004100 */
[----:B------:R-:W-:Y:S01]  /*93c0*/  HADD2.F32 R11, -RZ, R6.H1_H1 ;  /* 0x30000006ff0b7230 */ /* 0x000fe20000004100 */
[C---:B------:R-:W-:Y:S01]  /*93d0*/  FMUL.FTZ R9, R0.reuse, R5 ;  /* 0x0000000500097220 */ /* 0x040fe20000410000 */
[--C-:B------:R-:W-:Y:S01]  /*93e0*/  HADD2.F32 R6, -RZ, R7.reuse.H0_H0 ;  /* 0x20000007ff067230 */ /* 0x100fe20000004100 */
[----:B------:R-:W-:Y:S01]  /*93f0*/  FMUL.FTZ R0, R0, R4 ;  /* 0x0000000400007220 */ /* 0x000fe20000410000 */
[----:B------:R-:W-:Y:S01]  /*9400*/  HADD2.F32 R7, -RZ, R7.H1_H1 ;  /* 0x30000007ff077230 */ /* 0x000fe20000004100 */
[----:B------:R-:W-:-:S02]  /*9410*/  FFMA.FTZ R15, R3, R10, -R14 ;  /* 0x0000000a030f7223 */ /* 0x000fc4000001080e */
[----:B------:R-:W-:Y:S01]  /*9420*/  FFMA.FTZ R14, R3, R8, R13 ;  /* 0x00000008030e7223 */ /* 0x000fe2000001000d */
[----:B------:R-:W-:Y:S01]  /*9430*/  HADD2.F32 R3, -RZ, R20.H1_H1 ;  /* 0x30000014ff037230 */ /* 0x000fe20000004100 */
[C---:B------:R-:W-:Y:S01]  /*9440*/  FFMA.FTZ R13, R2.reuse, R4, -R9 ;  /* 0x00000004020d7223 */ /* 0x040fe20000010809 */
        /* <DEDUP_REMOVED lines=8> */
[C---:B------:R-:W-:Y:S02]  /*94d0*/  FFMA.FTZ R9, R3.reuse, R12, -R9 ;  /* 0x0000000c03097223 */ /* 0x040fe40000010809 */
[----:B------:R-:W-:Y:S02]  /*94e0*/  FFMA.FTZ R0, R2, R6, -R8 ;  /* 0x0000000602007223 */ /* 0x000fe40000010808 */
[----:B------:R-:W-:Y:S01]  /*94f0*/  FFMA.FTZ R3, R3, R11, R4 ;  /* 0x0000000b03037223 */ /* 0x000fe20000010004 */
[----:B------:R-:W-:Y:S01]  /*9500*/  F2FP.PACK_AB R4, R14, R15 ;  /* 0x0000000f0e04723e */ /* 0x000fe200000000ff */
[----:B------:R-:W-:Y:S01]  /*9510*/  FFMA.FTZ R2, R2, R7, R5 ;  /* 0x0000000702027223 */ /* 0x000fe20000010005 */
[----:B------:R-:W-:-:S02]  /*9520*/  F2FP.PACK_AB R5, R10, R13 ;  /* 0x0000000d0a05723e */ /* 0x000fc400000000ff */
[----:B------:R-:W-:Y:S02]  /*9530*/  F2FP.PACK_AB R6, R3, R9 ;  /* 0x000000090306723e */ /* 0x000fe400000000ff */
[----:B------:R-:W-:-:S05]  /*9540*/  F2FP.PACK_AB R7, R2, R0 ;  /* 0x000000000207723e */ /* 0x000fca00000000ff */
[----:B------:R1:W-:Y:S02]  /*9550*/  STS.128 [R81+0x6000], R4 ;  /* 0x0060000451007388 */ /* 0x0003e40000000c00 */
.L_x_295:
[----:B------:R-:W-:Y:S05]  /*9560*/  BSYNC B0 ;  /* 0x0000000000007941 */ /* 0x000fea0003800000 */
.L_x_294:
        /* <DEDUP_REMOVED lines=40> */
.L_x_293:
[----:B------:R-:W-:Y:S05]  /*97f0*/  BSYNC B1 ;  /* 0x0000000000017941 */ /* 0x000fea0003800000 */
.L_x_292:
        /* <DEDUP_REMOVED lines=44> */
.L_x_299:
[----:B------:R-:W-:Y:S05]  /*9ac0*/  BSYNC B0 ;  /* 0x0000000000007941 */ /* 0x000fea0003800000 */
.L_x_298:
        /* <DEDUP_REMOVED lines=40> */
.L_x_297:
[----:B------:R-:W-:Y:S05]  /*9d50*/  BSYNC B1 ;  /* 0x0000000000017941 */ /* 0x000fea0003800000 */
.L_x_296:
[----:B------:R-:W-:-:S13]  /*9d60*/  ISETP.GE.AND P0, PT, R49, R17, PT ;  /* 0x000000113100720c */ /* 0x000fda0003f06270 */
        /* <DEDUP_REMOVED lines=42> */
.L_x_302:
[----:B------:R-:W-:Y:S05]  /*a010*/  BSYNC B0 ;  /* 0x0000000000007941 */ /* 0x000fea0003800000 */
.L_x_301:
        /* <DEDUP_REMOVED lines=39> */
[----:B------:R1:W-:Y:S01]  /*a290*/  STS.128 [R82+0x8000], R4 ;  /* 0x0080000452007388 */ /* 0x0003e20000000c00 */
[----:B------:R-:W-:Y:S05]  /*a2a0*/  BRA `(.L_x_300) ;  /* 0x000019b000007947 */ /* 0x000fea0003800000 */
.L_x_285:
[----:B------:R-:W-:Y:S01]  /*a2b0*/  ISETP.GE.AND P0, PT, R3, R13, PT ;  /* 0x0000000d0300720c */ /* 0x000fe20003f06270 */
[----:B------:R-:W1:Y:S01]  /*a2c0*/  SHFL.IDX PT, R15, R0, RZ, 0x1c1f ;  /* 0x001c1fff000f7589 */ /* 0x000e6200000e0000 */
[----:B------:R-:W-:Y:S01]  /*a2d0*/  BSSY B0, `(.L_x_303) ;  /* 0x0000014000007945 */ /* 0x000fe20003800000 */
[----:B------:R-:W-:Y:S01]  /*a2e0*/  CS2R R4, SRZ ;  /* 0x0000000000047805 */ /* 0x000fe2000001ff00 */
[----:B------:R-:W-:Y:S01]  /*a2f0*/  CS2R R10, SRZ ;  /* 0x00000000000a7805 */ /* 0x000fe2000001ff00 */
[----:B------:R-:W2:Y:S01]  /*a300*/  SHFL.IDX PT, R14, R6, RZ, 0x1c1f ;  /* 0x001c1fff060e7589 */ /* 0x000ea200000e0000 */
[----:B------:R-:W-:-:S03]  /*a310*/  CS2R R8, SRZ ;  /* 0x0000000000087805 */ /* 0x000fc6000001ff00 */
[----:B------:R-:W3:Y:S04]  /*a320*/  SHFL.IDX PT, R16, R2, RZ, 0x1c1f ;  /* 0x001c1fff02107589 */ /* 0x000ee800000e0000 */
[----:B------:R4:W1:Y:S02]  /*a330*/  SHFL.IDX PT, R12, R7, RZ, 0x1c1f ;  /* 0x001c1fff070c7589 */ /* 0x00086400000e0000 */
[----:B----4-:R-:W-:Y:S01]  /*a340*/  CS2R R6, SRZ ;  /* 0x0000000000067805 */ /* 0x010fe2000001ff00 */
[----:B------:R-:W-:Y:S05]  /*a350*/  @P0 BRA `(.L_x_304) ;  /* 0x000000b000000947 */ /* 0x000fea0003800000 */
[C---:B-123--:R-:W-:Y:S01]  /*a360*/  ISETP.GE.AND P0, PT, R32.reuse, c[0x0][0x27c], PT ;  /* 0x00009f0020007a0c */ /* 0x04efe20003f06270 */
[C---:B------:R-:W-:Y:S01]  /*a370*/  IMAD.SHL.U32 R2, R32.reuse, 0x2, RZ ;  /* 0x0000000220027824 */ /* 0x040fe200078e00ff */
[----:B------:R-:W-:Y:S01]  /*a380*/  SHF.L.U64.HI R0, R32, 0x1, R33 ;  /* 0x0000000120007819 */ /* 0x000fe20000010221 */
[----:B------:R-:W-:-:S03]  /*a390*/  CS2R R6, SRZ ;  /* 0x0000000000067805 */ /* 0x000fc6000001ff00 */
[-C--:B------:R-:W-:Y:S02]  /*a3a0*/  IADD3 R14, P3, R14, R2.reuse, RZ ;  /* 0x000000020e0e7210 */ /* 0x080fe40007f7e0ff */
[----:B------:R-:W-:-:S03]  /*a3b0*/  IADD3 R2, P2, R12, R2, RZ ;  /* 0x000000020c027210 */ /* 0x000fc60007f5e0ff */
[--C-:B------:R-:W-:Y:S02]  /*a3c0*/  IMAD.X R15, R15, 0x1, R0.reuse, P3 ;  /* 0x000000010f0f7824 */ /* 0x100fe400018e0600 */
[----:B------:R-:W-:Y:S01]  /*a3d0*/  IMAD.X R3, R16, 0x1, R0, P2 ;  /* 0x0000000110037824 */ /* 0x000fe200010e0600 */
[----:B------:R-:W-:Y:S05]  /*a3e0*/  @P0 BRA `(.L_x_304) ;  /* 0x0000002000000947 */ /* 0x000fea0003800000 */
[----:B------:R1:W5:Y:S04]  /*a3f0*/  LD.E.128 R8, [R14.64] ;  /* 0x000000080e087980 */ /* 0x000368000c101d00 */
[----:B------:R1:W5:Y:S02]  /*a400*/  LD.E.128 R4, [R2.64] ;  /* 0x0000000802047980 */ /* 0x000364000c101d00 */
.L_x_304:
[----:B-123--:R-:W-:Y:S05]  /*a410*/  BSYNC B0 ;  /* 0x0000000000007941 */ /* 0x00efea0003800000 */
.L_x_303:
[--C-:B-----5:R-:W-:Y:S01]  /*a420*/  IMAD.MOV.U32 R18, RZ, RZ, R9.reuse ;  /* 0x000000ffff127224 */ /* 0x120fe200078e0009 */
[----:B------:R-:W-:Y:S01]  /*a430*/  SHF.R.U32.HI R0, RZ, 0x10, R9 ;  /* 0x00000010ff007819 */ /* 0x000fe20000011609 */
[----:B------:R-:W-:Y:S01]  /*a440*/  IMAD.MOV.U32 R16, RZ, RZ, R10 ;  /* 0x000000ffff107224 */ /* 0x000fe200078e000a */
[----:B------:R-:W-:Y:S01]  /*a450*/  ISETP.GE.AND P0, PT, R32, c[0x0][0x27c], PT ;  /* 0x00009f0020007a0c */ /* 0x000fe20003f06270 */
[----:B------:R-:W-:Y:S01]  /*a460*/  IMAD.MOV.U32 R15, RZ, RZ, R11 ;  /* 0x000000ffff0f7224 */ /* 0x000fe200078e000b */
[----:B------:R-:W-:Y:S01]  /*a470*/  PRMT R44, R18, 0x5410, R0 ;  /* 0x00005410122c7816 */ /* 0x000fe20000000000 */
[----:B------:R-:W-:Y:S01]  /*a480*/  IMAD R0, R26, -0x80, R13 ;  /* 0xffffff801a007824 */ /* 0x000fe200078e020d */
[----:B------:R-:W-:Y:S01]  /*a490*/  SHF.R.U64 R17, R8, 0x10, R9 ;  /* 0x0000001008117819 */ /* 0x000fe20000001209 */
[----:B------:R-:W-:Y:S01]  /*a4a0*/  IMAD.MOV.U32 R12, RZ, RZ, R4 ;  /* 0x000000ffff0c7224 */ /* 0x000fe200078e0004 */
[--C-:B------:R-:W-:Y:S01]  /*a4b0*/  SHF.R.U64 R14, R10, 0x10, R11.reuse ;  /* 0x000000100a0e7819 */ /* 0x100fe2000000120b */
[----:B------:R-:W-:Y:S01]  /*a4c0*/  IMAD.MOV.U32 R19, RZ, RZ, R8 ;  /* 0x000000ffff137224 */ /* 0x000fe200078e0008 */
[----:B------:R-:W-:Y:S01]  /*a4d0*/  IMNMX R39, R0, 0x80, PT ;  /* 0x0000008000277817 */ /* 0x000fe20003800200 */
[----:B------:R-:W-:Y:S01]  /*a4e0*/  IMAD.MOV.U32 R8, RZ, RZ, R6 ;  /* 0x000000ffff087224 */ /* 0x000fe200078e0006 */
[----:B------:R-:W-:Y:S01]  /*a4f0*/  SHF.R.U32.HI R10, RZ, 0x10, R11 ;  /* 0x00000010ff0a7819 */ /* 0x000fe2000001160b */
[----:B------:R-:W-:Y:S01]  /*a500*/  IMAD.MOV.U32 R11, RZ, RZ, R5 ;  /* 0x000000ffff0b7224 */ /* 0x000fe200078e0005 */
[----:B------:R-:W-:Y:S01]  /*a510*/  ISETP.GE.OR P2, PT, R25, R39, P0 ;  /* 0x000000271900720c */ /* 0x000fe20000746670 */
[----:B------:R-:W-:-:S04]  /*a520*/  DEPBAR.LE SB0, 0x1 ;  /* 0x000080400000791a */ /* 0x000fc80000000000 */
[--C-:B------:R-:W-:Y:S01]  /*a530*/  SHF.R.U64 R9, R4, 0x10, R5.reuse ;  /* 0x0000001004097819 */ /* 0x100fe20000001205 */
[----:B------:R-:W-:Y:S01]  /*a540*/  BSSY B0, `(.L_x_305) ;  /* 0x0000064000007945 */ /* 0x000fe20003800000 */
[----:B------:R-:W-:Y:S01]  /*a550*/  SHF.R.U32.HI R4, RZ, 0x10, R5 ;  /* 0x00000010ff047819 */ /* 0x000fe20000011605 */
[--C-:B------:R-:W-:Y:S01]  /*a560*/  IMAD.MOV.U32 R5, RZ, RZ, R7.reuse ;  /* 0x000000ffff057224 */ /* 0x100fe200078e0007 */
[--C-:B------:R-:W-:Y:S02]  /*a570*/  SHF.R.U64 R3, R6, 0x10, R7.reuse ;  /* 0x0000001006037819 */ /* 0x100fe40000001207 */
[----:B------:R-:W-:Y:S02]  /*a580*/  SHF.R.U32.HI R2, RZ, 0x10, R7 ;  /* 0x00000010ff027819 */ /* 0x000fe40000011607 */
[----:B------:R-:W-:Y:S02]  /*a590*/  PRMT R41, R19, 0x5410, R11 ;  /* 0x0000541013297816 */ /* 0x000fe4000000000b */
[----:B------:R-:W-:-:S02]  /*a5a0*/  PRMT R42, R4, 0x5410, R17 ;  /* 0x00005410042a7816 */ /* 0x000fc40000000011 */
[----:B------:R-:W-:Y:S02]  /*a5b0*/  PRMT R46, R14, 0x5410, R16 ;  /* 0x000054100e2e7816 */ /* 0x000fe40000000010 */
[----:B------:R-:W-:Y:S02]  /*a5c0*/  PRMT R47, R10, 0x5410, R15 ;  /* 0x000054100a2f7816 */ /* 0x000fe4000000000f */
[----:B------:R-:W-:Y:S02]  /*a5d0*/  PRMT R40, R9, 0x5410, R12 ;  /* 0x0000541009287816 */ /* 0x000fe4000000000c */
[----:B------:R-:W-:Y:S02]  /*a5e0*/  PRMT R43, R8, 0x5410, R3 ;  /* 0x00005410082b7816 */ /* 0x000fe40000000003 */
[----:B------:R-:W-:Y:S01]  /*a5f0*/  PRMT R45, R2, 0x5410, R5 ;  /* 0x00005410022d7816 */ /* 0x000fe20000000005 */
[----:B------:R-:W-:Y:S06]  /*a600*/  BAR.SYNC.DEFER_BLOCKING 0x0 ;  /* 0x0000000000007b1d */ /* 0x000fec0000010000 */
[----:B------:R-:W-:Y:S05]  /*a610*/  @P2 BRA `(.L_x_306) ;  /* 0x0000056000002947 */ /* 0x000fea0003800000 */
[----:B------:R-:W2:Y:S04]  /*a620*/  LDL R21, [R1+0x54] ;  /* 0x0000540001157983 */ /* 0x000ea80000100800 */
[----:B------:R-:W3:Y:S01]  /*a630*/  LDL R20, [R1+0x5c] ;  /* 0x00005c0001147983 */ /* 0x000ee20000100800 */
[----:B------:R-:W-:Y:S01]  /*a640*/  IADD3 R2, R32, c[0x0][0x27c], RZ ;  /* 0x00009f0020027a10 */ /* 0x000fe20007ffe0ff */
[----:B------:R-:W-:Y:S01]  /*a650*/  HADD2.F32 R13, -RZ, R41.H0_H0 ;  /* 0x20000029ff0d7230 */ /* 0x000fe20000004100 */
[----:B--2---:R-:W-:-:S02]  /*a660*/  LOP3.LUT R0, R21, 0x38, R32, 0xf8, !PT ;  /* 0x0000003815007812 */ /* 0x004fc400078ef820 */
[----:B------:R-:W-:Y:S02]  /*a670*/  LOP3.LUT R2, R21, 0x38, R2, 0xf8, !PT ;  /* 0x0000003815027812 */ /* 0x000fe400078ef802 */
[----:B---3--:R-:W-:-:S04]  /*a680*/  LOP3.LUT R0, R154, R0, R20, 0xf6, !PT ;  /* 0x000000009a007212 */ /* 0x008fc800078ef614 */
[----:B------:R-:W-:Y:S02]  /*a690*/  LEA R28, R0, 0x5100, 0x1 ;  /* 0x00005100001c7811 */ /* 0x000fe400078e08ff */
[----:B------:R-:W-:Y:S01]  /*a6a0*/  LOP3.LUT R0, R2, R20, RZ, 0x3c, !PT ;  /* 0x0000001402007212 */ /* 0x000fe200078e3cff */
[----:B------:R-:W-:Y:S02]  /*a6b0*/  HADD2.F32 R2, -RZ, R40.H1_H1 ;  /* 0x30000028ff027230 */ /* 0x000fe40000004100 */
[----:B------:R-:W1:Y:S01]  /*a6c0*/  LDS.128 R4, [R28] ;  /* 0x000000001c047984 */ /* 0x000e620000000c00 */
[----:B------:R-:W-:-:S04]  /*a6d0*/  IADD3 R0, R154, R0, RZ ;  /* 0x000000009a007210 */ /* 0x000fc80007ffe0ff */
[----:B------:R-:W-:Y:S01]  /*a6e0*/  SHF.L.U32 R27, R0, 0x1, RZ ;  /* 0x00000001001b7819 */ /* 0x000fe200000006ff */
[----:B------:R-:W-:-:S04]  /*a6f0*/  HADD2.F32 R0, -RZ, R40.H0_H0 ;  /* 0x20000028ff007230 */ /* 0x000fc80000004100 */
[----:B------:R-:W2:Y:S01]  /*a700*/  LDS.128 R8, [R27+0x5100] ;  /* 0x005100001b087984 */ /* 0x000ea20000000c00 */
[--C-:B-1----:R-:W-:Y:S02]  /*a710*/  HADD2.F32 R17, -RZ, R4.reuse.H0_H0 ;  /* 0x20000004ff117230 */ /* 0x102fe40000004100 */
[----:B------:R-:W-:Y:S02]  /*a720*/  HADD2.F32 R16, -RZ, R4.H1_H1 ;  /* 0x30000004ff107230 */ /* 0x000fe40000004100 */
[--C-:B------:R-:W-:Y:S02]  /*a730*/  HADD2.F32 R23, -RZ, R7.reuse.H0_H0 ;  /* 0x20000007ff177230 */ /* 0x100fe40000004100 */
[----:B------:R-:W-:Y:S01]  /*a740*/  HADD2.F32 R22, -RZ, R7.H1_H1 ;  /* 0x30000007ff167230 */ /* 0x000fe20000004100 */
[----:B------:R-:W-:Y:S01]  /*a750*/  FMUL.FTZ R7, R17, R2 ;  /* 0x0000000211077220 */ /* 0x000fe20000410000 */
[----:B------:R-:W-:Y:S02]  /*a760*/  HADD2.F32 R19, -RZ, R5.H0_H0 ;  /* 0x20000005ff137230 */ /* 0x000fe40000004100 */
[----:B--2---:R-:W-:-:S02]  /*a770*/  HADD2.F32 R4, -RZ, R8.H0_H0 ;  /* 0x20000008ff047230 */ /* 0x004fc40000004100 */
[--C-:B------:R-:W-:Y:S02]  /*a780*/  HADD2.F32 R15, -RZ, R11.reuse.H0_H0 ;  /* 0x2000000bff0f7230 */ /* 0x100fe40000004100 */
[----:B------:R-:W-:Y:S01]  /*a790*/  HADD2.F32 R14, -RZ, R11.H1_H1 ;  /* 0x3000000bff0e7230 */ /* 0x000fe20000004100 */
[----:B------:R-:W-:Y:S01]  /*a7a0*/  FMUL.FTZ R35, R4, R2 ;  /* 0x0000000204237220 */ /* 0x000fe20000410000 */
[----:B------:R-:W-:Y:S01]  /*a7b0*/  HADD2.F32 R18, -RZ, R5.H1_H1 ;  /* 0x30000005ff127230 */ /* 0x000fe20000004100 */
[-C--:B------:R-:W-:Y:S01]  /*a7c0*/  FMUL.FTZ R2, R16, R0.reuse ;  /* 0x0000000010027220 */ /* 0x080fe20000410000 */
[----:B------:R-:W-:Y:S01]  /*a7d0*/  HADD2.F32 R3, -RZ, R8.H1_H1 ;  /* 0x30000008ff037230 */ /* 0x000fe20000004100 */
[-C--:B------:R-:W-:Y:S01]  /*a7e0*/  FFMA.FTZ R38, R4, R13.reuse, R7 ;  /* 0x0000000d04267223 */ /* 0x080fe20000010007 */
[----:B------:R-:W-:Y:S01]  /*a7f0*/  HADD2.F32 R11, -RZ, R42.H1_H1 ;  /* 0x3000002aff0b7230 */ /* 0x000fe20000004100 */
[----:B------:R-:W-:Y:S01]  /*a800*/  FFMA.FTZ R13, R17, R13, -R35 ;  /* 0x0000000d110d7223 */ /* 0x000fe20000010823 */
[----:B------:R-:W-:Y:S01]  /*a810*/  HADD2.F32 R5, -RZ, R41.H1_H1 ;  /* 0x30000029ff057230 */ /* 0x000fe20000004100 */
[C---:B------:R-:W-:Y:S01]  /*a820*/  FMUL.FTZ R34, R3.reuse, R0 ;  /* 0x0000000003227220 */ /* 0x040fe20000410000 */
[--C-:B------:R-:W-:Y:S01]  /*a830*/  HADD2.F32 R21, -RZ, R6.reuse.H0_H0 ;  /* 0x20000006ff157230 */ /* 0x100fe20000004100 */
[----:B------:R-:W-:Y:S01]  /*a840*/  FFMA.FTZ R37, R3, R11, R2 ;  /* 0x0000000b03257223 */ /* 0x000fe20000010002 */
[----:B------:R-:W-:Y:S01]  /*a850*/  HADD2.F32 R20, -RZ, R6.H1_H1 ;  /* 0x30000006ff147230 */ /* 0x000fe20000004100 */
[----:B------:R-:W-:Y:S01]  /*a860*/  FMUL.FTZ R4, R19, R5 ;  /* 0x0000000513047220 */ /* 0x000fe20000410000 */
[----:B------:R-:W-:-:S02]  /*a870*/  HADD2.F32 R8, -RZ, R10.H0_H0 ;  /* 0x2000000aff087230 */ /* 0x000fc40000004100 */
[----:B------:R-:W-:Y:S02]  /*a880*/  HADD2.F32 R12, -RZ, R10.H1_H1 ;  /* 0x3000000aff0c7230 */ /* 0x000fe40000004100 */
[----:B------:R-:W-:Y:S02]  /*a890*/  HADD2.F32 R6, -RZ, R9.H0_H0 ;  /* 0x20000009ff067230 */ /* 0x000fe40000004100 */
[----:B------:R-:W-:Y:S02]  /*a8a0*/  HADD2.F32 R10, -RZ, R44.H0_H0 ;  /* 0x2000002cff0a7230 */ /* 0x000fe40000004100 */
[----:B------:R-:W-:Y:S01]  /*a8b0*/  HADD2.F32 R2, -RZ, R42.H0_H0 ;  /* 0x2000002aff027230 */ /* 0x000fe20000004100 */
[C---:B------:R-:W-:Y:S01]  /*a8c0*/  FMUL.FTZ R30, R6.reuse, R5 ;  /* 0x00000005061e7220 */ /* 0x040fe20000410000 */
[----:B------:R-:W-:Y:S01]  /*a8d0*/  HADD2.F32 R0, -RZ, R43.H0_H0 ;  /* 0x2000002bff007230 */ /* 0x000fe20000004100 */
[----:B------:R-:W-:Y:S01]  /*a8e0*/  FFMA.FTZ R36, R6, R10, R4 ;  /* 0x0000000a06247223 */ /* 0x000fe20000010004 */
[----:B------:R-:W-:Y:S01]  /*a8f0*/  HADD2.F32 R9, -RZ, R9.H1_H1 ;  /* 0x30000009ff097230 */ /* 0x000fe20000004100 */
[----:B------:R-:W-:Y:S01]  /*a900*/  FMUL.FTZ R5, R18, R2 ;  /* 0x0000000212057220 */ /* 0x000fe20000410000 */
[----:B------:R-:W-:Y:S01]  /*a910*/  HADD2.F32 R7, -RZ, R44.H1_H1 ;  /* 0x3000002cff077230 */ /* 0x000fe20000004100 */
[----:B------:R-:W-:Y:S01]  /*a920*/  FMUL.FTZ R4, R21, R0 ;  /* 0x0000000015047220 */ /* 0x000fe20000410000 */
[--C-:B------:R-:W-:Y:S01]  /*a930*/  HADD2.F32 R6, -RZ, R46.reuse.H1_H1 ;  /* 0x3000002eff067230 */ /* 0x100fe20000004100 */
[C---:B------:R-:W-:Y:S01]  /*a940*/  FMUL.FTZ R26, R9.reuse, R2 ;  /* 0x00000002091a7220 */ /* 0x040fe20000410000 */
[----:B------:R-:W-:Y:S01]  /*a950*/  HADD2.F32 R3, -RZ, R43.H1_H1 ;  /* 0x3000002bff037230 */ /* 0x000fe20000004100 */
[----:B------:R-:W-:Y:S01]  /*a960*/  FFMA.FTZ R31, R9, R7, R5 ;  /* 0x00000007091f7223 */ /* 0x000fe20000010005 */
[----:B------:R-:W-:Y:S01]  /*a970*/  HADD2.F32 R5, -RZ, R46.H0_H0 ;  /* 0x2000002eff057230 */ /* 0x000fe20000004100 */
[----:B------:R-:W-:Y:S01]  /*a980*/  FFMA.FTZ R29, R8, R6, R4 ;  /* 0x00000006081d7223 */ /* 0x000fe20000010004 */
[----:B------:R-:W-:Y:S01]  /*a990*/  HADD2.F32 R2, -RZ, R45.H1_H1 ;  /* 0x3000002dff027230 */ /* 0x000fe20000004100 */
[----:B------:R-:W-:-:S02]  /*a9a0*/  FMUL.FTZ R4, R20, R3 ;  /* 0x0000000314047220 */ /* 0x000fc40000410000 */
[----:B------:R-:W-:Y:S01]  /*a9b0*/  FMUL.FTZ R25, R8, R0 ;  /* 0x0000000008197220 */ /* 0x000fe20000410000 */
[----:B------:R-:W-:Y:S01]  /*a9c0*/  HADD2.F32 R0, -RZ, R45.H0_H0 ;  /* 0x2000002dff007230 */ /* 0x000fe20000004100 */
[C---:B------:R-:W-:Y:S01]  /*a9d0*/  FMUL.FTZ R24, R12.reuse, R3 ;  /* 0x000000030c187220 */ /* 0x040fe20000410000 */
[--C-:B------:R-:W-:Y:S01]  /*a9e0*/  HADD2.F32 R3, -RZ, R47.reuse.H0_H0 ;  /* 0x2000002fff037230 */ /* 0x100fe20000004100 */
[----:B------:R-:W-:Y:S01]  /*a9f0*/  FFMA.FTZ R12, R12, R5, R4 ;  /* 0x000000050c0c7223 */ /* 0x000fe20000010004 */
[----:B------:R-:W-:Y:S01]  /*aa00*/  HADD2.F32 R4, -RZ, R47.H1_H1 ;  /* 0x3000002fff047230 */ /* 0x000fe20000004100 */
[----:B------:R-:W-:Y:S02]  /*aa10*/  FMUL.FTZ R8, R23, R2 ;  /* 0x0000000217087220 */ /* 0x000fe40000410000 */
[----:B------:R-:W-:Y:S02]  /*aa20*/  FMUL.FTZ R9, R22, R0 ;  /* 0x0000000016097220 */ /* 0x000fe40000410000 */
[----:B------:R-:W-:-:S02]  /*aa30*/  FMUL.FTZ R2, R15, R2 ;  /* 0x000000020f027220 */ /* 0x000fc40000410000 */
[C---:B------:R-:W-:Y:S02]  /*aa40*/  FMUL.FTZ R0, R14.reuse, R0 ;  /* 0x000000000e007220 */ /* 0x040fe40000410000 */
[----:B------:R-:W-:Y:S02]  /*aa50*/  FFMA.FTZ R15, R15, R4, R8 ;  /* 0x000000040f0f7223 */ /* 0x000fe40000010008 */
[----:B------:R-:W-:Y:S02]  /*aa60*/  FFMA.FTZ R14, R14, R3, R9 ;  /* 0x000000030e0e7223 */ /* 0x000fe40000010009 */
[----:B------:R-:W-:Y:S02]  /*aa70*/  FFMA.FTZ R8, R16, R11, -R34 ;  /* 0x0000000b10087223 */ /* 0x000fe40000010822 */
[----:B------:R-:W-:Y:S02]  /*aa80*/  FFMA.FTZ R11, R19, R10, -R30 ;  /* 0x0000000a130b7223 */ /* 0x000fe4000001081e */
[----:B------:R-:W-:Y:S01]  /*aa90*/  FFMA.FTZ R9, R18, R7, -R26 ;  /* 0x0000000712097223 */ /* 0x000fe2000001081a */
[----:B------:R-:W-:Y:S01]  /*aaa0*/  F2FP.PACK_AB R8, R8, R13 ;  /* 0x0000000d0808723e */ /* 0x000fe200000000ff */
[----:B------:R-:W-:Y:S01]  /*aab0*/  FFMA.FTZ R10, R21, R6, -R25 ;  /* 0x00000006150a7223 */ /* 0x000fe20000010819 */
[----:B------:R-:W-:Y:S01]  /*aac0*/  F2FP.PACK_AB R6, R12, R29 ;  /* 0x0000001d0c06723e */ /* 0x000fe200000000ff */
[----:B------:R-:W-:Y:S01]  /*aad0*/  FFMA.FTZ R7, R20, R5, -R24 ;  /* 0x0000000514077223 */ /* 0x000fe20000010818 */
[----:B------:R-:W-:Y:S01]  /*aae0*/  F2FP.PACK_AB R9, R9, R11 ;  /* 0x0000000b0909723e */ /* 0x000fe200000000ff */
[----:B------:R-:W-:Y:S01]  /*aaf0*/  FFMA.FTZ R2, R23, R4, -R2 ;  /* 0x0000000417027223 */ /* 0x000fe20000010802 */
[----:B------:R-:W-:Y:S01]  /*ab00*/  F2FP.PACK_AB R4, R37, R38 ;  /* 0x000000262504723e */ /* 0x000fe200000000ff */
[----:B------:R-:W-:Y:S01]  /*ab10*/  FFMA.FTZ R3, R22, R3, -R0 ;  /* 0x0000000316037223 */ /* 0x000fe20000010800 */
[----:B------:R-:W-:-:S02]  /*ab20*/  F2FP.PACK_AB R10, R7, R10 ;  /* 0x0000000a070a723e */ /* 0x000fc400000000ff */
[----:B------:R-:W-:Y:S02]  /*ab30*/  F2FP.PACK_AB R5, R31, R36 ;  /* 0x000000241f05723e */ /* 0x000fe400000000ff */
[----:B------:R-:W-:Y:S02]  /*ab40*/  F2FP.PACK_AB R11, R3, R2 ;  /* 0x00000002030b723e */ /* 0x000fe400000000ff */
[----:B------:R-:W-:-:S03]  /*ab50*/  F2FP.PACK_AB R7, R14, R15 ;  /* 0x0000000f0e07723e */ /* 0x000fc600000000ff */
[----:B------:R1:W-:Y:S04]  /*ab60*/  STS.128 [R28], R8 ;  /* 0x000000081c007388 */ /* 0x0003e80000000c00 */
[----:B------:R1:W-:Y:S02]  /*ab70*/  STS.128 [R27+0x5100], R4 ;  /* 0x005100041b007388 */ /* 0x0003e40000000c00 */
.L_x_306:
[----:B------:R-:W-:Y:S05]  /*ab80*/  BSYNC B0 ;  /* 0x0000000000007941 */ /* 0x000fea0003800000 */
.L_x_305:
[----:B------:R-:W-:Y:S01]  /*ab90*/  ISETP.GE.OR P2, PT, R141, R39, P0 ;  /* 0x000000278d00720c */ /* 0x000fe20000746670 */
[----:B------:R-:W-:-:S12]  /*aba0*/  BSSY B0, `(.L_x_307) ;  /* 0x0000056000007945 */ /* 0x000fd80003800000 */
[----:B------:R-:W-:Y:S05]  /*abb0*/  @P2 BRA `(.L_x_308) ;  /* 0x0000054000002947 */ /* 0x000fea0003800000 */
[----:B------:R-:W-:Y:S01]  /*abc0*/  IADD3 R2, R32, c[0x0][0x27c], RZ ;  /* 0x00009f0020027a10 */ /* 0x000fe20007ffe0ff */
[----:B------:R-:W-:Y:S01]  /*abd0*/  HADD2.F32 R13, -RZ, R41.H0_H0 ;  /* 0x20000029ff0d7230 */ /* 0x000fe20000004100 */
[C---:B------:R-:W-:Y:S02]  /*abe0*/  LOP3.LUT R0, R150.reuse, 0x38, R32, 0xf8, !PT ;  /* 0x0000003896007812 */ /* 0x040fe400078ef820 */
[----:B------:R-:W-:Y:S02]  /*abf0*/  LOP3.LUT R2, R150, 0x38, R2, 0xf8, !PT ;  /* 0x0000003896027812 */ /* 0x000fe400078ef802 */
[C---:B------:R-:W-:Y:S02]  /*ac00*/  LOP3.LUT R0, R163.reuse, R0, R187, 0xf6, !PT ;  /* 0x00000000a3007212 */ /* 0x040fe400078ef6bb */
[----:B------:R-:W-:Y:S02]  /*ac10*/  LOP3.LUT R2, R2, R187, RZ, 0x3c, !PT ;  /* 0x000000bb02027212 */ /* 0x000fe400078e3cff */
[----:B-1----:R-:W-:Y:S01]  /*ac20*/  LEA R28, R0, 0x5100, 0x1 ;  /* 0x00005100001c7811 */ /* 0x002fe200078e08ff */
[----:B------:R-:W-:Y:S01]  /*ac30*/  HADD2.F32 R0, -RZ, R40.H0_H0 ;  /* 0x20000028ff007230 */ /* 0x000fe20000004100 */
[----:B------:R-:W-:-:S03]  /*ac40*/  IADD3 R2, R163, R2, RZ ;  /* 0x00000002a3027210 */ /* 0x000fc60007ffe0ff */
[----:B------:R-:W1:Y:S01]  /*ac50*/  LDS.128 R4, [R28] ;  /* 0x000000001c047984 */ /* 0x000e620000000c00 */
[----:B------:R-:W-:Y:S01]  /*ac60*/  SHF.L.U32 R27, R2, 0x1, RZ ;  /* 0x00000001021b7819 */ /* 0x000fe200000006ff */
[----:B------:R-:W-:-:S04]  /*ac70*/  HADD2.F32 R2, -RZ, R40.H1_H1 ;  /* 0x30000028ff027230 */ /* 0x000fc80000004100 */
[----:B------:R-:W2:Y:S01]  /*ac80*/  LDS.128 R8, [R27+0x5100] ;  /* 0x005100001b087984 */ /* 0x000ea20000000c00 */
[--C-:B-1----:R-:W-:Y:S02]  /*ac90*/  HADD2.F32 R17, -RZ, R4.reuse.H0_H0 ;  /* 0x20000004ff117230 */ /* 0x102fe40000004100 */
[----:B------:R-:W-:Y:S02]  /*aca0*/  HADD2.F32 R16, -RZ, R4.H1_H1 ;  /* 0x30000004ff107230 */ /* 0x000fe40000004100 */
[--C-:B------:R-:W-:Y:S02]  /*acb0*/  HADD2.F32 R23, -RZ, R7.reuse.H0_H0 ;  /* 0x20000007ff177230 */ /* 0x100fe40000004100 */
[--C-:B--2---:R-:W-:Y:S02]  /*acc0*/  HADD2.F32 R4, -RZ, R8.reuse.H0_H0 ;  /* 0x20000008ff047230 */ /* 0x104fe40000004100 */
[----:B------:R-:W-:Y:S01]  /*acd0*/  HADD2.F32 R22, -RZ, R7.H1_H1 ;  /* 0x30000007ff167230 */ /* 0x000fe20000004100 */
[CC--:B------:R-:W-:Y:S01]  /*ace0*/  FMUL.FTZ R7, R2.reuse, R17.reuse ;  /* 0x0000001102077220 */ /* 0x0c0fe20000410000 */
[--C-:B------:R-:W-:Y:S01]  /*acf0*/  HADD2.F32 R15, -RZ, R11.reuse.H0_H0 ;  /* 0x2000000bff0f7230 */ /* 0x100fe20000004100 */
[----:B------:R-:W-:Y:S01]  /*ad00*/  FMUL.FTZ R35, R2, R4 ;  /* 0x0000000402237220 */ /* 0x000fe20000410000 */
[----:B------:R-:W-:Y:S01]  /*ad10*/  HADD2.F32 R14, -RZ, R11.H1_H1 ;  /* 0x3000000bff0e7230 */ /* 0x000fe20000004100 */
[----:B------:R-:W-:Y:S01]  /*ad20*/  FMUL.FTZ R2, R0, R16 ;  /* 0x0000001000027220 */ /* 0x000fe20000410000 */
[--C-:B------:R-:W-:Y:S01]  /*ad30*/  HADD2.F32 R19, -RZ, R5.reuse.H0_H0 ;  /* 0x20000005ff137230 */ /* 0x100fe20000004100 */
[C---:B------:R-:W-:Y:S01]  /*ad40*/  FFMA.FTZ R38, R13.reuse, R4, R7 ;  /* 0x000000040d267223 */ /* 0x040fe20000010007 */
[----:B------:R-:W-:Y:S01]  /*ad50*/  HADD2.F32 R18, -RZ, R5.H1_H1 ;  /* 0x30000005ff127230 */ /* 0x000fe20000004100 */
[----:B------:R-:W-:Y:S01]  /*ad60*/  FFMA.FTZ R13, R13, R17, -R35 ;  /* 0x000000110d0d7223 */ /* 0x000fe20000010823 */
[----:B------:R-:W-:-:S02]  /*ad70*/  HADD2.F32 R3, -RZ, R8.H1_H1 ;  /* 0x30000008ff037230 */ /* 0x000fc40000004100 */
[----:B------:R-:W-:Y:S02]  /*ad80*/  HADD2.F32 R11, -RZ, R42.H1_H1 ;  /* 0x3000002aff0b7230 */ /* 0x000fe40000004100 */
[----:B------:R-:W-:Y:S01]  /*ad90*/  HADD2.F32 R5, -RZ, R41.H1_H1 ;  /* 0x30000029ff057230 */ /* 0x000fe20000004100 */
[-C--:B------:R-:W-:Y:S01]  /*ada0*/  FMUL.FTZ R34, R0, R3.reuse ;  /* 0x0000000300227220 */ /* 0x080fe20000410000 */
[--C-:B------:R-:W-:Y:S01]  /*adb0*/  HADD2.F32 R21, -RZ, R6.reuse.H0_H0 ;  /* 0x20000006ff157230 */ /* 0x100fe20000004100 */
[----:B------:R-:W-:Y:S01]  /*adc0*/  FFMA.FTZ R37, R11, R3, R2 ;  /* 0x000000030b257223 */ /* 0x000fe20000010002 */
[----:B------:R-:W-:Y:S01]  /*add0*/  HADD2.F32 R20, -RZ, R6.H1_H1 ;  /* 0x30000006ff147230 */ /* 0x000fe20000004100 */
[----:B------:R-:W-:Y:S01]  /*ade0*/  FMUL.FTZ R4, R5, R19 ;  /* 0x0000001305047220 */ /* 0x000fe20000410000 */
[--C-:B------:R-:W-:Y:S02]  /*adf0*/  HADD2.F32 R8, -RZ, R10.reuse.H0_H0 ;  /* 0x2000000aff087230 */ /* 0x100fe40000004100 */
[----:B------:R-:W-:-:S02]  /*ae00*/  HADD2.F32 R12, -RZ, R10.H1_H1 ;  /* 0x3000000aff0c7230 */ /* 0x000fc40000004100 */
[----:B------:R-:W-:Y:S02]  /*ae10*/  HADD2.F32 R6, -RZ, R9.H0_H0 ;  /* 0x20000009ff067230 */ /* 0x000fe40000004100 */
[----:B------:R-:W-:Y:S02]  /*ae20*/  HADD2.F32 R10, -RZ, R44.H0_H0 ;  /* 0x2000002cff0a7230 */ /* 0x000fe40000004100 */
[----:B------:R-:W-:Y:S01]  /*ae30*/  HADD2.F32 R2, -RZ, R42.H0_H0 ;  /* 0x2000002aff027230 */ /* 0x000fe20000004100 */
[-C--:B------:R-:W-:Y:S01]  /*ae40*/  FMUL.FTZ R30, R5, R6.reuse ;  /* 0x00000006051e7220 */ /* 0x080fe20000410000 */
[----:B------:R-:W-:Y:S01]  /*ae50*/  HADD2.F32 R0, -RZ, R43.H0_H0 ;  /* 0x2000002bff007230 */ /* 0x000fe20000004100 */
[----:B------:R-:W-:Y:S01]  /*ae60*/  FFMA.FTZ R36, R10, R6, R4 ;  /* 0x000000060a247223 */ /* 0x000fe20000010004 */
[----:B------:R-:W-:Y:S01]  /*ae70*/  HADD2.F32 R9, -RZ, R9.H1_H1 ;  /* 0x30000009ff097230 */ /* 0x000fe20000004100 */
[----:B------:R-:W-:Y:S01]  /*ae80*/  FMUL.FTZ R5, R2, R18 ;  /* 0x0000001202057220 */ /* 0x000fe20000410000 */
[----:B------:R-:W-:Y:S01]  /*ae90*/  HADD2.F32 R7, -RZ, R44.H1_H1 ;  /* 0x3000002cff077230 */ /* 0x000fe20000004100 */
[----:B------:R-:W-:Y:S01]  /*aea0*/  FMUL.FTZ R4, R0, R21 ;  /* 0x0000001500047220 */ /* 0x000fe20000410000 */
[--C-:B------:R-:W-:Y:S01]  /*aeb0*/  HADD2.F32 R6, -RZ, R46.reuse.H1_H1 ;  /* 0x3000002eff067230 */ /* 0x100fe20000004100 */
[-C--:B------:R-:W-:Y:S01]  /*aec0*/  FMUL.FTZ R26, R2, R9.reuse ;  /* 0x00000009021a7220 */ /* 0x080fe20000410000 */
        /* <DEDUP_REMOVED lines=8> */
[-C--:B------:R-:W-:Y:S01]  /*af50*/  FMUL.FTZ R24, R3, R12.reuse ;  /* 0x0000000c03187220 */ /* 0x080fe20000410000 */
[--C-:B------:R-:W-:Y:S01]  /*af60*/  HADD2.F32 R3, -RZ, R47.reuse.H0_H0 ;  /* 0x2000002fff037230 */ /* 0x100fe20000004100 */
[----:B------:R-:W-:Y:S01]  /*af70*/  FFMA.FTZ R12, R5, R12, R4 ;  /* 0x0000000c050c7223 */ /* 0x000fe20000010004 */
[----:B------:R-:W-:Y:S01]  /*af80*/  HADD2.F32 R4, -RZ, R47.H1_H1 ;  /* 0x3000002fff047230 */ /* 0x000fe20000004100 */
[----:B------:R-:W-:Y:S02]  /*af90*/  FMUL.FTZ R8, R2, R23 ;  /* 0x0000001702087220 */ /* 0x000fe40000410000 */
[----:B------:R-:W-:Y:S02]  /*afa0*/  FMUL.FTZ R9, R0, R22 ;  /* 0x0000001600097220 */ /* 0x000fe40000410000 */
[----:B------:R-:W-:-:S02]  /*afb0*/  FMUL.FTZ R2, R2, R15 ;  /* 0x0000000f02027220 */ /* 0x000fc40000410000 */
[-C--:B------:R-:W-:Y:S02]  /*afc0*/  FMUL.FTZ R0, R0, R14.reuse ;  /* 0x0000000e00007220 */ /* 0x080fe40000410000 */
        /* <DEDUP_REMOVED lines=19> */
.L_x_308:
[----:B------:R-:W-:Y:S05]  /*b100*/  BSYNC B0 ;  /* 0x0000000000007941 */ /* 0x000fea0003800000 */
.L_x_307:
[----:B------:R-:W-:Y:S01]  /*b110*/  ISETP.GE.OR P2, PT, R151, R39, P0 ;  /* 0x000000279700720c */ /* 0x000fe20000746670 */
[----:B------:R-:W-:-:S12]  /*b120*/  BSSY B0, `(.L_x_309) ;  /* 0x0000056000007945 */ /* 0x000fd80003800000 */
[----:B------:R-:W-:Y:S05]  /*b130*/  @P2 BRA `(.L_x_310) ;  /* 0x0000054000002947 */ /* 0x000fea0003800000 */
[----:B------:R-:W-:Y:S01]  /*b140*/  IADD3 R2, R32, c[0x0][0x27c], RZ ;  /* 0x00009f0020027a10 */ /* 0x000fe20007ffe0ff */
[----:B------:R-:W-:Y:S01]  /*b150*/  HADD2.F32 R13, -RZ, R41.H0_H0 ;  /* 0x20000029ff0d7230 */ /* 0x000fe20000004100 */
[C---:B------:R-:W-:Y:S02]  /*b160*/  LOP3.LUT R0, R152.reuse, 0x38, R32, 0xf8, !PT ;  /* 0x0000003898007812 */ /* 0x040fe400078ef820 */
[----:B------:R-:W-:Y:S02]  /*b170*/  LOP3.LUT R2, R152, 0x38, R2, 0xf8, !PT ;  /* 0x0000003898027812 */ /* 0x000fe400078ef802 */
[----:B------:R-:W-:Y:S02]  /*b180*/  LOP3.LUT R0, R164, R0, R188, 0xf6, !PT ;  /* 0x00000000a4007212 */ /* 0x000fe400078ef6bc */
        /* <DEDUP_REMOVED lines=79> */
.L_x_310:
[----:B------:R-:W-:Y:S05]  /*b680*/  BSYNC B0 ;  /* 0x0000000000007941 */ /* 0x000fea0003800000 */
.L_x_309:
[----:B------:R-:W-:-:S13]  /*b690*/  ISETP.GE.OR P0, PT, R49, R39, P0 ;  /* 0x000000273100720c */ /* 0x000fda0000706670 */
[----:B------:R-:W-:Y:S05]  /*b6a0*/  @P0 BRA `(.L_x_300) ;  /* 0x000005b000000947 */ /* 0x000fea0003800000 */
[----:B------:R-:W-:Y:S02]  /*b6b0*/  SHF.R.S32.HI R2, RZ, 0x1f, R49 ;  /* 0x0000001fff027819 */ /* 0x000fe40000011431 */
[----:B------:R-:W-:Y:S02]  /*b6c0*/  SHF.L.U32 R0, R49, 0x6, RZ ;  /* 0x0000000631007819 */ /* 0x000fe400000006ff */
[----:B------:R-:W-:Y:S02]  /*b6d0*/  LEA.HI R2, R2, R49, RZ, 0x3 ;  /* 0x0000003102027211 */ /* 0x000fe400078f18ff */
[----:B------:R-:W-:Y:S02]  /*b6e0*/  LOP3.LUT R0, R0, 0x1c0, RZ, 0xc0, !PT ;  /* 0x000001c000007812 */ /* 0x000fe400078ec0ff */
[----:B-1----:R-:W-:Y:S02]  /*b6f0*/  IADD3 R4, R32, c[0x0][0x27c], RZ ;  /* 0x00009f0020047a10 */ /* 0x002fe40007ffe0ff */
[----:B------:R-:W-:-:S02]  /*b700*/  SHF.L.U32 R2, R2, 0x6, RZ ;  /* 0x0000000602027819 */ /* 0x000fc400000006ff */
[C---:B------:R-:W-:Y:S02]  /*b710*/  LOP3.LUT R3, R0.reuse, 0x38, R32, 0xf8, !PT ;  /* 0x0000003800037812 */ /* 0x040fe400078ef820 */
[----:B------:R-:W-:Y:S02]  /*b720*/  SHF.R.U32.HI R5, RZ, 0x3, R0 ;  /* 0x00000003ff057819 */ /* 0x000fe40000011600 */
[----:B------:R-:W-:Y:S02]  /*b730*/  LOP3.LUT R0, R0, 0x38, R4, 0xf8, !PT ;  /* 0x0000003800007812 */ /* 0x000fe400078ef804 */
[----:B------:R-:W-:Y:S02]  /*b740*/  LOP3.LUT R2, R2, 0xfffffe00, RZ, 0xc0, !PT ;  /* 0xfffffe0002027812 */ /* 0x000fe400078ec0ff */
[----:B------:R-:W-:Y:S02]  /*b750*/  LOP3.LUT R0, R0, R5, RZ, 0x3c, !PT ;  /* 0x0000000500007212 */ /* 0x000fe400078e3cff */
[----:B------:R-:W-:-:S02]  /*b760*/  LOP3.LUT R3, R2, R3, R5, 0xf6, !PT ;  /* 0x0000000302037212 */ /* 0x000fc400078ef605 */
[----:B------:R-:W-:Y:S01]  /*b770*/  IADD3 R2, R2, R0, RZ ;  /* 0x0000000002027210 */ /* 0x000fe20007ffe0ff */
[--C-:B------:R-:W-:Y:S01]  /*b780*/  HADD2.F32 R0, -RZ, R40.reuse.H0_H0 ;  /* 0x20000028ff007230 */ /* 0x100fe20000004100 */
[----:B------:R-:W-:Y:S01]  /*b790*/  LEA R28, R3, 0x5100, 0x1 ;  /* 0x00005100031c7811 */ /* 0x000fe200078e08ff */
[----:B------:R-:W-:Y:S01]  /*b7a0*/  HADD2.F32 R3, -RZ, R41.H0_H0 ;  /* 0x20000029ff037230 */ /* 0x000fe20000004100 */
[----:B------:R-:W-:Y:S01]  /*b7b0*/  SHF.L.U32 R26, R2, 0x1, RZ ;  /* 0x00000001021a7819 */ /* 0x000fe200000006ff */
[----:B------:R-:W-:Y:S02]  /*b7c0*/  HADD2.F32 R2, -RZ, R40.H1_H1 ;  /* 0x30000028ff027230 */ /* 0x000fe40000004100 */
[----:B------:R-:W1:Y:S04]  /*b7d0*/  LDS.128 R4, [R28] ;  /* 0x000000001c047984 */ /* 0x000e680000000c00 */
[----:B------:R-:W2:Y:S01]  /*b7e0*/  LDS.128 R8, [R26+0x5100] ;  /* 0x005100001a087984 */ /* 0x000ea20000000c00 */
[----:B-1----:R-:W-:-:S02]  /*b7f0*/  HADD2.F32 R12, -RZ, R4.H0_H0 ;  /* 0x20000004ff0c7230 */ /* 0x002fc40000004100 */
[----:B------:R-:W-:Y:S02]  /*b800*/  HADD2.F32 R13, -RZ, R4.H1_H1 ;  /* 0x30000004ff0d7230 */ /* 0x000fe40000004100 */
[--C-:B--2---:R-:W-:Y:S02]  /*b810*/  HADD2.F32 R4, -RZ, R8.reuse.H0_H0 ;  /* 0x20000008ff047230 */ /* 0x104fe40000004100 */
[--C-:B------:R-:W-:Y:S02]  /*b820*/  HADD2.F32 R22, -RZ, R7.reuse.H0_H0 ;  /* 0x20000007ff167230 */ /* 0x100fe40000004100 */
[----:B------:R-:W-:Y:S02]  /*b830*/  HADD2.F32 R23, -RZ, R7.H1_H1 ;  /* 0x30000007ff177230 */ /* 0x000fe40000004100 */
[--C-:B------:R-:W-:Y:S02]  /*b840*/  HADD2.F32 R14, -RZ, R5.reuse.H0_H0 ;  /* 0x20000005ff0e7230 */ /* 0x100fe40000004100 */
[----:B------:R-:W-:Y:S01]  /*b850*/  HADD2.F32 R15, -RZ, R5.H1_H1 ;  /* 0x30000005ff0f7230 */ /* 0x000fe20000004100 */
[----:B------:R-:W-:Y:S01]  /*b860*/  FMUL.FTZ R5, R2, R4 ;  /* 0x0000000402057220 */ /* 0x000fe20000410000 */
[----:B------:R-:W-:-:S02]  /*b870*/  HADD2.F32 R7, -RZ, R8.H1_H1 ;  /* 0x30000008ff077230 */ /* 0x000fc40000004100 */
[--C-:B------:R-:W-:Y:S01]  /*b880*/  HADD2.F32 R19, -RZ, R6.reuse.H0_H0 ;  /* 0x20000006ff137230 */ /* 0x100fe20000004100 */
[CC--:B------:R-:W-:Y:S01]  /*b890*/  FFMA.FTZ R32, R3.reuse, R12.reuse, -R5 ;  /* 0x0000000c03207223 */ /* 0x0c0fe20000010805 */
[----:B------:R-:W-:Y:S02]  /*b8a0*/  HADD2.F32 R18, -RZ, R6.H1_H1 ;  /* 0x30000006ff127230 */ /* 0x000fe40000004100 */
[--C-:B------:R-:W-:Y:S02]  /*b8b0*/  HADD2.F32 R17, -RZ, R10.reuse.H0_H0 ;  /* 0x2000000aff117230 */ /* 0x100fe40000004100 */
[----:B------:R-:W-:Y:S01]  /*b8c0*/  HADD2.F32 R16, -RZ, R10.H1_H1 ;  /* 0x3000000aff107230 */ /* 0x000fe20000004100 */
[----:B------:R-:W-:Y:S01]  /*b8d0*/  FMUL.FTZ R10, R2, R12 ;  /* 0x0000000c020a7220 */ /* 0x000fe20000410000 */
[----:B------:R-:W-:Y:S01]  /*b8e0*/  HADD2.F32 R6, -RZ, R42.H1_H1 ;  /* 0x3000002aff067230 */ /* 0x000fe20000004100 */
[----:B------:R-:W-:Y:S01]  /*b8f0*/  FMUL.FTZ R2, R0, R7 ;  /* 0x0000000700027220 */ /* 0x000fe20000410000 */
[----:B------:R-:W-:Y:S01]  /*b900*/  HADD2.F32 R8, -RZ, R9.H0_H0 ;  /* 0x20000009ff087230 */ /* 0x000fe20000004100 */
[----:B------:R-:W-:Y:S01]  /*b910*/  FFMA.FTZ R31, R3, R4, R10 ;  /* 0x00000004031f7223 */ /* 0x000fe2000001000a */
[----:B------:R-:W-:Y:S01]  /*b920*/  HADD2.F32 R5, -RZ, R41.H1_H1 ;  /* 0x30000029ff057230 */ /* 0x000fe20000004100 */
[-C--:B------:R-:W-:Y:S01]  /*b930*/  FFMA.FTZ R30, R6, R13.reuse, -R2 ;  /* 0x0000000d061e7223 */ /* 0x080fe20000010802 */
[----:B------:R-:W-:Y:S01]  /*b940*/  HADD2.F32 R2, -RZ, R44.H0_H0 ;  /* 0x2000002cff027230 */ /* 0x000fe20000004100 */
[----:B------:R-:W-:Y:S01]  /*b950*/  FMUL.FTZ R4, R0, R13 ;  /* 0x0000000d00047220 */ /* 0x000fe20000410000 */
[----:B------:R-:W-:Y:S01]  /*b960*/  HADD2.F32 R9, -RZ, R9.H1_H1 ;  /* 0x30000009ff097230 */ /* 0x000fe20000004100 */
[C---:B------:R-:W-:Y:S01]  /*b970*/  FMUL.FTZ R3, R5.reuse, R8 ;  /* 0x0000000805037220 */ /* 0x040fe20000410000 */
[----:B------:R-:W-:Y:S01]  /*b980*/  HADD2.F32 R0, -RZ, R42.H0_H0 ;  /* 0x2000002aff007230 */ /* 0x000fe20000004100 */
[----:B------:R-:W-:Y:S01]  /*b990*/  FFMA.FTZ R29, R6, R7, R4 ;  /* 0x00000007061d7223 */ /* 0x000fe20000010004 */
[--C-:B------:R-:W-:Y:S01]  /*b9a0*/  HADD2.F32 R20, -RZ, R11.reuse.H0_H0 ;  /* 0x2000000bff147230 */ /* 0x100fe20000004100 */
[-C--:B------:R-:W-:Y:S01]  /*b9b0*/  FFMA.FTZ R27, R2, R14.reuse, -R3 ;  /* 0x0000000e021b7223 */ /* 0x080fe20000010803 */
[----:B------:R-:W-:Y:S01]  /*b9c0*/  HADD2.F32 R3, -RZ, R44.H1_H1 ;  /* 0x3000002cff037230 */ /* 0x000fe20000004100 */
[----:B------:R-:W-:Y:S01]  /*b9d0*/  FMUL.FTZ R5, R5, R14 ;  /* 0x0000000e05057220 */ /* 0x000fe20000410000 */
[----:B------:R-:W-:Y:S01]  /*b9e0*/  HADD2.F32 R21, -RZ, R11.H1_H1 ;  /* 0x3000000bff157230 */ /* 0x000fe20000004100 */
[----:B------:R-:W-:-:S02]  /*b9f0*/  FMUL.FTZ R4, R0, R9 ;  /* 0x0000000900047220 */ /* 0x000fc40000410000 */
[-C--:B------:R-:W-:Y:S02]  /*ba00*/  FMUL.FTZ R0, R0, R15.reuse ;  /* 0x0000000f00007220 */ /* 0x080fe40000410000 */
[----:B------:R-:W-:Y:S01]  /*ba10*/  FFMA.FTZ R25, R2, R8, R5 ;  /* 0x0000000802197223 */ /* 0x000fe20000010005 */
[--C-:B------:R-:W-:Y:S01]  /*ba20*/  HADD2.F32 R2, -RZ, R43.reuse.H0_H0 ;  /* 0x2000002bff027230 */ /* 0x100fe20000004100 */
[C---:B------:R-:W-:Y:S01]  /*ba30*/  FFMA.FTZ R24, R3.reuse, R15, -R4 ;  /* 0x0000000f03187223 */ /* 0x040fe20000010804 */
[--C-:B------:R-:W-:Y:S01]  /*ba40*/  HADD2.F32 R4, -RZ, R46.reuse.H0_H0 ;  /* 0x2000002eff047230 */ /* 0x100fe20000004100 */
[----:B------:R-:W-:Y:S01]  /*ba50*/  FFMA.FTZ R15, R3, R9, R0 ;  /* 0x00000009030f7223 */ /* 0x000fe20000010000 */
[----:B------:R-:W-:Y:S01]  /*ba60*/  HADD2.F32 R0, -RZ, R43.H1_H1 ;  /* 0x3000002bff007230 */ /* 0x000fe20000004100 */
[C---:B------:R-:W-:Y:S01]  /*ba70*/  FMUL.FTZ R6, R2.reuse, R17 ;  /* 0x0000001102067220 */ /* 0x040fe20000410000 */
[----:B------:R-:W-:Y:S01]  /*ba80*/  HADD2.F32 R3, -RZ, R46.H1_H1 ;  /* 0x3000002eff037230 */ /* 0x000fe20000004100 */
[----:B------:R-:W-:Y:S01]  /*ba90*/  FMUL.FTZ R5, R2, R19 ;  /* 0x0000001302057220 */ /* 0x000fe20000410000 */
[----:B------:R-:W-:Y:S01]  /*baa0*/  F2FP.PACK_AB R8, R30, R32 ;  /* 0x000000201e08723e */ /* 0x000fe200000000ff */
[----:B------:R-:W-:Y:S01]  /*bab0*/  FMUL.FTZ R2, R0, R16 ;  /* 0x0000001000027220 */ /* 0x000fe20000410000 */
[----:B------:R-:W-:Y:S01]  /*bac0*/  F2FP.PACK_AB R9, R24, R27 ;  /* 0x0000001b1809723e */ /* 0x000fe200000000ff */
[----:B------:R-:W-:-:S02]  /*bad0*/  FMUL.FTZ R0, R0, R18 ;  /* 0x0000001200007220 */ /* 0x000fc40000410000 */
[C---:B------:R-:W-:Y:S01]  /*bae0*/  FFMA.FTZ R10, R4.reuse, R18, -R2 ;  /* 0x00000012040a7223 */ /* 0x040fe20000010802 */
[--C-:B------:R-:W-:Y:S01]  /*baf0*/  HADD2.F32 R2, -RZ, R45.reuse.H1_H1 ;  /* 0x3000002dff027230 */ /* 0x100fe20000004100 */
[----:B------:R-:W-:Y:S01]  /*bb00*/  FFMA.FTZ R12, R4, R16, R0 ;  /* 0x00000010040c7223 */ /* 0x000fe20000010000 */
[----:B------:R-:W-:Y:S01]  /*bb10*/  HADD2.F32 R0, -RZ, R45.H0_H0 ;  /* 0x2000002dff007230 */ /* 0x000fe20000004100 */
[C---:B------:R-:W-:Y:S01]  /*bb20*/  FFMA.FTZ R14, R3.reuse, R19, -R6 ;  /* 0x00000013030e7223 */ /* 0x040fe20000010806 */
[--C-:B------:R-:W-:Y:S01]  /*bb30*/  HADD2.F32 R4, -RZ, R47.reuse.H1_H1 ;  /* 0x3000002fff047230 */ /* 0x100fe20000004100 */
[----:B------:R-:W-:Y:S01]  /*bb40*/  FFMA.FTZ R13, R3, R17, R5 ;  /* 0x00000011030d7223 */ /* 0x000fe20000010005 */
[----:B------:R-:W-:Y:S01]  /*bb50*/  HADD2.F32 R3, -RZ, R47.H0_H0 ;  /* 0x2000002fff037230 */ /* 0x000fe20000004100 */
[----:B------:R-:W-:Y:S01]  /*bb60*/  FMUL.FTZ R6, R2, R20 ;  /* 0x0000001402067220 */ /* 0x000fe20000410000 */
[----:B------:R-:W-:Y:S01]  /*bb70*/  F2FP.PACK_AB R10, R10, R14 ;  /* 0x0000000e0a0a723e */ /* 0x000fe200000000ff */
[----:B------:R-:W-:-:S02]  /*bb80*/  FMUL.FTZ R5, R2, R22 ;  /* 0x0000001602057220 */ /* 0x000fc40000410000 */
[C---:B------:R-:W-:Y:S02]  /*bb90*/  FMUL.FTZ R2, R0.reuse, R21 ;  /* 0x0000001500027220 */ /* 0x040fe40000410000 */
[----:B------:R-:W-:Y:S02]  /*bba0*/  FMUL.FTZ R0, R0, R23 ;  /* 0x0000001700007220 */ /* 0x000fe40000410000 */
[----:B------:R-:W-:Y:S01]  /*bbb0*/  FFMA.FTZ R11, R4, R22, -R6 ;  /* 0x00000016040b7223 */ /* 0x000fe20000010806 */
[----:B------:R-:W-:Y:S01]  /*bbc0*/  F2FP.PACK_AB R6, R12, R13 ;  /* 0x0000000d0c06723e */ /* 0x000fe200000000ff */
[----:B------:R-:W-:Y:S02]  /*bbd0*/  FFMA.FTZ R2, R3, R23, -R2 ;  /* 0x0000001703027223 */ /* 0x000fe40000010802 */
[----:B------:R-:W-:Y:S01]  /*bbe0*/  FFMA.FTZ R7, R4, R20, R5 ;  /* 0x0000001404077223 */ /* 0x000fe20000010005 */
[----:B------:R-:W-:Y:S01]  /*bbf0*/  F2FP.PACK_AB R4, R29, R31 ;  /* 0x0000001f1d04723e */ /* 0x000fe200000000ff */
[----:B------:R-:W-:Y:S01]  /*bc00*/  FFMA.FTZ R0, R3, R21, R0 ;  /* 0x0000001503007223 */ /* 0x000fe20000010000 */
[----:B------:R-:W-:-:S02]  /*bc10*/  F2FP.PACK_AB R11, R2, R11 ;  /* 0x0000000b020b723e */ /* 0x000fc400000000ff */
[----:B------:R-:W-:Y:S02]  /*bc20*/  F2FP.PACK_AB R5, R15, R25 ;  /* 0x000000190f05723e */ /* 0x000fe400000000ff */
[----:B------:R-:W-:Y:S01]  /*bc30*/  F2FP.PACK_AB R7, R0, R7 ;  /* 0x000000070007723e */ /* 0x000fe200000000ff */
[----:B------:R1:W-:Y:S04]  /*bc40*/  STS.128 [R28], R8 ;  /* 0x000000081c007388 */ /* 0x0003e80000000c00 */
[----:B------:R1:W-:Y:S02]  /*bc50*/  STS.128 [R26+0x5100], R4 ;  /* 0x005100041a007388 */ /* 0x0003e40000000c00 */
.L_x_300:
[----:B------:R-:W-:Y:S05]  /*bc60*/  BSYNC B2 ;  /* 0x0000000000027941 */ /* 0x000fea0003800000 */
.L_x_284:
[----:B-1----:R-:W3:Y:S01]  /*bc70*/  LDL R6, [R1+0x2c] ;  /* 0x00002c0001067983 */ /* 0x002ee20000100800 */
[----:B------:R-:W-:-:S04]  /*bc80*/  DEPBAR.LE SB0, 0x0 ;  /* 0x000080000000791a */ /* 0x000fc80000000000 */
[----:B------:R-:W3:Y:S01]  /*bc90*/  LDL.64 R4, [R1+0x18] ;  /* 0x0000180001047983 */ /* 0x000ee20000100a00 */
[----:B------:R-:W-:Y:S01]  /*bca0*/  IMAD R0, R48, c[0x0][0x208], RZ ;  /* 0x0000820030007a24 */ /* 0x000fe200078e02ff */
[----:B------:R-:W-:Y:S01]  /*bcb0*/  ISETP.GE.AND P0, PT, R134, c[0x0][0x1d4], PT ;  /* 0x0000750086007a0c */ /* 0x000fe20003f06270 */
[C---:B--2---:R-:W-:Y:S01]  /*bcc0*/  IMAD.WIDE.U32 R2, R111.reuse, c[0x0][0x208], RZ ;  /* 0x000082006f027a25 */ /* 0x044fe200078e00ff */
[----:B------:R-:W-:Y:S03]  /*bcd0*/  BAR.SYNC.DEFER_BLOCKING 0x0 ;  /* 0x0000000000007b1d */ /* 0x000fe60000010000 */
[----:B------:R-:W-:-:S03]  /*bce0*/  IMAD R0, R111, c[0x0][0x20c], R0 ;  /* 0x000083006f007a24 */ /* 0x000fc600078e0200 */
[----:B------:R-:W-:Y:S01]  /*bcf0*/  UMOV UR6, 0x5 ;  /* 0x0000000500067882 */ /* 0x000fe20000000000 */
[----:B------:R-:W2:Y:S01]  /*bd00*/  LDL R247, [R1+0x28] ;  /* 0x0000280001f77983 */ /* 0x000ea20000100800 */
[----:B------:R-:W-:Y:S01]  /*bd10*/  IADD3 R0, R3, R0, RZ ;  /* 0x0000000003007210 */ /* 0x000fe20007ffe0ff */
[----:B------:R-:W-:Y:S02]  /*bd20*/  ULDC.64 UR4, c[0x0][0x208] ;  /* 0x0000820000047ab9 */ /* 0x000fe40000000a00 */
[----:B------:R-:W-:Y:S04]  /*bd30*/  LDSM.16.M88.4 R32, [R207] ;  /* 0x00000000cf20783b */ /* 0x000fe80000000200 */
[----:B------:R-:W1:Y:S01]  /*bd40*/  LDSM.16.M88.4 R48, [R200] ;  /* 0x00000000c830783b */ /* 0x000e620000000200 */
[----:B------:R-:W-:Y:S01]  /*bd50*/  IMAD R0, R0, 0x50, RZ ;  /* 0x0000005000007824 */ /* 0x000fe200078e02ff */
[----:B------:R-:W-:-:S02]  /*bd60*/  USHF.L.U64.HI UR5, UR4, UR6, UR5 ;  /* 0x0000000604057299 */ /* 0x000fc40008010205 */
[----:B------:R-:W-:Y:S01]  /*bd70*/  LDSM.16.M88.4 R28, [R207+0x2000] ;  /* 0x00200000cf1c783b */ /* 0x000fe20000000200 */
[C---:B------:R-:W-:Y:S01]  /*bd80*/  ISETP.LT.OR P3, PT, R52.reuse, 0x11, P0 ;  /* 0x000000113400780c */ /* 0x040fe20000761670 */
[----:B------:R-:W-:Y:S01]  /*bd90*/  USHF.L.U32 UR4, UR4, 0x5, URZ ;  /* 0x0000000504047899 */ /* 0x000fe2000800063f */
[C---:B------:R-:W-:Y:S01]  /*bda0*/  ISETP.LT.OR P4, PT, R52.reuse, 0x1, P0 ;  /* 0x000000013400780c */ /* 0x040fe20000781670 */
[----:B------:R-:W-:Y:S01]  /*bdb0*/  LDSM.16.M88.4 R24, [R210] ;  /* 0x00000000d218783b */ /* 0x000fe20000000200 */
[C---:B------:R-:W-:Y:S02]  /*bdc0*/  ISETP.LT.OR P6, PT, R52.reuse, 0x21, P0 ;  /* 0x000000213400780c */ /* 0x040fe400007c1670 */
[----:B------:R-:W-:Y:S01]  /*bdd0*/  ISETP.LT.OR P5, PT, R52, 0x31, P0 ;  /* 0x000000313400780c */ /* 0x000fe200007a1670 */
[----:B------:R-:W4:Y:S04]  /*bde0*/  LDSM.16.M88.4 R44, [R211] ;  /* 0x00000000d32c783b */ /* 0x000f280000000200 */
[----:B------:R-:W-:Y:S04]  /*bdf0*/  LDSM.16.M88.4 R68, [R200+0x800] ;  /* 0x00080000c844783b */ /* 0x000fe80000000200 */
[----:B------:R-:W-:Y:S04]  /*be00*/  LDSM.16.M88.4 R84, [R200+0x1000] ;  /* 0x00100000c854783b */ /* 0x000fe80000000200 */
[----:B------:R-:W-:Y:S04]  /*be10*/  LDSM.16.M88.4 R92, [R200+0x1800] ;  /* 0x00180000c85c783b */ /* 0x000fe80000000200 */
[----:B------:R-:W-:Y:S04]  /*be20*/  LDSM.16.M88.4 R100, [R200+0x2000] ;  /* 0x00200000c864783b */ /* 0x000fe80000000200 */
[----:B------:R-:W2:Y:S04]  /*be30*/  LDSM.16.M88.4 R20, [R210+0x2000] ;  /* 0x00200000d214783b */ /* 0x000ea80000000200 */
[----:B------:R-:W-:Y:S04]  /*be40*/  LDSM.16.M88.4 R80, [R215] ;  /* 0x00000000d750783b */ /* 0x000fe80000000200 */
[----:B------:R-:W-:Y:S01]  /*be50*/  LDSM.16.M88.4 R88, [R214] ;  /* 0x00000000d658783b */ /* 0x000fe20000000200 */
[----:B-1----:R-:W-:Y:S03]  /*be60*/  HMMA.16816.F32 R12, R32, R48, RZ ;  /* 0x00000030200c723c */ /* 0x002fe600000018ff */
[----:B------:R-:W-:Y:S04]  /*be70*/  LDSM.16.M88.4 R96, [R213] ;  /* 0x00000000d560783b */ /* 0x000fe80000000200 */
[----:B------:R-:W-:Y:S11]  /*be80*/  LDSM.16.M88.4 R104, [R212] ;  /* 0x00000000d468783b */ /* 0x000ff60000000200 */
[----:B------:R-:W-:Y:S06]  /*be90*/  @!UPT UIADD3 URZ, URZ, URZ, URZ ;  /* 0x0000003f3f3ff290 */ /* 0x000fec000fffe03f */
[----:B----4-:R-:W-:Y:S08]  /*bea0*/  HMMA.16816.F32 R56, R24, R44, R12 ;  /* 0x0000002c1838723c */ /* 0x010ff0000000180c */
[----:B------:R-:W-:Y:S01]  /*beb0*/  HMMA.16816.F32 R64, R32, R50, RZ ;  /* 0x000000322040723c */ /* 0x000fe200000018ff */
[----:B---3--:R-:W-:-:S05]  /*bec0*/  MOV R5, R6 ;  /* 0x0000000600057202 */ /* 0x008fca0000000f00 */
[----:B------:R-:W-:Y:S01]  /*bed0*/  IMAD.WIDE.U32 R2, R2, 0x50, R4 ;  /* 0x0000005002027825 */ /* 0x000fe200078e0004 */
[----:B------:R-:W-:-:S04]  /*bee0*/  P2R R4, PR, RZ, 0x8 ;  /* 0x00000008ff047803 */ /* 0x000fc80000000000 */
[----:B------:R-:W-:Y:S02]  /*bef0*/  LEA R8, P2, R2, c[0x0][0x1f8], 0x1 ;  /* 0x00007e0002087a11 */ /* 0x000fe400078408ff */
[----:B------:R-:W-:Y:S02]  /*bf00*/  IADD3 R0, R3, R0, RZ ;  /* 0x0000000003007210 */ /* 0x000fe40007ffe0ff */
[----:B------:R-:W-:Y:S02]  /*bf10*/  ISETP.LT.OR P3, PT, R52, 0x41, P0 ;  /* 0x000000413400780c */ /* 0x000fe40000761670 */
[----:B------:R-:W-:Y:S02]  /*bf20*/  LEA.HI.X R9, R2, c[0x0][0x1fc], R0, 0x1, P2 ;  /* 0x00007f0002097a11 */ /* 0x000fe400010f0c00 */
[----:B------:R-:W-:Y:S02]  /*bf30*/  IADD3 R6, P0, R8, UR4, RZ ;  /* 0x0000000408067c10 */ /* 0x000fe4000ff1e0ff */
[----:B------:R-:W-:Y:S01]  /*bf40*/  ISETP.NE.AND P2, PT, R4, RZ, PT ;  /* 0x000000ff0400720c */ /* 0x000fe20003f45270 */
[----:B------:R-:W-:Y:S01]  /*bf50*/  @!PT LDS RZ, [RZ] ;  /* 0x00000000fffff984 */ /* 0x000fe20000000800 */
[----:B------:R-:W-:Y:S01]  /*bf60*/  @!PT LDS RZ, [RZ] ;  /* 0x00000000fffff984 */ /* 0x000fe20000000800 */
[----:B------:R-:W-:Y:S01]  /*bf70*/  @!PT LDS RZ, [RZ] ;  /* 0x00000000fffff984 */ /* 0x000fe20000000800 */
[----:B------:R1:W-:Y:S01]  /*bf80*/  LDGSTS.E.BYPASS.LTC128B.128 [R216+0x100], [R8.64], !P4 ;  /* 0x0010000008d87fae */ /* 0x0003e2000e101d48 */
[----:B------:R-:W-:-:S02]  /*bf90*/  IADD3.X R7, R9, UR5, RZ, P0, !PT ;  /* 0x0000000509077c10 */ /* 0x000fc400087fe4ff */
[----:B------:R-:W-:-:S04]  /*bfa0*/  IADD3 R4, P0, R6, UR4, RZ ;  /* 0x0000000406047c10 */ /* 0x000fc8000ff1e0ff */
[----:B------:R-:W-:Y:S02]  /*bfb0*/  IADD3.X R5, R7, UR5, RZ, P0, !PT ;  /* 0x0000000507057c10 */ /* 0x000fe400087fe4ff */
[----:B------:R-:W-:-:S03]  /*bfc0*/  IADD3 R2, P0, R4, UR4, RZ ;  /* 0x0000000404027c10 */ /* 0x000fc6000ff1e0ff */
[----:B------:R3:W-:Y:S01]  /*bfd0*/  LDGSTS.E.BYPASS.LTC128B.128 [R216+0x900], [R6.64], !P2 ;  /* 0x0090000006d87fae */ /* 0x0007e2000d101d48 */
[----:B------:R-:W-:-:S03]  /*bfe0*/  IADD3.X R3, R5, UR5, RZ, P0, !PT ;  /* 0x0000000505037c10 */ /* 0x000fc600087fe4ff */
[----:B------:R3:W-:Y:S04]  /*bff0*/  LDGSTS.E.BYPASS.LTC128B.128 [R216+0x1100], [R4.64], !P6 ;  /* 0x0110000004d87fae */ /* 0x0007e8000f101d48 */
[----:B------:R4:W-:Y:S01]  /*c000*/  LDGSTS.E.BYPASS.LTC128B.128 [R216+0x1900], [R2.64], !P5 ;  /* 0x0190000002d87fae */ /* 0x0009e2000e901d48 */
[----:B-1----:R-:W-:-:S04]  /*c010*/  IADD3 R8, P0, R2, UR4, RZ ;  /* 0x0000000402087c10 */ /* 0x002fc8000ff1e0ff */
[----:B------:R-:W-:-:S05]  /*c020*/  IADD3.X R9, R3, UR5, RZ, P0, !PT ;  /* 0x0000000503097c10 */ /* 0x000fca00087fe4ff */
[----:B------:R1:W-:Y:S04]  /*c030*/  LDGSTS.E.BYPASS.LTC128B.128 [R216+0x2100], [R8.64], !P3 ;  /* 0x0210000008d87fae */ /* 0x0003e8000d901d48 */
[----:B------:R-:W-:Y:S04]  /*c040*/  LDSM.16.M88.4 R36, [R206] ;  /* 0x00000000ce24783b */ /* 0x000fe80000000200 */
[----:B------:R-:W4:Y:S01]  /*c050*/  LDSM.16.M88.4 R16, [R208] ;  /* 0x00000000d010783b */ /* 0x000f220000000200 */
[----:B------:R-:W-:Y:S03]  /*c060*/  HMMA.16816.F32 R52, R28, R48, RZ ;  /* 0x000000301c34723c */ /* 0x000fe600000018ff */
[----:B------:R-:W4:Y:S04]  /*c070*/  LDSM.16.M88.4 R12, [R208+0x2000] ;  /* 0x00200000d00c783b */ /* 0x000f280000000200 */
[----:B------:R-:W-:Y:S04]  /*c080*/  LDSM.16.M88.4 R40, [R203] ;  /* 0x00000000cb28783b */ /* 0x000fe80000000200 */
[----:B---3--:R-:W-:Y:S04]  /*c090*/  LDSM.16.M88.4 R4, [R209+0x2000] ;  /* 0x00200000d104783b */ /* 0x008fe80000000200 */
[----:B------:R-:W0:Y:S04]  /*c0a0*/  LDGDEPBAR ;  /* 0x00000000000079af */ /* 0x000e280000000000 */
[----:B-1----:R-:W1:Y:S05]  /*c0b0*/  LDSM.16.M88.4 R8, [R209] ;  /* 0x00000000d108783b */ /* 0x002e6a0000000200 */
[----:B--2---:R-:W-:Y:S08]  /*c0c0*/  HMMA.16816.F32 R52, R20, R44, R52 ;  /* 0x0000002c1434723c */ /* 0x004ff00000001834 */
[----:B----4-:R-:W-:Y:S08]  /*c0d0*/  HMMA.16816.F32 R60, R16, R36, R56 ;  /* 0x00000024103c723c */ /* 0x010ff00000001838 */
[----:B------:R-:W-:Y:S08]  /*c0e0*/  HMMA.16816.F32 R56, R28, R50, RZ ;  /* 0x000000321c38723c */ /* 0x000ff000000018ff */
[----:B------:R-:W-:Y:S08]  /*c0f0*/  HMMA.16816.F32 R48, R12, R36, R52 ;  /* 0x000000240c30723c */ /* 0x000ff00000001834 */
[----:B------:R-:W-:Y:S08]  /*c100*/  HMMA.16816.F32 R52, R24, R46, R64 ;  /* 0x0000002e1834723c */ /* 0x000ff00000001840 */
[----:B-1----:R-:W-:Y:S08]  /*c110*/  HMMA.16816.F32 R64, R8, R40, R60 ;  /* 0x000000280840723c */ /* 0x002ff0000000183c */
        /* <DEDUP_REMOVED lines=47> */
[----:B------:R-:W2:Y:S07]  /*c410*/  LDSM.16.M88.4 R40, [R206+0x1000] ;  /* 0x00100000ce28783b */ /* 0x000eae0000000200 */
        /* <DEDUP_REMOVED lines=26> */
[----:B--2---:R-:W-:Y:S01]  /*c5c0*/  HMMA.16816.F32 R56, R16, R40, R56 ;  /* 0x000000281038723c */ /* 0x004fe20000001838 */
[----:B------:R1:W2:Y:S07]  /*c5d0*/  MUFU.TANH R119, R0 ;  /* 0x0000000000777308 */ /* 0x0002ae0000002400 */
        /* <DEDUP_REMOVED lines=19> */
[----:B------:R1:W1:Y:S03]  /*c710*/  MUFU.TANH R113, R0 ;  /* 0x0000000000717308 */ /* 0x0002660000002400 */
[----:B------:R-:W-:Y:S08]  /*c720*/  HMMA.16816.F32 R72, R4, R44, R36 ;  /* 0x0000002c0448723c */ /* 0x000ff00000001824 */
[----:B------:R-:W-:Y:S01]  /*c730*/  HMMA.16816.F32 R36, R16, R42, R48 ;  /* 0x0000002a1024723c */ /* 0x000fe20000001830 */
[----:B------:R-:W2:Y:S01]  /*c740*/  LDSM.16.M88.4 R48, [R206+0x1800] ;  /* 0x00180000ce30783b */ /* 0x000ea20000000200 */
        /* <DEDUP_REMOVED lines=20> */
[----:B-----5:R2:W1:Y:S06]  /*c890*/  MUFU.TANH R137, R0 ;  /* 0x0000000000897308 */ /* 0x02046c0000002400 */
[----:B------:R-:W-:Y:S01]  /*c8a0*/  HMMA.16816.F32 R44, R32, R94, RZ ;  /* 0x0000005e202c723c */ /* 0x000fe200000018ff */
[----:B--2---:R-:W-:-:S04]  /*c8b0*/  FMUL.FTZ R0, R72, c[0x0][0x320] ;  /* 0x0000c80048007a20 */ /* 0x004fc80000410000 */
[----:B------:R2:W1:Y:S03]  /*c8c0*/  MUFU.TANH R108, R0 ;  /* 0x00000000006c7308 */ /* 0x0004660000002400 */
[----:B------:R-:W-:Y:S01]  /*c8d0*/  HMMA.16816.F32 R52, R16, R48, R56 ;  /* 0x000000301034723c */ /* 0x000fe20000001838 */
        /* <DEDUP_REMOVED lines=131> */
[-C--:B------:R-:W-:Y:S02]  /*d110*/  IADD3 R6, P2, R8, R10.reuse, RZ ;  /* 0x0000000a08067210 */ /* 0x080fe40007f5e0ff */
        /* <DEDUP_REMOVED lines=16> */
.L_x_312:
[----:B--234-:R-:W-:Y:S05]  /*d220*/  BSYNC B0 ;  /* 0x0000000000007941 */ /* 0x01cfea0003800000 */
.L_x_311:
[----:B-1----:R-:W1:Y:S01]  /*d230*/  S2R R2, SR_TID.X ;  /* 0x0000000000027919 */ /* 0x002e620000002100 */
[----:B------:R-:W-:-:S03]  /*d240*/  LOP3.LUT R0, R190, 0xffffffe0, RZ, 0xc0, !PT ;  /* 0xffffffe0be007812 */ /* 0x000fc600078ec0ff */
[----:B------:R-:W0:Y:S02]  /*d250*/  LDGDEPBAR ;  /* 0x00000000000079af */ /* 0x000e240000000000 */
[----:B-1----:R-:W-:-:S05]  /*d260*/  IMAD.IADD R0, R2, 0x1, -R0 ;  /* 0x0000000102007824 */ /* 0x002fca00078e0a00 */
[----:B------:R-:W-:-:S04]  /*d270*/  SHF.R.S32.HI R2, RZ, 0x1f, R0 ;  /* 0x0000001fff027819 */ /* 0x000fc80000011400 */
[----:B------:R-:W-:-:S04]  /*d280*/  LEA.HI R2, R2, R0, RZ, 0x2 ;  /* 0x0000000002027211 */ /* 0x000fc800078f10ff */
[----:B------:R-:W-:-:S05]  /*d290*/  LOP3.LUT R2, R2, 0x7ffffffc, RZ, 0xc0, !PT ;  /* 0x7ffffffc02027812 */ /* 0x000fca00078ec0ff */
[----:B------:R-:W-:-:S04]  /*d2a0*/  IMAD.IADD R0, R0, 0x1, -R2 ;  /* 0x0000000100007824 */ /* 0x000fc800078e0a02 */
[----:B------:R-:W-:-:S05]  /*d2b0*/  IMAD.SHL.U32 R0, R0, 0x2, RZ ;  /* 0x0000000200007824 */ /* 0x000fca00078e00ff */
[----:B------:R-:W-:-:S04]  /*d2c0*/  IADD3 R0, -R0, R173, R148 ;  /* 0x000000ad00007210 */ /* 0x000fc80007ffe194 */
[C---:B------:R-:W-:Y:S02]  /*d2d0*/  ISETP.GT.AND P3, PT, R0.reuse, RZ, PT ;  /* 0x000000ff0000720c */ /* 0x040fe40003f64270 */
[C---:B------:R-:W-:Y:S02]  /*d2e0*/  ISETP.GT.AND P2, PT, R0.reuse, 0x1, PT ;  /* 0x000000010000780c */ /* 0x040fe40003f44270 */
[----:B------:R-:W-:Y:S02]  /*d2f0*/  ISETP.GT.AND P0, PT, R0, 0x8, PT ;  /* 0x000000080000780c */ /* 0x000fe40003f04270 */
[----:B------:R-:W-:Y:S02]  /*d300*/  FSEL R9, R145, -INF , P3 ;  /* 0xff80000091097808 */ /* 0x000fe40001800000 */
[----:B------:R-:W-:Y:S02]  /*d310*/  FSEL R25, R144, -INF , P2 ;  /* 0xff80000090197808 */ /* 0x000fe40001000000 */
[----:B------:R-:W-:-:S02]  /*d320*/  FSEL R10, R141, -INF , P3 ;  /* 0xff8000008d0a7808 */ /* 0x000fc40001800000 */
[----:B------:R-:W-:Y:S02]  /*d330*/  FSEL R11, R140, -INF , P2 ;  /* 0xff8000008c0b7808 */ /* 0x000fe40001000000 */
[----:B------:R-:W-:Y:S02]  /*d340*/  ISETP.GT.AND P5, PT, R0, 0x9, PT ;  /* 0x000000090000780c */ /* 0x000fe40003fa4270 */
[----:B------:R-:W-:Y:S02]  /*d350*/  FSEL R26, R139, -INF , P0 ;  /* 0xff8000008b1a7808 */ /* 0x000fe40000000000 */
[----:B------:R-:W-:Y:S02]  /*d360*/  FMNMX.FTZ R2, R9, R25, !PT ;  /* 0x0000001909027209 */ /* 0x000fe40007810000 */
[----:B------:R-:W-:Y:S02]  /*d370*/  FSEL R20, R125, -INF , P0 ;  /* 0xff8000007d147808 */ /* 0x000fe40000000000 */
[----:B------:R-:W-:-:S02]  /*d380*/  FSEL R12, R131, -INF , P0 ;  /* 0xff800000830c7808 */ /* 0x000fc40000000000 */
        /* <DEDUP_REMOVED lines=8> */
[----:B------:R-:W-:Y:S02]  /*d410*/  FMNMX.FTZ R3, R12, R3, !PT ;  /* 0x000000030c037209 */ /* 0x000fe40007810000 */
[----:B------:R-:W-:Y:S02]  /*d420*/  ISETP.GT.AND P5, PT, R0, 0x11, PT ;  /* 0x000000110000780c */ /* 0x000fe40003fa4270 */
[----:B------:R-:W-:Y:S02]  /*d430*/  FSEL R93, R128, -INF , P0 ;  /* 0xff800000805d7808 */ /* 0x000fe40000000000 */
[----:B------:R-:W-:-:S02]  /*d440*/  FMNMX.FTZ R2, R27, R2, !PT ;  /* 0x000000021b027209 */ /* 0x000fc40007810000 */
[----:B------:R-:W-:Y:S02]  /*d450*/  FSEL R15, R136, -INF , P2 ;  /* 0xff800000880f7808 */ /* 0x000fe40001000000 */
[----:B------:R-:W-:Y:S02]  /*d460*/  FSEL R33, R142, -INF , P2 ;  /* 0xff8000008e217808 */ /* 0x000fe40001000000 */
[----:B------:R-:W-:Y:S02]  /*d470*/  FSEL R71, R115, -INF , P0 ;  /* 0xff80000073477808 */ /* 0x000fe40000000000 */
[----:B------:R-:W-:Y:S02]  /*d480*/  FSEL R36, R122, -INF , P0 ;  /* 0xff8000007a247808 */ /* 0x000fe40000000000 */
[----:B------:R-:W-:Y:S02]  /*d490*/  FSEL R101, R124, -INF , P0 ;  /* 0xff8000007c657808 */ /* 0x000fe40000000000 */
[----:B------:R-:W-:-:S02]  /*d4a0*/  FMNMX.FTZ R3, R13, R3, !PT ;  /* 0x000000030d037209 */ /* 0x000fc40007810000 */
[C---:B------:R-:W-:Y:S02]  /*d4b0*/  ISETP.GT.AND P6, PT, R0.reuse, 0x18, PT ;  /* 0x000000180000780c */ /* 0x040fe40003fc4270 */
[C---:B------:R-:W-:Y:S02]  /*d4c0*/  ISETP.GT.AND P4, PT, R0.reuse, 0x19, PT ;  /* 0x000000190000780c */ /* 0x040fe40003f84270 */
[C---:B------:R-:W-:Y:S02]  /*d4d0*/  ISETP.GT.AND P2, PT, R0.reuse, 0x21, PT ;  /* 0x000000210000780c */ /* 0x040fe40003f44270 */
[----:B------:R-:W-:Y:S02]  /*d4e0*/  ISETP.GT.AND P0, PT, R0, 0x28, PT ;  /* 0x000000280000780c */ /* 0x000fe40003f04270 */
[----:B------:R-:W-:Y:S02]  /*d4f0*/  FSEL R94, R127, -INF , P5 ;  /* 0xff8000007f5e7808 */ /* 0x000fe40002800000 */
[----:B------:R-:W-:-:S02]  /*d500*/  FMNMX.FTZ R2, R93, R2, !PT ;  /* 0x000000025d027209 */ /* 0x000fc40007810000 */
[----:B------:R-:W-:Y:S02]  /*d510*/  FSEL R37, R119, -INF , P5 ;  /* 0xff80000077257808 */ /* 0x000fe40002800000 */
[----:B------:R-:W-:Y:S02]  /*d520*/  FSEL R102, R123, -INF , P5 ;  /* 0xff8000007b667808 */ /* 0x000fe40002800000 */
        /* <DEDUP_REMOVED lines=16> */
[----:B------:R-:W-:Y:S02]  /*d630*/  FMNMX.FTZ R2, R94, R2, !PT ;  /* 0x000000025e027209 */ /* 0x000fe40007810000 */
[C---:B------:R-:W-:Y:S02]  /*d640*/  ISETP.GT.AND P3, PT, R0.reuse, 0x20, PT ;  /* 0x000000200000780c */ /* 0x040fe40003f64270 */
[C---:B------:R-:W-:Y:S02]  /*d650*/  ISETP.GT.AND P4, PT, R0.reuse, 0x31, PT ;  /* 0x000000310000780c */ /* 0x040fe40003f84270 */
[C---:B------:R-:W-:Y:S02]  /*d660*/  ISETP.GT.AND P2, PT, R0.reuse, 0x29, PT ;  /* 0x000000290000780c */ /* 0x040fe40003f44270 */
[----:B------:R-:W-:Y:S02]  /*d670*/  ISETP.GT.AND P0, PT, R0, 0x30, PT ;  /* 0x000000300000780c */ /* 0x000fe40003f04270 */
[----:B------:R-:W-:-:S02]  /*d680*/  FSEL R38, R113, -INF , P6 ;  /* 0xff80000071267808 */ /* 0x000fc40003000000 */
[----:B------:R-:W-:Y:S02]  /*d690*/  FMNMX.FTZ R3, R37, R3, !PT ;  /* 0x0000000325037209 */ /* 0x000fe40007810000 */
[----:B------:R-:W-:Y:S02]  /*d6a0*/  FMNMX.FTZ R2, R95, R2, !PT ;  /* 0x000000025f027209 */ /* 0x000fe40007810000 */
        /* <DEDUP_REMOVED lines=46> */
[----:B------:R-:W-:Y:S02]  /*d990*/  FSEL R146, R52, -INF , P6 ;  /* 0xff80000034927808 */ /* 0x000fe40003000000 */
[----:B------:R-:W-:Y:S02]  /*d9a0*/  FMNMX.FTZ R0, R147, R0, !PT ;  /* 0x0000000093007209 */ /* 0x000fe40007810000 */
[----:B------:R-:W-:Y:S02]  /*d9b0*/  FSEL R152, R56, -INF , P5 ;  /* 0xff80000038987808 */ /* 0x000fe40002800000 */
[----:B------:R-:W-:Y:S02]  /*d9c0*/  FMNMX.FTZ R3, R135, R3, !PT ;  /* 0x0000000387037209 */ /* 0x000fe40007810000 */
[----:B------:R-:W-:Y:S02]  /*d9d0*/  FMNMX.FTZ R2, R92, R2, !PT ;  /* 0x000000025c027209 */ /* 0x000fe40007810000 */
[----:B------:R-:W-:-:S02]  /*d9e0*/  FSEL R145, R53, -INF , P5 ;  /* 0xff80000035917808 */ /* 0x000fc40002800000 */
[----:B------:R-:W-:Y:S02]  /*d9f0*/  FMNMX.FTZ R0, R146, R0, !PT ;  /* 0x0000000092007209 */ /* 0x000fe40007810000 */
[----:B------:R-:W-:Y:S02]  /*da00*/  FSEL R174, R31, -INF , P3 ;  /* 0xff8000001fae7808 */ /* 0x000fe40001800000 */
[----:B------:R-:W-:Y:S02]  /*da10*/  FMNMX.FTZ R3, R152, R3, !PT ;  /* 0x0000000398037209 */ /* 0x000fe40007810000 */
[----:B------:R-:W-:Y:S02]  /*da20*/  FMNMX.FTZ R2, R126, R2, !PT ;  /* 0x000000027e027209 */ /* 0x000fe40007810000 */
[----:B------:R-:W-:Y:S02]  /*da30*/  FSEL R196, R28, -INF , P3 ;  /* 0xff8000001cc47808 */ /* 0x000fe40001800000 */
[----:B------:R-:W-:-:S02]  /*da40*/  FMNMX.FTZ R0, R145, R0, !PT ;  /* 0x0000000091007209 */ /* 0x000fc40007810000 */
[----:B------:R-:W-:Y:S02]  /*da50*/  FSEL R177, R41, -INF , P2 ;  /* 0xff80000029b17808 */ /* 0x000fe40001000000 */
[----:B------:R-:W-:Y:S02]  /*da60*/  FMNMX.FTZ R3, R174, R3, !PT ;  /* 0x00000003ae037209 */ /* 0x000fe40007810000 */
[----:B------:R-:W-:Y:S02]  /*da70*/  FMNMX.FTZ R2, R127, R2, !PT ;  /* 0x000000027f027209 */ /* 0x000fe40007810000 */
[----:B------:R-:W-:Y:S02]  /*da80*/  FSEL R199, R21, -INF , P2 ;  /* 0xff80000015c77808 */ /* 0x000fe40001000000 */
[----:B------:R-:W-:Y:S02]  /*da90*/  FMNMX.FTZ R0, R196, R0, !PT ;  /* 0x00000000c4007209 */ /* 0x000fe40007810000 */
[----:B------:R-:W-:-:S02]  /*daa0*/  FSEL R176, R18, -INF , P0 ;  /* 0xff80000012b07808 */ /* 0x000fc40000000000 */
[----:B------:R-:W-:Y:S02]  /*dab0*/  FMNMX.FTZ R3, R177, R3, !PT ;  /* 0x00000003b1037209 */ /* 0x000fe40007810000 */
[----:B------:R-:W-:Y:S02]  /*dac0*/  FMNMX.FTZ R2, R128, R2, !PT ;  /* 0x0000000280027209 */ /* 0x000fe40007810000 */
[----:B------:R-:W-:Y:S02]  /*dad0*/  FSEL R194, R16, -INF , P0 ;  /* 0xff80000010c27808 */ /* 0x000fe40000000000 */
[----:B------:R-:W-:Y:S02]  /*dae0*/  FMNMX.FTZ R0, R199, R0, !PT ;  /* 0x00000000c7007209 */ /* 0x000fe40007810000 */
[----:B------:R-:W-:Y:S02]  /*daf0*/  FSEL R182, R19, -INF , P4 ;  /* 0xff80000013b67808 */ /* 0x000fe40002000000 */
[----:B------:R-:W-:-:S02]  /*db00*/  FMNMX.FTZ R3, R176, R3, !PT ;  /* 0x00000003b0037209 */ /* 0x000fc40007810000 */
[----:B------:R-:W-:Y:S02]  /*db10*/  FMNMX.FTZ R4, R129, R2, !PT ;  /* 0x0000000281047209 */ /* 0x000fe40007810000 */
[----:B------:R-:W-:Y:S02]  /*db20*/  FMNMX.FTZ R2, R194, R0, !PT ;  /* 0x00000000c2027209 */ /* 0x000fe40007810000 */
[----:B------:R-:W-:Y:S02]  /*db30*/  FMNMX.FTZ R0, R182, R3, !PT ;  /* 0x00000003b6007209 */ /* 0x000fe40007810000 */
[----:B------:R-:W-:Y:S02]  /*db40*/  FSEL R188, R17, -INF , P4 ;  /* 0xff80000011bc7808 */ /* 0x000fe40002000000 */
[----:B------:R-:W-:Y:S01]  /*db50*/  FMNMX.FTZ R4, R153, R4, !PT ;  /* 0x0000000499047209 */ /* 0x000fe20007810000 */
[----:B------:R-:W1:Y:S01]  /*db60*/  SHFL.BFLY PT, R6, R0, 0x2, 0x1f ;  /* 0x0c401f0000067f89 */ /* 0x000e6200000e0000 */
[----:B------:R-:W-:-:S02]  /*db70*/  FMNMX.FTZ R5, R32, R33, !PT ;  /* 0x0000002120057209 */ /* 0x000fc40007810000 */
[----:B------:R-:W-:Y:S01]  /*db80*/  FMNMX.FTZ R2, R188, R2, !PT ;  /* 0x00000002bc027209 */ /* 0x000fe20007810000 */
[----:B------:R-:W-:Y:S01]  /*db90*/  LDSM.16.MT88.4 R16, [R201] ;  /* 0x00000000c910783b */ /* 0x000fe20000004200 */
[----:B------:R-:W-:Y:S02]  /*dba0*/  FMNMX.FTZ R3, R154, R4, !PT ;  /* 0x000000049a037209 */ /* 0x000fe40007810000 */
[----:B------:R-:W-:Y:S02]  /*dbb0*/  FMNMX.FTZ R4, R34, R5, !PT ;  /* 0x0000000522047209 */ /* 0x000fe40007810000 */
[----:B------:R-:W-:Y:S01]  /*dbc0*/  FSEL R151, R40, -INF , P6 ;  /* 0xff80000028977808 */ /* 0x000fe20003000000 */
[----:B------:R-:W2:Y:S01]  /*dbd0*/  SHFL.BFLY PT, R5, R2, 0x2, 0x1f ;  /* 0x0c401f0002057f89 */ /* 0x000ea200000e0000 */
[----:B------:R-:W-:Y:S02]  /*dbe0*/  FMNMX.FTZ R4, R35, R4, !PT ;  /* 0x0000000423047209 */ /* 0x000fe40007810000 */
[----:B------:R-:W-:-:S02]  /*dbf0*/  FSEL R139, R48, -INF , P5 ;  /* 0xff800000308b7808 */ /* 0x000fc40002800000 */
[----:B------:R-:W-:Y:S02]  /*dc00*/  FMNMX.FTZ R3, R151, R3, !PT ;  /* 0x0000000397037209 */ /* 0x000fe40007810000 */
[----:B------:R-:W-:Y:S02]  /*dc10*/  FMNMX.FTZ R4, R101, R4, !PT ;  /* 0x0000000465047209 */ /* 0x000fe40007810000 */
[----:B------:R-:W-:Y:S02]  /*dc20*/  FSEL R187, R30, -INF , P3 ;  /* 0xff8000001ebb7808 */ /* 0x000fe40001800000 */
[----:B------:R-:W-:Y:S02]  /*dc30*/  FMNMX.FTZ R3, R139, R3, !PT ;  /* 0x000000038b037209 */ /* 0x000fe40007810000 */
[----:B------:R-:W-:Y:S02]  /*dc40*/  FMNMX.FTZ R4, R102, R4, !PT ;  /* 0x0000000466047209 */ /* 0x000fe40007810000 */
[----:B------:R-:W-:-:S02]  /*dc50*/  FSEL R190, R29, -INF , P2 ;  /* 0xff8000001dbe7808 */ /* 0x000fc40001000000 */
[----:B------:R-:W-:Y:S01]  /*dc60*/  FMNMX.FTZ R3, R187, R3, !PT ;  /* 0x00000003bb037209 */ /* 0x000fe20007810000 */
[----:B------:R-:W-:Y:S01]  /*dc70*/  LDSM.16.MT88.4 R28, [R202] ;  /* 0x00000000ca1c783b */ /* 0x000fe20000004200 */
[----:B------:R-:W-:Y:S02]  /*dc80*/  FMNMX.FTZ R4, R103, R4, !PT ;  /* 0x0000000467047209 */ /* 0x000fe40007810000 */
[----:B------:R-:W-:Y:S02]  /*dc90*/  FSEL R197, R23, -INF , P0 ;  /* 0xff80000017c57808 */ /* 0x000fe40000000000 */
[----:B------:R-:W-:Y:S02]  /*dca0*/  FMNMX.FTZ R3, R190, R3, !PT ;  /* 0x00000003be037209 */ /* 0x000fe40007810000 */
[----:B------:R-:W-:Y:S02]  /*dcb0*/  FMNMX.FTZ R4, R120, R4, !PT ;  /* 0x0000000478047209 */ /* 0x000fe40007810000 */
[----:B-1----:R-:W-:-:S02]  /*dcc0*/  FMNMX.FTZ R0, R0, R6, !PT ;  /* 0x0000000600007209 */ /* 0x002fc40007810000 */
[----:B------:R-:W-:Y:S02]  /*dcd0*/  FSEL R218, R22, -INF , P4 ;  /* 0xff80000016da7808 */ /* 0x000fe40002000000 */
[----:B------:R-:W-:Y:S01]  /*dce0*/  FMNMX.FTZ R3, R197, R3, !PT ;  /* 0x00000003c5037209 */ /* 0x000fe20007810000 */
[----:B------:R-:W1:Y:S01]  /*dcf0*/  SHFL.BFLY PT, R6, R0, 0x1, 0x1f ;  /* 0x0c201f0000067f89 */ /* 0x000e6200000e0000 */
[----:B------:R-:W-:Y:S02]  /*dd00*/  FMNMX.FTZ R4, R134, R4, !PT ;  /* 0x0000000486047209 */ /* 0x000fe40007810000 */
[----:B------:R-:W-:Y:S02]  /*dd10*/  FMNMX.FTZ R3, R218, R3, !PT ;  /* 0x00000003da037209 */ /* 0x000fe40007810000 */
[----:B--2---:R-:W-:Y:S02]  /*dd20*/  FMNMX.FTZ R2, R2, R5, !PT ;  /* 0x0000000502027209 */ /* 0x004fe40007810000 */
[----:B------:R-:W-:Y:S01]  /*dd30*/  FMNMX.FTZ R4, R137, R4, !PT ;  /* 0x0000000489047209 */ /* 0x000fe20007810000 */
[----:B------:R-:W2:Y:S01]  /*dd40*/  SHFL.BFLY PT, R5, R3, 0x2, 0x1f ;  /* 0x0c401f0003057f89 */ /* 0x000ea200000e0000 */
[----:B------:R-:W-:-:S02]  /*dd50*/  FSEL R149, R58, -INF , P6 ;  /* 0xff8000003a957808 */ /* 0x000fc40003000000 */
[----:B------:R-:W-:Y:S01]  /*dd60*/  FMNMX.FTZ R4, R138, R4, !PT ;  /* 0x000000048a047209 */ /* 0x000fe20007810000 */
[----:B------:R-:W3:Y:S01]  /*dd70*/  SHFL.BFLY PT, R7, R2, 0x1, 0x1f ;  /* 0x0c201f0002077f89 */ /* 0x000ee200000e0000 */
[----:B------:R-:W-:Y:S02]  /*dd80*/  FSEL R150, R54, -INF , P5 ;  /* 0xff80000036967808 */ /* 0x000fe40002800000 */
[----:B------:R-:W-:Y:S02]  /*dd90*/  FMNMX.FTZ R4, R144, R4, !PT ;  /* 0x0000000490047209 */ /* 0x000fe40007810000 */
[----:B------:R-:W-:Y:S02]  /*dda0*/  FSEL R195, R45, -INF , P3 ;  /* 0xff8000002dc37808 */ /* 0x000fe40001800000 */
[----:B------:R-:W-:Y:S02]  /*ddb0*/  FMNMX.FTZ R4, R217, R4, !PT ;  /* 0x00000004d9047209 */ /* 0x000fe40007810000 */
[----:B------:R-:W-:-:S02]  /*ddc0*/  FSEL R189, R44, -INF , P2 ;  /* 0xff8000002cbd7808 */ /* 0x000fc40001000000 */
[----:B------:R-:W-:Y:S02]  /*ddd0*/  FMNMX.FTZ R4, R191, R4, !PT ;  /* 0x00000004bf047209 */ /* 0x000fe40007810000 */
[----:B-1----:R-:W-:Y:S02]  /*dde0*/  FMNMX.FTZ R70, R0, R6, !PT ;  /* 0x0000000600467209 */ /* 0x002fe40007810000 */
[----:B------:R-:W-:Y:S02]  /*ddf0*/  FMNMX.FTZ R4, R149, R4, !PT ;  /* 0x0000000495047209 */ /* 0x000fe40007810000 */
[----:B------:R-:W-:Y:S02]  /*de00*/  FSETP.NEU.FTZ.AND P2, PT, R70, -INF , PT ;  /* 0xff8000004600780b */ /* 0x000fe40003f5d000 */
[----:B------:R-:W-:Y:S02]  /*de10*/  FMNMX.FTZ R0, R150, R4, !PT ;  /* 0x0000000496007209 */ /* 0x000fe40007810000 */
[----:B--2---:R-:W-:-:S02]  /*de20*/  FMNMX.FTZ R5, R3, R5, !PT ;  /* 0x0000000503057209 */ /* 0x004fc40007810000 */
[----:B------:R-:W-:Y:S02]  /*de30*/  FMNMX.FTZ R0, R195, R0, !PT ;  /* 0x00000000c3007209 */ /* 0x000fe40007810000 */
[----:B---3--:R-:W-:Y:S01]  /*de40*/  FMNMX.FTZ R68, R2, R7, !PT ;  /* 0x0000000702447209 */ /* 0x008fe20007810000 */
[----:B------:R-:W-:Y:S01]  /*de50*/  FMUL.FTZ R2, R70, c[0x0][0x2d0] ;  /* 0x0000b40046027a20 */ /* 0x000fe20000410000 */
[----:B------:R-:W-:Y:S01]  /*de60*/  FSEL R219, R42, -INF , P0 ;  /* 0xff8000002adb7808 */ /* 0x000fe20000000000 */
[----:B------:R-:W1:Y:S01]  /*de70*/  SHFL.BFLY PT, R8, R5, 0x1, 0x1f ;  /* 0x0c201f0005087f89 */ /* 0x000e6200000e0000 */
[----:B------:R-:W-:Y:S01]  /*de80*/  FMNMX.FTZ R0, R189, R0, !PT ;  /* 0x00000000bd007209 */ /* 0x000fe20007810000 */
[----:B------:R-:W-:Y:S01]  /*de90*/  FMUL.FTZ R3, R68, c[0x0][0x2d0] ;  /* 0x0000b40044037a20 */ /* 0x000fe20000410000 */
[----:B------:R-:W-:Y:S02]  /*dea0*/  FSEL R4, R2, RZ, P2 ;  /* 0x000000ff02047208 */ /* 0x000fe40001000000 */
[----:B------:R-:W-:-:S02]  /*deb0*/  FSEL R220, R43, -INF , P4 ;  /* 0xff8000002bdc7808 */ /* 0x000fc40002000000 */
[----:B------:R-:W-:Y:S01]  /*dec0*/  FMNMX.FTZ R2, R219, R0, !PT ;  /* 0x00000000db027209 */ /* 0x000fe20007810000 */
[----:B------:R-:W-:Y:S01]  /*ded0*/  FFMA.FTZ R0, R9, c[0x0][0x2d0], -R4 ;  /* 0x0000b40009007a23 */ /* 0x000fe20000010804 */
[----:B------:R-:W-:Y:S01]  /*dee0*/  FSETP.NEU.FTZ.AND P0, PT, R68, -INF , PT ;  /* 0xff8000004400780b */ /* 0x000fe20003f1d000 */
[----:B------:R-:W-:Y:S01]  /*def0*/  LDSM.16.MT88.4 R40, [R204] ;  /* 0x00000000cc28783b */ /* 0x000fe20000004200 */
[----:B------:R-:W-:Y:S01]  /*df00*/  FMNMX.FTZ R6, R220, R2, !PT ;  /* 0x00000002dc067209 */ /* 0x000fe20007810000 */
[----:B------:R2:W-:Y:S01]  /*df10*/  MUFU.EX2 R239, R0 ;  /* 0x0000000000ef7308 */ /* 0x0005e20000000800 */
[----:B------:R-:W-:-:S03]  /*df20*/  FSEL R3, R3, RZ, P0 ;  /* 0x000000ff03037208 */ /* 0x000fc60000000000 */
[----:B------:R-:W3:Y:S01]  /*df30*/  SHFL.BFLY PT, R7, R6, 0x2, 0x1f ;  /* 0x0c401f0006077f89 */ /* 0x000ee200000e0000 */
[----:B-1----:R-:W-:Y:S01]  /*df40*/  FMNMX.FTZ R2, R5, R8, !PT ;  /* 0x0000000805027209 */ /* 0x002fe20007810000 */
[--C-:B------:R-:W-:Y:S02]  /*df50*/  FFMA.FTZ R5, R12, c[0x0][0x2d0], -R3.reuse ;  /* 0x0000b4000c057a23 */ /* 0x100fe40000010803 */
[----:B--2---:R-:W-:Y:S02]  /*df60*/  FFMA.FTZ R0, R10, c[0x0][0x2d0], -R3 ;  /* 0x0000b4000a007a23 */ /* 0x004fe40000010803 */
[----:B------:R1:W-:Y:S01]  /*df70*/  MUFU.EX2 R240, R5 ;  /* 0x0000000500f07308 */ /* 0x0003e20000000800 */
[----:B------:R-:W-:-:S07]  /*df80*/  FSETP.NEU.FTZ.AND P0, PT, R2, -INF , PT ;  /* 0xff8000000200780b */ /* 0x000fce0003f1d000 */
[----:B------:R2:W-:Y:S01]  /*df90*/  MUFU.EX2 R238, R0 ;  /* 0x0000000000ee7308 */ /* 0x0005e20000000800 */
[----:B-1----:R-:W-:-:S07]  /*dfa0*/  FFMA.FTZ R5, R13, c[0x0][0x2d0], -R3 ;  /* 0x0000b4000d057a23 */ /* 0x002fce0000010803 */
[----:B------:R3:W1:Y:S01]  /*dfb0*/  MUFU.EX2 R241, R5 ;  /* 0x0000000500f17308 */ /* 0x0006620000000800 */
[----:B--2---:R-:W-:-:S07]  /*dfc0*/  FFMA.FTZ R0, R11, c[0x0][0x2d0], -R3 ;  /* 0x0000b4000b007a23 */ /* 0x004fce0000010803 */
[----:B------:R2:W4:Y:S01]  /*dfd0*/  MUFU.EX2 R237, R0 ;  /* 0x0000000000ed7308 */ /* 0x0005220000000800 */
[----:B---3--:R-:W-:Y:S02]  /*dfe0*/  FMNMX.FTZ R5, R6, R7, !PT ;  /* 0x0000000706057209 */ /* 0x008fe40007810000 */
[----:B-1----:R-:W-:-:S03]  /*dff0*/  F2FP.PACK_AB R10, R241, R240 ;  /* 0x000000f0f10a723e */ /* 0x002fc600000000ff */
[----:B------:R-:W1:Y:S01]  /*e000*/  SHFL.BFLY PT, R7, R5, 0x1, 0x1f ;  /* 0x0c201f0005077f89 */ /* 0x000e6200000e0000 */
[----:B--2---:R-:W-:Y:S01]  /*e010*/  FMUL.FTZ R0, R2, c[0x0][0x2d0] ;  /* 0x0000b40002007a20 */ /* 0x004fe20000410000 */
[----:B----4-:R-:W-:-:S04]  /*e020*/  F2FP.PACK_AB R8, R237, R238 ;  /* 0x000000eeed08723e */ /* 0x010fc800000000ff */
[----:B------:R-:W-:-:S05]  /*e030*/  FSEL R0, R0, RZ, P0 ;  /* 0x000000ff00007208 */ /* 0x000fca0000000000 */
[----:B------:R-:W-:-:S04]  /*e040*/  FFMA.FTZ R6, R14, c[0x0][0x2d0], -R0 ;  /* 0x0000b4000e067a23 */ /* 0x000fc80000010800 */
[----:B------:R2:W-:Y:S01]  /*e050*/  MUFU.EX2 R234, R6 ;  /* 0x0000000600ea7308 */ /* 0x0005e20000000800 */
[----:B-1----:R-:W-:Y:S01]  /*e060*/  FMNMX.FTZ R69, R5, R7, !PT ;  /* 0x0000000705457209 */ /* 0x002fe20007810000 */
[----:B------:R-:W-:-:S03]  /*e070*/  FFMA.FTZ R5, R26, c[0x0][0x2d0], -R4 ;  /* 0x0000b4001a057a23 */ /* 0x000fc60000010804 */
[----:B------:R-:W-:-:S03]  /*e080*/  FSETP.NEU.FTZ.AND P0, PT, R69, -INF , PT ;  /* 0xff8000004500780b */ /* 0x000fc60003f1d000 */
[----:B------:R-:W-:Y:S01]  /*e090*/  MUFU.EX2 R227, R5 ;  /* 0x0000000500e37308 */ /* 0x000fe20000000800 */
[----:B--2---:R-:W-:-:S07]  /*e0a0*/  FFMA.FTZ R6, R15, c[0x0][0x2d0], -R0 ;  /* 0x0000b4000f067a23 */ /* 0x004fce0000010800 */
[----:B------:R1:W2:Y:S02]  /*e0b0*/  MUFU.EX2 R233, R6 ;  /* 0x0000000600e97308 */ /* 0x0002a40000000800 */
[--C-:B-1----:R-:W-:Y:S01]  /*e0c0*/  FFMA.FTZ R6, R20, c[0x0][0x2d0], -R0.reuse ;  /* 0x0000b40014067a23 */ /* 0x102fe20000010800 */
[----:B--2---:R-:W-:Y:S01]  /*e0d0*/  F2FP.PACK_AB R9, R233, R234 ;  /* 0x000000eae909723e */ /* 0x004fe200000000ff */
[----:B------:R-:W1:Y:S04]  /*e0e0*/  LDSM.16.MT88.4 R20, [R205] ;  /* 0x00000000cd14783b */ /* 0x000e680000004200 */
[----:B------:R2:W-:Y:S02]  /*e0f0*/  MUFU.EX2 R235, R6 ;  /* 0x0000000600eb7308 */ /* 0x0005e40000000800 */
[----:B--2---:R-:W-:-:S06]  /*e100*/  FFMA.FTZ R6, R24, c[0x0][0x2d0], -R0 ;  /* 0x0000b40018067a23 */ /* 0x004fcc0000010800 */
[----:B------:R2:W3:Y:S02]  /*e110*/  MUFU.EX2 R236, R6 ;  /* 0x0000000600ec7308 */ /* 0x0004e40000000800 */
[----:B--2---:R-:W-:Y:S01]  /*e120*/  FFMA.FTZ R6, R25, c[0x0][0x2d0], -R4 ;  /* 0x0000b40019067a23 */ /* 0x004fe20000010804 */
[----:B---3--:R-:W-:-:S05]  /*e130*/  F2FP.PACK_AB R11, R236, R235 ;  /* 0x000000ebec0b723e */ /* 0x008fca00000000ff */
[----:B------:R2:W3:Y:S02]  /*e140*/  MUFU.EX2 R228, R6 ;  /* 0x0000000600e47308 */ /* 0x0004e40000000800 */
[C---:B------:R-:W-:Y:S08]  /*e150*/  HMMA.16816.F32 R80, R8.reuse, R16, RZ ;  /* 0x000000100850723c */ /* 0x040ff000000018ff */
[----:B------:R-:W-:Y:S01]  /*e160*/  HMMA.16816.F32 R64, R8, R18, RZ ;  /* 0x000000120840723c */ /* 0x000fe200000018ff */
[----:B--2---:R-:W-:Y:S01]  /*e170*/  FMUL.FTZ R6, R69, c[0x0][0x2d0] ;  /* 0x0000b40045067a20 */ /* 0x004fe20000410000 */
[----:B---3--:R-:W-:-:S06]  /*e180*/  F2FP.PACK_AB R12, R228, R239 ;  /* 0x000000efe40c723e */ /* 0x008fcc00000000ff */
[C---:B-1----:R-:W-:Y:S01]  /*e190*/  HMMA.16816.F32 R76, R8.reuse, R20, RZ ;  /* 0x00000014084c723c */ /* 0x042fe200000018ff */
        /* <DEDUP_REMOVED lines=355> */
.L_x_314:
[----:B------:R-:W5:Y:S01]  /*f7d0*/  LDL R2, [R1+0x2c] ;  /* 0x00002c0001027983 */ /* 0x000f620000100800 */
[----:B------:R-:W-:Y:S04]  /*f7e0*/  DEPBAR.LE SB0, 0x0 ;  /* 0x000080000000791a */ /* 0x000fe80000000000 */
[----:B------:R-:W5:Y:S01]  /*f7f0*/  LDL.64 R172, [R1+0x18] ;  /* 0x0000180001ac7983 */ /* 0x000f620000100a00 */
[----:B------:R-:W-:Y:S01]  /*f800*/  WARPSYNC 0xffffffff ;  /* 0xffffffff00007948 */ /* 0x000fe20003800000 */
[----:B--2---:R-:W-:Y:S04]  /*f810*/  SHF.R.S32.HI R0, RZ, 0x1f, R217 ;  /* 0x0000001fff007819 */ /* 0x004fe800000114d9 */
[----:B------:R-:W-:Y:S01]  /*f820*/  BAR.SYNC.DEFER_BLOCKING 0x0 ;  /* 0x0000000000007b1d */ /* 0x000fe20000010000 */
[----:B------:R-:W-:Y:S04]  /*f830*/  IMAD R0, R0, c[0x0][0x208], RZ ;  /* 0x0000820000007a24 */ /* 0x000fe800078e02ff */
[C---:B------:R-:W-:Y:S03]  /*f840*/  IMAD R0, R217.reuse, c[0x0][0x20c], R0 ;  /* 0x00008300d9007a24 */ /* 0x040fe600078e0200 */
        /* <DEDUP_REMOVED lines=37> */
[----:B------:R-:W-:Y:S03]  /*faa0*/  MOV R173, R2 ;  /* 0x0000000200ad7202 */ /* 0x000fe60000000f00 */
[----:B------:R-:W-:Y:S01]  /*fab0*/  IMAD.WIDE.U32 R160, R217, c[0x0][0x208], RZ ;  /* 0x00008200d9a07a25 */ /* 0x000fe200078e00ff */
[-C--:B------:R-:W-:Y:S01]  /*fac0*/  HMMA.16816.F32 R12, R164, R162.reuse, R12 ;  /* 0x000000a2a40c723c */ /* 0x080fe2000000180c */
[----:B------:R-:W-:Y:S03]  /*fad0*/  MOV R2, c[0x0][0x208] ;  /* 0x0000820000027a02 */ /* 0x000fe60000000f00 */
[----:B------:R-:W-:Y:S01]  /*fae0*/  IADD3 R0, R161, R0, RZ ;  /* 0x00000000a1007210 */ /* 0x000fe20007ffe0ff */
[----:B------:R-:W-:Y:S01]  /*faf0*/  IMAD.WIDE.U32 R172, R160, 0x50, R172 ;  /* 0x00000050a0ac7825 */ /* 0x000fe200078e00ac */
[----:B------:R-:W-:Y:S02]  /*fb00*/  SHF.L.U32 R87, R2, 0x5, RZ ;  /* 0x0000000502577819 */ /* 0x000fe400000006ff */
[C---:B------:R-:W-:Y:S01]  /*fb10*/  HMMA.16816.F32 R16, R156.reuse, R162, R16 ;  /* 0x000000a29c10723c */ /* 0x040fe20000001810 */
[----:B------:R-:W3:Y:S03]  /*fb20*/  LDSM.16.M88.4 R160, [R213] ;  /* 0x00000000d5a0783b */ /* 0x000ee60000000200 */
[----:B------:R-:W-:Y:S01]  /*fb30*/  IMAD R0, R0, 0x50, RZ ;  /* 0x0000005000007824 */ /* 0x000fe200078e02ff */
[----:B------:R-:W-:Y:S03]  /*fb40*/  LEA R180, P0, R172, c[0x0][0x1f8], 0x1 ;  /* 0x00007e00acb47a11 */ /* 0x000fe600078008ff */
[-C--:B------:R-:W-:Y:S04]  /*fb50*/  HMMA.16816.F32 R20, R156, R168.reuse, R20 ;  /* 0x000000a89c14723c */ /* 0x080fe80000001814 */
[----:B------:R-:W-:Y:S02]  /*fb60*/  IADD3 R0, R173, R0, RZ ;  /* 0x00000000ad007210 */ /* 0x000fe40007ffe0ff */
[-C--:B------:R-:W-:Y:S02]  /*fb70*/  IADD3 R178, P2, R180, R87.reuse, RZ ;  /* 0x00000057b4b27210 */ /* 0x080fe40007f5e0ff */
[C---:B------:R-:W-:Y:S04]  /*fb80*/  HMMA.16816.F32 R24, R164.reuse, R168, R24 ;  /* 0x000000a8a418723c */ /* 0x040fe80000001818 */
[----:B------:R-:W-:Y:S02]  /*fb90*/  LEA.HI.X R181, R172, c[0x0][0x1fc], R0, 0x1, P0 ;  /* 0x00007f00acb57a11 */ /* 0x000fe400000f0c00 */
[----:B------:R-:W4:Y:S01]  /*fba0*/  LDSM.16.M88.4 R172, [R212] ;  /* 0x00000000d4ac783b */ /* 0x000f220000000200 */
[----:B------:R-:W-:Y:S01]  /*fbb0*/  MOV R168, 0x5 ;  /* 0x0000000500a87802 */ /* 0x000fe20000000f00 */
[-C--:B------:R-:W-:Y:S04]  /*fbc0*/  HMMA.16816.F32 R28, R164, R170.reuse, R28 ;  /* 0x000000aaa41c723c */ /* 0x080fe8000000181c */
[----:B------:R-:W-:Y:S02]  /*fbd0*/  SHF.L.U64.HI R2, R2, R168, c[0x0][0x20c] ;  /* 0x0000830002027619 */ /* 0x000fe400000102a8 */
[----:B------:R-:W-:Y:S01]  /*fbe0*/  @!PT LDS RZ, [RZ] ;  /* 0x00000000fffff984 */ /* 0x000fe20000000800 */
[----:B------:R-:W-:Y:S01]  /*fbf0*/  @!PT LDS RZ, [RZ] ;  /* 0x00000000fffff984 */ /* 0x000fe20000000800 */
[----:B------:R-:W-:Y:S01]  /*fc00*/  @!PT LDS RZ, [RZ] ;  /* 0x00000000fffff984 */ /* 0x000fe20000000800 */
[----:B------:R5:W-:Y:S01]  /*fc10*/  LDGSTS.E.BYPASS.LTC128B.128 [R216+0x100], [R180.64], !P1 ;  /* 0x00100000b4d87fae */ /* 0x000be2000c901d48 */
[-C--:B------:R-:W-:Y:S01]  /*fc20*/  IADD3 R176, P0, R178, R87.reuse, RZ ;  /* 0x00000057b2b07210 */ /* 0x080fe20007f1e0ff */
[C---:B------:R-:W-:Y:S04]  /*fc30*/  HMMA.16816.F32 R32, R156.reuse, R170, R32 ;  /* 0x000000aa9c20723c */ /* 0x040fe80000001820 */
[-C--:B------:R-:W-:Y:S02]  /*fc40*/  IADD3.X R179, R181, R2.reuse, RZ, P2, !PT ;  /* 0x00000002b5b37210 */ /* 0x080fe400017fe4ff */
[-C--:B------:R-:W-:Y:S02]  /*fc50*/  IADD3 R168, P2, R176, R87.reuse, RZ ;  /* 0x00000057b0a87210 */ /* 0x080fe40007f5e0ff */
[-C--:B-1----:R-:W-:Y:S01]  /*fc60*/  HMMA.16816.F32 R36, R156, R152.reuse, R36 ;  /* 0x000000989c24723c */ /* 0x082fe20000001824 */
[----:B------:R1:W-:Y:S03]  /*fc70*/  LDGSTS.E.BYPASS.LTC128B.128 [R216+0x900], [R178.64], !P1 ;  /* 0x00900000b2d87fae */ /* 0x0003e6000c901d48 */
[-C--:B------:R-:W-:Y:S02]  /*fc80*/  IADD3.X R177, R179, R2.reuse, RZ, P0, !PT ;  /* 0x00000002b3b17210 */ /* 0x080fe400007fe4ff */
[----:B------:R-:W-:Y:S02]  /*fc90*/  IADD3 R170, P0, R168, R87, RZ ;  /* 0x00000057a8aa7210 */ /* 0x000fe40007f1e0ff */
[C---:B------:R-:W-:Y:S01]  /*fca0*/  HMMA.16816.F32 R40, R164.reuse, R152, R40 ;  /* 0x00000098a428723c */ /* 0x040fe20000001828 */
[----:B------:R1:W-:Y:S03]  /*fcb0*/  LDGSTS.E.BYPASS.LTC128B.128 [R216+0x1100], [R176.64], !P1 ;  /* 0x01100000b0d87fae */ /* 0x0003e6000c901d48 */
[-C--:B------:R-:W-:Y:S04]  /*fcc0*/  IADD3.X R169, R177, R2.reuse, RZ, P2, !PT ;  /* 0x00000002b1a97210 */ /* 0x080fe800017fe4ff */
[-C--:B------:R-:W-:Y:S01]  /*fcd0*/  HMMA.16816.F32 R44, R164, R154.reuse, R44 ;  /* 0x0000009aa42c723c */ /* 0x080fe2000000182c */
[----:B------:R4:W-:Y:S03]  /*fce0*/  LDGSTS.E.BYPASS.LTC128B.128 [R216+0x1900], [R168.64], !P1 ;  /* 0x01900000a8d87fae */ /* 0x0009e6000c901d48 */
[----:B------:R-:W-:Y:S04]  /*fcf0*/  IADD3.X R171, R169, R2, RZ, P0, !PT ;  /* 0x00000002a9ab7210 */ /* 0x000fe800007fe4ff */
[C---:B------:R-:W-:Y:S01]  /*fd00*/  HMMA.16816.F32 R48, R156.reuse, R154, R48 ;  /* 0x0000009a9c30723c */ /* 0x040fe20000001830 */
[----:B------:R4:W-:Y:S07]  /*fd10*/  LDGSTS.E.BYPASS.LTC128B.128 [R216+0x2100], [R170.64], !P1 ;  /* 0x02100000aad87fae */ /* 0x0009ee000c901d48 */
[-C--:B---3--:R-:W-:Y:S01]  /*fd20*/  HMMA.16816.F32 R52, R156, R160.reuse, R52 ;  /* 0x000000a09c34723c */ /* 0x088fe20000001834 */
[----:B-----5:R-:W-:Y:S07]  /*fd30*/  LDSM.16.M88.4 R180, [R208+0x2000] ;  /* 0x00200000d0b4783b */ /* 0x020fee0000000200 */
[C---:B------:R-:W-:Y:S01]  /*fd40*/  HMMA.16816.F32 R56, R164.reuse, R160, R56 ;  /* 0x000000a0a438723c */ /* 0x040fe20000001838 */
[----:B-1----:R-:W-:Y:S07]  /*fd50*/  LDSM.16.M88.4 R176, [R206] ;  /* 0x00000000ceb0783b */ /* 0x002fee0000000200 */
[-C--:B------:R-:W-:Y:S01]  /*fd60*/  HMMA.16816.F32 R60, R164, R162.reuse, R60 ;  /* 0x000000a2a43c723c */ /* 0x080fe2000000183c */
[----:B------:R-:W-:Y:S07]  /*fd70*/  LDSM.16.M88.4 R184, [R206+0x800] ;  /* 0x00080000ceb8783b */ /* 0x000fee0000000200 */
[C---:B------:R-:W-:Y:S01]  /*fd80*/  HMMA.16816.F32 R64, R156.reuse, R162, R64 ;  /* 0x000000a29c40723c */ /* 0x040fe20000001840 */
[----:B----4-:R-:W1:Y:S07]  /*fd90*/  LDSM.16.M88.4 R168, [R208] ;  /* 0x00000000d0a8783b */ /* 0x010e6e0000000200 */
[-C--:B------:R-:W-:Y:S01]  /*fda0*/  HMMA.16816.F32 R68, R156, R172.reuse, R68 ;  /* 0x000000ac9c44723c */ /* 0x080fe20000001844 */
[----:B------:R-:W3:Y:S02]  /*fdb0*/  LDSM.16.M88.4 R152, [R206+0x1000] ;  /* 0x00100000ce98783b */ /* 0x000ee40000000200 */
[C---:B--2---:R-:W-:Y:S02]  /*fdc0*/  ISETP.GT.AND P0, PT, R217.reuse, R222, PT ;  /* 0x000000ded900720c */ /* 0x044fe40003f04270 */
[----:B------:R-:W-:Y:S03]  /*fdd0*/  IADD3 R217, R217, -0x1, RZ ;  /* 0xffffffffd9d97810 */ /* 0x000fe60007ffe0ff */
[C---:B------:R-:W-:Y:S01]  /*fde0*/  HMMA.16816.F32 R72, R164.reuse, R172, R72 ;  /* 0x000000aca448723c */ /* 0x040fe20000001848 */
[----:B------:R-:W2:Y:S07]  /*fdf0*/  LDSM.16.M88.4 R188, [R206+0x1800] ;  /* 0x00180000cebc783b */ /* 0x000eae0000000200 */
[-C--:B------:R-:W-:Y:S01]  /*fe00*/  HMMA.16816.F32 R76, R164, R174.reuse, R76 ;  /* 0x000000aea44c723c */ /* 0x080fe2000000184c */
[----:B------:R-:W4:Y:S07]  /*fe10*/  LDSM.16.M88.4 R192, [R206+0x2000] ;  /* 0x00200000cec0783b */ /* 0x000f2e0000000200 */
[----:B------:R-:W-:Y:S01]  /*fe20*/  HMMA.16816.F32 R80, R156, R174, R80 ;  /* 0x000000ae9c50723c */ /* 0x000fe20000001850 */
[----:B------:R-:W-:Y:S07]  /*fe30*/  LDSM.16.M88.4 R160, [R209] ;  /* 0x00000000d1a0783b */ /* 0x000fee0000000200 */
[-C--:B-1----:R-:W-:Y:S01]  /*fe40*/  HMMA.16816.F32 R4, R168, R176.reuse, R4 ;  /* 0x000000b0a804723c */ /* 0x082fe20000001804 */
[----:B------:R-:W1:Y:S07]  /*fe50*/  LDSM.16.M88.4 R196, [R203] ;  /* 0x00000000cbc4783b */ /* 0x000e6e0000000200 */
[C---:B------:R-:W-:Y:S01]  /*fe60*/  HMMA.16816.F32 R8, R180.reuse, R176, R8 ;  /* 0x000000b0b408723c */ /* 0x040fe20000001808 */
[----:B------:R-:W5:Y:S07]  /*fe70*/  LDSM.16.M88.4 R156, [R209+0x2000] ;  /* 0x00200000d19c783b */ /* 0x000f6e0000000200 */
[-C--:B------:R-:W-:Y:S01]  /*fe80*/  HMMA.16816.F32 R12, R180, R178.reuse, R12 ;  /* 0x000000b2b40c723c */ /* 0x080fe2000000180c */
[----:B------:R-:W0:Y:S07]  /*fe90*/  LDGDEPBAR ;  /* 0x00000000000079af */ /* 0x000e2e0000000000 */
[C---:B------:R-:W-:Y:S08]  /*fea0*/  HMMA.16816.F32 R16, R168.reuse, R178, R16 ;  /* 0x000000b2a810723c */ /* 0x040ff00000001810 */
        /* <DEDUP_REMOVED lines=8> */
[-C--:B--2---:R-:W-:Y:S08]  /*ff30*/  HMMA.16816.F32 R52, R168, R188.reuse, R52 ;  /* 0x000000bca834723c */ /* 0x084ff00000001834 */
[C---:B------:R-:W-:Y:S08]  /*ff40*/  HMMA.16816.F32 R56, R180.reuse, R188, R56 ;  /* 0x000000bcb438723c */ /* 0x040ff00000001838 */
[-C--:B------:R-:W-:Y:S08]  /*ff50*/  HMMA.16816.F32 R60, R180, R190.reuse, R60 ;  /* 0x000000beb43c723c */ /* 0x080ff0000000183c */
[C---:B------:R-:W-:Y:S08]  /*ff60*/  HMMA.16816.F32 R64, R168.reuse, R190, R64 ;  /* 0x000000bea840723c */ /* 0x040ff00000001840 */
[-C--:B----4-:R-:W-:Y:S08]  /*ff70*/  HMMA.16816.F32 R68, R168, R192.reuse, R68 ;  /* 0x000000c0a844723c */ /* 0x090ff00000001844 */
[C---:B------:R-:W-:Y:S08]  /*ff80*/  HMMA.16816.F32 R72, R180.reuse, R192, R72 ;  /* 0x000000c0b448723c */ /* 0x040ff00000001848 */
[-C--:B------:R-:W-:Y:S08]  /*ff90*/  HMMA.16816.F32 R76, R180, R194.reuse, R76 ;  /* 0x000000c2b44c723c */ /* 0x080ff0000000184c */
[----:B------:R-:W-:Y:S08]  /*ffa0*/  HMMA.16816.F32 R80, R168, R194, R80 ;  /* 0x000000c2a850723c */ /* 0x000ff00000001850 */
[-C--:B-1----:R-:W-:Y:S08]  /*ffb0*/  HMMA.16816.F32 R4, R160, R196.reuse, R4 ;  /* 0x000000c4a004723c */ /* 0x082ff00000001804 */
[C---:B-----5:R-:W-:Y:S08]  /*ffc0*/  HMMA.16816.F32 R8, R156.reuse, R196, R8 ;  /* 0x000000c49c08723c */ /* 0x060ff00000001808 */
        /* <DEDUP_REMOVED lines=11> */
[----:B------:R1:W-:Y:S02]  /*10080*/  MUFU.TANH R169, R0 ;  /* 0x0000000000a97308 */ /* 0x0003e40000002400 */
[----:B-1----:R-:W-:Y:S02]  /*10090*/  FMUL.FTZ R0, R7, c[0x0][0x320] ;  /* 0x0000c80007007a20 */ /* 0x002fe40000410000 */
[----:B------:R-:W1:Y:S06]  /*100a0*/  LDSM.16.M88.4 R4, [R203+0x800] ;  /* 0x00080000cb04783b */ /* 0x000e6c0000000200 */
[----:B------:R2:W-:Y:S02]  /*100b0*/  MUFU.TANH R167, R0 ;  /* 0x0000000000a77308 */ /* 0x0005e40000002400 */
[----:B--2---:R-:W-:Y:S08]  /*100c0*/  FMUL.FTZ R0, R8, c[0x0][0x320] ;  /* 0x0000c80008007a20 */ /* 0x004ff00000410000 */
[----:B------:R2:W3:Y:S01]  /*100d0*/  MUFU.TANH R173, R0 ;  /* 0x0000000000ad7308 */ /* 0x0004e20000002400 */
[-C--:B-1----:R-:W-:Y:S08]  /*100e0*/  HMMA.16816.F32 R20, R160, R4.reuse, R20 ;  /* 0x00000004a014723c */ /* 0x082ff00000001814 */
[C---:B------:R-:W-:Y:S04]  /*100f0*/  HMMA.16816.F32 R24, R156.reuse, R4, R24 ;  /* 0x000000049c18723c */ /* 0x040fe80000001818 */
[----:B--2---:R-:W-:Y:S02]  /*10100*/  FMUL.FTZ R0, R9, c[0x0][0x320] ;  /* 0x0000c80009007a20 */ /* 0x004fe40000410000 */
[----:B------:R-:W1:Y:S02]  /*10110*/  LDSM.16.M88.4 R8, [R203+0x1000] ;  /* 0x00100000cb08783b */ /* 0x000e640000000200 */
[-C--:B------:R-:W-:Y:S01]  /*10120*/  HMMA.16816.F32 R28, R156, R6.reuse, R28 ;  /* 0x000000069c1c723c */ /* 0x080fe2000000181c */
[----:B------:R2:W4:Y:S07]  /*10130*/  MUFU.TANH R168, R0 ;  /* 0x0000000000a87308 */ /* 0x00052e0000002400 */
[C---:B------:R-:W-:Y:S08]  /*10140*/  HMMA.16816.F32 R32, R160.reuse, R6, R32 ;  /* 0x00000006a020723c */ /* 0x040ff00000001820 */
[----:B------:R-:W-:Y:S04]  /*10150*/  FMUL.FTZ R4, R26, c[0x0][0x320] ;  /* 0x0000c8001a047a20 */ /* 0x000fe80000410000 */
[----:B------:R-:W-:Y:S01]  /*10160*/  FMUL.FTZ R2, R27, c[0x0][0x320] ;  /* 0x0000c8001b027a20 */ /* 0x000fe20000410000 */
[----:B------:R5:W-:Y:S01]  /*10170*/  MUFU.TANH R176, R4 ;  /* 0x0000000400b07308 */ /* 0x000be20000002400 */
[----:B--2---:R-:W-:Y:S09]  /*10180*/  FMUL.FTZ R0, R12, c[0x0][0x320] ;  /* 0x0000c8000c007a20 */ /* 0x004ff20000410000 */
[----:B------:R2:W2:Y:S10]  /*10190*/  MUFU.TANH R155, R0 ;  /* 0x00000000009b7308 */ /* 0x0004b40000002400 */
[----:B------:R3:W-:Y:S01]  /*101a0*/  MUFU.TANH R178, R2 ;  /* 0x0000000200b27308 */ /* 0x0007e20000002400 */
[-C--:B-1----:R-:W-:Y:S01]  /*101b0*/  HMMA.16816.F32 R36, R160, R8.reuse, R36 ;  /* 0x00000008a024723c */ /* 0x082fe20000001824 */
[----:B-----5:R-:W1:Y:S07]  /*101c0*/  LDSM.16.M88.4 R4, [R203+0x1800] ;  /* 0x00180000cb04783b */ /* 0x020e6e0000000200 */
[C---:B------:R-:W-:Y:S04]  /*101d0*/  HMMA.16816.F32 R40, R156.reuse, R8, R40 ;  /* 0x000000089c28723c */ /* 0x040fe80000001828 */
[----:B--2---:R-:W-:Y:S04]  /*101e0*/  FMUL.FTZ R0, R13, c[0x0][0x320] ;  /* 0x0000c8000d007a20 */ /* 0x004fe80000410000 */
[-C--:B------:R-:W-:Y:S01]  /*101f0*/  HMMA.16816.F32 R44, R156, R10.reuse, R44 ;  /* 0x0000000a9c2c723c */ /* 0x080fe2000000182c */
[----:B------:R2:W5:Y:S07]  /*10200*/  MUFU.TANH R152, R0 ;  /* 0x0000000000987308 */ /* 0x00056e0000002400 */
[C---:B------:R-:W-:Y:S08]  /*10210*/  HMMA.16816.F32 R48, R160.reuse, R10, R48 ;  /* 0x0000000aa030723c */ /* 0x040ff00000001830 */
[----:B------:R-:W-:Y:S04]  /*10220*/  FMUL.FTZ R8, R41, c[0x0][0x320] ;  /* 0x0000c80029087a20 */ /* 0x000fe80000410000 */
[----:B------:R4:W-:Y:S01]  /*10230*/  MUFU.TANH R185, R8 ;  /* 0x0000000800b97308 */ /* 0x0009e20000002400 */
[----:B---3--:R-:W-:Y:S02]  /*10240*/  FMUL.FTZ R2, R42, c[0x0][0x320] ;  /* 0x0000c8002a027a20 */ /* 0x008fe40000410000 */
[----:B--2---:R-:W-:Y:S01]  /*10250*/  FMUL.FTZ R0, R14, c[0x0][0x320] ;  /* 0x0000c8000e007a20 */ /* 0x004fe20000410000 */
[-C--:B-1----:R-:W-:Y:S06]  /*10260*/  HMMA.16816.F32 R52, R160, R4.reuse, R52 ;  /* 0x00000004a034723c */ /* 0x082fec0000001834 */
[----:B------:R1:W-:Y:S02]  /*10270*/  MUFU.TANH R165, R0 ;  /* 0x0000000000a57308 */ /* 0x0003e40000002400 */
[C---:B------:R-:W-:Y:S08]  /*10280*/  HMMA.16816.F32 R56, R156.reuse, R4, R56 ;  /* 0x000000049c38723c */ /* 0x040ff00000001838 */
[----:B------:R2:W-:Y:S01]  /*10290*/  MUFU.TANH R186, R2 ;  /* 0x0000000200ba7308 */ /* 0x0005e20000002400 */
[-C--:B------:R-:W-:Y:S01]  /*102a0*/  HMMA.16816.F32 R60, R156, R6.reuse, R60 ;  /* 0x000000069c3c723c */ /* 0x080fe2000000183c */
[----:B----4-:R-:W3:Y:S01]  /*102b0*/  LDSM.16.M88.4 R8, [R203+0x2000] ;  /* 0x00200000cb08783b */ /* 0x010ee20000000200 */
[----:B------:R-:W-:Y:S06]  /*102c0*/  DEPBAR.LE SB0, 0x0 ;  /* 0x000080000000791a */ /* 0x000fec0000000000 */
[C---:B------:R-:W-:Y:S01]  /*102d0*/  HMMA.16816.F32 R64, R160.reuse, R6, R64 ;  /* 0x00000006a040723c */ /* 0x040fe20000001840 */
[----:B------:R-:W-:Y:S04]  /*102e0*/  BAR.SYNC.DEFER_BLOCKING 0x0 ;  /* 0x0000000000007b1d */ /* 0x000fe80000010000 */
[----:B-1----:R-:W-:Y:S02]  /*102f0*/  FMUL.FTZ R0, R15, c[0x0][0x320] ;  /* 0x0000c8000f007a20 */ /* 0x002fe40000410000 */
[----:B------:R-:W-:Y:S02]  /*10300*/  FMUL.FTZ R4, R56, c[0x0][0x320] ;  /* 0x0000c80038047a20 */ /* 0x000fe40000410000 */
[----:B------:R1:W-:Y:S03]  /*10310*/  MUFU.TANH R164, R0 ;  /* 0x0000000000a47308 */ /* 0x0003e60000002400 */
[----:B--2---:R-:W-:Y:S04]  /*10320*/  FMUL.FTZ R2, R57, c[0x0][0x320] ;  /* 0x0000c80039027a20 */ /* 0x004fe80000410000 */
[----:B------:R-:W-:Y:S03]  /*10330*/  FMUL.FTZ R7, R62, c[0x0][0x320] ;  /* 0x0000c8003e077a20 */ /* 0x000fe60000410000 */
[----:B------:R2:W-:Y:S10]  /*10340*/  MUFU.TANH R189, R4 ;  /* 0x0000000400bd7308 */ /* 0x0005f40000002400 */
[----:B------:R4:W-:Y:S01]  /*10350*/  MUFU.TANH R194, R2 ;  /* 0x0000000200c27308 */ /* 0x0009e20000002400 */
[----:B-1----:R-:W-:Y:S01]  /*10360*/  FMUL.FTZ R0, R16, c[0x0][0x320] ;  /* 0x0000c80010007a20 */ /* 0x002fe20000410000 */
[-C--:B---3--:R-:W-:Y:S08]  /*10370*/  HMMA.16816.F32 R68, R160, R8.reuse, R68 ;  /* 0x00000008a044723c */ /* 0x088ff00000001844 */
[----:B------:R1:W3:Y:S01]  /*10380*/  MUFU.TANH R87, R0 ;  /* 0x0000000000577308 */ /* 0x0002e20000002400 */
[C---:B------:R-:W-:Y:S04]  /*10390*/  HMMA.16816.F32 R72, R156.reuse, R8, R72 ;  /* 0x000000089c48723c */ /* 0x040fe80000001848 */
[----:B--2---:R-:W-:Y:S03]  /*103a0*/  FMNMX.FTZ R4, R173, R85, !PT ;  /* 0x00000055ad047209 */ /* 0x004fe60007810000 */
[----:B------:R-:W-:Y:S01]  /*103b0*/  FMUL.FTZ R8, R63, c[0x0][0x320] ;  /* 0x0000c8003f087a20 */ /* 0x000fe20000410000 */
[-C--:B------:R-:W-:Y:S01]  /*103c0*/  HMMA.16816.F32 R76, R156, R10.reuse, R76 ;  /* 0x0000000a9c4c723c */ /* 0x080fe2000000184c */
[----:B------:R-:W-:Y:S03]  /*103d0*/  MUFU.TANH R156, R7 ;  /* 0x00000007009c7308 */ /* 0x000fe60000002400 */
[----:B------:R-:W-:Y:S02]  /*103e0*/  FMNMX.FTZ R4, R168, R4, !PT ;  /* 0x00000004a8047209 */ /* 0x000fe40007810000 */
[----:B----4-:R-:W-:Y:S02]  /*103f0*/  FMNMX.FTZ R2, R166, R3, !PT ;  /* 0x00000003a6027209 */ /* 0x010fe40007810000 */
[----:B------:R-:W-:Y:S03]  /*10400*/  HMMA.16816.F32 R80, R160, R10, R80 ;  /* 0x0000000aa050723c */ /* 0x000fe60000001850 */
[----:B------:R-:W-:Y:S01]  /*10410*/  MUFU.TANH R157, R8 ;  /* 0x00000008009d7308 */ /* 0x000fe20000002400 */
[----:B------:R-:W-:Y:S01]  /*10420*/  FMNMX.FTZ R4, R155, R4, !PT ;  /* 0x000000049b047209 */ /* 0x000fe20007810000 */
[----:B-1----:R-:W-:Y:S01]  /*10430*/  FMUL.FTZ R0, R17, c[0x0][0x320] ;  /* 0x0000c80011007a20 */ /* 0x002fe20000410000 */
[----:B------:R-:W-:Y:S02]  /*10440*/  FMNMX.FTZ R2, R154, R2, !PT ;  /* 0x000000029a027209 */ /* 0x000fe40007810000 */
[----:B------:R-:W-:Y:S01]  /*10450*/  FMUL.FTZ R5, R73, c[0x0][0x320] ;  /* 0x0000c80049057a20 */ /* 0x000fe20000410000 */
[----:B-----5:R-:W-:Y:S03]  /*10460*/  FMNMX.FTZ R4, R152, R4, !PT ;  /* 0x0000000498047209 */ /* 0x020fe60007810000 */
[----:B---3--:R-:W-:Y:S01]  /*10470*/  FMNMX.FTZ R2, R87, R2, !PT ;  /* 0x0000000257027209 */ /* 0x008fe20007810000 */
[----:B------:R1:W2:Y:S03]  /*10480*/  MUFU.TANH R14, R0 ;  /* 0x00000000000e7308 */ /* 0x0002a60000002400 */
[----:B------:R-:W-:Y:S07]  /*10490*/  FMUL.FTZ R6, R76, c[0x0][0x320] ;  /* 0x0000c8004c067a20 */ /* 0x000fee0000410000 */
[----:B------:R3:W-:Y:S10]  /*104a0*/  MUFU.TANH R218, R5 ;  /* 0x0000000500da7308 */ /* 0x0007f40000002400 */
[----:B------:R4:W-:Y:S01]  /*104b0*/  MUFU.TANH R192, R6 ;  /* 0x0000000600c07308 */ /* 0x0009e20000002400 */
[----:B-1----:R-:W-:Y:S01]  /*104c0*/  FMUL.FTZ R0, R18, c[0x0][0x320] ;  /* 0x0000c80012007a20 */ /* 0x002fe20000410000 */
[----:B--2---:R-:W-:Y:S08]  /*104d0*/  FMNMX.FTZ R2, R14, R2, !PT ;  /* 0x000000020e027209 */ /* 0x004ff00007810000 */
[----:B------:R1:W-:Y:S01]  /*104e0*/  MUFU.TANH R17, R0 ;  /* 0x0000000000117308 */ /* 0x0003e20000002400 */
[----:B---3--:R-:W-:Y:S09]  /*104f0*/  FMUL.FTZ R5, R80, c[0x0][0x320] ;  /* 0x0000c80050057a20 */ /* 0x008ff20000410000 */
[----:B------:R2:W-:Y:S01]  /*10500*/  MUFU.TANH R195, R5 ;  /* 0x0000000500c37308 */ /* 0x0005e20000002400 */
[----:B----4-:R-:W-:Y:S09]  /*10510*/  FMUL.FTZ R6, R77, c[0x0][0x320] ;  /* 0x0000c8004d067a20 */ /* 0x010ff20000410000 */
[----:B------:R-:W-:Y:S01]  /*10520*/  MUFU.TANH R191, R6 ;  /* 0x0000000600bf7308 */ /* 0x000fe20000002400 */
[----:B-1----:R-:W-:Y:S09]  /*10530*/  FMUL.FTZ R0, R19, c[0x0][0x320] ;  /* 0x0000c80013007a20 */ /* 0x002ff20000410000 */
[----:B------:R1:W-:Y:S01]  /*10540*/  MUFU.TANH R16, R0 ;  /* 0x0000000000107308 */ /* 0x0003e20000002400 */
[----:B--2---:R-:W-:Y:S09]  /*10550*/  FMUL.FTZ R5, R81, c[0x0][0x320] ;  /* 0x0000c80051057a20 */ /* 0x004ff20000410000 */
[----:B------:R2:W-:Y:S01]  /*10560*/  MUFU.TANH R163, R5 ;  /* 0x0000000500a37308 */ /* 0x0005e20000002400 */
[----:B-1----:R-:W-:Y:S09]  /*10570*/  FMUL.FTZ R0, R20, c[0x0][0x320] ;  /* 0x0000c80014007a20 */ /* 0x002ff20000410000 */
[----:B------:R1:W3:Y:S01]  /*10580*/  MUFU.TANH R19, R0 ;  /* 0x0000000000137308 */ /* 0x0002e20000002400 */
[----:B--2---:R-:W-:Y:S09]  /*10590*/  FMUL.FTZ R5, R82, c[0x0][0x320] ;  /* 0x0000c80052057a20 */ /* 0x004ff20000410000 */
[----:B------:R2:W-:Y:S01]  /*105a0*/  MUFU.TANH R162, R5 ;  /* 0x0000000500a27308 */ /* 0x0005e20000002400 */
[----:B-1----:R-:W-:Y:S01]  /*105b0*/  FMUL.FTZ R0, R21, c[0x0][0x320] ;  /* 0x0000c80015007a20 */ /* 0x002fe20000410000 */
[----:B---3--:R-:W-:Y:S08]  /*105c0*/  FMNMX.FTZ R2, R19, R2, !PT ;  /* 0x0000000213027209 */ /* 0x008ff00007810000 */
[----:B------:R1:W3:Y:S01]  /*105d0*/  MUFU.TANH R20, R0 ;  /* 0x0000000000147308 */ /* 0x0002e20000002400 */
[----:B--2---:R-:W-:Y:S09]  /*105e0*/  FMUL.FTZ R5, R83, c[0x0][0x320] ;  /* 0x0000c80053057a20 */ /* 0x004ff20000410000 */
[----:B------:R2:W-:Y:S01]  /*105f0*/  MUFU.TANH R161, R5 ;  /* 0x0000000500a17308 */ /* 0x0005e20000002400 */
[----:B-1----:R-:W-:Y:S01]  /*10600*/  FMUL.FTZ R0, R22, c[0x0][0x320] ;  /* 0x0000c80016007a20 */ /* 0x002fe20000410000 */
[----:B---3--:R-:W-:Y:S08]  /*10610*/  FMNMX.FTZ R2, R20, R2, !PT ;  /* 0x0000000214027209 */ /* 0x008ff00007810000 */
[----:B------:R1:W-:Y:S01]  /*10620*/  MUFU.TANH R21, R0 ;  /* 0x0000000000157308 */ /* 0x0003e20000002400 */
[----:B--2---:R-:W-:Y:S04]  /*10630*/  FMNMX.FTZ R5, R171, R86, !PT ;  /* 0x00000056ab057209 */ /* 0x004fe80007810000 */
[----:B------:R-:W-:Y:S04]  /*10640*/  FMNMX.FTZ R5, R170, R5, !PT ;  /* 0x00000005aa057209 */ /* 0x000fe80007810000 */
[----:B------:R-:W-:Y:S01]  /*10650*/  FMNMX.FTZ R6, R165, R5, !PT ;  /* 0x00000005a5067209 */ /* 0x000fe20007810000 */
[----:B-1----:R-:W-:Y:S04]  /*10660*/  FMUL.FTZ R0, R23, c[0x0][0x320] ;  /* 0x0000c80017007a20 */ /* 0x002fe80000410000 */
        /* <DEDUP_REMOVED lines=104> */
[----:B------:R-:W-:Y:S05]  /*10cf0*/  FMNMX.FTZ R2, R163, R2, !PT ;  /* 0x00000002a3027209 */ /* 0x000fea0007810000 */
[----:B------:R-:W2:Y:S01]  /*10d00*/  SHFL.BFLY PT, R9, R2, 0x2, 0x1f ;  /* 0x0c401f0002097f89 */ /* 0x000ea200000e0000 */
[----:B-1----:R-:W-:Y:S04]  /*10d10*/  FMUL.FTZ R0, R71, c[0x0][0x320] ;  /* 0x0000c80047007a20 */ /* 0x002fe80000410000 */
[----:B------:R1:W-:Y:S01]  /*10d20*/  MUFU.TANH R158, R0 ;  /* 0x00000000009e7308 */ /* 0x0003e20000002400 */
[----:B--2---:R-:W-:Y:S05]  /*10d30*/  FMNMX.FTZ R2, R2, R9, !PT ;  /* 0x0000000902027209 */ /* 0x004fea0007810000 */
[----:B------:R-:W2:Y:S01]  /*10d40*/  SHFL.BFLY PT, R9, R2, 0x1, 0x1f ;  /* 0x0c201f0002097f89 */ /* 0x000ea200000e0000 */
[----:B-1----:R-:W-:Y:S04]  /*10d50*/  FMUL.FTZ R0, R72, c[0x0][0x320] ;  /* 0x0000c80048007a20 */ /* 0x002fe80000410000 */
[----:B------:R1:W3:Y:S01]  /*10d60*/  MUFU.TANH R196, R0 ;  /* 0x0000000000c47308 */ /* 0x0002e20000002400 */
[----:B--2---:R-:W-:Y:S05]  /*10d70*/  FMNMX.FTZ R70, R2, R9, !PT ;  /* 0x0000000902467209 */ /* 0x004fea0007810000 */
[----:B------:R-:W-:Y:S04]  /*10d80*/  FMUL.FTZ R153, R70, c[0x0][0x2d0] ;  /* 0x0000b40046997a20 */ /* 0x000fe80000410000 */
[----:B------:R-:W-:Y:S04]  /*10d90*/  FFMA.FTZ R9, R12, c[0x0][0x2d0], -R153 ;  /* 0x0000b4000c097a23 */ /* 0x000fe80000010899 */
[----:B------:R-:W-:Y:S01]  /*10da0*/  MUFU.EX2 R226, R9 ;  /* 0x0000000900e27308 */ /* 0x000fe20000000800 */
[----:B-1----:R-:W-:Y:S02]  /*10db0*/  FMNMX.FTZ R0, R169, R84, !PT ;  /* 0x00000054a9007209 */ /* 0x002fe40007810000 */
[----:B---3--:R-:W-:Y:S02]  /*10dc0*/  FMNMX.FTZ R5, R196, R4, !PT ;  /* 0x00000004c4057209 */ /* 0x008fe40007810000 */
[----:B------:R-:W-:Y:S02]  /*10dd0*/  FMNMX.FTZ R0, R167, R0, !PT ;  /* 0x00000000a7007209 */ /* 0x000fe40007810000 */
[----:B------:R-:W-:Y:S01]  /*10de0*/  FMNMX.FTZ R4, R164, R6, !PT ;  /* 0x00000006a4047209 */ /* 0x000fe20007810000 */
[----:B------:R-:W-:Y:S01]  /*10df0*/  FMUL.FTZ R6, R74, c[0x0][0x320] ;  /* 0x0000c8004a067a20 */ /* 0x000fe20000410000 */
[----:B------:R-:W-:Y:S02]  /*10e00*/  FMNMX.FTZ R0, R17, R0, !PT ;  /* 0x0000000011007209 */ /* 0x000fe40007810000 */
[----:B------:R-:W-:Y:S01]  /*10e10*/  FMNMX.FTZ R4, R176, R4, !PT ;  /* 0x00000004b0047209 */ /* 0x000fe20007810000 */
[----:B------:R1:W2:Y:S01]  /*10e20*/  MUFU.TANH R190, R6 ;  /* 0x0000000600be7308 */ /* 0x0002a20000002400 */
[----:B------:R-:W-:Y:S02]  /*10e30*/  FMNMX.FTZ R0, R16, R0, !PT ;  /* 0x0000000010007209 */ /* 0x000fe40007810000 */
        /* <DEDUP_REMOVED lines=10> */
[----:B------:R-:W-:Y:S01]  /*10ee0*/  FMNMX.FTZ R5, R192, R5, !PT ;  /* 0x00000005c0057209 */ /* 0x000fe20007810000 */
[----:B-1----:R-:W-:Y:S01]  /*10ef0*/  FMUL.FTZ R6, R75, c[0x0][0x320] ;  /* 0x0000c8004b067a20 */ /* 0x002fe20000410000 */
[----:B------:R-:W-:Y:S02]  /*10f00*/  FMNMX.FTZ R0, R183, R0, !PT ;  /* 0x00000000b7007209 */ /* 0x000fe40007810000 */
[----:B------:R-:W-:Y:S01]  /*10f10*/  FMNMX.FTZ R5, R191, R5, !PT ;  /* 0x00000005bf057209 */ /* 0x000fe20007810000 */
[----:B------:R1:W3:Y:S01]  /*10f20*/  MUFU.TANH R160, R6 ;  /* 0x0000000600a07308 */ /* 0x0002e20000002400 */
[----:B------:R-:W-:Y:S03]  /*10f30*/  FMNMX.FTZ R0, R180, R0, !PT ;  /* 0x00000000b4007209 */ /* 0x000fe60007810000 */
[----:B------:R-:W4:Y:S01]  /*10f40*/  SHFL.BFLY PT, R8, R5, 0x2, 0x1f ;  /* 0x0c401f0005087f89 */ /* 0x000f2200000e0000 */
[----:B------:R-:W-:Y:S04]  /*10f50*/  FMNMX.FTZ R0, R181, R0, !PT ;  /* 0x00000000b5007209 */ /* 0x000fe80007810000 */
[----:B------:R-:W-:Y:S04]  /*10f60*/  FMNMX.FTZ R0, R249, R0, !PT ;  /* 0x00000000f9007209 */ /* 0x000fe80007810000 */
[----:B------:R-:W-:Y:S04]  /*10f70*/  FMNMX.FTZ R0, R252, R0, !PT ;  /* 0x00000000fc007209 */ /* 0x000fe80007810000 */
[----:B------:R-:W-:Y:S04]  /*10f80*/  FMNMX.FTZ R0, R247, R0, !PT ;  /* 0x00000000f7007209 */ /* 0x000fe80007810000 */
[----:B------:R-:W-:Y:S02]  /*10f90*/  FMNMX.FTZ R0, R250, R0, !PT ;  /* 0x00000000fa007209 */ /* 0x000fe40007810000 */
[----:B-1----:R-:W-:Y:S02]  /*10fa0*/  FMNMX.FTZ R6, R188, R4, !PT ;  /* 0x00000004bc067209 */ /* 0x002fe40007810000 */
[----:B------:R-:W-:Y:S02]  /*10fb0*/  FMNMX.FTZ R0, R31, R0, !PT ;  /* 0x000000001f007209 */ /* 0x000fe40007810000 */
[----:B----4-:R-:W-:Y:S02]  /*10fc0*/  FMNMX.FTZ R5, R5, R8, !PT ;  /* 0x0000000805057209 */ /* 0x010fe40007810000 */
[----:B------:R-:W-:Y:S03]  /*10fd0*/  FMNMX.FTZ R0, R158, R0, !PT ;  /* 0x000000009e007209 */ /* 0x000fe60007810000 */
[----:B------:R-:W1:Y:S01]  /*10fe0*/  SHFL.BFLY PT, R8, R5, 0x1, 0x1f ;  /* 0x0c201f0005087f89 */ /* 0x000e6200000e0000 */
[----:B------:R-:W-:Y:S04]  /*10ff0*/  FMNMX.FTZ R0, R162, R0, !PT ;  /* 0x00000000a2007209 */ /* 0x000fe80007810000 */
[----:B------:R-:W-:Y:S05]  /*11000*/  FMNMX.FTZ R0, R161, R0, !PT ;  /* 0x00000000a1007209 */ /* 0x000fea0007810000 */
[----:B------:R-:W4:Y:S01]  /*11010*/  SHFL.BFLY PT, R7, R0, 0x2, 0x1f ;  /* 0x0c401f0000077f89 */ /* 0x000f2200000e0000 */
[----:B-1----:R-:W-:Y:S02]  /*11020*/  FMNMX.FTZ R68, R5, R8, !PT ;  /* 0x0000000805447209 */ /* 0x002fe40007810000 */
[----:B------:R-:W-:Y:S03]  /*11030*/  @P0 MOV R5, R219 ;  /* 0x000000db00050202 */ /* 0x000fe60000000f00 */
[----:B------:R-:W-:Y:S01]  /*11040*/  FMUL.FTZ R159, R68, c[0x0][0x2d0] ;  /* 0x0000b400449f7a20 */ /* 0x000fe20000410000 */
[----:B----4-:R-:W-:Y:S01]  /*11050*/  FMNMX.FTZ R4, R0, R7, !PT ;  /* 0x0000000700047209 */ /* 0x010fe20007810000 */
[----:B------:R-:W-:Y:S01]  /*11060*/  FMUL.FTZ R7, R78, c[0x0][0x320] ;  /* 0x0000c8004e077a20 */ /* 0x000fe20000410000 */
[----:B------:R-:W-:Y:S03]  /*11070*/  FMNMX.FTZ R0, R248, R6, !PT ;  /* 0x00000006f8007209 */ /* 0x000fe60007810000 */
[----:B------:R1:W4:Y:S01]  /*11080*/  MUFU.TANH R74, R7 ;  /* 0x00000007004a7308 */ /* 0x0003220000002400 */
[----:B------:R-:W-:Y:S04]  /*11090*/  FMNMX.FTZ R0, R251, R0, !PT ;  /* 0x00000000fb007209 */ /* 0x000fe80007810000 */
[----:B------:R-:W-:Y:S01]  /*110a0*/  FMNMX.FTZ R6, R198, R0, !PT ;  /* 0x00000000c6067209 */ /* 0x000fe20007810000 */
[----:B------:R-:W-:Y:S03]  /*110b0*/  FMUL.FTZ R0, R79, c[0x0][0x320] ;  /* 0x0000c8004f007a20 */ /* 0x000fe60000410000 */
[----:B------:R-:W-:Y:S01]  /*110c0*/  FMNMX.FTZ R6, R32, R6, !PT ;  /* 0x0000000620067209 */ /* 0x000fe20007810000 */
[----:B------:R5:W2:Y:S01]  /*110d0*/  MUFU.TANH R75, R0 ;  /* 0x00000000004b7308 */ /* 0x000aa20000002400 */
[----:B-1----:R-:W1:Y:S02]  /*110e0*/  SHFL.BFLY PT, R7, R4, 0x1, 0x1f ;  /* 0x0c201f0004077f89 */ /* 0x002e6400000e0000 */
[----:B-----5:R-:W-:Y:S04]  /*110f0*/  FMNMX.FTZ R0, R156, R6, !PT ;  /* 0x000000069c007209 */ /* 0x020fe80007810000 */
[----:B------:R-:W-:Y:S01]  /*11100*/  FMNMX.FTZ R2, R157, R0, !PT ;  /* 0x000000009d027209 */ /* 0x000fe20007810000 */
[----:B------:R-:W-:Y:S03]  /*11110*/  FADD.FTZ R0, -R70, R3 ;  /* 0x0000000346007221 */ /* 0x000fe60000010100 */
[----:B--2---:R-:W-:Y:S01]  /*11120*/  FMNMX.FTZ R3, R190, R2, !PT ;  /* 0x00000002be037209 */ /* 0x004fe20007810000 */
[----:B------:R-:W-:Y:S03]  /*11130*/  FMUL.FTZ R2, R0, c[0x0][0x2d0] ;  /* 0x0000b40000027a20 */ /* 0x000fe60000410000 */
[----:B---3--:R-:W-:Y:S01]  /*11140*/  FMNMX.FTZ R0, R160, R3, !PT ;  /* 0x00000003a0007209 */ /* 0x008fe20007810000 */
[----:B------:R2:W3:Y:S01]  /*11150*/  MUFU.EX2 R73, R2 ;  /* 0x0000000200497308 */ /* 0x0004e20000000800 */
[----:B-1----:R-:W-:Y:S01]  /*11160*/  FMNMX.FTZ R69, R4, R7, !PT ;  /* 0x0000000704457209 */ /* 0x002fe20007810000 */
[--C-:B------:R-:W-:Y:S01]  /*11170*/  FFMA.FTZ R4, R166, c[0x0][0x2d0], -R153.reuse ;  /* 0x0000b400a6047a23 */ /* 0x100fe20000010899 */
[----:B----4-:R-:W-:Y:S01]  /*11180*/  FMNMX.FTZ R0, R74, R0, !PT ;  /* 0x000000004a007209 */ /* 0x010fe20007810000 */
[----:B------:R-:W-:Y:S03]  /*11190*/  @P0 IMAD.WIDE.U32 R6, R217, c[0x0][0x1e0], RZ ;  /* 0x00007800d9060a25 */ /* 0x000fe600078e00ff */
[----:B------:R-:W-:Y:S03]  /*111a0*/  FMNMX.FTZ R0, R75, R0, !PT ;  /* 0x000000004b007209 */ /* 0x000fe60007810000 */
[----:B------:R1:W-:Y:S02]  /*111b0*/  MUFU.EX2 R238, R4 ;  /* 0x0000000400ee7308 */ /* 0x0003e40000000800 */
[----:B------:R-:W4:Y:S01]  /*111c0*/  SHFL.BFLY PT, R3, R0, 0x2, 0x1f ;  /* 0x0c401f0000037f89 */ /* 0x000f2200000e0000 */
[----:B--2---:R-:W-:Y:S02]  /*111d0*/  FADD.FTZ R2, -R69, R84 ;  /* 0x0000005445027221 */ /* 0x004fe40000010100 */
[C---:B---3--:R-:W-:Y:S02]  /*111e0*/  FMUL.FTZ R33, R73.reuse, R117 ;  /* 0x0000007549217220 */ /* 0x048fe40000410000 */
[----:B------:R-:W-:Y:S02]  /*111f0*/  FMUL.FTZ R2, R2, c[0x0][0x2d0] ;  /* 0x0000b40002027a20 */ /* 0x000fe40000410000 */
[C---:B------:R-:W-:Y:S02]  /*11200*/  FMUL.FTZ R48, R73.reuse, R132 ;  /* 0x0000008449307220 */ /* 0x040fe40000410000 */
[----:B------:R2:W3:Y:S01]  /*11210*/  MUFU.EX2 R72, R2 ;  /* 0x0000000200487308 */ /* 0x0004e20000000800 */
[----:B------:R-:W-:Y:S02]  /*11220*/  FMUL.FTZ R49, R73, R133 ;  /* 0x0000008549317220 */ /* 0x000fe40000410000 */
[--C-:B-1----:R-:W-:Y:S01]  /*11230*/  FFMA.FTZ R4, R19, c[0x0][0x2d0], -R153.reuse ;  /* 0x0000b40013047a23 */ /* 0x102fe20000010899 */
[----:B----4-:R-:W-:Y:S01]  /*11240*/  FMNMX.FTZ R0, R0, R3, !PT ;  /* 0x0000000300007209 */ /* 0x010fe20007810000 */
[----:B------:R-:W-:Y:S05]  /*11250*/  FFMA.FTZ R3, R14, c[0x0][0x2d0], -R153 ;  /* 0x0000b4000e037a23 */ /* 0x000fea0000010899 */
[----:B------:R-:W-:Y:S10]  /*11260*/  MUFU.EX2 R241, R3 ;  /* 0x0000000300f17308 */ /* 0x000ff40000000800 */
[----:B------:R1:W-:Y:S01]  /*11270*/  MUFU.EX2 R231, R4 ;  /* 0x0000000400e77308 */ /* 0x0003e20000000800 */
[----:B--2---:R-:W-:Y:S02]  /*11280*/  FADD.FTZ R2, -R68, R85 ;  /* 0x0000005544027221 */ /* 0x004fe40000010100 */
[----:B---3--:R-:W-:Y:S01]  /*11290*/  FMUL.FTZ R19, R72, R103 ;  /* 0x0000006748137220 */ /* 0x008fe20000410000 */
[----:B------:R-:W-:Y:S01]  /*112a0*/  MOV R103, R189 ;  /* 0x000000bd00677202 */ /* 0x000fe20000000f00 */
[----:B------:R-:W-:Y:S02]  /*112b0*/  FMUL.FTZ R2, R2, c[0x0][0x2d0] ;  /* 0x0000b40002027a20 */ /* 0x000fe40000410000 */
[C---:B------:R-:W-:Y:S03]  /*112c0*/  FMUL.FTZ R34, R72.reuse, R118 ;  /* 0x0000007648227220 */ /* 0x040fe60000410000 */
[----:B------:R2:W3:Y:S01]  /*112d0*/  MUFU.EX2 R71, R2 ;  /* 0x0000000200477308 */ /* 0x0004e20000000800 */
[C---:B------:R-:W-:Y:S02]  /*112e0*/  FMUL.FTZ R35, R72.reuse, R119 ;  /* 0x0000007748237220 */ /* 0x040fe40000410000 */
[C---:B------:R-:W-:Y:S02]  /*112f0*/  FMUL.FTZ R50, R72.reuse, R134 ;  /* 0x0000008648327220 */ /* 0x040fe40000410000 */
[----:B------:R-:W-:Y:S02]  /*11300*/  FMUL.FTZ R51, R72, R135 ;  /* 0x0000008748337220 */ /* 0x000fe40000410000 */
[--C-:B-1----:R-:W-:Y:S04]  /*11310*/  FFMA.FTZ R4, R20, c[0x0][0x2d0], -R153.reuse ;  /* 0x0000b40014047a23 */ /* 0x102fe80000010899 */
[----:B------:R1:W-:Y:S01]  /*11320*/  MUFU.EX2 R230, R4 ;  /* 0x0000000400e67308 */ /* 0x0003e20000000800 */
[----:B--2---:R-:W-:Y:S02]  /*11330*/  FFMA.FTZ R2, R154, c[0x0][0x2d0], -R153 ;  /* 0x0000b4009a027a23 */ /* 0x004fe40000010899 */
[----:B------:R-:W-:Y:S07]  /*11340*/  FMUL.FTZ R154, R69, c[0x0][0x2d0] ;  /* 0x0000b400459a7a20 */ /* 0x000fee0000410000 */
[----:B------:R2:W4:Y:S01]  /*11350*/  MUFU.EX2 R240, R2 ;  /* 0x0000000200f07308 */ /* 0x0005220000000800 */
[----:B---3--:R-:W-:Y:S02]  /*11360*/  FMUL.FTZ R41, R71, R125 ;  /* 0x0000007d47297220 */ /* 0x008fe40000410000 */
[----:B------:R-:W-:Y:S01]  /*11370*/  FFMA.FTZ R3, R169, c[0x0][0x2d0], -R154 ;  /* 0x0000b400a9037a23 */ /* 0x000fe2000001089a */
[----:B------:R-:W-:Y:S01]  /*11380*/  MOV R169, R192 ;  /* 0x000000c000a97202 */ /* 0x000fe20000000f00 */
[C---:B------:R-:W-:Y:S02]  /*11390*/  FMUL.FTZ R45, R71.reuse, R129 ;  /* 0x00000081472d7220 */ /* 0x040fe40000410000 */
[C---:B------:R-:W-:Y:S02]  /*113a0*/  FMUL.FTZ R57, R71.reuse, R141 ;  /* 0x0000008d47397220 */ /* 0x040fe40000410000 */
[C---:B------:R-:W-:Y:S01]  /*113b0*/  FMUL.FTZ R56, R71.reuse, R140 ;  /* 0x0000008c47387220 */ /* 0x040fe20000410000 */
[----:B------:R3:W-:Y:S01]  /*113c0*/  MUFU.EX2 R234, R3 ;  /* 0x0000000300ea7308 */ /* 0x0007e20000000800 */
[C---:B------:R-:W-:Y:S01]  /*113d0*/  FMUL.FTZ R60, R71.reuse, R144 ;  /* 0x00000090473c7220 */ /* 0x040fe20000410000 */
[----:B-1----:R-:W-:Y:S01]  /*113e0*/  @P0 MOV R4, R220 ;  /* 0x000000dc00040202 */ /* 0x002fe20000000f00 */
[----:B------:R-:W-:Y:S04]  /*113f0*/  FMUL.FTZ R61, R71, R145 ;  /* 0x00000091473d7220 */ /* 0x000fe80000410000 */
[----:B------:R-:W-:Y:S04]  /*11400*/  @P0 IMAD.WIDE.U32 R4, R6, 0x50, R4 ;  /* 0x0000005006040825 */ /* 0x000fe800078e0004 */
[--C-:B------:R-:W-:Y:S01]  /*11410*/  FFMA.FTZ R6, R13, c[0x0][0x2d0], -R153.reuse ;  /* 0x0000b4000d067a23 */ /* 0x100fe20000010899 */
[----:B------:R-:W-:Y:S01]  /*11420*/  @P0 LEA R10, P2, R4, c[0x0][0x1c8], 0x1 ;  /* 0x00007200040a0a11 */ /* 0x000fe200078408ff */
[----:B------:R-:W-:Y:S01]  /*11430*/  FMUL.FTZ R13, R71, R97 ;  /* 0x00000061470d7220 */ /* 0x000fe20000410000 */
[----:B------:R-:W-:Y:S01]  /*11440*/  MOV R97, R30 ;  /* 0x0000001e00617202 */ /* 0x000fe20000000f00 */
[----:B------:R-:W-:Y:S01]  /*11450*/  MUFU.EX2 R227, R6 ;  /* 0x0000000600e37308 */ /* 0x000fe20000000800 */
[----:B--2---:R-:W-:Y:S01]  /*11460*/  FFMA.FTZ R2, R87, c[0x0][0x2d0], -R153 ;  /* 0x0000b40057027a23 */ /* 0x004fe20000010899 */
[----:B----4-:R-:W-:Y:S01]  /*11470*/  F2FP.PACK_AB R76, R240, R238 ;  /* 0x000000eef04c723e */ /* 0x010fe200000000ff */
[--C-:B---3--:R-:W-:Y:S07]  /*11480*/  FFMA.FTZ R3, R167, c[0x0][0x2d0], -R154.reuse ;  /* 0x0000b400a7037a23 */ /* 0x108fee000001089a */
[----:B------:R1:W2:Y:S10]  /*11490*/  MUFU.EX2 R239, R2 ;  /* 0x0000000200ef7308 */ /* 0x0002b40000000800 */
[----:B------:R3:W4:Y:S01]  /*114a0*/  MUFU.EX2 R235, R3 ;  /* 0x0000000300eb7308 */ /* 0x0007220000000800 */
[----:B-1----:R-:W1:Y:S01]  /*114b0*/  SHFL.BFLY PT, R2, R0, 0x1, 0x1f ;  /* 0x0c201f0000027f89 */ /* 0x002e6200000e0000 */
[----:B--2---:R-:W-:Y:S01]  /*114c0*/  F2FP.PACK_AB R78, R241, R239 ;  /* 0x000000eff14e723e */ /* 0x004fe200000000ff */
[--C-:B---3--:R-:W-:Y:S01]  /*114d0*/  FFMA.FTZ R3, R17, c[0x0][0x2d0], -R154.reuse ;  /* 0x0000b40011037a23 */ /* 0x108fe2000001089a */
[----:B----4-:R-:W-:Y:S01]  /*114e0*/  F2FP.PACK_AB R77, R235, R234 ;  /* 0x000000eaeb4d723e */ /* 0x010fe200000000ff */
[C---:B------:R-:W-:Y:S01]  /*114f0*/  FMUL.FTZ R17, R73.reuse, R101 ;  /* 0x0000006549117220 */ /* 0x040fe20000410000 */
[----:B------:R-:W-:Y:S04]  /*11500*/  MOV R101, R198 ;  /* 0x000000c600657202 */ /* 0x000fe80000000f00 */
[----:B------:R2:W-:Y:S01]  /*11510*/  MUFU.EX2 R236, R3 ;  /* 0x0000000300ec7308 */ /* 0x0005e20000000800 */
[----:B-1----:R-:W-:Y:S01]  /*11520*/  FMNMX.FTZ R2, R0, R2, !PT ;  /* 0x0000000200027209 */ /* 0x002fe20007810000 */
[----:B------:R-:W-:Y:S02]  /*11530*/  FFMA.FTZ R0, R16, c[0x0][0x2d0], -R154 ;  /* 0x0000b40010007a23 */ /* 0x000fe4000001089a */
[----:B------:R-:W-:Y:S01]  /*11540*/  FMUL.FTZ R16, R73, R100 ;  /* 0x0000006449107220 */ /* 0x000fe20000410000 */
[----:B------:R-:W-:Y:S05]  /*11550*/  MOV R100, R193 ;  /* 0x000000c100647202 */ /* 0x000fea0000000f00 */
[----:B------:R1:W3:Y:S01]  /*11560*/  MUFU.EX2 R237, R0 ;  /* 0x0000000000ed7308 */ /* 0x0002e20000000800 */
[--C-:B--2---:R-:W-:Y:S09]  /*11570*/  FFMA.FTZ R3, R173, c[0x0][0x2d0], -R159.reuse ;  /* 0x0000b400ad037a23 */ /* 0x104ff2000001089f */
[----:B------:R2:W-:Y:S01]  /*11580*/  MUFU.EX2 R228, R3 ;  /* 0x0000000300e47308 */ /* 0x0005e20000000800 */
[----:B-1----:R-:W-:Y:S01]  /*11590*/  FADD.FTZ R0, -R2, R86 ;  /* 0x0000005602007221 */ /* 0x002fe20000010100 */
[----:B---3--:R-:W-:Y:S03]  /*115a0*/  F2FP.PACK_AB R79, R237, R236 ;  /* 0x000000eced4f723e */ /* 0x008fe600000000ff */
[----:B------:R-:W-:Y:S06]  /*115b0*/  FMUL.FTZ R0, R0, c[0x0][0x2d0] ;  /* 0x0000b40000007a20 */ /* 0x000fec0000410000 */
[----:B------:R-:W1:Y:S01]  /*115c0*/  MUFU.EX2 R0, R0 ;  /* 0x0000000000007308 */ /* 0x000e620000000800 */
[--C-:B--2---:R-:W-:Y:S09]  /*115d0*/  FFMA.FTZ R3, R168, c[0x0][0x2d0], -R159.reuse ;  /* 0x0000b400a8037a23 */ /* 0x104ff2000001089f */
[----:B------:R2:W3:Y:S01]  /*115e0*/  MUFU.EX2 R229, R3 ;  /* 0x0000000300e57308 */ /* 0x0004e20000000800 */
[C---:B-1----:R-:W-:Y:S01]  /*115f0*/  FMUL.FTZ R14, R0.reuse, R98 ;  /* 0x00000062000e7220 */ /* 0x042fe20000410000 */
[----:B------:R-:W-:Y:S01]  /*11600*/  MOV R98, R199 ;  /* 0x000000c700627202 */ /* 0x000fe20000000f00 */
[C---:B------:R-:W-:Y:S02]  /*11610*/  FMUL.FTZ R30, R0.reuse, R114 ;  /* 0x00000072001e7220 */ /* 0x040fe40000410000 */
[C---:B------:R-:W-:Y:S02]  /*11620*/  FMUL.FTZ R42, R0.reuse, R126 ;  /* 0x0000007e002a7220 */ /* 0x040fe40000410000 */
[C---:B------:R-:W-:Y:S02]  /*11630*/  FMUL.FTZ R43, R0.reuse, R127 ;  /* 0x0000007f002b7220 */ /* 0x040fe40000410000 */
[C---:B------:R-:W-:Y:S02]  /*11640*/  FMUL.FTZ R46, R0.reuse, R130 ;  /* 0x00000082002e7220 */ /* 0x040fe40000410000 */
[--C-:B--2---:R-:W-:Y:S01]  /*11650*/  FFMA.FTZ R3, R155, c[0x0][0x2d0], -R159.reuse ;  /* 0x0000b4009b037a23 */ /* 0x104fe2000001089f */
[----:B---3--:R-:W-:Y:S01]  /*11660*/  F2FP.PACK_AB R64, R229, R228 ;  /* 0x000000e4e540723e */ /* 0x008fe200000000ff */
[C---:B------:R-:W-:Y:S01]  /*11670*/  FMUL.FTZ R47, R0.reuse, R131 ;  /* 0x00000083002f7220 */ /* 0x040fe20000410000 */
[----:B------:R-:W-:Y:S01]  /*11680*/  MOV R155, R190 ;  /* 0x000000be009b7202 */ /* 0x000fe20000000f00 */
[----:B------:R1:W-:Y:S01]  /*11690*/  MUFU.EX2 R232, R3 ;  /* 0x0000000300e87308 */ /* 0x0003e20000000800 */
[C---:B------:R-:W-:Y:S02]  /*116a0*/  FMUL.FTZ R59, R0.reuse, R143 ;  /* 0x0000008f003b7220 */ /* 0x040fe40000410000 */
[C---:B------:R-:W-:Y:S02]  /*116b0*/  FMUL.FTZ R58, R0.reuse, R142 ;  /* 0x0000008e003a7220 */ /* 0x040fe40000410000 */
[C---:B------:R-:W-:Y:S02]  /*116c0*/  FMUL.FTZ R62, R0.reuse, R146 ;  /* 0x00000092003e7220 */ /* 0x040fe40000410000 */
[----:B------:R-:W-:Y:S02]  /*116d0*/  FMUL.FTZ R63, R0, R147 ;  /* 0x00000093003f7220 */ /* 0x000fe40000410000 */
[----:B-1----:R-:W-:Y:S02]  /*116e0*/  FFMA.FTZ R3, R152, c[0x0][0x2d0], -R159 ;  /* 0x0000b40098037a23 */ /* 0x002fe4000001089f */
[----:B------:R-:W-:Y:S02]  /*116f0*/  FMUL.FTZ R152, R2, c[0x0][0x2d0] ;  /* 0x0000b40002987a20 */ /* 0x000fe40000410000 */
[----:B------:R1:W2:Y:S02]  /*11700*/  MUFU.EX2 R233, R3 ;  /* 0x0000000300e97308 */ /* 0x0002a40000000800 */
[--C-:B-1----:R-:W-:Y:S01]  /*11710*/  FFMA.FTZ R3, R171, c[0x0][0x2d0], -R152.reuse ;  /* 0x0000b400ab037a23 */ /* 0x102fe20000010898 */
[----:B--2---:R-:W-:Y:S02]  /*11720*/  F2FP.PACK_AB R66, R233, R232 ;  /* 0x000000e8e942723e */ /* 0x004fe400000000ff */
[----:B------:R-:W-:Y:S05]  /*11730*/  MOV R171, R218 ;  /* 0x000000da00ab7202 */ /* 0x000fea0000000f00 */
[----:B------:R1:W-:Y:S02]  /*11740*/  MUFU.EX2 R173, R3 ;  /* 0x0000000300ad7308 */ /* 0x0003e40000000800 */
[--C-:B-1----:R-:W-:Y:S01]  /*11750*/  FFMA.FTZ R3, R170, c[0x0][0x2d0], -R152.reuse ;  /* 0x0000b400aa037a23 */ /* 0x102fe20000010898 */
[----:B------:R-:W-:Y:S07]  /*11760*/  MOV R170, R191 ;  /* 0x000000bf00aa7202 */ /* 0x000fee0000000f00 */
[----:B------:R1:W2:Y:S02]  /*11770*/  MUFU.EX2 R174, R3 ;  /* 0x0000000300ae7308 */ /* 0x0002a40000000800 */
[--C-:B-1----:R-:W-:Y:S01]  /*11780*/  FFMA.FTZ R3, R165, c[0x0][0x2d0], -R152.reuse ;  /* 0x0000b400a5037a23 */ /* 0x102fe20000010898 */
[----:B--2---:R-:W-:Y:S07]  /*11790*/  F2FP.PACK_AB R65, R174, R173 ;  /* 0x000000adae41723e */ /* 0x004fee00000000ff */
[----:B------:R1:W-:Y:S02]  /*117a0*/  MUFU.EX2 R175, R3 ;  /* 0x0000000300af7308 */ /* 0x0003e40000000800 */
[----:B-1----:R-:W-:Y:S01]  /*117b0*/  FFMA.FTZ R3, R164, c[0x0][0x2d0], -R152 ;  /* 0x0000b400a4037a23 */ /* 0x002fe20000010898 */
[----:B------:R-:W-:Y:S07]  /*117c0*/  MOV R164, R195 ;  /* 0x000000c300a47202 */ /* 0x000fee0000000f00 */
        /* <DEDUP_REMOVED lines=17> */
[-C--:B------:R-:W-:Y:S02]  /*118e0*/  @P0 IADD3 R4, P3, R6, R3.reuse, RZ ;  /* 0x0000000306040210 */ /* 0x080fe40007f7e0ff */
[-C--:B------:R-:W-:Y:S01]  /*118f0*/  @P0 IADD3.X R9, R11, R12.reuse, RZ, P4, !PT ;  /* 0x0000000c0b090210 */ /* 0x080fe200027fe4ff */
[----:B------:R2:W-:Y:S03]  /*11900*/  MUFU.EX2 R225, R5 ;  /* 0x0000000500e17308 */ /* 0x0005e60000000800 */
[-C--:B------:R-:W-:Y:S01]  /*11910*/  @P0 IADD3.X R7, R9, R12.reuse, RZ, P2, !PT ;  /* 0x0000000c09070210 */ /* 0x080fe200017fe4ff */
[----:B------:R3:W-:Y:S08]  /*11920*/  @P0 LDGSTS.E.BYPASS.LTC128B.128 [R216+0x3100], [R8.64], !P1 ;  /* 0x0310000008d80fae */ /* 0x0007f0000c901d48 */
[----:B------:R4:W-:Y:S01]  /*11930*/  @P0 LDGSTS.E.BYPASS.LTC128B.128 [R216+0x3900], [R6.64], !P1 ;  /* 0x0390000006d80fae */ /* 0x0009e2000c901d48 */
[----:B-1----:R-:W-:Y:S01]  /*11940*/  @P0 IADD3 R10, P2, R4, R3, RZ ;  /* 0x00000003040a0210 */ /* 0x002fe20007f5e0ff */
[--C-:B------:R-:W-:Y:S02]  /*11950*/  FFMA.FTZ R3, R15, c[0x0][0x2d0], -R154.reuse ;  /* 0x0000b4000f037a23 */ /* 0x100fe4000001089a */
[----:B------:R-:W-:Y:S01]  /*11960*/  FMUL.FTZ R15, R0, R99 ;  /* 0x00000063000f7220 */ /* 0x000fe20000410000 */
[----:B------:R-:W-:Y:S01]  /*11970*/  MOV R99, R197 ;  /* 0x000000c500637202 */ /* 0x000fe20000000f00 */
[----:B------:R1:W-:Y:S01]  /*11980*/  MUFU.EX2 R222, R3 ;  /* 0x0000000300de7308 */ /* 0x0003e20000000800 */
[--C-:B------:R-:W-:Y:S01]  /*11990*/  FFMA.FTZ R11, R22, c[0x0][0x2d0], -R154.reuse ;  /* 0x0000b400160b7a23 */ /* 0x100fe2000001089a */
[----:B--2---:R-:W-:Y:S01]  /*119a0*/  @P0 IADD3.X R5, R7, R12, RZ, P3, !PT ;  /* 0x0000000c07050210 */ /* 0x004fe20001ffe4ff */
[C---:B---3--:R-:W-:Y:S04]  /*119b0*/  FMUL.FTZ R8, R71.reuse, R88 ;  /* 0x0000005847087220 */ /* 0x048fe80000410000 */
[----:B------:R2:W-:Y:S01]  /*119c0*/  @P0 LDGSTS.E.BYPASS.LTC128B.128 [R216+0x4100], [R4.64], !P1 ;  /* 0x0410000004d80fae */ /* 0x0005e2000c901d48 */
[----:B------:R-:W-:Y:S02]  /*119d0*/  FMUL.FTZ R9, R71, R89 ;  /* 0x0000005947097220 */ /* 0x000fe40000410000 */
[----:B------:R3:W-:Y:S01]  /*119e0*/  MUFU.EX2 R224, R11 ;  /* 0x0000000b00e07308 */ /* 0x0007e20000000800 */
[C---:B----4-:R-:W-:Y:S02]  /*119f0*/  FMUL.FTZ R6, R72.reuse, R94 ;  /* 0x0000005e48067220 */ /* 0x050fe40000410000 */
[----:B------:R-:W-:Y:S02]  /*11a00*/  FMUL.FTZ R7, R72, R95 ;  /* 0x0000005f48077220 */ /* 0x000fe40000410000 */
[----:B-1----:R-:W-:Y:S02]  /*11a10*/  FFMA.FTZ R3, R18, c[0x0][0x2d0], -R154 ;  /* 0x0000b40012037a23 */ /* 0x002fe4000001089a */
[----:B------:R-:W-:Y:S01]  /*11a20*/  FMUL.FTZ R18, R72, R102 ;  /* 0x0000006648127220 */ /* 0x000fe20000410000 */
[----:B------:R-:W-:Y:S02]  /*11a30*/  MOV R102, R194 ;  /* 0x000000c200667202 */ /* 0x000fe40000000f00 */
[----:B------:R1:W-:Y:S01]  /*11a40*/  MUFU.EX2 R223, R3 ;  /* 0x0000000300df7308 */ /* 0x0003e20000000800 */
[----:B---3--:R-:W-:Y:S01]  /*11a50*/  @P0 IADD3.X R11, R5, R12, RZ, P2, !PT ;  /* 0x0000000c050b0210 */ /* 0x008fe200017fe4ff */
[C---:B--2---:R-:W-:Y:S02]  /*11a60*/  FMUL.FTZ R4, R73.reuse, R92 ;  /* 0x0000005c49047220 */ /* 0x044fe40000410000 */
[----:B------:R-:W-:Y:S02]  /*11a70*/  FMUL.FTZ R5, R73, R93 ;  /* 0x0000005d49057220 */ /* 0x000fe40000410000 */
[----:B------:R2:W-:Y:S01]  /*11a80*/  @P0 LDGSTS.E.BYPASS.LTC128B.128 [R216+0x4900], [R10.64], !P1 ;  /* 0x049000000ad80fae */ /* 0x0005e2000c901d48 */
[----:B------:R-:W-:Y:S01]  /*11a90*/  FMUL.FTZ R12, R71, R96 ;  /* 0x00000060470c7220 */ /* 0x000fe20000410000 */
[----:B------:R-:W-:Y:S01]  /*11aa0*/  MOV R96, R32 ;  /* 0x0000002000607202 */ /* 0x000fe20000000f00 */
[----:B------:R-:W-:Y:S05]  /*11ab0*/  FMUL.FTZ R32, R73, R116 ;  /* 0x0000007449207220 */ /* 0x000fea0000410000 */
[----:B------:R-:W3:Y:S01]  /*11ac0*/  LDSM.16.MT88.4 R20, [R201] ;  /* 0x00000000c914783b */ /* 0x000ee20000004200 */
[--C-:B-1----:R-:W-:Y:S01]  /*11ad0*/  FFMA.FTZ R3, R172, c[0x0][0x2d0], -R159.reuse ;  /* 0x0000b400ac037a23 */ /* 0x102fe2000001089f */
[----:B------:R-:W-:Y:S01]  /*11ae0*/  MOV R172, R31 ;  /* 0x0000001f00ac7202 */ /* 0x000fe20000000f00 */
[C---:B------:R-:W-:Y:S05]  /*11af0*/  FMUL.FTZ R31, R0.reuse, R115 ;  /* 0x00000073001f7220 */ /* 0x040fea0000410000 */
[----:B------:R-:W1:Y:S01]  /*11b00*/  LDSM.16.MT88.4 R36, [R205] ;  /* 0x00000000cd24783b */ /* 0x000e620000004200 */
[----:B------:R4:W-:Y:S07]  /*11b10*/  MUFU.EX2 R218, R3 ;  /* 0x0000000300da7308 */ /* 0x0009ee0000000800 */
[----:B------:R-:W5:Y:S01]  /*11b20*/  LDSM.16.MT88.4 R52, [R202] ;  /* 0x00000000ca34783b */ /* 0x000f620000004200 */
[C---:B--2---:R-:W-:Y:S02]  /*11b30*/  FMUL.FTZ R10, R0.reuse, R90 ;  /* 0x0000005a000a7220 */ /* 0x044fe40000410000 */
[----:B------:R-:W-:Y:S05]  /*11b40*/  FMUL.FTZ R11, R0, R91 ;  /* 0x0000005b000b7220 */ /* 0x000fea0000410000 */
[----:B------:R-:W2:Y:S08]  /*11b50*/  LDSM.16.MT88.4 R80, [R204] ;  /* 0x00000000cc50783b */ /* 0x000eb00000004200 */
[----:B------:R-:W1:Y:S01]  /*11b60*/  LDSM.16.MT88.4 R84, [R201+0x800] ;  /* 0x00080000c954783b */ /* 0x000e620000004200 */
[--C-:B----4-:R-:W-:Y:S02]  /*11b70*/  FFMA.FTZ R3, R25, c[0x0][0x2d0], -R159.reuse ;  /* 0x0000b40019037a23 */ /* 0x110fe4000001089f */
[----:B------:R-:W-:Y:S02]  /*11b80*/  FMUL.FTZ R25, R71, R109 ;  /* 0x0000006d47197220 */ /* 0x000fe40000410000 */
[----:B------:R4:W1:Y:S01]  /*11b90*/  MUFU.EX2 R219, R3 ;  /* 0x0000000300db7308 */ /* 0x0008620000000800 */
[-C--:B---3--:R-:W-:Y:S02]  /*11ba0*/  HMMA.16816.F32 R4, R76, R20.reuse, R4 ;  /* 0x000000144c04723c */ /* 0x088fe40000001804 */
[----:B------:R-:W3:Y:S06]  /*11bb0*/  LDSM.16.MT88.4 R88, [R205+0x800] ;  /* 0x00080000cd58783b */ /* 0x000eec0000004200 */
[C---:B------:R-:W-:Y:S02]  /*11bc0*/  HMMA.16816.F32 R8, R64.reuse, R20, R8 ;  /* 0x000000144008723c */ /* 0x040fe40000001808 */
[----:B------:R-:W2:Y:S05]  /*11bd0*/  LDSM.16.MT88.4 R92, [R202+0x800] ;  /* 0x00080000ca5c783b */ /* 0x000eaa0000004200 */
[C---:B------:R-:W-:Y:S01]  /*11be0*/  FMUL.FTZ R20, R73.reuse, R104 ;  /* 0x0000006849147220 */ /* 0x040fe20000410000 */
[-C--:B------:R-:W-:Y:S02]  /*11bf0*/  HMMA.16816.F32 R12, R64, R22.reuse, R12 ;  /* 0x00000016400c723c */ /* 0x080fe4000000180c */
[----:B------:R-:W3:Y:S02]  /*11c00*/  LDL.LU R115, [R1] ;  /* 0x0000000001737983 */ /* 0x000ee40000300800 */
[----:B------:R-:W-:Y:S02]  /*11c10*/  FMUL.FTZ R21, R73, R105 ;  /* 0x0000006949157220 */ /* 0x000fe40000410000 */
[----:B------:R-:W3:Y:S01]  /*11c20*/  LDL.LU R114, [R1+0x4] ;  /* 0x0000040001727983 */ /* 0x000ee20000300800 */
[--C-:B----4-:R-:W-:Y:S01]  /*11c30*/  FFMA.FTZ R3, R24, c[0x0][0x2d0], -R159.reuse ;  /* 0x0000b40018037a23 */ /* 0x110fe2000001089f */
[C---:B------:R-:W-:Y:S02]  /*11c40*/  HMMA.16816.F32 R16, R76.reuse, R22, R16 ;  /* 0x000000164c10723c */ /* 0x040fe40000001810 */
[----:B------:R-:W-:Y:S01]  /*11c50*/  LDSM.16.MT88.4 R116, [R205+0x2000] ;  /* 0x00200000cd74783b */ /* 0x000fe20000004200 */
[----:B------:R4:W-:Y:S01]  /*11c60*/  MUFU.EX2 R221, R3 ;  /* 0x0000000300dd7308 */ /* 0x0009e20000000800 */
[----:B------:R-:W-:Y:S03]  /*11c70*/  FMUL.FTZ R24, R71, R108 ;  /* 0x0000006c47187220 */ /* 0x000fe60000410000 */
[C---:B------:R-:W-:Y:S02]  /*11c80*/  FMUL.FTZ R22, R72.reuse, R106 ;  /* 0x0000006a48167220 */ /* 0x040fe40000410000 */
[----:B------:R-:W-:Y:S01]  /*11c90*/  FMUL.FTZ R23, R72, R107 ;  /* 0x0000006b48177220 */ /* 0x000fe20000410000 */
[----:B------:R-:W-:Y:S06]  /*11ca0*/  LDSM.16.MT88.4 R132, [R202+0x2000] ;  /* 0x00200000ca84783b */ /* 0x000fec0000004200 */
[-C--:B-1----:R-:W-:Y:S02]  /*11cb0*/  HMMA.16816.F32 R20, R76, R36.reuse, R20 ;  /* 0x000000244c14723c */ /* 0x082fe40000001814 */
[----:B------:R-:W0:Y:S01]  /*11cc0*/  LDGDEPBAR ;  /* 0x00000000000079af */ /* 0x000e220000000000 */
[----:B----4-:R-:W-:Y:S02]  /*11cd0*/  FFMA.FTZ R3, R26, c[0x0][0x2d0], -R159 ;  /* 0x0000b4001a037a23 */ /* 0x010fe4000001089f */
[----:B------:R-:W-:Y:S02]  /*11ce0*/  FMUL.FTZ R26, R0, R110 ;  /* 0x0000006e001a7220 */ /* 0x000fe40000410000 */
[----:B------:R1:W-:Y:S02]  /*11cf0*/  MUFU.EX2 R220, R3 ;  /* 0x0000000300dc7308 */ /* 0x0003e40000000800 */
[--C-:B-1----:R-:W-:Y:S03]  /*11d00*/  FFMA.FTZ R3, R176, c[0x0][0x2d0], -R152.reuse ;  /* 0x0000b400b0037a23 */ /* 0x102fe60000010898 */
[----:B------:R-:W-:Y:S05]  /*11d10*/  MOV R176, R196 ;  /* 0x000000c400b07202 */ /* 0x000fea0000000f00 */
[----:B------:R1:W-:Y:S02]  /*11d20*/  MUFU.EX2 R168, R3 ;  /* 0x0000000300a87308 */ /* 0x0003e40000000800 */
[--C-:B-1----:R-:W-:Y:S08]  /*11d30*/  FFMA.FTZ R3, R178, c[0x0][0x2d0], -R152.reuse ;  /* 0x0000b400b2037a23 */ /* 0x102ff00000010898 */
[----:B------:R1:W4:Y:S02]  /*11d40*/  MUFU.EX2 R167, R3 ;  /* 0x0000000300a77308 */ /* 0x0003240000000800 */
[--C-:B-1----:R-:W-:Y:S02]  /*11d50*/  FFMA.FTZ R3, R27, c[0x0][0x2d0], -R152.reuse ;  /* 0x0000b4001b037a23 */ /* 0x102fe40000010898 */
[----:B------:R-:W-:Y:S06]  /*11d60*/  FMUL.FTZ R27, R0, R111 ;  /* 0x0000006f001b7220 */ /* 0x000fec0000410000 */
[----:B------:R1:W-:Y:S01]  /*11d70*/  MUFU.EX2 R166, R3 ;  /* 0x0000000300a67308 */ /* 0x0003e20000000800 */
[C---:B------:R-:W-:Y:S07]  /*11d80*/  HMMA.16816.F32 R24, R64.reuse, R36, R24 ;  /* 0x000000244018723c */ /* 0x040fee0000001818 */
[C---:B------:R-:W-:Y:S02]  /*11d90*/  FMUL.FTZ R36, R73.reuse, R120 ;  /* 0x0000007849247220 */ /* 0x040fe40000410000 */
[----:B------:R-:W-:Y:S03]  /*11da0*/  FMUL.FTZ R37, R73, R121 ;  /* 0x0000007949257220 */ /* 0x000fe60000410000 */
[----:B-1----:R-:W-:Y:S02]  /*11db0*/  FFMA.FTZ R3, R29, c[0x0][0x2d0], -R152 ;  /* 0x0000b4001d037a23 */ /* 0x002fe40000010898 */
[C---:B------:R-:W-:Y:S02]  /*11dc0*/  FMUL.FTZ R29, R71.reuse, R113 ;  /* 0x00000071471d7220 */ /* 0x040fe40000410000 */
[----:B------:R1:W1:Y:S01]  /*11dd0*/  MUFU.EX2 R165, R3 ;  /* 0x0000000300a57308 */ /* 0x0002620000000800 */
[----:B------:R-:W3:Y:S01]  /*11de0*/  LDL.LU R113, [R1+0x8] ;  /* 0x0000080001717983 */ /* 0x000ee20000300800 */
[--C-:B-1----:R-:W-:Y:S02]  /*11df0*/  FFMA.FTZ R3, R28, c[0x0][0x2d0], -R153.reuse ;  /* 0x0000b4001c037a23 */ /* 0x102fe40000010899 */
[----:B------:R-:W-:Y:S06]  /*11e00*/  FMUL.FTZ R28, R71, R112 ;  /* 0x00000070471c7220 */ /* 0x000fec0000410000 */
[----:B------:R1:W-:Y:S01]  /*11e10*/  MUFU.EX2 R199, R3 ;  /* 0x0000000300c77308 */ /* 0x0003e20000000800 */
[----:B------:R-:W3:Y:S01]  /*11e20*/  LDL.LU R112, [R1+0xc] ;  /* 0x00000c0001707983 */ /* 0x000ee20000300800 */
[-C--:B------:R-:W-:Y:S08]  /*11e30*/  HMMA.16816.F32 R28, R64, R38.reuse, R28 ;  /* 0x00000026401c723c */ /* 0x080ff0000000181c */
[C---:B------:R-:W-:Y:S07]  /*11e40*/  HMMA.16816.F32 R32, R76.reuse, R38, R32 ;  /* 0x000000264c20723c */ /* 0x040fee0000001820 */
[C---:B------:R-:W-:Y:S02]  /*11e50*/  FMUL.FTZ R38, R72.reuse, R122 ;  /* 0x0000007a48267220 */ /* 0x040fe40000410000 */
[----:B------:R-:W-:Y:S03]  /*11e60*/  FMUL.FTZ R39, R72, R123 ;  /* 0x0000007b48277220 */ /* 0x000fe60000410000 */
[--C-:B-1----:R-:W-:Y:S04]  /*11e70*/  FFMA.FTZ R3, R179, c[0x0][0x2d0], -R153.reuse ;  /* 0x0000b400b3037a23 */ /* 0x102fe80000010899 */
[-C--:B-----5:R-:W-:Y:S01]  /*11e80*/  HMMA.16816.F32 R36, R76, R52.reuse, R36 ;  /* 0x000000344c24723c */ /* 0x0a0fe20000001824 */
[----:B------:R1:W-:Y:S02]  /*11e90*/  MUFU.EX2 R198, R3 ;  /* 0x0000000300c67308 */ /* 0x0003e40000000800 */
[--C-:B-1----:R-:W-:Y:S02]  /*11ea0*/  FFMA.FTZ R3, R40, c[0x0][0x2d0], -R153.reuse ;  /* 0x0000b40028037a23 */ /* 0x102fe40000010899 */
[----:B------:R-:W-:Y:S06]  /*11eb0*/  FMUL.FTZ R40, R71, R124 ;  /* 0x0000007c47287220 */ /* 0x000fec0000410000 */
[----:B------:R1:W-:Y:S01]  /*11ec0*/  MUFU.EX2 R197, R3 ;  /* 0x0000000300c57308 */ /* 0x0003e20000000800 */
[C---:B------:R-:W-:Y:S07]  /*11ed0*/  HMMA.16816.F32 R40, R64.reuse, R52, R40 ;  /* 0x000000344028723c */ /* 0x040fee0000001828 */
[C---:B------:R-:W-:Y:S02]  /*11ee0*/  FMUL.FTZ R53, R73.reuse, R137 ;  /* 0x0000008949357220 */ /* 0x040fe40000410000 */
[----:B------:R-:W-:Y:S03]  /*11ef0*/  FMUL.FTZ R52, R73, R136 ;  /* 0x0000008849347220 */ /* 0x000fe60000410000 */
[--C-:B-1----:R-:W-:Y:S02]  /*11f00*/  FFMA.FTZ R3, R44, c[0x0][0x2d0], -R153.reuse ;  /* 0x0000b4002c037a23 */ /* 0x102fe40000010899 */
[----:B------:R-:W-:Y:S02]  /*11f10*/  FMUL.FTZ R44, R71, R128 ;  /* 0x00000080472c7220 */ /* 0x000fe40000410000 */
[----:B------:R1:W-:Y:S05]  /*11f20*/  MUFU.EX2 R196, R3 ;  /* 0x0000000300c47308 */ /* 0x0003ea0000000800 */
[-C--:B------:R-:W-:Y:S08]  /*11f30*/  HMMA.16816.F32 R44, R64, R54.reuse, R44 ;  /* 0x00000036402c723c */ /* 0x080ff0000000182c */
[C---:B------:R-:W-:Y:S07]  /*11f40*/  HMMA.16816.F32 R48, R76.reuse, R54, R48 ;  /* 0x000000364c30723c */ /* 0x040fee0000001830 */
[C---:B------:R-:W-:Y:S02]  /*11f50*/  FMUL.FTZ R54, R72.reuse, R138 ;  /* 0x0000008a48367220 */ /* 0x040fe40000410000 */
[----:B------:R-:W-:Y:S03]  /*11f60*/  FMUL.FTZ R55, R72, R139 ;  /* 0x0000008b48377220 */ /* 0x000fe60000410000 */
[--C-:B-1----:R-:W-:Y:S04]  /*11f70*/  FFMA.FTZ R3, R182, c[0x0][0x2d0], -R154.reuse ;  /* 0x0000b400b6037a23 */ /* 0x102fe8000001089a */
[-C--:B--2---:R-:W-:Y:S01]  /*11f80*/  HMMA.16816.F32 R52, R76, R80.reuse, R52 ;  /* 0x000000504c34723c */ /* 0x084fe20000001834 */
[----:B------:R1:W-:Y:S07]  /*11f90*/  MUFU.EX2 R195, R3 ;  /* 0x0000000300c37308 */ /* 0x0003ee0000000800 */
[C---:B------:R-:W-:Y:S07]  /*11fa0*/  HMMA.16816.F32 R56, R64.reuse, R80, R56 ;  /* 0x000000504038723c */ /* 0x040fee0000001838 */
[----:B------:R-:W-:Y:S01]  /*11fb0*/  F2FP.PACK_AB R80, R219, R218 ;  /* 0x000000dadb50723e */ /* 0x000fe200000000ff */
[-C--:B------:R-:W-:Y:S04]  /*11fc0*/  HMMA.16816.F32 R60, R64, R82.reuse, R60 ;  /* 0x00000052403c723c */ /* 0x080fe8000000183c */
[----:B----4-:R-:W-:Y:S03]  /*11fd0*/  F2FP.PACK_AB R81, R167, R168 ;  /* 0x000000a8a751723e */ /* 0x010fe600000000ff */
        /* <DEDUP_REMOVED lines=13> */
[----:B------:R1:W-:Y:S01]  /*120b0*/  MUFU.EX2 R193, R3 ;  /* 0x0000000300c17308 */ /* 0x0003e20000000800 */
[----:B------:R-:W-:Y:S03]  /*120c0*/  F2FP.PACK_AB R83, R165, R166 ;  /* 0x000000a6a553723e */ /* 0x000fe600000000ff */
[-C--:B------:R-:W-:Y:S08]  /*120d0*/  HMMA.16816.F32 R4, R76, R84.reuse, R4 ;  /* 0x000000544c04723c */ /* 0x080ff00000001804 */
[C---:B------:R-:W-:Y:S08]  /*120e0*/  HMMA.16816.F32 R8, R80.reuse, R84, R8 ;  /* 0x000000545008723c */ /* 0x040ff00000001808 */
[-C--:B------:R-:W-:Y:S04]  /*120f0*/  HMMA.16816.F32 R12, R80, R86.reuse, R12 ;  /* 0x00000056500c723c */ /* 0x080fe8000000180c */
[----:B-1----:R-:W-:Y:S04]  /*12100*/  FFMA.FTZ R3, R181, c[0x0][0x2d0], -R154 ;  /* 0x0000b400b5037a23 */ /* 0x002fe8000001089a */
[C---:B------:R-:W-:Y:S01]  /*12110*/  HMMA.16816.F32 R16, R76.reuse, R86, R16 ;  /* 0x000000564c10723c */ /* 0x040fe20000001810 */
[----:B------:R1:W-:Y:S01]  /*12120*/  MUFU.EX2 R192, R3 ;  /* 0x0000000300c07308 */ /* 0x0003e20000000800 */
[----:B------:R-:W2:Y:S06]  /*12130*/  LDSM.16.MT88.4 R84, [R204+0x800] ;  /* 0x00080000cc54783b */ /* 0x000eac0000004200 */
[-C--:B---3--:R-:W-:Y:S08]  /*12140*/  HMMA.16816.F32 R20, R76, R88.reuse, R20 ;  /* 0x000000584c14723c */ /* 0x088ff00000001814 */
[C---:B------:R-:W-:Y:S07]  /*12150*/  HMMA.16816.F32 R24, R80.reuse, R88, R24 ;  /* 0x000000585018723c */ /* 0x040fee0000001818 */
[----:B------:R-:W-:Y:S01]  /*12160*/  FFMA.FTZ R88, R243, c[0x0][0x2d0], -R153 ;  /* 0x0000b400f3587a23 */ /* 0x000fe20000010899 */
[-C--:B------:R-:W-:Y:S04]  /*12170*/  HMMA.16816.F32 R28, R80, R90.reuse, R28 ;  /* 0x0000005a501c723c */ /* 0x080fe8000000181c */
[--C-:B-1----:R-:W-:Y:S04]  /*12180*/  FFMA.FTZ R3, R184, c[0x0][0x2d0], -R159.reuse ;  /* 0x0000b400b8037a23 */ /* 0x102fe8000001089f */
[C---:B------:R-:W-:Y:S01]  /*12190*/  HMMA.16816.F32 R32, R76.reuse, R90, R32 ;  /* 0x0000005a4c20723c */ /* 0x040fe20000001820 */
[----:B------:R1:W-:Y:S07]  /*121a0*/  MUFU.EX2 R191, R3 ;  /* 0x0000000300bf7308 */ /* 0x0003ee0000000800 */
[-C--:B------:R-:W-:Y:S08]  /*121b0*/  HMMA.16816.F32 R36, R76, R92.reuse, R36 ;  /* 0x0000005c4c24723c */ /* 0x080ff00000001824 */
[C---:B------:R-:W-:Y:S08]  /*121c0*/  HMMA.16816.F32 R40, R80.reuse, R92, R40 ;  /* 0x0000005c5028723c */ /* 0x040ff00000001828 */
[-C--:B------:R-:W-:Y:S04]  /*121d0*/  HMMA.16816.F32 R44, R80, R94.reuse, R44 ;  /* 0x0000005e502c723c */ /* 0x080fe8000000182c */
[----:B-1----:R-:W-:Y:S04]  /*121e0*/  FFMA.FTZ R3, R185, c[0x0][0x2d0], -R159 ;  /* 0x0000b400b9037a23 */ /* 0x002fe8000001089f */
[C---:B------:R-:W-:Y:S01]  /*121f0*/  HMMA.16816.F32 R48, R76.reuse, R94, R48 ;  /* 0x0000005e4c30723c */ /* 0x040fe20000001830 */
[----:B------:R1:W3:Y:S01]  /*12200*/  MUFU.EX2 R190, R3 ;  /* 0x0000000300be7308 */ /* 0x0002e20000000800 */
[----:B------:R-:W-:Y:S06]  /*12210*/  LDSM.16.MT88.4 R92, [R202+0x1000] ;  /* 0x00100000ca5c783b */ /* 0x000fec0000004200 */
[-C--:B--2---:R-:W-:Y:S08]  /*12220*/  HMMA.16816.F32 R52, R76, R84.reuse, R52 ;  /* 0x000000544c34723c */ /* 0x084ff00000001834 */
[C---:B------:R-:W-:Y:S08]  /*12230*/  HMMA.16816.F32 R56, R80.reuse, R84, R56 ;  /* 0x000000545038723c */ /* 0x040ff00000001838 */
[-C--:B------:R-:W-:Y:S04]  /*12240*/  HMMA.16816.F32 R60, R80, R86.reuse, R60 ;  /* 0x00000056503c723c */ /* 0x080fe8000000183c */
[----:B-1----:R-:W-:Y:S03]  /*12250*/  FFMA.FTZ R3, R186, c[0x0][0x2d0], -R152 ;  /* 0x0000b400ba037a23 */ /* 0x002fe60000010898 */
[----:B---3--:R-:W-:Y:S01]  /*12260*/  F2FP.PACK_AB R80, R190, R191 ;  /* 0x000000bfbe50723e */ /* 0x008fe200000000ff */
[----:B------:R-:W-:Y:S01]  /*12270*/  HMMA.16816.F32 R64, R76, R86, R64 ;  /* 0x000000564c40723c */ /* 0x000fe20000001840 */
[----:B------:R1:W-:Y:S01]  /*12280*/  MUFU.EX2 R138, R3 ;  /* 0x00000003008a7308 */ /* 0x0003e20000000800 */
[----:B------:R-:W-:Y:S02]  /*12290*/  LDSM.16.MT88.4 R84, [R205+0x1000] ;  /* 0x00100000cd54783b */ /* 0x000fe40000004200 */
[----:B------:R-:W-:Y:S03]  /*122a0*/  FFMA.FTZ R0, R0, R112, R173 ;  /* 0x0000007000007223 */ /* 0x000fe600000100ad */
[----:B------:R-:W-:Y:S02]  /*122b0*/  F2FP.PACK_AB R76, R198, R199 ;  /* 0x000000c7c64c723e */ /* 0x000fe400000000ff */
[----:B------:R-:W-:Y:S03]  /*122c0*/  F2FP.PACK_AB R78, R196, R197 ;  /* 0x000000c5c44e723e */ /* 0x000fe600000000ff */
[----:B------:R-:W-:Y:S01]  /*122d0*/  F2FP.PACK_AB R77, R194, R195 ;  /* 0x000000c3c24d723e */ /* 0x000fe200000000ff */
[----:B------:R-:W-:Y:S01]  /*122e0*/  FADD.FTZ R0, R174, R0 ;  /* 0x00000000ae007221 */ /* 0x000fe20000010000 */
[----:B------:R-:W-:Y:S01]  /*122f0*/  F2FP.PACK_AB R79, R192, R193 ;  /* 0x000000c1c04f723e */ /* 0x000fe200000000ff */
[--C-:B-1----:R-:W-:Y:S02]  /*12300*/  FFMA.FTZ R3, R188, c[0x0][0x2d0], -R152.reuse ;  /* 0x0000b400bc037a23 */ /* 0x102fe40000010898 */
[----:B------:R1:W-:Y:S10]  /*12310*/  MUFU.EX2 R188, R88 ;  /* 0x0000005800bc7308 */ /* 0x0003f40000000800 */
[----:B------:R2:W3:Y:S01]  /*12320*/  MUFU.EX2 R137, R3 ;  /* 0x0000000300897308 */ /* 0x0004e20000000800 */
[----:B-1----:R-:W1:Y:S01]  /*12330*/  LDSM.16.MT88.4 R88, [R201+0x1000] ;  /* 0x00100000c958783b */ /* 0x002e620000004200 */
[--C-:B--2---:R-:W-:Y:S01]  /*12340*/  FFMA.FTZ R3, R187, c[0x0][0x2d0], -R159.reuse ;  /* 0x0000b400bb037a23 */ /* 0x104fe2000001089f */
[----:B---3--:R-:W-:Y:S07]  /*12350*/  F2FP.PACK_AB R81, R137, R138 ;  /* 0x0000008a8951723e */ /* 0x008fee00000000ff */
[----:B------:R2:W-:Y:S02]  /*12360*/  MUFU.EX2 R189, R3 ;  /* 0x0000000300bd7308 */ /* 0x0005e40000000800 */
[----:B--2---:R-:W-:Y:S01]  /*12370*/  FFMA.FTZ R3, R245, c[0x0][0x2d0], -R159 ;  /* 0x0000b400f5037a23 */ /* 0x004fe2000001089f */
[-C--:B-1----:R-:W-:Y:S07]  /*12380*/  HMMA.16816.F32 R4, R76, R88.reuse, R4 ;  /* 0x000000584c04723c */ /* 0x082fee0000001804 */
[----:B------:R1:W2:Y:S02]  /*12390*/  MUFU.EX2 R139, R3 ;  /* 0x00000003008b7308 */ /* 0x0002a40000000800 */
[--C-:B-1----:R-:W-:Y:S03]  /*123a0*/  FFMA.FTZ R3, R248, c[0x0][0x2d0], -R152.reuse ;  /* 0x0000b400f8037a23 */ /* 0x102fe60000010898 */
[----:B--2---:R-:W-:Y:S05]  /*123b0*/  F2FP.PACK_AB R82, R139, R189 ;  /* 0x000000bd8b52723e */ /* 0x004fea00000000ff */
[----:B------:R1:W-:Y:S02]  /*123c0*/  MUFU.EX2 R136, R3 ;  /* 0x0000000300887308 */ /* 0x0003e40000000800 */
[----:B-1----:R-:W-:Y:S08]  /*123d0*/  FFMA.FTZ R3, R251, c[0x0][0x2d0], -R152 ;  /* 0x0000b400fb037a23 */ /* 0x002ff00000010898 */
[----:B------:R1:W2:Y:S02]  /*123e0*/  MUFU.EX2 R141, R3 ;  /* 0x00000003008d7308 */ /* 0x0002a40000000800 */
[--C-:B-1----:R-:W-:Y:S01]  /*123f0*/  FFMA.FTZ R3, R246, c[0x0][0x2d0], -R153.reuse ;  /* 0x0000b400f6037a23 */ /* 0x102fe20000010899 */
[----:B--2---:R-:W-:Y:S07]  /*12400*/  F2FP.PACK_AB R83, R141, R136 ;  /* 0x000000888d53723e */ /* 0x004fee00000000ff */
[----:B------:R1:W2:Y:S01]  /*12410*/  MUFU.EX2 R187, R3 ;  /* 0x0000000300bb7308 */ /* 0x0002a20000000800 */
[C---:B------:R-:W-:Y:S08]  /*12420*/  HMMA.16816.F32 R8, R80.reuse, R88, R8 ;  /* 0x000000585008723c */ /* 0x040ff00000001808 */
[-C--:B------:R-:W-:Y:S08]  /*12430*/  HMMA.16816.F32 R12, R80, R90.reuse, R12 ;  /* 0x0000005a500c723c */ /* 0x080ff0000000180c */
[C---:B------:R-:W-:Y:S01]  /*12440*/  HMMA.16816.F32 R16, R76.reuse, R90, R16 ;  /* 0x0000005a4c10723c */ /* 0x040fe20000001810 */
[----:B------:R-:W3:Y:S03]  /*12450*/  LDSM.16.MT88.4 R88, [R204+0x1000] ;  /* 0x00100000cc58783b */ /* 0x000ee60000004200 */
[--C-:B-1----:R-:W-:Y:S04]  /*12460*/  FFMA.FTZ R3, R249, c[0x0][0x2d0], -R154.reuse ;  /* 0x0000b400f9037a23 */ /* 0x102fe8000001089a */
[-C--:B------:R-:W-:Y:S01]  /*12470*/  HMMA.16816.F32 R20, R76, R84.reuse, R20 ;  /* 0x000000544c14723c */ /* 0x080fe20000001814 */
[----:B------:R1:W-:Y:S07]  /*12480*/  MUFU.EX2 R186, R3 ;  /* 0x0000000300ba7308 */ /* 0x0003ee0000000800 */
[C---:B------:R-:W-:Y:S07]  /*12490*/  HMMA.16816.F32 R24, R80.reuse, R84, R24 ;  /* 0x000000545018723c */ /* 0x040fee0000001818 */
[--C-:B------:R-:W-:Y:S01]  /*124a0*/  FFMA.FTZ R84, R98, c[0x0][0x2d0], -R153.reuse ;  /* 0x0000b40062547a23 */ /* 0x100fe20000010899 */
[-C--:B------:R-:W-:Y:S04]  /*124b0*/  HMMA.16816.F32 R28, R80, R86.reuse, R28 ;  /* 0x00000056501c723c */ /* 0x080fe8000000181c */
[----:B------:R-:W-:Y:S04]  /*124c0*/  MOV R98, R171 ;  /* 0x000000ab00627202 */ /* 0x000fe80000000f00 */
[C---:B------:R-:W-:Y:S04]  /*124d0*/  HMMA.16816.F32 R32, R76.reuse, R86, R32 ;  /* 0x000000564c20723c */ /* 0x040fe80000001820 */
[--C-:B-1----:R-:W-:Y:S04]  /*124e0*/  FFMA.FTZ R3, R252, c[0x0][0x2d0], -R154.reuse ;  /* 0x0000b400fc037a23 */ /* 0x102fe8000001089a */
[-C--:B------:R-:W-:Y:S01]  /*124f0*/  HMMA.16816.F32 R36, R76, R92.reuse, R36 ;  /* 0x0000005c4c24723c */ /* 0x080fe20000001824 */
[----:B------:R1:W4:Y:S07]  /*12500*/  MUFU.EX2 R143, R3 ;  /* 0x00000003008f7308 */ /* 0x00032e0000000800 */
[C---:B------:R-:W-:Y:S08]  /*12510*/  HMMA.16816.F32 R40, R80.reuse, R92, R40 ;  /* 0x0000005c5028723c */ /* 0x040ff00000001828 */
[-C--:B------:R-:W-:Y:S08]  /*12520*/  HMMA.16816.F32 R44, R80, R94.reuse, R44 ;  /* 0x0000005e502c723c */ /* 0x080ff0000000182c */
[C---:B------:R-:W-:Y:S01]  /*12530*/  HMMA.16816.F32 R48, R76.reuse, R94, R48 ;  /* 0x0000005e4c30723c */ /* 0x040fe20000001830 */
[----:B------:R-:W-:Y:S03]  /*12540*/  LDSM.16.MT88.4 R92, [R202+0x1800] ;  /* 0x00180000ca5c783b */ /* 0x000fe60000004200 */
[--C-:B-1----:R-:W-:Y:S04]  /*12550*/  FFMA.FTZ R3, R242, c[0x0][0x2d0], -R153.reuse ;  /* 0x0000b400f2037a23 */ /* 0x102fe80000010899 */
[-C--:B---3--:R-:W-:Y:S01]  /*12560*/  HMMA.16816.F32 R52, R76, R88.reuse, R52 ;  /* 0x000000584c34723c */ /* 0x088fe20000001834 */
[----:B------:R1:W-:Y:S07]  /*12570*/  MUFU.EX2 R185, R3 ;  /* 0x0000000300b97308 */ /* 0x0003ee0000000800 */
[C---:B------:R-:W-:Y:S08]  /*12580*/  HMMA.16816.F32 R56, R80.reuse, R88, R56 ;  /* 0x000000585038723c */ /* 0x040ff00000001838 */
[-C--:B------:R-:W-:Y:S08]  /*12590*/  HMMA.16816.F32 R60, R80, R90.reuse, R60 ;  /* 0x0000005a503c723c */ /* 0x080ff0000000183c */
[----:B------:R-:W-:Y:S01]  /*125a0*/  HMMA.16816.F32 R64, R76, R90, R64 ;  /* 0x0000005a4c40723c */ /* 0x000fe20000001840 */
[----:B------:R-:W-:Y:S03]  /*125b0*/  LDSM.16.MT88.4 R88, [R205+0x1800] ;  /* 0x00180000cd58783b */ /* 0x000fe60000004200 */
[----:B-1----:R-:W-:Y:S03]  /*125c0*/  FFMA.FTZ R3, R244, c[0x0][0x2d0], -R153 ;  /* 0x0000b400f4037a23 */ /* 0x002fe60000010899 */
[----:B--2---:R-:W-:Y:S01]  /*125d0*/  F2FP.PACK_AB R76, R187, R188 ;  /* 0x000000bcbb4c723e */ /* 0x004fe200000000ff */
[----:B------:R1:W2:Y:S01]  /*125e0*/  MUFU.EX2 R184, R3 ;  /* 0x0000000300b87308 */ /* 0x0002a20000000800 */
[----:B----4-:R-:W-:Y:S03]  /*125f0*/  F2FP.PACK_AB R77, R143, R186 ;  /* 0x000000ba8f4d723e */ /* 0x010fe600000000ff */
[--C-:B-1----:R-:W-:Y:S01]  /*12600*/  FFMA.FTZ R3, R247, c[0x0][0x2d0], -R154.reuse ;  /* 0x0000b400f7037a23 */ /* 0x102fe2000001089a */
[----:B--2---:R-:W-:Y:S05]  /*12610*/  F2FP.PACK_AB R78, R184, R185 ;  /* 0x000000b9b84e723e */ /* 0x004fea00000000ff */
[----:B------:R1:W-:Y:S02]  /*12620*/  MUFU.EX2 R182, R3 ;  /* 0x0000000300b67308 */ /* 0x0003e40000000800 */
[----:B-1----:R-:W-:Y:S08]  /*12630*/  FFMA.FTZ R3, R250, c[0x0][0x2d0], -R154 ;  /* 0x0000b400fa037a23 */ /* 0x002ff0000001089a */
[----:B------:R1:W2:Y:S02]  /*12640*/  MUFU.EX2 R183, R3 ;  /* 0x0000000300b77308 */ /* 0x0002a40000000800 */
[--C-:B-1----:R-:W-:Y:S01]  /*12650*/  FFMA.FTZ R3, R103, c[0x0][0x2d0], -R159.reuse ;  /* 0x0000b40067037a23 */ /* 0x102fe2000001089f */
[----:B--2---:R-:W-:Y:S07]  /*12660*/  F2FP.PACK_AB R79, R183, R182 ;  /* 0x000000b6b74f723e */ /* 0x004fee00000000ff */
[----:B------:R1:W-:Y:S02]  /*12670*/  MUFU.EX2 R142, R3 ;  /* 0x00000003008e7308 */ /* 0x0003e40000000800 */
[--C-:B-1----:R-:W-:Y:S08]  /*12680*/  FFMA.FTZ R3, R102, c[0x0][0x2d0], -R159.reuse ;  /* 0x0000b40066037a23 */ /* 0x102ff0000001089f */
[----:B------:R1:W2:Y:S02]  /*12690*/  MUFU.EX2 R181, R3 ;  /* 0x0000000300b57308 */ /* 0x0002a40000000800 */
[--C-:B-1----:R-:W-:Y:S01]  /*126a0*/  FFMA.FTZ R3, R101, c[0x0][0x2d0], -R152.reuse ;  /* 0x0000b40065037a23 */ /* 0x102fe20000010898 */
[----:B--2---:R-:W-:Y:S07]  /*126b0*/  F2FP.PACK_AB R80, R181, R142 ;  /* 0x0000008eb550723e */ /* 0x004fee00000000ff */
[----:B------:R1:W-:Y:S02]  /*126c0*/  MUFU.EX2 R140, R3 ;  /* 0x00000003008c7308 */ /* 0x0003e40000000800 */
[--C-:B-1----:R-:W-:Y:S01]  /*126d0*/  FFMA.FTZ R3, R96, c[0x0][0x2d0], -R152.reuse ;  /* 0x0000b40060037a23 */ /* 0x102fe20000010898 */
[----:B------:R-:W-:Y:S07]  /*126e0*/  MOV R96, R158 ;  /* 0x0000009e00607202 */ /* 0x000fee0000000f00 */
[----:B------:R1:W2:Y:S02]  /*126f0*/  MUFU.EX2 R158, R3 ;  /* 0x00000003009e7308 */ /* 0x0002a40000000800 */
[--C-:B-1----:R-:W-:Y:S01]  /*12700*/  FFMA.FTZ R3, R100, c[0x0][0x2d0], -R159.reuse ;  /* 0x0000b40064037a23 */ /* 0x102fe2000001089f */
[----:B--2---:R-:W-:Y:S01]  /*12710*/  F2FP.PACK_AB R81, R158, R140 ;  /* 0x0000008c9e51723e */ /* 0x004fe200000000ff */
[----:B------:R-:W-:Y:S06]  /*12720*/  LDSM.16.MT88.4 R100, [R201+0x2000] ;  /* 0x00200000c964783b */ /* 0x000fec0000004200 */
[----:B------:R1:W-:Y:S02]  /*12730*/  MUFU.EX2 R179, R3 ;  /* 0x0000000300b37308 */ /* 0x0003e40000000800 */
[----:B-1----:R-:W-:Y:S01]  /*12740*/  FFMA.FTZ R3, R99, c[0x0][0x2d0], -R159 ;  /* 0x0000b40063037a23 */ /* 0x002fe2000001089f */
[----:B------:R-:W-:Y:S07]  /*12750*/  MOV R99, R176 ;  /* 0x000000b000637202 */ /* 0x000fee0000000f00 */
        /* <DEDUP_REMOVED lines=10> */
[----:B------:R-:W-:Y:S02]  /*12800*/  MOV R97, R169 ;  /* 0x000000a900617202 */ /* 0x000fe40000000f00 */
[----:B--2---:R-:W-:Y:S03]  /*12810*/  F2FP.PACK_AB R83, R157, R156 ;  /* 0x0000009c9d53723e */ /* 0x004fe600000000ff */
[----:B------:R1:W2:Y:S04]  /*12820*/  MUFU.EX2 R178, R3 ;  /* 0x0000000300b27308 */ /* 0x0002a80000000800 */
[C---:B------:R-:W-:Y:S08]  /*12830*/  HMMA.16816.F32 R8, R80.reuse, R84, R8 ;  /* 0x000000545008723c */ /* 0x040ff00000001808 */
[-C--:B------:R-:W-:Y:S08]  /*12840*/  HMMA.16816.F32 R12, R80, R86.reuse, R12 ;  /* 0x00000056500c723c */ /* 0x080ff0000000180c */
[C---:B------:R-:W-:Y:S01]  /*12850*/  HMMA.16816.F32 R16, R76.reuse, R86, R16 ;  /* 0x000000564c10723c */ /* 0x040fe20000001810 */
[----:B------:R-:W3:Y:S03]  /*12860*/  LDSM.16.MT88.4 R84, [R204+0x1800] ;  /* 0x00180000cc54783b */ /* 0x000ee60000004200 */
[--C-:B-1----:R-:W-:Y:S01]  /*12870*/  FFMA.FTZ R3, R172, c[0x0][0x2d0], -R154.reuse ;  /* 0x0000b400ac037a23 */ /* 0x102fe2000001089a */
[----:B--2---:R-:W-:Y:S03]  /*12880*/  F2FP.PACK_AB R148, R178, R176 ;  /* 0x000000b0b294723e */ /* 0x004fe600000000ff */
[-C--:B------:R-:W-:Y:S01]  /*12890*/  HMMA.16816.F32 R20, R76, R88.reuse, R20 ;  /* 0x000000584c14723c */ /* 0x080fe20000001814 */
[----:B------:R1:W-:Y:S07]  /*128a0*/  MUFU.EX2 R172, R3 ;  /* 0x0000000300ac7308 */ /* 0x0003ee0000000800 */
[C---:B------:R-:W-:Y:S08]  /*128b0*/  HMMA.16816.F32 R24, R80.reuse, R88, R24 ;  /* 0x000000585018723c */ /* 0x040ff00000001818 */
[-C--:B------:R-:W-:Y:S08]  /*128c0*/  HMMA.16816.F32 R28, R80, R90.reuse, R28 ;  /* 0x0000005a501c723c */ /* 0x080ff0000000181c */
[C---:B------:R-:W-:Y:S04]  /*128d0*/  HMMA.16816.F32 R32, R76.reuse, R90, R32 ;  /* 0x0000005a4c20723c */ /* 0x040fe80000001820 */
[--C-:B-1----:R-:W-:Y:S01]  /*128e0*/  FFMA.FTZ R3, R96, c[0x0][0x2d0], -R154.reuse ;  /* 0x0000b40060037a23 */ /* 0x102fe2000001089a */
[----:B------:R-:W-:Y:S03]  /*128f0*/  MOV R96, R170 ;  /* 0x000000aa00607202 */ /* 0x000fe60000000f00 */
[-C--:B------:R-:W-:Y:S01]  /*12900*/  HMMA.16816.F32 R36, R76, R92.reuse, R36 ;  /* 0x0000005c4c24723c */ /* 0x080fe20000001824 */
[----:B------:R1:W2:Y:S07]  /*12910*/  MUFU.EX2 R171, R3 ;  /* 0x0000000300ab7308 */ /* 0x0002ae0000000800 */
[C---:B------:R-:W-:Y:S08]  /*12920*/  HMMA.16816.F32 R40, R80.reuse, R92, R40 ;  /* 0x0000005c5028723c */ /* 0x040ff00000001828 */
[-C--:B------:R-:W-:Y:S08]  /*12930*/  HMMA.16816.F32 R44, R80, R94.reuse, R44 ;  /* 0x0000005e502c723c */ /* 0x080ff0000000182c */
[C---:B------:R-:W-:Y:S04]  /*12940*/  HMMA.16816.F32 R48, R76.reuse, R94, R48 ;  /* 0x0000005e4c30723c */ /* 0x040fe80000001830 */
[--C-:B-1----:R-:W-:Y:S01]  /*12950*/  FFMA.FTZ R3, R164, c[0x0][0x2d0], -R153.reuse ;  /* 0x0000b400a4037a23 */ /* 0x102fe20000010899 */
[----:B--2---:R-:W-:Y:S03]  /*12960*/  F2FP.PACK_AB R149, R171, R172 ;  /* 0x000000acab95723e */ /* 0x004fe600000000ff */
[----:B------:R1:W-:Y:S01]  /*12970*/  MUFU.EX2 R170, R3 ;  /* 0x0000000300aa7308 */ /* 0x0003e20000000800 */
[-C--:B---3--:R-:W-:Y:S08]  /*12980*/  HMMA.16816.F32 R52, R76, R84.reuse, R52 ;  /* 0x000000544c34723c */ /* 0x088ff00000001834 */
[C---:B------:R-:W-:Y:S07]  /*12990*/  HMMA.16816.F32 R56, R80.reuse, R84, R56 ;  /* 0x000000545038723c */ /* 0x040fee0000001838 */
[----:B------:R-:W-:Y:S01]  /*129a0*/  MOV R84, R69 ;  /* 0x0000004500547202 */ /* 0x000fe20000000f00 */
[-C--:B------:R-:W-:Y:S04]  /*129b0*/  HMMA.16816.F32 R60, R80, R86.reuse, R60 ;  /* 0x00000056503c723c */ /* 0x080fe8000000183c */
[----:B------:R-:W-:Y:S01]  /*129c0*/  MOV R85, R68 ;  /* 0x0000004400557202 */ /* 0x000fe20000000f00 */
[----:B-1----:R-:W-:Y:S03]  /*129d0*/  FFMA.FTZ R3, R163, c[0x0][0x2d0], -R153 ;  /* 0x0000b400a3037a23 */ /* 0x002fe60000010899 */
[----:B------:R-:W-:Y:S01]  /*129e0*/  HMMA.16816.F32 R64, R76, R86, R64 ;  /* 0x000000564c40723c */ /* 0x000fe20000001840 */
[----:B------:R1:W2:Y:S06]  /*129f0*/  MUFU.EX2 R169, R3 ;  /* 0x0000000300a97308 */ /* 0x0002ac0000000800 */
[----:B------:R-:W-:Y:S01]  /*12a00*/  MOV R86, R2 ;  /* 0x0000000200567202 */ /* 0x000fe20000000f00 */
[--C-:B-1----:R-:W-:Y:S01]  /*12a10*/  FFMA.FTZ R3, R162, c[0x0][0x2d0], -R154.reuse ;  /* 0x0000b400a2037a23 */ /* 0x102fe2000001089a */
[----:B--2---:R-:W-:Y:S03]  /*12a20*/  F2FP.PACK_AB R150, R169, R170 ;  /* 0x000000aaa996723e */ /* 0x004fe600000000ff */
[----:B------:R1:W-:Y:S02]  /*12a30*/  MUFU.EX2 R164, R3 ;  /* 0x0000000300a47308 */ /* 0x0003e40000000800 */
[----:B-1----:R-:W-:Y:S08]  /*12a40*/  FFMA.FTZ R3, R161, c[0x0][0x2d0], -R154 ;  /* 0x0000b400a1037a23 */ /* 0x002ff0000001089a */
[----:B------:R1:W2:Y:S02]  /*12a50*/  MUFU.EX2 R163, R3 ;  /* 0x0000000300a37308 */ /* 0x0002a40000000800 */
[----:B-1----:R-:W-:Y:S01]  /*12a60*/  FFMA.FTZ R3, R99, c[0x0][0x2d0], -R159 ;  /* 0x0000b40063037a23 */ /* 0x002fe2000001089f */
[----:B--2---:R-:W-:Y:S07]  /*12a70*/  F2FP.PACK_AB R151, R163, R164 ;  /* 0x000000a4a397723e */ /* 0x004fee00000000ff */
[----:B------:R1:W-:Y:S01]  /*12a80*/  MUFU.EX2 R162, R3 ;  /* 0x0000000300a27308 */ /* 0x0003e20000000800 */
[-C--:B------:R-:W-:Y:S07]  /*12a90*/  HMMA.16816.F32 R92, R148, R100.reuse, R4 ;  /* 0x00000064945c723c */ /* 0x080fee0000001804 */
[----:B------:R-:W-:Y:S02]  /*12aa0*/  FFMA.FTZ R5, R72, R114, R234 ;  /* 0x0000007248057223 */ /* 0x000fe400000100ea */
[----:B------:R-:W-:Y:S03]  /*12ab0*/  FFMA.FTZ R4, R71, R113, R228 ;  /* 0x0000007147047223 */ /* 0x000fe600000100e4 */
[----:B------:R-:W-:Y:S02]  /*12ac0*/  FADD.FTZ R5, R235, R5 ;  /* 0x00000005eb057221 */ /* 0x000fe40000010000 */
[----:B------:R-:W-:Y:S02]  /*12ad0*/  FADD.FTZ R4, R229, R4 ;  /* 0x00000004e5047221 */ /* 0x000fe40000010000 */
[--C-:B-1----:R-:W-:Y:S04]  /*12ae0*/  FFMA.FTZ R3, R98, c[0x0][0x2d0], -R159.reuse ;  /* 0x0000b40062037a23 */ /* 0x102fe8000001089f */
        /* <DEDUP_REMOVED lines=12> */
[----:B--2---:R-:W-:Y:S01]  /*12bb0*/  F2FP.PACK_AB R146, R159, R160 ;  /* 0x000000a09f92723e */ /* 0x004fe200000000ff */
[----:B------:R-:W-:Y:S06]  /*12bc0*/  FFMA.FTZ R152, R75, c[0x0][0x2d0], -R152 ;  /* 0x0000b4004b987a23 */ /* 0x000fec0000010898 */
[----:B------:R1:W-:Y:S10]  /*12bd0*/  MUFU.EX2 R153, R3 ;  /* 0x0000000300997308 */ /* 0x0003f40000000800 */
[----:B------:R-:W2:Y:S01]  /*12be0*/  MUFU.EX2 R74, R152 ;  /* 0x00000098004a7308 */ /* 0x000ea20000000800 */
[----:B-1----:R-:W-:Y:S04]  /*12bf0*/  FFMA.FTZ R3, R73, R115, R238 ;  /* 0x0000007349037223 */ /* 0x002fe800000100ee */
[----:B------:R-:W-:Y:S04]  /*12c00*/  FADD.FTZ R3, R240, R3 ;  /* 0x00000003f0037221 */ /* 0x000fe80000010000 */
[----:B------:R-:W-:Y:S01]  /*12c10*/  FADD.FTZ R3, R239, R3 ;  /* 0x00000003ef037221 */ /* 0x000fe20000010000 */
[----:B--2---:R-:W-:Y:S07]  /*12c20*/  F2FP.PACK_AB R147, R74, R153 ;  /* 0x000000994a93723e */ /* 0x004fee00000000ff */
[C---:B------:R-:W-:Y:S07]  /*12c30*/  HMMA.16816.F32 R88, R144.reuse, R100, R8 ;  /* 0x000000649058723c */ /* 0x040fee0000001808 */
[----:B------:R-:W-:Y:S01]  /*12c40*/  FADD.FTZ R9, R236, R5 ;  /* 0x00000005ec097221 */ /* 0x000fe20000010000 */
[-C--:B------:R-:W-:Y:S04]  /*12c50*/  HMMA.16816.F32 R96, R144, R102.reuse, R12 ;  /* 0x000000669060723c */ /* 0x080fe8000000180c */
[----:B------:R-:W-:Y:S02]  /*12c60*/  FADD.FTZ R11, R232, R4 ;  /* 0x00000004e80b7221 */ /* 0x000fe40000010000 */
[----:B------:R-:W-:Y:S01]  /*12c70*/  FADD.FTZ R10, R175, R0 ;  /* 0x00000000af0a7221 */ /* 0x000fe20000010000 */
[----:B------:R-:W1:Y:S01]  /*12c80*/  LDSM.16.MT88.4 R4, [R204+0x2000] ;  /* 0x00200000cc04783b */ /* 0x000e620000004200 */
        /* <DEDUP_REMOVED lines=77> */
[----:B------:R-:W-:Y:S01]  /*13160*/  STL [R1], R5 ;  /* 0x0000000501007387 */ /* 0x000fe20000100800 */
        /* <DEDUP_REMOVED lines=9> */
.L_x_313:
[----:B------:R-:W-:Y:S05]  /*13200*/  BRA.DIV ~URZ, `(.L_x_315) ;  /* 0x00004d827f007947 */ /* 0x000fea000b800000 */
[----:B------:R-:W3:Y:S04]  /*13210*/  LDL.LU R11, [R1] ;  /* 0x00000000010b7983 */ /* 0x000ee80000300800 */
[----:B------:R-:W4:Y:S04]  /*13220*/  LDL.LU R8, [R1+0x4] ;  /* 0x0000040001087983 */ /* 0x000f280000300800 */
[----:B-1----:R-:W5:Y:S04]  /*13230*/  LDL.LU R4, [R1+0x8] ;  /* 0x0000080001047983 */ /* 0x002f680000300800 */
[----:B--2---:R-:W2:Y:S04]  /*13240*/  LDL.LU R10, [R1+0xc] ;  /* 0x00000c00010a7983 */ /* 0x004ea80000300800 */
[----:B---3--:R-:W1:Y:S04]  /*13250*/  SHFL.BFLY PT, R3, R11, 0x2, 0x1f ;  /* 0x0c401f000b037f89 */ /* 0x008e6800000e0000 */
[----:B----4-:R-:W3:Y:S04]  /*13260*/  SHFL.BFLY PT, R0, R8, 0x2, 0x1f ;  /* 0x0c401f0008007f89 */ /* 0x010ee800000e0000 */
[----:B-----5:R-:W4:Y:S04]  /*13270*/  SHFL.BFLY PT, R6, R4, 0x2, 0x1f ;  /* 0x0c401f0004067f89 */ /* 0x020f2800000e0000 */
[----:B--2---:R-:W2:Y:S01]  /*13280*/  SHFL.BFLY PT, R7, R10, 0x2, 0x1f ;  /* 0x0c401f000a077f89 */ /* 0x004ea200000e0000 */
[----:B-1----:R-:W-:-:S02]  /*13290*/  FADD.FTZ R3, R3, R11 ;  /* 0x0000000b03037221 */ /* 0x002fc40000010000 */
[----:B---3--:R-:W-:Y:S02]  /*132a0*/  FADD.FTZ R0, R0, R8 ;  /* 0x0000000800007221 */ /* 0x008fe40000010000 */
[----:B----4-:R-:W-:-:S03]  /*132b0*/  FADD.FTZ R6, R6, R4 ;  /* 0x0000000406067221 */ /* 0x010fc60000010000 */
[----:B------:R-:W1:Y:S01]  /*132c0*/  SHFL.BFLY PT, R5, R0, 0x1, 0x1f ;  /* 0x0c201f0000057f89 */ /* 0x000e6200000e0000 */
[----:B--2---:R-:W-:-:S03]  /*132d0*/  FADD.FTZ R7, R7, R10 ;  /* 0x0000000a07077221 */ /* 0x004fc60000010000 */
[----:B------:R-:W2:Y:S04]  /*132e0*/  SHFL.BFLY PT, R4, R3, 0x1, 0x1f ;  /* 0x0c201f0003047f89 */ /* 0x000ea800000e0000 */
[----:B------:R-:W3:Y:S04]  /*132f0*/  SHFL.BFLY PT, R8, R6, 0x1, 0x1f ;  /* 0x0c201f0006087f89 */ /* 0x000ee800000e0000 */
[----:B------:R4:W4:Y:S01]  /*13300*/  SHFL.BFLY PT, R9, R7, 0x1, 0x1f ;  /* 0x0c201f0007097f89 */ /* 0x00092200000e0000 */
[----:B-1----:R-:W-:Y:S02]  /*13310*/  FADD.FTZ R5, R0, R5 ;  /* 0x0000000500057221 */ /* 0x002fe40000010000 */
[----:B--2---:R-:W-:-:S02]  /*13320*/  FADD.FTZ R3, R3, R4 ;  /* 0x0000000403037221 */ /* 0x004fc40000010000 */
[----:B---3--:R-:W-:-:S03]  /*13330*/  FADD.FTZ R6, R6, R8 ;  /* 0x0000000806067221 */ /* 0x008fc60000010000 */
.L_x_397:
[----:B------:R-:W-:Y:S01]  /*13340*/  FSETP.NE.FTZ.AND P3, PT, R3, RZ, PT ;  /* 0x000000ff0300720b */ /* 0x000fe20003f75000 */
[----:B----4-:R-:W-:Y:S01]  /*13350*/  FADD.FTZ R7, R9, R7 ;  /* 0x0000000709077221 */ /* 0x010fe20000010000 */
[----:B------:R-:W-:Y:S02]  /*13360*/  MOV R0, RZ ;  /* 0x000000ff00007202 */ /* 0x000fe40000000f00 */
[----:B------:R-:W-:Y:S02]  /*13370*/  FSETP.NE.FTZ.AND P1, PT, R6, RZ, PT ;  /* 0x000000ff0600720b */ /* 0x000fe40003f35000 */
[----:B------:R-:W-:Y:S02]  /*13380*/  FSETP.NE.FTZ.AND P2, PT, R5, RZ, PT ;  /* 0x000000ff0500720b */ /* 0x000fe40003f55000 */
[----:B------:R-:W-:Y:S02]  /*13390*/  MOV R4, RZ ;  /* 0x000000ff00047202 */ /* 0x000fe40000000f00 */
[----:B------:R-:W-:-:S02]  /*133a0*/  FSETP.NE.FTZ.AND P0, PT, R7, RZ, PT ;  /* 0x000000ff0700720b */ /* 0x000fc40003f15000 */
[----:B------:R-:W-:Y:S01]  /*133b0*/  MOV R35, 0xff800000 ;  /* 0xff80000000237802 */ /* 0x000fe20000000f00 */
[----:B------:R-:W1:Y:S01]  /*133c0*/  @P3 MUFU.RCP R0, R3 ;  /* 0x0000000300003308 */ /* 0x000e620000001000 */
[----:B------:R-:W-:Y:S02]  /*133d0*/  MOV R34, 0xff800000 ;  /* 0xff80000000227802 */ /* 0x000fe40000000f00 */
[----:B------:R-:W-:Y:S02]  /*133e0*/  MOV R31, 0xff800000 ;  /* 0xff800000001f7802 */ /* 0x000fe40000000f00 */
[----:B------:R-:W-:-:S03]  /*133f0*/  MOV R26, 0xff800000 ;  /* 0xff800000001a7802 */ /* 0x000fc60000000f00 */
[----:B------:R2:W-:Y:S01]  /*13400*/  @P3 MUFU.LG2 R10, R3 ;  /* 0x00000003000a3308 */ /* 0x0005e20000000c00 */
[----:B-1----:R-:W-:-:S07]  /*13410*/  FMUL.FTZ R76, R0, R92 ;  /* 0x0000005c004c7220 */ /* 0x002fce0000410000 */
[----:B------:R-:W1:Y:S01]  /*13420*/  @P2 MUFU.RCP R4, R5 ;  /* 0x0000000500042308 */ /* 0x000e620000001000 */
[C---:B------:R-:W-:Y:S02]  /*13430*/  FMUL.FTZ R77, R0.reuse, R93 ;  /* 0x0000005d004d7220 */ /* 0x040fe40000410000 */
[C---:B------:R-:W-:Y:S02]  /*13440*/  FMUL.FTZ R78, R0.reuse, R100 ;  /* 0x00000064004e7220 */ /* 0x040fe40000410000 */
[C---:B------:R-:W-:Y:S01]  /*13450*/  FMUL.FTZ R79, R0.reuse, R101 ;  /* 0x00000065004f7220 */ /* 0x040fe20000410000 */
[----:B--2---:R-:W-:Y:S01]  /*13460*/  MOV R3, RZ ;  /* 0x000000ff00037202 */ /* 0x004fe20000000f00 */
[C---:B------:R-:W-:Y:S01]  /*13470*/  FMUL.FTZ R84, R0.reuse, R104 ;  /* 0x0000006800547220 */ /* 0x040fe20000410000 */
[----:B------:R2:W-:Y:S01]  /*13480*/  @P2 MUFU.LG2 R9, R5 ;  /* 0x0000000500092308 */ /* 0x0005e20000000c00 */
[C---:B------:R-:W-:Y:S02]  /*13490*/  FMUL.FTZ R85, R0.reuse, R105 ;  /* 0x0000006900557220 */ /* 0x040fe40000410000 */
[----:B------:R-:W-:-:S02]  /*134a0*/  FMUL.FTZ R86, R0, R116 ;  /* 0x0000007400567220 */ /* 0x000fc40000410000 */
[C---:B------:R-:W-:Y:S02]  /*134b0*/  FMUL.FTZ R87, R0.reuse, R117 ;  /* 0x0000007500577220 */ /* 0x040fe40000410000 */
[C---:B------:R-:W-:Y:S01]  /*134c0*/  FMUL.FTZ R72, R0.reuse, R120 ;  /* 0x0000007800487220 */ /* 0x040fe20000410000 */
[----:B------:R-:W3:Y:S01]  /*134d0*/  @P1 MUFU.RCP R3, R6 ;  /* 0x0000000600031308 */ /* 0x000ee20000001000 */
[C---:B------:R-:W-:Y:S02]  /*134e0*/  FMUL.FTZ R73, R0.reuse, R121 ;  /* 0x0000007900497220 */ /* 0x040fe40000410000 */
[C---:B------:R-:W-:Y:S02]  /*134f0*/  FMUL.FTZ R100, R0.reuse, R132 ;  /* 0x0000008400647220 */ /* 0x040fe40000410000 */
[C---:B------:R-:W-:Y:S02]  /*13500*/  FMUL.FTZ R101, R0.reuse, R133 ;  /* 0x0000008500657220 */ /* 0x040fe40000410000 */
[C---:B------:R-:W-:Y:S01]  /*13510*/  FMUL.FTZ R92, R0.reuse, R136 ;  /* 0x00000088005c7220 */ /* 0x040fe20000410000 */
[----:B--2---:R-:W-:Y:S01]  /*13520*/  @P2 MOV R5, 0x3f317218 ;  /* 0x3f31721800052802 */ /* 0x004fe20000000f00 */
[----:B------:R-:W-:-:S02]  /*13530*/  FMUL.FTZ R93, R0, R137 ;  /* 0x00000089005d7220 */ /* 0x000fc40000410000 */
[C---:B------:R-:W-:Y:S02]  /*13540*/  FMUL.FTZ R66, R0.reuse, R148 ;  /* 0x0000009400427220 */ /* 0x040fe40000410000 */
[----:B------:R-:W-:Y:S02]  /*13550*/  FMUL.FTZ R67, R0, R149 ;  /* 0x0000009500437220 */ /* 0x000fe40000410000 */
[----:B------:R2:W4:Y:S01]  /*13560*/  @P1 MUFU.LG2 R0, R6 ;  /* 0x0000000600001308 */ /* 0x0005220000000c00 */
[C---:B-1----:R-:W-:Y:S02]  /*13570*/  FMUL.FTZ R104, R4.reuse, R94 ;  /* 0x0000005e04687220 */ /* 0x042fe40000410000 */
[----:B------:R-:W-:Y:S02]  /*13580*/  FMUL.FTZ R105, R4, R95 ;  /* 0x0000005f04697220 */ /* 0x000fe40000410000 */
[C---:B---3--:R-:W-:Y:S02]  /*13590*/  FMUL.FTZ R54, R3.reuse, R88 ;  /* 0x0000005803367220 */ /* 0x048fe40000410000 */
[----:B------:R-:W-:-:S02]  /*135a0*/  FMUL.FTZ R55, R3, R89 ;  /* 0x0000005903377220 */ /* 0x000fc40000410000 */
[C---:B------:R-:W-:Y:S02]  /*135b0*/  FMUL.FTZ R42, R3.reuse, R96 ;  /* 0x00000060032a7220 */ /* 0x040fe40000410000 */
[C---:B------:R-:W-:Y:S02]  /*135c0*/  FMUL.FTZ R43, R3.reuse, R97 ;  /* 0x00000061032b7220 */ /* 0x040fe40000410000 */
[C---:B------:R-:W-:Y:S02]  /*135d0*/  FMUL.FTZ R44, R3.reuse, R108 ;  /* 0x0000006c032c7220 */ /* 0x040fe40000410000 */
[C---:B------:R-:W-:Y:S01]  /*135e0*/  FMUL.FTZ R45, R3.reuse, R109 ;  /* 0x0000006d032d7220 */ /* 0x040fe20000410000 */
[----:B--2---:R-:W-:Y:S01]  /*135f0*/  @P3 MOV R6, 0x3f317218 ;  /* 0x3f31721800063802 */ /* 0x004fe20000000f00 */
[----:B----4-:R-:W-:Y:S01]  /*13600*/  @P1 FMUL.FTZ R8, R0, 0.69314718246459960938 ;  /* 0x3f31721800081820 */ /* 0x010fe20000410000 */
[----:B------:R-:W-:Y:S01]  /*13610*/  MOV R0, RZ ;  /* 0x000000ff00007202 */ /* 0x000fe20000000f00 */
[----:B------:R-:W-:-:S02]  /*13620*/  FMUL.FTZ R46, R3, R112 ;  /* 0x00000070032e7220 */ /* 0x000fc40000410000 */
[C---:B------:R-:W-:Y:S02]  /*13630*/  FMUL.FTZ R47, R3.reuse, R113 ;  /* 0x00000071032f7220 */ /* 0x040fe40000410000 */
[C---:B------:R-:W-:Y:S01]  /*13640*/  FMUL.FTZ R60, R3.reuse, R124 ;  /* 0x0000007c033c7220 */ /* 0x040fe20000410000 */
[----:B------:R-:W-:Y:S01]  /*13650*/  @P0 MUFU.RCP R0, R7 ;  /* 0x0000000700000308 */ /* 0x000fe20000001000 */
[C---:B------:R-:W-:Y:S02]  /*13660*/  FMUL.FTZ R61, R3.reuse, R125 ;  /* 0x0000007d033d7220 */ /* 0x040fe40000410000 */
[C---:B------:R-:W-:Y:S02]  /*13670*/  FMUL.FTZ R56, R3.reuse, R128 ;  /* 0x0000008003387220 */ /* 0x040fe40000410000 */
[C---:B------:R-:W-:Y:S02]  /*13680*/  FMUL.FTZ R57, R3.reuse, R129 ;  /* 0x0000008103397220 */ /* 0x040fe40000410000 */
[----:B------:R-:W-:-:S02]  /*13690*/  FMUL.FTZ R50, R3, R140 ;  /* 0x0000008c03327220 */ /* 0x000fc40000410000 */
[C---:B------:R-:W-:Y:S02]  /*136a0*/  FMUL.FTZ R51, R3.reuse, R141 ;  /* 0x0000008d03337220 */ /* 0x040fe40000410000 */
[C---:B------:R-:W-:Y:S02]  /*136b0*/  FMUL.FTZ R36, R3.reuse, R144 ;  /* 0x0000009003247220 */ /* 0x040fe40000410000 */
[----:B------:R-:W-:Y:S02]  /*136c0*/  FMUL.FTZ R37, R3, R145 ;  /* 0x0000009103257220 */ /* 0x000fe40000410000 */
[C---:B------:R-:W-:Y:S01]  /*136d0*/  FMUL.FTZ R102, R4.reuse, R102 ;  /* 0x0000006604667220 */ /* 0x040fe20000410000 */
[----:B------:R-:W1:Y:S01]  /*136e0*/  @P0 MUFU.LG2 R3, R7 ;  /* 0x0000000700030308 */ /* 0x000e620000000c00 */
        /* <DEDUP_REMOVED lines=12> */
[----:B------:R-:W-:Y:S01]  /*137b0*/  FMUL.FTZ R75, R4, R151 ;  /* 0x00000097044b7220 */ /* 0x000fe20000410000 */
[----:B------:R-:W-:Y:S01]  /*137c0*/  @P1 MOV R4, 0x3f317218 ;  /* 0x3f31721800041802 */ /* 0x000fe20000000f00 */
[----:B------:R-:W-:-:S02]  /*137d0*/  @P2 FMUL.FTZ R9, R9, 0.69314718246459960938 ;  /* 0x3f31721809092820 */ /* 0x000fc40000410000 */
[----:B------:R-:W-:Y:S02]  /*137e0*/  @P2 FMUL.FTZ R5, R5, c[0x0][0x2d0] ;  /* 0x0000b40005052a20 */ /* 0x000fe40000410000 */
[----:B------:R-:W-:Y:S02]  /*137f0*/  @P1 FMUL.FTZ R4, R4, c[0x0][0x2d0] ;  /* 0x0000b40004041a20 */ /* 0x000fe40000410000 */
[----:B------:R-:W-:Y:S02]  /*13800*/  @P3 FMUL.FTZ R10, R10, 0.69314718246459960938 ;  /* 0x3f3172180a0a3820 */ /* 0x000fe40000410000 */
[----:B------:R-:W-:Y:S01]  /*13810*/  @P1 FFMA.FTZ R35, R4, R68, R8 ;  /* 0x0000004404231223 */ /* 0x000fe20000010008 */
[----:B------:R-:W-:Y:S01]  /*13820*/  @P0 MOV R4, 0x3f317218 ;  /* 0x3f31721800040802 */ /* 0x000fe20000000f00 */
[----:B------:R-:W-:Y:S02]  /*13830*/  @P3 FMUL.FTZ R6, R6, c[0x0][0x2d0] ;  /* 0x0000b40006063a20 */ /* 0x000fe40000410000 */
[----:B------:R-:W-:Y:S01]  /*13840*/  @P2 FFMA.FTZ R34, R5, R69, R9 ;  /* 0x0000004505222223 */ /* 0x000fe20000010009 */
[----:B------:R-:W-:Y:S01]  /*13850*/  MOV R5, 0x1 ;  /* 0x0000000100057802 */ /* 0x000fe20000000f00 */
[----:B-1----:R-:W-:-:S02]  /*13860*/  @P0 FMUL.FTZ R3, R3, 0.69314718246459960938 ;  /* 0x3f31721803030820 */ /* 0x002fc40000410000 */
[----:B------:R-:W-:Y:S02]  /*13870*/  @P0 FMUL.FTZ R4, R4, c[0x0][0x2d0] ;  /* 0x0000b40004040a20 */ /* 0x000fe40000410000 */
[----:B------:R-:W-:Y:S02]  /*13880*/  @P3 FFMA.FTZ R31, R6, R70, R10 ;  /* 0x00000046061f3223 */ /* 0x000fe4000001000a */
        /* <DEDUP_REMOVED lines=18> */
.L_x_254:
[----:B------:R2:W5:Y:S01]  /*139b0*/  LDL R6, [R1+0x30] ;  /* 0x0000300001067983 */ /* 0x0005620000100800 */
[----:B------:R-:W-:Y:S03]  /*139c0*/  BSSY B0, `(.L_x_316) ;  /* 0x0000012000007945 */ /* 0x000fe60003800000 */
[----:B------:R-:W3:Y:S02]  /*139d0*/  S2R R17, SR_TID.X ;  /* 0x0000000000117919 */ /* 0x000ee40000002100 */
[----:B---3--:R-:W-:-:S13]  /*139e0*/  LOP3.LUT P0, RZ, R17, 0x7f, RZ, 0xc0, !PT ;  /* 0x0000007f11ff7812 */ /* 0x008fda000780c0ff */
[----:B------:R-:W-:Y:S05]  /*139f0*/  @P0 BRA `(.L_x_317) ;  /* 0x000000e000000947 */ /* 0x000fea0003800000 */
[----:B--2---:R-:W2:Y:S01]  /*13a00*/  S2R R4, SR_LANEID ;  /* 0x0000000000047919 */ /* 0x004ea20000000000 */
[----:B------:R-:W-:Y:S01]  /*13a10*/  VOTEU.ANY UR4, UPT, PT ;  /* 0x0000000000047886 */ /* 0x000fe200038e0100 */
[----:B------:R-:W-:Y:S01]  /*13a20*/  IMAD.MOV.U32 R5, RZ, RZ, c[0x0][0x564] ;  /* 0x00015900ff057624 */ /* 0x000fe200078e00ff */
[----:B-1----:R-:W2:Y:S08]  /*13a30*/  FLO.U32 R3, UR4 ;  /* 0x0000000400037d00 */ /* 0x002eb000080e0000 */
        /* <DEDUP_REMOVED lines=10> */
.L_x_317:
[----:B--2---:R-:W-:Y:S05]  /*13ae0*/  BSYNC B0 ;  /* 0x0000000000007941 */ /* 0x004fea0003800000 */
.L_x_316:
[----:B------:R-:W2:Y:S01]  /*13af0*/  LDL R18, [R1+0x10] ;  /* 0x0000100001127983 */ /* 0x000ea20000100800 */
[----:B------:R-:W-:Y:S01]  /*13b00*/  SHF.R.S32.HI R14, RZ, 0x1f, R17 ;  /* 0x0000001fff0e7819 */ /* 0x000fe20000011411 */
[----:B------:R-:W-:Y:S01]  /*13b10*/  BSSY B1, `(.L_x_318) ;  /* 0x00002d9000017945 */ /* 0x000fe20003800000 */
[----:B------:R-:W-:Y:S01]  /*13b20*/  PRMT R0, R0, 0x9910, RZ ;  /* 0x0000991000007816 */ /* 0x000fe200000000ff */
[----:B-----5:R-:W-:Y:S01]  /*13b30*/  IMAD.MOV.U32 R49, RZ, RZ, R6 ;  /* 0x000000ffff317224 */ /* 0x020fe200078e0006 */
[----:B-1----:R-:W-:Y:S02]  /*13b40*/  LEA.HI R3, R14, R17, RZ, 0x3 ;  /* 0x000000110e037211 */ /* 0x002fe400078f18ff */
[----:B------:R-:W-:Y:S02]  /*13b50*/  ISETP.NE.AND P0, PT, R0, RZ, PT ;  /* 0x000000ff0000720c */ /* 0x000fe40003f05270 */
[----:B------:R-:W-:Y:S02]  /*13b60*/  LOP3.LUT R2, R3, 0xfffffff8, RZ, 0xc0, !PT ;  /* 0xfffffff803027812 */ /* 0x000fe400078ec0ff */
[----:B------:R-:W-:-:S03]  /*13b70*/  SHF.R.S32.HI R48, RZ, 0x3, R3 ;  /* 0x00000003ff307819 */ /* 0x000fc60000011403 */
[----:B------:R-:W-:-:S04]  /*13b80*/  IMAD.IADD R2, R17, 0x1, -R2 ;  /* 0x0000000111027824 */ /* 0x000fc800078e0a02 */
[C---:B------:R-:W-:Y:S02]  /*13b90*/  IMAD.SHL.U32 R0, R2.reuse, 0x8, RZ ;  /* 0x0000000802007824 */ /* 0x040fe400078e00ff */
[----:B------:R-:W-:-:S03]  /*13ba0*/  IMAD R28, R2, 0x10, R48 ;  /* 0x00000010021c7824 */ /* 0x000fc600078e0230 */
[----:B------:R-:W-:Y:S02]  /*13bb0*/  SHF.R.S32.HI R80, RZ, 0x1f, R0 ;  /* 0x0000001fff507819 */ /* 0x000fe40000011400 */
[----:B--2---:R-:W-:Y:S01]  /*13bc0*/  SHF.R.S32.HI R11, RZ, 0x1f, R18 ;  /* 0x0000001fff0b7819 */ /* 0x004fe20000011412 */
[----:B------:R-:W-:Y:S05]  /*13bd0*/  @!P0 BRA `(.L_x_319) ;  /* 0x0000215000008947 */ /* 0x000fea0003800000 */
[----:B------:R-:W2:Y:S04]  /*13be0*/  LDL R7, [R1+0x50] ;  /* 0x0000500001077983 */ /* 0x000ea80000100800 */
[----:B------:R-:W3:Y:S04]  /*13bf0*/  LDL R15, [R1+0x58] ;  /* 0x00005800010f7983 */ /* 0x000ee80000100800 */
[----:B------:R-:W4:Y:S04]  /*13c00*/  LDL R13, [R1+0x60] ;  /* 0x00006000010d7983 */ /* 0x000f280000100800 */
[----:B------:R-:W3:Y:S04]  /*13c10*/  LDL R12, [R1+0x64] ;  /* 0x00006400010c7983 */ /* 0x000ee80000100800 */
[----:B------:R-:W1:Y:S01]  /*13c20*/  S2R R4, SR_TID.X ;  /* 0x0000000000047919 */ /* 0x000e620000002100 */
[----:B------:R-:W-:Y:S01]  /*13c30*/  LEA.HI R10, R14, R17, RZ, 0x2 ;  /* 0x000000110e0a7211 */ /* 0x000fe200078f10ff */
[----:B------:R-:W-:Y:S01]  /*13c40*/  WARPSYNC 0xffffffff ;  /* 0xffffffff00007948 */ /* 0x000fe20003800000 */
[----:B-1----:R-:W-:-:S04]  /*13c50*/  SHF.R.S32.HI R5, RZ, 0x1f, R4 ;  /* 0x0000001fff057819 */ /* 0x002fc80000011404 */
[----:B------:R-:W-:Y:S02]  /*13c60*/  LEA.HI R5, R5, R4, RZ, 0x2 ;  /* 0x0000000405057211 */ /* 0x000fe400078f10ff */
[----:B------:R-:W-:Y:S02]  /*13c70*/  SHF.R.S32.HI R4, RZ, 0x1f, R10 ;  /* 0x0000001fff047819 */ /* 0x000fe4000001140a */
[----:B------:R-:W-:-:S04]  /*13c80*/  SHF.R.S32.HI R5, RZ, 0x2, R5 ;  /* 0x00000002ff057819 */ /* 0x000fc80000011405 */
[----:B------:R-:W-:-:S04]  /*13c90*/  LEA.HI R4, R4, R5, RZ, 0x3 ;  /* 0x0000000504047211 */ /* 0x000fc800078f18ff */
[----:B------:R-:W-:-:S05]  /*13ca0*/  LOP3.LUT R4, R4, 0xfffffff8, RZ, 0xc0, !PT ;  /* 0xfffffff804047812 */ /* 0x000fca00078ec0ff */
[----:B------:R-:W-:Y:S02]  /*13cb0*/  IMAD.IADD R4, R5, 0x1, -R4 ;  /* 0x0000000105047824 */ /* 0x000fe400078e0a04 */
[----:B------:R-:W-:-:S03]  /*13cc0*/  IMAD.MOV.U32 R9, RZ, RZ, -0x10 ;  /* 0xfffffff0ff097424 */ /* 0x000fc600078e00ff */
[----:B------:R-:W-:Y:S01]  /*13cd0*/  LOP3.LUT R2, R4, 0x1, RZ, 0xc0, !PT ;  /* 0x0000000104027812 */ /* 0x000fe200078ec0ff */
[----:B------:R-:W-:Y:S03]  /*13ce0*/  BAR.SYNC.DEFER_BLOCKING 0x1, 0x80 ;  /* 0x0042000000007b1d */ /* 0x000fe60000010000 */
[----:B------:R-:W-:Y:S02]  /*13cf0*/  ISETP.NE.U32.AND P0, PT, R2, 0x1, PT ;  /* 0x000000010200780c */ /* 0x000fe40003f05070 */
[----:B------:R-:W-:Y:S02]  /*13d00*/  F2FP.PACK_AB R3, R77, R76 ;  /* 0x0000004c4d03723e */ /* 0x000fe400000000ff */
[----:B------:R-:W-:Y:S02]  /*13d10*/  SEL R9, R9, 0x10, !P0 ;  /* 0x0000001009097807 */ /* 0x000fe40004000000 */
[----:B------:R-:W-:-:S02]  /*13d20*/  F2FP.PACK_AB R6, R105, R104 ;  /* 0x000000686906723e */ /* 0x000fc400000000ff */
[----:B------:R-:W-:Y:S01]  /*13d30*/  F2FP.PACK_AB R5, R79, R78 ;  /* 0x0000004e4f05723e */ /* 0x000fe200000000ff */
[----:B------:R-:W-:Y:S01]  /*13d40*/  IMAD.MOV.U32 R8, RZ, RZ, 0x20 ;  /* 0x00000020ff087424 */ /* 0x000fe200078e00ff */
[----:B------:R-:W-:Y:S02]  /*13d50*/  LOP3.LUT P0, RZ, R4, 0x2, RZ, 0xc0, !PT ;  /* 0x0000000204ff7812 */ /* 0x000fe4000780c0ff */
[----:B------:R-:W-:Y:S02]  /*13d60*/  F2FP.PACK_AB R4, R41, R40 ;  /* 0x000000282904723e */ /* 0x000fe400000000ff */
[----:B------:R-:W-:Y:S02]  /*13d70*/  SEL R8, R8, 0xffffffe0, !P0 ;  /* 0xffffffe008087807 */ /* 0x000fe40004000000 */
[----:B------:R-:W-:-:S04]  /*13d80*/  ISETP.NE.U32.AND P2, PT, RZ, c[0x0][0x500], PT ;  /* 0x00014000ff007a0c */ /* 0x000fc80003f45070 */
[----:B------:R-:W-:Y:S01]  /*13d90*/  ISETP.NE.AND.EX P2, PT, RZ, c[0x0][0x504], PT, P2 ;  /* 0x00014100ff007a0c */ /* 0x000fe20003f45320 */
[----:B--2---:R-:W-:Y:S01]  /*13da0*/  IMAD.IADD R2, R7, 0x1, R9 ;  /* 0x0000000107027824 */ /* 0x004fe200078e0209 */
[----:B------:R1:W-:Y:S04]  /*13db0*/  STS [R7], R3 ;  /* 0x0000000307007388 */ /* 0x0003e80000000800 */
[----:B------:R-:W-:Y:S04]  /*13dc0*/  STS [R7+0x400], R6 ;  /* 0x0004000607007388 */ /* 0x000fe80000000800 */
[----:B------:R2:W-:Y:S01]  /*13dd0*/  STS [R2], R5 ;  /* 0x0000000502007388 */ /* 0x0005e20000000800 */
[----:B-1----:R-:W-:-:S05]  /*13de0*/  F2FP.PACK_AB R3, R103, R102 ;  /* 0x000000666703723e */ /* 0x002fca00000000ff */
[----:B------:R1:W-:Y:S01]  /*13df0*/  STS [R2+0x400], R3 ;  /* 0x0004000302007388 */ /* 0x0003e20000000800 */
[----:B--2---:R-:W-:-:S05]  /*13e00*/  F2FP.PACK_AB R5, R55, R54 ;  /* 0x000000363705723e */ /* 0x004fca00000000ff */
[----:B------:R2:W-:Y:S01]  /*13e10*/  STS [R7+0x2000], R5 ;  /* 0x0020000507007388 */ /* 0x0005e20000000800 */
[----:B------:R-:W-:-:S03]  /*13e20*/  F2FP.PACK_AB R6, R107, R106 ;  /* 0x0000006a6b06723e */ /* 0x000fc600000000ff */
[----:B------:R3:W-:Y:S01]  /*13e30*/  STS [R7+0x2400], R4 ;  /* 0x0024000407007388 */ /* 0x0007e20000000800 */
[----:B-1----:R-:W-:-:S05]  /*13e40*/  F2FP.PACK_AB R3, R43, R42 ;  /* 0x0000002a2b03723e */ /* 0x002fca00000000ff */
[----:B------:R1:W-:Y:S01]  /*13e50*/  STS [R2+0x2000], R3 ;  /* 0x0020000302007388 */ /* 0x0003e20000000800 */
[----:B--2---:R-:W-:Y:S02]  /*13e60*/  F2FP.PACK_AB R5, R71, R70 ;  /* 0x000000464705723e */ /* 0x004fe400000000ff */
[----:B---3--:R-:W-:-:S03]  /*13e70*/  F2FP.PACK_AB R4, R85, R84 ;  /* 0x000000545504723e */ /* 0x008fc600000000ff */
[----:B------:R2:W-:Y:S01]  /*13e80*/  STS [R2+0x2400], R5 ;  /* 0x0024000502007388 */ /* 0x0005e20000000800 */
[----:B-1----:R-:W-:Y:S01]  /*13e90*/  IMAD.IADD R3, R7, 0x1, R8 ;  /* 0x0000000107037824 */ /* 0x002fe200078e0208 */
[----:B------:R-:W-:-:S04]  /*13ea0*/  F2FP.PACK_AB R7, R45, R44 ;  /* 0x0000002c2d07723e */ /* 0x000fc800000000ff */
[----:B------:R1:W-:Y:S01]  /*13eb0*/  STS [R3], R4 ;  /* 0x0000000403007388 */ /* 0x0003e20000000800 */
[----:B--2---:R-:W-:Y:S01]  /*13ec0*/  F2FP.PACK_AB R5, R87, R86 ;  /* 0x000000565705723e */ /* 0x004fe200000000ff */
[----:B------:R-:W-:Y:S02]  /*13ed0*/  IMAD.IADD R2, R2, 0x1, R8 ;  /* 0x0000000102027824 */ /* 0x000fe400078e0208 */
[----:B------:R2:W-:Y:S04]  /*13ee0*/  STS [R3+0x400], R6 ;  /* 0x0004000603007388 */ /* 0x0005e80000000800 */
[----:B------:R3:W-:Y:S01]  /*13ef0*/  STS [R2], R5 ;  /* 0x0000000502007388 */ /* 0x0007e20000000800 */
[----:B-1----:R-:W-:Y:S02]  /*13f00*/  F2FP.PACK_AB R4, R119, R118 ;  /* 0x000000767704723e */ /* 0x002fe400000000ff */
[----:B--2---:R-:W-:-:S03]  /*13f10*/  F2FP.PACK_AB R6, R69, R68 ;  /* 0x000000444506723e */ /* 0x004fc600000000ff */
[----:B------:R1:W-:Y:S01]  /*13f20*/  STS [R2+0x400], R4 ;  /* 0x0004000402007388 */ /* 0x0003e20000000800 */
[----:B---3--:R-:W-:-:S03]  /*13f30*/  F2FP.PACK_AB R5, R47, R46 ;  /* 0x0000002e2f05723e */ /* 0x008fc600000000ff */
[----:B------:R-:W-:Y:S04]  /*13f40*/  STS [R3+0x2000], R7 ;  /* 0x0020000703007388 */ /* 0x000fe80000000800 */
[----:B------:R2:W-:Y:S04]  /*13f50*/  STS [R3+0x2400], R6 ;  /* 0x0024000603007388 */ /* 0x0005e80000000800 */
[----:B------:R3:W-:Y:S01]  /*13f60*/  STS [R2+0x2000], R5 ;  /* 0x0020000502007388 */ /* 0x0007e20000000800 */
[----:B-1----:R-:W-:Y:S02]  /*13f70*/  F2FP.PACK_AB R4, R65, R64 ;  /* 0x000000404104723e */ /* 0x002fe400000000ff */
[----:B--2---:R-:W-:-:S03]  /*13f80*/  F2FP.PACK_AB R3, R73, R72 ;  /* 0x000000484903723e */ /* 0x004fc600000000ff */
[----:B------:R1:W-:Y:S01]  /*13f90*/  STS [R2+0x2400], R4 ;  /* 0x0024000402007388 */ /* 0x0003e20000000800 */
[----:B------:R-:W-:-:S03]  /*13fa0*/  F2FP.PACK_AB R7, R101, R100 ;  /* 0x000000646507723e */ /* 0x000fc600000000ff */
[----:B------:R2:W-:Y:S01]  /*13fb0*/  STS [R15], R3 ;  /* 0x000000030f007388 */ /* 0x0005e20000000800 */
[----:B------:R-:W-:Y:S02]  /*13fc0*/  F2FP.PACK_AB R6, R61, R60 ;  /* 0x0000003c3d06723e */ /* 0x000fe400000000ff */
[----:B---3--:R-:W-:Y:S02]  /*13fd0*/  F2FP.PACK_AB R5, R63, R62 ;  /* 0x0000003e3f05723e */ /* 0x008fe400000000ff */
[----:B-1----:R-:W-:Y:S01]  /*13fe0*/  F2FP.PACK_AB R4, R123, R122 ;  /* 0x0000007a7b04723e */ /* 0x002fe200000000ff */
[----:B------:R-:W-:Y:S02]  /*13ff0*/  IMAD.IADD R2, R9, 0x1, R15 ;  /* 0x0000000109027824 */ /* 0x000fe400078e020f */
[----:B------:R-:W3:Y:S01]  /*14000*/  LDL.LU R9, [R1+0x48] ;  /* 0x0000480001097983 */ /* 0x000ee20000300800 */
[----:B--2---:R-:W-:-:S03]  /*14010*/  F2FP.PACK_AB R3, R117, R116 ;  /* 0x000000747503723e */ /* 0x004fc600000000ff */
[----:B------:R1:W-:Y:S04]  /*14020*/  STS [R15+0x400], R4 ;  /* 0x000400040f007388 */ /* 0x0003e80000000800 */
[----:B------:R2:W-:Y:S04]  /*14030*/  STS [R2+0x400], R3 ;  /* 0x0004000302007388 */ /* 0x0005e80000000800 */
[----:B------:R-:W-:Y:S04]  /*14040*/  STS [R2], R7 ;  /* 0x0000000702007388 */ /* 0x000fe80000000800 */
[----:B------:R4:W-:Y:S04]  /*14050*/  STS [R15+0x2000], R6 ;  /* 0x002000060f007388 */ /* 0x0009e80000000800 */
[----:B------:R4:W-:Y:S01]  /*14060*/  STS [R15+0x2400], R5 ;  /* 0x002400050f007388 */ /* 0x0009e20000000800 */
[----:B-1----:R-:W-:-:S02]  /*14070*/  F2FP.PACK_AB R4, R57, R56 ;  /* 0x000000383904723e */ /* 0x002fc400000000ff */
[----:B--2---:R-:W-:-:S03]  /*14080*/  F2FP.PACK_AB R3, R59, R58 ;  /* 0x0000003a3b03723e */ /* 0x004fc600000000ff */
[----:B------:R1:W-:Y:S04]  /*14090*/  STS [R2+0x2000], R4 ;  /* 0x0020000402007388 */ /* 0x0003e80000000800 */
[----:B------:R2:W-:Y:S01]  /*140a0*/  STS [R2+0x2400], R3 ;  /* 0x0024000302007388 */ /* 0x0005e20000000800 */
[----:B----4-:R-:W-:Y:S01]  /*140b0*/  IMAD.IADD R6, R8, 0x1, R2 ;  /* 0x0000000108067824 */ /* 0x010fe200078e0202 */
[----:B------:R-:W-:Y:S02]  /*140c0*/  F2FP.PACK_AB R5, R37, R36 ;  /* 0x000000242505723e */ /* 0x000fe400000000ff */
[----:B-1----:R-:W-:Y:S02]  /*140d0*/  F2FP.PACK_AB R4, R93, R92 ;  /* 0x0000005c5d04723e */ /* 0x002fe400000000ff */
[----:B--2---:R-:W-:-:S02]  /*140e0*/  F2FP.PACK_AB R3, R95, R94 ;  /* 0x0000005e5f03723e */ /* 0x004fc400000000ff */
[----:B------:R-:W-:Y:S01]  /*140f0*/  F2FP.PACK_AB R2, R67, R66 ;  /* 0x000000424302723e */ /* 0x000fe200000000ff */
[----:B------:R1:W-:Y:S04]  /*14100*/  STS [R13], R4 ;  /* 0x000000040d007388 */ /* 0x0003e80000000800 */
[----:B------:R2:W-:Y:S04]  /*14110*/  STS [R13+0x400], R3 ;  /* 0x000400030d007388 */ /* 0x0005e80000000800 */
[----:B------:R4:W-:Y:S01]  /*14120*/  STS [R6], R2 ;  /* 0x0000000206007388 */ /* 0x0009e20000000800 */
[----:B-1----:R-:W-:-:S02]  /*14130*/  F2FP.PACK_AB R4, R75, R74 ;  /* 0x0000004a4b04723e */ /* 0x002fc400000000ff */
[----:B--2---:R-:W-:-:S03]  /*14140*/  F2FP.PACK_AB R3, R51, R50 ;  /* 0x000000323303723e */ /* 0x004fc600000000ff */
[----:B------:R-:W-:Y:S01]  /*14150*/  STS [R12+0x400], R4 ;  /* 0x000400040c007388 */ /* 0x000fe20000000800 */
[----:B----4-:R-:W-:-:S03]  /*14160*/  F2FP.PACK_AB R2, R53, R52 ;  /* 0x000000343502723e */ /* 0x010fc600000000ff */
[----:B------:R-:W-:Y:S04]  /*14170*/  STS [R13+0x2000], R3 ;  /* 0x002000030d007388 */ /* 0x000fe80000000800 */
[----:B------:R1:W-:Y:S04]  /*14180*/  STS [R13+0x2400], R2 ;  /* 0x002400020d007388 */ /* 0x0003e80000000800 */
[----:B------:R2:W-:Y:S01]  /*14190*/  STS [R6+0x2000], R5 ;  /* 0x0020000506007388 */ /* 0x0005e20000000800 */
[----:B-1----:R-:W-:-:S05]  /*141a0*/  F2FP.PACK_AB R2, R39, R38 ;  /* 0x000000262702723e */ /* 0x002fca00000000ff */
[----:B------:R1:W-:Y:S01]  /*141b0*/  STS [R12+0x2400], R2 ;  /* 0x002400020c007388 */ /* 0x0003e20000000800 */
[----:B--2---:R-:W-:Y:S02]  /*141c0*/  IMAD.MOV.U32 R6, RZ, RZ, 0x4 ;  /* 0x00000004ff067424 */ /* 0x004fe400078e00ff */
[----:B------:R-:W-:Y:S02]  /*141d0*/  IMAD.MOV.U32 R3, RZ, RZ, RZ ;  /* 0x000000ffff037224 */ /* 0x000fe400078e00ff */
[----:B------:R-:W-:Y:S01]  /*141e0*/  IMAD.WIDE R6, R18, R6, c[0x0][0x500] ;  /* 0x0001400012067625 */ /* 0x000fe200078e0206 */
[----:B------:R-:W-:Y:S06]  /*141f0*/  BAR.SYNC.DEFER_BLOCKING 0x1, 0x80 ;  /* 0x0042000000007b1d */ /* 0x000fec0000010000 */
[----:B------:R1:W5:Y:S01]  /*14200*/  @P2 LDG.E R3, [R6.64] ;  /* 0x0000000806032981 */ /* 0x000362000c1e1900 */
[----:B------:R-:W-:-:S04]  /*14210*/  ISETP.NE.U32.AND P0, PT, RZ, c[0x0][0x508], PT ;  /* 0x00014200ff007a0c */ /* 0x000fc80003f05070 */
[----:B------:R-:W-:Y:S01]  /*14220*/  ISETP.NE.AND.EX P1, PT, RZ, c[0x0][0x50c], PT, P0 ;  /* 0x00014300ff007a0c */ /* 0x000fe20003f25300 */
[----:B------:R-:W-:-:S12]  /*14230*/  IMAD.MOV.U32 R15, RZ, RZ, c[0x0][0x388] ;  /* 0x0000e200ff0f7624 */ /* 0x000fd800078e00ff */
[----:B------:R-:W-:-:S04]  /*14240*/  @P1 LEA R4, P0, R18, c[0x0][0x508], 0x2 ;  /* 0x0001420012041a11 */ /* 0x000fc800078010ff */
[----:B------:R-:W-:-:S05]  /*14250*/  @P1 LEA.HI.X R5, R18, c[0x0][0x50c], R11, 0x2, P0 ;  /* 0x0001430012051a11 */ /* 0x000fca00000f140b */
[----:B------:R2:W5:Y:S01]  /*14260*/  @P1 LDG.E R15, [R4.64] ;  /* 0x00000008040f1981 */ /* 0x000562000c1e1900 */
[----:B---3--:R-:W-:-:S04]  /*14270*/  ISETP.NE.AND P0, PT, R9, RZ, PT ;  /* 0x000000ff0900720c */ /* 0x008fc80003f05270 */
[----:B--2---:R-:W-:Y:S01]  /*14280*/  SEL R4, R9, c[0x0][0x3d4], P0 ;  /* 0x0000f50009047a07 */ /* 0x004fe20000000000 */
[----:B------:R-:W-:Y:S05]  /*14290*/  @P1 BRA `(.L_x_320) ;  /* 0x0000004000001947 */ /* 0x000fea0003800000 */
[----:B-1----:R-:W-:Y:S05]  /*142a0*/  @!P2 BRA `(.L_x_320) ;  /* 0x000000300000a947 */ /* 0x002fea0003800000 */
[----:B------:R1:W2:Y:S04]  /*142b0*/  LDG.E R2, [R6.64] ;  /* 0x0000000806027981 */ /* 0x0002a8000c1e1900 */
[----:B-1----:R-:W2:Y:S02]  /*142c0*/  LDG.E R6, [R6.64+0x4] ;  /* 0x0000040806067981 */ /* 0x002ea4000c1e1900 */
[----:B--2--5:R-:W-:Y:S02]  /*142d0*/  IADD3 R15, -R2, R6, RZ ;  /* 0x00000006020f7210 */ /* 0x024fe40007ffe1ff */
.L_x_320:
[----:B-1----:R-:W2:Y:S04]  /*142e0*/  LDL R29, [R1+0x40] ;  /* 0x00004000011d7983 */ /* 0x002ea80000100800 */
[----:B------:R-:W3:Y:S04]  /*142f0*/  LDL R81, [R1+0x34] ;  /* 0x0000340001517983 */ /* 0x000ee80000100800 */
[----:B------:R-:W4:Y:S01]  /*14300*/  LDL R16, [R1+0x4c] ;  /* 0x00004c0001107983 */ /* 0x000f220000100800 */
[----:B------:R-:W-:Y:S01]  /*14310*/  IMAD.MOV.U32 R9, RZ, RZ, 0x368 ;  /* 0x00000368ff097424 */ /* 0x000fe200078e00ff */
[----:B------:R-:W-:-:S04]  /*14320*/  ISETP.GT.AND P2, PT, R4, 0x1, PT ;  /* 0x000000010400780c */ /* 0x000fc80003f44270 */
[----:B------:R-:W-:-:S04]  /*14330*/  SEL R9, R9, 0x328, P2 ;  /* 0x0000032809097807 */ /* 0x000fc80001000000 */
[----:B------:R-:W2:Y:S01]  /*14340*/  LDC.64 R22, c[0x0][R9+0x168] ;  /* 0x00005a0009167b82 */ /* 0x000ea20000000a00 */
[----:B------:R-:W-:-:S04]  /*14350*/  LEA.HI R8, R14, R17, RZ, 0x5 ;  /* 0x000000110e087211 */ /* 0x000fc800078f28ff */
[--C-:B------:R-:W-:Y:S02]  /*14360*/  SHF.R.S32.HI R5, RZ, 0x5, R8.reuse ;  /* 0x00000005ff057819 */ /* 0x100fe40000011408 */
[----:B------:R-:W-:-:S04]  /*14370*/  SHF.R.S32.HI R6, RZ, 0x1f, R8 ;  /* 0x0000001fff067819 */ /* 0x000fc80000011408 */
[----:B------:R-:W-:-:S04]  /*14380*/  LEA.HI R6, R6, R5, RZ, 0x2 ;  /* 0x0000000506067211 */ /* 0x000fc800078f10ff */
[----:B------:R-:W-:Y:S02]  /*14390*/  LOP3.LUT R6, R6, 0xffffffc, RZ, 0xc0, !PT ;  /* 0x0ffffffc06067812 */ /* 0x000fe400078ec0ff */
[----:B------:R-:W-:-:S03]  /*143a0*/  ISETP.NE.U32.AND P0, PT, RZ, c[0x0][0x500], PT ;  /* 0x00014000ff007a0c */ /* 0x000fc60003f05070 */
[----:B------:R-:W-:Y:S02]  /*143b0*/  IMAD.IADD R6, R5, 0x1, -R6 ;  /* 0x0000000105067824 */ /* 0x000fe400078e0a06 */
[----:B------:R-:W-:Y:S01]  /*143c0*/  IMAD.MOV.U32 R5, RZ, RZ, c[0x0][0x4e8] ;  /* 0x00013a00ff057624 */ /* 0x000fe200078e00ff */
[----:B------:R-:W-:Y:S02]  /*143d0*/  ISETP.NE.AND.EX P0, PT, RZ, c[0x0][0x504], PT, P0 ;  /* 0x00014100ff007a0c */ /* 0x000fe40003f05300 */
[----:B------:R-:W-:Y:S02]  /*143e0*/  LOP3.LUT R4, R10, 0xfffffffc, RZ, 0xc0, !PT ;  /* 0xfffffffc0a047812 */ /* 0x000fe400078ec0ff */
[----:B------:R-:W-:Y:S02]  /*143f0*/  ISETP.NE.AND P5, PT, R5, 0x1, PT ;  /* 0x000000010500780c */ /* 0x000fe40003fa5270 */
[----:B------:R-:W-:Y:S01]  /*14400*/  SEL R5, R11, RZ, !P0 ;  /* 0x000000ff0b057207 */ /* 0x000fe20004000000 */
[----:B------:R-:W1:Y:S01]  /*14410*/  LDC.64 R12, c[0x0][R9+0x170] ;  /* 0x00005c00090c7b82 */ /* 0x000e620000000a00 */
[----:B------:R-:W-:Y:S01]  /*14420*/  LOP3.LUT R8, R8, 0xffffffe0, RZ, 0xc0, !PT ;  /* 0xffffffe008087812 */ /* 0x000fe200078ec0ff */
[----:B------:R-:W-:-:S06]  /*14430*/  IMAD.IADD R4, R17, 0x1, -R4 ;  /* 0x0000000111047824 */ /* 0x000fcc00078e0a04 */
[----:B------:R1:W1:Y:S01]  /*14440*/  LDC.64 R24, c[0x0][R9+0x178] ;  /* 0x00005e0009187b82 */ /* 0x0002620000000a00 */
[----:B------:R-:W-:Y:S01]  /*14450*/  IMAD.IADD R19, R17, 0x1, -R8 ;  /* 0x0000000111137824 */ /* 0x000fe200078e0a08 */
[----:B------:R-:W-:-:S04]  /*14460*/  LEA.HI R2, R4, R4, RZ, 0x1 ;  /* 0x0000000404027211 */ /* 0x000fc800078f08ff */
[----:B------:R-:W-:Y:S02]  /*14470*/  SHF.R.S32.HI R27, RZ, 0x1f, R19 ;  /* 0x0000001fff1b7819 */ /* 0x000fe40000011413 */
[----:B------:R1:W1:Y:S01]  /*14480*/  LDC.64 R20, c[0x0][R9+0x160] ;  /* 0x0000580009147b82 */ /* 0x0002620000000a00 */
[C---:B------:R-:W-:Y:S01]  /*14490*/  LOP3.LUT R7, R2.reuse, 0x1ffffffe, RZ, 0xc0, !PT ;  /* 0x1ffffffe02077812 */ /* 0x040fe200078ec0ff */
[----:B------:R-:W-:Y:S01]  /*144a0*/  IMAD.SHL.U32 R2, R2, 0x20, RZ ;  /* 0x0000002002027824 */ /* 0x000fe200078e00ff */
[----:B------:R-:W-:-:S03]  /*144b0*/  LEA.HI R27, R27, R19, RZ, 0x2 ;  /* 0x000000131b1b7211 */ /* 0x000fc600078f10ff */
[----:B------:R-:W-:Y:S01]  /*144c0*/  IMAD.IADD R7, R4, 0x1, -R7 ;  /* 0x0000000104077824 */ /* 0x000fe200078e0a07 */
[----:B------:R-:W-:Y:S02]  /*144d0*/  LOP3.LUT R2, R2, 0xffffffc0, RZ, 0xc0, !PT ;  /* 0xffffffc002027812 */ /* 0x000fe400078ec0ff */
[----:B------:R-:W-:-:S03]  /*144e0*/  SHF.R.S32.HI R4, RZ, 0x2, R27 ;  /* 0x00000002ff047819 */ /* 0x000fc6000001141b */
[----:B------:R-:W-:Y:S02]  /*144f0*/  IMAD R7, R7, 0x8, R2 ;  /* 0x0000000807077824 */ /* 0x000fe400078e0202 */
[----:B------:R-:W-:Y:S01]  /*14500*/  IMAD R17, R6, 0x10, R4 ;  /* 0x0000001006117824 */ /* 0x000fe200078e0204 */
[----:B------:R-:W-:-:S03]  /*14510*/  SEL R2, R18, RZ, !P0 ;  /* 0x000000ff12027207 */ /* 0x000fc60004000000 */
[----:B------:R-:W-:Y:S02]  /*14520*/  IMAD.IADD R7, R17, 0x1, R7 ;  /* 0x0000000111077824 */ /* 0x000fe400078e0207 */
[----:B--2---:R-:W-:Y:S02]  /*14530*/  IMAD.WIDE.U32 R10, R22, R29, RZ ;  /* 0x0000001d160a7225 */ /* 0x004fe400078e00ff */
[----:B------:R-:W2:Y:S02]  /*14540*/  LDL.LU R22, [R1+0x44] ;  /* 0x0000440001167983 */ /* 0x000ea40000300800 */
[----:B-1----:R-:W-:Y:S02]  /*14550*/  IMAD R4, R13, R2, RZ ;  /* 0x000000020d047224 */ /* 0x002fe400078e02ff */
[----:B---3--:R-:W-:Y:S02]  /*14560*/  IMAD R7, R81, 0x80, R7 ;  /* 0x0000008051077824 */ /* 0x008fe400078e0207 */
[----:B------:R-:W-:-:S02]  /*14570*/  IMAD R6, R12, R5, R4 ;  /* 0x000000050c067224 */ /* 0x000fc400078e0204 */
[----:B------:R-:W-:-:S04]  /*14580*/  @P5 IMAD.HI.U32 R5, R7, c[0x0][0x4ec], RZ ;  /* 0x00013b0007055a27 */ /* 0x000fc800078e00ff */
[----:B------:R-:W-:-:S04]  /*14590*/  IMAD.WIDE.U32 R8, R12, R2, RZ ;  /* 0x000000020c087225 */ /* 0x000fc800078e00ff */
[----:B------:R-:W-:Y:S01]  /*145a0*/  IMAD.MOV.U32 R4, RZ, RZ, R7 ;  /* 0x000000ffff047224 */ /* 0x000fe200078e0007 */
[----:B------:R-:W-:Y:S01]  /*145b0*/  @P5 SHF.R.U32.HI R4, RZ, c[0x0][0x4f0], R5 ;  /* 0x00013c00ff045a19 */ /* 0x000fe20000011605 */
[----:B------:R-:W-:Y:S01]  /*145c0*/  IMAD R12, R23, R29, RZ ;  /* 0x0000001d170c7224 */ /* 0x000fe200078e02ff */
[----:B----4-:R-:W-:Y:S01]  /*145d0*/  SEL R5, R16, RZ, P2 ;  /* 0x000000ff10057207 */ /* 0x010fe20001000000 */
[----:B------:R-:W-:Y:S01]  /*145e0*/  IMAD.IADD R13, R9, 0x1, R6 ;  /* 0x00000001090d7824 */ /* 0x000fe200078e0206 */
[--C-:B-----5:R-:W-:Y:S01]  /*145f0*/  IADD3 R14, P1, P0, R8, R10, R3.reuse ;  /* 0x0000000a080e7210 */ /* 0x120fe2000783e003 */
[----:B------:R-:W-:Y:S01]  /*14600*/  IMAD.IADD R10, R11, 0x1, R12 ;  /* 0x000000010b0a7824 */ /* 0x000fe200078e020c */
[----:B------:R-:W-:Y:S01]  /*14610*/  SHF.R.S32.HI R16, RZ, 0x1f, R3 ;  /* 0x0000001fff107819 */ /* 0x000fe20000011403 */
[-C--:B------:R-:W-:Y:S02]  /*14620*/  IMAD R6, R25, R5.reuse, RZ ;  /* 0x0000000519067224 */ /* 0x080fe400078e02ff */
[----:B------:R-:W-:Y:S01]  /*14630*/  IMAD.WIDE.U32 R8, R24, R5, RZ ;  /* 0x0000000518087225 */ /* 0x000fe200078e00ff */
[----:B------:R-:W-:-:S02]  /*14640*/  IADD3.X R11, R13, R10, R16, P1, P0 ;  /* 0x0000000a0d0b7210 */ /* 0x000fc40000fe0410 */
[--C-:B------:R-:W-:Y:S01]  /*14650*/  SHF.R.S32.HI R5, RZ, 0x1f, R4.reuse ;  /* 0x0000001fff057819 */ /* 0x100fe20000011404 */
[----:B------:R-:W-:Y:S01]  /*14660*/  IMAD.MOV R10, RZ, RZ, -R4 ;  /* 0x000000ffff0a7224 */ /* 0x000fe200078e0a04 */
[----:B------:R-:W-:Y:S01]  /*14670*/  IADD3 R8, P1, P0, R4, R14, R8 ;  /* 0x0000000e04087210 */ /* 0x000fe2000783e008 */
[----:B------:R-:W-:Y:S02]  /*14680*/  IMAD.IADD R6, R9, 0x1, R6 ;  /* 0x0000000109067824 */ /* 0x000fe400078e0206 */
[----:B------:R-:W-:-:S03]  /*14690*/  IMAD R4, R10, c[0x0][0x4e8], R7 ;  /* 0x00013a000a047a24 */ /* 0x000fc600078e0207 */
[----:B------:R-:W-:Y:S01]  /*146a0*/  IADD3.X R9, R5, R11, R6, P1, P0 ;  /* 0x0000000b05097210 */ /* 0x000fe20000fe0406 */
[----:B------:R-:W-:Y:S01]  /*146b0*/  IMAD R6, R21, R4, RZ ;  /* 0x0000000415067224 */ /* 0x000fe200078e02ff */
[----:B------:R-:W-:-:S03]  /*146c0*/  SHF.R.S32.HI R10, RZ, 0x1f, R4 ;  /* 0x0000001fff0a7819 */ /* 0x000fc60000011404 */
[----:B------:R-:W-:-:S04]  /*146d0*/  IMAD.WIDE.U32 R4, R20, R4, R8 ;  /* 0x0000000414047225 */ /* 0x000fc800078e0008 */
[----:B------:R-:W-:Y:S02]  /*146e0*/  IMAD.MOV.U32 R8, RZ, RZ, c[0x0][0x4a8] ;  /* 0x00012a00ff087624 */ /* 0x000fe400078e00ff */
[----:B------:R-:W-:Y:S02]  /*146f0*/  IMAD R6, R20, R10, R6 ;  /* 0x0000000a14067224 */ /* 0x000fe400078e0206 */
[----:B------:R-:W-:Y:S01]  /*14700*/  IMAD.MOV.U32 R9, RZ, RZ, c[0x0][0x4ac] ;  /* 0x00012b00ff097624 */ /* 0x000fe200078e00ff */
[----:B------:R-:W-:Y:S01]  /*14710*/  SEL R8, R8, c[0x0][0x450], P2 ;  /* 0x0001140008087a07 */ /* 0x000fe20001000000 */
[----:B------:R-:W-:-:S03]  /*14720*/  IMAD.IADD R5, R5, 0x1, R6 ;  /* 0x0000000105057824 */ /* 0x000fc600078e0206 */
[----:B------:R-:W-:Y:S02]  /*14730*/  SEL R9, R9, c[0x0][0x454], P2 ;  /* 0x0001150009097a07 */ /* 0x000fe40001000000 */
[----:B------:R-:W-:-:S04]  /*14740*/  LEA R6, P0, R4, R8, 0x2 ;  /* 0x0000000804067211 */ /* 0x000fc800078010ff */
[----:B------:R-:W-:Y:S01]  /*14750*/  LEA.HI.X R5, R4, R9, R5, 0x2, P0 ;  /* 0x0000000904057211 */ /* 0x000fe200000f1405 */
[----:B------:R-:W-:Y:S01]  /*14760*/  IMAD R4, R15, c[0x0][0x4e8], RZ ;  /* 0x00013a000f047a24 */ /* 0x000fe200078e02ff */
[----:B------:R-:W-:Y:S04]  /*14770*/  SHFL.IDX PT, R14, R6, RZ, 0x1c1f ;  /* 0x001c1fff060e7589 */ /* 0x000fe800000e0000 */
[----:B------:R-:W1:Y:S04]  /*14780*/  SHFL.IDX PT, R15, R5, RZ, 0x1c1f ;  /* 0x001c1fff050f7589 */ /* 0x000e6800000e0000 */
[----:B------:R-:W-:Y:S04]  /*14790*/  SHFL.IDX PT, R12, R6, 0x1, 0x1c1f ;  /* 0x003c1f00060c7f89 */ /* 0x000fe800000e0000 */
[----:B------:R-:W3:Y:S04]  /*147a0*/  SHFL.IDX PT, R13, R5, 0x1, 0x1c1f ;  /* 0x003c1f00050d7f89 */ /* 0x000ee800000e0000 */
[----:B------:R-:W-:Y:S04]  /*147b0*/  SHFL.IDX PT, R11, R5, 0x2, 0x1c1f ;  /* 0x005c1f00050b7f89 */ /* 0x000fe800000e0000 */
[----:B------:R4:W-:Y:S01]  /*147c0*/  SHFL.IDX PT, R9, R5, 0x3, 0x1c1f ;  /* 0x007c1f0005097f89 */ /* 0x0009e200000e0000 */
[----:B------:R-:W-:-:S03]  /*147d0*/  LOP3.LUT P0, RZ, R19, 0x3, RZ, 0xc0, !PT ;  /* 0x0000000313ff7812 */ /* 0x000fc6000780c0ff */
[----:B------:R-:W1:Y:S01]  /*147e0*/  SHFL.IDX PT, R10, R6, 0x2, 0x1c1f ;  /* 0x005c1f00060a7f89 */ /* 0x000e6200000e0000 */
[----:B----4-:R-:W-:-:S05]  /*147f0*/  IMAD R5, R81, 0x80, R17 ;  /* 0x0000008051057824 */ /* 0x010fca00078e0211 */
[C---:B------:R-:W-:Y:S02]  /*14800*/  IADD3 R18, R5.reuse, 0x8, RZ ;  /* 0x0000000805127810 */ /* 0x040fe40007ffe0ff */
[CC--:B------:R-:W-:Y:S02]  /*14810*/  ISETP.GE.OR P4, PT, R5.reuse, R4.reuse, P0 ;  /* 0x000000040500720c */ /* 0x0c0fe40000786670 */
[----:B------:R-:W-:Y:S02]  /*14820*/  IADD3 R17, R5, 0x40, RZ ;  /* 0x0000004005117810 */ /* 0x000fe40007ffe0ff */
[-C--:B------:R-:W-:Y:S02]  /*14830*/  ISETP.GE.OR P3, PT, R18, R4.reuse, P0 ;  /* 0x000000041200720c */ /* 0x080fe40000766670 */
[CC--:B------:R-:W-:Y:S01]  /*14840*/  ISETP.GE.OR P1, PT, R17.reuse, R4.reuse, P0 ;  /* 0x000000041100720c */ /* 0x0c0fe20000726670 */
[----:B------:R4:W4:Y:S06]  /*14850*/  SHFL.IDX PT, R8, R6, 0x3, 0x1c1f ;  /* 0x007c1f0006087f89 */ /* 0x00092c00000e0000 */
[----:B-1----:R1:W-:Y:S04]  /*14860*/  @!P4 ST.E [R14.64], R31 ;  /* 0x0000001f0e00c985 */ /* 0x0023e8000c101908 */
[----:B---3--:R1:W-:Y:S01]  /*14870*/  @!P3 ST.E [R12.64], R34 ;  /* 0x000000220c00b985 */ /* 0x0083e2000c101908 */
[----:B------:R-:W-:-:S03]  /*14880*/  ISETP.GE.AND P3, PT, R17, R4, PT ;  /* 0x000000041100720c */ /* 0x000fc60003f66270 */
[----:B------:R1:W-:Y:S01]  /*14890*/  @!P1 ST.E [R10.64], R35 ;  /* 0x000000230a009985 */ /* 0x0003e2000c101908 */
[----:B----4-:R-:W-:-:S04]  /*148a0*/  IADD3 R6, R5, 0x48, RZ ;  /* 0x0000004805067810 */ /* 0x010fc80007ffe0ff */
[CC--:B------:R-:W-:Y:S02]  /*148b0*/  ISETP.GE.AND P1, PT, R6.reuse, R4.reuse, PT ;  /* 0x000000040600720c */ /* 0x0c0fe40003f26270 */
[-C--:B------:R-:W-:Y:S02]  /*148c0*/  ISETP.GE.OR P0, PT, R6, R4.reuse, P0 ;  /* 0x000000040600720c */ /* 0x080fe40000706670 */
[----:B------:R-:W-:-:S11]  /*148d0*/  ISETP.GE.AND P6, PT, R18, R4, PT ;  /* 0x000000041200720c */ /* 0x000fd60003fc6270 */
[----:B------:R1:W-:Y:S01]  /*148e0*/  @!P0 ST.E [R8.64], R26 ;  /* 0x0000001a08008985 */ /* 0x0003e2000c101908 */
[----:B------:R-:W-:Y:S02]  /*148f0*/  ISETP.GE.AND P0, PT, R5, R4, PT ;  /* 0x000000040500720c */ /* 0x000fe40003f06270 */
[----:B--2---:R-:W-:-:S04]  /*14900*/  LOP3.LUT R22, R22, 0xfffffffd, RZ, 0xc0, !PT ;  /* 0xfffffffd16167812 */ /* 0x004fc800078ec0ff */
[----:B------:R-:W-:-:S04]  /*14910*/  LOP3.LUT R22, R22, 0xfffffffe, RZ, 0xc0, !PT ;  /* 0xfffffffe16167812 */ /* 0x000fc800078ec0ff */
[----:B------:R-:W-:-:S04]  /*14920*/  @P3 LOP3.LUT R22, R22, 0x1, RZ, 0xfc, !PT ;  /* 0x0000000116163812 */ /* 0x000fc800078efcff */
[----:B------:R-:W-:-:S05]  /*14930*/  @P1 LOP3.LUT R22, R22, 0x2, RZ, 0xfc, !PT ;  /* 0x0000000216161812 */ /* 0x000fca00078efcff */
[----:B------:R1:W-:Y:S01]  /*14940*/  STL [R1+0x44], R22 ;  /* 0x0000441601007387 */ /* 0x0003e20000100800 */
[----:B------:R-:W-:Y:S05]  /*14950*/  @P2 BRA `(.L_x_321) ;  /* 0x000006c000002947 */ /* 0x000fea0003800000 */
[----:B------:R-:W-:Y:S01]  /*14960*/  IMAD R16, R16, c[0x0][0x3a0], RZ ;  /* 0x0000e80010107a24 */ /* 0x000fe200078e02ff */
[----:B------:R-:W-:Y:S01]  /*14970*/  LEA R5, R81, R28, 0x7 ;  /* 0x0000001c51057211 */ /* 0x000fe200078e38ff */
[C---:B------:R-:W-:Y:S01]  /*14980*/  IMAD.WIDE.U32 R6, R3.reuse, c[0x0][0x3a0], RZ ;  /* 0x0000e80003067a25 */ /* 0x040fe200078e00ff */
[----:B-1----:R-:W-:Y:S01]  /*14990*/  SHF.R.S32.HI R8, RZ, 0x1f, R2 ;  /* 0x0000001fff087819 */ /* 0x002fe20000011402 */
[----:B------:R1:W2:Y:S02]  /*149a0*/  LDS.128 R20, [R216+0x880] ;  /* 0x00088000d8147984 */ /* 0x0002a40000000c00 */
[----:B------:R-:W-:Y:S02]  /*149b0*/  IMAD R3, R3, c[0x0][0x3a4], R16 ;  /* 0x0000e90003037a24 */ /* 0x000fe400078e0210 */
[----:B------:R-:W-:Y:S01]  /*149c0*/  @P5 IMAD.HI.U32 R9, R5, c[0x0][0x4ec], RZ ;  /* 0x00013b0005095a27 */ /* 0x000fe200078e00ff */
[----:B------:R1:W3:Y:S02]  /*149d0*/  LDS.128 R16, [R216+0x80] ;  /* 0x00008000d8107984 */ /* 0x0002e40000000c00 */
[----:B------:R-:W-:Y:S01]  /*149e0*/  IADD3 R7, R7, R3, RZ ;  /* 0x0000000307077210 */ /* 0x000fe20007ffe0ff */
[----:B------:R-:W-:Y:S01]  /*149f0*/  IMAD R8, R8, c[0x0][0x3f0], RZ ;  /* 0x0000fc0008087a24 */ /* 0x000fe200078e02ff */
[----:B------:R1:W4:Y:S01]  /*14a00*/  LDS.128 R24, [R216+0x1080] ;  /* 0x00108000d8187984 */ /* 0x0003220000000c00 */
[----:B------:R-:W-:-:S02]  /*14a10*/  MOV R3, R5 ;  /* 0x0000000500037202 */ /* 0x000fc40000000f00 */
[C---:B------:R-:W-:Y:S01]  /*14a20*/  IMAD.WIDE.U32 R6, R29.reuse, c[0x0][0x3e8], R6 ;  /* 0x0000fa001d067a25 */ /* 0x040fe200078e0006 */
[----:B------:R1:W1:Y:S01]  /*14a30*/  LDS.128 R32, [R216+0x2080] ;  /* 0x00208000d8207984 */ /* 0x0002620000000c00 */
[----:B------:R-:W-:Y:S02]  /*14a40*/  @P5 SHF.R.U32.HI R3, RZ, c[0x0][0x4f0], R9 ;  /* 0x00013c00ff035a19 */ /* 0x000fe40000011609 */
[----:B------:R-:W-:Y:S01]  /*14a50*/  IMAD R7, R29, c[0x0][0x3ec], R7 ;  /* 0x0000fb001d077a24 */ /* 0x000fe200078e0207 */
[----:B------:R1:W1:Y:S01]  /*14a60*/  LDS.128 R36, [R216+0x2880] ;  /* 0x00288000d8247984 */ /* 0x0002620000000c00 */
[C---:B------:R-:W-:Y:S01]  /*14a70*/  IMAD R9, R2.reuse, c[0x0][0x3f4], R8 ;  /* 0x0000fd0002097a24 */ /* 0x040fe200078e0208 */
[----:B------:R-:W-:Y:S01]  /*14a80*/  SHF.R.S32.HI R8, RZ, 0x1f, R3 ;  /* 0x0000001fff087819 */ /* 0x000fe20000011403 */
[----:B------:R-:W-:Y:S01]  /*14a90*/  IMAD.WIDE.U32 R6, R2, c[0x0][0x3f0], R6 ;  /* 0x0000fc0002067a25 */ /* 0x000fe200078e0006 */
[----:B------:R1:W1:Y:S01]  /*14aa0*/  LDS.128 R28, [R216+0x1880] ;  /* 0x00188000d81c7984 */ /* 0x0002620000000c00 */
[----:B------:R-:W-:-:S02]  /*14ab0*/  IADD3 R2, -R3, RZ, RZ ;  /* 0x000000ff03027210 */ /* 0x000fc40007ffe1ff */
[----:B------:R-:W-:Y:S01]  /*14ac0*/  IMAD R8, R8, c[0x0][0x3e0], RZ ;  /* 0x0000f80008087a24 */ /* 0x000fe200078e02ff */
[----:B------:R1:W1:Y:S01]  /*14ad0*/  LDS.128 R40, [R216+0x3080] ;  /* 0x00308000d8287984 */ /* 0x0002620000000c00 */
[----:B------:R-:W-:Y:S01]  /*14ae0*/  IADD3 R7, R7, R9, RZ ;  /* 0x0000000907077210 */ /* 0x000fe20007ffe0ff */
[----:B------:R-:W-:Y:S02]  /*14af0*/  IMAD R5, R2, c[0x0][0x4e8], R5 ;  /* 0x00013a0002057a24 */ /* 0x000fe400078e0205 */
[----:B------:R1:W1:Y:S01]  /*14b00*/  LDS.128 R44, [R216+0x3880] ;  /* 0x00388000d82c7984 */ /* 0x0002620000000c00 */
        /* <DEDUP_REMOVED lines=9> */
[----:B------:R-:W-:Y:S02]  /*14ba0*/  LEA R5, R81, R48, 0x7 ;  /* 0x0000003051057211 */ /* 0x000fe400078e38ff */
[----:B------:R-:W-:Y:S01]  /*14bb0*/  LEA.HI.X R6, R2, c[0x0][0x384], R3, 0x1, P0 ;  /* 0x0000e10002067a11 */ /* 0x000fe200000f0c03 */
[----:B------:R-:W-:Y:S05]  /*14bc0*/  BRA.DIV ~URZ, `(.L_x_322) ;  /* 0x000036b27f007947 */ /* 0x000fea000b800000 */
[----:B--234-:R2:W3:Y:S02]  /*14bd0*/  SHFL.IDX PT, R8, R6, RZ, 0x181f ;  /* 0x00181fff06087589 */ /* 0x01c4e400000e0000 */
.L_x_398:
[----:B------:R-:W-:Y:S05]  /*14be0*/  BRA.DIV ~URZ, `(.L_x_323) ;  /* 0x000037027f007947 */ /* 0x000fea000b800000 */
[----:B------:R4:W2:Y:S02]  /*14bf0*/  SHFL.IDX PT, R2, R7, RZ, 0x181f ;  /* 0x00181fff07027589 */ /* 0x0008a400000e0000 */
.L_x_399:
[----:B------:R-:W-:-:S04]  /*14c00*/  ISETP.GE.AND P2, PT, R0, c[0x0][0x3c8], PT ;  /* 0x0000f20000007a0c */ /* 0x000fc80003f46270 */
[----:B------:R-:W-:-:S13]  /*14c10*/  ISETP.GE.OR P0, PT, R5, R4, P2 ;  /* 0x000000040500720c */ /* 0x000fda0001706670 */
[----:B--2---:R-:W-:-:S04]  /*14c20*/  @!P0 LEA R2, P1, R0, R2, 0x1 ;  /* 0x0000000200028211 */ /* 0x004fc800078208ff */
[----:B---3--:R-:W-:-:S05]  /*14c30*/  @!P0 LEA.HI.X R3, R0, R8, R80, 0x1, P1 ;  /* 0x0000000800038211 */ /* 0x008fca00008f0c50 */
[----:B------:R2:W-:Y:S01]  /*14c40*/  @!P0 ST.E.128 [R2.64], R16 ;  /* 0x0000001002008985 */ /* 0x0005e2000c101d08 */
[----:B------:R-:W-:Y:S05]  /*14c50*/  BRA.DIV ~URZ, `(.L_x_324) ;  /* 0x000037027f007947 */ /* 0x000fea000b800000 */
[----:B------:R3:W2:Y:S04]  /*14c60*/  SHFL.IDX PT, R8, R6, 0x1, 0x181f ;  /* 0x00381f0006087f89 */ /* 0x0006a800000e0000 */
[----:B--2---:R3:W2:Y:S02]  /*14c70*/  SHFL.IDX PT, R2, R7, 0x1, 0x181f ;  /* 0x00381f0007027f89 */ /* 0x0046a400000e0000 */
.L_x_400:
[----:B------:R-:W-:-:S04]  /*14c80*/  IADD3 R3, R5, 0x10, RZ ;  /* 0x0000001005037810 */ /* 0x000fc80007ffe0ff */
[----:B------:R-:W-:-:S13]  /*14c90*/  ISETP.GE.OR P0, PT, R3, R4, P2 ;  /* 0x000000040300720c */ /* 0x000fda0001706670 */
[----:B--2---:R-:W-:-:S04]  /*14ca0*/  @!P0 LEA R2, P1, R0, R2, 0x1 ;  /* 0x0000000200028211 */ /* 0x004fc800078208ff */
[----:B------:R-:W-:-:S05]  /*14cb0*/  @!P0 LEA.HI.X R3, R0, R8, R80, 0x1, P1 ;  /* 0x0000000800038211 */ /* 0x000fca00008f0c50 */
[----:B------:R2:W-:Y:S01]  /*14cc0*/  @!P0 ST.E.128 [R2.64], R20 ;  /* 0x0000001402008985 */ /* 0x0005e2000c101d08 */
[----:B------:R-:W-:Y:S05]  /*14cd0*/  BRA.DIV ~URZ, `(.L_x_325) ;  /* 0x000037527f007947 */ /* 0x000fea000b800000 */
[----:B------:R2:W3:Y:S02]  /*14ce0*/  SHFL.IDX PT, R8, R6, 0x2, 0x181f ;  /* 0x00581f0006087f89 */ /* 0x0004e400000e0000 */
.L_x_401:
[----:B------:R-:W-:Y:S05]  /*14cf0*/  BRA.DIV ~URZ, `(.L_x_326) ;  /* 0x000037a27f007947 */ /* 0x000fea000b800000 */
[----:B--2---:R2:W4:Y:S02]  /*14d00*/  SHFL.IDX PT, R2, R7, 0x2, 0x181f ;  /* 0x00581f0007027f89 */ /* 0x00452400000e0000 */
.L_x_402:
[----:B------:R-:W-:-:S04]  /*14d10*/  IADD3 R3, R5, 0x20, RZ ;  /* 0x0000002005037810 */ /* 0x000fc80007ffe0ff */
[----:B------:R-:W-:-:S13]  /*14d20*/  ISETP.GE.OR P0, PT, R3, R4, P2 ;  /* 0x000000040300720c */ /* 0x000fda0001706670 */
[----:B----4-:R-:W-:-:S04]  /*14d30*/  @!P0 LEA R2, P1, R0, R2, 0x1 ;  /* 0x0000000200028211 */ /* 0x010fc800078208ff */
[----:B---3--:R-:W-:-:S05]  /*14d40*/  @!P0 LEA.HI.X R3, R0, R8, R80, 0x1, P1 ;  /* 0x0000000800038211 */ /* 0x008fca00008f0c50 */
[----:B------:R3:W-:Y:S01]  /*14d50*/  @!P0 ST.E.128 [R2.64], R24 ;  /* 0x0000001802008985 */ /* 0x0007e2000c101d08 */
[----:B------:R-:W-:Y:S05]  /*14d60*/  BRA.DIV ~URZ, `(.L_x_327) ;  /* 0x000037a27f007947 */ /* 0x000fea000b800000 */
[----:B------:R4:W2:Y:S04]  /*14d70*/  SHFL.IDX PT, R8, R6, 0x3, 0x181f ;  /* 0x00781f0006087f89 */ /* 0x0008a800000e0000 */
[----:B---3--:R4:W3:Y:S02]  /*14d80*/  SHFL.IDX PT, R2, R7, 0x3, 0x181f ;  /* 0x00781f0007027f89 */ /* 0x0088e400000e0000 */
.L_x_403:
[----:B------:R-:W-:-:S04]  /*14d90*/  IADD3 R3, R5, 0x30, RZ ;  /* 0x0000003005037810 */ /* 0x000fc80007ffe0ff */
[----:B------:R-:W-:-:S13]  /*14da0*/  ISETP.GE.OR P0, PT, R3, R4, P2 ;  /* 0x000000040300720c */ /* 0x000fda0001706670 */
[----:B---3--:R-:W-:-:S04]  /*14db0*/  @!P0 LEA R2, P1, R0, R2, 0x1 ;  /* 0x0000000200028211 */ /* 0x008fc800078208ff */
[----:B--2---:R-:W-:-:S05]  /*14dc0*/  @!P0 LEA.HI.X R3, R0, R8, R80, 0x1, P1 ;  /* 0x0000000800038211 */ /* 0x004fca00008f0c50 */
[----:B-1----:R1:W-:Y:S01]  /*14dd0*/  @!P0 ST.E.128 [R2.64], R28 ;  /* 0x0000001c02008985 */ /* 0x0023e2000c101d08 */
[----:B------:R-:W-:Y:S05]  /*14de0*/  BRA.DIV ~URZ, `(.L_x_328) ;  /* 0x000037f27f007947 */ /* 0x000fea000b800000 */
[----:B------:R2:W3:Y:S02]  /*14df0*/  SHFL.IDX PT, R8, R6, 0x4, 0x181f ;  /* 0x00981f0006087f89 */ /* 0x0004e400000e0000 */
.L_x_404:
[----:B------:R-:W-:Y:S05]  /*14e00*/  BRA.DIV ~URZ, `(.L_x_329) ;  /* 0x000038427f007947 */ /* 0x000fea000b800000 */
[----:B-1----:R1:W2:Y:S02]  /*14e10*/  SHFL.IDX PT, R2, R7, 0x4, 0x181f ;  /* 0x00981f0007027f89 */ /* 0x0022a400000e0000 */
.L_x_405:
[----:B------:R-:W-:-:S04]  /*14e20*/  IADD3 R3, R5, 0x40, RZ ;  /* 0x0000004005037810 */ /* 0x000fc80007ffe0ff */
[----:B------:R-:W-:-:S13]  /*14e30*/  ISETP.GE.OR P0, PT, R3, R4, P2 ;  /* 0x000000040300720c */ /* 0x000fda0001706670 */
[----:B--2---:R-:W-:-:S04]  /*14e40*/  @!P0 LEA R2, P1, R0, R2, 0x1 ;  /* 0x0000000200028211 */ /* 0x004fc800078208ff */
[----:B---3--:R-:W-:-:S05]  /*14e50*/  @!P0 LEA.HI.X R3, R0, R8, R80, 0x1, P1 ;  /* 0x0000000800038211 */ /* 0x008fca00008f0c50 */
[----:B------:R2:W-:Y:S01]  /*14e60*/  @!P0 ST.E.128 [R2.64], R32 ;  /* 0x0000002002008985 */ /* 0x0005e2000c101d08 */
[----:B------:R-:W-:Y:S05]  /*14e70*/  BRA.DIV ~URZ, `(.L_x_330) ;  /* 0x000038427f007947 */ /* 0x000fea000b800000 */
[----:B------:R3:W1:Y:S04]  /*14e80*/  SHFL.IDX PT, R8, R6, 0x5, 0x181f ;  /* 0x00b81f0006087f89 */ /* 0x00066800000e0000 */
[----:B--2---:R3:W2:Y:S02]  /*14e90*/  SHFL.IDX PT, R2, R7, 0x5, 0x181f ;  /* 0x00b81f0007027f89 */ /* 0x0046a400000e0000 */
.L_x_406:
[----:B------:R-:W-:-:S04]  /*14ea0*/  IADD3 R3, R5, 0x50, RZ ;  /* 0x0000005005037810 */ /* 0x000fc80007ffe0ff */
[----:B------:R-:W-:-:S13]  /*14eb0*/  ISETP.GE.OR P0, PT, R3, R4, P2 ;  /* 0x000000040300720c */ /* 0x000fda0001706670 */
[----:B--2---:R-:W-:-:S04]  /*14ec0*/  @!P0 LEA R2, P1, R0, R2, 0x1 ;  /* 0x0000000200028211 */ /* 0x004fc800078208ff */
[----:B-1----:R-:W-:-:S05]  /*14ed0*/  @!P0 LEA.HI.X R3, R0, R8, R80, 0x1, P1 ;  /* 0x0000000800038211 */ /* 0x002fca00008f0c50 */
[----:B------:R1:W-:Y:S01]  /*14ee0*/  @!P0 ST.E.128 [R2.64], R36 ;  /* 0x0000002402008985 */ /* 0x0003e2000c101d08 */
[----:B------:R-:W-:Y:S05]  /*14ef0*/  BRA.DIV ~URZ, `(.L_x_331) ;  /* 0x000038927f007947 */ /* 0x000fea000b800000 */
[----:B------:R2:W1:Y:S02]  /*14f00*/  SHFL.IDX PT, R8, R6, 0x6, 0x181f ;  /* 0x00d81f0006087f89 */ /* 0x00046400000e0000 */
.L_x_407:
[----:B------:R-:W-:Y:S05]  /*14f10*/  BRA.DIV ~URZ, `(.L_x_332) ;  /* 0x000038e27f007947 */ /* 0x000fea000b800000 */
[----:B-1----:R1:W2:Y:S02]  /*14f20*/  SHFL.IDX PT, R2, R7, 0x6, 0x181f ;  /* 0x00d81f0007027f89 */ /* 0x0022a400000e0000 */
.L_x_408:
[----:B------:R-:W-:-:S04]  /*14f30*/  IADD3 R3, R5, 0x60, RZ ;  /* 0x0000006005037810 */ /* 0x000fc80007ffe0ff */
[----:B------:R-:W-:-:S13]  /*14f40*/  ISETP.GE.OR P0, PT, R3, R4, P2 ;  /* 0x000000040300720c */ /* 0x000fda0001706670 */
[----:B--2---:R-:W-:-:S04]  /*14f50*/  @!P0 LEA R2, P1, R0, R2, 0x1 ;  /* 0x0000000200028211 */ /* 0x004fc800078208ff */
[----:B------:R-:W-:-:S05]  /*14f60*/  @!P0 LEA.HI.X R3, R0, R8, R80, 0x1, P1 ;  /* 0x0000000800038211 */ /* 0x000fca00008f0c50 */
[----:B------:R2:W-:Y:S01]  /*14f70*/  @!P0 ST.E.128 [R2.64], R40 ;  /* 0x0000002802008985 */ /* 0x0005e2000c101d08 */
[----:B------:R-:W-:Y:S05]  /*14f80*/  BRA.DIV ~URZ, `(.L_x_333) ;  /* 0x000038e27f007947 */ /* 0x000fea000b800000 */
[----:B---34-:R-:W3:Y:S04]  /*14f90*/  SHFL.IDX PT, R6, R6, 0x7, 0x181f ;  /* 0x00f81f0006067f89 */ /* 0x018ee800000e0000 */
[----:B--2---:R2:W4:Y:S02]  /*14fa0*/  SHFL.IDX PT, R3, R7, 0x7, 0x181f ;  /* 0x00f81f0007037f89 */ /* 0x00452400000e0000 */
.L_x_409:
[----:B------:R-:W-:-:S04]  /*14fb0*/  IADD3 R2, R5, 0x70, RZ ;  /* 0x0000007005027810 */ /* 0x000fc80007ffe0ff */
[----:B------:R-:W-:-:S13]  /*14fc0*/  ISETP.GE.OR P0, PT, R2, R4, P2 ;  /* 0x000000040200720c */ /* 0x000fda0001706670 */
[----:B------:R-:W-:Y:S05]  /*14fd0*/  @P0 BRA `(.L_x_334) ;  /* 0x000018c000000947 */ /* 0x000fea0003800000 */
[----:B----4-:R-:W-:-:S04]  /*14fe0*/  LEA R2, P0, R0, R3, 0x1 ;  /* 0x0000000300027211 */ /* 0x010fc800078008ff */
[----:B---3--:R-:W-:-:S05]  /*14ff0*/  LEA.HI.X R3, R0, R6, R80, 0x1, P0 ;  /* 0x0000000600037211 */ /* 0x008fca00000f0c50 */
[----:B------:R3:W-:Y:S01]  /*15000*/  ST.E.128 [R2.64], R44 ;  /* 0x0000002c02007985 */ /* 0x0007e2000c101d08 */
[----:B------:R-:W-:Y:S05]  /*15010*/  BRA `(.L_x_334) ;  /* 0x0000188000007947 */ /* 0x000fea0003800000 */
.L_x_321:
        /* <DEDUP_REMOVED lines=34> */
.L_x_410:
[----:B------:R-:W-:Y:S05]  /*15240*/  BRA.DIV ~URZ, `(.L_x_336) ;  /* 0x000037627f007947 */ /* 0x000fea000b800000 */
[----:B------:R3:W4:Y:S02]  /*15250*/  SHFL.IDX PT, R2, R21, RZ, 0x1c1f ;  /* 0x001c1fff15027589 */ /* 0x00072400000e0000 */
.L_x_411:
[----:B------:R-:W-:Y:S01]  /*15260*/  LOP3.LUT R0, R27, 0x7ffffffc, RZ, 0xc0, !PT ;  /* 0x7ffffffc1b007812 */ /* 0x000fe200078ec0ff */
[----:B------:R-:W-:Y:S04]  /*15270*/  BSSY B0, `(.L_x_337) ;  /* 0x0000032000007945 */ /* 0x000fe80003800000 */
[----:B------:R-:W-:-:S04]  /*15280*/  IMAD.IADD R0, R19, 0x1, -R0 ;  /* 0x0000000113007824 */ /* 0x000fc800078e0a00 */
[----:B------:R-:W-:-:S05]  /*15290*/  IMAD.SHL.U32 R0, R0, 0x2, RZ ;  /* 0x0000000200007824 */ /* 0x000fca00078e00ff */
[C---:B------:R-:W-:Y:S02]  /*152a0*/  IADD3 R10, R0.reuse, 0x8, RZ ;  /* 0x00000008000a7810 */ /* 0x040fe40007ffe0ff */
[C---:B------:R-:W-:Y:S02]  /*152b0*/  IADD3 R9, R0.reuse, 0x10, RZ ;  /* 0x0000001000097810 */ /* 0x040fe40007ffe0ff */
[C---:B------:R-:W-:Y:S02]  /*152c0*/  IADD3 R8, R0.reuse, 0x20, RZ ;  /* 0x0000002000087810 */ /* 0x040fe40007ffe0ff */
[C---:B------:R-:W-:Y:S02]  /*152d0*/  IADD3 R7, R0.reuse, 0x28, RZ ;  /* 0x0000002800077810 */ /* 0x040fe40007ffe0ff */
[C---:B------:R-:W-:Y:S02]  /*152e0*/  IADD3 R6, R0.reuse, 0x30, RZ ;  /* 0x0000003000067810 */ /* 0x040fe40007ffe0ff */
[----:B------:R-:W-:-:S02]  /*152f0*/  IADD3 R5, R0, 0x38, RZ ;  /* 0x0000003800057810 */ /* 0x000fc40007ffe0ff */
[----:B------:R-:W-:Y:S02]  /*15300*/  IADD3 R4, R0, 0x18, RZ ;  /* 0x0000001800047810 */ /* 0x000fe40007ffe0ff */
[----:B------:R-:W-:Y:S02]  /*15310*/  SHF.R.S32.HI R24, RZ, 0x1f, R9 ;  /* 0x0000001fff187819 */ /* 0x000fe40000011409 */
[----:B------:R-:W-:Y:S02]  /*15320*/  SHF.R.S32.HI R22, RZ, 0x1f, R10 ;  /* 0x0000001fff167819 */ /* 0x000fe4000001140a */
[----:B------:R-:W-:Y:S02]  /*15330*/  SHF.R.S32.HI R26, RZ, 0x1f, R7 ;  /* 0x0000001fff1a7819 */ /* 0x000fe40000011407 */
[----:B------:R-:W-:Y:S02]  /*15340*/  SHF.R.S32.HI R27, RZ, 0x1f, R6 ;  /* 0x0000001fff1b7819 */ /* 0x000fe40000011406 */
[----:B------:R-:W-:-:S02]  /*15350*/  SHF.R.S32.HI R25, RZ, 0x1f, R8 ;  /* 0x0000001fff197819 */ /* 0x000fc40000011408 */
[----:B------:R-:W-:Y:S02]  /*15360*/  SHF.R.S32.HI R23, RZ, 0x1f, R4 ;  /* 0x0000001fff177819 */ /* 0x000fe40000011404 */
[----:B------:R-:W-:Y:S01]  /*15370*/  SHF.R.S32.HI R28, RZ, 0x1f, R5 ;  /* 0x0000001fff1c7819 */ /* 0x000fe20000011405 */
[----:B------:R-:W-:Y:S05]  /*15380*/  @P0 BRA `(.L_x_338) ;  /* 0x0000020000000947 */ /* 0x000fea0003800000 */
[----:B------:R-:W-:Y:S02]  /*15390*/  ISETP.GE.AND P0, PT, R0, c[0x0][0x3c8], PT ;  /* 0x0000f20000007a0c */ /* 0x000fe40003f06270 */
[----:B------:R-:W-:Y:S02]  /*153a0*/  ISETP.GE.AND P1, PT, R10, c[0x0][0x3c8], PT ;  /* 0x0000f2000a007a0c */ /* 0x000fe40003f26270 */
[----:B------:R-:W-:Y:S02]  /*153b0*/  ISETP.GE.AND P2, PT, R9, c[0x0][0x3c8], PT ;  /* 0x0000f20009007a0c */ /* 0x000fe40003f46270 */
[----:B------:R-:W-:Y:S02]  /*153c0*/  ISETP.GE.AND P5, PT, R4, c[0x0][0x3c8], PT ;  /* 0x0000f20004007a0c */ /* 0x000fe40003fa6270 */
[----:B------:R-:W-:-:S05]  /*153d0*/  ISETP.GE.AND P4, PT, R8, c[0x0][0x3c8], PT ;  /* 0x0000f20008007a0c */ /* 0x000fca0003f86270 */
[----:B--2---:R-:W-:Y:S02]  /*153e0*/  @!P0 IMAD.MOV.U32 R3, RZ, RZ, R13 ;  /* 0x000000ffff038224 */ /* 0x004fe400078e000d */
[-C--:B----4-:R-:W-:Y:S02]  /*153f0*/  @!P1 LEA R14, P3, R10, R2.reuse, 0x2 ;  /* 0x000000020a0e9211 */ /* 0x090fe400078610ff */
[----:B------:R-:W-:Y:S02]  /*15400*/  @!P0 IMAD.WIDE R16, R0, 0x4, R2 ;  /* 0x0000000400108825 */ /* 0x000fe400078e0202 */
[----:B------:R-:W-:Y:S02]  /*15410*/  @!P1 LEA.HI.X R15, R10, R13, R22, 0x2, P3 ;  /* 0x0000000d0a0f9211 */ /* 0x000fe400018f1416 */
[----:B------:R-:W-:Y:S01]  /*15420*/  ISETP.GE.AND P3, PT, R7, c[0x0][0x3c8], PT ;  /* 0x0000f20007007a0c */ /* 0x000fe20003f66270 */
[----:B------:R2:W-:Y:S01]  /*15430*/  @!P0 ST.E.64 [R16.64], R76 ;  /* 0x0000004c10008985 */ /* 0x0005e2000c101b08 */
[----:B------:R-:W-:-:S03]  /*15440*/  @!P2 LEA R18, P0, R9, R2, 0x2 ;  /* 0x000000020912a211 */ /* 0x000fc600078010ff */
[----:B------:R4:W-:Y:S01]  /*15450*/  @!P1 ST.E.64 [R14.64], R78 ;  /* 0x0000004e0e009985 */ /* 0x0009e2000c101b08 */
[----:B------:R-:W-:Y:S02]  /*15460*/  @!P2 LEA.HI.X R19, R9, R13, R24, 0x2, P0 ;  /* 0x0000000d0913a211 */ /* 0x000fe400000f1418 */
[----:B------:R-:W-:-:S03]  /*15470*/  ISETP.GE.AND P1, PT, R5, c[0x0][0x3c8], PT ;  /* 0x0000f20005007a0c */ /* 0x000fc60003f26270 */
[----:B------:R-:W-:Y:S01]  /*15480*/  @!P2 ST.E.64 [R18.64], R84 ;  /* 0x000000541200a985 */ /* 0x000fe2000c101b08 */
[----:B------:R-:W-:Y:S02]  /*15490*/  ISETP.GE.AND P2, PT, R6, c[0x0][0x3c8], PT ;  /* 0x0000f20006007a0c */ /* 0x000fe40003f46270 */
[----:B--2---:R-:W-:-:S04]  /*154a0*/  @!P5 LEA R16, P0, R4, R2, 0x2 ;  /* 0x000000020410d211 */ /* 0x004fc800078010ff */
[----:B------:R-:W-:Y:S02]  /*154b0*/  @!P5 LEA.HI.X R17, R4, R13, R23, 0x2, P0 ;  /* 0x0000000d0411d211 */ /* 0x000fe400000f1417 */
[----:B----4-:R-:W-:-:S03]  /*154c0*/  @!P4 LEA R14, P0, R8, R2, 0x2 ;  /* 0x00000002080ec211 */ /* 0x010fc600078010ff */
[----:B------:R2:W-:Y:S01]  /*154d0*/  @!P5 ST.E.64 [R16.64], R86 ;  /* 0x000000561000d985 */ /* 0x0005e2000c101b08 */
[----:B------:R-:W-:-:S05]  /*154e0*/  @!P4 LEA.HI.X R15, R8, R13, R25, 0x2, P0 ;  /* 0x0000000d080fc211 */ /* 0x000fca00000f1419 */
        /* <DEDUP_REMOVED lines=10> */
.L_x_338:
[----:B------:R-:W-:Y:S05]  /*15590*/  BSYNC B0 ;  /* 0x0000000000007941 */ /* 0x000fea0003800000 */
.L_x_337:
[----:B------:R-:W-:Y:S05]  /*155a0*/  BRA.DIV ~URZ, `(.L_x_339) ;  /* 0x000034727f007947 */ /* 0x000fea000b800000 */
[----:B--2---:R2:W1:Y:S04]  /*155b0*/  SHFL.IDX PT, R13, R20, 0x1, 0x1c1f ;  /* 0x003c1f00140d7f89 */ /* 0x00446800000e0000 */
[----:B----4-:R2:W4:Y:S02]  /*155c0*/  SHFL.IDX PT, R2, R21, 0x1, 0x1c1f ;  /* 0x003c1f0015027f89 */ /* 0x01052400000e0000 */
.L_x_412:
[----:B------:R-:W-:Y:S01]  /*155d0*/  BSSY B0, `(.L_x_340) ;  /* 0x0000022000007945 */ /* 0x000fe20003800000 */
[----:B------:R-:W-:Y:S05]  /*155e0*/  @P6 BRA `(.L_x_341) ;  /* 0x0000020000006947 */ /* 0x000fea0003800000 */
[----:B------:R-:W-:Y:S02]  /*155f0*/  ISETP.GE.AND P1, PT, R0, c[0x0][0x3c8], PT ;  /* 0x0000f20000007a0c */ /* 0x000fe40003f26270 */
[----:B------:R-:W-:Y:S02]  /*15600*/  ISETP.GE.AND P0, PT, R10, c[0x0][0x3c8], PT ;  /* 0x0000f2000a007a0c */ /* 0x000fe40003f06270 */
[----:B------:R-:W-:Y:S02]  /*15610*/  ISETP.GE.AND P2, PT, R9, c[0x0][0x3c8], PT ;  /* 0x0000f20009007a0c */ /* 0x000fe40003f46270 */
[----:B------:R-:W-:-:S02]  /*15620*/  ISETP.GE.AND P4, PT, R4, c[0x0][0x3c8], PT ;  /* 0x0000f20004007a0c */ /* 0x000fc40003f86270 */
[----:B------:R-:W-:-:S05]  /*15630*/  ISETP.GE.AND P5, PT, R8, c[0x0][0x3c8], PT ;  /* 0x0000f20008007a0c */ /* 0x000fca0003fa6270 */
[----:B-1----:R-:W-:Y:S02]  /*15640*/  @!P1 IMAD.MOV.U32 R3, RZ, RZ, R13 ;  /* 0x000000ffff039224 */ /* 0x002fe400078e000d */
[-C--:B----4-:R-:W-:Y:S02]  /*15650*/  @!P0 LEA R14, P3, R10, R2.reuse, 0x2 ;  /* 0x000000020a0e8211 */ /* 0x090fe400078610ff */
[----:B------:R-:W-:Y:S02]  /*15660*/  @!P1 IMAD.WIDE R16, R0, 0x4, R2 ;  /* 0x0000000400109825 */ /* 0x000fe400078e0202 */
[----:B------:R-:W-:Y:S02]  /*15670*/  @!P0 LEA.HI.X R15, R10, R13, R22, 0x2, P3 ;  /* 0x0000000d0a0f8211 */ /* 0x000fe400018f1416 */
[----:B------:R-:W-:Y:S01]  /*15680*/  ISETP.GE.AND P3, PT, R7, c[0x0][0x3c8], PT ;  /* 0x0000f20007007a0c */ /* 0x000fe20003f66270 */
[----:B------:R1:W-:Y:S04]  /*15690*/  @!P1 ST.E.64 [R16.64], R104 ;  /* 0x0000006810009985 */ /* 0x0003e8000c101b08 */
[----:B------:R4:W-:Y:S01]  /*156a0*/  @!P0 ST.E.64 [R14.64], R102 ;  /* 0x000000660e008985 */ /* 0x0009e2000c101b08 */
[----:B-1----:R-:W-:-:S04]  /*156b0*/  @!P2 LEA R16, P1, R9, R2, 0x2 ;  /* 0x000000020910a211 */ /* 0x002fc800078210ff */
[-C--:B------:R-:W-:Y:S02]  /*156c0*/  @!P2 LEA.HI.X R17, R9, R13.reuse, R24, 0x2, P1 ;  /* 0x0000000d0911a211 */ /* 0x080fe400008f1418 */
[-C--:B----4-:R-:W-:Y:S02]  /*156d0*/  @!P4 LEA R14, P0, R4, R2.reuse, 0x2 ;  /* 0x00000002040ec211 */ /* 0x090fe400078010ff */
[----:B------:R-:W-:Y:S01]  /*156e0*/  ISETP.GE.AND P1, PT, R5, c[0x0][0x3c8], PT ;  /* 0x0000f20005007a0c */ /* 0x000fe20003f26270 */
[----:B------:R1:W-:Y:S01]  /*156f0*/  @!P2 ST.E.64 [R16.64], R106 ;  /* 0x0000006a1000a985 */ /* 0x0003e2000c101b08 */
[----:B------:R-:W-:Y:S02]  /*15700*/  ISETP.GE.AND P2, PT, R6, c[0x0][0x3c8], PT ;  /* 0x0000f20006007a0c */ /* 0x000fe40003f46270 */
[----:B------:R-:W-:Y:S02]  /*15710*/  @!P4 LEA.HI.X R15, R4, R13, R23, 0x2, P0 ;  /* 0x0000000d040fc211 */ /* 0x000fe400000f1417 */
[----:B------:R-:W-:-:S03]  /*15720*/  @!P5 LEA R18, P0, R8, R2, 0x2 ;  /* 0x000000020812d211 */ /* 0x000fc600078010ff */
[----:B------:R4:W-:Y:S01]  /*15730*/  @!P4 ST.E.64 [R14.64], R118 ;  /* 0x000000760e00c985 */ /* 0x0009e2000c101b08 */
        /* <DEDUP_REMOVED lines=11> */
.L_x_341:
[----:B------:R-:W-:Y:S05]  /*157f0*/  BSYNC B0 ;  /* 0x0000000000007941 */ /* 0x000fea0003800000 */
.L_x_340:
[----:B------:R-:W-:Y:S05]  /*15800*/  BRA.DIV ~URZ, `(.L_x_342) ;  /* 0x000032e27f007947 */ /* 0x000fea000b800000 */
[----:B-1----:R1:W2:Y:S02]  /*15810*/  SHFL.IDX PT, R13, R20, 0x2, 0x1c1f ;  /* 0x005c1f00140d7f89 */ /* 0x0022a400000e0000 */
.L_x_413:
[----:B------:R-:W-:Y:S05]  /*15820*/  BRA.DIV ~URZ, `(.L_x_343) ;  /* 0x000033327f007947 */ /* 0x000fea000b800000 */
[----:B--2-4-:R2:W4:Y:S02]  /*15830*/  SHFL.IDX PT, R2, R21, 0x2, 0x1c1f ;  /* 0x005c1f0015027f89 */ /* 0x01452400000e0000 */
.L_x_414:
[----:B------:R-:W5:Y:S01]  /*15840*/  LDL R3, [R1+0x44] ;  /* 0x0000440001037983 */ /* 0x000f620000100800 */
[----:B------:R-:W-:Y:S01]  /*15850*/  BSSY B0, `(.L_x_344) ;  /* 0x0000023000007945 */ /* 0x000fe20003800000 */
[----:B-----5:R-:W-:-:S13]  /*15860*/  LOP3.LUT P0, RZ, R3, 0x1, RZ, 0xc0, !PT ;  /* 0x0000000103ff7812 */ /* 0x020fda000780c0ff */
[----:B------:R-:W-:Y:S05]  /*15870*/  @P0 BRA `(.L_x_345) ;  /* 0x0000020000000947 */ /* 0x000fea0003800000 */
[----:B------:R-:W-:Y:S02]  /*15880*/  ISETP.GE.AND P1, PT, R0, c[0x0][0x3c8], PT ;  /* 0x0000f20000007a0c */ /* 0x000fe40003f26270 */
[----:B------:R-:W-:Y:S02]  /*15890*/  ISETP.GE.AND P0, PT, R10, c[0x0][0x3c8], PT ;  /* 0x0000f2000a007a0c */ /* 0x000fe40003f06270 */
[----:B------:R-:W-:Y:S02]  /*158a0*/  ISETP.GE.AND P4, PT, R9, c[0x0][0x3c8], PT ;  /* 0x0000f20009007a0c */ /* 0x000fe40003f86270 */
[----:B------:R-:W-:Y:S02]  /*158b0*/  ISETP.GE.AND P5, PT, R4, c[0x0][0x3c8], PT ;  /* 0x0000f20004007a0c */ /* 0x000fe40003fa6270 */
[----:B------:R-:W-:-:S05]  /*158c0*/  ISETP.GE.AND P3, PT, R8, c[0x0][0x3c8], PT ;  /* 0x0000f20008007a0c */ /* 0x000fca0003f66270 */
[----:B------:R-:W-:Y:S02]  /*158d0*/  @!P1 IMAD.MOV.U32 R3, RZ, RZ, R13 ;  /* 0x000000ffff039224 */ /* 0x000fe400078e000d */
[-C--:B----4-:R-:W-:Y:S02]  /*158e0*/  @!P0 LEA R14, P2, R10, R2.reuse, 0x2 ;  /* 0x000000020a0e8211 */ /* 0x090fe400078410ff */
[----:B------:R-:W-:Y:S01]  /*158f0*/  @!P1 IMAD.WIDE R18, R0, 0x4, R2 ;  /* 0x0000000400129825 */ /* 0x000fe200078e0202 */
[----:B------:R-:W-:Y:S02]  /*15900*/  @!P4 LEA R16, P6, R9, R2, 0x2 ;  /* 0x000000020910c211 */ /* 0x000fe400078c10ff */
[----:B------:R-:W-:Y:S02]  /*15910*/  @!P0 LEA.HI.X R15, R10, R13, R22, 0x2, P2 ;  /* 0x0000000d0a0f8211 */ /* 0x000fe400010f1416 */
[----:B------:R-:W-:Y:S01]  /*15920*/  ISETP.GE.AND P2, PT, R7, c[0x0][0x3c8], PT ;  /* 0x0000f20007007a0c */ /* 0x000fe20003f46270 */
[----:B------:R-:W-:Y:S01]  /*15930*/  @!P1 ST.E.64 [R18.64], R54 ;  /* 0x0000003612009985 */ /* 0x000fe2000c101b08 */
[----:B------:R-:W-:-:S02]  /*15940*/  ISETP.GE.AND P1, PT, R6, c[0x0][0x3c8], PT ;  /* 0x0000f20006007a0c */ /* 0x000fc40003f26270 */
[----:B------:R-:W-:Y:S01]  /*15950*/  @!P4 LEA.HI.X R17, R9, R13, R24, 0x2, P6 ;  /* 0x0000000d0911c211 */ /* 0x000fe200030f1418 */
[----:B------:R4:W-:Y:S01]  /*15960*/  @!P0 ST.E.64 [R14.64], R42 ;  /* 0x0000002a0e008985 */ /* 0x0009e2000c101b08 */
[----:B------:R-:W-:-:S03]  /*15970*/  ISETP.GE.AND P0, PT, R5, c[0x0][0x3c8], PT ;  /* 0x0000f20005007a0c */ /* 0x000fc60003f06270 */
[----:B------:R5:W-:Y:S01]  /*15980*/  @!P4 ST.E.64 [R16.64], R44 ;  /* 0x0000002c1000c985 */ /* 0x000be2000c101b08 */
[----:B----4-:R-:W-:-:S04]  /*15990*/  @!P5 LEA R14, P6, R4, R2, 0x2 ;  /* 0x00000002040ed211 */ /* 0x010fc800078c10ff */
[-C--:B------:R-:W-:Y:S02]  /*159a0*/  @!P5 LEA.HI.X R15, R4, R13.reuse, R23, 0x2, P6 ;  /* 0x0000000d040fd211 */ /* 0x080fe400030f1417 */
[CC--:B-----5:R-:W-:Y:S02]  /*159b0*/  @!P2 LEA R16, P4, R7.reuse, R2.reuse, 0x2 ;  /* 0x000000020710a211 */ /* 0x0e0fe400078810ff */
[C---:B------:R-:W-:Y:S01]  /*159c0*/  @!P3 LEA R18, P6, R8.reuse, R2, 0x2 ;  /* 0x000000020812b211 */ /* 0x040fe200078c10ff */
[----:B------:R4:W-:Y:S01]  /*159d0*/  @!P5 ST.E.64 [R14.64], R46 ;  /* 0x0000002e0e00d985 */ /* 0x0009e2000c101b08 */
[-C--:B------:R-:W-:Y:S02]  /*159e0*/  @!P2 LEA.HI.X R17, R7, R13.reuse, R26, 0x2, P4 ;  /* 0x0000000d0711a211 */ /* 0x080fe400020f141a */
[----:B------:R-:W-:-:S05]  /*159f0*/  @!P3 LEA.HI.X R19, R8, R13, R25, 0x2, P6 ;  /* 0x0000000d0813b211 */ /* 0x000fca00030f1419 */
[----:B------:R1:W-:Y:S04]  /*15a00*/  @!P3 ST.E.64 [R18.64], R60 ;  /* 0x0000003c1200b985 */ /* 0x0003e8000c101b08 */
[----:B------:R1:W-:Y:S01]  /*15a10*/  @!P2 ST.E.64 [R16.64], R56 ;  /* 0x000000381000a985 */ /* 0x0003e2000c101b08 */
[CC--:B----4-:R-:W-:Y:S02]  /*15a20*/  @!P1 LEA R14, P5, R6.reuse, R2.reuse, 0x2 ;  /* 0x00000002060e9211 */ /* 0x0d0fe400078a10ff */
[C---:B------:R-:W-:Y:S02]  /*15a30*/  @!P0 LEA R2, P4, R5.reuse, R2, 0x2 ;  /* 0x0000000205028211 */ /* 0x040fe400078810ff */
[-C--:B------:R-:W-:Y:S02]  /*15a40*/  @!P1 LEA.HI.X R15, R6, R13.reuse, R27, 0x2, P5 ;  /* 0x0000000d060f9211 */ /* 0x080fe400028f141b */
[----:B------:R-:W-:-:S03]  /*15a50*/  @!P0 LEA.HI.X R3, R5, R13, R28, 0x2, P4 ;  /* 0x0000000d05038211 */ /* 0x000fc600020f141c */
[----:B------:R1:W-:Y:S04]  /*15a60*/  @!P1 ST.E.64 [R14.64], R50 ;  /* 0x000000320e009985 */ /* 0x0003e8000c101b08 */
[----:B------:R1:W-:Y:S02]  /*15a70*/  @!P0 ST.E.64 [R2.64], R36 ;  /* 0x0000002402008985 */ /* 0x0003e4000c101b08 */
.L_x_345:
[----:B------:R-:W-:Y:S05]  /*15a80*/  BSYNC B0 ;  /* 0x0000000000007941 */ /* 0x000fea0003800000 */
.L_x_344:
[----:B------:R-:W-:Y:S05]  /*15a90*/  BRA.DIV ~URZ, `(.L_x_346) ;  /* 0x000031327f007947 */ /* 0x000fea000b800000 */
[----:B------:R1:W2:Y:S04]  /*15aa0*/  SHFL.IDX PT, R13, R20, 0x3, 0x1c1f ;  /* 0x007c1f00140d7f89 */ /* 0x0002a800000e0000 */
[----:B-1--4-:R1:W4:Y:S02]  /*15ab0*/  SHFL.IDX PT, R2, R21, 0x3, 0x1c1f ;  /* 0x007c1f0015027f89 */ /* 0x01232400000e0000 */
.L_x_415:
[----:B------:R-:W5:Y:S02]  /*15ac0*/  LDL R3, [R1+0x44] ;  /* 0x0000440001037983 */ /* 0x000f640000100800 */
[----:B-----5:R-:W-:-:S13]  /*15ad0*/  LOP3.LUT P0, RZ, R3, 0x2, RZ, 0xc0, !PT ;  /* 0x0000000203ff7812 */ /* 0x020fda000780c0ff */
[----:B------:R-:W-:Y:S05]  /*15ae0*/  @P0 BRA `(.L_x_334) ;  /* 0x00000db000000947 */ /* 0x000fea0003800000 */
[----:B------:R-:W-:Y:S02]  /*15af0*/  ISETP.GE.AND P4, PT, R9, c[0x0][0x3c8], PT ;  /* 0x0000f20009007a0c */ /* 0x000fe40003f86270 */
[----:B------:R-:W-:Y:S02]  /*15b00*/  ISETP.GE.AND P0, PT, R0, c[0x0][0x3c8], PT ;  /* 0x0000f20000007a0c */ /* 0x000fe40003f06270 */
[----:B------:R-:W-:Y:S02]  /*15b10*/  ISETP.GE.AND P5, PT, R10, c[0x0][0x3c8], PT ;  /* 0x0000f2000a007a0c */ /* 0x000fe40003fa6270 */
[----:B------:R-:W-:Y:S02]  /*15b20*/  ISETP.GE.AND P3, PT, R4, c[0x0][0x3c8], PT ;  /* 0x0000f20004007a0c */ /* 0x000fe40003f66270 */
[----:B------:R-:W-:Y:S02]  /*15b30*/  ISETP.GE.AND P2, PT, R8, c[0x0][0x3c8], PT ;  /* 0x0000f20008007a0c */ /* 0x000fe40003f46270 */
[----:B------:R-:W-:-:S03]  /*15b40*/  ISETP.GE.AND P1, PT, R7, c[0x0][0x3c8], PT ;  /* 0x0000f20007007a0c */ /* 0x000fc60003f26270 */
[----:B----4-:R-:W-:Y:S02]  /*15b50*/  @!P4 LEA R18, P6, R9, R2, 0x2 ;  /* 0x000000020912c211 */ /* 0x010fe400078c10ff */
[----:B--2---:R-:W-:-:S04]  /*15b60*/  @!P0 IMAD.MOV.U32 R3, RZ, RZ, R13 ;  /* 0x000000ffff038224 */ /* 0x004fc800078e000d */
[----:B------:R-:W-:-:S05]  /*15b70*/  @!P0 IMAD.WIDE R14, R0, 0x4, R2 ;  /* 0x00000004000e8825 */ /* 0x000fca00078e0202 */
[----:B------:R2:W-:Y:S01]  /*15b80*/  @!P0 ST.E.64 [R14.64], R40 ;  /* 0x000000280e008985 */ /* 0x0005e2000c101b08 */
[CC--:B------:R-:W-:Y:S02]  /*15b90*/  @!P5 LEA R20, P0, R10.reuse, R2.reuse, 0x2 ;  /* 0x000000020a14d211 */ /* 0x0c0fe400078010ff */
[----:B------:R-:W-:Y:S02]  /*15ba0*/  P2R R0, PR, RZ, 0x40 ;  /* 0x00000040ff007803 */ /* 0x000fe40000000000 */
[-C--:B-1-3--:R-:W-:Y:S02]  /*15bb0*/  @!P5 LEA.HI.X R21, R10, R13.reuse, R22, 0x2, P0 ;  /* 0x0000000d0a15d211 */ /* 0x08afe400000f1416 */
[----:B------:R-:W-:Y:S02]  /*15bc0*/  ISETP.NE.AND P0, PT, R0, RZ, PT ;  /* 0x000000ff0000720c */ /* 0x000fe40003f05270 */
[----:B------:R-:W-:Y:S01]  /*15bd0*/  @!P3 LEA R16, P6, R4, R2, 0x2 ;  /* 0x000000020410b211 */ /* 0x000fe200078c10ff */
[----:B------:R1:W-:Y:S01]  /*15be0*/  @!P5 ST.E.64 [R20.64], R70 ;  /* 0x000000461400d985 */ /* 0x0003e2000c101b08 */
[----:B------:R-:W-:-:S02]  /*15bf0*/  @!P4 LEA.HI.X R19, R9, R13, R24, 0x2, P0 ;  /* 0x0000000d0913c211 */ /* 0x000fc400000f1418 */
[----:B------:R-:W-:Y:S02]  /*15c00*/  ISETP.GE.AND P0, PT, R6, c[0x0][0x3c8], PT ;  /* 0x0000f20006007a0c */ /* 0x000fe40003f06270 */
[----:B------:R-:W-:Y:S01]  /*15c10*/  @!P3 LEA.HI.X R17, R4, R13, R23, 0x2, P6 ;  /* 0x0000000d0411b211 */ /* 0x000fe200030f1417 */
[----:B------:R1:W-:Y:S04]  /*15c20*/  @!P4 ST.E.64 [R18.64], R68 ;  /* 0x000000441200c985 */ /* 0x0003e8000c101b08 */
[----:B------:R1:W-:Y:S01]  /*15c30*/  @!P3 ST.E.64 [R16.64], R64 ;  /* 0x000000401000b985 */ /* 0x0003e2000c101b08 */
[----:B--2---:R-:W-:-:S04]  /*15c40*/  @!P2 LEA R14, P6, R8, R2, 0x2 ;  /* 0x00000002080ea211 */ /* 0x004fc800078c10ff */
        /* <DEDUP_REMOVED lines=14> */
.L_x_319:
[----:B------:R-:W2:Y:S04]  /*15d30*/  LDL.LU R3, [R1+0x48] ;  /* 0x0000480001037983 */ /* 0x000ea80000300800 */
[----:B------:R-:W3:Y:S01]  /*15d40*/  LDL R8, [R1+0x10] ;  /* 0x0000100001087983 */ /* 0x000ee20000100800 */
        /* <DEDUP_REMOVED lines=16> */
[----:B------:R2:W3:Y:S04]  /*15e50*/  LDG.E R3, [R6.64] ;  /* 0x0000000806037981 */ /* 0x0004e8000c1e1900 */
[----:B-12---:R-:W3:Y:S02]  /*15e60*/  LDG.E R6, [R6.64+0x4] ;  /* 0x0000040806067981 */ /* 0x006ee4000c1e1900 */
[----:B---3-5:R-:W-:Y:S02]  /*15e70*/  IADD3 R20, -R3, R6, RZ ;  /* 0x0000000603147210 */ /* 0x028fe40007ffe1ff */
.L_x_347:
        /* <DEDUP_REMOVED lines=23> */
[----:B------:R-:W-:Y:S01]  /*15ff0*/  ISETP.NE.AND P0, PT, R3, 0x1, PT ;  /* 0x000000010300780c */ /* 0x000fe20003f05270 */
[----:B------:R-:W-:Y:S01]  /*16000*/  IMAD R9, R8, R21, R9 ;  /* 0x0000001508097224 */ /* 0x000fe200078e0209 */
[----:B------:R-:W-:-:S11]  /*16010*/  MOV R3, R11 ;  /* 0x0000000b00037202 */ /* 0x000fd60000000f00 */
[----:B------:R-:W-:-:S05]  /*16020*/  @P0 IMAD.HI.U32 R17, R11, c[0x0][0x4ec], RZ ;  /* 0x00013b000b110a27 */ /* 0x000fca00078e00ff */
[----:B------:R-:W-:Y:S01]  /*16030*/  @P0 SHF.R.U32.HI R3, RZ, c[0x0][0x4f0], R17 ;  /* 0x00013c00ff030a19 */ /* 0x000fe20000011611 */
[-C--:B--2---:R-:W-:Y:S02]  /*16040*/  IMAD R16, R7, R4.reuse, RZ ;  /* 0x0000000407107224 */ /* 0x084fe400078e02ff */
[----:B------:R-:W-:-:S04]  /*16050*/  IMAD.WIDE.U32 R6, R6, R4, RZ ;  /* 0x0000000406067225 */ /* 0x000fc800078e00ff */
[----:B------:R-:W-:Y:S01]  /*16060*/  IMAD.WIDE.U32 R4, R8, R10, RZ ;  /* 0x0000000a08047225 */ /* 0x000fe200078e00ff */
[----:B---3--:R-:W-:-:S03]  /*16070*/  SEL R8, R22, RZ, P2 ;  /* 0x000000ff16087207 */ /* 0x008fc60001000000 */
[----:B------:R-:W-:Y:S01]  /*16080*/  IMAD.IADD R16, R7, 0x1, R16 ;  /* 0x0000000107107824 */ /* 0x000fe200078e0210 */
[----:B------:R-:W-:Y:S01]  /*16090*/  IADD3 R17, P1, P0, R4, R6, R2 ;  /* 0x0000000604117210 */ /* 0x000fe2000783e002 */
[----:B------:R-:W-:Y:S01]  /*160a0*/  IMAD.MOV R4, RZ, RZ, -R3 ;  /* 0x000000ffff047224 */ /* 0x000fe200078e0a03 */
[----:B------:R-:W-:Y:S01]  /*160b0*/  IADD3 R5, R5, R9, RZ ;  /* 0x0000000905057210 */ /* 0x000fe20007ffe0ff */
[-C--:B-----5:R-:W-:Y:S02]  /*160c0*/  IMAD R9, R15, R8.reuse, RZ ;  /* 0x000000080f097224 */ /* 0x0a0fe400078e02ff */
[----:B------:R-:W-:-:S04]  /*160d0*/  IMAD.WIDE.U32 R6, R14, R8, RZ ;  /* 0x000000080e067225 */ /* 0x000fc800078e00ff */
[----:B------:R-:W-:Y:S01]  /*160e0*/  IMAD R4, R4, c[0x0][0x4e8], R11 ;  /* 0x00013a0004047a24 */ /* 0x000fe200078e020b */
[----:B------:R-:W-:Y:S02]  /*160f0*/  IADD3.X R11, R5, R16, R18, P1, P0 ;  /* 0x00000010050b7210 */ /* 0x000fe40000fe0412 */
[----:B------:R-:W-:Y:S01]  /*16100*/  IADD3 R7, R7, R9, RZ ;  /* 0x0000000907077210 */ /* 0x000fe20007ffe0ff */
[----:B------:R-:W-:Y:S01]  /*16110*/  IMAD.MOV.U32 R9, RZ, RZ, c[0x0][0x4a8] ;  /* 0x00012a00ff097624 */ /* 0x000fe200078e00ff */
[----:B------:R-:W-:Y:S02]  /*16120*/  IADD3 R6, P1, P0, R3, R17, R6 ;  /* 0x0000001103067210 */ /* 0x000fe4000783e006 */
[----:B------:R-:W-:Y:S01]  /*16130*/  SHF.R.S32.HI R5, RZ, 0x1f, R3 ;  /* 0x0000001fff057819 */ /* 0x000fe20000011403 */
[----:B------:R-:W-:Y:S01]  /*16140*/  IMAD R3, R13, R4, RZ ;  /* 0x000000040d037224 */ /* 0x000fe200078e02ff */
[----:B------:R-:W-:Y:S02]  /*16150*/  SHF.R.S32.HI R8, RZ, 0x1f, R4 ;  /* 0x0000001fff087819 */ /* 0x000fe40000011404 */
[----:B------:R-:W-:-:S03]  /*16160*/  IADD3.X R7, R5, R11, R7, P1, P0 ;  /* 0x0000000b05077210 */ /* 0x000fc60000fe0407 */
        /* <DEDUP_REMOVED lines=10> */
.L_x_349:
[----:B------:R-:W-:Y:S05]  /*16210*/  BSYNC B0 ;  /* 0x0000000000007941 */ /* 0x000fea0003800000 */
.L_x_348:
[----:B------:R-:W-:-:S13]  /*16220*/  ISETP.GT.AND P0, PT, R19, 0x1, PT ;  /* 0x000000011300780c */ /* 0x000fda0003f04270 */
[----:B------:R-:W-:Y:S05]  /*16230*/  @P0 BRA `(.L_x_334) ;  /* 0x0000066000000947 */ /* 0x000fea0003800000 */
[----:B------:R-:W2:Y:S04]  /*16240*/  LDL.LU R8, [R1+0x40] ;  /* 0x0000400001087983 */ /* 0x000ea80000300800 */
[----:B------:R-:W3:Y:S01]  /*16250*/  LDL.LU R9, [R1+0x34] ;  /* 0x0000340001097983 */ /* 0x000ee20000300800 */
[----:B------:R-:W-:Y:S01]  /*16260*/  MOV R4, c[0x0][0x4e8] ;  /* 0x00013a0000047a02 */ /* 0x000fe20000000f00 */
[----:B-1----:R-:W-:Y:S01]  /*16270*/  IMAD R3, R18, c[0x0][0x3a0], RZ ;  /* 0x0000e80012037a24 */ /* 0x002fe200078e02ff */
[----:B------:R-:W-:Y:S01]  /*16280*/  ISETP.GE.AND P2, PT, R0, c[0x0][0x3c8], PT ;  /* 0x0000f20000007a0c */ /* 0x000fe20003f46270 */
[----:B------:R-:W-:Y:S01]  /*16290*/  IMAD R6, R21, c[0x0][0x3f0], RZ ;  /* 0x0000fc0015067a24 */ /* 0x000fe200078e02ff */
[----:B------:R-:W-:Y:S01]  /*162a0*/  ISETP.NE.AND P0, PT, R4, 0x1, PT ;  /* 0x000000010400780c */ /* 0x000fe20003f05270 */
[----:B------:R-:W-:-:S04]  /*162b0*/  IMAD.WIDE.U32 R4, R2, c[0x0][0x3a0], RZ ;  /* 0x0000e80002047a25 */ /* 0x000fc800078e00ff */
[----:B------:R-:W-:-:S05]  /*162c0*/  IMAD R2, R2, c[0x0][0x3a4], R3 ;  /* 0x0000e90002027a24 */ /* 0x000fca00078e0203 */
[----:B------:R-:W-:-:S05]  /*162d0*/  IADD3 R5, R5, R2, RZ ;  /* 0x0000000205057210 */ /* 0x000fca0007ffe0ff */
[----:B--2---:R-:W-:Y:S01]  /*162e0*/  IMAD.WIDE.U32 R4, R8, c[0x0][0x3e8], R4 ;  /* 0x0000fa0008047a25 */ /* 0x004fe200078e0004 */
[----:B---3--:R-:W-:-:S03]  /*162f0*/  LEA R3, R9, R28, 0x7 ;  /* 0x0000001c09037211 */ /* 0x008fc600078e38ff */
[----:B------:R-:W-:Y:S02]  /*16300*/  IMAD R5, R8, c[0x0][0x3ec], R5 ;  /* 0x0000fb0008057a24 */ /* 0x000fe400078e0205 */
[----:B------:R-:W-:Y:S01]  /*16310*/  IMAD R8, R10, c[0x0][0x3f4], R6 ;  /* 0x0000fd000a087a24 */ /* 0x000fe200078e0206 */
[----:B------:R-:W-:Y:S01]  /*16320*/  MOV R2, R3 ;  /* 0x0000000300027202 */ /* 0x000fe20000000f00 */
[----:B------:R-:W-:-:S04]  /*16330*/  @P0 IMAD.HI.U32 R7, R3, c[0x0][0x4ec], RZ ;  /* 0x00013b0003070a27 */ /* 0x000fc800078e00ff */
[----:B------:R-:W-:Y:S01]  /*16340*/  IMAD.WIDE.U32 R4, R10, c[0x0][0x3f0], R4 ;  /* 0x0000fc000a047a25 */ /* 0x000fe200078e0004 */
[----:B------:R-:W-:-:S04]  /*16350*/  @P0 SHF.R.U32.HI R2, RZ, c[0x0][0x4f0], R7 ;  /* 0x00013c00ff020a19 */ /* 0x000fc80000011607 */
        /* <DEDUP_REMOVED lines=17> */
[----:B------:R1:W2:Y:S02]  /*16470*/  SHFL.IDX PT, R8, R6, RZ, 0x181f ;  /* 0x00181fff06087589 */ /* 0x0002a400000e0000 */
.L_x_416:
[----:B------:R-:W-:Y:S05]  /*16480*/  BRA.DIV ~URZ, `(.L_x_351) ;  /* 0x000028827f007947 */ /* 0x000fea000b800000 */
[----:B------:R3:W4:Y:S02]  /*16490*/  SHFL.IDX PT, R2, R7, RZ, 0x181f ;  /* 0x00181fff07027589 */ /* 0x00072400000e0000 */
.L_x_417:
[----:B------:R-:W-:-:S05]  /*164a0*/  IMAD R5, R20, c[0x0][0x4e8], RZ ;  /* 0x00013a0014057a24 */ /* 0x000fca00078e02ff */
[----:B------:R-:W-:-:S13]  /*164b0*/  ISETP.GE.OR P0, PT, R4, R5, P2 ;  /* 0x000000050400720c */ /* 0x000fda0001706670 */
[----:B----4-:R-:W-:-:S04]  /*164c0*/  @!P0 LEA R2, P1, R0, R2, 0x1 ;  /* 0x0000000200028211 */ /* 0x010fc800078208ff */
[----:B--2---:R-:W-:-:S05]  /*164d0*/  @!P0 LEA.HI.X R3, R0, R8, R80, 0x1, P1 ;  /* 0x0000000800038211 */ /* 0x004fca00008f0c50 */
[----:B------:R2:W-:Y:S01]  /*164e0*/  @!P0 ST.E.128 [R2.64], RZ ;  /* 0x000000ff02008985 */ /* 0x0005e2000c101d08 */
[----:B------:R-:W-:Y:S05]  /*164f0*/  BRA.DIV ~URZ, `(.L_x_352) ;  /* 0x000028827f007947 */ /* 0x000fea000b800000 */
[----:B------:R4:W1:Y:S04]  /*16500*/  SHFL.IDX PT, R8, R6, 0x1, 0x181f ;  /* 0x00381f0006087f89 */ /* 0x00086800000e0000 */
[----:B--2---:R4:W2:Y:S02]  /*16510*/  SHFL.IDX PT, R2, R7, 0x1, 0x181f ;  /* 0x00381f0007027f89 */ /* 0x0048a400000e0000 */
.L_x_418:
[----:B------:R-:W-:-:S04]  /*16520*/  IADD3 R3, R4, 0x10, RZ ;  /* 0x0000001004037810 */ /* 0x000fc80007ffe0ff */
[----:B------:R-:W-:-:S13]  /*16530*/  ISETP.GE.OR P0, PT, R3, R5, P2 ;  /* 0x000000050300720c */ /* 0x000fda0001706670 */
[----:B--2---:R-:W-:-:S04]  /*16540*/  @!P0 LEA R2, P1, R0, R2, 0x1 ;  /* 0x0000000200028211 */ /* 0x004fc800078208ff */
[----:B-1----:R-:W-:-:S05]  /*16550*/  @!P0 LEA.HI.X R3, R0, R8, R80, 0x1, P1 ;  /* 0x0000000800038211 */ /* 0x002fca00008f0c50 */
[----:B------:R1:W-:Y:S01]  /*16560*/  @!P0 ST.E.128 [R2.64], RZ ;  /* 0x000000ff02008985 */ /* 0x0003e2000c101d08 */
[----:B------:R-:W-:Y:S05]  /*16570*/  BRA.DIV ~URZ, `(.L_x_353) ;  /* 0x000028d27f007947 */ /* 0x000fea000b800000 */
[----:B------:R2:W1:Y:S02]  /*16580*/  SHFL.IDX PT, R8, R6, 0x2, 0x181f ;  /* 0x00581f0006087f89 */ /* 0x00046400000e0000 */
.L_x_419:
[----:B------:R-:W-:Y:S05]  /*16590*/  BRA.DIV ~URZ, `(.L_x_354) ;  /* 0x000029227f007947 */ /* 0x000fea000b800000 */
[----:B-1----:R1:W2:Y:S02]  /*165a0*/  SHFL.IDX PT, R2, R7, 0x2, 0x181f ;  /* 0x00581f0007027f89 */ /* 0x0022a400000e0000 */
.L_x_420:
[----:B------:R-:W-:-:S04]  /*165b0*/  IADD3 R3, R4, 0x20, RZ ;  /* 0x0000002004037810 */ /* 0x000fc80007ffe0ff */
[----:B------:R-:W-:-:S13]  /*165c0*/  ISETP.GE.OR P0, PT, R3, R5, P2 ;  /* 0x000000050300720c */ /* 0x000fda0001706670 */
[----:B--2---:R-:W-:-:S04]  /*165d0*/  @!P0 LEA R2, P1, R0, R2, 0x1 ;  /* 0x0000000200028211 */ /* 0x004fc800078208ff */
[----:B------:R-:W-:-:S05]  /*165e0*/  @!P0 LEA.HI.X R3, R0, R8, R80, 0x1, P1 ;  /* 0x0000000800038211 */ /* 0x000fca00008f0c50 */
[----:B------:R2:W-:Y:S01]  /*165f0*/  @!P0 ST.E.128 [R2.64], RZ ;  /* 0x000000ff02008985 */ /* 0x0005e2000c101d08 */
[----:B------:R-:W-:Y:S05]  /*16600*/  BRA.DIV ~URZ, `(.L_x_355) ;  /* 0x000029227f007947 */ /* 0x000fea000b800000 */
[----:B------:R1:W2:Y:S04]  /*16610*/  SHFL.IDX PT, R8, R6, 0x3, 0x181f ;  /* 0x00781f0006087f89 */ /* 0x0002a800000e0000 */
[----:B--2---:R1:W2:Y:S02]  /*16620*/  SHFL.IDX PT, R2, R7, 0x3, 0x181f ;  /* 0x00781f0007027f89 */ /* 0x0042a400000e0000 */
.L_x_421:
[----:B------:R-:W-:-:S04]  /*16630*/  IADD3 R3, R4, 0x30, RZ ;  /* 0x0000003004037810 */ /* 0x000fc80007ffe0ff */
[----:B------:R-:W-:-:S13]  /*16640*/  ISETP.GE.OR P0, PT, R3, R5, P2 ;  /* 0x000000050300720c */ /* 0x000fda0001706670 */
[----:B--2---:R-:W-:-:S04]  /*16650*/  @!P0 LEA R2, P1, R0, R2, 0x1 ;  /* 0x0000000200028211 */ /* 0x004fc800078208ff */
[----:B------:R-:W-:-:S05]  /*16660*/  @!P0 LEA.HI.X R3, R0, R8, R80, 0x1, P1 ;  /* 0x0000000800038211 */ /* 0x000fca00008f0c50 */
[----:B------:R2:W-:Y:S01]  /*16670*/  @!P0 ST.E.128 [R2.64], RZ ;  /* 0x000000ff02008985 */ /* 0x0005e2000c101d08 */
[----:B------:R-:W-:Y:S05]  /*16680*/  BRA.DIV ~URZ, `(.L_x_356) ;  /* 0x000029727f007947 */ /* 0x000fea000b800000 */
[----:B------:R1:W2:Y:S02]  /*16690*/  SHFL.IDX PT, R8, R6, 0x4, 0x181f ;  /* 0x00981f0006087f89 */ /* 0x0002a400000e0000 */
.L_x_422:
[----:B------:R-:W-:Y:S05]  /*166a0*/  BRA.DIV ~URZ, `(.L_x_357) ;  /* 0x000029c27f007947 */ /* 0x000fea000b800000 */
[----:B--2---:R2:W1:Y:S02]  /*166b0*/  SHFL.IDX PT, R2, R7, 0x4, 0x181f ;  /* 0x00981f0007027f89 */ /* 0x00446400000e0000 */
.L_x_423:
[----:B------:R-:W-:-:S04]  /*166c0*/  IADD3 R3, R4, 0x40, RZ ;  /* 0x0000004004037810 */ /* 0x000fc80007ffe0ff */
[----:B------:R-:W-:-:S13]  /*166d0*/  ISETP.GE.OR P0, PT, R3, R5, P2 ;  /* 0x000000050300720c */ /* 0x000fda0001706670 */
[----:B-1----:R-:W-:-:S04]  /*166e0*/  @!P0 LEA R2, P1, R0, R2, 0x1 ;  /* 0x0000000200028211 */ /* 0x002fc800078208ff */
[----:B------:R-:W-:-:S05]  /*166f0*/  @!P0 LEA.HI.X R3, R0, R8, R80, 0x1, P1 ;  /* 0x0000000800038211 */ /* 0x000fca00008f0c50 */
[----:B------:R1:W-:Y:S01]  /*16700*/  @!P0 ST.E.128 [R2.64], RZ ;  /* 0x000000ff02008985 */ /* 0x0003e2000c101d08 */
[----:B------:R-:W-:Y:S05]  /*16710*/  BRA.DIV ~URZ, `(.L_x_358) ;  /* 0x000029c27f007947 */ /* 0x000fea000b800000 */
[----:B------:R1:W2:Y:S04]  /*16720*/  SHFL.IDX PT, R8, R6, 0x5, 0x181f ;  /* 0x00b81f0006087f89 */ /* 0x0002a800000e0000 */
[----:B-1----:R1:W3:Y:S02]  /*16730*/  SHFL.IDX PT, R2, R7, 0x5, 0x181f ;  /* 0x00b81f0007027f89 */ /* 0x0022e400000e0000 */
.L_x_424:
[----:B------:R-:W-:-:S04]  /*16740*/  IADD3 R3, R4, 0x50, RZ ;  /* 0x0000005004037810 */ /* 0x000fc80007ffe0ff */
[----:B------:R-:W-:-:S13]  /*16750*/  ISETP.GE.OR P0, PT, R3, R5, P2 ;  /* 0x000000050300720c */ /* 0x000fda0001706670 */
[----:B---3--:R-:W-:-:S04]  /*16760*/  @!P0 LEA R2, P1, R0, R2, 0x1 ;  /* 0x0000000200028211 */ /* 0x008fc800078208ff */
[----:B--2---:R-:W-:-:S05]  /*16770*/  @!P0 LEA.HI.X R3, R0, R8, R80, 0x1, P1 ;  /* 0x0000000800038211 */ /* 0x004fca00008f0c50 */
[----:B------:R2:W-:Y:S01]  /*16780*/  @!P0 ST.E.128 [R2.64], RZ ;  /* 0x000000ff02008985 */ /* 0x0005e2000c101d08 */
[----:B------:R-:W-:Y:S05]  /*16790*/  BRA.DIV ~URZ, `(.L_x_359) ;  /* 0x00002a127f007947 */ /* 0x000fea000b800000 */
[----:B------:R3:W1:Y:S02]  /*167a0*/  SHFL.IDX PT, R8, R6, 0x6, 0x181f ;  /* 0x00d81f0006087f89 */ /* 0x00066400000e0000 */
.L_x_425:
[----:B------:R-:W-:Y:S05]  /*167b0*/  BRA.DIV ~URZ, `(.L_x_360) ;  /* 0x00002a627f007947 */ /* 0x000fea000b800000 */
[----:B--2---:R2:W3:Y:S02]  /*167c0*/  SHFL.IDX PT, R2, R7, 0x6, 0x181f ;  /* 0x00d81f0007027f89 */ /* 0x0044e400000e0000 */
.L_x_426:
[----:B------:R-:W-:-:S04]  /*167d0*/  IADD3 R3, R4, 0x60, RZ ;  /* 0x0000006004037810 */ /* 0x000fc80007ffe0ff */
[----:B------:R-:W-:-:S13]  /*167e0*/  ISETP.GE.OR P0, PT, R3, R5, P2 ;  /* 0x000000050300720c */ /* 0x000fda0001706670 */
[----:B---3--:R-:W-:-:S04]  /*167f0*/  @!P0 LEA R2, P1, R0, R2, 0x1 ;  /* 0x0000000200028211 */ /* 0x008fc800078208ff */
[----:B-1----:R-:W-:-:S05]  /*16800*/  @!P0 LEA.HI.X R3, R0, R8, R80, 0x1, P1 ;  /* 0x0000000800038211 */ /* 0x002fca00008f0c50 */
[----:B------:R1:W-:Y:S01]  /*16810*/  @!P0 ST.E.128 [R2.64], RZ ;  /* 0x000000ff02008985 */ /* 0x0003e2000c101d08 */
[----:B------:R-:W-:Y:S05]  /*16820*/  BRA.DIV ~URZ, `(.L_x_361) ;  /* 0x00002a627f007947 */ /* 0x000fea000b800000 */
[----:B----4-:R-:W3:Y:S04]  /*16830*/  SHFL.IDX PT, R6, R6, 0x7, 0x181f ;  /* 0x00f81f0006067f89 */ /* 0x010ee800000e0000 */
[----:B-1----:R1:W4:Y:S02]  /*16840*/  SHFL.IDX PT, R2, R7, 0x7, 0x181f ;  /* 0x00f81f0007027f89 */ /* 0x00232400000e0000 */
.L_x_427:
[----:B------:R-:W-:-:S04]  /*16850*/  IADD3 R4, R4, 0x70, RZ ;  /* 0x0000007004047810 */ /* 0x000fc80007ffe0ff */
[----:B------:R-:W-:-:S13]  /*16860*/  ISETP.GE.OR P0, PT, R4, R5, P2 ;  /* 0x000000050400720c */ /* 0x000fda0001706670 */
[----:B----4-:R-:W-:-:S04]  /*16870*/  @!P0 LEA R2, P1, R0, R2, 0x1 ;  /* 0x0000000200028211 */ /* 0x010fc800078208ff */
[----:B---3--:R-:W-:-:S05]  /*16880*/  @!P0 LEA.HI.X R3, R0, R6, R80, 0x1, P1 ;  /* 0x0000000600038211 */ /* 0x008fca00008f0c50 */
[----:B------:R3:W-:Y:S04]  /*16890*/  @!P0 ST.E.128 [R2.64], RZ ;  /* 0x000000ff02008985 */ /* 0x0007e8000c101d08 */
.L_x_334:
[----:B------:R-:W-:Y:S05]  /*168a0*/  BSYNC B1 ;  /* 0x0000000000017941 */ /* 0x000fea0003800000 */
.L_x_318:
        /* <DEDUP_REMOVED lines=15> */
.L_x_428:
[----:B------:R-:W-:Y:S05]  /*169a0*/  BRA.DIV ~URZ, `(.L_x_364) ;  /* 0x00002a227f007947 */ /* 0x000fea000b800000 */
[----:B------:R3:W1:Y:S02]  /*169b0*/  SHFL.IDX PT, R8, R49, 0x1, 0x1f ;  /* 0x00201f0031087f89 */ /* 0x00066400000e0000 */
.L_x_429:
        /* <DEDUP_REMOVED lines=19> */
.L_x_430:
        /* <DEDUP_REMOVED lines=16> */
.L_x_431:
[----:B----4-:R-:W-:Y:S01]  /*16bf0*/  IMAD R0, R0, c[0x0][0x538], RZ ;  /* 0x00014e0000007a24 */ /* 0x010fe200078e02ff */
[----:B------:R-:W-:Y:S04]  /*16c00*/  BSSY B1, `(.L_x_367) ;  /* 0x0000084000017945 */ /* 0x000fe80003800000 */
[----:B-1----:R-:W-:-:S04]  /*16c10*/  IADD3 R8, R0, R8, RZ ;  /* 0x0000000800087210 */ /* 0x002fc80007ffe0ff */
[----:B--2---:R-:W-:-:S13]  /*16c20*/  ISETP.GT.AND P0, PT, R8, R9, PT ;  /* 0x000000090800720c */ /* 0x004fda0003f04270 */
[----:B------:R-:W-:Y:S05]  /*16c30*/  @P0 BRA `(.L_x_368) ;  /* 0x0000025000000947 */ /* 0x000fea0003800000 */
.L_x_372:
        /* <DEDUP_REMOVED lines=17> */
.L_x_432:
        /* <DEDUP_REMOVED lines=16> */
.L_x_433:
[----:B--2---:R-:W-:-:S05]  /*16e50*/  IMAD R0, R0, c[0x0][0x538], RZ ;  /* 0x00014e0000007a24 */ /* 0x004fca00078e02ff */
[----:B------:R-:W-:-:S04]  /*16e60*/  IADD3 R8, R0, R8, RZ ;  /* 0x0000000800087210 */ /* 0x000fc80007ffe0ff */
[----:B------:R-:W-:-:S13]  /*16e70*/  ISETP.GT.AND P0, PT, R8, R9, PT ;  /* 0x000000090800720c */ /* 0x000fda0003f04270 */
[----:B-1----:R-:W-:Y:S05]  /*16e80*/  @!P0 BRA `(.L_x_372) ;  /* 0xfffffdb000008947 */ /* 0x002fea000383ffff */
.L_x_368:
[----:B------:R-:W-:-:S05]  /*16e90*/  IADD3 R10, -R0, R8, RZ ;  /* 0x00000008000a7210 */ /* 0x000fca0007ffe1ff */
[----:B------:R-:W-:-:S05]  /*16ea0*/  IMAD R0, R4, c[0x0][0x538], R10 ;  /* 0x00014e0004007a24 */ /* 0x000fca00078e020a */
[----:B------:R-:W-:Y:S01]  /*16eb0*/  ISETP.GT.AND P0, PT, R0, R9, PT ;  /* 0x000000090000720c */ /* 0x000fe20003f04270 */
[----:B------:R-:W-:-:S12]  /*16ec0*/  BRA.DIV ~URZ, `(.L_x_373) ;  /* 0x000029627f007947 */ /* 0x000fd8000b800000 */
[----:B------:R-:W-:-:S04]  /*16ed0*/  VOTE.ANY R0, PT, !P0 ;  /* 0x0000000000007806 */ /* 0x000fc800040e0100 */
.L_x_434:
[----:B------:R1:W2:Y:S01]  /*16ee0*/  POPC R13, R0 ;  /* 0x00000000000d7309 */ /* 0x0002a20000000000 */
[----:B------:R-:W-:Y:S05]  /*16ef0*/  BRA.DIV ~URZ, `(.L_x_374) ;  /* 0x000029727f007947 */ /* 0x000fea000b800000 */
[----:B--2---:R2:W4:Y:S04]  /*16f00*/  SHFL.IDX PT, R8, R6, R13, 0x1f ;  /* 0x00001f0d06087589 */ /* 0x00452800000e0000 */
[----:B------:R2:W1:Y:S02]  /*16f10*/  SHFL.IDX PT, R7, R7, R13, 0x1f ;  /* 0x00001f0d07077589 */ /* 0x00046400000e0000 */
.L_x_435:
[----:B------:R-:W-:Y:S01]  /*16f20*/  ISETP.NE.AND P0, PT, R0, RZ, PT ;  /* 0x000000ff0000720c */ /* 0x000fe20003f05270 */
[----:B------:R-:W-:-:S12]  /*16f30*/  BSSY B0, `(.L_x_375) ;  /* 0x0000005000007945 */ /* 0x000fd80003800000 */
[----:B------:R-:W-:Y:S05]  /*16f40*/  @!P0 BRA `(.L_x_376) ;  /* 0x0000003000008947 */ /* 0x000fea0003800000 */
[----:B------:R-:W-:Y:S01]  /*16f50*/  IADD3 R11, R13, -0x1, RZ ;  /* 0xffffffff0d0b7810 */ /* 0x000fe20007ffe0ff */
[----:B------:R-:W-:Y:S05]  /*16f60*/  BRA.DIV ~URZ, `(.L_x_377) ;  /* 0x000029d27f007947 */ /* 0x000fea000b800000 */
[----:B------:R2:W3:Y:S02]  /*16f70*/  SHFL.IDX PT, R14, R4, R11, 0x1f ;  /* 0x00001f0b040e7589 */ /* 0x0004e400000e0000 */
.L_x_376:
[----:B------:R-:W-:Y:S05]  /*16f80*/  BSYNC B0 ;  /* 0x0000000000007941 */ /* 0x000fea0003800000 */
.L_x_375:
        /* <DEDUP_REMOVED lines=70> */
.L_x_369:
[----:B------:R-:W-:Y:S01]  /*173f0*/  MOV R0, c[0x0][0x53c] ;  /* 0x00014f0000007a02 */ /* 0x000fe20000000f00 */
[----:B------:R1:W-:Y:S04]  /*17400*/  STL [R1+0x30], R9 ;  /* 0x0000300901007387 */ /* 0x0003e80000100800 */
[----:B------:R1:W-:Y:S04]  /*17410*/  STL [R1+0x34], RZ ;  /* 0x000034ff01007387 */ /* 0x0003e80000100800 */
[----:B------:R1:W-:Y:S04]  /*17420*/  STL [R1+0x38], RZ ;  /* 0x000038ff01007387 */ /* 0x0003e80000100800 */
[----:B------:R1:W-:Y:S02]  /*17430*/  STL [R1+0x3c], R0 ;  /* 0x00003c0001007387 */ /* 0x0003e40000100800 */
.L_x_378:
[----:B------:R-:W-:Y:S05]  /*17440*/  BSYNC B1 ;  /* 0x0000000000017941 */ /* 0x000fea0003800000 */
.L_x_367:
        /* <DEDUP_REMOVED lines=9> */
.L_x_362:
[----:B-1----:R-:W3:Y:S02]  /*174e0*/  LDL R0, [R1+0x3c] ;  /* 0x00003c0001007983 */ /* 0x002ee40000100800 */
[----:B---3--:R-:W-:-:S13]  /*174f0*/  ISETP.GE.AND P0, PT, R0, c[0x0][0x53c], PT ;  /* 0x00014f0000007a0c */ /* 0x008fda0003f06270 */
[----:B--2-4-:R-:W-:Y:S01]  /*17500*/  @P0 CALL.REL.NOINC `(.L_x_379) ;  /* 0x0000001000000944 */ /* 0x014fe20003c00000 */
[----:B------:R-:W-:Y:S05]  /*17510*/  BRA `(.L_x_380) ;  /* 0xfffe9d8000007947 */ /* 0x000fea000383ffff */
.L_x_379:
[----:B------:R-:W-:Y:S05]  /*17520*/  EXIT ;  /* 0x000000000000794d */ /* 0x000fea0003800000 */
.L_x_202:
[----:B------:R-:W-:Y:S01]  /*17530*/  IMAD.MOV.U32 R0, RZ, RZ, R5 ;  /* 0x000000ffff007224 */ /* 0x000fe200078e0005 */
[----:B------:R-:W-:Y:S02]  /*17540*/  MOV R2, 0x1 ;  /* 0x0000000100027802 */ /* 0x000fe40000000f00 */
[----:B------:R-:W-:Y:S02]  /*17550*/  MOV R3, 0x17570 ;  /* 0x0001757000037802 */ /* 0x000fe40000000f00 */
[----:B------:R-:W-:Y:S05]  /*17560*/  CALL.REL.NOINC `($__internal_6_$__cuda_sm70_shflsync_up_p) ;  /* 0x000024d000007944 */ /* 0x000fea0003c00000 */
[----:B------:R-:W-:Y:S01]  /*17570*/  MOV R0, R4 ;  /* 0x0000000400007202 */ /* 0x000fe20000000f00 */
[----:B------:R-:W-:Y:S05]  /*17580*/  BRA `(.L_x_381) ;  /* 0xfffe8ee000007947 */ /* 0x000fea000383ffff */
.L_x_203:
[----:B------:R-:W-:Y:S01]  /*17590*/  IMAD.MOV.U32 R0, RZ, RZ, R5 ;  /* 0x000000ffff007224 */ /* 0x000fe200078e0005 */
[----:B------:R-:W-:Y:S02]  /*175a0*/  MOV R2, 0x2 ;  /* 0x0000000200027802 */ /* 0x000fe40000000f00 */
[----:B------:R-:W-:Y:S02]  /*175b0*/  MOV R3, 0x175d0 ;  /* 0x000175d000037802 */ /* 0x000fe40000000f00 */
[----:B------:R-:W-:Y:S05]  /*175c0*/  CALL.REL.NOINC `($__internal_6_$__cuda_sm70_shflsync_up_p) ;  /* 0x0000247000007944 */ /* 0x000fea0003c00000 */
[----:B------:R-:W-:Y:S01]  /*175d0*/  SEL R0, R4, RZ, P4 ;  /* 0x000000ff04007207 */ /* 0x000fe20002000000 */
[----:B------:R-:W-:Y:S01]  /*175e0*/  IMAD.MOV.U32 R2, RZ, RZ, 0x4 ;  /* 0x00000004ff027424 */ /* 0x000fe200078e00ff */
[----:B------:R-:W-:-:S03]  /*175f0*/  MOV R3, 0x17620 ;  /* 0x0001762000037802 */ /* 0x000fc60000000f00 */
[----:B------:R-:W-:Y:S02]  /*17600*/  IMAD.IADD R0, R5, 0x1, R0 ;  /* 0x0000000105007824 */ /* 0x000fe400078e0200 */
        /* <DEDUP_REMOVED lines=13> */
[----:B------:R-:W-:Y:S02]  /*176e0*/  MOV R3, 0x1f ;  /* 0x0000001f00037802 */ /* 0x000fe40000000f00 */
[----:B------:R-:W-:Y:S01]  /*176f0*/  MOV R2, 0x17730 ;  /* 0x0001773000027802 */ /* 0x000fe20000000f00 */
[----:B------:R-:W-:-:S04]  /*17700*/  IMAD.IADD R4, R0, 0x1, R4 ;  /* 0x0000000100047824 */ /* 0x000fc800078e0204 */
[----:B------:R-:W-:Y:S02]  /*17710*/  IMAD.MOV.U32 R12, RZ, RZ, R4 ;  /* 0x000000ffff0c7224 */ /* 0x000fe400078e0004 */
[----:B------:R-:W-:Y:S05]  /*17720*/  CALL.REL.NOINC `($__internal_5_$__cuda_sm70_shflsync_idx_p) ;  /* 0x000022c000007944 */ /* 0x000fea0003c00000 */
[----:B------:R-:W-:Y:S01]  /*17730*/  MOV R0, R11 ;  /* 0x0000000b00007202 */ /* 0x000fe20000000f00 */
[----:B------:R-:W-:Y:S05]  /*17740*/  BRA `(.L_x_382) ;  /* 0xfffe8e2000007947 */ /* 0x000fea000383ffff */
.L_x_205:
[----:B------:R-:W-:Y:S02]  /*17750*/  SEL R0, RZ, 0x1, P0 ;  /* 0x00000001ff007807 */ /* 0x000fe40000000000 */
[----:B------:R-:W-:Y:S02]  /*17760*/  MOV R2, 0x17780 ;  /* 0x0001778000027802 */ /* 0x000fe40000000f00 */
[----:B------:R-:W-:Y:S05]  /*17770*/  CALL.REL.NOINC `($__internal_7_$__cuda_sm70_votesync_ballot) ;  /* 0x0000233000007944 */ /* 0x000fea0003c00000 */
[----:B------:R-:W-:Y:S05]  /*17780*/  BRA `(.L_x_383) ;  /* 0xfffe8e7000007947 */ /* 0x000fea000383ffff */
.L_x_206:
[----:B------:R-:W-:Y:S01]  /*17790*/  IMAD.MOV.U32 R12, RZ, RZ, R8 ;  /* 0x000000ffff0c7224 */ /* 0x000fe200078e0008 */
[----:B--2---:R-:W-:Y:S01]  /*177a0*/  MOV R11, R15 ;  /* 0x0000000f000b7202 */ /* 0x004fe20000000f00 */
[----:B------:R-:W-:Y:S01]  /*177b0*/  IMAD.MOV.U32 R3, RZ, RZ, 0x1f ;  /* 0x0000001fff037424 */ /* 0x000fe200078e00ff */
[----:B------:R-:W-:Y:S02]  /*177c0*/  MOV R2, 0x177e0 ;  /* 0x000177e000027802 */ /* 0x000fe40000000f00 */
[----:B-1----:R-:W-:Y:S05]  /*177d0*/  CALL.REL.NOINC `($__internal_5_$__cuda_sm70_shflsync_idx_p) ;  /* 0x0000221000007944 */ /* 0x002fea0003c00000 */
[----:B------:R-:W-:Y:S01]  /*177e0*/  IMAD.MOV.U32 R13, RZ, RZ, R11 ;  /* 0x000000ffff0d7224 */ /* 0x000fe200078e000b */
[----:B------:R-:W-:Y:S01]  /*177f0*/  MOV R12, R7 ;  /* 0x00000007000c7202 */ /* 0x000fe20000000f00 */
[----:B------:R-:W-:Y:S01]  /*17800*/  IMAD.MOV.U32 R6, RZ, RZ, RZ ;  /* 0x000000ffff067224 */ /* 0x000fe200078e00ff */
[----:B------:R-:W-:Y:S01]  /*17810*/  MOV R11, R15 ;  /* 0x0000000f000b7202 */ /* 0x000fe20000000f00 */
[----:B------:R-:W-:Y:S01]  /*17820*/  IMAD.MOV.U32 R3, RZ, RZ, 0x1f ;  /* 0x0000001fff037424 */ /* 0x000fe200078e00ff */
[----:B------:R-:W-:-:S02]  /*17830*/  MOV R2, 0x17850 ;  /* 0x0001785000027802 */ /* 0x000fc40000000f00 */
[----:B------:R-:W-:Y:S05]  /*17840*/  CALL.REL.NOINC `($__internal_5_$__cuda_sm70_shflsync_idx_p) ;  /* 0x000021a000007944 */ /* 0x000fea0003c00000 */
[----:B------:R-:W-:Y:S01]  /*17850*/  MOV R10, R11 ;  /* 0x0000000b000a7202 */ /* 0x000fe20000000f00 */
[----:B------:R-:W-:Y:S05]  /*17860*/  BRA `(.L_x_384) ;  /* 0xfffe8de000007947 */ /* 0x000fea000383ffff */
.L_x_209:
[----:B------:R-:W-:Y:S01]  /*17870*/  IMAD.MOV.U32 R12, RZ, RZ, R4 ;  /* 0x000000ffff0c7224 */ /* 0x000fe200078e0004 */
[----:B------:R-:W-:-:S02]  /*17880*/  MOV R3, 0x1f ;  /* 0x0000001f00037802 */ /* 0x000fc40000000f00 */
[----:B------:R-:W-:Y:S02]  /*17890*/  MOV R2, 0x178b0 ;  /* 0x000178b000027802 */ /* 0x000fe40000000f00 */
[----:B-1234-:R-:W-:Y:S05]  /*178a0*/  CALL.REL.NOINC `($__internal_5_$__cuda_sm70_shflsync_idx_p) ;  /* 0x0000214000007944 */ /* 0x01efea0003c00000 */
[----:B------:R-:W-:Y:S01]  /*178b0*/  MOV R6, R11 ;  /* 0x0000000b00067202 */ /* 0x000fe20000000f00 */
[----:B------:R-:W-:Y:S05]  /*178c0*/  BRA `(.L_x_208) ;  /* 0xfffe8de000007947 */ /* 0x000fea000383ffff */
.L_x_255:
[----:B------:R-:W-:Y:S01]  /*178d0*/  IMAD.MOV.U32 R12, RZ, RZ, R4 ;  /* 0x000000ffff0c7224 */ /* 0x000fe200078e0004 */
[----:B------:R-:W-:Y:S01]  /*178e0*/  MOV R11, RZ ;  /* 0x000000ff000b7202 */ /* 0x000fe20000000f00 */
[----:B-1----:R-:W-:Y:S01]  /*178f0*/  IMAD.MOV.U32 R3, RZ, RZ, 0x181f ;  /* 0x0000181fff037424 */ /* 0x002fe200078e00ff */
[----:B------:R-:W-:Y:S02]  /*17900*/  MOV R2, 0x17920 ;  /* 0x0001792000027802 */ /* 0x000fe40000000f00 */
[----:B-----5:R-:W-:Y:S05]  /*17910*/  CALL.REL.NOINC `($__internal_5_$__cuda_sm70_shflsync_idx_p) ;  /* 0x000020d000007944 */ /* 0x020fea0003c00000 */
[----:B------:R-:W-:Y:S01]  /*17920*/  MOV R6, R11 ;  /* 0x0000000b00067202 */ /* 0x000fe20000000f00 */
[----:B------:R-:W-:Y:S05]  /*17930*/  BRA `(.L_x_385) ;  /* 0xffff040000007947 */ /* 0x000fea000383ffff */
.L_x_256:
[----:B------:R-:W-:Y:S01]  /*17940*/  IMAD.MOV.U32 R12, RZ, RZ, R5 ;  /* 0x000000ffff0c7224 */ /* 0x000fe200078e0005 */
[----:B------:R-:W-:Y:S01]  /*17950*/  MOV R11, RZ ;  /* 0x000000ff000b7202 */ /* 0x000fe20000000f00 */
[----:B-1----:R-:W-:Y:S01]  /*17960*/  IMAD.MOV.U32 R3, RZ, RZ, 0x181f ;  /* 0x0000181fff037424 */ /* 0x002fe200078e00ff */
[----:B------:R-:W-:Y:S02]  /*17970*/  MOV R2, 0x17990 ;  /* 0x0001799000027802 */ /* 0x000fe40000000f00 */
[----:B--23-5:R-:W-:Y:S05]  /*17980*/  CALL.REL.NOINC `($__internal_5_$__cuda_sm70_shflsync_idx_p) ;  /* 0x0000206000007944 */ /* 0x02cfea0003c00000 */
[----:B------:R-:W-:Y:S01]  /*17990*/  MOV R2, R11 ;  /* 0x0000000b00027202 */ /* 0x000fe20000000f00 */
[----:B------:R-:W-:Y:S05]  /*179a0*/  BRA `(.L_x_386) ;  /* 0xffff03b000007947 */ /* 0x000fea000383ffff */
.L_x_259:
[----:B------:R-:W-:Y:S01]  /*179b0*/  IMAD.MOV.U32 R12, RZ, RZ, R4 ;  /* 0x000000ffff0c7224 */ /* 0x000fe200078e0004 */
[----:B------:R-:W-:Y:S01]  /*179c0*/  MOV R11, 0x1 ;  /* 0x00000001000b7802 */ /* 0x000fe20000000f00 */
[----:B---3--:R-:W-:Y:S01]  /*179d0*/  IMAD.MOV.U32 R3, RZ, RZ, 0x181f ;  /* 0x0000181fff037424 */ /* 0x008fe200078e00ff */
[----:B----4-:R-:W-:-:S02]  /*179e0*/  MOV R2, 0x17a00 ;  /* 0x00017a0000027802 */ /* 0x010fc40000000f00 */
[----:B-12--5:R-:W-:Y:S05]  /*179f0*/  CALL.REL.NOINC `($__internal_5_$__cuda_sm70_shflsync_idx_p) ;  /* 0x00001ff000007944 */ /* 0x026fea0003c00000 */
[----:B------:R-:W-:Y:S01]  /*17a00*/  IMAD.MOV.U32 R6, RZ, RZ, R11 ;  /* 0x000000ffff067224 */ /* 0x000fe200078e000b */
[----:B------:R-:W-:Y:S01]  /*17a10*/  MOV R11, 0x1 ;  /* 0x00000001000b7802 */ /* 0x000fe20000000f00 */
[----:B------:R-:W-:Y:S01]  /*17a20*/  IMAD.MOV.U32 R12, RZ, RZ, R5 ;  /* 0x000000ffff0c7224 */ /* 0x000fe200078e0005 */
[----:B------:R-:W-:-:S02]  /*17a30*/  MOV R3, 0x181f ;  /* 0x0000181f00037802 */ /* 0x000fc40000000f00 */
[----:B------:R-:W-:Y:S02]  /*17a40*/  MOV R2, 0x17a60 ;  /* 0x00017a6000027802 */ /* 0x000fe40000000f00 */
[----:B------:R-:W-:Y:S05]  /*17a50*/  CALL.REL.NOINC `($__internal_5_$__cuda_sm70_shflsync_idx_p) ;  /* 0x00001f9000007944 */ /* 0x000fea0003c00000 */
[----:B------:R-:W-:Y:S01]  /*17a60*/  MOV R2, R11 ;  /* 0x0000000b00027202 */ /* 0x000fe20000000f00 */
[----:B------:R-:W-:Y:S05]  /*17a70*/  BRA `(.L_x_387) ;  /* 0xffff03c000007947 */ /* 0x000fea000383ffff */
.L_x_262:
[----:B------:R-:W-:Y:S01]  /*17a80*/  IMAD.MOV.U32 R12, RZ, RZ, R4 ;  /* 0x000000ffff0c7224 */ /* 0x000fe200078e0004 */
[----:B------:R-:W-:Y:S01]  /*17a90*/  MOV R11, 0x2 ;  /* 0x00000002000b7802 */ /* 0x000fe20000000f00 */
[----:B-1----:R-:W-:Y:S01]  /*17aa0*/  IMAD.MOV.U32 R3, RZ, RZ, 0x181f ;  /* 0x0000181fff037424 */ /* 0x002fe200078e00ff */
[----:B----4-:R-:W-:Y:S02]  /*17ab0*/  MOV R2, 0x17ad0 ;  /* 0x00017ad000027802 */ /* 0x010fe40000000f00 */
[----:B--23-5:R-:W-:Y:S05]  /*17ac0*/  CALL.REL.NOINC `($__internal_5_$__cuda_sm70_shflsync_idx_p) ;  /* 0x00001f2000007944 */ /* 0x02cfea0003c00000 */
[----:B------:R-:W-:Y:S01]  /*17ad0*/  MOV R6, R11 ;  /* 0x0000000b00067202 */ /* 0x000fe20000000f00 */
[----:B------:R-:W-:Y:S05]  /*17ae0*/  BRA `(.L_x_388) ;  /* 0xffff042000007947 */ /* 0x000fea000383ffff */
.L_x_263:
[----:B------:R-:W-:Y:S01]  /*17af0*/  IMAD.MOV.U32 R12, RZ, RZ, R5 ;  /* 0x000000ffff0c7224 */ /* 0x000fe200078e0005 */
[----:B------:R-:W-:Y:S01]  /*17b00*/  MOV R11, 0x2 ;  /* 0x00000002000b7802 */ /* 0x000fe20000000f00 */
[----:B------:R-:W-:Y:S01]  /*17b10*/  IMAD.MOV.U32 R3, RZ, RZ, 0x181f ;  /* 0x0000181fff037424 */ /* 0x000fe200078e00ff */
[----:B----4-:R-:W-:Y:S02]  /*17b20*/  MOV R2, 0x17b40 ;  /* 0x00017b4000027802 */ /* 0x010fe40000000f00 */
[----:B-123-5:R-:W-:Y:S05]  /*17b30*/  CALL.REL.NOINC `($__internal_5_$__cuda_sm70_shflsync_idx_p) ;  /* 0x00001eb000007944 */ /* 0x02efea0003c00000 */
[----:B------:R-:W-:Y:S01]  /*17b40*/  MOV R2, R11 ;  /* 0x0000000b00027202 */ /* 0x000fe20000000f00 */
[----:B------:R-:W-:Y:S05]  /*17b50*/  BRA `(.L_x_389) ;  /* 0xffff03d000007947 */ /* 0x000fea000383ffff */
.L_x_266:
[----:B------:R-:W-:Y:S01]  /*17b60*/  IMAD.MOV.U32 R12, RZ, RZ, R4 ;  /* 0x000000ffff0c7224 */ /* 0x000fe200078e0004 */
[----:B------:R-:W-:Y:S01]  /*17b70*/  MOV R11, 0x3 ;  /* 0x00000003000b7802 */ /* 0x000fe20000000f00 */
[----:B-1----:R-:W-:Y:S01]  /*17b80*/  IMAD.MOV.U32 R3, RZ, RZ, 0x181f ;  /* 0x0000181fff037424 */ /* 0x002fe200078e00ff */
[----:B------:R-:W-:-:S02]  /*17b90*/  MOV R2, 0x17bb0 ;  /* 0x00017bb000027802 */ /* 0x000fc40000000f00 */
[----:B--2345:R-:W-:Y:S05]  /*17ba0*/  CALL.REL.NOINC `($__internal_5_$__cuda_sm70_shflsync_idx_p) ;  /* 0x00001e4000007944 */ /* 0x03cfea0003c00000 */
        /* <DEDUP_REMOVED lines=8> */
.L_x_269:
[----:B------:R-:W-:Y:S01]  /*17c30*/  IMAD.MOV.U32 R12, RZ, RZ, R4 ;  /* 0x000000ffff0c7224 */ /* 0x000fe200078e0004 */
[----:B------:R-:W-:Y:S01]  /*17c40*/  MOV R11, 0x4 ;  /* 0x00000004000b7802 */ /* 0x000fe20000000f00 */
[----:B-1----:R-:W-:Y:S01]  /*17c50*/  IMAD.MOV.U32 R3, RZ, RZ, 0x181f ;  /* 0x0000181fff037424 */ /* 0x002fe200078e00ff */
[----:B------:R-:W-:Y:S02]  /*17c60*/  MOV R2, 0x17c80 ;  /* 0x00017c8000027802 */ /* 0x000fe40000000f00 */
[----:B--2345:R-:W-:Y:S05]  /*17c70*/  CALL.REL.NOINC `($__internal_5_$__cuda_sm70_shflsync_idx_p) ;  /* 0x00001d7000007944 */ /* 0x03cfea0003c00000 */
[----:B------:R-:W-:Y:S01]  /*17c80*/  MOV R6, R11 ;  /* 0x0000000b00067202 */ /* 0x000fe20000000f00 */
[----:B------:R-:W-:Y:S05]  /*17c90*/  BRA `(.L_x_391) ;  /* 0xffff044000007947 */ /* 0x000fea000383ffff */
.L_x_270:
[----:B------:R-:W-:Y:S01]  /*17ca0*/  IMAD.MOV.U32 R12, RZ, RZ, R5 ;  /* 0x000000ffff0c7224 */ /* 0x000fe200078e0005 */
[----:B------:R-:W-:Y:S01]  /*17cb0*/  MOV R11, 0x4 ;  /* 0x00000004000b7802 */ /* 0x000fe20000000f00 */
[----:B-1----:R-:W-:Y:S01]  /*17cc0*/  IMAD.MOV.U32 R3, RZ, RZ, 0x181f ;  /* 0x0000181fff037424 */ /* 0x002fe200078e00ff */
[----:B------:R-:W-:Y:S02]  /*17cd0*/  MOV R2, 0x17cf0 ;  /* 0x00017cf000027802 */ /* 0x000fe40000000f00 */
[----:B--2345:R-:W-:Y:S05]  /*17ce0*/  CALL.REL.NOINC `($__internal_5_$__cuda_sm70_shflsync_idx_p) ;  /* 0x00001d0000007944 */ /* 0x03cfea0003c00000 */
[----:B------:R-:W-:Y:S01]  /*17cf0*/  MOV R2, R11 ;  /* 0x0000000b00027202 */ /* 0x000fe20000000f00 */
[----:B------:R-:W-:Y:S05]  /*17d00*/  BRA `(.L_x_392) ;  /* 0xffff03f000007947 */ /* 0x000fea000383ffff */
.L_x_273:
[----:B------:R-:W-:Y:S01]  /*17d10*/  IMAD.MOV.U32 R12, RZ, RZ, R4 ;  /* 0x000000ffff0c7224 */ /* 0x000fe200078e0004 */
[----:B------:R-:W-:Y:S01]  /*17d20*/  MOV R11, 0x5 ;  /* 0x00000005000b7802 */ /* 0x000fe20000000f00 */
[----:B--2---:R-:W-:Y:S01]  /*17d30*/  IMAD.MOV.U32 R3, RZ, RZ, 0x181f ;  /* 0x0000181fff037424 */ /* 0x004fe200078e00ff */
[----:B---3--:R-:W-:-:S02]  /*17d40*/  MOV R2, 0x17d60 ;  /* 0x00017d6000027802 */ /* 0x008fc40000000f00 */
        /* <DEDUP_REMOVED lines=9> */
.L_x_276:
[----:B------:R-:W-:Y:S01]  /*17de0*/  IMAD.MOV.U32 R12, RZ, RZ, R4 ;  /* 0x000000ffff0c7224 */ /* 0x000fe200078e0004 */
[----:B------:R-:W-:Y:S01]  /*17df0*/  MOV R11, 0x6 ;  /* 0x00000006000b7802 */ /* 0x000fe20000000f00 */
[----:B-1----:R-:W-:Y:S01]  /*17e00*/  IMAD.MOV.U32 R3, RZ, RZ, 0x181f ;  /* 0x0000181fff037424 */ /* 0x002fe200078e00ff */
[----:B---3--:R-:W-:Y:S02]  /*17e10*/  MOV R2, 0x17e30 ;  /* 0x00017e3000027802 */ /* 0x008fe40000000f00 */
[----:B--2-45:R-:W-:Y:S05]  /*17e20*/  CALL.REL.NOINC `($__internal_5_$__cuda_sm70_shflsync_idx_p) ;  /* 0x00001bc000007944 */ /* 0x034fea0003c00000 */
[----:B------:R-:W-:Y:S01]  /*17e30*/  MOV R6, R11 ;  /* 0x0000000b00067202 */ /* 0x000fe20000000f00 */
[----:B------:R-:W-:Y:S05]  /*17e40*/  BRA `(.L_x_394) ;  /* 0xffff046000007947 */ /* 0x000fea000383ffff */
.L_x_277:
[----:B------:R-:W-:Y:S01]  /*17e50*/  IMAD.MOV.U32 R12, RZ, RZ, R5 ;  /* 0x000000ffff0c7224 */ /* 0x000fe200078e0005 */
[----:B------:R-:W-:Y:S01]  /*17e60*/  MOV R11, 0x6 ;  /* 0x00000006000b7802 */ /* 0x000fe20000000f00 */
[----:B------:R-:W-:Y:S01]  /*17e70*/  IMAD.MOV.U32 R3, RZ, RZ, 0x181f ;  /* 0x0000181fff037424 */ /* 0x000fe200078e00ff */
[----:B---3--:R-:W-:Y:S02]  /*17e80*/  MOV R2, 0x17ea0 ;  /* 0x00017ea000027802 */ /* 0x008fe40000000f00 */
[----:B-12-45:R-:W-:Y:S05]  /*17e90*/  CALL.REL.NOINC `($__internal_5_$__cuda_sm70_shflsync_idx_p) ;  /* 0x00001b5000007944 */ /* 0x036fea0003c00000 */
[----:B------:R-:W-:Y:S01]  /*17ea0*/  MOV R2, R11 ;  /* 0x0000000b00027202 */ /* 0x000fe20000000f00 */
[----:B------:R-:W-:Y:S05]  /*17eb0*/  BRA `(.L_x_395) ;  /* 0xffff041000007947 */ /* 0x000fea000383ffff */
.L_x_280:
        /* <DEDUP_REMOVED lines=13> */
.L_x_315:
[----:B--2---:R2:W5:Y:S01]  /*17f90*/  LDL R0, [R1] ;  /* 0x0000000001007983 */ /* 0x0045620000100800 */
[----:B------:R-:W-:Y:S01]  /*17fa0*/  IMAD.MOV.U32 R8, RZ, RZ, 0x2 ;  /* 0x00000002ff087424 */ /* 0x000fe200078e00ff */
[----:B------:R-:W-:Y:S01]  /*17fb0*/  MOV R11, 0x1f ;  /* 0x0000001f000b7802 */ /* 0x000fe20000000f00 */
[----:B------:R-:W-:Y:S01]  /*17fc0*/  IMAD.MOV.U32 R10, RZ, RZ, -0x1 ;  /* 0xffffffffff0a7424 */ /* 0x000fe200078e00ff */
[----:B-1----:R-:W-:Y:S02]  /*17fd0*/  MOV R4, 0x17ff0 ;  /* 0x00017ff000047802 */ /* 0x002fe40000000f00 */
[----:B--2--5:R-:W-:Y:S05]  /*17fe0*/  CALL.REL.NOINC `($__internal_4_$__cuda_sm70_shflsync_bfly_p) ;  /* 0x000019b000007944 */ /* 0x024fea0003c00000 */
[----:B------:R-:W2:Y:S01]  /*17ff0*/  LDL.LU R3, [R1] ;  /* 0x0000000001037983 */ /* 0x000ea20000300800 */
[----:B------:R-:W-:Y:S02]  /*18000*/  MOV R8, 0x1 ;  /* 0x0000000100087802 */ /* 0x000fe40000000f00 */
[----:B------:R-:W-:Y:S01]  /*18010*/  MOV R4, 0x18050 ;  /* 0x0001805000047802 */ /* 0x000fe20000000f00 */
[----:B--2---:R-:W-:-:S05]  /*18020*/  FADD.FTZ R3, R3, R0 ;  /* 0x0000000003037221 */ /* 0x004fca0000010000 */
[----:B------:R-:W-:Y:S02]  /*18030*/  MOV R0, R3 ;  /* 0x0000000300007202 */ /* 0x000fe40000000f00 */
[----:B------:R-:W-:Y:S05]  /*18040*/  CALL.REL.NOINC `($__internal_4_$__cuda_sm70_shflsync_bfly_p) ;  /* 0x0000195000007944 */ /* 0x000fea0003c00000 */
[----:B------:R-:W-:Y:S02]  /*18050*/  FADD.FTZ R3, R3, R0 ;  /* 0x0000000003037221 */ /* 0x000fe40000010000 */
[----:B------:R1:W5:Y:S01]  /*18060*/  LDL R0, [R1+0x4] ;  /* 0x0000040001007983 */ /* 0x0003620000100800 */
[----:B------:R-:W-:Y:S02]  /*18070*/  MOV R8, 0x2 ;  /* 0x0000000200087802 */ /* 0x000fe40000000f00 */
[----:B------:R-:W-:Y:S02]  /*18080*/  MOV R4, 0x180a0 ;  /* 0x000180a000047802 */ /* 0x000fe40000000f00 */
[----:B-1---5:R-:W-:Y:S05]  /*18090*/  CALL.REL.NOINC `($__internal_4_$__cuda_sm70_shflsync_bfly_p) ;  /* 0x0000190000007944 */ /* 0x022fea0003c00000 */
[----:B------:R-:W2:Y:S01]  /*180a0*/  LDL.LU R4, [R1+0x4] ;  /* 0x0000040001047983 */ /* 0x000ea20000300800 */
[----:B------:R-:W-:Y:S01]  /*180b0*/  MOV R8, 0x1 ;  /* 0x0000000100087802 */ /* 0x000fe20000000f00 */
[----:B--2---:R-:W-:Y:S01]  /*180c0*/  FADD.FTZ R5, R4, R0 ;  /* 0x0000000004057221 */ /* 0x004fe20000010000 */
[----:B------:R-:W-:-:S04]  /*180d0*/  MOV R4, 0x18100 ;  /* 0x0001810000047802 */ /* 0x000fc80000000f00 */
        /* <DEDUP_REMOVED lines=24> */
[----:B------:R-:W-:Y:S01]  /*18260*/  MOV R9, R0 ;  /* 0x0000000000097202 */ /* 0x000fe20000000f00 */
[----:B------:R-:W-:Y:S05]  /*18270*/  BRA `(.L_x_397) ;  /* 0xffffb0c000007947 */ /* 0x000fea000383ffff */
.L_x_322:
[----:B--234-:R-:W-:Y:S01]  /*18280*/  IMAD.MOV.U32 R12, RZ, RZ, R6 ;  /* 0x000000ffff0c7224 */ /* 0x01cfe200078e0006 */
[----:B------:R-:W-:Y:S01]  /*18290*/  MOV R11, RZ ;  /* 0x000000ff000b7202 */ /* 0x000fe20000000f00 */
[----:B------:R-:W-:Y:S01]  /*182a0*/  IMAD.MOV.U32 R3, RZ, RZ, 0x181f ;  /* 0x0000181fff037424 */ /* 0x000fe200078e00ff */
[----:B------:R-:W-:Y:S02]  /*182b0*/  MOV R2, 0x182d0 ;  /* 0x000182d000027802 */ /* 0x000fe40000000f00 */
[----:B-1----:R-:W-:Y:S05]  /*182c0*/  CALL.REL.NOINC `($__internal_5_$__cuda_sm70_shflsync_idx_p) ;  /* 0x0000172000007944 */ /* 0x002fea0003c00000 */
[----:B------:R-:W-:Y:S01]  /*182d0*/  MOV R8, R11 ;  /* 0x0000000b00087202 */ /* 0x000fe20000000f00 */
[----:B------:R-:W-:Y:S05]  /*182e0*/  BRA `(.L_x_398) ;  /* 0xffffc8f000007947 */ /* 0x000fea000383ffff */
.L_x_323:
[----:B------:R-:W-:Y:S01]  /*182f0*/  IMAD.MOV.U32 R12, RZ, RZ, R7 ;  /* 0x000000ffff0c7224 */ /* 0x000fe200078e0007 */
[----:B------:R-:W-:Y:S01]  /*18300*/  MOV R11, RZ ;  /* 0x000000ff000b7202 */ /* 0x000fe20000000f00 */
[----:B------:R-:W-:Y:S01]  /*18310*/  IMAD.MOV.U32 R3, RZ, RZ, 0x181f ;  /* 0x0000181fff037424 */ /* 0x000fe200078e00ff */
[----:B------:R-:W-:Y:S02]  /*18320*/  MOV R2, 0x18340 ;  /* 0x0001834000027802 */ /* 0x000fe40000000f00 */
[----:B-123--:R-:W-:Y:S05]  /*18330*/  CALL.REL.NOINC `($__internal_5_$__cuda_sm70_shflsync_idx_p) ;  /* 0x000016b000007944 */ /* 0x00efea0003c00000 */
[----:B------:R-:W-:Y:S01]  /*18340*/  MOV R2, R11 ;  /* 0x0000000b00027202 */ /* 0x000fe20000000f00 */
[----:B------:R-:W-:Y:S05]  /*18350*/  BRA `(.L_x_399) ;  /* 0xffffc8a000007947 */ /* 0x000fea000383ffff */
.L_x_324:
[----:B------:R-:W-:Y:S01]  /*18360*/  IMAD.MOV.U32 R12, RZ, RZ, R6 ;  /* 0x000000ffff0c7224 */ /* 0x000fe200078e0006 */
[----:B------:R-:W-:Y:S01]  /*18370*/  MOV R11, 0x1 ;  /* 0x00000001000b7802 */ /* 0x000fe20000000f00 */
[----:B--2---:R-:W-:Y:S01]  /*18380*/  IMAD.MOV.U32 R3, RZ, RZ, 0x181f ;  /* 0x0000181fff037424 */ /* 0x004fe200078e00ff */
[----:B------:R-:W-:-:S02]  /*18390*/  MOV R2, 0x183b0 ;  /* 0x000183b000027802 */ /* 0x000fc40000000f00 */
[----:B-1--4-:R-:W-:Y:S05]  /*183a0*/  CALL.REL.NOINC `($__internal_5_$__cuda_sm70_shflsync_idx_p) ;  /* 0x0000164000007944 */ /* 0x012fea0003c00000 */
        /* <DEDUP_REMOVED lines=8> */
.L_x_325:
[----:B------:R-:W-:Y:S01]  /*18430*/  IMAD.MOV.U32 R12, RZ, RZ, R6 ;  /* 0x000000ffff0c7224 */ /* 0x000fe200078e0006 */
[----:B------:R-:W-:Y:S01]  /*18440*/  MOV R11, 0x2 ;  /* 0x00000002000b7802 */ /* 0x000fe20000000f00 */
[----:B--2---:R-:W-:Y:S01]  /*18450*/  IMAD.MOV.U32 R3, RZ, RZ, 0x181f ;  /* 0x0000181fff037424 */ /* 0x004fe200078e00ff */
[----:B------:R-:W-:Y:S02]  /*18460*/  MOV R2, 0x18480 ;  /* 0x0001848000027802 */ /* 0x000fe40000000f00 */
[----:B-1-34-:R-:W-:Y:S05]  /*18470*/  CALL.REL.NOINC `($__internal_5_$__cuda_sm70_shflsync_idx_p) ;  /* 0x0000157000007944 */ /* 0x01afea0003c00000 */
[----:B------:R-:W-:Y:S01]  /*18480*/  MOV R8, R11 ;  /* 0x0000000b00087202 */ /* 0x000fe20000000f00 */
[----:B------:R-:W-:Y:S05]  /*18490*/  BRA `(.L_x_401) ;  /* 0xffffc85000007947 */ /* 0x000fea000383ffff */
.L_x_326:
[----:B------:R-:W-:Y:S01]  /*184a0*/  IMAD.MOV.U32 R12, RZ, RZ, R7 ;  /* 0x000000ffff0c7224 */ /* 0x000fe200078e0007 */
[----:B------:R-:W-:Y:S01]  /*184b0*/  MOV R11, 0x2 ;  /* 0x00000002000b7802 */ /* 0x000fe20000000f00 */
[----:B--2---:R-:W-:Y:S01]  /*184c0*/  IMAD.MOV.U32 R3, RZ, RZ, 0x181f ;  /* 0x0000181fff037424 */ /* 0x004fe200078e00ff */
[----:B------:R-:W-:Y:S02]  /*184d0*/  MOV R2, 0x184f0 ;  /* 0x000184f000027802 */ /* 0x000fe40000000f00 */
[----:B-1-34-:R-:W-:Y:S05]  /*184e0*/  CALL.REL.NOINC `($__internal_5_$__cuda_sm70_shflsync_idx_p) ;  /* 0x0000150000007944 */ /* 0x01afea0003c00000 */
[----:B------:R-:W-:Y:S01]  /*184f0*/  MOV R2, R11 ;  /* 0x0000000b00027202 */ /* 0x000fe20000000f00 */
[----:B------:R-:W-:Y:S05]  /*18500*/  BRA `(.L_x_402) ;  /* 0xffffc80000007947 */ /* 0x000fea000383ffff */
.L_x_327:
[----:B------:R-:W-:Y:S01]  /*18510*/  IMAD.MOV.U32 R12, RZ, RZ, R6 ;  /* 0x000000ffff0c7224 */ /* 0x000fe200078e0006 */
[----:B------:R-:W-:Y:S01]  /*18520*/  MOV R11, 0x3 ;  /* 0x00000003000b7802 */ /* 0x000fe20000000f00 */
[----:B---3--:R-:W-:Y:S01]  /*18530*/  IMAD.MOV.U32 R3, RZ, RZ, 0x181f ;  /* 0x0000181fff037424 */ /* 0x008fe200078e00ff */
[----:B------:R-:W-:-:S02]  /*18540*/  MOV R2, 0x18560 ;  /* 0x0001856000027802 */ /* 0x000fc40000000f00 */
[----:B-12---:R-:W-:Y:S05]  /*18550*/  CALL.REL.NOINC `($__internal_5_$__cuda_sm70_shflsync_idx_p) ;  /* 0x0000149000007944 */ /* 0x006fea0003c00000 */
        /* <DEDUP_REMOVED lines=8> */
.L_x_328:
[----:B------:R-:W-:Y:S01]  /*185e0*/  IMAD.MOV.U32 R12, RZ, RZ, R6 ;  /* 0x000000ffff0c7224 */ /* 0x000fe200078e0006 */
[----:B------:R-:W-:Y:S01]  /*185f0*/  MOV R11, 0x4 ;  /* 0x00000004000b7802 */ /* 0x000fe20000000f00 */
[----:B-1----:R-:W-:Y:S01]  /*18600*/  IMAD.MOV.U32 R3, RZ, RZ, 0x181f ;  /* 0x0000181fff037424 */ /* 0x002fe200078e00ff */
[----:B------:R-:W-:Y:S02]  /*18610*/  MOV R2, 0x18630 ;  /* 0x0001863000027802 */ /* 0x000fe40000000f00 */
[----:B----4-:R-:W-:Y:S05]  /*18620*/  CALL.REL.NOINC `($__internal_5_$__cuda_sm70_shflsync_idx_p) ;  /* 0x000013c000007944 */ /* 0x010fea0003c00000 */
[----:B------:R-:W-:Y:S01]  /*18630*/  MOV R8, R11 ;  /* 0x0000000b00087202 */ /* 0x000fe20000000f00 */
[----:B------:R-:W-:Y:S05]  /*18640*/  BRA `(.L_x_404) ;  /* 0xffffc7b000007947 */ /* 0x000fea000383ffff */
.L_x_329:
[----:B------:R-:W-:Y:S01]  /*18650*/  IMAD.MOV.U32 R12, RZ, RZ, R7 ;  /* 0x000000ffff0c7224 */ /* 0x000fe200078e0007 */
[----:B------:R-:W-:Y:S01]  /*18660*/  MOV R11, 0x4 ;  /* 0x00000004000b7802 */ /* 0x000fe20000000f00 */
[----:B-1----:R-:W-:Y:S01]  /*18670*/  IMAD.MOV.U32 R3, RZ, RZ, 0x181f ;  /* 0x0000181fff037424 */ /* 0x002fe200078e00ff */
[----:B------:R-:W-:Y:S02]  /*18680*/  MOV R2, 0x186a0 ;  /* 0x000186a000027802 */ /* 0x000fe40000000f00 */
[----:B--234-:R-:W-:Y:S05]  /*18690*/  CALL.REL.NOINC `($__internal_5_$__cuda_sm70_shflsync_idx_p) ;  /* 0x0000135000007944 */ /* 0x01cfea0003c00000 */
[----:B------:R-:W-:Y:S01]  /*186a0*/  MOV R2, R11 ;  /* 0x0000000b00027202 */ /* 0x000fe20000000f00 */
[----:B------:R-:W-:Y:S05]  /*186b0*/  BRA `(.L_x_405) ;  /* 0xffffc76000007947 */ /* 0x000fea000383ffff */
.L_x_330:
        /* <DEDUP_REMOVED lines=13> */
.L_x_331:
[----:B------:R-:W-:Y:S01]  /*18790*/  IMAD.MOV.U32 R12, RZ, RZ, R6 ;  /* 0x000000ffff0c7224 */ /* 0x000fe200078e0006 */
[----:B------:R-:W-:Y:S01]  /*187a0*/  MOV R11, 0x6 ;  /* 0x00000006000b7802 */ /* 0x000fe20000000f00 */
[----:B-1----:R-:W-:Y:S01]  /*187b0*/  IMAD.MOV.U32 R3, RZ, RZ, 0x181f ;  /* 0x0000181fff037424 */ /* 0x002fe200078e00ff */
[----:B------:R-:W-:Y:S02]  /*187c0*/  MOV R2, 0x187e0 ;  /* 0x000187e000027802 */ /* 0x000fe40000000f00 */
[----:B---34-:R-:W-:Y:S05]  /*187d0*/  CALL.REL.NOINC `($__internal_5_$__cuda_sm70_shflsync_idx_p) ;  /* 0x0000121000007944 */ /* 0x018fea0003c00000 */
[----:B------:R-:W-:Y:S01]  /*187e0*/  MOV R8, R11 ;  /* 0x0000000b00087202 */ /* 0x000fe20000000f00 */
[----:B------:R-:W-:Y:S05]  /*187f0*/  BRA `(.L_x_407) ;  /* 0xffffc71000007947 */ /* 0x000fea000383ffff */
.L_x_332:
[----:B------:R-:W-:Y:S01]  /*18800*/  IMAD.MOV.U32 R12, RZ, RZ, R7 ;  /* 0x000000ffff0c7224 */ /* 0x000fe200078e0007 */
[----:B------:R-:W-:Y:S01]  /*18810*/  MOV R11, 0x6 ;  /* 0x00000006000b7802 */ /* 0x000fe20000000f00 */
[----:B-1----:R-:W-:Y:S01]  /*18820*/  IMAD.MOV.U32 R3, RZ, RZ, 0x181f ;  /* 0x0000181fff037424 */ /* 0x002fe200078e00ff */
[----:B------:R-:W-:Y:S02]  /*18830*/  MOV R2, 0x18850 ;  /* 0x0001885000027802 */ /* 0x000fe40000000f00 */
[----:B--234-:R-:W-:Y:S05]  /*18840*/  CALL.REL.NOINC `($__internal_5_$__cuda_sm70_shflsync_idx_p) ;  /* 0x000011a000007944 */ /* 0x01cfea0003c00000 */
[----:B------:R-:W-:Y:S01]  /*18850*/  MOV R2, R11 ;  /* 0x0000000b00027202 */ /* 0x000fe20000000f00 */
[----:B------:R-:W-:Y:S05]  /*18860*/  BRA `(.L_x_408) ;  /* 0xffffc6c000007947 */ /* 0x000fea000383ffff */
.L_x_333:
[----:B------:R-:W-:Y:S01]  /*18870*/  IMAD.MOV.U32 R12, RZ, RZ, R6 ;  /* 0x000000ffff0c7224 */ /* 0x000fe200078e0006 */
[----:B------:R-:W-:Y:S01]  /*18880*/  MOV R11, 0x7 ;  /* 0x00000007000b7802 */ /* 0x000fe20000000f00 */
[----:B--2---:R-:W-:Y:S01]  /*18890*/  IMAD.MOV.U32 R3, RZ, RZ, 0x181f ;  /* 0x0000181fff037424 */ /* 0x004fe200078e00ff */
[----:B------:R-:W-:-:S02]  /*188a0*/  MOV R2, 0x188c0 ;  /* 0x000188c000027802 */ /* 0x000fc40000000f00 */
[----:B-1-34-:R-:W-:Y:S05]  /*188b0*/  CALL.REL.NOINC `($__internal_5_$__cuda_sm70_shflsync_idx_p) ;  /* 0x0000113000007944 */ /* 0x01afea0003c00000 */
        /* <DEDUP_REMOVED lines=8> */
.L_x_335:
[----:B------:R-:W-:Y:S01]  /*18940*/  IMAD.MOV.U32 R12, RZ, RZ, R20 ;  /* 0x000000ffff0c7224 */ /* 0x000fe200078e0014 */
[----:B------:R-:W-:Y:S01]  /*18950*/  MOV R11, RZ ;  /* 0x000000ff000b7202 */ /* 0x000fe20000000f00 */
[----:B------:R-:W-:Y:S01]  /*18960*/  IMAD.MOV.U32 R3, RZ, RZ, 0x1c1f ;  /* 0x00001c1fff037424 */ /* 0x000fe200078e00ff */
[----:B------:R-:W-:Y:S02]  /*18970*/  MOV R2, 0x18990 ;  /* 0x0001899000027802 */ /* 0x000fe40000000f00 */
[----:B------:R-:W-:Y:S05]  /*18980*/  CALL.REL.NOINC `($__internal_5_$__cuda_sm70_shflsync_idx_p) ;  /* 0x0000106000007944 */ /* 0x000fea0003c00000 */
[----:B------:R-:W-:Y:S01]  /*18990*/  MOV R13, R11 ;  /* 0x0000000b000d7202 */ /* 0x000fe20000000f00 */
[----:B------:R-:W-:Y:S05]  /*189a0*/  BRA `(.L_x_410) ;  /* 0xffffc89000007947 */ /* 0x000fea000383ffff */
.L_x_336:
[----:B------:R-:W-:Y:S01]  /*189b0*/  IMAD.MOV.U32 R12, RZ, RZ, R21 ;  /* 0x000000ffff0c7224 */ /* 0x000fe200078e0015 */
[----:B------:R-:W-:Y:S01]  /*189c0*/  MOV R11, RZ ;  /* 0x000000ff000b7202 */ /* 0x000fe20000000f00 */
[----:B------:R-:W-:Y:S01]  /*189d0*/  IMAD.MOV.U32 R3, RZ, RZ, 0x1c1f ;  /* 0x00001c1fff037424 */ /* 0x000fe200078e00ff */
[----:B------:R-:W-:Y:S02]  /*189e0*/  MOV R2, 0x18a00 ;  /* 0x00018a0000027802 */ /* 0x000fe40000000f00 */
[----:B-12---:R-:W-:Y:S05]  /*189f0*/  CALL.REL.NOINC `($__internal_5_$__cuda_sm70_shflsync_idx_p) ;  /* 0x00000ff000007944 */ /* 0x006fea0003c00000 */
[----:B------:R-:W-:Y:S01]  /*18a00*/  MOV R2, R11 ;  /* 0x0000000b00027202 */ /* 0x000fe20000000f00 */
[----:B------:R-:W-:Y:S05]  /*18a10*/  BRA `(.L_x_411) ;  /* 0xffffc84000007947 */ /* 0x000fea000383ffff */
.L_x_339:
[----:B------:R-:W-:Y:S01]  /*18a20*/  IMAD.MOV.U32 R12, RZ, RZ, R20 ;  /* 0x000000ffff0c7224 */ /* 0x000fe200078e0014 */
[----:B------:R-:W-:Y:S01]  /*18a30*/  MOV R11, 0x1 ;  /* 0x00000001000b7802 */ /* 0x000fe20000000f00 */
[----:B--2---:R-:W-:Y:S01]  /*18a40*/  IMAD.MOV.U32 R3, RZ, RZ, 0x1c1f ;  /* 0x00001c1fff037424 */ /* 0x004fe200078e00ff */
[----:B----4-:R-:W-:-:S02]  /*18a50*/  MOV R2, 0x18a70 ;  /* 0x00018a7000027802 */ /* 0x010fc40000000f00 */
[----:B-1-3--:R-:W-:Y:S05]  /*18a60*/  CALL.REL.NOINC `($__internal_5_$__cuda_sm70_shflsync_idx_p) ;  /* 0x00000f8000007944 */ /* 0x00afea0003c00000 */
        /* <DEDUP_REMOVED lines=8> */
.L_x_342:
[----:B------:R-:W-:Y:S01]  /*18af0*/  IMAD.MOV.U32 R12, RZ, RZ, R20 ;  /* 0x000000ffff0c7224 */ /* 0x000fe200078e0014 */
[----:B------:R-:W-:Y:S01]  /*18b00*/  MOV R11, 0x2 ;  /* 0x00000002000b7802 */ /* 0x000fe20000000f00 */
[----:B--2---:R-:W-:Y:S01]  /*18b10*/  IMAD.MOV.U32 R3, RZ, RZ, 0x1c1f ;  /* 0x00001c1fff037424 */ /* 0x004fe200078e00ff */
[----:B----4-:R-:W-:Y:S02]  /*18b20*/  MOV R2, 0x18b40 ;  /* 0x00018b4000027802 */ /* 0x010fe40000000f00 */
[----:B-1-3--:R-:W-:Y:S05]  /*18b30*/  CALL.REL.NOINC `($__internal_5_$__cuda_sm70_shflsync_idx_p) ;  /* 0x00000eb000007944 */ /* 0x00afea0003c00000 */
[----:B------:R-:W-:Y:S01]  /*18b40*/  MOV R13, R11 ;  /* 0x0000000b000d7202 */ /* 0x000fe20000000f00 */
[----:B------:R-:W-:Y:S05]  /*18b50*/  BRA `(.L_x_413) ;  /* 0xffffccc000007947 */ /* 0x000fea000383ffff */
.L_x_343:
[----:B------:R-:W-:Y:S01]  /*18b60*/  IMAD.MOV.U32 R12, RZ, RZ, R21 ;  /* 0x000000ffff0c7224 */ /* 0x000fe200078e0015 */
[----:B------:R-:W-:Y:S01]  /*18b70*/  MOV R11, 0x2 ;  /* 0x00000002000b7802 */ /* 0x000fe20000000f00 */
[----:B--2---:R-:W-:Y:S01]  /*18b80*/  IMAD.MOV.U32 R3, RZ, RZ, 0x1c1f ;  /* 0x00001c1fff037424 */ /* 0x004fe200078e00ff */
[----:B----4-:R-:W-:Y:S02]  /*18b90*/  MOV R2, 0x18bb0 ;  /* 0x00018bb000027802 */ /* 0x010fe40000000f00 */
[----:B-1-3--:R-:W-:Y:S05]  /*18ba0*/  CALL.REL.NOINC `($__internal_5_$__cuda_sm70_shflsync_idx_p) ;  /* 0x00000e4000007944 */ /* 0x00afea0003c00000 */
[----:B------:R-:W-:Y:S01]  /*18bb0*/  MOV R2, R11 ;  /* 0x0000000b00027202 */ /* 0x000fe20000000f00 */
[----:B------:R-:W-:Y:S05]  /*18bc0*/  BRA `(.L_x_414) ;  /* 0xffffcc7000007947 */ /* 0x000fea000383ffff */
.L_x_346:
[----:B------:R-:W-:Y:S01]  /*18bd0*/  IMAD.MOV.U32 R12, RZ, RZ, R20 ;  /* 0x000000ffff0c7224 */ /* 0x000fe200078e0014 */
[----:B------:R-:W-:Y:S01]  /*18be0*/  MOV R11, 0x3 ;  /* 0x00000003000b7802 */ /* 0x000fe20000000f00 */
[----:B-1----:R-:W-:Y:S01]  /*18bf0*/  IMAD.MOV.U32 R3, RZ, RZ, 0x1c1f ;  /* 0x00001c1fff037424 */ /* 0x002fe200078e00ff */
[----:B----4-:R-:W-:-:S02]  /*18c00*/  MOV R2, 0x18c20 ;  /* 0x00018c2000027802 */ /* 0x010fc40000000f00 */
[----:B--23--:R-:W-:Y:S05]  /*18c10*/  CALL.REL.NOINC `($__internal_5_$__cuda_sm70_shflsync_idx_p) ;  /* 0x00000dd000007944 */ /* 0x00cfea0003c00000 */
        /* <DEDUP_REMOVED lines=8> */
.L_x_350:
[----:B------:R-:W-:Y:S01]  /*18ca0*/  IMAD.MOV.U32 R12, RZ, RZ, R6 ;  /* 0x000000ffff0c7224 */ /* 0x000fe200078e0006 */
[----:B------:R-:W-:Y:S01]  /*18cb0*/  MOV R11, RZ ;  /* 0x000000ff000b7202 */ /* 0x000fe20000000f00 */
[----:B------:R-:W-:Y:S01]  /*18cc0*/  IMAD.MOV.U32 R3, RZ, RZ, 0x181f ;  /* 0x0000181fff037424 */ /* 0x000fe200078e00ff */
[----:B------:R-:W-:Y:S02]  /*18cd0*/  MOV R2, 0x18cf0 ;  /* 0x00018cf000027802 */ /* 0x000fe40000000f00 */
[----:B------:R-:W-:Y:S05]  /*18ce0*/  CALL.REL.NOINC `($__internal_5_$__cuda_sm70_shflsync_idx_p) ;  /* 0x00000d0000007944 */ /* 0x000fea0003c00000 */
[----:B------:R-:W-:Y:S01]  /*18cf0*/  MOV R8, R11 ;  /* 0x0000000b00087202 */ /* 0x000fe20000000f00 */
[----:B------:R-:W-:Y:S05]  /*18d00*/  BRA `(.L_x_416) ;  /* 0xffffd77000007947 */ /* 0x000fea000383ffff */
.L_x_351:
[----:B------:R-:W-:Y:S01]  /*18d10*/  IMAD.MOV.U32 R12, RZ, RZ, R7 ;  /* 0x000000ffff0c7224 */ /* 0x000fe200078e0007 */
[----:B------:R-:W-:Y:S01]  /*18d20*/  MOV R11, RZ ;  /* 0x000000ff000b7202 */ /* 0x000fe20000000f00 */
[----:B------:R-:W-:Y:S01]  /*18d30*/  IMAD.MOV.U32 R3, RZ, RZ, 0x181f ;  /* 0x0000181fff037424 */ /* 0x000fe200078e00ff */
[----:B------:R-:W-:Y:S02]  /*18d40*/  MOV R2, 0x18d60 ;  /* 0x00018d6000027802 */ /* 0x000fe40000000f00 */
[----:B-12---:R-:W-:Y:S05]  /*18d50*/  CALL.REL.NOINC `($__internal_5_$__cuda_sm70_shflsync_idx_p) ;  /* 0x00000c9000007944 */ /* 0x006fea0003c00000 */
[----:B------:R-:W-:Y:S01]  /*18d60*/  MOV R2, R11 ;  /* 0x0000000b00027202 */ /* 0x000fe20000000f00 */
[----:B------:R-:W-:Y:S05]  /*18d70*/  BRA `(.L_x_417) ;  /* 0xffffd72000007947 */ /* 0x000fea000383ffff */
.L_x_352:
[----:B------:R-:W-:Y:S01]  /*18d80*/  IMAD.MOV.U32 R12, RZ, RZ, R6 ;  /* 0x000000ffff0c7224 */ /* 0x000fe200078e0006 */
[----:B------:R-:W-:Y:S01]  /*18d90*/  MOV R11, 0x1 ;  /* 0x00000001000b7802 */ /* 0x000fe20000000f00 */
[----:B--2---:R-:W-:Y:S01]  /*18da0*/  IMAD.MOV.U32 R3, RZ, RZ, 0x181f ;  /* 0x0000181fff037424 */ /* 0x004fe200078e00ff */
[----:B------:R-:W-:-:S02]  /*18db0*/  MOV R2, 0x18dd0 ;  /* 0x00018dd000027802 */ /* 0x000fc40000000f00 */
        /* <DEDUP_REMOVED lines=9> */
.L_x_353:
[----:B------:R-:W-:Y:S01]  /*18e50*/  IMAD.MOV.U32 R12, RZ, RZ, R6 ;  /* 0x000000ffff0c7224 */ /* 0x000fe200078e0006 */
[----:B------:R-:W-:Y:S01]  /*18e60*/  MOV R11, 0x2 ;  /* 0x00000002000b7802 */ /* 0x000fe20000000f00 */
[----:B-1----:R-:W-:Y:S01]  /*18e70*/  IMAD.MOV.U32 R3, RZ, RZ, 0x181f ;  /* 0x0000181fff037424 */ /* 0x002fe200078e00ff */
[----:B------:R-:W-:Y:S02]  /*18e80*/  MOV R2, 0x18ea0 ;  /* 0x00018ea000027802 */ /* 0x000fe40000000f00 */
[----:B---34-:R-:W-:Y:S05]  /*18e90*/  CALL.REL.NOINC `($__internal_5_$__cuda_sm70_shflsync_idx_p) ;  /* 0x00000b5000007944 */ /* 0x018fea0003c00000 */
[----:B------:R-:W-:Y:S01]  /*18ea0*/  MOV R8, R11 ;  /* 0x0000000b00087202 */ /* 0x000fe20000000f00 */
[----:B------:R-:W-:Y:S05]  /*18eb0*/  BRA `(.L_x_419) ;  /* 0xffffd6d000007947 */ /* 0x000fea000383ffff */
.L_x_354:
[----:B------:R-:W-:Y:S01]  /*18ec0*/  IMAD.MOV.U32 R12, RZ, RZ, R7 ;  /* 0x000000ffff0c7224 */ /* 0x000fe200078e0007 */
[----:B------:R-:W-:Y:S01]  /*18ed0*/  MOV R11, 0x2 ;  /* 0x00000002000b7802 */ /* 0x000fe20000000f00 */
[----:B-1----:R-:W-:Y:S01]  /*18ee0*/  IMAD.MOV.U32 R3, RZ, RZ, 0x181f ;  /* 0x0000181fff037424 */ /* 0x002fe200078e00ff */
[----:B------:R-:W-:Y:S02]  /*18ef0*/  MOV R2, 0x18f10 ;  /* 0x00018f1000027802 */ /* 0x000fe40000000f00 */
[----:B--234-:R-:W-:Y:S05]  /*18f00*/  CALL.REL.NOINC `($__internal_5_$__cuda_sm70_shflsync_idx_p) ;  /* 0x00000ae000007944 */ /* 0x01cfea0003c00000 */
[----:B------:R-:W-:Y:S01]  /*18f10*/  MOV R2, R11 ;  /* 0x0000000b00027202 */ /* 0x000fe20000000f00 */
[----:B------:R-:W-:Y:S05]  /*18f20*/  BRA `(.L_x_420) ;  /* 0xffffd68000007947 */ /* 0x000fea000383ffff */
.L_x_355:
        /* <DEDUP_REMOVED lines=13> */
.L_x_356:
[----:B------:R-:W-:Y:S01]  /*19000*/  IMAD.MOV.U32 R12, RZ, RZ, R6 ;  /* 0x000000ffff0c7224 */ /* 0x000fe200078e0006 */
[----:B------:R-:W-:Y:S01]  /*19010*/  MOV R11, 0x4 ;  /* 0x00000004000b7802 */ /* 0x000fe20000000f00 */
[----:B--2---:R-:W-:Y:S01]  /*19020*/  IMAD.MOV.U32 R3, RZ, RZ, 0x181f ;  /* 0x0000181fff037424 */ /* 0x004fe200078e00ff */
[----:B------:R-:W-:Y:S02]  /*19030*/  MOV R2, 0x19050 ;  /* 0x0001905000027802 */ /* 0x000fe40000000f00 */
[----:B-1-34-:R-:W-:Y:S05]  /*19040*/  CALL.REL.NOINC `($__internal_5_$__cuda_sm70_shflsync_idx_p) ;  /* 0x000009a000007944 */ /* 0x01afea0003c00000 */
[----:B------:R-:W-:Y:S01]  /*19050*/  MOV R8, R11 ;  /* 0x0000000b00087202 */ /* 0x000fe20000000f00 */
[----:B------:R-:W-:Y:S05]  /*19060*/  BRA `(.L_x_422) ;  /* 0xffffd63000007947 */ /* 0x000fea000383ffff */
.L_x_357:
[----:B------:R-:W-:Y:S01]  /*19070*/  IMAD.MOV.U32 R12, RZ, RZ, R7 ;  /* 0x000000ffff0c7224 */ /* 0x000fe200078e0007 */
[----:B------:R-:W-:Y:S01]  /*19080*/  MOV R11, 0x4 ;  /* 0x00000004000b7802 */ /* 0x000fe20000000f00 */
[----:B--2---:R-:W-:Y:S01]  /*19090*/  IMAD.MOV.U32 R3, RZ, RZ, 0x181f ;  /* 0x0000181fff037424 */ /* 0x004fe200078e00ff */
[----:B------:R-:W-:Y:S02]  /*190a0*/  MOV R2, 0x190c0 ;  /* 0x000190c000027802 */ /* 0x000fe40000000f00 */
[----:B-1-34-:R-:W-:Y:S05]  /*190b0*/  CALL.REL.NOINC `($__internal_5_$__cuda_sm70_shflsync_idx_p) ;  /* 0x0000093000007944 */ /* 0x01afea0003c00000 */
[----:B------:R-:W-:Y:S01]  /*190c0*/  MOV R2, R11 ;  /* 0x0000000b00027202 */ /* 0x000fe20000000f00 */
[----:B------:R-:W-:Y:S05]  /*190d0*/  BRA `(.L_x_423) ;  /* 0xffffd5e000007947 */ /* 0x000fea000383ffff */
.L_x_358:
[----:B------:R-:W-:Y:S01]  /*190e0*/  IMAD.MOV.U32 R12, RZ, RZ, R6 ;  /* 0x000000ffff0c7224 */ /* 0x000fe200078e0006 */
[----:B------:R-:W-:Y:S01]  /*190f0*/  MOV R11, 0x5 ;  /* 0x00000005000b7802 */ /* 0x000fe20000000f00 */
[----:B-1----:R-:W-:Y:S01]  /*19100*/  IMAD.MOV.U32 R3, RZ, RZ, 0x181f ;  /* 0x0000181fff037424 */ /* 0x002fe200078e00ff */
[----:B------:R-:W-:-:S02]  /*19110*/  MOV R2, 0x19130 ;  /* 0x0001913000027802 */ /* 0x000fc40000000f00 */
[----:B--234-:R-:W-:Y:S05]  /*19120*/  CALL.REL.NOINC `($__internal_5_$__cuda_sm70_shflsync_idx_p) ;  /* 0x000008c000007944 */ /* 0x01cfea0003c00000 */
        /* <DEDUP_REMOVED lines=8> */
.L_x_359:
[----:B------:R-:W-:Y:S01]  /*191b0*/  IMAD.MOV.U32 R12, RZ, RZ, R6 ;  /* 0x000000ffff0c7224 */ /* 0x000fe200078e0006 */
[----:B------:R-:W-:Y:S01]  /*191c0*/  MOV R11, 0x6 ;  /* 0x00000006000b7802 */ /* 0x000fe20000000f00 */
[----:B--2---:R-:W-:Y:S01]  /*191d0*/  IMAD.MOV.U32 R3, RZ, RZ, 0x181f ;  /* 0x0000181fff037424 */ /* 0x004fe200078e00ff */
[----:B------:R-:W-:Y:S02]  /*191e0*/  MOV R2, 0x19200 ;  /* 0x0001920000027802 */ /* 0x000fe40000000f00 */
[----:B-1--4-:R-:W-:Y:S05]  /*191f0*/  CALL.REL.NOINC `($__internal_5_$__cuda_sm70_shflsync_idx_p) ;  /* 0x000007f000007944 */ /* 0x012fea0003c00000 */
[----:B------:R-:W-:Y:S01]  /*19200*/  MOV R8, R11 ;  /* 0x0000000b00087202 */ /* 0x000fe20000000f00 */
[----:B------:R-:W-:Y:S05]  /*19210*/  BRA `(.L_x_425) ;  /* 0xffffd59000007947 */ /* 0x000fea000383ffff */
.L_x_360:
[----:B------:R-:W-:Y:S01]  /*19220*/  IMAD.MOV.U32 R12, RZ, RZ, R7 ;  /* 0x000000ffff0c7224 */ /* 0x000fe200078e0007 */
[----:B------:R-:W-:Y:S01]  /*19230*/  MOV R11, 0x6 ;  /* 0x00000006000b7802 */ /* 0x000fe20000000f00 */
[----:B--2---:R-:W-:Y:S01]  /*19240*/  IMAD.MOV.U32 R3, RZ, RZ, 0x181f ;  /* 0x0000181fff037424 */ /* 0x004fe200078e00ff */
[----:B------:R-:W-:Y:S02]  /*19250*/  MOV R2, 0x19270 ;  /* 0x0001927000027802 */ /* 0x000fe40000000f00 */
[----:B-1-34-:R-:W-:Y:S05]  /*19260*/  CALL.REL.NOINC `($__internal_5_$__cuda_sm70_shflsync_idx_p) ;  /* 0x0000078000007944 */ /* 0x01afea0003c00000 */
[----:B------:R-:W-:Y:S01]  /*19270*/  MOV R2, R11 ;  /* 0x0000000b00027202 */ /* 0x000fe20000000f00 */
[----:B------:R-:W-:Y:S05]  /*19280*/  BRA `(.L_x_426) ;  /* 0xffffd54000007947 */ /* 0x000fea000383ffff */
.L_x_361:
[----:B------:R-:W-:Y:S01]  /*19290*/  IMAD.MOV.U32 R12, RZ, RZ, R6 ;  /* 0x000000ffff0c7224 */ /* 0x000fe200078e0006 */
[----:B------:R-:W-:Y:S01]  /*192a0*/  MOV R11, 0x7 ;  /* 0x00000007000b7802 */ /* 0x000fe20000000f00 */
[----:B-1----:R-:W-:Y:S01]  /*192b0*/  IMAD.MOV.U32 R3, RZ, RZ, 0x181f ;  /* 0x0000181fff037424 */ /* 0x002fe200078e00ff */
[----:B------:R-:W-:-:S02]  /*192c0*/  MOV R2, 0x192e0 ;  /* 0x000192e000027802 */ /* 0x000fc40000000f00 */
[----:B--2-4-:R-:W-:Y:S05]  /*192d0*/  CALL.REL.NOINC `($__internal_5_$__cuda_sm70_shflsync_idx_p) ;  /* 0x0000071000007944 */ /* 0x014fea0003c00000 */
        /* <DEDUP_REMOVED lines=8> */
.L_x_363:
[----:B------:R-:W-:Y:S01]  /*19360*/  IMAD.MOV.U32 R12, RZ, RZ, R49 ;  /* 0x000000ffff0c7224 */ /* 0x000fe200078e0031 */
[----:B------:R-:W-:Y:S01]  /*19370*/  MOV R11, RZ ;  /* 0x000000ff000b7202 */ /* 0x000fe20000000f00 */
[----:B----4-:R-:W-:Y:S01]  /*19380*/  IMAD.MOV.U32 R3, RZ, RZ, 0x1f ;  /* 0x0000001fff037424 */ /* 0x010fe200078e00ff */
[----:B------:R-:W-:Y:S02]  /*19390*/  MOV R2, 0x193b0 ;  /* 0x000193b000027802 */ /* 0x000fe40000000f00 */
[----:B------:R-:W-:Y:S05]  /*193a0*/  CALL.REL.NOINC `($__internal_5_$__cuda_sm70_shflsync_idx_p) ;  /* 0x0000064000007944 */ /* 0x000fea0003c00000 */
[----:B------:R-:W-:Y:S01]  /*193b0*/  MOV R9, R11 ;  /* 0x0000000b00097202 */ /* 0x000fe20000000f00 */
[----:B------:R-:W-:Y:S05]  /*193c0*/  BRA `(.L_x_428) ;  /* 0xffffd5d000007947 */ /* 0x000fea000383ffff */
.L_x_364:
[----:B------:R-:W-:Y:S01]  /*193d0*/  IMAD.MOV.U32 R12, RZ, RZ, R49 ;  /* 0x000000ffff0c7224 */ /* 0x000fe200078e0031 */
[----:B------:R-:W-:Y:S01]  /*193e0*/  MOV R11, 0x1 ;  /* 0x00000001000b7802 */ /* 0x000fe20000000f00 */
[----:B----4-:R-:W-:Y:S01]  /*193f0*/  IMAD.MOV.U32 R3, RZ, RZ, 0x1f ;  /* 0x0000001fff037424 */ /* 0x010fe200078e00ff */
[----:B------:R-:W-:Y:S02]  /*19400*/  MOV R2, 0x19420 ;  /* 0x0001942000027802 */ /* 0x000fe40000000f00 */
[----:B-12---:R-:W-:Y:S05]  /*19410*/  CALL.REL.NOINC `($__internal_5_$__cuda_sm70_shflsync_idx_p) ;  /* 0x000005d000007944 */ /* 0x006fea0003c00000 */
[----:B------:R-:W-:Y:S01]  /*19420*/  MOV R8, R11 ;  /* 0x0000000b00087202 */ /* 0x000fe20000000f00 */
[----:B------:R-:W-:Y:S05]  /*19430*/  BRA `(.L_x_429) ;  /* 0xffffd58000007947 */ /* 0x000fea000383ffff */
.L_x_365:
[----:B------:R-:W-:Y:S02]  /*19440*/  MOV R2, 0x1 ;  /* 0x0000000100027802 */ /* 0x000fe40000000f00 */
[----:B------:R-:W-:-:S02]  /*19450*/  MOV R3, 0x19470 ;  /* 0x0001947000037802 */ /* 0x000fc40000000f00 */
[----:B-123--:R-:W-:Y:S05]  /*19460*/  CALL.REL.NOINC `($__internal_6_$__cuda_sm70_shflsync_up_p) ;  /* 0x000005d000007944 */ /* 0x00efea0003c00000 */
[----:B------:R-:W-:Y:S05]  /*19470*/  BRA `(.L_x_430) ;  /* 0xffffd67000007947 */ /* 0x000fea000383ffff */
.L_x_366:
[----:B------:R-:W-:Y:S02]  /*19480*/  MOV R2, 0x2 ;  /* 0x0000000200027802 */ /* 0x000fe40000000f00 */
[----:B------:R-:W-:-:S02]  /*19490*/  MOV R3, 0x194b0 ;  /* 0x000194b000037802 */ /* 0x000fc40000000f00 */
[----:B-12---:R-:W-:Y:S05]  /*194a0*/  CALL.REL.NOINC `($__internal_6_$__cuda_sm70_shflsync_up_p) ;  /* 0x0000059000007944 */ /* 0x006fea0003c00000 */
        /* <DEDUP_REMOVED lines=24> */
.L_x_370:
[----:B------:R-:W-:Y:S02]  /*19630*/  MOV R2, 0x1 ;  /* 0x0000000100027802 */ /* 0x000fe40000000f00 */
[----:B------:R-:W-:Y:S02]  /*19640*/  MOV R3, 0x19660 ;  /* 0x0001966000037802 */ /* 0x000fe40000000f00 */
[----:B------:R-:W-:Y:S05]  /*19650*/  CALL.REL.NOINC `($__internal_6_$__cuda_sm70_shflsync_up_p) ;  /* 0x000003e000007944 */ /* 0x000fea0003c00000 */
[----:B------:R-:W-:Y:S01]  /*19660*/  MOV R2, R4 ;  /* 0x0000000400027202 */ /* 0x000fe20000000f00 */
[----:B------:R-:W-:Y:S05]  /*19670*/  BRA `(.L_x_432) ;  /* 0xffffd6d000007947 */ /* 0x000fea000383ffff */
.L_x_371:
        /* <DEDUP_REMOVED lines=27> */
.L_x_373:
[----:B------:R-:W-:Y:S02]  /*19830*/  SEL R0, RZ, 0x1, P0 ;  /* 0x00000001ff007807 */ /* 0x000fe40000000000 */
[----:B------:R-:W-:Y:S02]  /*19840*/  MOV R2, 0x19860 ;  /* 0x0001986000027802 */ /* 0x000fe40000000f00 */
[----:B---3--:R-:W-:Y:S05]  /*19850*/  CALL.REL.NOINC `($__internal_7_$__cuda_sm70_votesync_ballot) ;  /* 0x0000025000007944 */ /* 0x008fea0003c00000 */
[----:B------:R-:W-:Y:S05]  /*19860*/  BRA `(.L_x_434) ;  /* 0xffffd67000007947 */ /* 0x000fea000383ffff */
.L_x_374:
[----:B------:R-:W-:Y:S01]  /*19870*/  IMAD.MOV.U32 R12, RZ, RZ, R6 ;  /* 0x000000ffff0c7224 */ /* 0x000fe200078e0006 */
[----:B--2---:R-:W-:Y:S01]  /*19880*/  MOV R11, R13 ;  /* 0x0000000d000b7202 */ /* 0x004fe20000000f00 */
[----:B------:R-:W-:Y:S01]  /*19890*/  IMAD.MOV.U32 R3, RZ, RZ, 0x1f ;  /* 0x0000001fff037424 */ /* 0x000fe200078e00ff */
[----:B------:R-:W-:Y:S02]  /*198a0*/  MOV R2, 0x198c0 ;  /* 0x000198c000027802 */ /* 0x000fe40000000f00 */
[----:B-1-3--:R-:W-:Y:S05]  /*198b0*/  CALL.REL.NOINC `($__internal_5_$__cuda_sm70_shflsync_idx_p) ;  /* 0x0000013000007944 */ /* 0x00afea0003c00000 */
[----:B------:R-:W-:Y:S01]  /*198c0*/  IMAD.MOV.U32 R8, RZ, RZ, R11 ;  /* 0x000000ffff087224 */ /* 0x000fe200078e000b */
[----:B------:R-:W-:Y:S01]  /*198d0*/  MOV R11, R13 ;  /* 0x0000000d000b7202 */ /* 0x000fe20000000f00 */
[----:B------:R-:W-:Y:S01]  /*198e0*/  IMAD.MOV.U32 R12, RZ, RZ, R7 ;  /* 0x000000ffff0c7224 */ /* 0x000fe200078e0007 */
[----:B------:R-:W-:Y:S02]  /*198f0*/  MOV R3, 0x1f ;  /* 0x0000001f00037802 */ /* 0x000fe40000000f00 */
[----:B------:R-:W-:-:S02]  /*19900*/  MOV R2, 0x19920 ;  /* 0x0001992000027802 */ /* 0x000fc40000000f00 */
[----:B------:R-:W-:Y:S05]  /*19910*/  CALL.REL.NOINC `($__internal_5_$__cuda_sm70_shflsync_idx_p) ;  /* 0x000000d000007944 */ /* 0x000fea0003c00000 */
[----:B------:R-:W-:Y:S01]  /*19920*/  MOV R7, R11 ;  /* 0x0000000b00077202 */ /* 0x000fe20000000f00 */
[----:B------:R-:W-:Y:S05]  /*19930*/  BRA `(.L_x_435) ;  /* 0xffffd5e000007947 */ /* 0x000fea000383ffff */
.L_x_377:
[----:B------:R-:W-:Y:S01]  /*19940*/  IMAD.MOV.U32 R12, RZ, RZ, R4 ;  /* 0x000000ffff0c7224 */ /* 0x000fe200078e0004 */
[----:B------:R-:W-:-:S02]  /*19950*/  MOV R3, 0x1f ;  /* 0x0000001f00037802 */ /* 0x000fc40000000f00 */
[----:B------:R-:W-:Y:S02]  /*19960*/  MOV R2, 0x19980 ;  /* 0x0001998000027802 */ /* 0x000fe40000000f00 */
[----:B-1234-:R-:W-:Y:S05]  /*19970*/  CALL.REL.NOINC `($__internal_5_$__cuda_sm70_shflsync_idx_p) ;  /* 0x0000007000007944 */ /* 0x01efea0003c00000 */
[----:B------:R-:W-:Y:S01]  /*19980*/  MOV R14, R11 ;  /* 0x0000000b000e7202 */ /* 0x000fe20000000f00 */
[----:B------:R-:W-:Y:S05]  /*19990*/  BRA `(.L_x_376) ;  /* 0xffffd5e000007947 */ /* 0x000fea000383ffff */
        .weak           $__internal_4_$__cuda_sm70_shflsync_bfly_p
        .type           $__internal_4_$__cuda_sm70_shflsync_bfly_p,@function
        .size           $__internal_4_$__cuda_sm70_shflsync_bfly_p,($__internal_5_$__cuda_sm70_shflsync_idx_p - $__internal_4_$__cuda_sm70_shflsync_bfly_p)
$__internal_4_$__cuda_sm70_shflsync_bfly_p:
[----:B------:R-:W-:Y:S04]  /*199a0*/  WARPSYNC R10 ;  /* 0x0000000a00007348 */ /* 0x000fe80003800000 */
[----:B------:R1:W2:Y:S01]  /*199b0*/  SHFL.BFLY PT, R0, R0, R8, R11 ;  /* 0x0c00000800007389 */ /* 0x0002a200000e000b */
[----:B------:R-:W-:Y:S02]  /*199c0*/  MOV R9, 0x0 ;  /* 0x0000000000097802 */ /* 0x000fe40000000f00 */
[----:B-1----:R-:W-:-:S04]  /*199d0*/  MOV R8, R4 ;  /* 0x0000000400087202 */ /* 0x002fc80000000f00 */
[----:B--2---:R-:W-:Y:S05]  /*199e0*/  RET.REL.NODEC R8 `(_ZN7cutlass13device_kernelIN5flash19enable_sm80_to_sm89INS1_16FlashAttnFwdSm80INS1_25CollectiveMainloopFwdSm80ILi4ELi1ELb0EN4cute5tupleIJNS5_1CILi128EEENS7_ILi80EEENS7_ILi64EEEEEELi64ENS_6half_tEfNS_4arch4Sm80ELb0ELb0ELb1ELb1ELb0ELb1ELb1ELb1EEENS1_21CollectiveEpilogueFwdINS6_IJS8_SA_S9_EEENS6_IJNS7_ILi1EEESI_SI_EEESC_SE_Li128ELb1ELb1ELb1ELb0EEENS1_36VarlenDynamicPersistentTileSchedulerILi128ELi80ELi128ELi128ELb1ELb1ELb0ELb0ELb1ELb1EEEEEEEEEvNT_6ParamsE) ;  /* 0xfffe661008007950 */ /* 0x004fea0003c3ffff */
        .weak           $__internal_5_$__cuda_sm70_shflsync_idx_p
        .type           $__internal_5_$__cuda_sm70_shflsync_idx_p,@function
        .size           $__internal_5_$__cuda_sm70_shflsync_idx_p,($__internal_6_$__cuda_sm70_shflsync_up_p - $__internal_5_$__cuda_sm70_shflsync_idx_p)
$__internal_5_$__cuda_sm70_shflsync_idx_p:
[----:B------:R-:W-:-:S04]  /*199f0*/  MOV R48, 0xffffffff ;  /* 0xffffffff00307802 */ /* 0x000fc80000000f00 */
[----:B------:R-:W-:Y:S04]  /*19a00*/  WARPSYNC R48 ;  /* 0x0000003000007348 */ /* 0x000fe80003800000 */
[----:B------:R1:W2:Y:S02]  /*19a10*/  SHFL.IDX PT, R11, R12, R11, R3 ;  /* 0x0000000b0c0b7389 */ /* 0x0002a400000e0003 */
[----:B-1----:R-:W-:-:S04]  /*19a20*/  MOV R3, 0x0 ;  /* 0x0000000000037802 */ /* 0x002fc80000000f00 */
[----:B--2---:R-:W-:Y:S05]  /*19a30*/  RET.REL.NODEC R2 `(_ZN7cutlass13device_kernelIN5flash19enable_sm80_to_sm89INS1_16FlashAttnFwdSm80INS1_25CollectiveMainloopFwdSm80ILi4ELi1ELb0EN4cute5tupleIJNS5_1CILi128EEENS7_ILi80EEENS7_ILi64EEEEEELi64ENS_6half_tEfNS_4arch4Sm80ELb0ELb0ELb1ELb1ELb0ELb1ELb1ELb1EEENS1_21CollectiveEpilogueFwdINS6_IJS8_SA_S9_EEENS6_IJNS7_ILi1EEESI_SI_EEESC_SE_Li128ELb1ELb1ELb1ELb0EEENS1_36VarlenDynamicPersistentTileSchedulerILi128ELi80ELi128ELi128ELb1ELb1ELb0ELb0ELb1ELb1EEEEEEEEEvNT_6ParamsE) ;  /* 0xfffe65c002007950 */ /* 0x004fea0003c3ffff */
        .weak           $__internal_6_$__cuda_sm70_shflsync_up_p
        .type           $__internal_6_$__cuda_sm70_shflsync_up_p,@function
        .size           $__internal_6_$__cuda_sm70_shflsync_up_p,($__internal_7_$__cuda_sm70_votesync_ballot - $__internal_6_$__cuda_sm70_shflsync_up_p)
$__internal_6_$__cuda_sm70_shflsync_up_p:
[----:B------:R-:W-:Y:S02]  /*19a40*/  IMAD.MOV.U32 R4, RZ, RZ, RZ ;  /* 0x000000ffff047224 */ /* 0x000fe400078e00ff */
[----:B------:R-:W-:-:S04]  /*19a50*/  IMAD.MOV.U32 R10, RZ, RZ, -0x1 ;  /* 0xffffffffff0a7424 */ /* 0x000fc800078e00ff */
[----:B------:R-:W-:Y:S04]  /*19a60*/  WARPSYNC R10 ;  /* 0x0000000a00007348 */ /* 0x000fe80003800000 */
[----:B------:R1:W2:Y:S02]  /*19a70*/  SHFL.UP PT, R4, R0, R2, R4 ;  /* 0x0400000200047389 */ /* 0x0002a400000e0004 */
[----:B-1----:R-:W-:Y:S02]  /*19a80*/  MOV R2, R3 ;  /* 0x0000000300027202 */ /* 0x002fe40000000f00 */
[----:B------:R-:W-:-:S04]  /*19a90*/  MOV R3, 0x0 ;  /* 0x0000000000037802 */ /* 0x000fc80000000f00 */
[----:B--2---:R-:W-:Y:S05]  /*19aa0*/  RET.REL.NODEC R2 `(_ZN7cutlass13device_kernelIN5flash19enable_sm80_to_sm89INS1_16FlashAttnFwdSm80INS1_25CollectiveMainloopFwdSm80ILi4ELi1ELb0EN4cute5tupleIJNS5_1CILi128EEENS7_ILi80EEENS7_ILi64EEEEEELi64ENS_6half_tEfNS_4arch4Sm80ELb0ELb0ELb1ELb1ELb0ELb1ELb1ELb1EEENS1_21CollectiveEpilogueFwdINS6_IJS8_SA_S9_EEENS6_IJNS7_ILi1EEESI_SI_EEESC_SE_Li128ELb1ELb1ELb1ELb0EEENS1_36VarlenDynamicPersistentTileSchedulerILi128ELi80ELi128ELi128ELb1ELb1ELb0ELb0ELb1ELb1EEEEEEEEEvNT_6ParamsE) ;  /* 0xfffe655002007950 */ /* 0x004fea0003c3ffff */
        .weak           $__internal_7_$__cuda_sm70_votesync_ballot
        .type           $__internal_7_$__cuda_sm70_votesync_ballot,@function
        .size           $__internal_7_$__cuda_sm70_votesync_ballot,(.L_x_3234 - $__internal_7_$__cuda_sm70_votesync_ballot)
$__internal_7_$__cuda_sm70_votesync_ballot:
[----:B------:R-:W-:Y:S01]  /*19ab0*/  ISETP.NE.U32.AND P0, PT, R0, 0x1, PT ;  /* 0x000000010000780c */ /* 0x000fe20003f05070 */
[----:B------:R-:W-:-:S04]  /*19ac0*/  IMAD.MOV.U32 R3, RZ, RZ, -0x1 ;  /* 0xffffffffff037424 */ /* 0x000fc800078e00ff */
[----:B------:R-:W-:Y:S08]  /*19ad0*/  WARPSYNC R3 ;  /* 0x0000000300007348 */ /* 0x000ff00003800000 */
[----:B------:R-:W-:-:S04]  /*19ae0*/  VOTE.ANY R0, PT, !P0 ;  /* 0x0000000000007806 */ /* 0x000fc800040e0100 */
[----:B------:R-:W-:Y:S01]  /*19af0*/  LOP3.LUT R0, R0, R3, RZ, 0xc0, !PT ;  /* 0x0000000300007212 */ /* 0x000fe200078ec0ff */
[----:B------:R-:W-:-:S04]  /*19b00*/  IMAD.MOV.U32 R3, RZ, RZ, 0x0 ;  /* 0x00000000ff037424 */ /* 0x000fc800078e00ff */
[----:B------:R-:W-:Y:S05]  /*19b10*/  RET.REL.NODEC R2 `(_ZN7cutlass13device_kernelIN5flash19enable_sm80_to_sm89INS1_16FlashAttnFwdSm80INS1_25CollectiveMainloopFwdSm80ILi4ELi1ELb0EN4cute5tupleIJNS5_1CILi128EEENS7_ILi80EEENS7_ILi64EEEEEELi64ENS_6half_tEfNS_4arch4Sm80ELb0ELb0ELb1ELb1ELb0ELb1ELb1ELb1EEENS1_21CollectiveEpilogueFwdINS6_IJS8_SA_S9_EEENS6_IJNS7_ILi1EEESI_SI_EEESC_SE_Li128ELb1ELb1ELb1ELb0EEENS1_36VarlenDynamicPersistentTileSchedulerILi128ELi80ELi128ELi128ELb1ELb1ELb0ELb0ELb1ELb1EEEEEEEEEvNT_6ParamsE) ;  /* 0xfffe64e002007950 */ /* 0x000fea0003c3ffff */
.L_x_436:
        /* <DEDUP_REMOVED lines=14> */
.L_x_3234:


//--------------------- .text._ZN7cutlass13device_kernelIN5flash19enable_sm80_to_sm89INS1_16FlashAttnFwdSm80INS1_25CollectiveMainloopFwdSm80ILi4ELi1ELb0EN4cute5tupleIJNS5_1CILi128EEENS7_ILi96EEENS7_ILi64EEEEEELi64ENS_6half_tEfNS_4arch4Sm80ELb0ELb1ELb1ELb0ELb0ELb0ELb1ELb1EEENS1_21CollectiveEpilogueFwdINS6_IJS8_SA_S9_EEENS6_IJNS7_ILi1EEESI_SI_EEESC_SE_Li128ELb0ELb1ELb1ELb0EEENS1_19SingleTileSchedulerILb0ELb1ELb1ELi128EEEEEEEEEvNT_6ParamsE --------------------------
	.section	.text._ZN7cutlass13device_kernelIN5flash19enable_sm80_to_sm89INS1_16FlashAttnFwdSm80INS1_25CollectiveMainloopFwdSm80ILi4ELi1ELb0EN4cute5tupleIJNS5_1CILi128EEENS7_ILi96EEENS7_ILi64EEEEEELi64ENS_6half_tEfNS_4arch4Sm80ELb0ELb1ELb1ELb0ELb0ELb0ELb1ELb1EEENS1_21CollectiveEpilogueFwdINS6_IJS8_SA_S9_EEENS6_IJNS7_ILi1EEESI_SI_EEESC_SE_Li128ELb0ELb1ELb1ELb0EEENS1_19SingleTileSchedulerILb0ELb1ELb1ELi128EEEEEEEEEvNT_6ParamsE,"ax",@progbits
	.sectioninfo	@"SHI_REGISTERS=255"
	.align	128
.text._ZN7cutlass13device_kernelIN5flash19enable_sm80_to_sm89INS1_16FlashAttnFwdSm80INS1_25CollectiveMainloopFwdSm80ILi4ELi1ELb0EN4cute5tupleIJNS5_1CILi128EEENS7_ILi96EEENS7_ILi64EEEEEELi64ENS_6half_tEfNS_4arch4Sm80ELb0ELb1ELb1ELb0ELb0ELb0ELb1ELb1EEENS1_21CollectiveEpilogueFwdINS6_IJS8_SA_S9_EEENS6_IJNS7_ILi1EEESI_SI_EEESC_SE_Li128ELb0ELb1ELb1ELb0EEENS1_19SingleTileSchedulerILb0ELb1ELb1ELi128EEEEEEEEEvNT_6ParamsE:
        .type           _ZN7cutlass13device_kernelIN5flash19enable_sm80_to_sm89INS1_16FlashAttnFwdSm80INS1_25CollectiveMainloopFwdSm80ILi4ELi1ELb0EN4cute5tupleIJNS5_1CILi128EEENS7_ILi96EEENS7_ILi64EEEEEELi64ENS_6half_tEfNS_4arch4Sm80ELb0ELb1ELb1ELb0ELb0ELb0ELb1ELb1EEENS1_21CollectiveEpilogueFwdINS6_IJS8_SA_S9_EEENS6_IJNS7_ILi1EEESI_SI_EEESC_SE_Li128ELb0ELb1ELb1ELb0EEENS1_19SingleTileSchedulerILb0ELb1ELb1ELi128EEEEEEEEEvNT_6ParamsE,@function
        .size           _ZN7cutlass13device_kernelIN5flash19enable_sm80_to_sm89INS1_16FlashAttnFwdSm80INS1_25CollectiveMainloopFwdSm80ILi4ELi1ELb0EN4cute5tupleIJNS5_1CILi128EEENS7_ILi96EEENS7_ILi64EEEEEELi64ENS_6half_tEfNS_4arch4Sm80ELb0ELb1ELb1ELb0ELb0ELb0ELb1ELb1EEENS1_21CollectiveEpilogueFwdINS6_IJS8_SA_S9_EEENS6_IJNS7_ILi1EEESI_SI_EEESC_SE_Li128ELb0ELb1ELb1ELb0EEENS1_19SingleTileSchedulerILb0ELb1ELb1ELi128EEEEEEEEEvNT_6ParamsE,(.L_x_3239 - _ZN7cutlass13device_kernelIN5flash19enable_sm80_to_sm89INS1_16FlashAttnFwdSm80INS1_25CollectiveMainloopFwdSm80ILi4ELi1ELb0EN4cute5tupleIJNS5_1CILi128EEENS7_ILi96EEENS7_ILi64EEEEEELi64ENS_6half_tEfNS_4arch4Sm80ELb0ELb1ELb1ELb0ELb0ELb0ELb1ELb1EEENS1_21CollectiveEpilogueFwdINS6_IJS8_SA_S9_EEENS6_IJNS7_ILi1EEESI_SI_EEESC_SE_Li128ELb0ELb1ELb1ELb0EEENS1_19SingleTileSchedulerILb0ELb1ELb1ELi128EEEEEEEEEvNT_6ParamsE)
        .other          _ZN7cutlass13device_kernelIN5flash19enable_sm80_to_sm89INS1_16FlashAttnFwdSm80INS1_25CollectiveMainloopFwdSm80ILi4ELi1ELb0EN4cute5tupleIJNS5_1CILi128EEENS7_ILi96EEENS7_ILi64EEEEEELi64ENS_6half_tEfNS_4arch4Sm80ELb0ELb1ELb1ELb0ELb0ELb0ELb1ELb1EEENS1_21CollectiveEpilogueFwdINS6_IJS8_SA_S9_EEENS6_IJNS7_ILi1EEESI_SI_EEESC_SE_Li128ELb0ELb1ELb1ELb0EEENS1_19SingleTileSchedulerILb0ELb1ELb1ELi128EEEEEEEEEvNT_6ParamsE,@"STO_CUDA_ENTRY STV_DEFAULT"
_ZN7cutlass13device_kernelIN5flash19enable_sm80_to_sm89INS1_16FlashAttnFwdSm80INS1_25CollectiveMainloopFwdSm80ILi4ELi1ELb0EN4cute5tupleIJNS5_1CILi128EEENS7_ILi96EEENS7_ILi64EEEEEELi64ENS_6half_tEfNS_4arch4Sm80ELb0ELb1ELb1ELb0ELb0ELb0ELb1ELb1EEENS1_21CollectiveEpilogueFwdINS6_IJS8_SA_S9_EEENS6_IJNS7_ILi1EEESI_SI_EEESC_SE_Li128ELb0ELb1ELb1ELb0EEENS1_19SingleTileSchedulerILb0ELb1ELb1ELi128EEEEEEEEEvNT_6ParamsE:
[----:B------:R-:W-:Y:S02]  /*0000*/  MOV R1, c[0x0][0x28] ;  /* 0x00000a0000017a02 */ /* 0x000fe40000000f00 */
[----:B------:R-:W1:Y:S01]  /*0010*/  S2R R210, SR_TID.X ;  /* 0x0000000000d27919 */ /* 0x000e620000002100 */
[----:B------:R-:W2:Y:S01]  /*0020*/  S2UR UR6, SR_CTAID.Y ;  /* 0x00000000000679c3 */ /* 0x000ea20000002600 */
[----:B------:R-:W-:Y:S02]  /*0030*/  IADD3 R1, R1, -0x78, RZ ;  /* 0xffffff8801017810 */ /* 0x000fe40007ffe0ff */
[----:B------:R-:W3:Y:S01]  /*0040*/  S2R R19, SR_CTAID.Z ;  /* 0x0000000000137919 */ /* 0x000ee20000002700 */
[----:B-1----:R-:W-:-:S06]  /*0050*/  SHF.R.U32.HI R0, RZ, 0x5, R210 ;  /* 0x00000005ff007819 */ /* 0x002fcc00000116d2 */
[----:B------:R-:W1:Y:S02]  /*0060*/  SHFL.IDX PT, R0, R0, RZ, 0x1f ;  /* 0x00001fff00007589 */ /* 0x000e6400000e0000 */
[----:B-1----:R-:W-:-:S13]  /*0070*/  ISETP.NE.AND P0, PT, R0, RZ, PT ;  /* 0x000000ff0000720c */ /* 0x002fda0003f05270 */
[----:B--2---:R-:W-:Y:S05]  /*0080*/  @!P0 BRA `(.L_x_437) ;  /* 0x0000009000008947 */ /* 0x004fea0003800000 */
[----:B---3--:R-:W-:Y:S01]  /*0090*/  MOV R0, c[0x0][0x550] ;  /* 0x0001540000007a02 */ /* 0x008fe20000000f00 */
[----:B------:R-:W-:-:S03]  /*00a0*/  UMOV UR11, UR6 ;  /* 0x00000006000b7c82 */ /* 0x000fc60008000000 */
[----:B------:R-:W-:-:S13]  /*00b0*/  ISETP.NE.AND P0, PT, R0, 0x1, PT ;  /* 0x000000010000780c */ /* 0x000fda0003f05270 */
[----:B------:R-:W-:Y:S05]  /*00c0*/  @!P0 BRA `(.L_x_438) ;  /* 0x000000b000008947 */ /* 0x000fea0003800000 */
[----:B------:R-:W-:Y:S02]  /*00d0*/  ULDC UR4, c[0x0][0x554] ;  /* 0x0001550000047ab9 */ /* 0x000fe40000000800 */
[----:B------:R-:W-:Y:S02]  /*00e0*/  UIMAD.WIDE.U32 UR4, UR6, UR4, URZ ;  /* 0x00000004060472a5 */ /* 0x000fe4000f8e003f */
[----:B------:R-:W-:Y:S02]  /*00f0*/  ULDC UR11, c[0x0][0x558] ;  /* 0x00015600000b7ab9 */ /* 0x000fe40000000800 */
[----:B------:R-:W-:Y:S01]  /*0100*/  USHF.R.U32.HI UR11, URZ, UR11, UR5 ;  /* 0x0000000b3f0b7299 */ /* 0x000fe20008011605 */
[----:B------:R-:W-:Y:S05]  /*0110*/  BRA `(.L_x_438) ;  /* 0x0000006000007947 */ /* 0x000fea0003800000 */
.L_x_437:
[----:B---3--:R-:W-:Y:S02]  /*0120*/  ULDC.64 UR4, c[0x0][0x550] ;  /* 0x0001540000047ab9 */ /* 0x008fe40000000a00 */
[----:B------:R-:W-:Y:S02]  /*0130*/  UISETP.NE.AND UP0, UPT, UR4, 0x1, UPT ;  /* 0x000000010400788c */ /* 0x000fe4000bf05270 */
[----:B------:R-:W-:-:S02]  /*0140*/  UIMAD.WIDE.U32 UR8, UR6, UR5, URZ ;  /* 0x00000005060872a5 */ /* 0x000fc4000f8e003f */
[----:B------:R-:W-:Y:S02]  /*0150*/  ULDC UR4, c[0x0][0x558] ;  /* 0x0001560000047ab9 */ /* 0x000fe40000000800 */
[----:B------:R-:W-:-:S05]  /*0160*/  UMOV UR11, UR6 ;  /* 0x00000006000b7c82 */ /* 0x000fca0008000000 */
[----:B------:R-:W-:-:S03]  /*0170*/  @UP0 USHF.R.U32.HI UR11, URZ, UR4, UR9 ;  /* 0x000000043f0b0299 */ /* 0x000fc60008011609 */
.L_x_438:
[----:B------:R-:W-:Y:S01]  /*0180*/  ISETP.GE.AND P0, PT, R19, RZ, PT ;  /* 0x000000ff1300720c */ /* 0x000fe20003f06270 */
[----:B------:R-:W-:Y:S02]  /*0190*/  UIADD3 UR4, -UR11, URZ, URZ ;  /* 0x0000003f0b047290 */ /* 0x000fe4000fffe13f */
[----:B------:R-:W-:Y:S02]  /*01a0*/  ULDC UR10, c[0x0][0x550] ;  /* 0x00015400000a7ab9 */ /* 0x000fe40000000800 */
[----:B------:R-:W-:-:S08]  /*01b0*/  UIMAD UR10, UR4, UR10, UR6 ;  /* 0x0000000a040a72a4 */ /* 0x000fd0000f8e0206 */
[----:B------:R-:W-:Y:S05]  /*01c0*/  @!P0 EXIT ;  /* 0x000000000000894d */ /* 0x000fea0003800000 */
[----:B------:R-:W1:Y:S01]  /*01d0*/  S2UR UR7, SR_CTAID.X ;  /* 0x00000000000779c3 */ /* 0x000e620000002500 */
[----:B------:R-:W-:Y:S02]  /*01e0*/  ULDC UR4, c[0x0][0x2c4] ;  /* 0x0000b10000047ab9 */ /* 0x000fe40000000800 */
[----:B------:R-:W-:Y:S02]  /*01f0*/  UISETP.NE.AND UP2, UPT, UR4, 0x1, UPT ;  /* 0x000000010400788c */ /* 0x000fe4000bf45270 */
[----:B------:R-:W-:Y:S02]  /*0200*/  UMOV UR6, 0x1 ;  /* 0x0000000100067882 */ /* 0x000fe40000000000 */
[----:B------:R-:W-:Y:S02]  /*0210*/  ULDC.64 UR4, c[0x0][0x328] ;  /* 0x0000ca0000047ab9 */ /* 0x000fe40000000a00 */
[----:B------:R-:W-:Y:S02]  /*0220*/  UISETP.LE.AND UP1, UPT, UR6, UR5, UPT ;  /* 0x000000050600728c */ /* 0x000fe4000bf23270 */
[----:B------:R-:W-:-:S02]  /*0230*/  ULDC.64 UR8, c[0x0][0x2c8] ;  /* 0x0000b20000087ab9 */ /* 0x000fc40000000a00 */
[----:B------:R-:W-:Y:S02]  /*0240*/  ULDC UR12, c[0x0][0x168] ;  /* 0x00005a00000c7ab9 */ /* 0x000fe40000000800 */
[----:B------:R-:W-:Y:S01]  /*0250*/  PLOP3.LUT P0, PT, PT, PT, UP1, 0x40, 0x0 ;  /* 0x000000000000781c */ /* 0x000fe20003f0e818 */
[----:B------:R-:W-:Y:S02]  /*0260*/  UIADD3 UR12, UR6, -UR12, URZ ;  /* 0x8000000c060c7290 */ /* 0x000fe4000fffe03f */
[----:B------:R-:W-:Y:S02]  /*0270*/  ULDC UR5, c[0x0][0x1d0] ;  /* 0x0000740000057ab9 */ /* 0x000fe40000000800 */
[----:B-1----:R-:W-:-:S04]  /*0280*/  USHF.L.U32 UR7, UR7, 0x7, URZ ;  /* 0x0000000707077899 */ /* 0x002fc8000800063f */
[----:B------:R-:W-:-:S04]  /*0290*/  @UP2 UIADD3 UR14, UR7, 0x7f, URZ ;  /* 0x0000007f070e2890 */ /* 0x000fc8000fffe03f */
[----:B------:R-:W-:Y:S02]  /*02a0*/  UIMAD.WIDE.U32 UR14, UR14, UR8, URZ ;  /* 0x000000080e0e72a5 */ /* 0x000fe4000f8e003f */
[----:B------:R-:W-:Y:S02]  /*02b0*/  UIADD3 UR8, UR7, 0x7f, URZ ;  /* 0x0000007f07087890 */ /* 0x000fe4000fffe03f */
[----:B------:R-:W-:-:S04]  /*02c0*/  @UP2 USHF.R.U32.HI UR8, URZ, UR9, UR15 ;  /* 0x000000093f082299 */ /* 0x000fc8000801160f */
[----:B------:R-:W-:-:S04]  /*02d0*/  UIADD3 UR5, UR8, UR5, UR12 ;  /* 0x0000000508057290 */ /* 0x000fc8000fffe00c */
[----:B------:R-:W-:Y:S01]  /*02e0*/  UIADD3 UR8, UR5, UR4, URZ ;  /* 0x0000000405087290 */ /* 0x000fe2000fffe03f */
[----:B------:R-:W-:Y:S05]  /*02f0*/  @P0 BRA `(.L_x_439) ;  /* 0x0000014000000947 */ /* 0x000fea0003800000 */
[----:B------:R-:W-:Y:S01]  /*0300*/  ISETP.LT.AND P0, PT, RZ, UR5, PT ;  /* 0x00000005ff007c0c */ /* 0x000fe2000bf01270 */
[----:B------:R-:W-:-:S12]  /*0310*/  UIADD3 UR9, UR5, -0x1, URZ ;  /* 0xffffffff05097890 */ /* 0x000fd8000fffe03f */
[----:B------:R-:W-:Y:S05]  /*0320*/  @P0 BRA `(.L_x_440) ;  /* 0x0000008000000947 */ /* 0x000fea0003800000 */
[----:B------:R-:W-:Y:S02]  /*0330*/  ULDC UR4, c[0x0][0x32c] ;  /* 0x0000cb0000047ab9 */ /* 0x000fe40000000800 */
[----:B------:R-:W-:Y:S02]  /*0340*/  UISETP.NE.AND UP0, UPT, UR6, UR4, UPT ;  /* 0x000000040600728c */ /* 0x000fe4000bf05270 */
[----:B------:R-:W-:-:S03]  /*0350*/  UIADD3 UR9, -UR5, URZ, URZ ;  /* 0x0000003f05097290 */ /* 0x000fc6000fffe13f */
[----:B------:R-:W-:Y:S02]  /*0360*/  ULDC.64 UR4, c[0x0][0x330] ;  /* 0x0000cc0000047ab9 */ /* 0x000fe40000000a00 */
[----:B------:R-:W-:-:S04]  /*0370*/  UIMAD.WIDE.U32 UR12, UR9, UR4, URZ ;  /* 0x00000004090c72a5 */ /* 0x000fc8000f8e003f */
[----:B------:R-:W-:-:S04]  /*0380*/  @UP0 USHF.R.U32.HI UR9, URZ, UR5, UR13 ;  /* 0x000000053f090299 */ /* 0x000fc8000801160d */
[----:B------:R-:W-:Y:S01]  /*0390*/  ULOP3.LUT UR9, URZ, UR9, URZ, 0x33, !UPT ;  /* 0x000000093f097292 */ /* 0x000fe2000f8e333f */
[----:B------:R-:W-:Y:S05]  /*03a0*/  BRA `(.L_x_441) ;  /* 0x0000005000007947 */ /* 0x000fea0003800000 */
.L_x_440:
[----:B------:R-:W-:Y:S02]  /*03b0*/  ULDC UR4, c[0x0][0x32c] ;  /* 0x0000cb0000047ab9 */ /* 0x000fe40000000800 */
[----:B------:R-:W-:-:S03]  /*03c0*/  UISETP.NE.AND UP0, UPT, UR6, UR4, UPT ;  /* 0x000000040600728c */ /* 0x000fc6000bf05270 */
[----:B------:R-:W-:Y:S02]  /*03d0*/  ULDC.64 UR4, c[0x0][0x330] ;  /* 0x0000cc0000047ab9 */ /* 0x000fe40000000a00 */
[----:B------:R-:W-:-:S06]  /*03e0*/  UIMAD.WIDE.U32 UR12, UR9, UR4, URZ ;  /* 0x00000004090c72a5 */ /* 0x000fcc000f8e003f */
[----:B------:R-:W-:Y:S02]  /*03f0*/  @UP0 USHF.R.U32.HI UR9, URZ, UR5, UR13 ;  /* 0x000000053f090299 */ /* 0x000fe4000801160d */
.L_x_441:
[----:B------:R-:W-:Y:S02]  /*0400*/  ULDC UR4, c[0x0][0x32c] ;  /* 0x0000cb0000047ab9 */ /* 0x000fe40000000800 */
[----:B------:R-:W-:-:S04]  /*0410*/  UIMAD UR4, UR9, UR4, UR4 ;  /* 0x00000004090472a4 */ /* 0x000fc8000f8e0204 */
[----:B------:R-:W-:-:S04]  /*0420*/  UISETP.LT.AND UP0, UPT, UR8, UR4, UPT ;  /* 0x000000040800728c */ /* 0x000fc8000bf01270 */
[----:B------:R-:W-:-:S03]  /*0430*/  USEL UR8, UR8, UR4, UP0 ;  /* 0x0000000408087287 */ /* 0x000fc60008000000 */
.L_x_439:
[----:B------:R-:W-:Y:S01]  /*0440*/  ULDC.64 UR4, c[0x0][0x2c8] ;  /* 0x0000b20000047ab9 */ /* 0x000fe20000000a00 */
[----:B------:R-:W-:Y:S01]  /*0450*/  PLOP3.LUT P0, PT, PT, PT, UP1, 0x40, 0x0 ;  /* 0x000000000000781c */ /* 0x000fe20003f0e818 */
[----:B------:R-:W-:Y:S02]  /*0460*/  UIMAD.WIDE.U32 UR14, UR7, UR4, URZ ;  /* 0x00000004070e72a5 */ /* 0x000fe4000f8e003f */
[----:B------:R-:W-:Y:S02]  /*0470*/  UMOV UR12, 0x5f ;  /* 0x0000005f000c7882 */ /* 0x000fe40000000000 */
[----:B------:R-:W-:Y:S02]  /*0480*/  ULDC UR6, c[0x0][0x1d0] ;  /* 0x0000740000067ab9 */ /* 0x000fe40000000800 */
[----:B------:R-:W-:Y:S02]  /*0490*/  UIADD3 UR8, UR8, 0x5f, URZ ;  /* 0x0000005f08087890 */ /* 0x000fe4000fffe03f */
[----:B------:R-:W-:-:S02]  /*04a0*/  UIADD3 UR12, UR12, UR6, URZ ;  /* 0x000000060c0c7290 */ /* 0x000fc4000fffe03f */
[----:B------:R-:W-:Y:S02]  /*04b0*/  UIMAD.WIDE UR8, UR8, 0x2aaaaaab, URZ ;  /* 0x2aaaaaab080878a5 */ /* 0x000fe4000f8e023f */
[----:B------:R-:W-:Y:S02]  /*04c0*/  UIMAD.WIDE UR12, UR12, 0x2aaaaaab, URZ ;  /* 0x2aaaaaab0c0c78a5 */ /* 0x000fe4000f8e023f */
[----:B------:R-:W-:Y:S02]  /*04d0*/  ULDC UR14, c[0x0][0x168] ;  /* 0x00005a00000e7ab9 */ /* 0x000fe40000000800 */
[----:B------:R-:W-:Y:S02]  /*04e0*/  UMOV UR4, UR7 ;  /* 0x0000000700047c82 */ /* 0x000fe40008000000 */
[----:B------:R-:W-:Y:S02]  /*04f0*/  @UP2 USHF.R.U32.HI UR4, URZ, UR5, UR15 ;  /* 0x000000053f042299 */ /* 0x000fe4000801160f */
[----:B------:R-:W-:-:S02]  /*0500*/  UIADD3 UR6, UR6, -UR14, URZ ;  /* 0x8000000e06067290 */ /* 0x000fc4000fffe03f */
[----:B------:R-:W-:Y:S02]  /*0510*/  USHF.R.U32.HI UR8, URZ, 0x1f, UR9 ;  /* 0x0000001f3f087899 */ /* 0x000fe40008011609 */
[----:B------:R-:W-:Y:S02]  /*0520*/  USHF.R.U32.HI UR12, URZ, 0x1f, UR13 ;  /* 0x0000001f3f0c7899 */ /* 0x000fe4000801160d */
[----:B------:R-:W-:Y:S02]  /*0530*/  UIADD3 UR4, UR6, UR4, URZ ;  /* 0x0000000406047290 */ /* 0x000fe4000fffe03f */
[----:B------:R-:W-:Y:S02]  /*0540*/  ULDC UR5, c[0x0][0x324] ;  /* 0x0000c90000057ab9 */ /* 0x000fe40000000800 */
[----:B------:R-:W-:Y:S02]  /*0550*/  ULEA.HI.SX32 UR8, UR9, UR8, 0x1c ;  /* 0x0000000809087291 */ /* 0x000fe4000f8fe23f */
[----:B------:R-:W-:-:S02]  /*0560*/  ULEA.HI.SX32 UR12, UR13, UR12, 0x1c ;  /* 0x0000000c0d0c7291 */ /* 0x000fc4000f8fe23f */
[----:B------:R-:W-:Y:S02]  /*0570*/  UIADD3 UR5, UR4, -UR5, URZ ;  /* 0x8000000504057290 */ /* 0x000fe4000fffe03f */
[----:B------:R-:W-:-:S04]  /*0580*/  UISETP.LT.AND UP0, UPT, UR12, UR8, UPT ;  /* 0x000000080c00728c */ /* 0x000fc8000bf01270 */
[----:B------:R-:W-:Y:S01]  /*0590*/  USEL UR8, UR12, UR8, UP0 ;  /* 0x000000080c087287 */ /* 0x000fe20008000000 */
[----:B------:R-:W-:Y:S01]  /*05a0*/  MOV R3, UR5 ;  /* 0x0000000500037c02 */ /* 0x000fe20008000f00 */
[----:B------:R-:W-:Y:S05]  /*05b0*/  @P0 BRA `(.L_x_442) ;  /* 0x0000010000000947 */ /* 0x000fea0003800000 */
[----:B------:R-:W-:-:S04]  /*05c0*/  MOV R0, UR4 ;  /* 0x0000000400007c02 */ /* 0x000fc80008000f00 */
[----:B------:R-:W-:-:S13]  /*05d0*/  ISETP.GT.AND P0, PT, R0, -0x1, PT ;  /* 0xffffffff0000780c */ /* 0x000fda0003f04270 */
[----:B------:R-:W-:Y:S05]  /*05e0*/  @P0 BRA `(.L_x_443) ;  /* 0x0000007000000947 */ /* 0x000fea0003800000 */
[----:B------:R-:W-:Y:S01]  /*05f0*/  IMAD.MOV.U32 R2, RZ, RZ, c[0x0][0x32c] ;  /* 0x0000cb00ff027624 */ /* 0x000fe200078e00ff */
[----:B------:R-:W-:-:S04]  /*0600*/  LOP3.LUT R0, RZ, R0, RZ, 0x33, !PT ;  /* 0x00000000ff007212 */ /* 0x000fc800078e33ff */
[----:B------:R-:W-:-:S13]  /*0610*/  ISETP.NE.AND P0, PT, R2, 0x1, PT ;  /* 0x000000010200780c */ /* 0x000fda0003f05270 */
[----:B------:R-:W-:-:S05]  /*0620*/  @P0 IMAD.HI.U32 R2, R0, c[0x0][0x330], RZ ;  /* 0x0000cc0000020a27 */ /* 0x000fca00078e00ff */
[----:B------:R-:W-:-:S04]  /*0630*/  @P0 SHF.R.U32.HI R0, RZ, c[0x0][0x334], R2 ;  /* 0x0000cd00ff000a19 */ /* 0x000fc80000011602 */
[----:B------:R-:W-:Y:S01]  /*0640*/  LOP3.LUT R0, RZ, R0, RZ, 0x33, !PT ;  /* 0x00000000ff007212 */ /* 0x000fe200078e33ff */
[----:B------:R-:W-:Y:S05]  /*0650*/  BRA `(.L_x_444) ;  /* 0x0000004000007947 */ /* 0x000fea0003800000 */
.L_x_443:
[----:B------:R-:W-:-:S04]  /*0660*/  MOV R2, c[0x0][0x32c] ;  /* 0x0000cb0000027a02 */ /* 0x000fc80000000f00 */
[----:B------:R-:W-:-:S13]  /*0670*/  ISETP.NE.AND P0, PT, R2, 0x1, PT ;  /* 0x000000010200780c */ /* 0x000fda0003f05270 */
[----:B------:R-:W-:-:S05]  /*0680*/  @P0 IMAD.HI.U32 R2, R0, c[0x0][0x330], RZ ;  /* 0x0000cc0000020a27 */ /* 0x000fca00078e00ff */
[----:B------:R-:W-:-:S05]  /*0690*/  @P0 SHF.R.U32.HI R0, RZ, c[0x0][0x334], R2 ;  /* 0x0000cd00ff000a19 */ /* 0x000fca0000011602 */
.L_x_444:
[----:B------:R-:W-:-:S05]  /*06a0*/  IMAD R0, R0, c[0x0][0x32c], RZ ;  /* 0x0000cb0000007a24 */ /* 0x000fca00078e02ff */
[----:B------:R-:W-:-:S05]  /*06b0*/  IMNMX R3, R3, R0, !PT ;  /* 0x0000000003037217 */ /* 0x000fca0007800200 */
.L_x_442:
[----:B------:R-:W-:Y:S01]  /*06c0*/  IMAD.HI R0, R3, 0x2aaaaaab, RZ ;  /* 0x2aaaaaab03007827 */ /* 0x000fe200078e02ff */
[----:B------:R-:W-:Y:S02]  /*06d0*/  USHF.R.U32.HI UR5, URZ, 0x10, UR10 ;  /* 0x000000103f057899 */ /* 0x000fe4000801160a */
[----:B------:R-:W-:Y:S02]  /*06e0*/  ULDC UR4, c[0x0][0x338] ;  /* 0x0000ce0000047ab9 */ /* 0x000fe40000000800 */
[----:B------:R-:W-:Y:S01]  /*06f0*/  SHF.R.U32.HI R2, RZ, 0x1f, R0 ;  /* 0x0000001fff027819 */ /* 0x000fe20000011600 */
[----:B------:R-:W-:-:S03]  /*0700*/  UISETP.NE.AND UP0, UPT, UR5, URZ, UPT ;  /* 0x0000003f0500728c */ /* 0x000fc6000bf05270 */
[----:B------:R-:W-:Y:S01]  /*0710*/  LEA.HI.SX32 R0, R0, R2, 0x1c ;  /* 0x0000000200007211 */ /* 0x000fe200078fe2ff */
[----:B------:R-:W-:-:S03]  /*0720*/  USEL UR4, UR5, UR4, UP0 ;  /* 0x0000000405047287 */ /* 0x000fc60008000000 */
[----:B------:R-:W-:Y:S01]  /*0730*/  IMNMX R9, RZ, R0, !PT ;  /* 0x00000000ff097217 */ /* 0x000fe20007800200 */
[----:B------:R-:W-:-:S03]  /*0740*/  IMAD.MOV.U32 R0, RZ, RZ, RZ ;  /* 0x000000ffff007224 */ /* 0x000fc600078e00ff */
[----:B------:R-:W-:-:S13]  /*0750*/  ISETP.LT.AND P0, PT, R9, UR8, PT ;  /* 0x0000000809007c0c */ /* 0x000fda000bf01270 */
[----:B------:R-:W-:Y:S05]  /*0760*/  @!P0 BRA `(.L_x_445) ;  /* 0x000001f000008947 */ /* 0x000fea0003800000 */
[----:B------:R-:W-:Y:S01]  /*0770*/  IMAD.U32 R5, RZ, RZ, UR4 ;  /* 0x00000004ff057e24 */ /* 0x000fe2000f8e00ff */
[----:B------:R-:W-:-:S04]  /*0780*/  UIADD3 UR5, UR4, -0x1, UR8 ;  /* 0xffffffff04057890 */ /* 0x000fc8000fffe008 */
[----:B------:R-:W-:Y:S02]  /*0790*/  IABS R0, R5 ;  /* 0x0000000500007213 */ /* 0x000fe40000000000 */
[----:B------:R-:W-:-:S03]  /*07a0*/  IADD3 R8, -R9, UR5, RZ ;  /* 0x0000000509087c10 */ /* 0x000fc6000fffe1ff */
[----:B------:R-:W-:Y:S01]  /*07b0*/  IMAD.MOV.U32 R4, RZ, RZ, R0 ;  /* 0x000000ffff047224 */ /* 0x000fe200078e0000 */
[----:B------:R-:W-:-:S03]  /*07c0*/  IABS R7, R8 ;  /* 0x0000000800077213 */ /* 0x000fc60000000000 */
[----:B------:R-:W1:Y:S08]  /*07d0*/  I2F.RP R2, R4 ;  /* 0x0000000400027306 */ /* 0x000e700000209400 */
[----:B-1----:R-:W1:Y:S02]  /*07e0*/  MUFU.RCP R2, R2 ;  /* 0x0000000200027308 */ /* 0x002e640000001000 */
[----:B-1----:R-:W-:-:S06]  /*07f0*/  IADD3 R2, R2, 0xffffffe, RZ ;  /* 0x0ffffffe02027810 */ /* 0x002fcc0007ffe0ff */
[----:B------:R-:W1:Y:S02]  /*0800*/  F2I.FTZ.U32.TRUNC.NTZ R3, R2 ;  /* 0x0000000200037305 */ /* 0x000e64000021f000 */
[----:B-1----:R-:W-:-:S04]  /*0810*/  IMAD.MOV R0, RZ, RZ, -R3 ;  /* 0x000000ffff007224 */ /* 0x002fc800078e0a03 */
[----:B------:R-:W-:Y:S01]  /*0820*/  IMAD.MOV.U32 R2, RZ, RZ, R0 ;  /* 0x000000ffff027224 */ /* 0x000fe200078e0000 */
[----:B------:R-:W-:-:S03]  /*0830*/  IABS R0, R5 ;  /* 0x0000000500007213 */ /* 0x000fc60000000000 */
[----:B------:R-:W-:Y:S01]  /*0840*/  IMAD R5, R2, R4, RZ ;  /* 0x0000000402057224 */ /* 0x000fe200078e02ff */
[----:B------:R-:W-:Y:S01]  /*0850*/  MOV R2, RZ ;  /* 0x000000ff00027202 */ /* 0x000fe20000000f00 */
[----:B------:R-:W-:-:S04]  /*0860*/  IMAD.MOV R6, RZ, RZ, -R0 ;  /* 0x000000ffff067224 */ /* 0x000fc800078e0a00 */
[----:B------:R-:W-:-:S04]  /*0870*/  IMAD.HI.U32 R0, R3, R5, R2 ;  /* 0x0000000503007227 */ /* 0x000fc800078e0002 */
[----:B------:R-:W-:Y:S02]  /*0880*/  IMAD.MOV.U32 R2, RZ, RZ, R7 ;  /* 0x000000ffff027224 */ /* 0x000fe400078e0007 */
[----:B------:R-:W-:Y:S02]  /*0890*/  IMAD.MOV.U32 R3, RZ, RZ, R6 ;  /* 0x000000ffff037224 */ /* 0x000fe400078e0006 */
[----:B------:R-:W-:-:S04]  /*08a0*/  IMAD.HI.U32 R0, R0, R2, RZ ;  /* 0x0000000200007227 */ /* 0x000fc800078e00ff */
[----:B------:R-:W-:-:S05]  /*08b0*/  IMAD R2, R0, R3, R2 ;  /* 0x0000000300027224 */ /* 0x000fca00078e0202 */
[----:B------:R-:W-:-:S13]  /*08c0*/  ISETP.GT.U32.AND P0, PT, R4, R2, PT ;  /* 0x000000020400720c */ /* 0x000fda0003f04070 */
[-C--:B------:R-:W-:Y:S02]  /*08d0*/  @!P0 IADD3 R2, R2, -R4.reuse, RZ ;  /* 0x8000000402028210 */ /* 0x080fe40007ffe0ff */
[----:B------:R-:W-:Y:S02]  /*08e0*/  @!P0 IADD3 R0, R0, 0x1, RZ ;  /* 0x0000000100008810 */ /* 0x000fe40007ffe0ff */
[----:B------:R-:W-:Y:S02]  /*08f0*/  ISETP.GE.U32.AND P2, PT, R2, R4, PT ;  /* 0x000000040200720c */ /* 0x000fe40003f46070 */
[----:B------:R-:W-:Y:S02]  /*0900*/  LOP3.LUT R2, R8, UR4, RZ, 0x3c, !PT ;  /* 0x0000000408027c12 */ /* 0x000fe4000f8e3cff */
[----:B------:R-:W-:Y:S02]  /*0910*/  ISETP.NE.AND P0, PT, RZ, UR4, PT ;  /* 0x00000004ff007c0c */ /* 0x000fe4000bf05270 */
[----:B------:R-:W-:-:S07]  /*0920*/  ISETP.GE.AND P1, PT, R2, RZ, PT ;  /* 0x000000ff0200720c */ /* 0x000fce0003f26270 */
[----:B------:R-:W-:-:S06]  /*0930*/  @P2 IADD3 R0, R0, 0x1, RZ ;  /* 0x0000000100002810 */ /* 0x000fcc0007ffe0ff */
[----:B------:R-:W-:Y:S01]  /*0940*/  @!P1 IMAD.MOV R0, RZ, RZ, -R0 ;  /* 0x000000ffff009224 */ /* 0x000fe200078e0a00 */
[----:B------:R-:W-:Y:S02]  /*0950*/  @!P0 LOP3.LUT R0, RZ, UR4, RZ, 0x33, !PT ;  /* 0x00000004ff008c12 */ /* 0x000fe4000f8e33ff */
.L_x_445:
[----:B------:R-:W-:Y:S01]  /*0960*/  ULOP3.LUT UR10, UR10, 0xffff, URZ, 0xc0, !UPT ;  /* 0x0000ffff0a0a7892 */ /* 0x000fe2000f8ec03f */
[----:B------:R-:W-:Y:S01]  /*0970*/  PLOP3.LUT P4, PT, PT, PT, PT, 0x80, 0x0 ;  /* 0x000000000000781c */ /* 0x000fe20003f8f070 */
[----:B------:R-:W-:Y:S01]  /*0980*/  ULDC.64 UR12, c[0x0][0x118] ;  /* 0x00004600000c7ab9 */ /* 0x000fe20000000a00 */
[----:B------:R-:W-:Y:S01]  /*0990*/  CS2R R22, SRZ ;  /* 0x0000000000167805 */ /* 0x000fe2000001ff00 */
[----:B------:R-:W-:Y:S01]  /*09a0*/  CS2R R20, SRZ ;  /* 0x0000000000147805 */ /* 0x000fe2000001ff00 */
[----:B------:R-:W-:Y:S01]  /*09b0*/  CS2R R162, SRZ ;  /* 0x0000000000a27805 */ /* 0x000fe2000001ff00 */
[----:B------:R-:W-:Y:S01]  /*09c0*/  IMAD R220, R0, UR10, R9 ;  /* 0x0000000a00dc7c24 */ /* 0x000fe2000f8e0209 */
[----:B------:R-:W-:Y:S01]  /*09d0*/  CS2R R160, SRZ ;  /* 0x0000000000a07805 */ /* 0x000fe2000001ff00 */
[----:B------:R-:W-:Y:S01]  /*09e0*/  CS2R R166, SRZ ;  /* 0x0000000000a67805 */ /* 0x000fe2000001ff00 */
[----:B------:R-:W-:Y:S01]  /*09f0*/  CS2R R164, SRZ ;  /* 0x0000000000a47805 */ /* 0x000fe2000001ff00 */
[----:B------:R-:W-:Y:S01]  /*0a00*/  IMAD.IADD R0, R220, 0x1, R0 ;  /* 0x00000001dc007824 */ /* 0x000fe200078e0200 */
[----:B------:R1:W-:Y:S01]  /*0a10*/  STL [R1], R220 ;  /* 0x000000dc01007387 */ /* 0x0003e20000100800 */
[----:B------:R-:W-:Y:S01]  /*0a20*/  CS2R R158, SRZ ;  /* 0x00000000009e7805 */ /* 0x000fe2000001ff00 */
[----:B------:R-:W-:Y:S01]  /*0a30*/  CS2R R156, SRZ ;  /* 0x00000000009c7805 */ /* 0x000fe2000001ff00 */
[----:B------:R-:W-:Y:S01]  /*0a40*/  CS2R R154, SRZ ;  /* 0x00000000009a7805 */ /* 0x000fe2000001ff00 */
[----:B------:R-:W-:Y:S01]  /*0a50*/  IMNMX R225, R0, UR8, PT ;  /* 0x0000000800e17c17 */ /* 0x000fe2000b800200 */
        /* <DEDUP_REMOVED lines=27> */
[----:B-1----:R-:W-:Y:S02]  /*0c10*/  ISETP.NE.U32.AND P0, PT, RZ, c[0x0][0x340], PT ;  /* 0x0000d000ff007a0c */ /* 0x002fe40003f05070 */
[----:B------:R-:W-:Y:S01]  /*0c20*/  SHF.R.S32.HI R209, RZ, 0x1f, R210 ;  /* 0x0000001fffd17819 */ /* 0x000fe200000114d2 */
[----:B------:R-:W-:Y:S01]  /*0c30*/  USHF.R.S32.HI UR8, URZ, 0x1f, UR11 ;  /* 0x0000001f3f087899 */ /* 0x000fe2000801140b */
[----:B------:R-:W-:Y:S01]  /*0c40*/  ISETP.NE.AND.EX P2, PT, RZ, c[0x0][0x344], PT, P0 ;  /* 0x0000d100ff007a0c */ /* 0x000fe20003f45300 */
[----:B------:R-:W-:-:S12]  /*0c50*/  ULDC.64 UR4, c[0x0][0x1b8] ;  /* 0x00006e0000047ab9 */ /* 0x000fd80000000a00 */
[----:B------:R-:W-:-:S04]  /*0c60*/  @P2 IMAD.MOV.U32 R2, RZ, RZ, 0x4 ;  /* 0x00000004ff022424 */ /* 0x000fc800078e00ff */
[----:B------:R-:W-:-:S05]  /*0c70*/  @P2 IMAD.WIDE R2, R19, R2, c[0x0][0x340] ;  /* 0x0000d00013022625 */ /* 0x000fca00078e0202 */
[----:B------:R1:W2:Y:S01]  /*0c80*/  @P2 LDG.E R13, [R2.64] ;  /* 0x0000000c020d2981 */ /* 0x0002a2000c1e1900 */
[----:B------:R-:W-:Y:S01]  /*0c90*/  PLOP3.LUT P1, PT, PT, PT, UP2, 0x80, 0x0 ;  /* 0x000000000000781c */ /* 0x000fe20003f2f028 */
[----:B------:R-:W-:Y:S01]  /*0ca0*/  UIMAD UR9, UR8, UR4, URZ ;  /* 0x00000004080972a4 */ /* 0x000fe2000f8e023f */
[----:B------:R-:W-:Y:S01]  /*0cb0*/  PLOP3.LUT P0, PT, PT, PT, UP2, 0x80, 0x0 ;  /* 0x000000000000781c */ /* 0x000fe20003f0f028 */
[----:B------:R-:W-:Y:S01]  /*0cc0*/  UIMAD.WIDE.U32 UR14, UR11, UR4, URZ ;  /* 0x000000040b0e72a5 */ /* 0x000fe2000f8e003f */
[----:B------:R-:W-:Y:S01]  /*0cd0*/  SHF.R.S32.HI R14, RZ, 0x1f, R19 ;  /* 0x0000001fff0e7819 */ /* 0x000fe20000011413 */
[----:B------:R-:W-:Y:S01]  /*0ce0*/  UIMAD UR4, UR11, UR5, UR9 ;  /* 0x000000050b0472a4 */ /* 0x000fe2000f8e0209 */
[----:B------:R-:W-:Y:S01]  /*0cf0*/  LEA.HI R20, R209, R210, RZ, 0x4 ;  /* 0x000000d2d1147211 */ /* 0x000fe200078f20ff */
[----:B------:R-:W-:Y:S01]  /*0d00*/  IMAD.MOV.U32 R23, RZ, RZ, 0x20 ;  /* 0x00000020ff177424 */ /* 0x000fe200078e00ff */
[----:B------:R-:W-:Y:S01]  /*0d10*/  BSSY B0, `(.L_x_447) ;  /* 0x0000067000007945 */ /* 0x000fe20003800000 */
[----:B------:R-:W-:Y:S01]  /*0d20*/  UIADD3 UR4, UR15, UR4, URZ ;  /* 0x000000040f047290 */ /* 0x000fe2000fffe03f */
[----:B------:R-:W-:-:S04]  /*0d30*/  IMAD R10, R14, c[0x0][0x1c0], RZ ;  /* 0x000070000e0a7a24 */ /* 0x000fc800078e02ff */
[----:B------:R-:W-:Y:S01]  /*0d40*/  IMAD R10, R19, c[0x0][0x1c4], R10 ;  /* 0x00007100130a7a24 */ /* 0x000fe200078e020a */
[----:B-1----:R-:W-:Y:S01]  /*0d50*/  LEA.HI R2, R209, R210, RZ, 0x3 ;  /* 0x000000d2d1027211 */ /* 0x002fe200078f18ff */
[----:B------:R-:W-:Y:S02]  /*0d60*/  IMAD.U32 R3, RZ, RZ, UR15 ;  /* 0x0000000fff037e24 */ /* 0x000fe4000f8e00ff */
[----:B------:R-:W-:Y:S01]  /*0d70*/  IMAD.U32 R3, RZ, RZ, UR4 ;  /* 0x00000004ff037e24 */ /* 0x000fe2000f8e00ff */
[----:B------:R-:W-:Y:S01]  /*0d80*/  LOP3.LUT R0, R2, 0xfffffff8, RZ, 0xc0, !PT ;  /* 0xfffffff802007812 */ /* 0x000fe200078ec0ff */
[----:B------:R-:W-:Y:S01]  /*0d90*/  ULDC.64 UR4, c[0x0][0x1e8] ;  /* 0x00007a0000047ab9 */ /* 0x000fe20000000a00 */
[----:B------:R-:W-:Y:S01]  /*0da0*/  SHF.R.S32.HI R18, RZ, 0x3, R2 ;  /* 0x00000003ff127819 */ /* 0x000fe20000011402 */
[----:B------:R-:W-:Y:S01]  /*0db0*/  UIMAD UR4, UR8, UR4, URZ ;  /* 0x00000004080472a4 */ /* 0x000fe2000f8e023f */
[----:B------:R-:W-:Y:S01]  /*0dc0*/  MOV R2, UR14 ;  /* 0x0000000e00027c02 */ /* 0x000fe20008000f00 */
[----:B------:R-:W-:Y:S01]  /*0dd0*/  IMAD.IADD R25, R210, 0x1, -R0 ;  /* 0x00000001d2197824 */ /* 0x000fe200078e0a00 */
[----:B------:R-:W-:Y:S01]  /*0de0*/  SHF.R.S32.HI R4, RZ, 0x1f, R18 ;  /* 0x0000001fff047819 */ /* 0x000fe20000011412 */
[----:B------:R-:W-:-:S02]  /*0df0*/  UIMAD UR9, UR11, UR5, UR4 ;  /* 0x000000050b0972a4 */ /* 0x000fc4000f8e0204 */
[C---:B------:R-:W-:Y:S01]  /*0e00*/  IMAD R0, R25.reuse, 0x10, R18 ;  /* 0x0000001019007824 */ /* 0x040fe200078e0212 */
[----:B------:R-:W-:Y:S01]  /*0e10*/  ULDC.64 UR4, c[0x0][0x210] ;  /* 0x0000840000047ab9 */ /* 0x000fe20000000a00 */
[----:B------:R-:W-:Y:S01]  /*0e20*/  IMAD.SHL.U32 R16, R25, 0x8, RZ ;  /* 0x0000000819107824 */ /* 0x000fe200078e00ff */
[----:B------:R-:W-:Y:S01]  /*0e30*/  UIMAD UR4, UR8, UR4, URZ ;  /* 0x00000004080472a4 */ /* 0x000fe2000f8e023f */
[----:B------:R-:W-:Y:S01]  /*0e40*/  IMAD.WIDE.U32 R2, R19, c[0x0][0x1c0], R2 ;  /* 0x0000700013027a25 */ /* 0x000fe200078e0002 */
[----:B------:R-:W-:Y:S02]  /*0e50*/  IADD3 R9, R0, UR7, RZ ;  /* 0x0000000700097c10 */ /* 0x000fe4000fffe0ff */
[----:B------:R-:W-:Y:S01]  /*0e60*/  SHF.R.S32.HI R17, RZ, 0x1f, R16 ;  /* 0x0000001fff117819 */ /* 0x000fe20000011410 */
[----:B------:R-:W-:Y:S01]  /*0e70*/  IMAD.IADD R3, R3, 0x1, R10 ;  /* 0x0000000103037824 */ /* 0x000fe200078e020a */
[----:B------:R-:W-:Y:S01]  /*0e80*/  MOV R8, R9 ;  /* 0x0000000900087202 */ /* 0x000fe20000000f00 */
[----:B------:R-:W-:Y:S01]  /*0e90*/  @P1 IMAD.HI.U32 R0, R9, c[0x0][0x2c8], RZ ;  /* 0x0000b20009001a27 */ /* 0x000fe200078e00ff */
[----:B------:R-:W-:Y:S01]  /*0ea0*/  UIMAD UR4, UR11, UR5, UR4 ;  /* 0x000000050b0472a4 */ /* 0x000fe2000f8e0204 */
[----:B------:R-:W-:-:S02]  /*0eb0*/  ISETP.GE.AND P3, PT, R16, c[0x0][0x198], PT ;  /* 0x0000660010007a0c */ /* 0x000fc40003f66270 */
[----:B------:R-:W-:Y:S01]  /*0ec0*/  IMAD.WIDE.U32 R6, R18, c[0x0][0x1e0], R16 ;  /* 0x0000780012067a25 */ /* 0x000fe200078e0010 */
[----:B------:R-:W-:Y:S01]  /*0ed0*/  @P0 SHF.R.U32.HI R8, RZ, c[0x0][0x2cc], R0 ;  /* 0x0000b300ff080a19 */ /* 0x000fe20000011600 */
[----:B------:R-:W-:Y:S02]  /*0ee0*/  ULDC UR5, c[0x0][0x2c4] ;  /* 0x0000b10000057ab9 */ /* 0x000fe40000000800 */
[----:B------:R-:W-:Y:S01]  /*0ef0*/  IMAD R0, R4, c[0x0][0x1e0], RZ ;  /* 0x0000780004007a24 */ /* 0x000fe200078e02ff */
[----:B------:R-:W-:Y:S01]  /*0f00*/  IADD3 R11, -R8, RZ, RZ ;  /* 0x000000ff080b7210 */ /* 0x000fe20007ffe1ff */
[----:B------:R-:W-:Y:S02]  /*0f10*/  IMAD R4, R4, c[0x0][0x208], RZ ;  /* 0x0000820004047a24 */ /* 0x000fe400078e02ff */
[C---:B------:R-:W-:Y:S02]  /*0f20*/  IMAD R12, R18.reuse, c[0x0][0x1e4], R0 ;  /* 0x00007900120c7a24 */ /* 0x040fe400078e0200 */
[----:B------:R-:W-:-:S02]  /*0f30*/  IMAD R0, R18, c[0x0][0x20c], R4 ;  /* 0x0000830012007a24 */ /* 0x000fc400078e0204 */
[----:B------:R-:W-:-:S04]  /*0f40*/  IMAD.WIDE.U32 R4, R18, c[0x0][0x208], R16 ;  /* 0x0000820012047a25 */ /* 0x000fc800078e0010 */
[----:B------:R-:W-:Y:S01]  /*0f50*/  IMAD.IADD R5, R5, 0x1, R0 ;  /* 0x0000000105057824 */ /* 0x000fe200078e0200 */
[----:B------:R-:W-:Y:S01]  /*0f60*/  SHF.R.S32.HI R0, RZ, 0x1f, R8 ;  /* 0x0000001fff007819 */ /* 0x000fe20000011408 */
[----:B------:R-:W-:Y:S01]  /*0f70*/  IMAD R11, R11, c[0x0][0x2c4], R9 ;  /* 0x0000b1000b0b7a24 */ /* 0x000fe200078e0209 */
[----:B------:R-:W-:Y:S01]  /*0f80*/  MOV R9, UR11 ;  /* 0x0000000b00097c02 */ /* 0x000fe20008000f00 */
[----:B------:R-:W-:Y:S02]  /*0f90*/  IMAD.IADD R7, R7, 0x1, R12 ;  /* 0x0000000107077824 */ /* 0x000fe400078e020c */
[----:B------:R-:W-:Y:S02]  /*0fa0*/  IMAD R0, R0, c[0x0][0x1b0], RZ ;  /* 0x00006c0000007a24 */ /* 0x000fe400078e02ff */
[----:B------:R-:W-:-:S04]  /*0fb0*/  IMAD.WIDE.U32 R2, R8, c[0x0][0x1b0], R2 ;  /* 0x00006c0008027a25 */ /* 0x000fc800078e0002 */
[----:B------:R-:W-:-:S04]  /*0fc0*/  IMAD.WIDE.U32 R6, R9, c[0x0][0x1e8], R6 ;  /* 0x00007a0009067a25 */ /* 0x000fc800078e0006 */
[----:B------:R-:W-:Y:S01]  /*0fd0*/  IMAD R8, R8, c[0x0][0x1b4], R0 ;  /* 0x00006d0008087a24 */ /* 0x000fe200078e0200 */
[----:B------:R-:W-:Y:S01]  /*0fe0*/  LOP3.LUT R0, R20, 0xfffffff0, RZ, 0xc0, !PT ;  /* 0xfffffff014007812 */ /* 0x000fe200078ec0ff */
[----:B------:R-:W-:Y:S01]  /*0ff0*/  IMAD.SHL.U32 R9, R18, 0x40, RZ ;  /* 0x0000004012097824 */ /* 0x000fe200078e00ff */
[----:B------:R-:W-:Y:S01]  /*1000*/  IADD3 R7, R7, UR9, RZ ;  /* 0x0000000907077c10 */ /* 0x000fe2000fffe0ff */
[----:B------:R-:W-:Y:S01]  /*1010*/  IMAD.IADD R3, R3, 0x1, R8 ;  /* 0x0000000103037824 */ /* 0x000fe200078e0208 */
[----:B------:R-:W-:Y:S01]  /*1020*/  IADD3 R0, -R0, R210, RZ ;  /* 0x000000d200007210 */ /* 0x000fe20007ffe1ff */
[----:B------:R-:W-:Y:S01]  /*1030*/  IMAD.U32 R10, RZ, RZ, UR11 ;  /* 0x0000000bff0a7e24 */ /* 0x000fe2000f8e00ff */
[----:B------:R-:W-:Y:S01]  /*1040*/  LOP3.LUT R8, R9, 0x1c0, RZ, 0xc0, !PT ;  /* 0x000001c009087812 */ /* 0x000fe200078ec0ff */
[----:B------:R-:W-:Y:S01]  /*1050*/  IMAD.WIDE.U32 R2, R11, c[0x0][0x1a8], R2 ;  /* 0x00006a000b027a25 */ /* 0x000fe200078e0002 */
[----:B------:R-:W-:Y:S02]  /*1060*/  SHF.R.S32.HI R9, RZ, 0x1f, R11 ;  /* 0x0000001fff097819 */ /* 0x000fe4000001140b */
[----:B------:R-:W-:Y:S01]  /*1070*/  LOP3.LUT R12, R8, 0x38, R16, 0xf8, !PT ;  /* 0x00000038080c7812 */ /* 0x000fe200078ef810 */
[----:B------:R-:W-:Y:S01]  /*1080*/  IMAD.WIDE.U32 R4, R10, c[0x0][0x210], R4 ;  /* 0x000084000a047a25 */ /* 0x000fe200078e0004 */
[----:B------:R-:W-:-:S03]  /*1090*/  SHF.R.S32.HI R10, RZ, 0x1f, R0 ;  /* 0x0000001fff0a7819 */ /* 0x000fc60000011400 */
[----:B------:R-:W-:Y:S01]  /*10a0*/  IMAD R9, R9, c[0x0][0x1a8], RZ ;  /* 0x00006a0009097a24 */ /* 0x000fe200078e02ff */
[----:B------:R-:W-:Y:S02]  /*10b0*/  LEA.HI R22, R10, R0, RZ, 0x3 ;  /* 0x000000000a167211 */ /* 0x000fe400078f18ff */
[----:B------:R-:W-:Y:S01]  /*10c0*/  SHF.R.U32.HI R10, RZ, 0x3, R8 ;  /* 0x00000003ff0a7819 */ /* 0x000fe20000011608 */
[----:B------:R-:W-:Y:S01]  /*10d0*/  IMAD R9, R11, c[0x0][0x1ac], R9 ;  /* 0x00006b000b097a24 */ /* 0x000fe200078e0209 */
[----:B------:R-:W-:Y:S02]  /*10e0*/  LOP3.LUT R8, R22, 0xfffffff8, RZ, 0xc0, !PT ;  /* 0xfffffff816087812 */ /* 0x000fe400078ec0ff */
[----:B------:R-:W-:Y:S02]  /*10f0*/  LOP3.LUT R15, R12, R10, RZ, 0x3c, !PT ;  /* 0x0000000a0c0f7212 */ /* 0x000fe400078e3cff */
[----:B------:R-:W-:Y:S01]  /*1100*/  IADD3 R10, R3, R9, RZ ;  /* 0x00000009030a7210 */ /* 0x000fe20007ffe0ff */
[----:B------:R-:W-:Y:S01]  /*1110*/  IMAD.IADD R21, R0, 0x1, -R8 ;  /* 0x0000000100157824 */ /* 0x000fe200078e0a08 */
[----:B------:R-:W-:-:S02]  /*1120*/  LEA R11, P0, R2, c[0x0][0x160], 0x1 ;  /* 0x00005800020b7a11 */ /* 0x000fc400078008ff */
[----:B------:R-:W-:Y:S01]  /*1130*/  IADD3 R5, R5, UR4, RZ ;  /* 0x0000000405057c10 */ /* 0x000fe2000fffe0ff */
[----:B------:R-:W-:Y:S01]  /*1140*/  ULDC UR4, c[0x0][0x168] ;  /* 0x00005a0000047ab9 */ /* 0x000fe20000000800 */
[----:B------:R-:W-:Y:S01]  /*1150*/  LEA.HI.X R10, R2, c[0x0][0x164], R10, 0x1, P0 ;  /* 0x00005900020a7a11 */ /* 0x000fe200000f0c0a */
[----:B------:R-:W-:Y:S01]  /*1160*/  UIMAD UR4, UR5, UR4, URZ ;  /* 0x00000004050472a4 */ /* 0x000fe2000f8e023f */
[----:B------:R-:W-:Y:S02]  /*1170*/  IADD3 R9, R18, UR7, RZ ;  /* 0x0000000712097c10 */ /* 0x000fe4000fffe0ff */
[----:B------:R-:W-:-:S03]  /*1180*/  LEA.HI R12, R209, R210, RZ, 0x6 ;  /* 0x000000d2d10c7211 */ /* 0x000fc600078f30ff */
[----:B------:R-:W-:Y:S02]  /*1190*/  ISETP.GE.AND P0, PT, R9, UR4, PT ;  /* 0x0000000409007c0c */ /* 0x000fe4000bf06270 */
[----:B------:R-:W-:Y:S02]  /*11a0*/  SHF.L.U32 R12, R12, 0x3, RZ ;  /* 0x000000030c0c7819 */ /* 0x000fe400000006ff */
[--C-:B--2---:R-:W-:Y:S01]  /*11b0*/  @P2 SHF.R.S32.HI R3, RZ, 0x1f, R13.reuse ;  /* 0x0000001fff032819 */ /* 0x104fe2000001140d */
[----:B------:R-:W-:Y:S01]  /*11c0*/  @P2 IMAD.MOV.U32 R2, RZ, RZ, R13 ;  /* 0x000000ffff022224 */ /* 0x000fe200078e000d */
[----:B------:R-:W-:Y:S01]  /*11d0*/  @!P2 MOV R3, R14 ;  /* 0x0000000e0003a202 */ /* 0x000fe20000000f00 */
[----:B------:R-:W-:Y:S01]  /*11e0*/  @!P2 IMAD.MOV.U32 R2, RZ, RZ, R19 ;  /* 0x000000ffff02a224 */ /* 0x000fe200078e0013 */
[----:B------:R-:W-:Y:S01]  /*11f0*/  R2P PR, R21, 0x6 ;  /* 0x0000000615007804 */ /* 0x000fe20000000000 */
[----:B------:R-:W-:Y:S01]  /*1200*/  IMAD.MOV.U32 R19, RZ, RZ, 0x10 ;  /* 0x00000010ff137424 */ /* 0x000fe200078e00ff */
[----:B------:R1:W2:Y:S01]  /*1210*/  SHFL.IDX PT, R13, R11, RZ, 0x181f ;  /* 0x00181fff0b0d7589 */ /* 0x0002a200000e0000 */
[----:B------:R-:W-:-:S02]  /*1220*/  IMAD R0, R3, c[0x0][0x218], RZ ;  /* 0x0000860003007a24 */ /* 0x000fc400078e02ff */
[----:B------:R-:W-:Y:S01]  /*1230*/  IMAD R8, R3, c[0x0][0x1f0], RZ ;  /* 0x00007c0003087a24 */ /* 0x000fe200078e02ff */
[----:B------:R1:W3:Y:S01]  /*1240*/  SHFL.IDX PT, R14, R10, RZ, 0x181f ;  /* 0x00181fff0a0e7589 */ /* 0x0002e200000e0000 */
[C---:B------:R-:W-:Y:S02]  /*1250*/  IMAD R0, R2.reuse, c[0x0][0x21c], R0 ;  /* 0x0000870002007a24 */ /* 0x040fe400078e0200 */
[C---:B------:R-:W-:Y:S01]  /*1260*/  IMAD.WIDE.U32 R74, R2.reuse, c[0x0][0x218], R4 ;  /* 0x00008600024a7a25 */ /* 0x040fe200078e0004 */
[----:B------:R-:W-:Y:S02]  /*1270*/  LOP3.LUT R5, R15, 0xfffffe00, R12, 0xf8, !PT ;  /* 0xfffffe000f057812 */ /* 0x000fe400078ef80c */
[----:B------:R-:W-:Y:S01]  /*1280*/  SEL R4, R23, 0xffffffe0, !P2 ;  /* 0xffffffe017047807 */ /* 0x000fe20005000000 */
[C---:B------:R-:W-:Y:S01]  /*1290*/  IMAD R8, R2.reuse, c[0x0][0x1f4], R8 ;  /* 0x00007d0002087a24 */ /* 0x040fe200078e0208 */
[----:B------:R-:W-:Y:S01]  /*12a0*/  IADD3 R29, R75, R0, RZ ;  /* 0x000000004b1d7210 */ /* 0x000fe20007ffe0ff */
[----:B------:R-:W-:Y:S01]  /*12b0*/  IMAD.WIDE.U32 R30, R2, c[0x0][0x1f0], R6 ;  /* 0x00007c00021e7a25 */ /* 0x000fe200078e0006 */
[----:B------:R-:W-:-:S03]  /*12c0*/  SEL R2, R19, 0xfffffff0, !P1 ;  /* 0xfffffff013027807 */ /* 0x000fc60004800000 */
[----:B------:R-:W-:Y:S01]  /*12d0*/  IMAD.IADD R27, R31, 0x1, R8 ;  /* 0x000000011f1b7824 */ /* 0x000fe200078e0208 */
[----:B------:R1:W-:Y:S04]  /*12e0*/  STL.64 [R1+0x38], R30 ;  /* 0x0000381e01007387 */ /* 0x0003e80000100a00 */
[----:B------:R1:W-:Y:S04]  /*12f0*/  STL.64 [R1+0x48], R74 ;  /* 0x0000484a01007387 */ /* 0x0003e80000100a00 */
[----:B------:R1:W-:Y:S04]  /*1300*/  STL [R1+0x44], R29 ;  /* 0x0000441d01007387 */ /* 0x0003e80000100800 */
[----:B------:R1:W-:Y:S01]  /*1310*/  STL [R1+0x34], R27 ;  /* 0x0000341b01007387 */ /* 0x0003e20000100800 */
[----:B------:R-:W-:Y:S05]  /*1320*/  @P0 BRA `(.L_x_448) ;  /* 0x0000005000000947 */ /* 0x000fea0003800000 */
[----:B--23--:R-:W-:Y:S01]  /*1330*/  LEA R6, P0, R16, R13, 0x1 ;  /* 0x0000000d10067211 */ /* 0x00cfe200078008ff */
[----:B------:R-:W-:-:S03]  /*1340*/  IMAD.SHL.U32 R0, R5, 0x2, RZ ;  /* 0x0000000205007824 */ /* 0x000fc600078e00ff */
[----:B------:R-:W-:-:S05]  /*1350*/  LEA.HI.X R7, R16, R14, R17, 0x1, P0 ;  /* 0x0000000e10077211 */ /* 0x000fca00000f0c11 */
[----:B------:R-:W-:Y:S01]  /*1360*/  @!PT LDS RZ, [RZ] ;  /* 0x00000000fffff984 */ /* 0x000fe20000000800 */
[----:B------:R2:W-:Y:S04]  /*1370*/  LDGSTS.E.BYPASS.LTC128B.128 [R0+0x6100], [R6.64], !P3 ;  /* 0x0610000006007fae */ /* 0x0005e8000d901d4c */
.L_x_448:
[----:B--23--:R-:W-:Y:S05]  /*1380*/  BSYNC B0 ;  /* 0x0000000000007941 */ /* 0x00cfea0003800000 */
.L_x_447:
[----:B------:R-:W-:Y:S01]  /*1390*/  IADD3 R0, R9, 0x10, RZ ;  /* 0x0000001009007810 */ /* 0x000fe20007ffe0ff */
[----:B------:R2:W3:Y:S01]  /*13a0*/  SHFL.IDX PT, R3, R10, 0x1, 0x181f ;  /* 0x00381f000a037f89 */ /* 0x0004e200000e0000 */
[----:B------:R-:W-:Y:S02]  /*13b0*/  BSSY B0, `(.L_x_449) ;  /* 0x0000009000007945 */ /* 0x000fe40003800000 */
[----:B------:R-:W-:Y:S01]  /*13c0*/  ISETP.GE.AND P0, PT, R0, UR4, PT ;  /* 0x0000000400007c0c */ /* 0x000fe2000bf06270 */
[----:B------:R2:W4:-:S12]  /*13d0*/  SHFL.IDX PT, R6, R11, 0x1, 0x181f ;  /* 0x00381f000b067f89 */ /* 0x00051800000e0000 */
[----:B------:R-:W-:Y:S05]  /*13e0*/  @P0 BRA `(.L_x_450) ;  /* 0x0000005000000947 */ /* 0x000fea0003800000 */
[----:B----4-:R-:W-:Y:S01]  /*13f0*/  LEA R6, P0, R16, R6, 0x1 ;  /* 0x0000000610067211 */ /* 0x010fe200078008ff */
[----:B------:R-:W-:-:S03]  /*1400*/  IMAD.SHL.U32 R0, R5, 0x2, RZ ;  /* 0x0000000205007824 */ /* 0x000fc600078e00ff */
[----:B---3--:R-:W-:-:S05]  /*1410*/  LEA.HI.X R7, R16, R3, R17, 0x1, P0 ;  /* 0x0000000310077211 */ /* 0x008fca00000f0c11 */
[----:B------:R-:W-:Y:S01]  /*1420*/  @!PT LDS RZ, [RZ] ;  /* 0x00000000fffff984 */ /* 0x000fe20000000800 */
[----:B------:R3:W-:Y:S04]  /*1430*/  LDGSTS.E.BYPASS.LTC128B.128 [R0+0x6900], [R6.64], !P3 ;  /* 0x0690000006007fae */ /* 0x0007e8000d901d4c */
.L_x_450:
[----:B------:R-:W-:Y:S05]  /*1440*/  BSYNC B0 ;  /* 0x0000000000007941 */ /* 0x000fea0003800000 */
.L_x_449:
[----:B---3--:R-:W-:Y:S01]  /*1450*/  IADD3 R0, R9, 0x20, RZ ;  /* 0x0000002009007810 */ /* 0x008fe20007ffe0ff */
[----:B------:R3:W1:Y:S01]  /*1460*/  SHFL.IDX PT, R3, R10, 0x2, 0x181f ;  /* 0x00581f000a037f89 */ /* 0x00066200000e0000 */
[----:B------:R-:W-:Y:S02]  /*1470*/  BSSY B0, `(.L_x_451) ;  /* 0x0000009000007945 */ /* 0x000fe40003800000 */
[----:B------:R-:W-:Y:S01]  /*1480*/  ISETP.GE.AND P0, PT, R0, UR4, PT ;  /* 0x0000000400007c0c */ /* 0x000fe2000bf06270 */
[----:B----4-:R3:W4:-:S12]  /*1490*/  SHFL.IDX PT, R6, R11, 0x2, 0x181f ;  /* 0x00581f000b067f89 */ /* 0x01071800000e0000 */
[----:B------:R-:W-:Y:S05]  /*14a0*/  @P0 BRA `(.L_x_452) ;  /* 0x0000005000000947 */ /* 0x000fea0003800000 */
[----:B----4-:R-:W-:Y:S01]  /*14b0*/  LEA R6, P0, R16, R6, 0x1 ;  /* 0x0000000610067211 */ /* 0x010fe200078008ff */
[----:B------:R-:W-:-:S03]  /*14c0*/  IMAD.SHL.U32 R0, R5, 0x2, RZ ;  /* 0x0000000205007824 */ /* 0x000fc600078e00ff */
[----:B-1----:R-:W-:-:S05]  /*14d0*/  LEA.HI.X R7, R16, R3, R17, 0x1, P0 ;  /* 0x0000000310077211 */ /* 0x002fca00000f0c11 */
[----:B------:R-:W-:Y:S01]  /*14e0*/  @!PT LDS RZ, [RZ] ;  /* 0x00000000fffff984 */ /* 0x000fe20000000800 */
[----:B------:R1:W-:Y:S04]  /*14f0*/  LDGSTS.E.BYPASS.LTC128B.128 [R0+0x7100], [R6.64], !P3 ;  /* 0x0710000006007fae */ /* 0x0003e8000d901d4c */
.L_x_452:
[----:B------:R-:W-:Y:S05]  /*1500*/  BSYNC B0 ;  /* 0x0000000000007941 */ /* 0x000fea0003800000 */
.L_x_451:
[----:B-1----:R-:W-:Y:S01]  /*1510*/  IADD3 R0, R9, 0x30, RZ ;  /* 0x0000003009007810 */ /* 0x002fe20007ffe0ff */
[----:B------:R1:W2:Y:S01]  /*1520*/  SHFL.IDX PT, R3, R10, 0x3, 0x181f ;  /* 0x00781f000a037f89 */ /* 0x0002a200000e0000 */
[----:B------:R-:W-:Y:S02]  /*1530*/  BSSY B0, `(.L_x_453) ;  /* 0x0000009000007945 */ /* 0x000fe40003800000 */
[----:B------:R-:W-:Y:S01]  /*1540*/  ISETP.GE.AND P0, PT, R0, UR4, PT ;  /* 0x0000000400007c0c */ /* 0x000fe2000bf06270 */
[----:B----4-:R1:W4:-:S12]  /*1550*/  SHFL.IDX PT, R6, R11, 0x3, 0x181f ;  /* 0x00781f000b067f89 */ /* 0x01031800000e0000 */
[----:B------:R-:W-:Y:S05]  /*1560*/  @P0 BRA `(.L_x_454) ;  /* 0x0000005000000947 */ /* 0x000fea0003800000 */
[----:B----4-:R-:W-:Y:S01]  /*1570*/  LEA R6, P0, R16, R6, 0x1 ;  /* 0x0000000610067211 */ /* 0x010fe200078008ff */
[----:B------:R-:W-:-:S03]  /*1580*/  IMAD.SHL.U32 R0, R5, 0x2, RZ ;  /* 0x0000000205007824 */ /* 0x000fc600078e00ff */
[----:B--2---:R-:W-:-:S05]  /*1590*/  LEA.HI.X R7, R16, R3, R17, 0x1, P0 ;  /* 0x0000000310077211 */ /* 0x004fca00000f0c11 */
[----:B------:R-:W-:Y:S01]  /*15a0*/  @!PT LDS RZ, [RZ] ;  /* 0x00000000fffff984 */ /* 0x000fe20000000800 */
[----:B------:R2:W-:Y:S04]  /*15b0*/  LDGSTS.E.BYPASS.LTC128B.128 [R0+0x7900], [R6.64], !P3 ;  /* 0x0790000006007fae */ /* 0x0005e8000d901d4c */
.L_x_454:
[----:B------:R-:W-:Y:S05]  /*15c0*/  BSYNC B0 ;  /* 0x0000000000007941 */ /* 0x000fea0003800000 */
.L_x_453:
[----:B--2---:R-:W-:Y:S01]  /*15d0*/  IADD3 R0, R9, 0x40, RZ ;  /* 0x0000004009007810 */ /* 0x004fe20007ffe0ff */
        /* <DEDUP_REMOVED lines=10> */
.L_x_456:
[----:B------:R-:W-:Y:S05]  /*1680*/  BSYNC B0 ;  /* 0x0000000000007941 */ /* 0x000fea0003800000 */
.L_x_455:
        /* <DEDUP_REMOVED lines=11> */
.L_x_458:
[----:B------:R-:W-:Y:S05]  /*1740*/  BSYNC B0 ;  /* 0x0000000000007941 */ /* 0x000fea0003800000 */
.L_x_457:
        /* <DEDUP_REMOVED lines=11> */
.L_x_460:
[----:B------:R-:W-:Y:S05]  /*1800*/  BSYNC B0 ;  /* 0x0000000000007941 */ /* 0x000fea0003800000 */
.L_x_459:
[----:B-1--4-:R-:W1:Y:S01]  /*1810*/  SHFL.IDX PT, R6, R11, 0x7, 0x181f ;  /* 0x00f81f000b067f89 */ /* 0x012e6200000e0000 */
[----:B------:R-:W-:Y:S01]  /*1820*/  IADD3 R0, R9, 0x70, RZ ;  /* 0x0000007009007810 */ /* 0x000fe20007ffe0ff */
[----:B------:R-:W-:Y:S01]  /*1830*/  IMAD.SHL.U32 R227, R5, 0x2, RZ ;  /* 0x0000000205e37824 */ /* 0x000fe200078e00ff */
[C---:B------:R-:W-:Y:S01]  /*1840*/  IADD3 R204, R225.reuse, -0x1, RZ ;  /* 0xffffffffe1cc7810 */ /* 0x040fe20007ffe0ff */
[----:B------:R-:W4:Y:S01]  /*1850*/  SHFL.IDX PT, R3, R10, 0x7, 0x181f ;  /* 0x00f81f000a037f89 */ /* 0x000f2200000e0000 */
[----:B------:R-:W-:Y:S01]  /*1860*/  ISETP.GE.AND P0, PT, R0, UR4, PT ;  /* 0x0000000400007c0c */ /* 0x000fe2000bf06270 */
[----:B------:R-:W-:Y:S01]  /*1870*/  IMAD.MOV.U32 R0, RZ, RZ, 0x60 ;  /* 0x00000060ff007424 */ /* 0x000fe200078e00ff */
[----:B------:R-:W-:Y:S01]  /*1880*/  ISETP.GE.AND P6, PT, R16, c[0x0][0x1d4], PT ;  /* 0x0000750010007a0c */ /* 0x000fe20003fc6270 */
[----:B------:R-:W-:Y:S01]  /*1890*/  IMAD.MOV.U32 R230, RZ, RZ, R26 ;  /* 0x000000ffffe67224 */ /* 0x000fe200078e001a */
[----:B------:R-:W-:Y:S01]  /*18a0*/  SHF.R.S32.HI R26, RZ, 0x1f, R204 ;  /* 0x0000001fff1a7819 */ /* 0x000fe200000114cc */
[----:B------:R-:W-:Y:S01]  /*18b0*/  IMAD R24, R225, -0x60, R0 ;  /* 0xffffffa0e1187824 */ /* 0x000fe200078e0200 */
[----:B------:R-:W-:Y:S01]  /*18c0*/  LEA.HI R206, R209, R210, RZ, 0x5 ;  /* 0x000000d2d1ce7211 */ /* 0x000fe200078f28ff */
[C---:B------:R-:W-:Y:S01]  /*18d0*/  IMAD R8, R0.reuse, c[0x0][0x1e4], RZ ;  /* 0x0000790000087a24 */ /* 0x040fe200078e02ff */
[----:B------:R-:W-:Y:S01]  /*18e0*/  ULDC.64 UR4, c[0x0][0x208] ;  /* 0x0000820000047ab9 */ /* 0x000fe20000000a00 */
[----:B------:R-:W-:Y:S01]  /*18f0*/  IMAD.WIDE.U32 R228, R0, c[0x0][0x1e0], RZ ;  /* 0x0000780000e47a25 */ /* 0x000fe200078e00ff */
[----:B------:R-:W-:Y:S01]  /*1900*/  IADD3 R19, R24, c[0x0][0x1d0], -R18 ;  /* 0x0000740018137a10 */ /* 0x000fe20007ffe812 */
[----:B------:R-:W-:Y:S01]  /*1910*/  USHF.L.U32 UR9, UR4, 0x5, URZ ;  /* 0x0000000504097899 */ /* 0x000fe2000800063f */
[----:B------:R-:W-:Y:S01]  /*1920*/  SHF.R.S32.HI R205, RZ, 0x5, R206 ;  /* 0x00000005ffcd7819 */ /* 0x000fe200000114ce */
[----:B------:R-:W-:Y:S01]  /*1930*/  IMAD.IADD R207, R229, 0x1, R8 ;  /* 0x00000001e5cf7824 */ /* 0x000fe200078e0208 */
[----:B------:R-:W-:Y:S01]  /*1940*/  ISETP.GE.AND P4, PT, R19, 0x11, PT ;  /* 0x000000111300780c */ /* 0x000fe20003f86270 */
[----:B------:R-:W-:Y:S01]  /*1950*/  IMAD.MOV.U32 R231, RZ, RZ, R27 ;  /* 0x000000ffffe77224 */ /* 0x000fe200078e001b */
[----:B------:R-:W-:Y:S01]  /*1960*/  UMOV UR8, 0x5 ;  /* 0x0000000500087882 */ /* 0x000fe20000000000 */
[----:B------:R-:W-:Y:S01]  /*1970*/  IMAD R0, R207, R204, RZ ;  /* 0x000000cccf007224 */ /* 0x000fe200078e02ff */
[----:B------:R-:W-:Y:S01]  /*1980*/  USHF.L.U64.HI UR8, UR4, UR8, UR5 ;  /* 0x0000000804087299 */ /* 0x000fe20008010205 */
[----:B-1----:R-:W-:Y:S01]  /*1990*/  @!P0 LEA R6, P1, R16, R6, 0x1 ;  /* 0x0000000610068211 */ /* 0x002fe200078208ff */
[----:B------:R-:W-:-:S02]  /*19a0*/  IMAD.MOV.U32 R211, RZ, RZ, c[0x0][0x1e0] ;  /* 0x00007800ffd37624 */ /* 0x000fc400078e00ff */
[----:B------:R-:W-:Y:S01]  /*19b0*/  IMAD.MOV.U32 R230, RZ, RZ, R30 ;  /* 0x000000ffffe67224 */ /* 0x000fe200078e001e */
[----:B----4-:R-:W-:Y:S01]  /*19c0*/  @!P0 LEA.HI.X R7, R16, R3, R17, 0x1, P1 ;  /* 0x0000000310078211 */ /* 0x010fe200008f0c11 */
[----:B------:R-:W-:Y:S01]  /*19d0*/  IMAD R0, R26, R228, R0 ;  /* 0x000000e41a007224 */ /* 0x000fe200078e0200 */
[----:B------:R-:W-:Y:S01]  /*19e0*/  SHF.R.S32.HI R17, RZ, 0x4, R20 ;  /* 0x00000004ff117819 */ /* 0x000fe20000011414 */
[----:B------:R-:W-:Y:S01]  /*19f0*/  IMAD.WIDE.U32 R8, R211, 0x20, RZ ;  /* 0x00000020d3087825 */ /* 0x000fe200078e00ff */
[----:B------:R-:W-:Y:S02]  /*1a00*/  STL.64 [R1+0x30], R230 ;  /* 0x000030e601007387 */ /* 0x000fe40000100a00 */
[----:B------:R-:W-:Y:S01]  /*1a10*/  LEA.HI R20, R20, R17, RZ, 0x1 ;  /* 0x0000001114147211 */ /* 0x000fe200078f08ff */
[----:B------:R-:W-:Y:S01]  /*1a20*/  IMAD.MOV.U32 R212, RZ, RZ, c[0x0][0x1e4] ;  /* 0x00007900ffd47624 */ /* 0x000fe200078e00ff */
[----:B------:R-:W-:Y:S01]  /*1a30*/  @!PT LDS RZ, [RZ] ;  /* 0x00000000fffff984 */ /* 0x000fe20000000800 */
[----:B------:R1:W-:Y:S01]  /*1a40*/  @!P0 LDGSTS.E.BYPASS.LTC128B.128 [R227+0x9900], [R6.64], !P3 ;  /* 0x0990000006e38fae */ /* 0x0003e2000d901d4c */
[C---:B------:R-:W-:Y:S01]  /*1a50*/  ISETP.GE.AND P3, PT, R19.reuse, 0x21, PT ;  /* 0x000000211300780c */ /* 0x040fe20003f66270 */
[----:B------:R-:W-:Y:S01]  /*1a60*/  IMAD.MOV.U32 R72, RZ, RZ, R28 ;  /* 0x000000ffff487224 */ /* 0x000fe200078e001c */
[----:B------:R-:W-:Y:S01]  /*1a70*/  ISETP.GE.AND P0, PT, R19, 0x1, PT ;  /* 0x000000011300780c */ /* 0x000fe20003f06270 */
[----:B------:R-:W0:Y:S01]  /*1a80*/  LDGDEPBAR ;  /* 0x00000000000079af */ /* 0x000e220000000000 */
[----:B--23--:R-:W-:-:S02]  /*1a90*/  IMAD.SHL.U32 R11, R212, 0x20, RZ ;  /* 0x00000020d40b7824 */ /* 0x00cfc400078e00ff */
[----:B------:R-:W-:Y:S02]  /*1aa0*/  IMAD.MOV.U32 R73, RZ, RZ, R29 ;  /* 0x000000ffff497224 */ /* 0x000fe400078e001d */
[----:B------:R-:W-:-:S05]  /*1ab0*/  IMAD.MOV.U32 R72, RZ, RZ, R74 ;  /* 0x000000ffff487224 */ /* 0x000fca00078e004a */
[----:B------:R-:W-:Y:S01]  /*1ac0*/  STL.64 [R1+0x40], R72 ;  /* 0x0000404801007387 */ /* 0x000fe20000100a00 */
[----:B-1----:R-:W-:-:S04]  /*1ad0*/  IMAD.WIDE.U32 R6, R204, R228, R230 ;  /* 0x000000e4cc067225 */ /* 0x002fc800078e00e6 */
[----:B------:R-:W-:Y:S01]  /*1ae0*/  IMAD.IADD R7, R7, 0x1, R0 ;  /* 0x0000000107077824 */ /* 0x000fe200078e0200 */
[----:B------:R-:W-:Y:S01]  /*1af0*/  BAR.SYNC.DEFER_BLOCKING 0x0 ;  /* 0x0000000000007b1d */ /* 0x000fe20000010000 */
[C---:B------:R-:W-:Y:S02]  /*1b00*/  @P3 IADD3 R0, P1, R6.reuse, R8, RZ ;  /* 0x0000000806003210 */ /* 0x040fe40007f3e0ff */
[----:B------:R-:W-:Y:S02]  /*1b10*/  @P0 LEA R8, P5, R6, c[0x0][0x1c8], 0x1 ;  /* 0x0000720006080a11 */ /* 0x000fe400078a08ff */
[----:B------:R-:W-:-:S04]  /*1b20*/  @P4 LEA R3, P2, R211, R6, 0x4 ;  /* 0x00000006d3034211 */ /* 0x000fc800078420ff */
[----:B------:R-:W-:-:S07]  /*1b30*/  @P4 LEA.HI.X R10, R211, R7, R212, 0x4, P2 ;  /* 0x00000007d30a4211 */ /* 0x000fce00010f24d4 */
[----:B------:R-:W-:Y:S02]  /*1b40*/  P2R R5, PR, RZ, 0x20 ;  /* 0x00000020ff057803 */ /* 0x000fe40000000000 */
[----:B------:R-:W-:Y:S02]  /*1b50*/  @P4 LEA R12, P5, R3, c[0x0][0x1c8], 0x1 ;  /* 0x00007200030c4a11 */ /* 0x000fe400078a08ff */
[----:B------:R-:W-:Y:S02]  /*1b60*/  ISETP.NE.AND P2, PT, R5, RZ, PT ;  /* 0x000000ff0500720c */ /* 0x000fe40003f45270 */
[----:B------:R-:W-:Y:S02]  /*1b70*/  @P3 IADD3.X R5, R7, R9, R11, P1, !PT ;  /* 0x0000000907053210 */ /* 0x000fe40000ffe40b */
[----:B------:R-:W-:Y:S02]  /*1b80*/  ISETP.GE.AND P1, PT, R19, 0x41, PT ;  /* 0x000000411300780c */ /* 0x000fe40003f26270 */
[----:B------:R-:W-:-:S02]  /*1b90*/  @P0 LEA.HI.X R9, R6, c[0x0][0x1cc], R7, 0x1, P2 ;  /* 0x0000730006090a11 */ /* 0x000fc400010f0c07 */
[----:B------:R-:W-:Y:S02]  /*1ba0*/  ISETP.GE.AND P2, PT, R19, 0x31, PT ;  /* 0x000000311300780c */ /* 0x000fe40003f46270 */
[----:B------:R-:W-:Y:S01]  /*1bb0*/  @P4 LEA.HI.X R13, R3, c[0x0][0x1cc], R10, 0x1, P5 ;  /* 0x00007300030d4a11 */ /* 0x000fe200028f0c0a */
[----:B------:R-:W-:Y:S01]  /*1bc0*/  @!PT LDS RZ, [RZ] ;  /* 0x00000000fffff984 */ /* 0x000fe20000000800 */
[----:B------:R-:W-:Y:S01]  /*1bd0*/  @!PT LDS RZ, [RZ] ;  /* 0x00000000fffff984 */ /* 0x000fe20000000800 */
[----:B------:R-:W-:Y:S01]  /*1be0*/  @!PT LDS RZ, [RZ] ;  /* 0x00000000fffff984 */ /* 0x000fe20000000800 */
[----:B------:R1:W-:Y:S01]  /*1bf0*/  @P0 LDGSTS.E.BYPASS.LTC128B.128 [R227+0x3100], [R8.64], !P6 ;  /* 0x0310000008e30fae */ /* 0x0003e2000f101d4c */
[C---:B------:R-:W-:Y:S02]  /*1c00*/  @P3 LEA R14, P5, R0.reuse, c[0x0][0x1c8], 0x1 ;  /* 0x00007200000e3a11 */ /* 0x040fe400078a08ff */
[----:B------:R-:W-:Y:S01]  /*1c10*/  ISETP.GE.AND P0, PT, R19, 0x51, PT ;  /* 0x000000511300780c */ /* 0x000fe20003f06270 */
[----:B------:R2:W-:Y:S01]  /*1c20*/  @P4 LDGSTS.E.BYPASS.LTC128B.128 [R227+0x3900], [R12.64], !P6 ;  /* 0x039000000ce34fae */ /* 0x0005e2000f101d4c */
[----:B------:R-:W-:Y:S02]  /*1c30*/  @P3 LEA.HI.X R15, R0, c[0x0][0x1cc], R5, 0x1, P5 ;  /* 0x00007300000f3a11 */ /* 0x000fe400028f0c05 */
[----:B------:R-:W-:-:S03]  /*1c40*/  @P1 LEA R0, P5, R211, R6, 0x6 ;  /* 0x00000006d3001211 */ /* 0x000fc600078a30ff */
[----:B------:R-:W-:Y:S01]  /*1c50*/  @P2 IMAD R3, R212, 0x30, RZ ;  /* 0x00000030d4032824 */ /* 0x000fe200078e02ff */
[----:B------:R3:W-:Y:S01]  /*1c60*/  @P3 LDGSTS.E.BYPASS.LTC128B.128 [R227+0x4100], [R14.64], !P6 ;  /* 0x041000000ee33fae */ /* 0x0007e2000f101d4c */
[----:B------:R-:W-:-:S04]  /*1c70*/  @P2 IMAD.WIDE.U32 R10, R211, 0x30, R6 ;  /* 0x00000030d30a2825 */ /* 0x000fc800078e0006 */
[----:B------:R-:W-:Y:S02]  /*1c80*/  @P2 IMAD.IADD R3, R11, 0x1, R3 ;  /* 0x000000010b032824 */ /* 0x000fe400078e0203 */
[----:B------:R-:W-:Y:S02]  /*1c90*/  @P0 IMAD R11, R212, 0x50, RZ ;  /* 0x00000050d40b0824 */ /* 0x000fe400078e02ff */
[----:B------:R-:W-:Y:S01]  /*1ca0*/  P2R R5, PR, RZ, 0x20 ;  /* 0x00000020ff057803 */ /* 0x000fe20000000000 */
[----:B-1----:R-:W-:Y:S02]  /*1cb0*/  @P0 IMAD.MOV.U32 R8, RZ, RZ, R6 ;  /* 0x000000ffff080224 */ /* 0x002fe400078e0006 */
[----:B------:R-:W-:Y:S01]  /*1cc0*/  @P0 IMAD.MOV.U32 R9, RZ, RZ, R7 ;  /* 0x000000ffff090224 */ /* 0x000fe200078e0007 */
[----:B--2---:R-:W-:-:S03]  /*1cd0*/  @P2 LEA R12, P4, R10, c[0x0][0x1c8], 0x1 ;  /* 0x000072000a0c2a11 */ /* 0x004fc600078808ff */
[----:B------:R-:W-:Y:S01]  /*1ce0*/  @P0 IMAD.WIDE.U32 R8, R211, 0x50, R8 ;  /* 0x00000050d3080825 */ /* 0x000fe200078e0008 */
[----:B------:R-:W-:Y:S02]  /*1cf0*/  @P2 LEA.HI.X R13, R10, c[0x0][0x1cc], R3, 0x1, P4 ;  /* 0x000073000a0d2a11 */ /* 0x000fe400020f0c03 */
[----:B------:R-:W-:Y:S01]  /*1d00*/  ISETP.NE.AND P4, PT, R5, RZ, PT ;  /* 0x000000ff0500720c */ /* 0x000fe20003f85270 */
[----:B------:R-:W-:Y:S01]  /*1d10*/  @P0 IMAD.IADD R3, R9, 0x1, R11 ;  /* 0x0000000109030824 */ /* 0x000fe200078e020b */
[----:B------:R-:W-:Y:S01]  /*1d20*/  @P1 LEA R10, P5, R0, c[0x0][0x1c8], 0x1 ;  /* 0x00007200000a1a11 */ /* 0x000fe200078a08ff */
[----:B------:R3:W-:Y:S01]  /*1d30*/  @P2 LDGSTS.E.BYPASS.LTC128B.128 [R227+0x4900], [R12.64], !P6 ;  /* 0x049000000ce32fae */ /* 0x0007e2000f101d4c */
[----:B------:R-:W-:Y:S02]  /*1d40*/  @P1 LEA.HI.X R7, R211, R7, R212, 0x6, P4 ;  /* 0x00000007d3071211 */ /* 0x000fe400020f34d4 */
[----:B------:R-:W-:Y:S02]  /*1d50*/  @P0 LEA R6, P4, R8, c[0x0][0x1c8], 0x1 ;  /* 0x0000720008060a11 */ /* 0x000fe400078808ff */
[----:B------:R-:W-:Y:S01]  /*1d60*/  @P1 LEA.HI.X R11, R0, c[0x0][0x1cc], R7, 0x1, P5 ;  /* 0x00007300000b1a11 */ /* 0x000fe200028f0c07 */
[----:B------:R-:W-:Y:S01]  /*1d70*/  IMAD.SHL.U32 R0, R25, 0x40, RZ ;  /* 0x0000004019007824 */ /* 0x000fe200078e00ff */
[----:B------:R-:W-:Y:S01]  /*1d80*/  @P0 LEA.HI.X R7, R8, c[0x0][0x1cc], R3, 0x1, P4 ;  /* 0x0000730008070a11 */ /* 0x000fe200020f0c03 */
[----:B------:R-:W-:Y:S01]  /*1d90*/  IMAD.SHL.U32 R3, R21, 0x40, RZ ;  /* 0x0000004015037824 */ /* 0x000fe200078e00ff */
[----:B------:R-:W-:Y:S01]  /*1da0*/  LOP3.LUT R5, R20, 0xfffffffe, RZ, 0xc0, !PT ;  /* 0xfffffffe14057812 */ /* 0x000fe200078ec0ff */
[----:B------:R1:W-:Y:S01]  /*1db0*/  @P1 LDGSTS.E.BYPASS.LTC128B.128 [R227+0x5100], [R10.64], !P6 ;  /* 0x051000000ae31fae */ /* 0x0003e2000f101d4c */
[----:B------:R-:W-:-:S02]  /*1dc0*/  LOP3.LUT R0, R0, 0x1c0, RZ, 0xc0, !PT ;  /* 0x000001c000007812 */ /* 0x000fc400078ec0ff */
[----:B------:R-:W-:Y:S01]  /*1dd0*/  LOP3.LUT R3, R3, 0x1c0, RZ, 0xc0, !PT ;  /* 0x000001c003037812 */ /* 0x000fe200078ec0ff */
[----:B------:R2:W-:Y:S01]  /*1de0*/  @P0 LDGSTS.E.BYPASS.LTC128B.128 [R227+0x5900], [R6.64], !P6 ;  /* 0x0590000006e30fae */ /* 0x0005e2000f101d4c */
[----:B------:R-:W-:Y:S01]  /*1df0*/  IMAD.IADD R9, R17, 0x1, -R5 ;  /* 0x0000000111097824 */ /* 0x000fe200078e0a05 */
[----:B------:R-:W-:Y:S01]  /*1e00*/  LOP3.LUT P0, RZ, R25, 0x2, RZ, 0xc0, !PT ;  /* 0x0000000219ff7812 */ /* 0x000fe2000780c0ff */
[----:B------:R-:W-:Y:S01]  /*1e10*/  IMAD.SHL.U32 R5, R22, 0x40, RZ ;  /* 0x0000004016057824 */ /* 0x000fe200078e00ff */
[----:B------:R-:W0:Y:S01]  /*1e20*/  LDGDEPBAR ;  /* 0x00000000000079af */ /* 0x000e220000000000 */
[----:B------:R-:W-:-:S03]  /*1e30*/  ISETP.GE.AND P1, PT, R16, c[0x0][0x1d4], PT ;  /* 0x0000750010007a0c */ /* 0x000fc60003f26270 */
[----:B------:R-:W-:Y:S02]  /*1e40*/  LOP3.LUT R27, R5, 0xfffffe00, RZ, 0xc0, !PT ;  /* 0xfffffe00051b7812 */ /* 0x000fe400078ec0ff */
[C---:B------:R-:W-:Y:S02]  /*1e50*/  ISETP.LT.OR P3, PT, R19.reuse, 0x1, P1 ;  /* 0x000000011300780c */ /* 0x040fe40000f61670 */
[C---:B------:R-:W-:Y:S02]  /*1e60*/  ISETP.LT.OR P5, PT, R19.reuse, 0x11, P1 ;  /* 0x000000111300780c */ /* 0x040fe40000fa1670 */
[----:B------:R-:W-:Y:S01]  /*1e70*/  ISETP.LT.OR P4, PT, R19, 0x21, P1 ;  /* 0x000000211300780c */ /* 0x000fe20000f81670 */
[----:B--2---:R-:W-:Y:S01]  /*1e80*/  IMAD.SHL.U32 R7, R18, 0x8, RZ ;  /* 0x0000000812077824 */ /* 0x004fe200078e00ff */
[----:B------:R-:W-:-:S04]  /*1e90*/  DEPBAR.LE SB0, 0x1 ;  /* 0x000080400000791a */ /* 0x000fc80000000000 */
[----:B------:R-:W-:-:S04]  /*1ea0*/  DEPBAR.LE SB0, 0x0 ;  /* 0x000080000000791a */ /* 0x000fc80000000000 */
[----:B------:R-:W-:Y:S01]  /*1eb0*/  IMAD.SHL.U32 R6, R9, 0x8, RZ ;  /* 0x0000000809067824 */ /* 0x000fe200078e00ff */
[----:B------:R-:W-:Y:S02]  /*1ec0*/  LOP3.LUT R7, R0, 0x8, R7, 0xf8, !PT ;  /* 0x0000000800077812 */ /* 0x000fe400078ef807 */
[----:B------:R-:W-:Y:S02]  /*1ed0*/  SHF.R.U32.HI R0, RZ, 0x3, R0 ;  /* 0x00000003ff007819 */ /* 0x000fe40000011600 */
[----:B------:R-:W-:Y:S02]  /*1ee0*/  LOP3.LUT R5, R3, 0x8, R6, 0xf8, !PT ;  /* 0x0000000803057812 */ /* 0x000fe400078ef806 */
[----:B------:R-:W-:Y:S02]  /*1ef0*/  SHF.R.U32.HI R3, RZ, 0x3, R3 ;  /* 0x00000003ff037819 */ /* 0x000fe40000011603 */
[----:B------:R-:W-:Y:S01]  /*1f00*/  LOP3.LUT R0, R7, R0, RZ, 0x3c, !PT ;  /* 0x0000000007007212 */ /* 0x000fe200078e3cff */
[----:B------:R-:W-:Y:S01]  /*1f10*/  IMAD.WIDE.U32 R6, R204, c[0x0][0x208], RZ ;  /* 0x00008200cc067a25 */ /* 0x000fe200078e00ff */
[----:B------:R-:W-:-:S03]  /*1f20*/  LOP3.LUT R5, R5, R3, RZ, 0x3c, !PT ;  /* 0x0000000305057212 */ /* 0x000fc600078e3cff */
[----:B------:R-:W-:Y:S02]  /*1f30*/  IMAD R3, R205, 0x400, R27 ;  /* 0x00000400cd037824 */ /* 0x000fe400078e021b */
[----:B------:R-:W-:Y:S02]  /*1f40*/  IMAD R0, R9, 0x200, R0 ;  /* 0x0000020009007824 */ /* 0x000fe400078e0200 */
[----:B------:R-:W-:Y:S02]  /*1f50*/  IMAD.IADD R3, R5, 0x1, R3 ;  /* 0x0000000105037824 */ /* 0x000fe400078e0203 */
[----:B------:R-:W-:Y:S01]  /*1f60*/  IMAD.SHL.U32 R208, R0, 0x2, RZ ;  /* 0x0000000200d07824 */ /* 0x000fe200078e00ff */
[----:B------:R-:W-:Y:S01]  /*1f70*/  BAR.SYNC.DEFER_BLOCKING 0x0 ;  /* 0x0000000000007b1d */ /* 0x000fe20000010000 */
[----:B------:R-:W-:-:S03]  /*1f80*/  IMAD.SHL.U32 R215, R3, 0x2, RZ ;  /* 0x0000000203d77824 */ /* 0x000fc600078e00ff */
[----:B------:R-:W-:Y:S01]  /*1f90*/  IADD3 R0, R208, 0x3100, RZ ;  /* 0x00003100d0007810 */ /* 0x000fe20007ffe0ff */
[--C-:B------:R-:W-:Y:S01]  /*1fa0*/  IMAD R218, R2, 0x2, R215.reuse ;  /* 0x0000000202da7824 */ /* 0x100fe200078e02d7 */
[----:B------:R-:W-:Y:S01]  /*1fb0*/  IADD3 R219, R208, 0x3120, RZ ;  /* 0x00003120d0db7810 */ /* 0x000fe20007ffe0ff */
[----:B------:R-:W-:Y:S01]  /*1fc0*/  IMAD R216, R4, 0x2, R215 ;  /* 0x0000000204d87824 */ /* 0x000fe200078e02d7 */
[----:B------:R-:W-:Y:S01]  /*1fd0*/  @P0 IADD3 R219, R0, -0x20, RZ ;  /* 0xffffffe000db0810 */ /* 0x000fe20007ffe0ff */
[----:B------:R-:W-:Y:S02]  /*1fe0*/  IMAD R0, R26, c[0x0][0x208], RZ ;  /* 0x000082001a007a24 */ /* 0x000fe400078e02ff */
[----:B------:R-:W-:Y:S01]  /*1ff0*/  IMAD R217, R2, 0x2, R216 ;  /* 0x0000000202d97824 */ /* 0x000fe200078e02d8 */
[C---:B------:R-:W-:Y:S01]  /*2000*/  IADD3 R224, R219.reuse, 0x800, RZ ;  /* 0x00000800dbe07810 */ /* 0x040fe20007ffe0ff */
[----:B------:R-:W-:Y:S01]  /*2010*/  IMAD R0, R204, c[0x0][0x20c], R0 ;  /* 0x00008300cc007a24 */ /* 0x000fe200078e0200 */
[----:B------:R-:W-:-:S02]  /*2020*/  IADD3 R223, R219, 0x1000, RZ ;  /* 0x00001000dbdf7810 */ /* 0x000fc40007ffe0ff */
[----:B------:R-:W-:Y:S01]  /*2030*/  IADD3 R222, R219, 0x1800, RZ ;  /* 0x00001800dbde7810 */ /* 0x000fe20007ffe0ff */
[----:B------:R-:W-:Y:S01]  /*2040*/  IMAD.IADD R0, R7, 0x1, R0 ;  /* 0x0000000107007824 */ /* 0x000fe200078e0200 */
[----:B------:R-:W-:-:S03]  /*2050*/  IADD3 R221, R219, 0x2000, RZ ;  /* 0x00002000dbdd7810 */ /* 0x000fc60007ffe0ff */
[----:B------:R-:W-:Y:S01]  /*2060*/  IMAD R0, R0, 0x60, RZ ;  /* 0x0000006000007824 */ /* 0x000fe200078e02ff */
[----:B------:R-:W-:Y:S04]  /*2070*/  LDSM.16.M88.4 R28, [R208+0x3100] ;  /* 0x00310000d01c783b */ /* 0x000fe80000000200 */
[----:B---3--:R-:W2:Y:S04]  /*2080*/  LDSM.16.M88.4 R12, [R215+0x6100] ;  /* 0x00610000d70c783b */ /* 0x008ea80000000200 */
[----:B-1----:R-:W1:Y:S04]  /*2090*/  LDSM.16.M88.4 R8, [R215+0x8100] ;  /* 0x00810000d708783b */ /* 0x002e680000000200 */
[----:B------:R-:W3:Y:S04]  /*20a0*/  LDSM.16.M88.4 R20, [R208+0x3900] ;  /* 0x00390000d014783b */ /* 0x000ee80000000200 */
[----:B------:R-:W4:Y:S04]  /*20b0*/  LDSM.16.M88.4 R32, [R208+0x4100] ;  /* 0x00410000d020783b */ /* 0x000f280000000200 */
[----:B------:R-:W5:Y:S04]  /*20c0*/  LDSM.16.M88.4 R36, [R208+0x4900] ;  /* 0x00490000d024783b */ /* 0x000f680000000200 */
[----:B------:R-:W3:Y:S04]  /*20d0*/  LDSM.16.M88.4 R40, [R208+0x5100] ;  /* 0x00510000d028783b */ /* 0x000ee80000000200 */
[----:B------:R-:W-:Y:S04]  /*20e0*/  LDSM.16.M88.4 R68, [R219] ;  /* 0x00000000db44783b */ /* 0x000fe80000000200 */
[----:B------:R-:W-:Y:S04]  /*20f0*/  LDSM.16.M88.4 R48, [R219+0x800] ;  /* 0x00080000db30783b */ /* 0x000fe80000000200 */
[----:B------:R-:W-:Y:S01]  /*2100*/  LDSM.16.M88.4 R44, [R219+0x1000] ;  /* 0x00100000db2c783b */ /* 0x000fe20000000200 */
[-C--:B--2---:R-:W-:Y:S08]  /*2110*/  HMMA.16816.F32 R176, R12, R28.reuse, RZ ;  /* 0x0000001c0cb0723c */ /* 0x084ff000000018ff */
[C---:B-1----:R-:W-:Y:S08]  /*2120*/  HMMA.16816.F32 R52, R8.reuse, R28, RZ ;  /* 0x0000001c0834723c */ /* 0x042ff000000018ff */
[-C--:B------:R-:W-:Y:S08]  /*2130*/  HMMA.16816.F32 R92, R8, R30.reuse, RZ ;  /* 0x0000001e085c723c */ /* 0x080ff000000018ff */
[C---:B------:R-:W-:Y:S01]  /*2140*/  HMMA.16816.F32 R156, R12.reuse, R30, RZ ;  /* 0x0000001e0c9c723c */ /* 0x040fe200000018ff */
[----:B------:R-:W1:Y:S07]  /*2150*/  LDSM.16.M88.4 R28, [R208+0x5900] ;  /* 0x00590000d01c783b */ /* 0x000e6e0000000200 */
[-C--:B---3--:R-:W-:Y:S08]  /*2160*/  HMMA.16816.F32 R144, R12, R20.reuse, RZ ;  /* 0x000000140c90723c */ /* 0x088ff000000018ff */
[C---:B------:R-:W-:Y:S08]  /*2170*/  HMMA.16816.F32 R56, R8.reuse, R20, RZ ;  /* 0x000000140838723c */ /* 0x040ff000000018ff */
[-C--:B------:R-:W-:Y:S08]  /*2180*/  HMMA.16816.F32 R100, R8, R22.reuse, RZ ;  /* 0x000000160864723c */ /* 0x080ff000000018ff */
[----:B------:R-:W-:Y:S01]  /*2190*/  HMMA.16816.F32 R152, R12, R22, RZ ;  /* 0x000000160c98723c */ /* 0x000fe200000018ff */
[----:B------:R-:W2:Y:S07]  /*21a0*/  LDSM.16.M88.4 R20, [R218+0x8100] ;  /* 0x00810000da14783b */ /* 0x000eae0000000200 */
[C---:B----4-:R-:W-:Y:S08]  /*21b0*/  HMMA.16816.F32 R76, R8.reuse, R32, RZ ;  /* 0x00000020084c723c */ /* 0x050ff000000018ff */
[C---:B------:R-:W-:Y:S08]  /*21c0*/  HMMA.16816.F32 R96, R8.reuse, R34, RZ ;  /* 0x000000220860723c */ /* 0x040ff000000018ff */
[C---:B-----5:R-:W-:Y:S08]  /*21d0*/  HMMA.16816.F32 R60, R8.reuse, R36, RZ ;  /* 0x00000024083c723c */ /* 0x060ff000000018ff */
[C---:B------:R-:W-:Y:S08]  /*21e0*/  HMMA.16816.F32 R128, R8.reuse, R38, RZ ;  /* 0x000000260880723c */ /* 0x040ff000000018ff */
[C---:B------:R-:W-:Y:S08]  /*21f0*/  HMMA.16816.F32 R64, R8.reuse, R40, RZ ;  /* 0x000000280840723c */ /* 0x040ff000000018ff */
[C---:B------:R-:W-:Y:S08]  /*2200*/  HMMA.16816.F32 R116, R8.reuse, R42, RZ ;  /* 0x0000002a0874723c */ /* 0x040ff000000018ff */
[C---:B-1----:R-:W-:Y:S08]  /*2210*/  HMMA.16816.F32 R80, R8.reuse, R28, RZ ;  /* 0x0000001c0850723c */ /* 0x042ff000000018ff */
[----:B------:R-:W-:Y:S07]  /*2220*/  HMMA.16816.F32 R112, R8, R30, RZ ;  /* 0x0000001e0870723c */ /* 0x000fee00000018ff */
[----:B------:R-:W-:Y:S01]  /*2230*/  IMAD.WIDE.U32 R8, R6, 0x60, R72 ;  /* 0x0000006006087825 */ /* 0x000fe200078e0048 */
[----:B------:R-:W-:Y:S03]  /*2240*/  HMMA.16816.F32 R140, R12, R32, RZ ;  /* 0x000000200c8c723c */ /* 0x000fe600000018ff */
[----:B------:R-:W-:-:S05]  /*2250*/  IMAD.IADD R0, R9, 0x1, R0 ;  /* 0x0000000109007824 */ /* 0x000fca00078e0200 */
[C---:B------:R-:W-:Y:S01]  /*2260*/  HMMA.16816.F32 R148, R12.reuse, R34, RZ ;  /* 0x000000220c94723c */ /* 0x040fe200000018ff */
[----:B------:R-:W1:Y:S07]  /*2270*/  LDSM.16.M88.4 R32, [R219+0x2800] ;  /* 0x00280000db20783b */ /* 0x000e6e0000000200 */
[C---:B------:R-:W-:Y:S08]  /*2280*/  HMMA.16816.F32 R132, R12.reuse, R36, RZ ;  /* 0x000000240c84723c */ /* 0x040ff000000018ff */
[C---:B------:R-:W-:Y:S01]  /*2290*/  HMMA.16816.F32 R160, R12.reuse, R38, RZ ;  /* 0x000000260ca0723c */ /* 0x040fe200000018ff */
[----:B------:R-:W-:Y:S07]  /*22a0*/  LDSM.16.M88.4 R36, [R219+0x2000] ;  /* 0x00200000db24783b */ /* 0x000fee0000000200 */
[C---:B------:R-:W-:Y:S08]  /*22b0*/  HMMA.16816.F32 R124, R12.reuse, R40, RZ ;  /* 0x000000280c7c723c */ /* 0x040ff000000018ff */
[C---:B------:R-:W-:Y:S01]  /*22c0*/  HMMA.16816.F32 R172, R12.reuse, R42, RZ ;  /* 0x0000002a0cac723c */ /* 0x040fe200000018ff */
[----:B------:R-:W3:Y:S07]  /*22d0*/  LDSM.16.M88.4 R40, [R219+0x1800] ;  /* 0x00180000db28783b */ /* 0x000eee0000000200 */
[C---:B------:R-:W-:Y:S08]  /*22e0*/  HMMA.16816.F32 R120, R12.reuse, R28, RZ ;  /* 0x0000001c0c78723c */ /* 0x040ff000000018ff */
[----:B------:R-:W-:Y:S07]  /*22f0*/  HMMA.16816.F32 R108, R12, R30, RZ ;  /* 0x0000001e0c6c723c */ /* 0x000fee00000018ff */
[----:B------:R-:W-:Y:S01]  /*2300*/  LEA R12, P0, R8, c[0x0][0x1f8], 0x1 ;  /* 0x00007e00080c7a11 */ /* 0x000fe200078008ff */
[----:B--2---:R-:W-:Y:S03]  /*2310*/  HMMA.16816.F32 R104, R20, R68, R52 ;  /* 0x000000441468723c */ /* 0x004fe60000001834 */
[----:B------:R-:W-:-:S02]  /*2320*/  IADD3 R6, P2, R12, UR9, RZ ;  /* 0x000000090c067c10 */ /* 0x000fc4000ff5e0ff */
[----:B------:R-:W-:Y:S01]  /*2330*/  LEA.HI.X R13, R8, c[0x0][0x1fc], R0, 0x1, P0 ;  /* 0x00007f00080d7a11 */ /* 0x000fe200000f0c00 */
[----:B------:R-:W-:Y:S01]  /*2340*/  IMAD.MOV.U32 R0, RZ, RZ, 0x40 ;  /* 0x00000040ff007424 */ /* 0x000fe200078e00ff */
[----:B------:R-:W-:Y:S01]  /*2350*/  IADD3 R16, P0, R6, UR9, RZ ;  /* 0x0000000906107c10 */ /* 0x000fe2000ff1e0ff */
[----:B------:R-:W2:Y:S01]  /*2360*/  LDSM.16.M88.4 R8, [R218+0x6100] ;  /* 0x00610000da08783b */ /* 0x000ea20000000200 */
[----:B------:R-:W-:Y:S01]  /*2370*/  IADD3.X R7, R13, UR8, RZ, P2, !PT ;  /* 0x000000080d077c10 */ /* 0x000fe200097fe4ff */
[C---:B------:R-:W-:Y:S01]  /*2380*/  HMMA.16816.F32 R88, R20.reuse, R48, R56 ;  /* 0x000000301458723c */ /* 0x040fe20000001838 */
[----:B------:R-:W-:Y:S01]  /*2390*/  ISETP.LT.OR P2, PT, R19, 0x41, P1 ;  /* 0x000000411300780c */ /* 0x000fe20000f41670 */
[----:B------:R-:W-:Y:S01]  /*23a0*/  @!PT LDS RZ, [RZ] ;  /* 0x00000000fffff984 */ /* 0x000fe20000000800 */
[----:B------:R-:W-:Y:S01]  /*23b0*/  @!PT LDS RZ, [RZ] ;  /* 0x00000000fffff984 */ /* 0x000fe20000000800 */
[----:B------:R-:W-:Y:S01]  /*23c0*/  @!PT LDS RZ, [RZ] ;  /* 0x00000000fffff984 */ /* 0x000fe20000000800 */
[----:B------:R4:W-:Y:S01]  /*23d0*/  LDGSTS.E.BYPASS.LTC128B.128 [R227+0x100], [R12.64], !P3 ;  /* 0x001000000ce37fae */ /* 0x0009e2000d901d4c */
[----:B------:R-:W-:Y:S02]  /*23e0*/  IADD3.X R17, R7, UR8, RZ, P0, !PT ;  /* 0x0000000807117c10 */ /* 0x000fe400087fe4ff */
[----:B------:R-:W-:Y:S01]  /*23f0*/  IADD3 R14, P0, R16, UR9, RZ ;  /* 0x00000009100e7c10 */ /* 0x000fe2000ff1e0ff */
[----:B------:R5:W-:Y:S01]  /*2400*/  LDGSTS.E.BYPASS.LTC128B.128 [R227+0x900], [R6.64], !P5 ;  /* 0x0090000006e37fae */ /* 0x000be2000e901d4c */
[----:B------:R-:W-:Y:S01]  /*2410*/  ISETP.LT.OR P3, PT, R19, 0x31, P1 ;  /* 0x000000311300780c */ /* 0x000fe20000f61670 */
[----:B-1----:R-:W-:Y:S01]  /*2420*/  HMMA.16816.F32 R80, R20, R32, R80 ;  /* 0x000000201450723c */ /* 0x002fe20000001850 */
[----:B------:R-:W-:Y:S01]  /*2430*/  IADD3.X R15, R17, UR8, RZ, P0, !PT ;  /* 0x00000008110f7c10 */ /* 0x000fe200087fe4ff */
[----:B------:R3:W-:Y:S01]  /*2440*/  LDGSTS.E.BYPASS.LTC128B.128 [R227+0x1100], [R16.64], !P4 ;  /* 0x0110000010e37fae */ /* 0x0007e2000e101d4c */
[----:B------:R-:W-:-:S02]  /*2450*/  ISETP.LT.OR P1, PT, R19, 0x51, P1 ;  /* 0x000000511300780c */ /* 0x000fc40000f21670 */
[----:B------:R-:W-:-:S03]  /*2460*/  LOP3.LUT P5, RZ, R25, 0x4, RZ, 0xc0, !PT ;  /* 0x0000000419ff7812 */ /* 0x000fc600078ac0ff */
[----:B------:R-:W-:Y:S01]  /*2470*/  HMMA.16816.F32 R76, R20, R44, R76 ;  /* 0x0000002c144c723c */ /* 0x000fe2000000184c */
[----:B------:R-:W-:-:S03]  /*2480*/  SEL R0, R0, 0xffffffc0, !P5 ;  /* 0xffffffc000007807 */ /* 0x000fc60006800000 */
[----:B------:R1:W-:Y:S02]  /*2490*/  LDGSTS.E.BYPASS.LTC128B.128 [R227+0x1900], [R14.64], !P3 ;  /* 0x019000000ee37fae */ /* 0x0003e4000d901d4c */
[----:B------:R-:W-:Y:S02]  /*24a0*/  IMAD.IADD R214, R208, 0x1, R0 ;  /* 0x00000001d0d67824 */ /* 0x000fe400078e0200 */
[----:B------:R-:W-:Y:S01]  /*24b0*/  HMMA.16816.F32 R92, R20, R70, R92 ;  /* 0x00000046145c723c */ /* 0x000fe2000000185c */
[----:B------:R-:W-:Y:S01]  /*24c0*/  IMAD.IADD R213, R0, 0x1, R219 ;  /* 0x0000000100d57824 */ /* 0x000fe200078e02db */
[----:B------:R-:W-:-:S06]  /*24d0*/  LOP3.LUT R0, R5, R27, RZ, 0xfc, !PT ;  /* 0x0000001b05007212 */ /* 0x000fcc00078efcff */
[----:B------:R-:W-:Y:S01]  /*24e0*/  HMMA.16816.F32 R96, R20, R46, R96 ;  /* 0x0000002e1460723c */ /* 0x000fe20000001860 */
[----:B-----5:R-:W-:-:S04]  /*24f0*/  IADD3 R6, P0, R14, UR9, RZ ;  /* 0x000000090e067c10 */ /* 0x020fc8000ff1e0ff */
[----:B------:R-:W-:Y:S02]  /*2500*/  IADD3.X R7, R15, UR8, RZ, P0, !PT ;  /* 0x000000080f077c10 */ /* 0x000fe400087fe4ff */
[----:B----4-:R-:W-:Y:S01]  /*2510*/  IADD3 R12, P0, R6, UR9, RZ ;  /* 0x00000009060c7c10 */ /* 0x010fe2000ff1e0ff */
[----:B---3--:R-:W-:Y:S02]  /*2520*/  HMMA.16816.F32 R16, R20, R40, R60 ;  /* 0x000000281410723c */ /* 0x008fe4000000183c */
[----:B------:R3:W-:Y:S01]  /*2530*/  LDGSTS.E.BYPASS.LTC128B.128 [R227+0x2100], [R6.64], !P2 ;  /* 0x0210000006e37fae */ /* 0x0007e2000d101d4c */
[----:B------:R-:W-:Y:S02]  /*2540*/  IADD3.X R13, R7, UR8, RZ, P0, !PT ;  /* 0x00000008070d7c10 */ /* 0x000fe400087fe4ff */
[----:B------:R-:W-:Y:S02]  /*2550*/  ISETP.GT.AND P0, PT, R204, R220, PT ;  /* 0x000000dccc00720c */ /* 0x000fe40003f04270 */
[----:B------:R-:W-:Y:S01]  /*2560*/  IADD3 R220, R219, 0x2800, RZ ;  /* 0x00002800dbdc7810 */ /* 0x000fe20007ffe0ff */
[----:B------:R1:W-:Y:S01]  /*2570*/  LDGSTS.E.BYPASS.LTC128B.128 [R227+0x2900], [R12.64], !P1 ;  /* 0x029000000ce37fae */ /* 0x0003e2000c901d4c */
[C---:B--2---:R-:W-:Y:S03]  /*2580*/  HMMA.16816.F32 R180, R8.reuse, R48, R144 ;  /* 0x0000003008b4723c */ /* 0x044fe60000001890 */
[----:B------:R-:W-:Y:S04]  /*2590*/  LDSM.16.M88.4 R28, [R216+0x8100] ;  /* 0x00810000d81c783b */ /* 0x000fe80000000200 */
[----:B------:R-:W2:Y:S01]  /*25a0*/  LDSM.16.M88.4 R52, [R214+0x4900] ;  /* 0x00490000d634783b */ /* 0x000ea20000000200 */
[C---:B------:R-:W-:Y:S03]  /*25b0*/  HMMA.16816.F32 R184, R8.reuse, R44, R140 ;  /* 0x0000002c08b8723c */ /* 0x040fe6000000188c */
[----:B------:R-:W4:Y:S04]  /*25c0*/  LDSM.16.M88.4 R72, [R214+0x5100] ;  /* 0x00510000d648783b */ /* 0x000f280000000200 */
[----:B------:R-:W5:Y:S01]  /*25d0*/  LDSM.16.M88.4 R84, [R214+0x5900] ;  /* 0x00590000d654783b */ /* 0x000f620000000200 */
[C---:B------:R-:W-:Y:S03]  /*25e0*/  HMMA.16816.F32 R176, R8.reuse, R68, R176 ;  /* 0x0000004408b0723c */ /* 0x040fe600000018b0 */
[----:B------:R-:W3:Y:S04]  /*25f0*/  LDSM.16.M88.4 R60, [R214+0x3900] ;  /* 0x00390000d63c783b */ /* 0x000ee80000000200 */
[----:B------:R-:W3:Y:S01]  /*2600*/  LDSM.16.M88.4 R56, [R214+0x4100] ;  /* 0x00410000d638783b */ /* 0x000ee20000000200 */
[----:B------:R-:W-:Y:S03]  /*2610*/  HMMA.16816.F32 R140, R8, R50, R152 ;  /* 0x00000032088c723c */ /* 0x000fe60000001898 */
[----:B------:R-:W0:Y:S05]  /*2620*/  LDGDEPBAR ;  /* 0x00000000000079af */ /* 0x000e2a0000000000 */
[C---:B-1----:R-:W-:Y:S01]  /*2630*/  HMMA.16816.F32 R12, R20.reuse, R36, R64 ;  /* 0x00000024140c723c */ /* 0x042fe20000001840 */
[----:B------:R-:W1:Y:S07]  /*2640*/  LDSM.16.M88.4 R64, [R214+0x3100] ;  /* 0x00310000d640783b */ /* 0x000e6e0000000200 */
[----:B------:R-:W-:Y:S01]  /*2650*/  HMMA.16816.F32 R100, R20, R50, R100 ;  /* 0x000000321464723c */ /* 0x000fe20000001864 */
[----:B------:R-:W-:Y:S07]  /*2660*/  LDSM.16.M88.4 R48, [R213] ;  /* 0x00000000d530783b */ /* 0x000fee0000000200 */
[----:B--2---:R-:W-:Y:S01]  /*2670*/  HMMA.16816.F32 R144, R28, R52, R16 ;  /* 0x000000341c90723c */ /* 0x004fe20000001810 */
[----:B------:R-:W2:Y:S07]  /*2680*/  LDSM.16.M88.4 R16, [R216+0x6100] ;  /* 0x00610000d810783b */ /* 0x000eae0000000200 */
[----:B------:R-:W-:Y:S08]  /*2690*/  HMMA.16816.F32 R68, R8, R70, R156 ;  /* 0x000000460844723c */ /* 0x000ff0000000189c */
[C---:B------:R-:W-:Y:S08]  /*26a0*/  HMMA.16816.F32 R128, R20.reuse, R42, R128 ;  /* 0x0000002a1480723c */ /* 0x040ff00000001880 */
[C---:B------:R-:W-:Y:S08]  /*26b0*/  HMMA.16816.F32 R188, R20.reuse, R38, R116 ;  /* 0x0000002614bc723c */ /* 0x040ff00000001874 */
[----:B------:R-:W-:Y:S01]  /*26c0*/  HMMA.16816.F32 R136, R20, R34, R112 ;  /* 0x000000221488723c */ /* 0x000fe20000001870 */
[----:B------:R-:W-:Y:S07]  /*26d0*/  LDSM.16.M88.4 R20, [R213+0x2800] ;  /* 0x00280000d514783b */ /* 0x000fee0000000200 */
[C---:B------:R-:W-:Y:S08]  /*26e0*/  HMMA.16816.F32 R192, R8.reuse, R40, R132 ;  /* 0x0000002808c0723c */ /* 0x040ff00000001884 */
[C---:B------:R-:W-:Y:S01]  /*26f0*/  HMMA.16816.F32 R148, R8.reuse, R46, R148 ;  /* 0x0000002e0894723c */ /* 0x040fe20000001894 */
[----:B------:R-:W-:Y:S07]  /*2700*/  LDSM.16.M88.4 R44, [R213+0x800] ;  /* 0x00080000d52c783b */ /* 0x000fee0000000200 */
[C---:B------:R-:W-:Y:S01]  /*2710*/  HMMA.16816.F32 R160, R8.reuse, R42, R160 ;  /* 0x0000002a08a0723c */ /* 0x040fe200000018a0 */
[----:B------:R-:W-:Y:S07]  /*2720*/  LDSM.16.M88.4 R40, [R213+0x1000] ;  /* 0x00100000d528783b */ /* 0x000fee0000000200 */
[C---:B------:R-:W-:Y:S08]  /*2730*/  HMMA.16816.F32 R196, R8.reuse, R36, R124 ;  /* 0x0000002408c4723c */ /* 0x040ff0000000187c */
[C---:B------:R-:W-:Y:S08]  /*2740*/  HMMA.16816.F32 R200, R8.reuse, R32, R120 ;  /* 0x0000002008c8723c */ /* 0x040ff00000001878 */
[C---:B------:R-:W-:Y:S01]  /*2750*/  HMMA.16816.F32 R172, R8.reuse, R38, R172 ;  /* 0x0000002608ac723c */ /* 0x040fe200000018ac */
[----:B------:R-:W-:Y:S07]  /*2760*/  LDSM.16.M88.4 R36, [R213+0x1800] ;  /* 0x00180000d524783b */ /* 0x000fee0000000200 */
[----:B------:R-:W-:Y:S01]  /*2770*/  HMMA.16816.F32 R168, R8, R34, R108 ;  /* 0x0000002208a8723c */ /* 0x000fe2000000186c */
[----:B------:R-:W-:Y:S04]  /*2780*/  LDSM.16.M88.4 R8, [R217+0x8100] ;  /* 0x00810000d908783b */ /* 0x000fe80000000200 */
[----:B------:R-:W-:Y:S03]  /*2790*/  LDSM.16.M88.4 R32, [R213+0x2000] ;  /* 0x00200000d520783b */ /* 0x000fe60000000200 */
[----:B----4-:R-:W-:Y:S01]  /*27a0*/  HMMA.16816.F32 R132, R28, R72, R12 ;  /* 0x000000481c84723c */ /* 0x010fe2000000180c */
[----:B------:R-:W4:Y:S01]  /*27b0*/  LDSM.16.M88.4 R12, [R217+0x6100] ;  /* 0x00610000d90c783b */ /* 0x000f220000000200 */
[----:B------:R-:W-:-:S06]  /*27c0*/  DEPBAR.LE SB0, 0x0 ;  /* 0x000080000000791a */ /* 0x000fcc0000000000 */
[C---:B-----5:R-:W-:Y:S08]  /*27d0*/  HMMA.16816.F32 R124, R28.reuse, R84, R80 ;  /* 0x000000541c7c723c */ /* 0x060ff00000001850 */
[C---:B---3--:R-:W-:Y:S08]  /*27e0*/  HMMA.16816.F32 R156, R28.reuse, R60, R88 ;  /* 0x0000003c1c9c723c */ /* 0x048ff00000001858 */
[C---:B------:R-:W-:Y:S08]  /*27f0*/  HMMA.16816.F32 R152, R28.reuse, R56, R76 ;  /* 0x000000381c98723c */ /* 0x040ff0000000184c */
[C---:B-1----:R-:W-:Y:S08]  /*2800*/  HMMA.16816.F32 R120, R28.reuse, R66, R92 ;  /* 0x000000421c78723c */ /* 0x042ff0000000185c */
[----:B------:R-:W-:Y:S08]  /*2810*/  HMMA.16816.F32 R112, R28, R58, R96 ;  /* 0x0000003a1c70723c */ /* 0x000ff00000001860 */
[----:B--2---:R-:W-:Y:S08]  /*2820*/  HMMA.16816.F32 R80, R16, R62, R140 ;  /* 0x0000003e1050723c */ /* 0x004ff0000000188c */
[C---:B------:R-:W-:Y:S08]  /*2830*/  HMMA.16816.F32 R164, R28.reuse, R64, R104 ;  /* 0x000000401ca4723c */ /* 0x040ff00000001868 */
[----:B------:R-:W-:Y:S08]  /*2840*/  HMMA.16816.F32 R116, R28, R62, R100 ;  /* 0x0000003e1c74723c */ /* 0x000ff00000001864 */
[C---:B------:R-:W-:Y:S08]  /*2850*/  HMMA.16816.F32 R96, R16.reuse, R64, R176 ;  /* 0x000000401060723c */ /* 0x040ff000000018b0 */
[C---:B------:R-:W-:Y:S08]  /*2860*/  HMMA.16816.F32 R92, R16.reuse, R66, R68 ;  /* 0x00000042105c723c */ /* 0x040ff00000001844 */
[C---:B------:R-:W-:Y:S08]  /*2870*/  HMMA.16816.F32 R88, R16.reuse, R60, R180 ;  /* 0x0000003c1058723c */ /* 0x040ff000000018b4 */
[----:B------:R-:W-:Y:S08]  /*2880*/  HMMA.16816.F32 R76, R16, R56, R184 ;  /* 0x00000038104c723c */ /* 0x000ff000000018b8 */
[C---:B------:R-:W-:Y:S08]  /*2890*/  HMMA.16816.F32 R108, R28.reuse, R54, R128 ;  /* 0x000000361c6c723c */ /* 0x040ff00000001880 */
[C---:B------:R-:W-:Y:S08]  /*28a0*/  HMMA.16816.F32 R104, R28.reuse, R74, R188 ;  /* 0x0000004a1c68723c */ /* 0x040ff000000018bc */
[----:B------:R-:W-:Y:S08]  /*28b0*/  HMMA.16816.F32 R100, R28, R86, R136 ;  /* 0x000000561c64723c */ /* 0x000ff00000001888 */
[C---:B------:R-:W-:Y:S08]  /*28c0*/  HMMA.16816.F32 R68, R16.reuse, R58, R148 ;  /* 0x0000003a1044723c */ /* 0x040ff00000001894 */
[C---:B------:R-:W-:Y:S08]  /*28d0*/  HMMA.16816.F32 R64, R16.reuse, R52, R192 ;  /* 0x000000341040723c */ /* 0x040ff000000018c0 */
[C---:B------:R-:W-:Y:S08]  /*28e0*/  HMMA.16816.F32 R60, R16.reuse, R54, R160 ;  /* 0x00000036103c723c */ /* 0x040ff000000018a0 */
[C---:B------:R-:W-:Y:S08]  /*28f0*/  HMMA.16816.F32 R56, R16.reuse, R72, R196 ;  /* 0x000000481038723c */ /* 0x040ff000000018c4 */
[C---:B------:R-:W-:Y:S08]  /*2900*/  HMMA.16816.F32 R52, R16.reuse, R74, R172 ;  /* 0x0000004a1034723c */ /* 0x040ff000000018ac */
[C---:B------:R-:W-:Y:S08]  /*2910*/  HMMA.16816.F32 R28, R16.reuse, R84, R200 ;  /* 0x00000054101c723c */ /* 0x040ff000000018c8 */
[----:B------:R-:W-:Y:S08]  /*2920*/  HMMA.16816.F32 R16, R16, R86, R168 ;  /* 0x000000561010723c */ /* 0x000ff000000018a8 */
[----:B----4-:R-:W-:Y:S08]  /*2930*/  HMMA.16816.F32 R84, R12, R46, R80 ;  /* 0x0000002e0c54723c */ /* 0x010ff00000001850 */
[----:B------:R-:W-:Y:S08]  /*2940*/  HMMA.16816.F32 R160, R8, R50, R120 ;  /* 0x0000003208a0723c */ /* 0x000ff00000001878 */
[----:B------:R-:W-:Y:S08]  /*2950*/  HMMA.16816.F32 R80, R12, R40, R76 ;  /* 0x000000280c50723c */ /* 0x000ff0000000184c */
[C---:B------:R-:W-:Y:S08]  /*2960*/  HMMA.16816.F32 R136, R8.reuse, R46, R116 ;  /* 0x0000002e0888723c */ /* 0x040ff00000001874 */
[----:B------:R-:W-:Y:S08]  /*2970*/  HMMA.16816.F32 R120, R8, R22, R100 ;  /* 0x000000160878723c */ /* 0x000ff00000001864 */
[-C--:B------:R-:W-:Y:S08]  /*2980*/  HMMA.16816.F32 R76, R12, R42.reuse, R68 ;  /* 0x0000002a0c4c723c */ /* 0x080ff00000001844 */
[----:B------:R-:W-:Y:S08]  /*2990*/  HMMA.16816.F32 R116, R8, R42, R112 ;  /* 0x0000002a0874723c */ /* 0x000ff00000001870 */
        /* <DEDUP_REMOVED lines=16> */
[----:B------:R-:W-:Y:S01]  /*2aa0*/  HMMA.16816.F32 R56, R12, R22, R16 ;  /* 0x000000160c38723c */ /* 0x000fe20000001810 */
[----:B------:R-:W-:Y:S06]  /*2ab0*/  BAR.SYNC.DEFER_BLOCKING 0x0 ;  /* 0x0000000000007b1d */ /* 0x000fec0000010000 */
[----:B------:R-:W-:Y:S05]  /*2ac0*/  @!P0 BRA `(.L_x_461) ;  /* 0x000001d000008947 */ /* 0x000fea0003800000 */
[----:B------:R-:W-:Y:S01]  /*2ad0*/  IADD3 R3, R225, -0x2, RZ ;  /* 0xfffffffee1037810 */ /* 0x000fe20007ffe0ff */
        /* <DEDUP_REMOVED lines=25> */
[----:B-1----:R-:W-:-:S05]  /*2c70*/  IADD3 R14, P0, R6, R16, RZ ;  /* 0x00000010060e7210 */ /* 0x002fca0007f1e0ff */
[----:B------:R-:W-:-:S05]  /*2c80*/  IMAD.X R15, R7, 0x1, R5, P0 ;  /* 0x00000001070f7824 */ /* 0x000fca00000e0605 */
[----:B------:R2:W-:Y:S03]  /*2c90*/  LDGSTS.E.BYPASS.LTC128B.128 [R227+0x5900], [R14.64], !P6 ;  /* 0x059000000ee37fae */ /* 0x0005e6000f101d4c */
.L_x_461:
[----:B------:R-:W-:Y:S01]  /*2ca0*/  FMUL.FTZ R3, R65, c[0x0][0x320] ;  /* 0x0000c80041037a20 */ /* 0x000fe20000410000 */
[----:B--2---:R-:W-:Y:S01]  /*2cb0*/  SHF.R.S32.HI R7, RZ, 0x1f, R205 ;  /* 0x0000001fff077819 */ /* 0x004fe200000114cd */
[----:B------:R-:W-:Y:S01]  /*2cc0*/  FMUL.FTZ R5, R61, c[0x0][0x320] ;  /* 0x0000c8003d057a20 */ /* 0x000fe20000410000 */
[----:B------:R-:W-:Y:S01]  /*2cd0*/  LEA.HI R6, R209, R210, RZ, 0x2 ;  /* 0x000000d2d1067211 */ /* 0x000fe200078f10ff */
[----:B------:R1:W2:Y:S01]  /*2ce0*/  MUFU.TANH R32, R3 ;  /* 0x0000000300207308 */ /* 0x0002a20000002400 */
[----:B------:R-:W-:Y:S01]  /*2cf0*/  PLOP3.LUT P1, PT, PT, PT, UP2, 0x80, 0x0 ;  /* 0x000000000000781c */ /* 0x000fe20003f2f028 */
[----:B------:R-:W-:Y:S01]  /*2d00*/  FMUL.FTZ R10, R69, c[0x0][0x320] ;  /* 0x0000c800450a7a20 */ /* 0x000fe20000410000 */
[----:B------:R-:W-:Y:S01]  /*2d10*/  LOP3.LUT R6, R6, 0xfffffffc, RZ, 0xc0, !PT ;  /* 0xfffffffc06067812 */ /* 0x000fe200078ec0ff */
[----:B------:R-:W-:Y:S01]  /*2d20*/  ULDC UR10, c[0x0][0x324] ;  /* 0x0000c900000a7ab9 */ /* 0x000fe20000000800 */
[----:B------:R-:W-:Y:S01]  /*2d30*/  PLOP3.LUT P0, PT, PT, PT, UP2, 0x80, 0x0 ;  /* 0x000000000000781c */ /* 0x000fe20003f0f028 */
[----:B------:R-:W-:Y:S01]  /*2d40*/  ULOP3.LUT UR10, URZ, UR10, URZ, 0x33, !UPT ;  /* 0x0000000a3f0a7292 */ /* 0x000fe2000f8e333f */
[----:B------:R-:W0:Y:S01]  /*2d50*/  LDGDEPBAR ;  /* 0x00000000000079af */ /* 0x000e220000000000 */
[----:B------:R3:W4:Y:S01]  /*2d60*/  MUFU.TANH R16, R5 ;  /* 0x0000000500107308 */ /* 0x0007220000002400 */
[----:B------:R-:W-:-:S02]  /*2d70*/  IMAD.IADD R6, R210, 0x1, -R6 ;  /* 0x00000001d2067824 */ /* 0x000fc400078e0a06 */
[----:B-1----:R-:W-:-:S05]  /*2d80*/  FMUL.FTZ R3, R96, c[0x0][0x320] ;  /* 0x0000c80060037a20 */ /* 0x002fca0000410000 */
[----:B------:R1:W1:Y:S01]  /*2d90*/  MUFU.TANH R14, R10 ;  /* 0x0000000a000e7308 */ /* 0x0002620000002400 */
[----:B---3--:R-:W-:-:S07]  /*2da0*/  LEA.HI R5, R7, R205, RZ, 0x2 ;  /* 0x000000cd07057211 */ /* 0x008fce00078f10ff */
[----:B------:R3:W2:Y:S01]  /*2db0*/  MUFU.TANH R37, R3 ;  /* 0x0000000300257308 */ /* 0x0006a20000002400 */
[----:B------:R-:W-:Y:S01]  /*2dc0*/  FMUL.FTZ R7, R68, c[0x0][0x320] ;  /* 0x0000c80044077a20 */ /* 0x000fe20000410000 */
[----:B------:R-:W-:-:S04]  /*2dd0*/  LOP3.LUT R5, R5, 0xffffffc, RZ, 0xc0, !PT ;  /* 0x0ffffffc05057812 */ /* 0x000fc800078ec0ff */
[----:B------:R-:W-:Y:S02]  /*2de0*/  IADD3 R8, -R5, R205, RZ ;  /* 0x000000cd05087210 */ /* 0x000fe40007ffe1ff */
[----:B------:R-:W2:Y:S01]  /*2df0*/  MUFU.TANH R15, R7 ;  /* 0x00000007000f7308 */ /* 0x000ea20000002400 */
[----:B------:R-:W-:Y:S01]  /*2e00*/  LEA.HI R5, R6, R6, RZ, 0x1 ;  /* 0x0000000606057211 */ /* 0x000fe200078f08ff */
[----:B-1----:R-:W-:Y:S02]  /*2e10*/  FMUL.FTZ R10, R72, c[0x0][0x320] ;  /* 0x0000c800480a7a20 */ /* 0x002fe40000410000 */
[----:B---3--:R-:W-:-:S04]  /*2e20*/  FMUL.FTZ R3, R97, c[0x0][0x320] ;  /* 0x0000c80061037a20 */ /* 0x008fc80000410000 */
[----:B------:R-:W1:Y:S08]  /*2e30*/  MUFU.TANH R13, R10 ;  /* 0x0000000a000d7308 */ /* 0x000e700000002400 */
[----:B------:R3:W1:Y:S02]  /*2e40*/  MUFU.TANH R31, R3 ;  /* 0x00000003001f7308 */ /* 0x0006640000002400 */
[----:B---3--:R-:W-:-:S06]  /*2e50*/  FMUL.FTZ R3, R92, c[0x0][0x320] ;  /* 0x0000c8005c037a20 */ /* 0x008fcc0000410000 */
        /* <DEDUP_REMOVED lines=23> */
[----:B---3--:R-:W-:-:S04]  /*2fd0*/  LOP3.LUT R3, R206, 0xffffffe0, RZ, 0xc0, !PT ;  /* 0xffffffe0ce037812 */ /* 0x008fc800078ec0ff */
[----:B------:R-:W-:-:S04]  /*2fe0*/  IADD3 R3, -R3, R210, RZ ;  /* 0x000000d203037210 */ /* 0x000fc80007ffe1ff */
[----:B------:R-:W-:-:S04]  /*2ff0*/  SHF.R.S32.HI R9, RZ, 0x1f, R3 ;  /* 0x0000001fff097819 */ /* 0x000fc80000011403 */
[----:B------:R-:W-:-:S04]  /*3000*/  LEA.HI R9, R9, R3, RZ, 0x2 ;  /* 0x0000000309097211 */ /* 0x000fc800078f10ff */
[----:B------:R-:W-:-:S05]  /*3010*/  LEA.HI.SX32 R7, R9, UR7, 0x1e ;  /* 0x0000000709077c11 */ /* 0x000fca000f8ff2ff */
[----:B------:R-:W-:Y:S01]  /*3020*/  IMAD R11, R8, 0x10, R7 ;  /* 0x00000010080b7824 */ /* 0x000fe200078e0207 */
[C---:B------:R-:W-:Y:S02]  /*3030*/  SHF.L.U32 R7, R5.reuse, 0x5, RZ ;  /* 0x0000000505077819 */ /* 0x040fe400000006ff */
[----:B------:R-:W-:Y:S02]  /*3040*/  LOP3.LUT R8, R5, 0x1ffffffe, RZ, 0xc0, !PT ;  /* 0x1ffffffe05087812 */ /* 0x000fe400078ec0ff */
[----:B------:R-:W-:Y:S02]  /*3050*/  LOP3.LUT R5, R7, 0xffffffc0, RZ, 0xc0, !PT ;  /* 0xffffffc007057812 */ /* 0x000fe400078ec0ff */
[----:B------:R-:W-:Y:S01]  /*3060*/  IADD3.X R7, R24, c[0x0][0x1d0], RZ, PT, !PT ;  /* 0x0000740018077a10 */ /* 0x000fe20003ffe4ff */
[----:B------:R-:W-:Y:S01]  /*3070*/  IMAD.IADD R6, R6, 0x1, -R8 ;  /* 0x0000000106067824 */ /* 0x000fe200078e0a08 */
[----:B------:R-:W-:Y:S01]  /*3080*/  IADD3 R5, R5, R11, RZ ;  /* 0x0000000b05057210 */ /* 0x000fe20007ffe0ff */
[----:B------:R-:W-:-:S04]  /*3090*/  FMUL.FTZ R8, R56, c[0x0][0x320] ;  /* 0x0000c80038087a20 */ /* 0x000fc80000410000 */
[----:B------:R-:W-:Y:S02]  /*30a0*/  IMAD R25, R6, 0x8, R5 ;  /* 0x0000000806197824 */ /* 0x000fe400078e0205 */
[----:B------:R-:W-:Y:S02]  /*30b0*/  FMUL.FTZ R5, R73, c[0x0][0x320] ;  /* 0x0000c80049057a20 */ /* 0x000fe40000410000 */
[----:B------:R-:W-:Y:S01]  /*30c0*/  @P1 IMAD.HI.U32 R6, R25, c[0x0][0x2c8], RZ ;  /* 0x0000b20019061a27 */ /* 0x000fe200078e00ff */
[----:B------:R3:W-:Y:S01]  /*30d0*/  STL [R1+0x28], R25 ;  /* 0x0000281901007387 */ /* 0x0007e20000100800 */
[----:B------:R5:W1:Y:S02]  /*30e0*/  MUFU.TANH R12, R5 ;  /* 0x00000005000c7308 */ /* 0x000a640000002400 */
[----:B-----5:R-:W-:-:S06]  /*30f0*/  FMUL.FTZ R5, R88, c[0x0][0x320] ;  /* 0x0000c80058057a20 */ /* 0x020fcc0000410000 */
[----:B------:R5:W1:Y:S01]  /*3100*/  MUFU.TANH R11, R5 ;  /* 0x00000005000b7308 */ /* 0x000a620000002400 */
[----:B---3--:R-:W-:Y:S02]  /*3110*/  @P0 SHF.R.U32.HI R25, RZ, c[0x0][0x2cc], R6 ;  /* 0x0000b300ff190a19 */ /* 0x008fe40000011606 */
[----:B------:R-:W-:-:S03]  /*3120*/  PLOP3.LUT P0, PT, PT, PT, UP1, 0x40, 0x0 ;  /* 0x000000000000781c */ /* 0x000fc60003f0e818 */
[----:B------:R-:W3:Y:S01]  /*3130*/  SHFL.IDX PT, R6, R25, RZ, 0x1c1f ;  /* 0x001c1fff19067589 */ /* 0x000ee200000e0000 */
[----:B-----5:R-:W-:-:S04]  /*3140*/  FMUL.FTZ R5, R89, c[0x0][0x320] ;  /* 0x0000c80059057a20 */ /* 0x020fc80000410000 */
[----:B------:R5:W1:Y:S02]  /*3150*/  MUFU.TANH R10, R5 ;  /* 0x00000005000a7308 */ /* 0x000a640000002400 */
[----:B-----5:R-:W-:-:S06]  /*3160*/  LOP3.LUT R5, R9, 0x7ffffffc, RZ, 0xc0, !PT ;  /* 0x7ffffffc09057812 */ /* 0x020fcc00078ec0ff */
[----:B------:R-:W1:Y:S01]  /*3170*/  MUFU.TANH R9, R8 ;  /* 0x0000000800097308 */ /* 0x000e620000002400 */
[----:B------:R-:W-:Y:S01]  /*3180*/  IADD3 R3, R3, -R5, RZ ;  /* 0x8000000503037210 */ /* 0x000fe20007ffe0ff */
[----:B------:R-:W-:-:S03]  /*3190*/  FMUL.FTZ R5, R57, c[0x0][0x320] ;  /* 0x0000c80039057a20 */ /* 0x000fc60000410000 */
[----:B------:R-:W-:-:S03]  /*31a0*/  SHF.L.U32 R36, R3, 0x1, RZ ;  /* 0x0000000103247819 */ /* 0x000fc600000006ff */
[----:B------:R5:W1:Y:S01]  /*31b0*/  MUFU.TANH R8, R5 ;  /* 0x0000000500087308 */ /* 0x000a620000002400 */
[----:B------:R-:W-:Y:S01]  /*31c0*/  IADD3 R3, R7, -c[0x0][0x168], -R36 ;  /* 0x80005a0007037a10 */ /* 0x000fe20007ffe824 */
[----:B------:R1:W-:Y:S01]  /*31d0*/  STL [R1+0x20], R36 ;  /* 0x0000202401007387 */ /* 0x0003e20000100800 */
[----:B------:R-:W-:Y:S02]  /*31e0*/  IADD3 R34, -R36, c[0x0][0x1d0], R24 ;  /* 0x0000740024227a10 */ /* 0x000fe40007ffe118 */
[C---:B------:R-:W-:Y:S02]  /*31f0*/  IADD3 R33, R3.reuse, c[0x0][0x328], RZ ;  /* 0x0000ca0003217a10 */ /* 0x040fe40007ffe0ff */
[----:B------:R-:W-:-:S04]  /*3200*/  IADD3 R35, R3, UR10, RZ ;  /* 0x0000000a03237c10 */ /* 0x000fc8000fffe0ff */
[----:B---3--:R-:W-:Y:S01]  /*3210*/  IADD3 R3, R35, R6, RZ ;  /* 0x0000000623037210 */ /* 0x008fe20007ffe0ff */
[----:B-----5:R-:W-:-:S05]  /*3220*/  IMAD.IADD R5, R33, 0x1, R6 ;  /* 0x0000000121057824 */ /* 0x020fca00078e0206 */
[----:B------:R-:W-:Y:S02]  /*3230*/  IMNMX R5, R5, R34, PT ;  /* 0x0000002205057217 */ /* 0x000fe40003800200 */
[----:B-1----:R-:W-:Y:S01]  /*3240*/  IADD3 R36, R24, -R36, RZ ;  /* 0x8000002418247210 */ /* 0x002fe20007ffe0ff */
[----:B------:R-:W-:Y:S05]  /*3250*/  @P0 BRA `(.L_x_462) ;  /* 0x0000015000000947 */ /* 0x000fea0003800000 */
[----:B--2-4-:R-:W-:Y:S01]  /*3260*/  IADD3 R6, R6, c[0x0][0x1d0], RZ ;  /* 0x0000740006067a10 */ /* 0x014fe20007ffe0ff */
[----:B------:R-:W-:Y:S03]  /*3270*/  BSSY B0, `(.L_x_463) ;  /* 0x000000f000007945 */ /* 0x000fe60003800000 */
[----:B------:R-:W-:-:S04]  /*3280*/  IADD3 R6, R6, -c[0x0][0x168], RZ ;  /* 0x80005a0006067a10 */ /* 0x000fc80007ffe0ff */
        /* <DEDUP_REMOVED lines=9> */
.L_x_464:
[----:B------:R-:W-:-:S04]  /*3320*/  MOV R7, c[0x0][0x32c] ;  /* 0x0000cb0000077a02 */ /* 0x000fc80000000f00 */
[----:B------:R-:W-:-:S13]  /*3330*/  ISETP.NE.AND P0, PT, R7, 0x1, PT ;  /* 0x000000010700780c */ /* 0x000fda0003f05270 */
[----:B------:R-:W-:-:S05]  /*3340*/  @P0 IMAD.HI.U32 R7, R6, c[0x0][0x330], RZ ;  /* 0x0000cc0006070a27 */ /* 0x000fca00078e00ff */
[----:B------:R-:W-:Y:S02]  /*3350*/  @P0 SHF.R.U32.HI R6, RZ, c[0x0][0x334], R7 ;  /* 0x0000cd00ff060a19 */ /* 0x000fe40000011607 */
.L_x_465:
[----:B------:R-:W-:Y:S05]  /*3360*/  BSYNC B0 ;  /* 0x0000000000007941 */ /* 0x000fea0003800000 */
.L_x_463:
[----:B------:R-:W-:-:S05]  /*3370*/  IMAD R6, R6, c[0x0][0x32c], R36 ;  /* 0x0000cb0006067a24 */ /* 0x000fca00078e0224 */
[----:B------:R-:W-:Y:S02]  /*3380*/  IADD3 R7, R6, c[0x0][0x32c], RZ ;  /* 0x0000cb0006077a10 */ /* 0x000fe40007ffe0ff */
[----:B------:R-:W-:Y:S02]  /*3390*/  IMNMX R3, R3, R6, !PT ;  /* 0x0000000603037217 */ /* 0x000fe40007800200 */
[----:B------:R-:W-:Y:S02]  /*33a0*/  IMNMX R5, R5, R7, PT ;  /* 0x0000000705057217 */ /* 0x000fe40003800200 */
.L_x_462:
[C---:B--2-4-:R-:W-:Y:S01]  /*33b0*/  ISETP.GE.AND P0, PT, R24.reuse, 0x9, PT ;  /* 0x000000091800780c */ /* 0x054fe20003f06270 */
[----:B------:R-:W1:Y:S01]  /*33c0*/  SHFL.IDX PT, R6, R25, 0x1, 0x1c1f ;  /* 0x003c1f0019067f89 */ /* 0x000e6200000e0000 */
[----:B------:R-:W-:Y:S02]  /*33d0*/  ISETP.GE.AND P1, PT, R24, 0x2, PT ;  /* 0x000000021800780c */ /* 0x000fe40003f26270 */
[----:B------:R-:W-:Y:S02]  /*33e0*/  P2R R54, PR, RZ, 0x1 ;  /* 0x00000001ff367803 */ /* 0x000fe40000000000 */
[----:B------:R-:W-:-:S02]  /*33f0*/  ISETP.GT.AND P0, PT, R3, 0x8, !P0 ;  /* 0x000000080300780c */ /* 0x000fc40004704270 */
[----:B------:R-:W-:Y:S02]  /*3400*/  P2R R55, PR, RZ, 0x2 ;  /* 0x00000002ff377803 */ /* 0x000fe40000000000 */
[----:B------:R-:W-:Y:S02]  /*3410*/  ISETP.LT.OR P0, PT, R5, 0x9, P0 ;  /* 0x000000090500780c */ /* 0x000fe40000701670 */
[----:B------:R-:W-:Y:S02]  /*3420*/  ISETP.GT.AND P1, PT, R3, 0x1, !P1 ;  /* 0x000000010300780c */ /* 0x000fe40004f24270 */
[----:B------:R-:W-:Y:S02]  /*3430*/  ISETP.GE.AND P2, PT, R24, 0x11, PT ;  /* 0x000000111800780c */ /* 0x000fe40003f46270 */
[----:B------:R-:W-:Y:S02]  /*3440*/  FSEL R73, R30, -INF , !P0 ;  /* 0xff8000001e497808 */ /* 0x000fe40004000000 */
[----:B------:R-:W-:-:S02]  /*3450*/  ISETP.LT.OR P1, PT, R5, 0x2, P1 ;  /* 0x000000020500780c */ /* 0x000fc40000f21670 */
[----:B------:R-:W-:Y:S02]  /*3460*/  ISETP.GT.AND P0, PT, R3, 0x10, !P2 ;  /* 0x000000100300780c */ /* 0x000fe40005704270 */
[----:B------:R-:W-:Y:S02]  /*3470*/  ISETP.GE.AND P3, PT, R24, 0xa, PT ;  /* 0x0000000a1800780c */ /* 0x000fe40003f66270 */
[----:B------:R-:W-:Y:S02]  /*3480*/  FSEL R64, R31, -INF , !P1 ;  /* 0xff8000001f407808 */ /* 0x000fe40004800000 */
[----:B------:R-:W-:Y:S02]  /*3490*/  P2R R52, PR, RZ, 0x4 ;  /* 0x00000004ff347803 */ /* 0x000fe40000000000 */
[----:B------:R-:W-:Y:S02]  /*34a0*/  ISETP.LT.OR P0, PT, R5, 0x11, P0 ;  /* 0x000000110500780c */ /* 0x000fe40000701670 */
[----:B------:R-:W-:-:S02]  /*34b0*/  ISETP.GT.AND P1, PT, R3, 0x9, !P3 ;  /* 0x000000090300780c */ /* 0x000fc40005f24270 */
[----:B------:R-:W-:Y:S02]  /*34c0*/  ISETP.GE.AND P2, PT, R24, 0x12, PT ;  /* 0x000000121800780c */ /* 0x000fe40003f46270 */
[----:B------:R-:W-:Y:S02]  /*34d0*/  FSEL R77, R28, -INF , !P0 ;  /* 0xff8000001c4d7808 */ /* 0x000fe40004000000 */
[----:B------:R-:W-:Y:S02]  /*34e0*/  ISETP.LT.OR P1, PT, R5, 0xa, P1 ;  /* 0x0000000a0500780c */ /* 0x000fe40000f21670 */
[----:B------:R-:W-:Y:S02]  /*34f0*/  ISETP.GT.AND P0, PT, R3, 0x11, !P2 ;  /* 0x000000110300780c */ /* 0x000fe40005704270 */
[----:B------:R-:W-:Y:S02]  /*3500*/  FSEL R76, R29, -INF , !P1 ;  /* 0xff8000001d4c7808 */ /* 0x000fe40004800000 */
[----:B------:R-:W-:-:S02]  /*3510*/  ISETP.LT.OR P0, PT, R5, 0x12, P0 ;  /* 0x000000120500780c */ /* 0x000fc40000701670 */
[C---:B------:R-:W-:Y:S02]  /*3520*/  ISETP.GE.AND P1, PT, R24.reuse, 0x19, PT ;  /* 0x000000191800780c */ /* 0x040fe40003f26270 */
[----:B------:R-:W-:Y:S02]  /*3530*/  FSEL R81, R27, -INF , !P0 ;  /* 0xff8000001b517808 */ /* 0x000fe40004000000 */
[----:B------:R-:W-:Y:S02]  /*3540*/  ISETP.GT.AND P0, PT, R3, 0x18, !P1 ;  /* 0x000000180300780c */ /* 0x000fe40004f04270 */
[----:B------:R-:W-:Y:S02]  /*3550*/  P2R R50, PR, RZ, 0x2 ;  /* 0x00000002ff327803 */ /* 0x000fe40000000000 */
[----:B------:R-:W-:Y:S02]  /*3560*/  ISETP.LT.OR P0, PT, R5, 0x19, P0 ;  /* 0x000000190500780c */ /* 0x000fe40000701670 */
[----:B------:R-:W-:-:S02]  /*3570*/  ISETP.GE.AND P1, PT, R24, 0x1a, PT ;  /* 0x0000001a1800780c */ /* 0x000fc40003f26270 */
[----:B------:R-:W-:Y:S02]  /*3580*/  FSEL R84, R26, -INF , !P0 ;  /* 0xff8000001a547808 */ /* 0x000fe40004000000 */
[----:B------:R-:W-:Y:S02]  /*3590*/  ISETP.GT.AND P0, PT, R3, 0x19, !P1 ;  /* 0x000000190300780c */ /* 0x000fe40004f04270 */
[----:B------:R-:W-:Y:S02]  /*35a0*/  P2R R49, PR, RZ, 0x2 ;  /* 0x00000002ff317803 */ /* 0x000fe40000000000 */
[----:B------:R-:W-:Y:S02]  /*35b0*/  ISETP.LT.OR P0, PT, R5, 0x1a, P0 ;  /* 0x0000001a0500780c */ /* 0x000fe40000701670 */
[----:B------:R-:W-:Y:S02]  /*35c0*/  ISETP.GE.AND P1, PT, R24, 0x21, PT ;  /* 0x000000211800780c */ /* 0x000fe40003f26270 */
[----:B------:R-:W-:-:S02]  /*35d0*/  FSEL R85, R23, -INF , !P0 ;  /* 0xff80000017557808 */ /* 0x000fc40004000000 */
[----:B------:R-:W-:Y:S02]  /*35e0*/  ISETP.GT.AND P0, PT, R3, 0x20, !P1 ;  /* 0x000000200300780c */ /* 0x000fe40004f04270 */
[----:B------:R-:W-:Y:S02]  /*35f0*/  P2R R48, PR, RZ, 0x2 ;  /* 0x00000002ff307803 */ /* 0x000fe40000000000 */
[----:B------:R-:W-:Y:S02]  /*3600*/  ISETP.LT.OR P0, PT, R5, 0x21, P0 ;  /* 0x000000210500780c */ /* 0x000fe40000701670 */
[----:B------:R-:W-:Y:S02]  /*3610*/  ISETP.GE.AND P1, PT, R24, 0x22, PT ;  /* 0x000000221800780c */ /* 0x000fe40003f26270 */
[----:B------:R-:W-:Y:S02]  /*3620*/  FSEL R97, R22, -INF , !P0 ;  /* 0xff80000016617808 */ /* 0x000fe40004000000 */
[----:B------:R-:W-:-:S02]  /*3630*/  ISETP.GT.AND P0, PT, R3, 0x21, !P1 ;  /* 0x000000210300780c */ /* 0x000fc40004f04270 */
[----:B------:R-:W-:Y:S02]  /*3640*/  P2R R47, PR, RZ, 0x2 ;  /* 0x00000002ff2f7803 */ /* 0x000fe40000000000 */
[----:B------:R-:W-:Y:S02]  /*3650*/  ISETP.LT.OR P0, PT, R5, 0x22, P0 ;  /* 0x000000220500780c */ /* 0x000fe40000701670 */
[----:B------:R-:W-:Y:S02]  /*3660*/  ISETP.GE.AND P1, PT, R24, 0x29, PT ;  /* 0x000000291800780c */ /* 0x000fe40003f26270 */
[----:B------:R-:W-:Y:S02]  /*3670*/  FSEL R100, R21, -INF , !P0 ;  /* 0xff80000015647808 */ /* 0x000fe40004000000 */
[----:B------:R-:W-:Y:S02]  /*3680*/  ISETP.GT.AND P0, PT, R3, 0x28, !P1 ;  /* 0x000000280300780c */ /* 0x000fe40004f04270 */
[----:B------:R-:W-:-:S02]  /*3690*/  P2R R46, PR, RZ, 0x2 ;  /* 0x00000002ff2e7803 */ /* 0x000fc40000000000 */
[----:B------:R-:W-:Y:S02]  /*36a0*/  ISETP.LT.OR P0, PT, R5, 0x29, P0 ;  /* 0x000000290500780c */ /* 0x000fe40000701670 */
[----:B------:R-:W-:Y:S02]  /*36b0*/  ISETP.GE.AND P1, PT, R24, 0x2a, PT ;  /* 0x0000002a1800780c */ /* 0x000fe40003f26270 */
[----:B------:R-:W-:Y:S02]  /*36c0*/  FSEL R101, R20, -INF , !P0 ;  /* 0xff80000014657808 */ /* 0x000fe40004000000 */
[----:B------:R-:W-:Y:S02]  /*36d0*/  ISETP.GT.AND P0, PT, R3, 0x29, !P1 ;  /* 0x000000290300780c */ /* 0x000fe40004f04270 */
[----:B------:R-:W-:Y:S02]  /*36e0*/  P2R R45, PR, RZ, 0x2 ;  /* 0x00000002ff2d7803 */ /* 0x000fe40000000000 */
        /* <DEDUP_REMOVED lines=14> */
[----:B------:R-:W-:Y:S02]  /*37d0*/  ISETP.GE.AND P5, PT, R24, 0x3a, PT ;  /* 0x0000003a1800780c */ /* 0x000fe40003fa6270 */
[----:B------:R-:W-:Y:S02]  /*37e0*/  ISETP.LT.OR P0, PT, R5, 0x39, P0 ;  /* 0x000000390500780c */ /* 0x000fe40000701670 */
[----:B------:R-:W-:Y:S02]  /*37f0*/  P2R R53, PR, RZ, 0x8 ;  /* 0x00000008ff357803 */ /* 0x000fe40000000000 */
[----:B------:R-:W-:Y:S02]  /*3800*/  FSEL R170, R17, -INF , !P0 ;  /* 0xff80000011aa7808 */ /* 0x000fe40004000000 */
[----:B------:R-:W-:-:S02]  /*3810*/  ISETP.GT.AND P0, PT, R3, 0x39, !P5 ;  /* 0x000000390300780c */ /* 0x000fc40006f04270 */
[----:B------:R-:W-:Y:S02]  /*3820*/  ISETP.GE.AND P3, PT, R24, 0x41, PT ;  /* 0x000000411800780c */ /* 0x000fe40003f66270 */
[----:B------:R-:W-:Y:S02]  /*3830*/  ISETP.LT.OR P0, PT, R5, 0x3a, P0 ;  /* 0x0000003a0500780c */ /* 0x000fe40000701670 */
[----:B------:R-:W-:Y:S02]  /*3840*/  P2R R51, PR, RZ, 0x4 ;  /* 0x00000004ff337803 */ /* 0x000fe40000000000 */
[----:B------:R-:W-:Y:S02]  /*3850*/  FSEL R171, R16, -INF , !P0 ;  /* 0xff80000010ab7808 */ /* 0x000fe40004000000 */
[----:B------:R-:W-:Y:S02]  /*3860*/  ISETP.GT.AND P0, PT, R3, 0x40, !P3 ;  /* 0x000000400300780c */ /* 0x000fe40005f04270 */
[----:B------:R-:W-:-:S02]  /*3870*/  ISETP.GE.AND P2, PT, R24, 0x42, PT ;  /* 0x000000421800780c */ /* 0x000fc40003f46270 */
[----:B------:R-:W-:Y:S02]  /*3880*/  ISETP.LT.OR P0, PT, R5, 0x41, P0 ;  /* 0x000000410500780c */ /* 0x000fe40000701670 */
[----:B------:R-:W-:Y:S02]  /*3890*/  P2R R42, PR, RZ, 0x2 ;  /* 0x00000002ff2a7803 */ /* 0x000fe40000000000 */
[----:B------:R-:W-:Y:S02]  /*38a0*/  FSEL R172, R15, -INF , !P0 ;  /* 0xff8000000fac7808 */ /* 0x000fe40004000000 */
[----:B------:R-:W-:Y:S02]  /*38b0*/  ISETP.GT.AND P0, PT, R3, 0x41, !P2 ;  /* 0x000000410300780c */ /* 0x000fe40005704270 */
[----:B------:R-:W-:Y:S02]  /*38c0*/  ISETP.GE.AND P1, PT, R24, 0x49, PT ;  /* 0x000000491800780c */ /* 0x000fe40003f26270 */
[----:B------:R-:W-:-:S02]  /*38d0*/  ISETP.LT.OR P0, PT, R5, 0x42, P0 ;  /* 0x000000420500780c */ /* 0x000fc40000701670 */
[----:B------:R-:W-:Y:S02]  /*38e0*/  P2R R41, PR, RZ, 0x2 ;  /* 0x00000002ff297803 */ /* 0x000fe40000000000 */
[----:B------:R-:W-:Y:S02]  /*38f0*/  FSEL R191, R14, -INF , !P0 ;  /* 0xff8000000ebf7808 */ /* 0x000fe40004000000 */
[----:B------:R-:W-:Y:S02]  /*3900*/  ISETP.GT.AND P0, PT, R3, 0x48, !P1 ;  /* 0x000000480300780c */ /* 0x000fe40004f04270 */
[----:B------:R-:W-:Y:S02]  /*3910*/  ISETP.GE.AND P1, PT, R24, 0x4a, PT ;  /* 0x0000004a1800780c */ /* 0x000fe40003f26270 */
[----:B------:R-:W-:Y:S02]  /*3920*/  ISETP.LT.OR P0, PT, R5, 0x49, P0 ;  /* 0x000000490500780c */ /* 0x000fe40000701670 */
[----:B------:R-:W-:-:S02]  /*3930*/  P2R R40, PR, RZ, 0x2 ;  /* 0x00000002ff287803 */ /* 0x000fc40000000000 */
[----:B------:R-:W-:Y:S02]  /*3940*/  FSEL R192, R13, -INF , !P0 ;  /* 0xff8000000dc07808 */ /* 0x000fe40004000000 */
[----:B------:R-:W-:Y:S02]  /*3950*/  ISETP.GT.AND P0, PT, R3, 0x49, !P1 ;  /* 0x000000490300780c */ /* 0x000fe40004f04270 */
[----:B------:R-:W-:Y:S02]  /*3960*/  ISETP.GE.AND P1, PT, R24, 0x51, PT ;  /* 0x000000511800780c */ /* 0x000fe40003f26270 */
[----:B------:R-:W-:Y:S02]  /*3970*/  ISETP.LT.OR P0, PT, R5, 0x4a, P0 ;  /* 0x0000004a0500780c */ /* 0x000fe40000701670 */
[----:B------:R-:W-:Y:S02]  /*3980*/  P2R R39, PR, RZ, 0x2 ;  /* 0x00000002ff277803 */ /* 0x000fe40000000000 */
[----:B------:R-:W-:-:S02]  /*3990*/  FSEL R193, R12, -INF , !P0 ;  /* 0xff8000000cc17808 */ /* 0x000fc40004000000 */
[----:B------:R-:W-:Y:S02]  /*39a0*/  ISETP.GT.AND P0, PT, R3, 0x50, !P1 ;  /* 0x000000500300780c */ /* 0x000fe40004f04270 */
[C---:B------:R-:W-:Y:S02]  /*39b0*/  ISETP.GE.AND P1, PT, R24.reuse, 0x52, PT ;  /* 0x000000521800780c */ /* 0x040fe40003f26270 */
        /* <DEDUP_REMOVED lines=8> */
[----:B------:R-:W-:-:S04]  /*3a40*/  ISETP.GT.AND P0, PT, R3, 0x58, !P4 ;  /* 0x000000580300780c */ /* 0x000fc80006704270 */
[----:B------:R-:W-:-:S04]  /*3a50*/  ISETP.LT.OR P0, PT, R5, 0x59, P0 ;  /* 0x000000590500780c */ /* 0x000fc80000701670 */
[----:B------:R-:W-:Y:S02]  /*3a60*/  FSEL R200, R9, -INF , !P0 ;  /* 0xff80000009c87808 */ /* 0x000fe40004000000 */
[----:B------:R-:W-:-:S04]  /*3a70*/  ISETP.GT.AND P0, PT, R3, RZ, !P1 ;  /* 0x000000ff0300720c */ /* 0x000fc80004f04270 */
[----:B------:R-:W-:-:S04]  /*3a80*/  ISETP.LT.OR P0, PT, R5, 0x1, P0 ;  /* 0x000000010500780c */ /* 0x000fc80000701670 */
[----:B------:R-:W-:Y:S02]  /*3a90*/  FSEL R61, R37, -INF , !P0 ;  /* 0xff800000253d7808 */ /* 0x000fe40004000000 */
[----:B------:R-:W-:-:S04]  /*3aa0*/  ISETP.GE.AND P0, PT, R24, 0x5a, PT ;  /* 0x0000005a1800780c */ /* 0x000fc80003f06270 */
[----:B------:R-:W-:Y:S02]  /*3ab0*/  P2R R37, PR, RZ, 0x1 ;  /* 0x00000001ff257803 */ /* 0x000fe40000000000 */
[----:B------:R-:W-:Y:S01]  /*3ac0*/  ISETP.GT.AND P0, PT, R3, 0x59, !P0 ;  /* 0x000000590300780c */ /* 0x000fe20004704270 */
[----:B------:R-:W-:-:S03]  /*3ad0*/  FMUL.FTZ R3, R63, c[0x0][0x320] ;  /* 0x0000c8003f037a20 */ /* 0x000fc60000410000 */
[----:B------:R-:W-:Y:S01]  /*3ae0*/  ISETP.LT.OR P0, PT, R5, 0x5a, P0 ;  /* 0x0000005a0500780c */ /* 0x000fe20000701670 */
[----:B------:R2:W3:Y:S01]  /*3af0*/  MUFU.TANH R32, R3 ;  /* 0x0000000300207308 */ /* 0x0004e20000002400 */
[----:B------:R-:W-:Y:S02]  /*3b00*/  FMUL.FTZ R5, R103, c[0x0][0x320] ;  /* 0x0000c80067057a20 */ /* 0x000fe40000410000 */
[----:B------:R-:W-:Y:S02]  /*3b10*/  FSEL R202, R8, -INF , !P0 ;  /* 0xff80000008ca7808 */ /* 0x000fe40004000000 */
[----:B------:R-:W-:-:S03]  /*3b20*/  PLOP3.LUT P0, PT, PT, PT, UP1, 0x40, 0x0 ;  /* 0x000000000000781c */ /* 0x000fc60003f0e818 */
[----:B------:R1:W4:Y:S01]  /*3b30*/  MUFU.TANH R12, R5 ;  /* 0x00000005000c7308 */ /* 0x0003220000002400 */
[----:B--2---:R-:W-:-:S07]  /*3b40*/  FMUL.FTZ R3, R86, c[0x0][0x320] ;  /* 0x0000c80056037a20 */ /* 0x004fce0000410000 */
[----:B------:R2:W2:Y:S01]  /*3b50*/  MUFU.TANH R31, R3 ;  /* 0x00000003001f7308 */ /* 0x0004a20000002400 */
[----:B-1----:R-:W-:-:S05]  /*3b60*/  IMAD.IADD R5, R33, 0x1, R6 ;  /* 0x0000000121057824 */ /* 0x002fca00078e0206 */
[----:B------:R-:W-:Y:S01]  /*3b70*/  IMNMX R5, R5, R34, PT ;  /* 0x0000002205057217 */ /* 0x000fe20003800200 */
[----:B--2---:R-:W-:-:S04]  /*3b80*/  FMUL.FTZ R3, R87, c[0x0][0x320] ;  /* 0x0000c80057037a20 */ /* 0x004fc80000410000 */
[----:B------:R1:W2:Y:S02]  /*3b90*/  MUFU.TANH R30, R3 ;  /* 0x00000003001e7308 */ /* 0x0002a40000002400 */
        /* <DEDUP_REMOVED lines=40> */
[----:B-1----:R-:W-:Y:S01]  /*3e20*/  IMAD.IADD R3, R35, 0x1, R6 ;  /* 0x0000000123037824 */ /* 0x002fe200078e0206 */
[----:B------:R-:W-:Y:S05]  /*3e30*/  @P0 BRA `(.L_x_466) ;  /* 0x0000015000000947 */ /* 0x000fea0003800000 */
[----:B--234-:R-:W-:Y:S01]  /*3e40*/  IADD3 R6, R6, c[0x0][0x1d0], RZ ;  /* 0x0000740006067a10 */ /* 0x01cfe20007ffe0ff */
        /* <DEDUP_REMOVED lines=11> */
.L_x_468:
[----:B------:R-:W-:-:S04]  /*3f00*/  MOV R7, c[0x0][0x32c] ;  /* 0x0000cb0000077a02 */ /* 0x000fc80000000f00 */
[----:B------:R-:W-:-:S13]  /*3f10*/  ISETP.NE.AND P0, PT, R7, 0x1, PT ;  /* 0x000000010700780c */ /* 0x000fda0003f05270 */
[----:B------:R-:W-:-:S05]  /*3f20*/  @P0 IMAD.HI.U32 R7, R6, c[0x0][0x330], RZ ;  /* 0x0000cc0006070a27 */ /* 0x000fca00078e00ff */
[----:B------:R-:W-:Y:S02]  /*3f30*/  @P0 SHF.R.U32.HI R6, RZ, c[0x0][0x334], R7 ;  /* 0x0000cd00ff060a19 */ /* 0x000fe40000011607 */
.L_x_469:
[----:B------:R-:W-:Y:S05]  /*3f40*/  BSYNC B0 ;  /* 0x0000000000007941 */ /* 0x000fea0003800000 */
.L_x_467:
[----:B------:R-:W-:-:S05]  /*3f50*/  IMAD R6, R6, c[0x0][0x32c], R36 ;  /* 0x0000cb0006067a24 */ /* 0x000fca00078e0224 */
[----:B------:R-:W-:Y:S02]  /*3f60*/  IADD3 R7, R6, c[0x0][0x32c], RZ ;  /* 0x0000cb0006077a10 */ /* 0x000fe40007ffe0ff */
[----:B------:R-:W-:Y:S02]  /*3f70*/  IMNMX R3, R3, R6, !PT ;  /* 0x0000000603037217 */ /* 0x000fe40007800200 */
[----:B------:R-:W-:Y:S02]  /*3f80*/  IMNMX R5, R5, R7, PT ;  /* 0x0000000705057217 */ /* 0x000fe40003800200 */
.L_x_466:
[----:B--234-:R-:W-:Y:S01]  /*3f90*/  ISETP.NE.AND P0, PT, R55, RZ, PT ;  /* 0x000000ff3700720c */ /* 0x01cfe20003f05270 */
[----:B------:R-:W1:Y:S03]  /*3fa0*/  SHFL.IDX PT, R6, R25, 0x2, 0x1c1f ;  /* 0x005c1f0019067f89 */ /* 0x000e6600000e0000 */
[----:B------:R-:W-:-:S04]  /*3fb0*/  ISETP.GT.AND P0, PT, R3, 0x1, !P0 ;  /* 0x000000010300780c */ /* 0x000fc80004704270 */
[----:B------:R-:W-:-:S04]  /*3fc0*/  ISETP.LT.OR P0, PT, R5, 0x2, P0 ;  /* 0x000000020500780c */ /* 0x000fc80000701670 */
[----:B------:R-:W-:Y:S02]  /*3fd0*/  FSEL R57, R28, -INF , !P0 ;  /* 0xff8000001c397808 */ /* 0x000fe40004000000 */
[----:B------:R-:W-:-:S04]  /*3fe0*/  ISETP.NE.AND P0, PT, R54, RZ, PT ;  /* 0x000000ff3600720c */ /* 0x000fc80003f05270 */
        /* <DEDUP_REMOVED lines=79> */
[----:B------:R-:W-:-:S04]  /*44e0*/  ISETP.GT.AND P0, PT, R3, RZ, !P1 ;  /* 0x000000ff0300720c */ /* 0x000fc80004f04270 */
[----:B------:R-:W-:-:S04]  /*44f0*/  ISETP.LT.OR P0, PT, R5, 0x1, P0 ;  /* 0x000000010500780c */ /* 0x000fc80000701670 */
[----:B------:R-:W-:Y:S02]  /*4500*/  FSEL R56, R29, -INF , !P0 ;  /* 0xff8000001d387808 */ /* 0x000fe40004000000 */
[----:B------:R-:W-:-:S04]  /*4510*/  ISETP.NE.AND P0, PT, R37, RZ, PT ;  /* 0x000000ff2500720c */ /* 0x000fc80003f05270 */
        /* <DEDUP_REMOVED lines=68> */
.L_x_472:
[----:B------:R-:W-:-:S04]  /*4960*/  MOV R7, c[0x0][0x32c] ;  /* 0x0000cb0000077a02 */ /* 0x000fc80000000f00 */
[----:B------:R-:W-:-:S13]  /*4970*/  ISETP.NE.AND P0, PT, R7, 0x1, PT ;  /* 0x000000010700780c */ /* 0x000fda0003f05270 */
[----:B------:R-:W-:-:S05]  /*4980*/  @P0 IMAD.HI.U32 R7, R6, c[0x0][0x330], RZ ;  /* 0x0000cc0006070a27 */ /* 0x000fca00078e00ff */
[----:B------:R-:W-:Y:S02]  /*4990*/  @P0 SHF.R.U32.HI R6, RZ, c[0x0][0x334], R7 ;  /* 0x0000cd00ff060a19 */ /* 0x000fe40000011607 */
.L_x_473:
[----:B------:R-:W-:Y:S05]  /*49a0*/  BSYNC B0 ;  /* 0x0000000000007941 */ /* 0x000fea0003800000 */
.L_x_471:
[----:B------:R-:W-:-:S05]  /*49b0*/  IMAD R6, R6, c[0x0][0x32c], R36 ;  /* 0x0000cb0006067a24 */ /* 0x000fca00078e0224 */
[----:B------:R-:W-:Y:S02]  /*49c0*/  IADD3 R7, R6, c[0x0][0x32c], RZ ;  /* 0x0000cb0006077a10 */ /* 0x000fe40007ffe0ff */
[----:B------:R-:W-:Y:S02]  /*49d0*/  IMNMX R3, R3, R6, !PT ;  /* 0x0000000603037217 */ /* 0x000fe40007800200 */
[----:B------:R-:W-:Y:S02]  /*49e0*/  IMNMX R5, R5, R7, PT ;  /* 0x0000000705057217 */ /* 0x000fe40003800200 */
.L_x_470:
        /* <DEDUP_REMOVED lines=93> */
[----:B-1----:R-:W-:Y:S02]  /*4fc0*/  IMAD.IADD R5, R33, 0x1, R6 ;  /* 0x0000000121057824 */ /* 0x002fe400078e0206 */
[----:B------:R-:W-:Y:S02]  /*4fd0*/  FSEL R201, R8, -INF , !P0 ;  /* 0xff80000008c97808 */ /* 0x000fe40004000000 */
[----:B------:R-:W-:Y:S02]  /*4fe0*/  PLOP3.LUT P0, PT, PT, PT, UP1, 0x40, 0x0 ;  /* 0x000000000000781c */ /* 0x000fe40003f0e818 */
[----:B------:R-:W-:Y:S01]  /*4ff0*/  IMNMX R5, R5, R34, PT ;  /* 0x0000002205057217 */ /* 0x000fe20003800200 */
[----:B--2---:R-:W-:-:S04]  /*5000*/  FMUL.FTZ R3, R119, c[0x0][0x320] ;  /* 0x0000c80077037a20 */ /* 0x004fc80000410000 */
[----:B------:R1:W2:Y:S02]  /*5010*/  MUFU.TANH R24, R3 ;  /* 0x0000000300187308 */ /* 0x0002a40000002400 */
[----:B-1----:R-:W-:-:S06]  /*5020*/  FMUL.FTZ R3, R138, c[0x0][0x320] ;  /* 0x0000c8008a037a20 */ /* 0x002fcc0000410000 */
[----:B------:R1:W4:Y:S02]  /*5030*/  MUFU.TANH R23, R3 ;  /* 0x0000000300177308 */ /* 0x0003240000002400 */
        /* <DEDUP_REMOVED lines=56> */
.L_x_476:
[----:B------:R-:W-:-:S04]  /*53c0*/  MOV R7, c[0x0][0x32c] ;  /* 0x0000cb0000077a02 */ /* 0x000fc80000000f00 */
[----:B------:R-:W-:-:S13]  /*53d0*/  ISETP.NE.AND P0, PT, R7, 0x1, PT ;  /* 0x000000010700780c */ /* 0x000fda0003f05270 */
[----:B------:R-:W-:-:S05]  /*53e0*/  @P0 IMAD.HI.U32 R7, R6, c[0x0][0x330], RZ ;  /* 0x0000cc0006070a27 */ /* 0x000fca00078e00ff */
[----:B------:R-:W-:Y:S02]  /*53f0*/  @P0 SHF.R.U32.HI R6, RZ, c[0x0][0x334], R7 ;  /* 0x0000cd00ff060a19 */ /* 0x000fe40000011607 */
.L_x_477:
[----:B------:R-:W-:Y:S05]  /*5400*/  BSYNC B0 ;  /* 0x0000000000007941 */ /* 0x000fea0003800000 */
.L_x_475:
[----:B------:R-:W-:-:S05]  /*5410*/  IMAD R6, R6, c[0x0][0x32c], R36 ;  /* 0x0000cb0006067a24 */ /* 0x000fca00078e0224 */
[----:B------:R-:W-:Y:S02]  /*5420*/  IADD3 R7, R6, c[0x0][0x32c], RZ ;  /* 0x0000cb0006077a10 */ /* 0x000fe40007ffe0ff */
[----:B------:R-:W-:Y:S02]  /*5430*/  IMNMX R3, R3, R6, !PT ;  /* 0x0000000603037217 */ /* 0x000fe40007800200 */
[----:B------:R-:W-:Y:S02]  /*5440*/  IMNMX R5, R5, R7, PT ;  /* 0x0000000705057217 */ /* 0x000fe40003800200 */
.L_x_474:
[----:B--234-:R-:W-:Y:S01]  /*5450*/  ISETP.NE.AND P0, PT, R55, RZ, PT ;  /* 0x000000ff3700720c */ /* 0x01cfe20003f05270 */
[----:B------:R-:W-:Y:S01]  /*5460*/  IMAD.SHL.U32 R209, R0, 0x2, RZ ;  /* 0x0000000200d17824 */ /* 0x000fe200078e00ff */
[----:B------:R-:W-:Y:S01]  /*5470*/  P2R R25, PR, RZ, 0x40 ;  /* 0x00000040ff197803 */ /* 0x000fe20000000000 */
[----:B------:R-:W-:Y:S01]  /*5480*/  ULDC.64 UR4, c[0x0][0x2c8] ;  /* 0x0000b20000047ab9 */ /* 0x000fe20000000a00 */
[----:B------:R-:W-:Y:S01]  /*5490*/  ISETP.GT.AND P0, PT, R3, 0x1, !P0 ;  /* 0x000000010300780c */ /* 0x000fe20004704270 */
[--C-:B------:R-:W-:Y:S01]  /*54a0*/  IMAD R210, R4, 0x2, R209.reuse ;  /* 0x0000000204d27824 */ /* 0x100fe200078e02d1 */
[----:B------:R-:W-:Y:S01]  /*54b0*/  ISETP.NE.AND P6, PT, R53, RZ, PT ;  /* 0x000000ff3500720c */ /* 0x000fe20003fc5270 */
[C---:B------:R-:W-:Y:S01]  /*54c0*/  IMAD R212, R2.reuse, 0x2, R209 ;  /* 0x0000000202d47824 */ /* 0x040fe200078e02d1 */
[----:B------:R-:W-:Y:S01]  /*54d0*/  ISETP.LT.OR P0, PT, R5, 0x2, P0 ;  /* 0x000000020500780c */ /* 0x000fe20000701670 */
[----:B------:R-:W-:Y:S01]  /*54e0*/  IMAD R211, R2, 0x2, R210 ;  /* 0x0000000202d37824 */ /* 0x000fe200078e02d2 */
[----:B------:R-:W-:Y:S01]  /*54f0*/  FMNMX.FTZ R72, R61, R64, !PT ;  /* 0x000000403d487209 */ /* 0x000fe20007810000 */
[----:B------:R-:W-:Y:S01]  /*5500*/  LDSM.16.MT88.4 R88, [R209+0x900] ;  /* 0x00090000d158783b */ /* 0x000fe20000004200 */
[----:B------:R-:W-:Y:S01]  /*5510*/  FSEL R69, R15, -INF , !P0 ;  /* 0xff8000000f457808 */ /* 0x000fe20004000000 */
[----:B------:R-:W-:Y:S01]  /*5520*/  UIMAD.WIDE.U32 UR14, UR7, UR4, URZ ;  /* 0x00000004070e72a5 */ /* 0x000fe2000f8e003f */
[----:B------:R-:W-:Y:S01]  /*5530*/  ISETP.NE.AND P0, PT, R54, RZ, PT ;  /* 0x000000ff3600720c */ /* 0x000fe20003f05270 */
[----:B------:R-:W-:Y:S01]  /*5540*/  LDSM.16.MT88.4 R108, [R209+0x1100] ;  /* 0x00110000d16c783b */ /* 0x000fe20000004200 */
[----:B------:R-:W-:Y:S01]  /*5550*/  FMNMX.FTZ R72, R73, R72, !PT ;  /* 0x0000004849487209 */ /* 0x000fe20007810000 */
[----:B------:R-:W-:Y:S01]  /*5560*/  @UP2 USHF.R.U32.HI UR7, URZ, UR5, UR15 ;  /* 0x000000053f072299 */ /* 0x000fe2000801160f */
[----:B------:R-:W-:-:S02]  /*5570*/  ISETP.GT.AND P0, PT, R3, 0x8, !P0 ;  /* 0x000000080300780c */ /* 0x000fc40004704270 */
[----:B------:R-:W-:Y:S01]  /*5580*/  FMNMX.FTZ R72, R76, R72, !PT ;  /* 0x000000484c487209 */ /* 0x000fe20007810000 */
[----:B------:R-:W-:Y:S01]  /*5590*/  UIADD3 UR4, UR6, UR7, URZ ;  /* 0x0000000706047290 */ /* 0x000fe2000fffe03f */
[----:B------:R-:W-:Y:S02]  /*55a0*/  ISETP.LT.OR P0, PT, R5, 0x9, P0 ;  /* 0x000000090500780c */ /* 0x000fe40000701670 */
[----:B------:R-:W-:Y:S01]  /*55b0*/  FMNMX.FTZ R72, R77, R72, !PT ;  /* 0x000000484d487209 */ /* 0x000fe20007810000 */
[----:B------:R-:W-:Y:S01]  /*55c0*/  ULDC UR7, c[0x0][0x328] ;  /* 0x0000ca0000077ab9 */ /* 0x000fe20000000800 */
[----:B------:R-:W-:Y:S01]  /*55d0*/  FSEL R74, R26, -INF , !P0 ;  /* 0xff8000001a4a7808 */ /* 0x000fe20004000000 */
[----:B------:R-:W-:Y:S01]  /*55e0*/  UIADD3 UR7, UR4, UR7, URZ ;  /* 0x0000000704077290 */ /* 0x000fe2000fffe03f */
[----:B------:R-:W-:Y:S02]  /*55f0*/  ISETP.GT.AND P0, PT, R3, 0x9, !P6 ;  /* 0x000000090300780c */ /* 0x000fe40007704270 */
[----:B------:R-:W-:-:S02]  /*5600*/  FMNMX.FTZ R72, R81, R72, !PT ;  /* 0x0000004851487209 */ /* 0x000fc40007810000 */
[----:B------:R-:W-:Y:S02]  /*5610*/  ISETP.LT.OR P0, PT, R5, 0xa, P0 ;  /* 0x0000000a0500780c */ /* 0x000fe40000701670 */
[----:B------:R-:W-:Y:S02]  /*5620*/  FMNMX.FTZ R72, R84, R72, !PT ;  /* 0x0000004854487209 */ /* 0x000fe40007810000 */
[----:B------:R-:W-:Y:S02]  /*5630*/  FSEL R75, R18, -INF , !P0 ;  /* 0xff800000124b7808 */ /* 0x000fe40004000000 */
[----:B------:R-:W-:Y:S02]  /*5640*/  ISETP.NE.AND P0, PT, R52, RZ, PT ;  /* 0x000000ff3400720c */ /* 0x000fe40003f05270 */
[----:B------:R-:W-:Y:S01]  /*5650*/  FMNMX.FTZ R72, R85, R72, !PT ;  /* 0x0000004855487209 */ /* 0x000fe20007810000 */
[----:B------:R-:W-:Y:S01]  /*5660*/  LDSM.16.MT88.4 R52, [R209+0x100] ;  /* 0x00010000d134783b */ /* 0x000fe20000004200 */
[----:B------:R-:W-:-:S02]  /*5670*/  ISETP.GT.AND P0, PT, R3, 0x10, !P0 ;  /* 0x000000100300780c */ /* 0x000fc40004704270 */
[----:B------:R-:W-:Y:S02]  /*5680*/  FMNMX.FTZ R72, R97, R72, !PT ;  /* 0x0000004861487209 */ /* 0x000fe40007810000 */
[----:B------:R-:W-:Y:S02]  /*5690*/  ISETP.LT.OR P0, PT, R5, 0x11, P0 ;  /* 0x000000110500780c */ /* 0x000fe40000701670 */
[----:B------:R-:W-:Y:S02]  /*56a0*/  FMNMX.FTZ R72, R100, R72, !PT ;  /* 0x0000004864487209 */ /* 0x000fe40007810000 */
[----:B------:R-:W-:Y:S02]  /*56b0*/  FSEL R112, R13, -INF , !P0 ;  /* 0xff8000000d707808 */ /* 0x000fe40004000000 */
[----:B------:R-:W-:Y:S02]  /*56c0*/  ISETP.NE.AND P0, PT, R51, RZ, PT ;  /* 0x000000ff3300720c */ /* 0x000fe40003f05270 */
[----:B------:R-:W-:-:S02]  /*56d0*/  FMNMX.FTZ R72, R101, R72, !PT ;  /* 0x0000004865487209 */ /* 0x000fc40007810000 */
[----:B------:R-:W-:Y:S02]  /*56e0*/  ISETP.GT.AND P0, PT, R3, 0x11, !P0 ;  /* 0x000000110300780c */ /* 0x000fe40004704270 */
[----:B------:R-:W-:Y:S02]  /*56f0*/  FMNMX.FTZ R72, R107, R72, !PT ;  /* 0x000000486b487209 */ /* 0x000fe40007810000 */
[----:B------:R-:W-:Y:S02]  /*5700*/  ISETP.LT.OR P0, PT, R5, 0x12, P0 ;  /* 0x000000120500780c */ /* 0x000fe40000701670 */
[----:B------:R-:W-:Y:S02]  /*5710*/  FMNMX.FTZ R72, R166, R72, !PT ;  /* 0x00000048a6487209 */ /* 0x000fe40007810000 */
[----:B------:R-:W-:Y:S02]  /*5720*/  FSEL R113, R8, -INF , !P0 ;  /* 0xff80000008717808 */ /* 0x000fe40004000000 */
[----:B------:R-:W-:-:S02]  /*5730*/  ISETP.NE.AND P0, PT, R50, RZ, PT ;  /* 0x000000ff3200720c */ /* 0x000fc40003f05270 */
[----:B------:R-:W-:Y:S02]  /*5740*/  FMNMX.FTZ R72, R167, R72, !PT ;  /* 0x00000048a7487209 */ /* 0x000fe40007810000 */
[----:B------:R-:W-:Y:S02]  /*5750*/  ISETP.GT.AND P0, PT, R3, 0x18, !P0 ;  /* 0x000000180300780c */ /* 0x000fe40004704270 */
[----:B------:R-:W-:Y:S02]  /*5760*/  FMNMX.FTZ R72, R170, R72, !PT ;  /* 0x00000048aa487209 */ /* 0x000fe40007810000 */
[----:B------:R-:W-:Y:S02]  /*5770*/  ISETP.LT.OR P0, PT, R5, 0x19, P0 ;  /* 0x000000190500780c */ /* 0x000fe40000701670 */
[----:B------:R-:W-:Y:S02]  /*5780*/  FMNMX.FTZ R71, R56, R57, !PT ;  /* 0x0000003938477209 */ /* 0x000fe40007810000 */
[----:B------:R-:W-:-:S02]  /*5790*/  FSEL R114, R23, -INF , !P0 ;  /* 0xff80000017727808 */ /* 0x000fc40004000000 */
[----:B------:R-:W-:Y:S02]  /*57a0*/  ISETP.NE.AND P0, PT, R49, RZ, PT ;  /* 0x000000ff3100720c */ /* 0x000fe40003f05270 */
[----:B------:R-:W-:Y:S02]  /*57b0*/  FMNMX.FTZ R72, R171, R72, !PT ;  /* 0x00000048ab487209 */ /* 0x000fe40007810000 */
[----:B------:R-:W-:Y:S02]  /*57c0*/  ISETP.GT.AND P0, PT, R3, 0x19, !P0 ;  /* 0x000000190300780c */ /* 0x000fe40004704270 */
[----:B------:R-:W-:Y:S02]  /*57d0*/  FMNMX.FTZ R71, R58, R71, !PT ;  /* 0x000000473a477209 */ /* 0x000fe40007810000 */
[----:B------:R-:W-:Y:S02]  /*57e0*/  ISETP.LT.OR P0, PT, R5, 0x1a, P0 ;  /* 0x0000001a0500780c */ /* 0x000fe40000701670 */
[----:B------:R-:W-:-:S02]  /*57f0*/  FMNMX.FTZ R72, R172, R72, !PT ;  /* 0x00000048ac487209 */ /* 0x000fc40007810000 */
[----:B------:R-:W-:Y:S02]  /*5800*/  FSEL R115, R22, -INF , !P0 ;  /* 0xff80000016737808 */ /* 0x000fe40004000000 */
[----:B------:R-:W-:Y:S02]  /*5810*/  ISETP.NE.AND P0, PT, R48, RZ, PT ;  /* 0x000000ff3000720c */ /* 0x000fe40003f05270 */
[----:B------:R-:W-:Y:S02]  /*5820*/  FMNMX.FTZ R71, R60, R71, !PT ;  /* 0x000000473c477209 */ /* 0x000fe40007810000 */
[----:B------:R-:W-:Y:S02]  /*5830*/  ISETP.GT.AND P0, PT, R3, 0x20, !P0 ;  /* 0x000000200300780c */ /* 0x000fe40004704270 */
[----:B------:R-:W-:Y:S02]  /*5840*/  FMNMX.FTZ R72, R191, R72, !PT ;  /* 0x00000048bf487209 */ /* 0x000fe40007810000 */
[----:B------:R-:W-:-:S02]  /*5850*/  FMNMX.FTZ R71, R65, R71, !PT ;  /* 0x0000004741477209 */ /* 0x000fc40007810000 */
[----:B------:R-:W-:Y:S02]  /*5860*/  ISETP.LT.OR P0, PT, R5, 0x21, P0 ;  /* 0x000000210500780c */ /* 0x000fe40000701670 */
[----:B------:R-:W-:Y:S02]  /*5870*/  FMNMX.FTZ R72, R192, R72, !PT ;  /* 0x00000048c0487209 */ /* 0x000fe40007810000 */
[----:B------:R-:W-:Y:S02]  /*5880*/  FMNMX.FTZ R71, R66, R71, !PT ;  /* 0x0000004742477209 */ /* 0x000fe40007810000 */
[----:B------:R-:W-:Y:S02]  /*5890*/  FSEL R140, R17, -INF , !P0 ;  /* 0xff800000118c7808 */ /* 0x000fe40004000000 */
[----:B------:R-:W-:Y:S02]  /*58a0*/  ISETP.NE.AND P0, PT, R47, RZ, PT ;  /* 0x000000ff2f00720c */ /* 0x000fe40003f05270 */
[----:B------:R-:W-:-:S02]  /*58b0*/  FMNMX.FTZ R72, R193, R72, !PT ;  /* 0x00000048c1487209 */ /* 0x000fc40007810000 */
[----:B------:R-:W-:Y:S02]  /*58c0*/  FMNMX.FTZ R71, R67, R71, !PT ;  /* 0x0000004743477209 */ /* 0x000fe40007810000 */
[----:B------:R-:W-:Y:S02]  /*58d0*/  ISETP.GT.AND P0, PT, R3, 0x21, !P0 ;  /* 0x000000210300780c */ /* 0x000fe40004704270 */
[----:B------:R-:W-:Y:S02]  /*58e0*/  FMNMX.FTZ R72, R194, R72, !PT ;  /* 0x00000048c2487209 */ /* 0x000fe40007810000 */
[----:B------:R-:W-:Y:S02]  /*58f0*/  FMNMX.FTZ R71, R70, R71, !PT ;  /* 0x0000004746477209 */ /* 0x000fe40007810000 */
[----:B------:R-:W-:Y:S02]  /*5900*/  ISETP.LT.OR P0, PT, R5, 0x22, P0 ;  /* 0x000000220500780c */ /* 0x000fe40000701670 */
[----:B------:R-:W-:-:S02]  /*5910*/  FMNMX.FTZ R72, R195, R72, !PT ;  /* 0x00000048c3487209 */ /* 0x000fc40007810000 */
[----:B------:R-:W-:Y:S02]  /*5920*/  FMNMX.FTZ R71, R92, R71, !PT ;  /* 0x000000475c477209 */ /* 0x000fe40007810000 */
[----:B------:R-:W-:Y:S02]  /*5930*/  FSEL R141, R16, -INF , !P0 ;  /* 0xff800000108d7808 */ /* 0x000fe40004000000 */
[----:B------:R-:W-:Y:S02]  /*5940*/  FMNMX.FTZ R72, R200, R72, !PT ;  /* 0x00000048c8487209 */ /* 0x000fe40007810000 */
[----:B------:R-:W-:Y:S02]  /*5950*/  ISETP.NE.AND P0, PT, R46, RZ, PT ;  /* 0x000000ff2e00720c */ /* 0x000fe40003f05270 */
[----:B------:R-:W-:Y:S02]  /*5960*/  FMNMX.FTZ R71, R93, R71, !PT ;  /* 0x000000475d477209 */ /* 0x000fe40007810000 */
[----:B------:R-:W-:-:S02]  /*5970*/  FMNMX.FTZ R72, R202, R72, !PT ;  /* 0x00000048ca487209 */ /* 0x000fc40007810000 */
[----:B------:R-:W-:Y:S02]  /*5980*/  ISETP.GT.AND P0, PT, R3, 0x28, !P0 ;  /* 0x000000280300780c */ /* 0x000fe40004704270 */
[----:B------:R-:W-:Y:S01]  /*5990*/  FMNMX.FTZ R71, R94, R71, !PT ;  /* 0x000000475e477209 */ /* 0x000fe20007810000 */
[----:B------:R-:W1:Y:S01]  /*59a0*/  SHFL.BFLY PT, R6, R72, 0x2, 0x1f ;  /* 0x0c401f0048067f89 */ /* 0x000e6200000e0000 */
        /* <DEDUP_REMOVED lines=10> */
[----:B------:R-:W-:Y:S02]  /*5a50*/  FMNMX.FTZ R71, R159, R71, !PT ;  /* 0x000000479f477209 */ /* 0x000fe40007810000 */
[----:B------:R-:W-:Y:S02]  /*5a60*/  ISETP.NE.AND P0, PT, R44, RZ, PT ;  /* 0x000000ff2c00720c */ /* 0x000fe40003f05270 */
[----:B------:R-:W-:Y:S02]  /*5a70*/  FMNMX.FTZ R71, R176, R71, !PT ;  /* 0x00000047b0477209 */ /* 0x000fe40007810000 */
[----:B------:R-:W-:Y:S02]  /*5a80*/  ISETP.GT.AND P0, PT, R3, 0x30, !P0 ;  /* 0x000000300300780c */ /* 0x000fe40004704270 */
[----:B-1----:R-:W-:Y:S02]  /*5a90*/  FMNMX.FTZ R72, R72, R6, !PT ;  /* 0x0000000648487209 */ /* 0x002fe40007810000 */
[----:B------:R-:W-:-:S02]  /*5aa0*/  FMNMX.FTZ R71, R181, R71, !PT ;  /* 0x00000047b5477209 */ /* 0x000fc40007810000 */
[----:B------:R-:W-:Y:S01]  /*5ab0*/  ISETP.LT.OR P0, PT, R5, 0x31, P0 ;  /* 0x000000310500780c */ /* 0x000fe20000701670 */
[----:B------:R-:W1:Y:S01]  /*5ac0*/  SHFL.BFLY PT, R6, R72, 0x1, 0x1f ;  /* 0x0c201f0048067f89 */ /* 0x000e6200000e0000 */
[----:B------:R-:W-:Y:S02]  /*5ad0*/  FMNMX.FTZ R71, R180, R71, !PT ;  /* 0x00000047b4477209 */ /* 0x000fe40007810000 */
[----:B------:R-:W-:Y:S02]  /*5ae0*/  FSEL R164, R14, -INF , !P0 ;  /* 0xff8000000ea47808 */ /* 0x000fe40004000000 */
[----:B------:R-:W-:Y:S02]  /*5af0*/  ISETP.NE.AND P0, PT, R43, RZ, PT ;  /* 0x000000ff2b00720c */ /* 0x000fe40003f05270 */
[----:B------:R-:W-:Y:S02]  /*5b00*/  FMNMX.FTZ R71, R182, R71, !PT ;  /* 0x00000047b6477209 */ /* 0x000fe40007810000 */
[----:B------:R-:W-:-:S02]  /*5b10*/  ISETP.GT.AND P0, PT, R3, 0x31, !P0 ;  /* 0x000000310300780c */ /* 0x000fc40004704270 */
[----:B------:R-:W-:Y:S02]  /*5b20*/  FMNMX.FTZ R71, R183, R71, !PT ;  /* 0x00000047b7477209 */ /* 0x000fe40007810000 */
[----:B------:R-:W-:Y:S02]  /*5b30*/  ISETP.LT.OR P0, PT, R5, 0x32, P0 ;  /* 0x000000320500780c */ /* 0x000fe40000701670 */
[----:B------:R-:W-:Y:S02]  /*5b40*/  ISETP.NE.AND P6, PT, R42, RZ, PT ;  /* 0x000000ff2a00720c */ /* 0x000fe40003fc5270 */
[----:B------:R-:W-:Y:S02]  /*5b50*/  FMNMX.FTZ R71, R188, R71, !PT ;  /* 0x00000047bc477209 */ /* 0x000fe40007810000 */
[----:B------:R-:W-:Y:S02]  /*5b60*/  FSEL R165, R12, -INF , !P0 ;  /* 0xff8000000ca57808 */ /* 0x000fe40004000000 */
[----:B------:R-:W-:-:S02]  /*5b70*/  ISETP.GT.AND P0, PT, R3, 0x38, !P6 ;  /* 0x000000380300780c */ /* 0x000fc40007704270 */
[----:B------:R-:W-:Y:S02]  /*5b80*/  FMNMX.FTZ R71, R189, R71, !PT ;  /* 0x00000047bd477209 */ /* 0x000fe40007810000 */
[----:B------:R-:W-:Y:S02]  /*5b90*/  ISETP.LT.OR P0, PT, R5, 0x39, P0 ;  /* 0x000000390500780c */ /* 0x000fe40000701670 */
[----:B------:R-:W-:Y:S02]  /*5ba0*/  FMNMX.FTZ R71, R190, R71, !PT ;  /* 0x00000047be477209 */ /* 0x000fe40007810000 */
[----:B------:R-:W-:Y:S02]  /*5bb0*/  FSEL R168, R20, -INF , !P0 ;  /* 0xff80000014a87808 */ /* 0x000fe40004000000 */
[----:B------:R-:W-:Y:S02]  /*5bc0*/  ISETP.GT.AND P0, PT, R3, 0x39, !P5 ;  /* 0x000000390300780c */ /* 0x000fe40006f04270 */
[----:B-1----:R-:W-:-:S02]  /*5bd0*/  FMNMX.FTZ R72, R72, R6, !PT ;  /* 0x0000000648487209 */ /* 0x002fc40007810000 */
[----:B------:R-:W1:Y:S01]  /*5be0*/  SHFL.BFLY PT, R6, R71, 0x2, 0x1f ;  /* 0x0c401f0047067f89 */ /* 0x000e6200000e0000 */
[----:B------:R-:W-:Y:S02]  /*5bf0*/  ISETP.LT.OR P0, PT, R5, 0x3a, P0 ;  /* 0x0000003a0500780c */ /* 0x000fe40000701670 */
[----:B------:R-:W-:Y:S01]  /*5c00*/  FMUL.FTZ R7, R72, c[0x0][0x2d0] ;  /* 0x0000b40048077a20 */ /* 0x000fe20000410000 */
[----:B------:R-:W-:Y:S02]  /*5c10*/  ISETP.NE.AND P5, PT, R38, RZ, PT ;  /* 0x000000ff2600720c */ /* 0x000fe40003fa5270 */
[----:B------:R-:W-:Y:S02]  /*5c20*/  FSEL R169, R19, -INF , !P0 ;  /* 0xff80000013a97808 */ /* 0x000fe40004000000 */
[----:B------:R-:W-:Y:S02]  /*5c30*/  ISETP.GT.AND P0, PT, R3, 0x40, !P3 ;  /* 0x000000400300780c */ /* 0x000fe40005f04270 */
[----:B------:R-:W-:-:S02]  /*5c40*/  ISETP.NE.AND P6, PT, R37, RZ, PT ;  /* 0x000000ff2500720c */ /* 0x000fc40003fc5270 */
[----:B------:R-:W-:Y:S02]  /*5c50*/  ISETP.LT.OR P0, PT, R5, 0x41, P0 ;  /* 0x000000410500780c */ /* 0x000fe40000701670 */
[----:B------:R-:W-:Y:S02]  /*5c60*/  ISETP.NE.AND P3, PT, R41, RZ, PT ;  /* 0x000000ff2900720c */ /* 0x000fe40003f65270 */
[----:B------:R-:W-:Y:S02]  /*5c70*/  FSEL R178, R11, -INF , !P0 ;  /* 0xff8000000bb27808 */ /* 0x000fe40004000000 */
[----:B------:R-:W-:Y:S02]  /*5c80*/  ISETP.GT.AND P0, PT, R3, 0x41, !P2 ;  /* 0x000000410300780c */ /* 0x000fe40005704270 */
[----:B------:R-:W-:Y:S02]  /*5c90*/  ISETP.NE.AND P2, PT, R40, RZ, PT ;  /* 0x000000ff2800720c */ /* 0x000fe40003f45270 */
[----:B------:R-:W-:-:S02]  /*5ca0*/  ISETP.LT.OR P0, PT, R5, 0x42, P0 ;  /* 0x000000420500780c */ /* 0x000fc40000701670 */
[----:B-1----:R-:W-:Y:S02]  /*5cb0*/  FMNMX.FTZ R71, R71, R6, !PT ;  /* 0x0000000647477209 */ /* 0x002fe40007810000 */
[----:B------:R-:W-:Y:S02]  /*5cc0*/  FSEL R177, R10, -INF , !P0 ;  /* 0xff8000000ab17808 */ /* 0x000fe40004000000 */
[----:B------:R-:W-:Y:S01]  /*5cd0*/  ISETP.GT.AND P0, PT, R3, RZ, !P1 ;  /* 0x000000ff0300720c */ /* 0x000fe20004f04270 */
[----:B------:R-:W1:Y:S01]  /*5ce0*/  SHFL.BFLY PT, R6, R71, 0x1, 0x1f ;  /* 0x0c201f0047067f89 */ /* 0x000e6200000e0000 */
[----:B------:R-:W-:Y:S02]  /*5cf0*/  ISETP.NE.AND P1, PT, R39, RZ, PT ;  /* 0x000000ff2700720c */ /* 0x000fe40003f25270 */
[----:B------:R-:W-:Y:S02]  /*5d00*/  ISETP.LT.OR P0, PT, R5, 0x1, P0 ;  /* 0x000000010500780c */ /* 0x000fe40000701670 */
[----:B------:R-:W-:-:S02]  /*5d10*/  ISETP.GT.AND P3, PT, R3, 0x48, !P3 ;  /* 0x000000480300780c */ /* 0x000fc40005f64270 */
[----:B------:R-:W-:Y:S02]  /*5d20*/  FSEL R68, R21, -INF , !P0 ;  /* 0xff80000015447808 */ /* 0x000fe40004000000 */
[----:B------:R-:W-:Y:S02]  /*5d30*/  FSETP.NEU.FTZ.AND P0, PT, R72, -INF , PT ;  /* 0xff8000004800780b */ /* 0x000fe40003f1d000 */
[----:B------:R-:W-:Y:S02]  /*5d40*/  ISETP.GT.AND P2, PT, R3, 0x49, !P2 ;  /* 0x000000490300780c */ /* 0x000fe40005744270 */
[----:B------:R-:W-:Y:S02]  /*5d50*/  FSEL R7, R7, RZ, P0 ;  /* 0x000000ff07077208 */ /* 0x000fe40000000000 */
[C---:B------:R-:W-:Y:S02]  /*5d60*/  ISETP.GT.AND P1, PT, R3.reuse, 0x50, !P1 ;  /* 0x000000500300780c */ /* 0x040fe40004f24270 */
[----:B------:R-:W-:Y:S01]  /*5d70*/  ISETP.GT.AND P4, PT, R3, 0x58, !P4 ;  /* 0x000000580300780c */ /* 0x000fe20006784270 */
[--C-:B------:R-:W-:Y:S01]  /*5d80*/  FFMA.FTZ R8, R61, c[0x0][0x2d0], -R7.reuse ;  /* 0x0000b4003d087a23 */ /* 0x100fe20000010807 */
[----:B------:R-:W-:Y:S01]  /*5d90*/  IADD3 R225, R225, -0x2, RZ ;  /* 0xfffffffee1e17810 */ /* 0x000fe20007ffe0ff */
[----:B------:R-:W-:-:S02]  /*5da0*/  FFMA.FTZ R9, R73, c[0x0][0x2d0], -R7 ;  /* 0x0000b40049097a23 */ /* 0x000fc40000010807 */
[----:B------:R2:W-:Y:S01]  /*5db0*/  MUFU.EX2 R120, R8 ;  /* 0x0000000800787308 */ /* 0x0005e20000000800 */
[----:B-1----:R-:W-:-:S04]  /*5dc0*/  FMNMX.FTZ R71, R71, R6, !PT ;  /* 0x0000000647477209 */ /* 0x002fc80007810000 */
[C---:B------:R-:W-:Y:S01]  /*5dd0*/  FSETP.NEU.FTZ.AND P0, PT, R71.reuse, -INF , PT ;  /* 0xff8000004700780b */ /* 0x040fe20003f1d000 */
[----:B------:R-:W-:Y:S02]  /*5de0*/  FMUL.FTZ R6, R71, c[0x0][0x2d0] ;  /* 0x0000b40047067a20 */ /* 0x000fe40000410000 */
[----:B------:R1:W-:Y:S03]  /*5df0*/  MUFU.EX2 R119, R9 ;  /* 0x0000000900777308 */ /* 0x0003e60000000800 */
[----:B------:R-:W-:Y:S02]  /*5e00*/  FSEL R6, R6, RZ, P0 ;  /* 0x000000ff06067208 */ /* 0x000fe40000000000 */
[C---:B------:R-:W-:Y:S01]  /*5e10*/  ISETP.GT.AND P0, PT, R3.reuse, 0x51, !P5 ;  /* 0x000000510300780c */ /* 0x040fe20006f04270 */
[--C-:B--2---:R-:W-:Y:S01]  /*5e20*/  FFMA.FTZ R8, R64, c[0x0][0x2d0], -R7.reuse ;  /* 0x0000b40040087a23 */ /* 0x104fe20000010807 */
[----:B------:R-:W-:Y:S01]  /*5e30*/  ISETP.GT.AND P5, PT, R3, 0x59, !P6 ;  /* 0x000000590300780c */ /* 0x000fe200077a4270 */
[----:B------:R-:W-:Y:S01]  /*5e40*/  FFMA.FTZ R4, R60, c[0x0][0x2d0], -R6 ;  /* 0x0000b4003c047a23 */ /* 0x000fe20000010806 */
[C---:B------:R-:W-:Y:S01]  /*5e50*/  ISETP.LT.OR P6, PT, R5.reuse, 0x49, P3 ;  /* 0x000000490500780c */ /* 0x040fe20001fc1670 */
[----:B------:R2:W-:Y:S01]  /*5e60*/  MUFU.EX2 R246, R8 ;  /* 0x0000000800f67308 */ /* 0x0005e20000000800 */
[----:B------:R-:W-:Y:S01]  /*5e70*/  ISETP.LT.OR P3, PT, R5, 0x51, P1 ;  /* 0x000000510500780c */ /* 0x000fe20000f61670 */
[----:B------:R-:W3:Y:S01]  /*5e80*/  LDSM.16.MT88.4 R60, [R210+0x100] ;  /* 0x00010000d23c783b */ /* 0x000ee20000004200 */
[----:B------:R-:W-:Y:S01]  /*5e90*/  FSEL R158, R27, -INF , !P6 ;  /* 0xff8000001b9e7808 */ /* 0x000fe20007000000 */
[----:B-1----:R-:W-:Y:S01]  /*5ea0*/  FFMA.FTZ R9, R76, c[0x0][0x2d0], -R7 ;  /* 0x0000b4004c097a23 */ /* 0x002fe20000010807 */
[----:B------:R-:W-:-:S02]  /*5eb0*/  FSEL R160, R80, -INF , !P3 ;  /* 0xff80000050a07808 */ /* 0x000fc40005800000 */
[----:B------:R-:W-:Y:S01]  /*5ec0*/  ISETP.LT.OR P1, PT, R5, 0x59, P4 ;  /* 0x000000590500780c */ /* 0x000fe20002721670 */
[----:B------:R-:W-:Y:S01]  /*5ed0*/  MUFU.EX2 R235, R4 ;  /* 0x0000000400eb7308 */ /* 0x000fe20000000800 */
[----:B------:R-:W-:Y:S02]  /*5ee0*/  ISETP.NE.AND P6, PT, R25, RZ, PT ;  /* 0x000000ff1900720c */ /* 0x000fe40003fc5270 */
[----:B------:R-:W-:Y:S02]  /*5ef0*/  FSEL R162, R87, -INF , !P1 ;  /* 0xff80000057a27808 */ /* 0x000fe40004800000 */
[----:B--2---:R-:W-:-:S03]  /*5f00*/  FMNMX.FTZ R8, R104, R105, !PT ;  /* 0x0000006968087209 */ /* 0x004fc60007810000 */
[----:B------:R1:W2:Y:S01]  /*5f10*/  MUFU.EX2 R247, R9 ;  /* 0x0000000900f77308 */ /* 0x0002a20000000800 */
[----:B------:R-:W-:-:S04]  /*5f20*/  FMNMX.FTZ R8, R106, R8, !PT ;  /* 0x000000086a087209 */ /* 0x000fc80007810000 */
[----:B------:R-:W-:-:S04]  /*5f30*/  FMNMX.FTZ R8, R116, R8, !PT ;  /* 0x0000000874087209 */ /* 0x000fc80007810000 */
[----:B------:R-:W-:Y:S02]  /*5f40*/  FMNMX.FTZ R3, R124, R8, !PT ;  /* 0x000000087c037209 */ /* 0x000fe40007810000 */
[----:B------:R-:W-:Y:S02]  /*5f50*/  FMNMX.FTZ R8, R68, R69, !PT ;  /* 0x0000004544087209 */ /* 0x000fe40007810000 */
[----:B------:R-:W-:Y:S01]  /*5f60*/  FMNMX.FTZ R0, R125, R3, !PT ;  /* 0x000000037d007209 */ /* 0x000fe20007810000 */
[----:B------:R-:W-:Y:S01]  /*5f70*/  FFMA.FTZ R3, R56, c[0x0][0x2d0], -R6 ;  /* 0x0000b40038037a23 */ /* 0x000fe20000010806 */
[----:B------:R-:W-:Y:S02]  /*5f80*/  FMNMX.FTZ R8, R74, R8, !PT ;  /* 0x000000084a087209 */ /* 0x000fe40007810000 */
[----:B------:R-:W-:Y:S01]  /*5f90*/  FMNMX.FTZ R0, R128, R0, !PT ;  /* 0x0000000080007209 */ /* 0x000fe20007810000 */
[----:B------:R4:W-:Y:S01]  /*5fa0*/  MUFU.EX2 R230, R3 ;  /* 0x0000000300e67308 */ /* 0x0009e20000000800 */
[----:B------:R-:W-:-:S02]  /*5fb0*/  FMNMX.FTZ R8, R75, R8, !PT ;  /* 0x000000084b087209 */ /* 0x000fc40007810000 */
[----:B------:R-:W-:Y:S02]  /*5fc0*/  FMNMX.FTZ R0, R129, R0, !PT ;  /* 0x0000000081007209 */ /* 0x000fe40007810000 */
[----:B-1----:R-:W-:Y:S02]  /*5fd0*/  P2R R9, PR, RZ, 0x20 ;  /* 0x00000020ff097803 */ /* 0x002fe40000000000 */
[----:B------:R-:W-:Y:S02]  /*5fe0*/  FMNMX.FTZ R0, R145, R0, !PT ;  /* 0x0000000091007209 */ /* 0x000fe40007810000 */
[----:B------:R-:W-:Y:S02]  /*5ff0*/  ISETP.LT.OR P5, PT, R5, 0x4a, P2 ;  /* 0x0000004a0500780c */ /* 0x000fe400017a1670 */
[----:B------:R-:W-:Y:S02]  /*6000*/  FMNMX.FTZ R0, R144, R0, !PT ;  /* 0x0000000090007209 */ /* 0x000fe40007810000 */
[----:B------:R-:W-:-:S02]  /*6010*/  FSEL R157, R82, -INF , !P5 ;  /* 0xff800000529d7808 */ /* 0x000fc40006800000 */
[----:B------:R-:W-:Y:S01]  /*6020*/  FMNMX.FTZ R0, R146, R0, !PT ;  /* 0x0000000092007209 */ /* 0x000fe20007810000 */
[----:B----4-:R-:W-:Y:S01]  /*6030*/  FFMA.FTZ R3, R57, c[0x0][0x2d0], -R6 ;  /* 0x0000b40039037a23 */ /* 0x010fe20000010806 */
[----:B------:R-:W-:Y:S02]  /*6040*/  ISETP.LT.OR P2, PT, R5, 0x52, P0 ;  /* 0x000000520500780c */ /* 0x000fe40000741670 */
[----:B------:R-:W-:Y:S01]  /*6050*/  FMNMX.FTZ R0, R147, R0, !PT ;  /* 0x0000000093007209 */ /* 0x000fe20007810000 */
[----:B------:R1:W4:Y:S01]  /*6060*/  MUFU.EX2 R233, R3 ;  /* 0x0000000300e97308 */ /* 0x0003220000000800 */
[----:B------:R-:W-:Y:S02]  /*6070*/  ISETP.NE.AND P0, PT, R9, RZ, PT ;  /* 0x000000ff0900720c */ /* 0x000fe40003f05270 */
[----:B------:R-:W-:Y:S02]  /*6080*/  FMNMX.FTZ R0, R173, R0, !PT ;  /* 0x00000000ad007209 */ /* 0x000fe40007810000 */
[----:B------:R-:W-:-:S02]  /*6090*/  FSEL R161, R83, -INF , !P2 ;  /* 0xff80000053a17808 */ /* 0x000fc40005000000 */
[----:B------:R-:W-:Y:S02]  /*60a0*/  FMNMX.FTZ R0, R174, R0, !PT ;  /* 0x00000000ae007209 */ /* 0x000fe40007810000 */
[----:B------:R-:W-:Y:S02]  /*60b0*/  ISETP.LT.OR P0, PT, R5, 0x5a, P0 ;  /* 0x0000005a0500780c */ /* 0x000fe40000701670 */
[----:B------:R-:W-:Y:S02]  /*60c0*/  FMNMX.FTZ R0, R175, R0, !PT ;  /* 0x00000000af007209 */ /* 0x000fe40007810000 */
[----:B------:R-:W-:Y:S02]  /*60d0*/  FSEL R163, R86, -INF , !P0 ;  /* 0xff80000056a37808 */ /* 0x000fe40004000000 */
[----:B--2---:R-:W-:Y:S02]  /*60e0*/  F2FP.PACK_AB R10, R247, R119 ;  /* 0x00000077f70a723e */ /* 0x004fe400000000ff */
[----:B-1----:R-:W-:Y:S01]  /*60f0*/  FMNMX.FTZ R3, R112, R8, !PT ;  /* 0x0000000870037209 */ /* 0x002fe20007810000 */
[----:B------:R-:W-:Y:S01]  /*6100*/  FFMA.FTZ R8, R58, c[0x0][0x2d0], -R6 ;  /* 0x0000b4003a087a23 */ /* 0x000fe20000010806 */
[----:B----4-:R-:W-:Y:S01]  /*6110*/  F2FP.PACK_AB R9, R233, R230 ;  /* 0x000000e6e909723e */ /* 0x010fe200000000ff */
[----:B------:R-:W1:Y:S01]  /*6120*/  LDSM.16.MT88.4 R56, [R212+0x100] ;  /* 0x00010000d438783b */ /* 0x000e620000004200 */
[----:B------:R-:W-:Y:S01]  /*6130*/  FMNMX.FTZ R3, R113, R3, !PT ;  /* 0x0000000371037209 */ /* 0x000fe20007810000 */
[----:B------:R2:W4:Y:S03]  /*6140*/  MUFU.EX2 R117, R8 ;  /* 0x0000000800757308 */ /* 0x0005260000000800 */
[----:B------:R-:W-:-:S04]  /*6150*/  FMNMX.FTZ R3, R114, R3, !PT ;  /* 0x0000000372037209 */ /* 0x000fc80007810000 */
[----:B------:R-:W-:Y:S01]  /*6160*/  FMNMX.FTZ R2, R115, R3, !PT ;  /* 0x0000000373027209 */ /* 0x000fe20007810000 */
[----:B------:R-:W-:Y:S02]  /*6170*/  FFMA.FTZ R3, R77, c[0x0][0x2d0], -R7 ;  /* 0x0000b4004d037a23 */ /* 0x000fe40000010807 */
[----:B------:R-:W5:Y:S01]  /*6180*/  LDSM.16.MT88.4 R76, [R211+0x100] ;  /* 0x00010000d34c783b */ /* 0x000f620000004200 */
[----:B------:R-:W-:Y:S01]  /*6190*/  FMNMX.FTZ R2, R140, R2, !PT ;  /* 0x000000028c027209 */ /* 0x000fe20007810000 */
[----:B------:R3:W-:Y:S03]  /*61a0*/  MUFU.EX2 R207, R3 ;  /* 0x0000000300cf7308 */ /* 0x0007e60000000800 */
[----:B------:R-:W-:Y:S02]  /*61b0*/  FMNMX.FTZ R2, R141, R2, !PT ;  /* 0x000000028d027209 */ /* 0x000fe40007810000 */
[----:B--2---:R-:W-:-:S02]  /*61c0*/  F2FP.PACK_AB R8, R246, R120 ;  /* 0x00000078f608723e */ /* 0x004fc400000000ff */
[----:B----4-:R-:W-:-:S07]  /*61d0*/  F2FP.PACK_AB R11, R235, R117 ;  /* 0x00000075eb0b723e */ /* 0x010fce00000000ff */
[C---:B------:R-:W-:Y:S01]  /*61e0*/  HMMA.16816.F32 R32, R8.reuse, R52, RZ ;  /* 0x000000340820723c */ /* 0x040fe200000018ff */
[----:B---3--:R-:W-:Y:S02]  /*61f0*/  FMNMX.FTZ R3, R142, R2, !PT ;  /* 0x000000028e037209 */ /* 0x008fe40007810000 */
[----:B------:R-:W-:Y:S01]  /*6200*/  FMNMX.FTZ R2, R179, R0, !PT ;  /* 0x00000000b3027209 */ /* 0x000fe20007810000 */
[----:B------:R-:W-:Y:S01]  /*6210*/  FFMA.FTZ R0, R81, c[0x0][0x2d0], -R7 ;  /* 0x0000b40051007a23 */ /* 0x000fe20000010807 */
[----:B------:R-:W-:Y:S01]  /*6220*/  FMNMX.FTZ R4, R143, R3, !PT ;  /* 0x000000038f047209 */ /* 0x000fe20007810000 */
[----:B------:R-:W-:Y:S01]  /*6230*/  LDSM.16.MT88.4 R80, [R210+0x900] ;  /* 0x00090000d250783b */ /* 0x000fe20000004200 */
[----:B------:R-:W-:Y:S01]  /*6240*/  FMNMX.FTZ R2, R184, R2, !PT ;  /* 0x00000002b8027209 */ /* 0x000fe20007810000 */
[----:B------:R2:W3:Y:S01]  /*6250*/  MUFU.EX2 R187, R0 ;  /* 0x0000000000bb7308 */ /* 0x0004e20000000800 */
[----:B------:R-:W-:Y:S02]  /*6260*/  HMMA.16816.F32 R24, R8, R60, RZ ;  /* 0x0000003c0818723c */ /* 0x000fe400000018ff */
[----:B------:R-:W-:-:S02]  /*6270*/  FMNMX.FTZ R3, R185, R2, !PT ;  /* 0x00000002b9037209 */ /* 0x000fc40007810000 */
[----:B------:R-:W-:-:S04]  /*6280*/  FMNMX.FTZ R2, R164, R4, !PT ;  /* 0x00000004a4027209 */ /* 0x000fc80007810000 */
[----:B------:R-:W-:Y:S01]  /*6290*/  FMNMX.FTZ R2, R165, R2, !PT ;  /* 0x00000002a5027209 */ /* 0x000fe20007810000 */
[----:B-1----:R-:W-:Y:S01]  /*62a0*/  HMMA.16816.F32 R28, R8, R56, RZ ;  /* 0x00000038081c723c */ /* 0x002fe200000018ff */
[----:B--2---:R-:W-:Y:S01]  /*62b0*/  FFMA.FTZ R0, R84, c[0x0][0x2d0], -R7 ;  /* 0x0000b40054007a23 */ /* 0x004fe20000010807 */
[----:B---3--:R-:W-:-:S06]  /*62c0*/  F2FP.PACK_AB R12, R187, R207 ;  /* 0x000000cfbb0c723e */ /* 0x008fcc00000000ff */
[C---:B-----5:R-:W-:Y:S01]  /*62d0*/  HMMA.16816.F32 R16, R8.reuse, R76, RZ ;  /* 0x0000004c0810723c */ /* 0x060fe200000018ff */
[----:B------:R1:W-:Y:S07]  /*62e0*/  MUFU.EX2 R234, R0 ;  /* 0x0000000000ea7308 */ /* 0x0003ee0000000800 */
[C---:B------:R-:W-:Y:S08]  /*62f0*/  HMMA.16816.F32 R20, R8.reuse, R54, RZ ;  /* 0x000000360814723c */ /* 0x040ff000000018ff */
[----:B------:R-:W-:Y:S01]  /*6300*/  HMMA.16816.F32 R36, R8, R58, RZ ;  /* 0x0000003a0824723c */ /* 0x000fe200000018ff */
[----:B-1----:R-:W-:Y:S01]  /*6310*/  FMNMX.FTZ R0, R196, R3, !PT ;  /* 0x00000003c4007209 */ /* 0x002fe20007810000 */
[----:B------:R-:W-:-:S02]  /*6320*/  FFMA.FTZ R3, R85, c[0x0][0x2d0], -R7 ;  /* 0x0000b40055037a23 */ /* 0x000fc40000010807 */
[----:B------:R-:W-:Y:S01]  /*6330*/  LDSM.16.MT88.4 R84, [R211+0x900] ;  /* 0x00090000d354783b */ /* 0x000fe20000004200 */
[----:B------:R-:W-:Y:S01]  /*6340*/  FMNMX.FTZ R0, R197, R0, !PT ;  /* 0x00000000c5007209 */ /* 0x000fe20007810000 */
[----:B------:R1:W2:Y:S02]  /*6350*/  MUFU.EX2 R118, R3 ;  /* 0x0000000300767308 */ /* 0x0002a40000000800 */
[----:B------:R-:W-:Y:S01]  /*6360*/  HMMA.16816.F32 R40, R8, R62, RZ ;  /* 0x0000003e0828723c */ /* 0x000fe200000018ff */
[----:B------:R-:W-:-:S04]  /*6370*/  FMNMX.FTZ R0, R198, R0, !PT ;  /* 0x00000000c6007209 */ /* 0x000fc80007810000 */
[----:B------:R-:W-:-:S03]  /*6380*/  FMNMX.FTZ R0, R199, R0, !PT ;  /* 0x00000000c7007209 */ /* 0x000fc60007810000 */
[----:B------:R-:W-:Y:S01]  /*6390*/  HMMA.16816.F32 R8, R8, R78, RZ ;  /* 0x0000004e0808723c */ /* 0x000fe200000018ff */
[----:B------:R-:W-:-:S04]  /*63a0*/  FMNMX.FTZ R0, R203, R0, !PT ;  /* 0x00000000cb007209 */ /* 0x000fc80007810000 */
[----:B------:R-:W-:Y:S02]  /*63b0*/  FMNMX.FTZ R0, R201, R0, !PT ;  /* 0x00000000c9007209 */ /* 0x000fe40007810000 */
[----:B-1----:R-:W-:Y:S01]  /*63c0*/  FMNMX.FTZ R3, R168, R2, !PT ;  /* 0x00000002a8037209 */ /* 0x002fe20007810000 */
[----:B------:R-:W-:Y:S01]  /*63d0*/  FFMA.FTZ R2, R65, c[0x0][0x2d0], -R6 ;  /* 0x0000b40041027a23 */ /* 0x000fe20000010806 */
[----:B--2---:R-:W-:Y:S01]  /*63e0*/  F2FP.PACK_AB R14, R118, R234 ;  /* 0x000000ea760e723e */ /* 0x004fe200000000ff */
[----:B------:R-:W1:Y:S01]  /*63f0*/  SHFL.BFLY PT, R4, R0, 0x2, 0x1f ;  /* 0x0c401f0000047f89 */ /* 0x000e6200000e0000 */
[----:B------:R-:W-:Y:S01]  /*6400*/  FMNMX.FTZ R3, R169, R3, !PT ;  /* 0x00000003a9037209 */ /* 0x000fe20007810000 */
[----:B------:R2:W-:Y:S03]  /*6410*/  MUFU.EX2 R243, R2 ;  /* 0x0000000200f37308 */ /* 0x0005e60000000800 */
[----:B------:R-:W-:-:S04]  /*6420*/  FMNMX.FTZ R3, R178, R3, !PT ;  /* 0x00000003b2037209 */ /* 0x000fc80007810000 */
[----:B------:R-:W-:-:S04]  /*6430*/  FMNMX.FTZ R3, R177, R3, !PT ;  /* 0x00000003b1037209 */ /* 0x000fc80007810000 */
[----:B------:R-:W-:-:S04]  /*6440*/  FMNMX.FTZ R3, R158, R3, !PT ;  /* 0x000000039e037209 */ /* 0x000fc80007810000 */
[----:B------:R-:W-:Y:S01]  /*6450*/  FMNMX.FTZ R3, R157, R3, !PT ;  /* 0x000000039d037209 */ /* 0x000fe20007810000 */
[----:B--2---:R-:W-:-:S03]  /*6460*/  FFMA.FTZ R2, R66, c[0x0][0x2d0], -R6 ;  /* 0x0000b40042027a23 */ /* 0x004fc60000010806 */
[----:B------:R-:W-:Y:S01]  /*6470*/  FMNMX.FTZ R3, R160, R3, !PT ;  /* 0x00000003a0037209 */ /* 0x000fe20007810000 */
[----:B------:R2:W3:Y:S01]  /*6480*/  MUFU.EX2 R186, R2 ;  /* 0x0000000200ba7308 */ /* 0x0004e20000000800 */
[----:B-1----:R-:W-:Y:S02]  /*6490*/  FMNMX.FTZ R0, R0, R4, !PT ;  /* 0x0000000400007209 */ /* 0x002fe40007810000 */
[----:B------:R-:W-:-:S03]  /*64a0*/  FMNMX.FTZ R3, R161, R3, !PT ;  /* 0x00000003a1037209 */ /* 0x000fc60007810000 */
[----:B------:R-:W1:Y:S01]  /*64b0*/  SHFL.BFLY PT, R4, R0, 0x1, 0x1f ;  /* 0x0c201f0000047f89 */ /* 0x000e6200000e0000 */
[----:B------:R-:W-:-:S04]  /*64c0*/  FMNMX.FTZ R3, R162, R3, !PT ;  /* 0x00000003a2037209 */ /* 0x000fc80007810000 */
[----:B------:R-:W-:Y:S01]  /*64d0*/  FMNMX.FTZ R3, R163, R3, !PT ;  /* 0x00000003a3037209 */ /* 0x000fe20007810000 */
[----:B--2---:R-:W-:-:S04]  /*64e0*/  FFMA.FTZ R2, R67, c[0x0][0x2d0], -R6 ;  /* 0x0000b40043027a23 */ /* 0x004fc80000010806 */
[----:B------:R-:W2:Y:S01]  /*64f0*/  SHFL.BFLY PT, R5, R3, 0x2, 0x1f ;  /* 0x0c401f0003057f89 */ /* 0x000ea200000e0000 */
[----:B---3--:R-:W-:Y:S01]  /*6500*/  F2FP.PACK_AB R13, R186, R243 ;  /* 0x000000f3ba0d723e */ /* 0x008fe200000000ff */
[----:B------:R3:W-:Y:S02]  /*6510*/  MUFU.EX2 R232, R2 ;  /* 0x0000000200e87308 */ /* 0x0007e40000000800 */
[----:B------:R-:W-:Y:S01]  /*6520*/  LDSM.16.MT88.4 R64, [R212+0x900] ;  /* 0x00090000d440783b */ /* 0x000fe20000004200 */
[--C-:B---3--:R-:W-:Y:S01]  /*6530*/  FFMA.FTZ R2, R70, c[0x0][0x2d0], -R6.reuse ;  /* 0x0000b40046027a23 */ /* 0x108fe20000010806 */
[----:B-1----:R-:W-:Y:S01]  /*6540*/  FMNMX.FTZ R70, R0, R4, !PT ;  /* 0x0000000400467209 */ /* 0x002fe20007810000 */
[----:B------:R-:W-:-:S03]  /*6550*/  FFMA.FTZ R0, R94, c[0x0][0x2d0], -R6 ;  /* 0x0000b4005e007a23 */ /* 0x000fc60000010806 */
[----:B------:R1:W3:Y:S01]  /*6560*/  MUFU.EX2 R240, R2 ;  /* 0x0000000200f07308 */ /* 0x0002e20000000800 */
[----:B--2---:R-:W-:Y:S02]  /*6570*/  FMNMX.FTZ R3, R3, R5, !PT ;  /* 0x0000000503037209 */ /* 0x004fe40007810000 */
[----:B------:R-:W-:-:S03]  /*6580*/  FSETP.NEU.FTZ.AND P0, PT, R70, -INF , PT ;  /* 0xff8000004600780b */ /* 0x000fc60003f1d000 */
[----:B------:R-:W2:Y:S02]  /*6590*/  SHFL.BFLY PT, R5, R3, 0x1, 0x1f ;  /* 0x0c201f0003057f89 */ /* 0x000ea400000e0000 */
[----:B------:R4:W-:Y:S01]  /*65a0*/  MUFU.EX2 R205, R0 ;  /* 0x0000000000cd7308 */ /* 0x0009e20000000800 */
[----:B-1----:R-:W-:Y:S01]  /*65b0*/  FFMA.FTZ R2, R97, c[0x0][0x2d0], -R7 ;  /* 0x0000b40061027a23 */ /* 0x002fe20000010807 */
[----:B---3--:R-:W-:-:S06]  /*65c0*/  F2FP.PACK_AB R15, R240, R232 ;  /* 0x000000e8f00f723e */ /* 0x008fcc00000000ff */
[----:B------:R1:W-:Y:S01]  /*65d0*/  MUFU.EX2 R239, R2 ;  /* 0x0000000200ef7308 */ /* 0x0003e20000000800 */
[----:B----4-:R-:W-:Y:S01]  /*65e0*/  FFMA.FTZ R0, R96, c[0x0][0x2d0], -R6 ;  /* 0x0000b40060007a23 */ /* 0x010fe20000010806 */
[C---:B------:R-:W-:Y:S01]  /*65f0*/  HMMA.16816.F32 R48, R12.reuse, R88, R32 ;  /* 0x000000580c30723c */ /* 0x040fe20000001820 */
[----:B------:R-:W-:Y:S05]  /*6600*/  LDSM.16.MT88.4 R96, [R211+0x1100] ;  /* 0x00110000d360783b */ /* 0x000fea0000004200 */
[----:B------:R-:W-:Y:S01]  /*6610*/  MUFU.EX2 R206, R0 ;  /* 0x0000000000ce7308 */ /* 0x000fe20000000800 */
[----:B--2---:R-:W-:Y:S01]  /*6620*/  FMNMX.FTZ R3, R3, R5, !PT ;  /* 0x0000000503037209 */ /* 0x004fe20007810000 */
[----:B------:R-:W-:Y:S01]  /*6630*/  IMAD.MOV.U32 R5, RZ, RZ, R120 ;  /* 0x000000ffff057224 */ /* 0x000fe200078e0078 */
[----:B------:R-:W-:Y:S01]  /*6640*/  HMMA.16816.F32 R44, R12, R64, R28 ;  /* 0x000000400c2c723c */ /* 0x000fe2000000181c */
[----:B-1----:R-:W-:-:S04]  /*6650*/  FFMA.FTZ R2, R100, c[0x0][0x2d0], -R7 ;  /* 0x0000b40064027a23 */ /* 0x002fc80000010807 */
[----:B------:R1:W2:Y:S03]  /*6660*/  MUFU.EX2 R228, R2 ;  /* 0x0000000200e47308 */ /* 0x0002a60000000800 */
[C---:B------:R-:W-:Y:S08]  /*6670*/  HMMA.16816.F32 R32, R12.reuse, R80, R24 ;  /* 0x000000500c20723c */ /* 0x040ff00000001818 */
[----:B------:R-:W-:Y:S01]  /*6680*/  HMMA.16816.F32 R28, R12, R84, R16 ;  /* 0x000000540c1c723c */ /* 0x000fe20000001810 */
[----:B-1----:R-:W-:-:S07]  /*6690*/  FFMA.FTZ R2, R101, c[0x0][0x2d0], -R7 ;  /* 0x0000b40065027a23 */ /* 0x002fce0000010807 */
[C---:B------:R-:W-:Y:S01]  /*66a0*/  HMMA.16816.F32 R24, R12.reuse, R90, R20 ;  /* 0x0000005a0c18723c */ /* 0x040fe20000001814 */
[----:B------:R-:W1:Y:S01]  /*66b0*/  LDSM.16.MT88.4 R100, [R210+0x1100] ;  /* 0x00110000d264783b */ /* 0x000e620000004200 */
[----:B------:R3:W-:Y:S06]  /*66c0*/  MUFU.EX2 R231, R2 ;  /* 0x0000000200e77308 */ /* 0x0007ec0000000800 */
[C---:B------:R-:W-:Y:S08]  /*66d0*/  HMMA.16816.F32 R20, R12.reuse, R66, R36 ;  /* 0x000000420c14723c */ /* 0x040ff00000001824 */
[----:B------:R-:W-:Y:S01]  /*66e0*/  HMMA.16816.F32 R16, R12, R82, R40 ;  /* 0x000000520c10723c */ /* 0x000fe20000001828 */
[----:B---3--:R-:W-:-:S04]  /*66f0*/  FFMA.FTZ R2, R107, c[0x0][0x2d0], -R7 ;  /* 0x0000b4006b027a23 */ /* 0x008fc80000010807 */
[----:B------:R3:W4:Y:S03]  /*6700*/  MUFU.EX2 R204, R2 ;  /* 0x0000000200cc7308 */ /* 0x0007260000000800 */
[----:B------:R-:W-:Y:S07]  /*6710*/  HMMA.16816.F32 R12, R12, R86, R8 ;  /* 0x000000560c0c723c */ /* 0x000fee0000001808 */
[----:B--2---:R-:W-:-:S02]  /*6720*/  F2FP.PACK_AB R8, R228, R239 ;  /* 0x000000efe408723e */ /* 0x004fc400000000ff */
[----:B------:R-:W-:Y:S01]  /*6730*/  F2FP.PACK_AB R11, R206, R205 ;  /* 0x000000cdce0b723e */ /* 0x000fe200000000ff */
[----:B---3--:R-:W-:Y:S01]  /*6740*/  FFMA.FTZ R2, R92, c[0x0][0x2d0], -R6 ;  /* 0x0000b4005c027a23 */ /* 0x008fe20000010806 */
[----:B----4-:R-:W-:-:S03]  /*6750*/  F2FP.PACK_AB R10, R204, R231 ;  /* 0x000000e7cc0a723e */ /* 0x010fc600000000ff */
[----:B------:R2:W-:Y:S02]  /*6760*/  MUFU.EX2 R238, R2 ;  /* 0x0000000200ee7308 */ /* 0x0005e40000000800 */
[----:B--2---:R-:W-:Y:S02]  /*6770*/  FFMA.FTZ R2, R93, c[0x0][0x2d0], -R6 ;  /* 0x0000b4005d027a23 */ /* 0x004fe40000010806 */
[----:B------:R-:W2:Y:S04]  /*6780*/  LDSM.16.MT88.4 R92, [R212+0x1100] ;  /* 0x00110000d45c783b */ /* 0x000ea80000004200 */
[----:B------:R3:W4:Y:S02]  /*6790*/  MUFU.EX2 R226, R2 ;  /* 0x0000000200e27308 */ /* 0x0007240000000800 */
[----:B---3--:R-:W-:Y:S01]  /*67a0*/  FMUL.FTZ R2, R70, c[0x0][0x2d0] ;  /* 0x0000b40046027a20 */ /* 0x008fe20000410000 */
[----:B----4-:R-:W-:-:S04]  /*67b0*/  F2FP.PACK_AB R9, R226, R238 ;  /* 0x000000eee209723e */ /* 0x010fc800000000ff */
[----:B------:R-:W-:Y:S02]  /*67c0*/  FSEL R2, R2, RZ, P0 ;  /* 0x000000ff02027208 */ /* 0x000fe40000000000 */
[----:B------:R-:W-:Y:S01]  /*67d0*/  FSETP.NEU.FTZ.AND P0, PT, R3, -INF , PT ;  /* 0xff8000000300780b */ /* 0x000fe20003f1d000 */
[C---:B-1----:R-:W-:Y:S02]  /*67e0*/  HMMA.16816.F32 R136, R8.reuse, R100, R32 ;  /* 0x000000640888723c */ /* 0x042fe40000001820 */
[--C-:B------:R-:W-:Y:S02]  /*67f0*/  FFMA.FTZ R0, R104, c[0x0][0x2d0], -R2.reuse ;  /* 0x0000b40068007a23 */ /* 0x100fe40000010802 */
[--C-:B------:R-:W-:Y:S02]  /*6800*/  FFMA.FTZ R4, R116, c[0x0][0x2d0], -R2.reuse ;  /* 0x0000b40074047a23 */ /* 0x100fe40000010802 */
[----:B------:R1:W-:Y:S02]  /*6810*/  MUFU.EX2 R229, R0 ;  /* 0x0000000000e57308 */ /* 0x0003e40000000800 */
[C---:B------:R-:W-:Y:S06]  /*6820*/  HMMA.16816.F32 R152, R8.reuse, R96, R28 ;  /* 0x000000600898723c */ /* 0x040fec000000181c */
[----:B------:R-:W-:Y:S02]  /*6830*/  MUFU.EX2 R250, R4 ;  /* 0x0000000400fa7308 */ /* 0x000fe40000000800 */
[----:B--2---:R-:W-:Y:S01]  /*6840*/  HMMA.16816.F32 R120, R8, R92, R44 ;  /* 0x0000005c0878723c */ /* 0x004fe2000000182c */
[----:B-1----:R-:W-:-:S07]  /*6850*/  FFMA.FTZ R0, R105, c[0x0][0x2d0], -R2 ;  /* 0x0000b40069007a23 */ /* 0x002fce0000010802 */
[C---:B------:R-:W-:Y:S01]  /*6860*/  HMMA.16816.F32 R132, R8.reuse, R94, R20 ;  /* 0x0000005e0884723c */ /* 0x040fe20000001814 */
[----:B------:R1:W2:Y:S07]  /*6870*/  MUFU.EX2 R251, R0 ;  /* 0x0000000000fb7308 */ /* 0x0002ae0000000800 */
[----:B------:R-:W-:Y:S01]  /*6880*/  HMMA.16816.F32 R148, R8, R102, R16 ;  /* 0x000000660894723c */ /* 0x000fe20000001810 */
[----:B-1----:R-:W-:-:S07]  /*6890*/  FFMA.FTZ R0, R106, c[0x0][0x2d0], -R2 ;  /* 0x0000b4006a007a23 */ /* 0x002fce0000010802 */
[----:B------:R-:W-:Y:S01]  /*68a0*/  HMMA.16816.F32 R104, R8, R108, R48 ;  /* 0x0000006c0868723c */ /* 0x000fe20000001830 */
[----:B------:R1:W3:Y:S06]  /*68b0*/  MUFU.EX2 R252, R0 ;  /* 0x0000000000fc7308 */ /* 0x0002ec0000000800 */
[----:B------:R-:W-:Y:S02]  /*68c0*/  IMAD.MOV.U32 R51, RZ, RZ, R119 ;  /* 0x000000ffff337224 */ /* 0x000fe400078e0077 */
[----:B------:R-:W-:Y:S02]  /*68d0*/  IMAD.MOV.U32 R50, RZ, RZ, R118 ;  /* 0x000000ffff327224 */ /* 0x000fe400078e0076 */
[----:B------:R-:W-:-:S02]  /*68e0*/  IMAD.MOV.U32 R49, RZ, RZ, R117 ;  /* 0x000000ffff317224 */ /* 0x000fc400078e0075 */
[----:B------:R-:W-:Y:S01]  /*68f0*/  HMMA.16816.F32 R116, R8, R110, R24 ;  /* 0x0000006e0874723c */ /* 0x000fe20000001818 */
[----:B-1----:R-:W-:-:S05]  /*6900*/  FMUL.FTZ R0, R3, c[0x0][0x2d0] ;  /* 0x0000b40003007a20 */ /* 0x002fca0000410000 */
[----:B------:R-:W-:Y:S02]  /*6910*/  FSEL R0, R0, RZ, P0 ;  /* 0x000000ff00007208 */ /* 0x000fe40000000000 */
[----:B------:R-:W-:-:S03]  /*6920*/  PLOP3.LUT P0, PT, PT, PT, UP1, 0x40, 0x0 ;  /* 0x000000000000781c */ /* 0x000fc60003f0e818 */
[----:B------:R-:W-:-:S04]  /*6930*/  FFMA.FTZ R4, R68, c[0x0][0x2d0], -R0 ;  /* 0x0000b40044047a23 */ /* 0x000fc80000010800 */
[----:B------:R1:W-:Y:S02]  /*6940*/  MUFU.EX2 R73, R4 ;  /* 0x0000000400497308 */ /* 0x0003e40000000800 */
[----:B-1----:R-:W-:Y:S02]  /*6950*/  FFMA.FTZ R4, R69, c[0x0][0x2d0], -R0 ;  /* 0x0000b40045047a23 */ /* 0x002fe40000010800 */
[----:B------:R-:W-:-:S04]  /*6960*/  IMAD.MOV.U32 R69, RZ, RZ, R5 ;  /* 0x000000ffff457224 */ /* 0x000fc800078e0005 */
[----:B------:R1:W4:Y:S01]  /*6970*/  MUFU.EX2 R248, R4 ;  /* 0x0000000400f87308 */ /* 0x0003220000000800 */
[----:B------:R-:W-:Y:S02]  /*6980*/  IMAD.MOV.U32 R5, RZ, RZ, R246 ;  /* 0x000000ffff057224 */ /* 0x000fe400078e00f6 */
[----:B-1----:R-:W-:Y:S02]  /*6990*/  FFMA.FTZ R4, R74, c[0x0][0x2d0], -R0 ;  /* 0x0000b4004a047a23 */ /* 0x002fe40000010800 */
[----:B------:R-:W-:-:S03]  /*69a0*/  IMAD.MOV.U32 R74, RZ, RZ, R234 ;  /* 0x000000ffff4a7224 */ /* 0x000fc600078e00ea */
[----:B------:R1:W-:Y:S02]  /*69b0*/  MUFU.EX2 R249, R4 ;  /* 0x0000000400f97308 */ /* 0x0003e40000000800 */
[----:B-1----:R-:W-:Y:S02]  /*69c0*/  FFMA.FTZ R4, R75, c[0x0][0x2d0], -R0 ;  /* 0x0000b4004b047a23 */ /* 0x002fe40000010800 */
[----:B------:R-:W-:-:S04]  /*69d0*/  IMAD.MOV.U32 R75, RZ, RZ, R232 ;  /* 0x000000ffff4b7224 */ /* 0x000fc800078e00e8 */
[----:B------:R1:W5:Y:S02]  /*69e0*/  MUFU.EX2 R68, R4 ;  /* 0x0000000400447308 */ /* 0x0003640000000800 */
[----:B-1----:R-:W-:-:S06]  /*69f0*/  FFMA.FTZ R4, R124, c[0x0][0x2d0], -R2 ;  /* 0x0000b4007c047a23 */ /* 0x002fcc0000010802 */
[----:B------:R1:W-:Y:S02]  /*6a00*/  MUFU.EX2 R242, R4 ;  /* 0x0000000400f27308 */ /* 0x0003e40000000800 */
[----:B-1----:R-:W-:Y:S02]  /*6a10*/  FFMA.FTZ R4, R125, c[0x0][0x2d0], -R2 ;  /* 0x0000b4007d047a23 */ /* 0x002fe40000010802 */
[----:B------:R-:W-:Y:S04]  /*6a20*/  HMMA.16816.F32 R124, R8, R98, R12 ;  /* 0x00000062087c723c */ /* 0x000fe8000000180c */
[----:B------:R1:W1:Y:S03]  /*6a30*/  MUFU.EX2 R241, R4 ;  /* 0x0000000400f17308 */ /* 0x0002660000000800 */
[----:B--2---:R-:W-:-:S02]  /*6a40*/  F2FP.PACK_AB R8, R251, R229 ;  /* 0x000000e5fb08723e */ /* 0x004fc400000000ff */
[----:B---3--:R-:W-:Y:S02]  /*6a50*/  F2FP.PACK_AB R10, R250, R252 ;  /* 0x000000fcfa0a723e */ /* 0x008fe400000000ff */
[----:B----4-:R-:W-:Y:S02]  /*6a60*/  F2FP.PACK_AB R9, R248, R73 ;  /* 0x00000049f809723e */ /* 0x010fe400000000ff */
[----:B-----5:R-:W-:Y:S01]  /*6a70*/  F2FP.PACK_AB R11, R68, R249 ;  /* 0x000000f9440b723e */ /* 0x020fe200000000ff */
[----:B-1----:R-:W-:-:S06]  /*6a80*/  FFMA.FTZ R4, R128, c[0x0][0x2d0], -R2 ;  /* 0x0000b40080047a23 */ /* 0x002fcc0000010802 */
[C---:B------:R-:W-:Y:S01]  /*6a90*/  HMMA.16816.F32 R16, R8.reuse, R60, RZ ;  /* 0x0000003c0810723c */ /* 0x040fe200000018ff */
[----:B------:R1:W-:Y:S06]  /*6aa0*/  MUFU.EX2 R245, R4 ;  /* 0x0000000400f57308 */ /* 0x0003ec0000000800 */
[----:B------:R-:W-:Y:S01]  /*6ab0*/  IMAD.MOV.U32 R60, RZ, RZ, R240 ;  /* 0x000000ffff3c7224 */ /* 0x000fe200078e00f0 */
[----:B------:R-:W-:Y:S01]  /*6ac0*/  HMMA.16816.F32 R32, R8, R62, RZ ;  /* 0x0000003e0820723c */ /* 0x000fe200000018ff */
[----:B------:R-:W-:-:S06]  /*6ad0*/  IMAD.MOV.U32 R61, RZ, RZ, R50 ;  /* 0x000000ffff3d7224 */ /* 0x000fcc00078e0032 */
[----:B------:R-:W-:Y:S01]  /*6ae0*/  IMAD.MOV.U32 R62, RZ, RZ, R239 ;  /* 0x000000ffff3e7224 */ /* 0x000fe200078e00ef */
[----:B------:R-:W-:Y:S01]  /*6af0*/  HMMA.16816.F32 R28, R8, R52, RZ ;  /* 0x00000034081c723c */ /* 0x000fe200000018ff */
[----:B------:R-:W-:Y:S02]  /*6b00*/  IMAD.MOV.U32 R63, RZ, RZ, R49 ;  /* 0x000000ffff3f7224 */ /* 0x000fe400078e0031 */
[----:B-1----:R-:W-:-:S04]  /*6b10*/  FFMA.FTZ R4, R129, c[0x0][0x2d0], -R2 ;  /* 0x0000b40081047a23 */ /* 0x002fc80000010802 */
[----:B------:R1:W2:Y:S01]  /*6b20*/  MUFU.EX2 R244, R4 ;  /* 0x0000000400f47308 */ /* 0x0002a20000000800 */
[----:B------:R-:W-:Y:S01]  /*6b30*/  HMMA.16816.F32 R40, R8, R54, RZ ;  /* 0x000000360828723c */ /* 0x000fe200000018ff */
[----:B------:R-:W-:Y:S02]  /*6b40*/  IMAD.MOV.U32 R53, RZ, RZ, R233 ;  /* 0x000000ffff357224 */ /* 0x000fe400078e00e9 */
[----:B------:R-:W-:-:S04]  /*6b50*/  IMAD.MOV.U32 R52, RZ, RZ, R230 ;  /* 0x000000ffff347224 */ /* 0x000fc800078e00e6 */
[----:B------:R-:W-:Y:S01]  /*6b60*/  IMAD.MOV.U32 R55, RZ, RZ, R229 ;  /* 0x000000ffff377224 */ /* 0x000fe200078e00e5 */
[----:B------:R-:W-:Y:S01]  /*6b70*/  HMMA.16816.F32 R24, R8, R56, RZ ;  /* 0x000000380818723c */ /* 0x000fe200000018ff */
[----:B------:R-:W-:Y:S02]  /*6b80*/  IMAD.MOV.U32 R54, RZ, RZ, R51 ;  /* 0x000000ffff367224 */ /* 0x000fe400078e0033 */
[----:B------:R-:W-:Y:S01]  /*6b90*/  LDSM.16.MT88.4 R48, [R210+0x1900] ;  /* 0x00190000d230783b */ /* 0x000fe20000004200 */
[----:B-1----:R-:W-:-:S04]  /*6ba0*/  FFMA.FTZ R4, R112, c[0x0][0x2d0], -R0 ;  /* 0x0000b40070047a23 */ /* 0x002fc80000010800 */
[C---:B------:R-:W-:Y:S01]  /*6bb0*/  HMMA.16816.F32 R36, R8.reuse, R58, RZ ;  /* 0x0000003a0824723c */ /* 0x040fe200000018ff */
[----:B------:R-:W-:Y:S01]  /*6bc0*/  LDSM.16.MT88.4 R56, [R211+0x1900] ;  /* 0x00190000d338783b */ /* 0x000fe20000004200 */
[----:B------:R1:W-:Y:S06]  /*6bd0*/  MUFU.EX2 R237, R4 ;  /* 0x0000000400ed7308 */ /* 0x0003ec0000000800 */
[C---:B------:R-:W-:Y:S08]  /*6be0*/  HMMA.16816.F32 R12, R8.reuse, R76, RZ ;  /* 0x0000004c080c723c */ /* 0x040ff000000018ff */
[----:B------:R-:W-:Y:S01]  /*6bf0*/  HMMA.16816.F32 R20, R8, R78, RZ ;  /* 0x0000004e0814723c */ /* 0x000fe200000018ff */
[----:B-1----:R-:W-:-:S04]  /*6c00*/  FFMA.FTZ R4, R113, c[0x0][0x2d0], -R0 ;  /* 0x0000b40071047a23 */ /* 0x002fc80000010800 */
[----:B------:R1:W3:Y:S02]  /*6c10*/  MUFU.EX2 R236, R4 ;  /* 0x0000000400ec7308 */ /* 0x0002e40000000800 */
[----:B------:R-:W-:Y:S02]  /*6c20*/  F2FP.PACK_AB R8, R241, R242 ;  /* 0x000000f2f108723e */ /* 0x000fe400000000ff */
[----:B--2---:R-:W-:Y:S01]  /*6c30*/  F2FP.PACK_AB R10, R244, R245 ;  /* 0x000000f5f40a723e */ /* 0x004fe200000000ff */
[----:B-1----:R-:W-:Y:S01]  /*6c40*/  FFMA.FTZ R4, R114, c[0x0][0x2d0], -R0 ;  /* 0x0000b40072047a23 */ /* 0x002fe20000010800 */
[----:B---3--:R-:W-:-:S03]  /*6c50*/  F2FP.PACK_AB R9, R236, R237 ;  /* 0x000000edec09723e */ /* 0x008fc600000000ff */
[----:B------:R1:W-:Y:S02]  /*6c60*/  MUFU.EX2 R240, R4 ;  /* 0x0000000400f07308 */ /* 0x0003e40000000800 */
[----:B-1----:R-:W-:Y:S02]  /*6c70*/  FFMA.FTZ R4, R115, c[0x0][0x2d0], -R0 ;  /* 0x0000b40073047a23 */ /* 0x002fe40000010800 */
[----:B------:R-:W1:Y:S04]  /*6c80*/  LDSM.16.MT88.4 R112, [R209+0x1900] ;  /* 0x00190000d170783b */ /* 0x000e680000004200 */
[----:B------:R2:W3:Y:S02]  /*6c90*/  MUFU.EX2 R239, R4 ;  /* 0x0000000400ef7308 */ /* 0x0004e40000000800 */
[----:B--2---:R-:W-:Y:S01]  /*6ca0*/  FFMA.FTZ R4, R166, c[0x0][0x2d0], -R7 ;  /* 0x0000b400a6047a23 */ /* 0x004fe20000010807 */
[----:B---3--:R-:W-:Y:S01]  /*6cb0*/  F2FP.PACK_AB R11, R239, R240 ;  /* 0x000000f0ef0b723e */ /* 0x008fe200000000ff */
[----:B------:R-:W-:-:S04]  /*6cc0*/  IMAD.MOV.U32 R166, RZ, RZ, R247 ;  /* 0x000000ffffa67224 */ /* 0x000fc800078e00f7 */
[----:B------:R2:W-:Y:S02]  /*6cd0*/  MUFU.EX2 R246, R4 ;  /* 0x0000000400f67308 */ /* 0x0005e40000000800 */
[C---:B------:R-:W-:Y:S07]  /*6ce0*/  HMMA.16816.F32 R44, R8.reuse, R88, R28 ;  /* 0x00000058082c723c */ /* 0x040fee000000181c */
[----:B------:R-:W-:Y:S01]  /*6cf0*/  IMAD.MOV.U32 R88, RZ, RZ, R243 ;  /* 0x000000ffff587224 */ /* 0x000fe200078e00f3 */
[----:B------:R-:W-:Y:S01]  /*6d00*/  HMMA.16816.F32 R16, R8, R80, R16 ;  /* 0x000000500810723c */ /* 0x000fe20000001810 */
[----:B------:R-:W-:-:S02]  /*6d10*/  IMAD.MOV.U32 R89, RZ, RZ, R186 ;  /* 0x000000ffff597224 */ /* 0x000fc400078e00ba */
[----:B--2---:R-:W-:Y:S02]  /*6d20*/  FFMA.FTZ R4, R167, c[0x0][0x2d0], -R7 ;  /* 0x0000b400a7047a23 */ /* 0x004fe40000010807 */
[----:B------:R-:W-:Y:S02]  /*6d30*/  IMAD.MOV.U32 R167, RZ, RZ, R238 ;  /* 0x000000ffffa77224 */ /* 0x000fe400078e00ee */
[----:B------:R2:W3:Y:S01]  /*6d40*/  MUFU.EX2 R247, R4 ;  /* 0x0000000400f77308 */ /* 0x0004e20000000800 */
[----:B------:R-:W-:Y:S01]  /*6d50*/  IMAD.MOV.U32 R81, RZ, RZ, R235 ;  /* 0x000000ffff517224 */ /* 0x000fe200078e00eb */
[----:B------:R-:W-:Y:S01]  /*6d60*/  HMMA.16816.F32 R40, R8, R90, R40 ;  /* 0x0000005a0828723c */ /* 0x000fe20000001828 */
[----:B------:R-:W-:-:S06]  /*6d70*/  IMAD.MOV.U32 R80, RZ, RZ, R228 ;  /* 0x000000ffff507224 */ /* 0x000fcc00078e00e4 */
[----:B------:R-:W-:Y:S01]  /*6d80*/  IMAD.MOV.U32 R90, RZ, RZ, R231 ;  /* 0x000000ffff5a7224 */ /* 0x000fe200078e00e7 */
[----:B------:R-:W-:Y:S01]  /*6d90*/  HMMA.16816.F32 R12, R8, R84, R12 ;  /* 0x00000054080c723c */ /* 0x000fe2000000180c */
[----:B--2---:R-:W-:-:S06]  /*6da0*/  FFMA.FTZ R4, R170, c[0x0][0x2d0], -R7 ;  /* 0x0000b400aa047a23 */ /* 0x004fcc0000010807 */
[----:B------:R-:W-:Y:S01]  /*6db0*/  IMAD.MOV.U32 R85, RZ, RZ, R226 ;  /* 0x000000ffff557224 */ /* 0x000fe200078e00e2 */
[----:B------:R-:W-:Y:S01]  /*6dc0*/  HMMA.16816.F32 R32, R8, R82, R32 ;  /* 0x000000520820723c */ /* 0x000fe20000001820 */
[----:B------:R2:W-:Y:S01]  /*6dd0*/  MUFU.EX2 R243, R4 ;  /* 0x0000000400f37308 */ /* 0x0005e20000000800 */
[----:B------:R-:W-:-:S05]  /*6de0*/  IMAD.MOV.U32 R84, RZ, RZ, R207 ;  /* 0x000000ffff547224 */ /* 0x000fca00078e00cf */
[----:B------:R-:W-:Y:S01]  /*6df0*/  IMAD.MOV.U32 R83, RZ, RZ, R204 ;  /* 0x000000ffff537224 */ /* 0x000fe200078e00cc */
[----:B------:R-:W-:Y:S01]  /*6e00*/  HMMA.16816.F32 R24, R8, R64, R24 ;  /* 0x000000400818723c */ /* 0x000fe20000001818 */
[----:B------:R-:W-:-:S07]  /*6e10*/  IMAD.MOV.U32 R82, RZ, RZ, R187 ;  /* 0x000000ffff527224 */ /* 0x000fce00078e00bb */
[----:B------:R-:W-:Y:S01]  /*6e20*/  HMMA.16816.F32 R36, R8, R66, R36 ;  /* 0x000000420824723c */ /* 0x000fe20000001824 */
[----:B--2---:R-:W-:-:S04]  /*6e30*/  FFMA.FTZ R4, R171, c[0x0][0x2d0], -R7 ;  /* 0x0000b400ab047a23 */ /* 0x004fc80000010807 */
[----:B------:R2:W4:Y:S03]  /*6e40*/  MUFU.EX2 R238, R4 ;  /* 0x0000000400ee7308 */ /* 0x0005260000000800 */
[----:B------:R-:W-:Y:S07]  /*6e50*/  HMMA.16816.F32 R20, R8, R86, R20 ;  /* 0x000000560814723c */ /* 0x000fee0000001814 */
[----:B---3--:R-:W-:Y:S01]  /*6e60*/  F2FP.PACK_AB R8, R247, R246 ;  /* 0x000000f6f708723e */ /* 0x008fe200000000ff */
[----:B--2---:R-:W-:Y:S01]  /*6e70*/  FFMA.FTZ R4, R172, c[0x0][0x2d0], -R7 ;  /* 0x0000b400ac047a23 */ /* 0x004fe20000010807 */
[----:B----4-:R-:W-:-:S03]  /*6e80*/  F2FP.PACK_AB R10, R238, R243 ;  /* 0x000000f3ee0a723e */ /* 0x010fc600000000ff */
[----:B------:R2:W-:Y:S02]  /*6e90*/  MUFU.EX2 R235, R4 ;  /* 0x0000000400eb7308 */ /* 0x0005e40000000800 */
[----:B--2---:R-:W-:-:S06]  /*6ea0*/  FFMA.FTZ R4, R130, c[0x0][0x2d0], -R6 ;  /* 0x0000b40082047a23 */ /* 0x004fcc0000010806 */
[----:B------:R2:W-:Y:S02]  /*6eb0*/  MUFU.EX2 R234, R4 ;  /* 0x0000000400ea7308 */ /* 0x0005e40000000800 */
[----:B--2---:R-:W-:Y:S02]  /*6ec0*/  FFMA.FTZ R4, R156, c[0x0][0x2d0], -R6 ;  /* 0x0000b4009c047a23 */ /* 0x004fe40000010806 */
[----:B------:R-:W-:-:S04]  /*6ed0*/  IMAD.MOV.U32 R156, RZ, RZ, R206 ;  /* 0x000000ffff9c7224 */ /* 0x000fc800078e00ce */
[----:B------:R2:W3:Y:S02]  /*6ee0*/  MUFU.EX2 R233, R4 ;  /* 0x0000000400e97308 */ /* 0x0004e40000000800 */
[--C-:B--2---:R-:W-:Y:S01]  /*6ef0*/  FFMA.FTZ R4, R131, c[0x0][0x2d0], -R6.reuse ;  /* 0x0000b40083047a23 */ /* 0x104fe20000010806 */
[----:B---3--:R-:W-:Y:S01]  /*6f00*/  F2FP.PACK_AB R9, R233, R234 ;  /* 0x000000eae909723e */ /* 0x008fe200000000ff */
[----:B------:R-:W2:Y:S04]  /*6f10*/  LDSM.16.MT88.4 R128, [R212+0x1900] ;  /* 0x00190000d480783b */ /* 0x000ea80000004200 */
[----:B------:R3:W-:Y:S02]  /*6f20*/  MUFU.EX2 R231, R4 ;  /* 0x0000000400e77308 */ /* 0x0007e40000000800 */
[----:B---3--:R-:W-:-:S02]  /*6f30*/  FFMA.FTZ R4, R159, c[0x0][0x2d0], -R6 ;  /* 0x0000b4009f047a23 */ /* 0x008fc40000010806 */
[----:B------:R-:W-:-:S04]  /*6f40*/  IMAD.MOV.U32 R159, RZ, RZ, R205 ;  /* 0x000000ffff9f7224 */ /* 0x000fc800078e00cd */
[----:B------:R3:W4:Y:S02]  /*6f50*/  MUFU.EX2 R232, R4 ;  /* 0x0000000400e87308 */ /* 0x0007240000000800 */
[----:B---3--:R-:W-:Y:S01]  /*6f60*/  FFMA.FTZ R4, R145, c[0x0][0x2d0], -R2 ;  /* 0x0000b40091047a23 */ /* 0x008fe20000010802 */
[----:B----4-:R-:W-:-:S05]  /*6f70*/  F2FP.PACK_AB R11, R232, R231 ;  /* 0x000000e7e80b723e */ /* 0x010fca00000000ff */
[----:B------:R3:W-:Y:S02]  /*6f80*/  MUFU.EX2 R230, R4 ;  /* 0x0000000400e67308 */ /* 0x0007e40000000800 */
[C---:B-1----:R-:W-:Y:S08]  /*6f90*/  HMMA.16816.F32 R104, R8.reuse, R112, R104 ;  /* 0x000000700868723c */ /* 0x042ff00000001868 */
[----:B------:R-:W-:Y:S01]  /*6fa0*/  HMMA.16816.F32 R116, R8, R114, R116 ;  /* 0x000000720874723c */ /* 0x000fe20000001874 */
[----:B---3--:R-:W-:-:S04]  /*6fb0*/  FFMA.FTZ R4, R144, c[0x0][0x2d0], -R2 ;  /* 0x0000b40090047a23 */ /* 0x008fc80000010802 */
[----:B------:R1:W3:Y:S03]  /*6fc0*/  MUFU.EX2 R228, R4 ;  /* 0x0000000400e47308 */ /* 0x0002e60000000800 */
[C---:B--2---:R-:W-:Y:S08]  /*6fd0*/  HMMA.16816.F32 R120, R8.reuse, R128, R120 ;  /* 0x000000800878723c */ /* 0x044ff00000001878 */
[----:B------:R-:W-:Y:S01]  /*6fe0*/  HMMA.16816.F32 R132, R8, R130, R132 ;  /* 0x000000820884723c */ /* 0x000fe20000001884 */
[----:B-1----:R-:W-:-:S07]  /*6ff0*/  FFMA.FTZ R4, R146, c[0x0][0x2d0], -R2 ;  /* 0x0000b40092047a23 */ /* 0x002fce0000010802 */
[C---:B------:R-:W-:Y:S01]  /*7000*/  HMMA.16816.F32 R136, R8.reuse, R48, R136 ;  /* 0x000000300888723c */ /* 0x040fe20000001888 */
[----:B------:R1:W-:Y:S07]  /*7010*/  MUFU.EX2 R229, R4 ;  /* 0x0000000400e57308 */ /* 0x0003ee0000000800 */
[C---:B------:R-:W-:Y:S08]  /*7020*/  HMMA.16816.F32 R148, R8.reuse, R50, R148 ;  /* 0x000000320894723c */ /* 0x040ff00000001894 */
[----:B------:R-:W-:Y:S01]  /*7030*/  HMMA.16816.F32 R152, R8, R56, R152 ;  /* 0x000000380898723c */ /* 0x000fe20000001898 */
[----:B-1----:R-:W-:-:S02]  /*7040*/  FFMA.FTZ R4, R147, c[0x0][0x2d0], -R2 ;  /* 0x0000b40093047a23 */ /* 0x002fc40000010802 */
[----:B------:R-:W-:Y:S02]  /*7050*/  LDSM.16.MT88.4 R144, [R210+0x2900] ;  /* 0x00290000d290783b */ /* 0x000fe40000004200 */
        /* <DEDUP_REMOVED lines=16> */
[C---:B------:R-:W-:Y:S08]  /*7160*/  HMMA.16816.F32 R124, R8.reuse, R92, R24 ;  /* 0x0000005c087c723c */ /* 0x040ff00000001818 */
[----:B------:R-:W-:Y:S01]  /*7170*/  HMMA.16816.F32 R24, R8, R102, R32 ;  /* 0x000000660818723c */ /* 0x000fe20000001820 */
[----:B------:R-:W-:Y:S01]  /*7180*/  LDSM.16.MT88.4 R32, [R211+0x2100] ;  /* 0x00210000d320783b */ /* 0x000fe20000004200 */
[----:B-1----:R-:W-:-:S05]  /*7190*/  FFMA.FTZ R4, R192, c[0x0][0x2d0], -R7 ;  /* 0x0000b400c0047a23 */ /* 0x002fca0000010807 */
[----:B------:R-:W-:Y:S01]  /*71a0*/  IMAD.MOV.U32 R102, RZ, RZ, R89 ;  /* 0x000000ffff667224 */ /* 0x000fe200078e0059 */
[----:B------:R1:W-:Y:S01]  /*71b0*/  MUFU.EX2 R191, R4 ;  /* 0x0000000400bf7308 */ /* 0x0003e20000000800 */
[----:B------:R-:W-:Y:S01]  /*71c0*/  HMMA.16816.F32 R76, R8, R108, R44 ;  /* 0x0000006c084c723c */ /* 0x000fe2000000182c */
[----:B------:R-:W-:Y:S01]  /*71d0*/  LDSM.16.MT88.4 R44, [R212+0x2100] ;  /* 0x00210000d42c783b */ /* 0x000fe20000004200 */
[----:B------:R-:W-:-:S06]  /*71e0*/  IMAD.MOV.U32 R103, RZ, RZ, R74 ;  /* 0x000000ffff677224 */ /* 0x000fcc00078e004a */
[----:B------:R-:W-:Y:S01]  /*71f0*/  HMMA.16816.F32 R64, R8, R110, R40 ;  /* 0x0000006e0840723c */ /* 0x000fe20000001828 */
[----:B------:R-:W3:Y:S01]  /*7200*/  LDSM.16.MT88.4 R40, [R209+0x2100] ;  /* 0x00210000d128783b */ /* 0x000ee20000004200 */
[----:B-1----:R-:W-:-:S06]  /*7210*/  FFMA.FTZ R4, R193, c[0x0][0x2d0], -R7 ;  /* 0x0000b400c1047a23 */ /* 0x002fcc0000010807 */
[----:B------:R-:W-:Y:S01]  /*7220*/  HMMA.16816.F32 R92, R8, R94, R36 ;  /* 0x0000005e085c723c */ /* 0x000fe20000001824 */
[----:B------:R-:W1:Y:S01]  /*7230*/  LDSM.16.MT88.4 R36, [R210+0x2100] ;  /* 0x00210000d224783b */ /* 0x000e620000004200 */
[----:B------:R-:W-:Y:S01]  /*7240*/  IMAD.MOV.U32 R193, RZ, RZ, R156 ;  /* 0x000000ffffc17224 */ /* 0x000fe200078e009c */
[----:B------:R4:W5:Y:S01]  /*7250*/  MUFU.EX2 R192, R4 ;  /* 0x0000000400c07308 */ /* 0x0009620000000800 */
[----:B------:R-:W-:-:S04]  /*7260*/  IMAD.MOV.U32 R156, RZ, RZ, R62 ;  /* 0x000000ffff9c7224 */ /* 0x000fc800078e003e */
[C---:B------:R-:W-:Y:S08]  /*7270*/  HMMA.16816.F32 R12, R8.reuse, R96, R12 ;  /* 0x00000060080c723c */ /* 0x040ff0000000180c */
[----:B------:R-:W-:Y:S01]  /*7280*/  HMMA.16816.F32 R140, R8, R100, R16 ;  /* 0x00000064088c723c */ /* 0x000fe20000001810 */
[----:B------:R-:W1:Y:S01]  /*7290*/  LDSM.16.MT88.4 R16, [R209+0x2900] ;  /* 0x00290000d110783b */ /* 0x000e620000004200 */
[----:B----4-:R-:W-:-:S02]  /*72a0*/  FFMA.FTZ R4, R194, c[0x0][0x2d0], -R7 ;  /* 0x0000b400c2047a23 */ /* 0x010fc40000010807 */
[----:B------:R-:W-:Y:S02]  /*72b0*/  IMAD.MOV.U32 R194, RZ, RZ, R83 ;  /* 0x000000ffffc27224 */ /* 0x000fe400078e0053 */
[----:B------:R4:W-:Y:S02]  /*72c0*/  MUFU.EX2 R187, R4 ;  /* 0x0000000400bb7308 */ /* 0x0009e40000000800 */
[----:B------:R-:W-:Y:S01]  /*72d0*/  HMMA.16816.F32 R96, R8, R98, R20 ;  /* 0x000000620860723c */ /* 0x000fe20000001814 */
[----:B------:R-:W1:Y:S01]  /*72e0*/  LDSM.16.MT88.4 R20, [R212+0x2900] ;  /* 0x00290000d414783b */ /* 0x000e620000004200 */
[----:B------:R-:W-:Y:S02]  /*72f0*/  IMAD.MOV.U32 R100, RZ, RZ, R61 ;  /* 0x000000ffff647224 */ /* 0x000fe400078e003d */
[----:B------:R-:W-:-:S03]  /*7300*/  IMAD.MOV.U32 R101, RZ, RZ, R167 ;  /* 0x000000ffff657224 */ /* 0x000fc600078e00a7 */
[----:B--2---:R-:W-:Y:S02]  /*7310*/  F2FP.PACK_AB R8, R207, R235 ;  /* 0x000000ebcf08723e */ /* 0x004fe400000000ff */
[----:B-----5:R-:W-:Y:S01]  /*7320*/  F2FP.PACK_AB R10, R192, R191 ;  /* 0x000000bfc00a723e */ /* 0x020fe200000000ff */
[----:B----4-:R-:W-:Y:S02]  /*7330*/  FFMA.FTZ R4, R195, c[0x0][0x2d0], -R7 ;  /* 0x0000b400c3047a23 */ /* 0x010fe40000010807 */
[----:B------:R-:W-:Y:S02]  /*7340*/  IMAD.MOV.U32 R195, RZ, RZ, R159 ;  /* 0x000000ffffc37224 */ /* 0x000fe400078e009f */
[----:B------:R2:W-:Y:S01]  /*7350*/  MUFU.EX2 R172, R4 ;  /* 0x0000000400ac7308 */ /* 0x0005e20000000800 */
[----:B------:R-:W-:Y:S02]  /*7360*/  IMAD.MOV.U32 R159, RZ, RZ, R60 ;  /* 0x000000ffff9f7224 */ /* 0x000fe400078e003c */
[----:B--2---:R-:W-:-:S02]  /*7370*/  FFMA.FTZ R4, R176, c[0x0][0x2d0], -R6 ;  /* 0x0000b400b0047a23 */ /* 0x004fc40000010806 */
[----:B------:R-:W-:-:S03]  /*7380*/  IMAD.MOV.U32 R176, RZ, RZ, R90 ;  /* 0x000000ffffb07224 */ /* 0x000fc600078e005a */
[----:B------:R2:W-:Y:S02]  /*7390*/  MUFU.EX2 R171, R4 ;  /* 0x0000000400ab7308 */ /* 0x0005e40000000800 */
[----:B--2---:R-:W-:Y:S02]  /*73a0*/  FFMA.FTZ R4, R181, c[0x0][0x2d0], -R6 ;  /* 0x0000b400b5047a23 */ /* 0x004fe40000010806 */
[----:B------:R-:W-:-:S04]  /*73b0*/  IMAD.MOV.U32 R181, RZ, RZ, R85 ;  /* 0x000000ffffb57224 */ /* 0x000fc800078e0055 */
[----:B------:R2:W4:Y:S02]  /*73c0*/  MUFU.EX2 R170, R4 ;  /* 0x0000000400aa7308 */ /* 0x0005240000000800 */
[----:B--2---:R-:W-:Y:S01]  /*73d0*/  FFMA.FTZ R4, R180, c[0x0][0x2d0], -R6 ;  /* 0x0000b400b4047a23 */ /* 0x004fe20000010806 */
[----:B----4-:R-:W-:Y:S01]  /*73e0*/  F2FP.PACK_AB R9, R170, R171 ;  /* 0x000000abaa09723e */ /* 0x010fe200000000ff */
[----:B------:R-:W-:-:S04]  /*73f0*/  IMAD.MOV.U32 R180, RZ, RZ, R80 ;  /* 0x000000ffffb47224 */ /* 0x000fc800078e0050 */
[----:B------:R2:W-:Y:S02]  /*7400*/  MUFU.EX2 R91, R4 ;  /* 0x00000004005b7308 */ /* 0x0005e40000000800 */
[----:B--2---:R-:W-:Y:S02]  /*7410*/  FFMA.FTZ R4, R182, c[0x0][0x2d0], -R6 ;  /* 0x0000b400b6047a23 */ /* 0x004fe40000010806 */
[----:B------:R-:W-:-:S04]  /*7420*/  IMAD.MOV.U32 R182, RZ, RZ, R75 ;  /* 0x000000ffffb67224 */ /* 0x000fc800078e004b */
[----:B------:R2:W4:Y:S02]  /*7430*/  MUFU.EX2 R89, R4 ;  /* 0x0000000400597308 */ /* 0x0005240000000800 */
[----:B--2---:R-:W-:Y:S01]  /*7440*/  FFMA.FTZ R4, R200, c[0x0][0x2d0], -R7 ;  /* 0x0000b400c8047a23 */ /* 0x004fe20000010807 */
[----:B----4-:R-:W-:Y:S01]  /*7450*/  F2FP.PACK_AB R11, R89, R91 ;  /* 0x0000005b590b723e */ /* 0x010fe200000000ff */
[----:B------:R-:W-:-:S04]  /*7460*/  IMAD.MOV.U32 R200, RZ, RZ, R82 ;  /* 0x000000ffffc87224 */ /* 0x000fc800078e0052 */
[----:B------:R2:W-:Y:S01]  /*7470*/  MUFU.EX2 R90, R4 ;  /* 0x00000004005a7308 */ /* 0x0005e20000000800 */
[----:B------:R-:W-:Y:S02]  /*7480*/  FFMA.FTZ R7, R202, c[0x0][0x2d0], -R7 ;  /* 0x0000b400ca077a23 */ /* 0x000fe40000010807 */
[----:B------:R-:W-:Y:S01]  /*7490*/  IMAD.MOV.U32 R202, RZ, RZ, R88 ;  /* 0x000000ffffca7224 */ /* 0x000fe200078e0058 */
[C---:B---3--:R-:W-:Y:S04]  /*74a0*/  HMMA.16816.F32 R104, R8.reuse, R40, R104 ;  /* 0x000000280868723c */ /* 0x048fe80000001868 */
[----:B------:R-:W3:Y:S04]  /*74b0*/  MUFU.EX2 R88, R7 ;  /* 0x0000000700587308 */ /* 0x000ee80000000800 */
[----:B------:R-:W-:Y:S01]  /*74c0*/  HMMA.16816.F32 R116, R8, R42, R116 ;  /* 0x0000002a0874723c */ /* 0x000fe20000001874 */
[----:B--2---:R-:W-:-:S02]  /*74d0*/  FFMA.FTZ R4, R183, c[0x0][0x2d0], -R6 ;  /* 0x0000b400b7047a23 */ /* 0x004fc40000010806 */
[----:B------:R-:W-:Y:S02]  /*74e0*/  IMAD.MOV.U32 R183, RZ, RZ, R84 ;  /* 0x000000ffffb77224 */ /* 0x000fe400078e0054 */
[----:B------:R2:W-:Y:S03]  /*74f0*/  MUFU.EX2 R87, R4 ;  /* 0x0000000400577308 */ /* 0x0005e60000000800 */
[C---:B------:R-:W-:Y:S08]  /*7500*/  HMMA.16816.F32 R120, R8.reuse, R44, R120 ;  /* 0x0000002c0878723c */ /* 0x040ff00000001878 */
[----:B------:R-:W-:Y:S01]  /*7510*/  HMMA.16816.F32 R132, R8, R46, R132 ;  /* 0x0000002e0884723c */ /* 0x000fe20000001884 */
[----:B--2---:R-:W-:-:S07]  /*7520*/  FFMA.FTZ R4, R188, c[0x0][0x2d0], -R6 ;  /* 0x0000b400bc047a23 */ /* 0x004fce0000010806 */
[C---:B-1----:R-:W-:Y:S01]  /*7530*/  HMMA.16816.F32 R136, R8.reuse, R36, R136 ;  /* 0x000000240888723c */ /* 0x042fe20000001888 */
[----:B------:R-:W-:Y:S01]  /*7540*/  IMAD.MOV.U32 R188, RZ, RZ, R81 ;  /* 0x000000ffffbc7224 */ /* 0x000fe200078e0051 */
[----:B------:R1:W-:Y:S06]  /*7550*/  MUFU.EX2 R86, R4 ;  /* 0x0000000400567308 */ /* 0x0003ec0000000800 */
[C---:B------:R-:W-:Y:S08]  /*7560*/  HMMA.16816.F32 R148, R8.reuse, R38, R148 ;  /* 0x000000260894723c */ /* 0x040ff00000001894 */
[----:B------:R-:W-:Y:S01]  /*7570*/  HMMA.16816.F32 R152, R8, R32, R152 ;  /* 0x000000200898723c */ /* 0x000fe20000001898 */
[----:B-1----:R-:W-:-:S02]  /*7580*/  FFMA.FTZ R4, R189, c[0x0][0x2d0], -R6 ;  /* 0x0000b400bd047a23 */ /* 0x002fc40000010806 */
[----:B------:R-:W-:Y:S02]  /*7590*/  FFMA.FTZ R6, R190, c[0x0][0x2d0], -R6 ;  /* 0x0000b400be067a23 */ /* 0x000fe40000010806 */
[----:B------:R1:W-:Y:S03]  /*75a0*/  MUFU.EX2 R85, R4 ;  /* 0x0000000400557308 */ /* 0x0003e60000000800 */
[----:B------:R-:W-:Y:S01]  /*75b0*/  HMMA.16816.F32 R8, R8, R34, R28 ;  /* 0x000000220808723c */ /* 0x000fe2000000181c */
[----:B------:R-:W-:Y:S01]  /*75c0*/  IMAD.MOV.U32 R189, RZ, RZ, R166 ;  /* 0x000000ffffbd7224 */ /* 0x000fe200078e00a6 */
[----:B---3--:R-:W-:Y:S01]  /*75d0*/  F2FP.PACK_AB R166, R88, R90 ;  /* 0x0000005a58a6723e */ /* 0x008fe200000000ff */
[----:B------:R-:W-:Y:S02]  /*75e0*/  IMAD.MOV.U32 R190, RZ, RZ, R63 ;  /* 0x000000ffffbe7224 */ /* 0x000fe400078e003f */
[----:B------:R-:W2:Y:S01]  /*75f0*/  MUFU.EX2 R84, R6 ;  /* 0x0000000600547308 */ /* 0x000ea20000000800 */
[----:B-1----:R-:W-:-:S02]  /*7600*/  FFMA.FTZ R4, R173, c[0x0][0x2d0], -R2 ;  /* 0x0000b400ad047a23 */ /* 0x002fc40000010802 */
[----:B------:R-:W-:-:S05]  /*7610*/  IMAD.MOV.U32 R173, RZ, RZ, R54 ;  /* 0x000000ffffad7224 */ /* 0x000fca00078e0036 */
[----:B------:R1:W-:Y:S01]  /*7620*/  MUFU.EX2 R83, R4 ;  /* 0x0000000400537308 */ /* 0x0003e20000000800 */
[----:B--2---:R-:W-:Y:S01]  /*7630*/  F2FP.PACK_AB R167, R84, R85 ;  /* 0x0000005554a7723e */ /* 0x004fe200000000ff */
[----:B-1----:R-:W-:Y:S02]  /*7640*/  FFMA.FTZ R4, R174, c[0x0][0x2d0], -R2 ;  /* 0x0000b400ae047a23 */ /* 0x002fe40000010802 */
[----:B------:R-:W-:-:S04]  /*7650*/  IMAD.MOV.U32 R174, RZ, RZ, R55 ;  /* 0x000000ffffae7224 */ /* 0x000fc800078e0037 */
[----:B------:R1:W-:Y:S02]  /*7660*/  MUFU.EX2 R82, R4 ;  /* 0x0000000400527308 */ /* 0x0003e40000000800 */
[----:B-1----:R-:W-:Y:S02]  /*7670*/  FFMA.FTZ R4, R175, c[0x0][0x2d0], -R2 ;  /* 0x0000b400af047a23 */ /* 0x002fe40000010802 */
[----:B------:R-:W-:-:S04]  /*7680*/  IMAD.MOV.U32 R175, RZ, RZ, R52 ;  /* 0x000000ffffaf7224 */ /* 0x000fc800078e0034 */
[----:B------:R1:W-:Y:S02]  /*7690*/  MUFU.EX2 R81, R4 ;  /* 0x0000000400517308 */ /* 0x0003e40000000800 */
[----:B-1----:R-:W-:Y:S02]  /*76a0*/  FFMA.FTZ R4, R179, c[0x0][0x2d0], -R2 ;  /* 0x0000b400b3047a23 */ /* 0x002fe40000010802 */
[----:B------:R-:W-:Y:S02]  /*76b0*/  IMAD.MOV.U32 R179, RZ, RZ, R53 ;  /* 0x000000ffffb37224 */ /* 0x000fe400078e0035 */
[----:B------:R-:W1:Y:S02]  /*76c0*/  LDSM.16.MT88.4 R52, [R211+0x2900] ;  /* 0x00290000d334783b */ /* 0x000e640000004200 */
[----:B------:R2:W3:Y:S02]  /*76d0*/  MUFU.EX2 R80, R4 ;  /* 0x0000000400507308 */ /* 0x0004e40000000800 */
[----:B--2---:R-:W-:Y:S01]  /*76e0*/  FFMA.FTZ R4, R164, c[0x0][0x2d0], -R0 ;  /* 0x0000b400a4047a23 */ /* 0x004fe20000010800 */
[----:B------:R-:W-:-:S02]  /*76f0*/  F2FP.PACK_AB R164, R172, R187 ;  /* 0x000000bbaca4723e */ /* 0x000fc400000000ff */
[----:B---3--:R-:W-:-:S03]  /*7700*/  F2FP.PACK_AB R6, R80, R81 ;  /* 0x000000515006723e */ /* 0x008fc600000000ff */
[----:B------:R2:W-:Y:S02]  /*7710*/  MUFU.EX2 R74, R4 ;  /* 0x00000004004a7308 */ /* 0x0005e40000000800 */
[----:B--2---:R-:W-:Y:S01]  /*7720*/  FFMA.FTZ R4, R165, c[0x0][0x2d0], -R0 ;  /* 0x0000b400a5047a23 */ /* 0x004fe20000010800 */
[----:B------:R-:W-:-:S05]  /*7730*/  F2FP.PACK_AB R165, R86, R87 ;  /* 0x0000005756a5723e */ /* 0x000fca00000000ff */
[----:B------:R2:W3:Y:S02]  /*7740*/  MUFU.EX2 R75, R4 ;  /* 0x00000004004b7308 */ /* 0x0004e40000000800 */
[C---:B------:R-:W-:Y:S08]  /*7750*/  HMMA.16816.F32 R104, R164.reuse, R16, R104 ;  /* 0x00000010a468723c */ /* 0x040ff00000001868 */
[----:B------:R-:W-:Y:S01]  /*7760*/  HMMA.16816.F32 R116, R164, R18, R116 ;  /* 0x00000012a474723c */ /* 0x000fe20000001874 */
[----:B--2---:R-:W-:-:S02]  /*7770*/  FFMA.FTZ R4, R168, c[0x0][0x2d0], -R0 ;  /* 0x0000b400a8047a23 */ /* 0x004fc40000010800 */
[----:B------:R-:W-:Y:S02]  /*7780*/  IMAD.MOV.U32 R168, RZ, RZ, R69 ;  /* 0x000000ffffa87224 */ /* 0x000fe400078e0045 */
[----:B------:R2:W-:Y:S03]  /*7790*/  MUFU.EX2 R61, R4 ;  /* 0x00000004003d7308 */ /* 0x0005e60000000800 */
[C---:B------:R-:W-:Y:S08]  /*77a0*/  HMMA.16816.F32 R120, R164.reuse, R20, R120 ;  /* 0x00000014a478723c */ /* 0x040ff00000001878 */
[----:B------:R-:W-:Y:S01]  /*77b0*/  HMMA.16816.F32 R132, R164, R22, R132 ;  /* 0x00000016a484723c */ /* 0x000fe20000001884 */
[----:B--2---:R-:W-:-:S07]  /*77c0*/  FFMA.FTZ R4, R169, c[0x0][0x2d0], -R0 ;  /* 0x0000b400a9047a23 */ /* 0x004fce0000010800 */
[C---:B------:R-:W-:Y:S01]  /*77d0*/  HMMA.16816.F32 R136, R164.reuse, R144, R136 ;  /* 0x00000090a488723c */ /* 0x040fe20000001888 */
[----:B------:R-:W-:Y:S01]  /*77e0*/  IMAD.MOV.U32 R169, RZ, RZ, R5 ;  /* 0x000000ffffa97224 */ /* 0x000fe200078e0005 */
[----:B---3--:R-:W-:Y:S01]  /*77f0*/  F2FP.PACK_AB R5, R75, R74 ;  /* 0x0000004a4b05723e */ /* 0x008fe200000000ff */
[----:B------:R2:W3:Y:S05]  /*7800*/  MUFU.EX2 R60, R4 ;  /* 0x00000004003c7308 */ /* 0x0004ea0000000800 */
[C---:B------:R-:W-:Y:S08]  /*7810*/  HMMA.16816.F32 R148, R164.reuse, R146, R148 ;  /* 0x00000092a494723c */ /* 0x040ff00000001894 */
[----:B-1----:R-:W-:Y:S01]  /*7820*/  HMMA.16816.F32 R152, R164, R52, R152 ;  /* 0x00000034a498723c */ /* 0x002fe20000001898 */
[----:B--2---:R-:W-:-:S02]  /*7830*/  F2FP.PACK_AB R4, R82, R83 ;  /* 0x000000535204723e */ /* 0x004fc400000000ff */
[----:B---3--:R-:W-:-:S05]  /*7840*/  F2FP.PACK_AB R7, R60, R61 ;  /* 0x0000003d3c07723e */ /* 0x008fca00000000ff */
[----:B------:R-:W-:Y:S07]  /*7850*/  HMMA.16816.F32 R164, R164, R54, R8 ;  /* 0x00000036a4a4723c */ /* 0x000fee0000001808 */
[--C-:B------:R-:W-:Y:S01]  /*7860*/  FFMA.FTZ R8, R184, c[0x0][0x2d0], -R2.reuse ;  /* 0x0000b400b8087a23 */ /* 0x100fe20000010802 */
[C---:B------:R-:W-:Y:S03]  /*7870*/  HMMA.16816.F32 R108, R4.reuse, R112, R76 ;  /* 0x00000070046c723c */ /* 0x040fe6000000184c */
[----:B------:R1:W-:Y:S05]  /*7880*/  MUFU.EX2 R62, R8 ;  /* 0x00000008003e7308 */ /* 0x0003ea0000000800 */
[C---:B------:R-:W-:Y:S08]  /*7890*/  HMMA.16816.F32 R112, R4.reuse, R114, R64 ;  /* 0x000000720470723c */ /* 0x040ff00000001840 */
[----:B------:R-:W-:Y:S01]  /*78a0*/  HMMA.16816.F32 R140, R4, R48, R140 ;  /* 0x00000030048c723c */ /* 0x000fe2000000188c */
[----:B-1----:R-:W-:-:S04]  /*78b0*/  FFMA.FTZ R8, R185, c[0x0][0x2d0], -R2 ;  /* 0x0000b400b9087a23 */ /* 0x002fc80000010802 */
[----:B------:R1:W2:Y:S03]  /*78c0*/  MUFU.EX2 R63, R8 ;  /* 0x00000008003f7308 */ /* 0x0002a60000000800 */
[C---:B------:R-:W-:Y:S08]  /*78d0*/  HMMA.16816.F32 R24, R4.reuse, R50, R24 ;  /* 0x000000320418723c */ /* 0x040ff00000001818 */
[----:B------:R-:W-:Y:S01]  /*78e0*/  HMMA.16816.F32 R12, R4, R56, R12 ;  /* 0x00000038040c723c */ /* 0x000fe2000000180c */
[----:B-1----:R-:W-:-:S07]  /*78f0*/  FFMA.FTZ R8, R196, c[0x0][0x2d0], -R2 ;  /* 0x0000b400c4087a23 */ /* 0x002fce0000010802 */
[C---:B------:R-:W-:Y:S01]  /*7900*/  HMMA.16816.F32 R124, R4.reuse, R128, R124 ;  /* 0x00000080047c723c */ /* 0x040fe2000000187c */
[----:B------:R1:W-:Y:S07]  /*7910*/  MUFU.EX2 R65, R8 ;  /* 0x0000000800417308 */ /* 0x0003ee0000000800 */
[----:B------:R-:W-:Y:S01]  /*7920*/  HMMA.16816.F32 R128, R4, R130, R92 ;  /* 0x000000820480723c */ /* 0x000fe2000000185c */
[----:B-1----:R-:W-:-:S04]  /*7930*/  FFMA.FTZ R8, R197, c[0x0][0x2d0], -R2 ;  /* 0x0000b400c5087a23 */ /* 0x002fc80000010802 */
[----:B------:R1:W3:Y:S02]  /*7940*/  MUFU.EX2 R66, R8 ;  /* 0x0000000800427308 */ /* 0x0002e40000000800 */
[----:B-1----:R-:W-:-:S06]  /*7950*/  FFMA.FTZ R8, R198, c[0x0][0x2d0], -R2 ;  /* 0x0000b400c6087a23 */ /* 0x002fcc0000010802 */
[----:B------:R1:W-:Y:S02]  /*7960*/  MUFU.EX2 R67, R8 ;  /* 0x0000000800437308 */ /* 0x0003e40000000800 */
[----:B-1----:R-:W-:-:S06]  /*7970*/  FFMA.FTZ R8, R199, c[0x0][0x2d0], -R2 ;  /* 0x0000b400c7087a23 */ /* 0x002fcc0000010802 */
[----:B------:R1:W-:Y:S02]  /*7980*/  MUFU.EX2 R69, R8 ;  /* 0x0000000800457308 */ /* 0x0003e40000000800 */
[----:B-1----:R-:W-:-:S06]  /*7990*/  FFMA.FTZ R8, R178, c[0x0][0x2d0], -R0 ;  /* 0x0000b400b2087a23 */ /* 0x002fcc0000010800 */
[----:B------:R1:W-:Y:S02]  /*79a0*/  MUFU.EX2 R31, R8 ;  /* 0x00000008001f7308 */ /* 0x0003e40000000800 */
[----:B-1----:R-:W-:-:S06]  /*79b0*/  FFMA.FTZ R8, R177, c[0x0][0x2d0], -R0 ;  /* 0x0000b400b1087a23 */ /* 0x002fcc0000010800 */
[----:B------:R1:W4:Y:S02]  /*79c0*/  MUFU.EX2 R48, R8 ;  /* 0x0000000800307308 */ /* 0x0003240000000800 */
[----:B-1----:R-:W-:-:S06]  /*79d0*/  FFMA.FTZ R8, R158, c[0x0][0x2d0], -R0 ;  /* 0x0000b4009e087a23 */ /* 0x002fcc0000010800 */
[----:B------:R1:W-:Y:S02]  /*79e0*/  MUFU.EX2 R64, R8 ;  /* 0x0000000800407308 */ /* 0x0003e40000000800 */
[----:B-1----:R-:W-:-:S06]  /*79f0*/  FFMA.FTZ R8, R157, c[0x0][0x2d0], -R0 ;  /* 0x0000b4009d087a23 */ /* 0x002fcc0000010800 */
[----:B------:R1:W5:Y:S02]  /*7a00*/  MUFU.EX2 R50, R8 ;  /* 0x0000000800327308 */ /* 0x0003640000000800 */
[--C-:B-1----:R-:W-:Y:S02]  /*7a10*/  FFMA.FTZ R8, R203, c[0x0][0x2d0], -R2.reuse ;  /* 0x0000b400cb087a23 */ /* 0x102fe40000010802 */
[----:B------:R-:W-:-:S04]  /*7a20*/  FFMA.FTZ R2, R201, c[0x0][0x2d0], -R2 ;  /* 0x0000b400c9027a23 */ /* 0x000fc80000010802 */
[----:B------:R1:W-:Y:S08]  /*7a30*/  MUFU.EX2 R56, R8 ;  /* 0x0000000800387308 */ /* 0x0003f00000000800 */
[----:B------:R3:W3:Y:S01]  /*7a40*/  MUFU.EX2 R51, R2 ;  /* 0x0000000200337308 */ /* 0x0006e20000000800 */
[----:B-1----:R-:W-:Y:S07]  /*7a50*/  HMMA.16816.F32 R8, R4, R58, R96 ;  /* 0x0000003a0408723c */ /* 0x002fee0000001860 */
[----:B--2---:R-:W-:Y:S01]  /*7a60*/  F2FP.PACK_AB R4, R63, R62 ;  /* 0x0000003e3f04723e */ /* 0x004fe200000000ff */
[----:B---3--:R-:W-:Y:S01]  /*7a70*/  FFMA.FTZ R2, R160, c[0x0][0x2d0], -R0 ;  /* 0x0000b400a0027a23 */ /* 0x008fe20000010800 */
[----:B------:R-:W-:-:S02]  /*7a80*/  F2FP.PACK_AB R6, R66, R65 ;  /* 0x000000414206723e */ /* 0x000fc400000000ff */
[----:B----4-:R-:W-:Y:S01]  /*7a90*/  F2FP.PACK_AB R5, R48, R31 ;  /* 0x0000001f3005723e */ /* 0x010fe200000000ff */
[----:B------:R1:W-:Y:S01]  /*7aa0*/  MUFU.EX2 R49, R2 ;  /* 0x0000000200317308 */ /* 0x0003e20000000800 */
[----:B-----5:R-:W-:Y:S02]  /*7ab0*/  F2FP.PACK_AB R7, R50, R64 ;  /* 0x000000403207723e */ /* 0x020fe400000000ff */
[----:B------:R-:W-:-:S05]  /*7ac0*/  F2FP.PACK_AB R160, R69, R67 ;  /* 0x0000004345a0723e */ /* 0x000fca00000000ff */
[----:B------:R-:W-:Y:S01]  /*7ad0*/  HMMA.16816.F32 R108, R4, R40, R108 ;  /* 0x00000028046c723c */ /* 0x000fe2000000186c */
[----:B-1----:R-:W-:-:S07]  /*7ae0*/  FFMA.FTZ R2, R161, c[0x0][0x2d0], -R0 ;  /* 0x0000b400a1027a23 */ /* 0x002fce0000010800 */
[C---:B------:R-:W-:Y:S01]  /*7af0*/  HMMA.16816.F32 R112, R4.reuse, R42, R112 ;  /* 0x0000002a0470723c */ /* 0x040fe20000001870 */
[----:B------:R1:W2:Y:S07]  /*7b00*/  MUFU.EX2 R30, R2 ;  /* 0x00000002001e7308 */ /* 0x0002ae0000000800 */
[C---:B------:R-:W-:Y:S08]  /*7b10*/  HMMA.16816.F32 R124, R4.reuse, R44, R124 ;  /* 0x0000002c047c723c */ /* 0x040ff0000000187c */
[C---:B------:R-:W-:Y:S01]  /*7b20*/  HMMA.16816.F32 R128, R4.reuse, R46, R128 ;  /* 0x0000002e0480723c */ /* 0x040fe20000001880 */
[--C-:B-1----:R-:W-:Y:S01]  /*7b30*/  FFMA.FTZ R2, R162, c[0x0][0x2d0], -R0.reuse ;  /* 0x0000b400a2027a23 */ /* 0x102fe20000010800 */
[----:B------:R-:W-:Y:S01]  /*7b40*/  F2FP.PACK_AB R162, R51, R56 ;  /* 0x0000003833a2723e */ /* 0x000fe200000000ff */
[----:B------:R-:W-:Y:S01]  /*7b50*/  FFMA.FTZ R0, R163, c[0x0][0x2d0], -R0 ;  /* 0x0000b400a3007a23 */ /* 0x000fe20000010800 */
[----:B--2---:R-:W-:Y:S01]  /*7b60*/  F2FP.PACK_AB R161, R30, R49 ;  /* 0x000000311ea1723e */ /* 0x004fe200000000ff */
[----:B------:R1:W-:Y:S03]  /*7b70*/  MUFU.EX2 R29, R2 ;  /* 0x00000002001d7308 */ /* 0x0003e60000000800 */
[C---:B------:R-:W-:Y:S05]  /*7b80*/  HMMA.16816.F32 R140, R4.reuse, R36, R140 ;  /* 0x00000024048c723c */ /* 0x040fea000000188c */
[----:B------:R2:W3:Y:S03]  /*7b90*/  MUFU.EX2 R28, R0 ;  /* 0x00000000001c7308 */ /* 0x0004e60000000800 */
[----:B------:R-:W-:Y:S01]  /*7ba0*/  HMMA.16816.F32 R24, R4, R38, R24 ;  /* 0x000000260418723c */ /* 0x000fe20000001818 */
[----:B-1----:R-:W-:-:S07]  /*7bb0*/  FADD.FTZ R2, R168, R169 ;  /* 0x000000a9a8027221 */ /* 0x002fce0000010000 */
[----:B------:R-:W-:Y:S01]  /*7bc0*/  HMMA.16816.F32 R12, R4, R32, R12 ;  /* 0x00000020040c723c */ /* 0x000fe2000000180c */
[----:B------:R-:W-:Y:S02]  /*7bd0*/  FADD.FTZ R2, R173, R2 ;  /* 0x00000002ad027221 */ /* 0x000fe40000010000 */
[----:B--2---:R-:W-:-:S05]  /*7be0*/  FADD.FTZ R0, R175, R179 ;  /* 0x000000b3af007221 */ /* 0x004fca0000010000 */
[----:B------:R-:W-:Y:S01]  /*7bf0*/  HMMA.16816.F32 R8, R4, R34, R8 ;  /* 0x000000220408723c */ /* 0x000fe20000001808 */
[----:B------:R-:W-:Y:S01]  /*7c00*/  FADD.FTZ R2, R189, R2 ;  /* 0x00000002bd027221 */ /* 0x000fe20000010000 */
[----:B---3--:R-:W-:Y:S01]  /*7c10*/  F2FP.PACK_AB R163, R28, R29 ;  /* 0x0000001d1ca3723e */ /* 0x008fe200000000ff */
        /* <DEDUP_REMOVED lines=100> */
[----:B------:R-:W-:Y:S05]  /*8260*/  @P0 BRA `(.L_x_478) ;  /* 0x0000015000000947 */ /* 0x000fea0003800000 */
[----:B------:R-:W-:Y:S01]  /*8270*/  ISETP.LT.AND P0, PT, RZ, UR4, PT ;  /* 0x00000004ff007c0c */ /* 0x000fe2000bf01270 */
[----:B------:R-:W-:-:S02]  /*8280*/  UIADD3 UR14, UR4, -0x1, URZ ;  /* 0xffffffff040e7890 */ /* 0x000fc4000fffe03f */
[----:B------:R-:W-:-:S10]  /*8290*/  ULDC UR6, c[0x0][0x32c] ;  /* 0x0000cb0000067ab9 */ /* 0x000fd40000000800 */
[----:B------:R-:W-:Y:S05]  /*82a0*/  @P0 BRA `(.L_x_479) ;  /* 0x0000008000000947 */ /* 0x000fea0003800000 */
[----:B------:R-:W-:Y:S02]  /*82b0*/  UISETP.NE.AND UP0, UPT, UR6, 0x1, UPT ;  /* 0x000000010600788c */ /* 0x000fe4000bf05270 */
[----:B------:R-:W-:-:S03]  /*82c0*/  UIADD3 UR14, -UR4, URZ, URZ ;  /* 0x0000003f040e7290 */ /* 0x000fc6000fffe13f */
[----:B------:R-:W-:Y:S02]  /*82d0*/  ULDC.64 UR4, c[0x0][0x330] ;  /* 0x0000cc0000047ab9 */ /* 0x000fe40000000a00 */
[----:B------:R-:W-:-:S07]  /*82e0*/  UIMAD.WIDE.U32 UR16, UR14, UR4, URZ ;  /* 0x000000040e1072a5 */ /* 0x000fce000f8e003f */
[----:B------:R-:W-:Y:S02]  /*82f0*/  @UP0 UMOV UR15, UR17 ;  /* 0x00000011000f0c82 */ /* 0x000fe40008000000 */
[----:B------:R-:W-:-:S04]  /*8300*/  @UP0 USHF.R.U32.HI UR14, URZ, UR5, UR15 ;  /* 0x000000053f0e0299 */ /* 0x000fc8000801160f */
[----:B------:R-:W-:Y:S01]  /*8310*/  ULOP3.LUT UR14, URZ, UR14, URZ, 0x33, !UPT ;  /* 0x0000000e3f0e7292 */ /* 0x000fe2000f8e333f */
[----:B------:R-:W-:Y:S05]  /*8320*/  BRA `(.L_x_480) ;  /* 0x0000005000007947 */ /* 0x000fea0003800000 */
.L_x_479:
[----:B------:R-:W-:Y:S02]  /*8330*/  UISETP.NE.AND UP0, UPT, UR6, 0x1, UPT ;  /* 0x000000010600788c */ /* 0x000fe4000bf05270 */
[----:B------:R-:W-:Y:S02]  /*8340*/  ULDC.64 UR4, c[0x0][0x330] ;  /* 0x0000cc0000047ab9 */ /* 0x000fe40000000a00 */
[----:B------:R-:W-:-:S07]  /*8350*/  UIMAD.WIDE.U32 UR16, UR14, UR4, URZ ;  /* 0x000000040e1072a5 */ /* 0x000fce000f8e003f */
[----:B------:R-:W-:Y:S02]  /*8360*/  @UP0 UMOV UR15, UR17 ;  /* 0x00000011000f0c82 */ /* 0x000fe40008000000 */
[----:B------:R-:W-:Y:S02]  /*8370*/  @UP0 USHF.R.U32.HI UR14, URZ, UR5, UR15 ;  /* 0x000000053f0e0299 */ /* 0x000fe4000801160f */
.L_x_480:
[----:B------:R-:W-:Y:S02]  /*8380*/  ULDC UR4, c[0x0][0x32c] ;  /* 0x0000cb0000047ab9 */ /* 0x000fe40000000800 */
[----:B------:R-:W-:-:S04]  /*8390*/  UIMAD UR4, UR14, UR6, UR4 ;  /* 0x000000060e0472a4 */ /* 0x000fc8000f8e0204 */
[----:B------:R-:W-:-:S04]  /*83a0*/  UISETP.LT.AND UP0, UPT, UR7, UR4, UPT ;  /* 0x000000040700728c */ /* 0x000fc8000bf01270 */
[----:B------:R-:W-:-:S03]  /*83b0*/  USEL UR7, UR7, UR4, UP0 ;  /* 0x0000000407077287 */ /* 0x000fc60008000000 */
.L_x_478:
[----:B-1----:R-:W2:Y:S01]  /*83c0*/  LDL R0, [R1] ;  /* 0x0000000001007983 */ /* 0x002ea20000100800 */
[----:B------:R-:W-:-:S04]  /*83d0*/  UIMAD.WIDE UR6, UR7, 0x2aaaaaab, URZ ;  /* 0x2aaaaaab070678a5 */ /* 0x000fc8000f8e023f */
[----:B------:R-:W-:-:S04]  /*83e0*/  USHF.R.U32.HI UR5, URZ, 0x1f, UR7 ;  /* 0x0000001f3f057899 */ /* 0x000fc80008011607 */
[----:B------:R-:W-:Y:S01]  /*83f0*/  ULEA.HI.SX32 UR5, UR7, UR5, 0x1c ;  /* 0x0000000507057291 */ /* 0x000fe2000f8fe23f */
[----:B--2---:R-:W1:Y:S03]  /*8400*/  R2UR UR4, R0 ;  /* 0x00000000000473c2 */ /* 0x004e6600000e0000 */
[----:B-1----:R-:W-:-:S04]  /*8410*/  UISETP.LT.AND UP0, UPT, UR4, UR5, UPT ;  /* 0x000000050400728c */ /* 0x002fc8000bf01270 */
[----:B------:R-:W-:-:S06]  /*8420*/  USEL UR4, UR4, UR5, !UP0 ;  /* 0x0000000504047287 */ /* 0x000fcc000c000000 */
[----:B------:R-:W-:-:S13]  /*8430*/  ISETP.GE.AND P0, PT, R225, UR4, PT ;  /* 0x00000004e1007c0c */ /* 0x000fda000bf06270 */
[----:B------:R-:W-:Y:S05]  /*8440*/  @!P0 BRA `(.L_x_481) ;  /* 0x000067c000008947 */ /* 0x000fea0003800000 */
[----:B------:R-:W2:Y:S01]  /*8450*/  LDL R0, [R1+0x28] ;  /* 0x0000280001007983 */ /* 0x000ea20000100800 */
[----:B------:R-:W-:Y:S01]  /*8460*/  PLOP3.LUT P1, PT, PT, PT, UP2, 0x80, 0x0 ;  /* 0x000000000000781c */ /* 0x000fe20003f2f028 */
[----:B------:R-:W-:Y:S01]  /*8470*/  IMAD.MOV.U32 R101, RZ, RZ, R71 ;  /* 0x000000ffff657224 */ /* 0x000fe200078e0047 */
[----:B------:R-:W-:Y:S01]  /*8480*/  PLOP3.LUT P0, PT, PT, PT, UP2, 0x80, 0x0 ;  /* 0x000000000000781c */ /* 0x000fe20003f0f028 */
[----:B------:R-:W-:Y:S01]  /*8490*/  IMAD.MOV.U32 R100, RZ, RZ, R72 ;  /* 0x000000ffff647224 */ /* 0x000fe200078e0048 */
[----:B------:R-:W-:Y:S01]  /*84a0*/  MOV R103, R3 ;  /* 0x0000000300677202 */ /* 0x000fe20000000f00 */
[----:B------:R-:W-:-:S08]  /*84b0*/  IMAD.MOV.U32 R102, RZ, RZ, R70 ;  /* 0x000000ffff667224 */ /* 0x000fd000078e0046 */
[----:B--2---:R-:W-:-:S05]  /*84c0*/  @P1 IMAD.HI.U32 R0, R0, c[0x0][0x2c8], RZ ;  /* 0x0000b20000001a27 */ /* 0x004fca00078e00ff */
[----:B------:R-:W-:-:S05]  /*84d0*/  @P0 SHF.R.U32.HI R0, RZ, c[0x0][0x2cc], R0 ;  /* 0x0000b300ff000a19 */ /* 0x000fca0000011600 */
[----:B------:R1:W-:Y:S02]  /*84e0*/  @P0 STL [R1+0x4], R0 ;  /* 0x0000040001000387 */ /* 0x0003e40000100800 */
.L_x_498:
[----:B------:R-:W-:Y:S04]  /*84f0*/  DEPBAR.LE SB0, 0x0 ;  /* 0x000080000000791a */ /* 0x000fe80000000000 */
[----:B------:R-:W-:Y:S08]  /*8500*/  BAR.SYNC.DEFER_BLOCKING 0x0 ;  /* 0x0000000000007b1d */ /* 0x000ff00000010000 */
[----:B------:R-:W-:Y:S08]  /*8510*/  LDSM.16.M88.4 R96, [R215+0x6100] ;  /* 0x00610000d760783b */ /* 0x000ff00000000200 */
[----:B------:R-:W2:Y:S04]  /*8520*/  LDL R228, [R1] ;  /* 0x0000000001e47983 */ /* 0x000ea80000100800 */
[----:B------:R-:W3:Y:S08]  /*8530*/  LDSM.16.M88.4 R16, [R208+0x3100] ;  /* 0x00310000d010783b */ /* 0x000ef00000000200 */
[----:B------:R-:W4:Y:S08]  /*8540*/  LDSM.16.M88.4 R92, [R215+0x8100] ;  /* 0x00810000d75c783b */ /* 0x000f300000000200 */
[----:B------:R-:W5:Y:S06]  /*8550*/  LDL.64 R194, [R1+0x40] ;  /* 0x0000400001c27983 */ /* 0x000f6c0000100a00 */
[----:B-1----:R-:W5:Y:S06]  /*8560*/  LDL.64 R2, [R1+0x48] ;  /* 0x0000480001027983 */ /* 0x002f6c0000100a00 */
        /* <DEDUP_REMOVED lines=9> */
[----:B------:R-:W5:Y:S06]  /*8600*/  LDL.64 R242, [R1+0x38] ;  /* 0x0000380001f27983 */ /* 0x000f6c0000100a00 */
[----:B------:R-:W2:Y:S01]  /*8610*/  LDSM.16.M88.4 R188, [R223] ;  /* 0x00000000dfbc783b */ /* 0x000ea20000000200 */
[-C--:B---3--:R-:W-:Y:S08]  /*8620*/  HMMA.16816.F32 R4, R96, R16.reuse, RZ ;  /* 0x000000106004723c */ /* 0x088ff000000018ff */
[C---:B----4-:R-:W-:Y:S08]  /*8630*/  HMMA.16816.F32 R8, R92.reuse, R16, RZ ;  /* 0x000000105c08723c */ /* 0x050ff000000018ff */
[-C--:B------:R-:W-:Y:S08]  /*8640*/  HMMA.16816.F32 R12, R92, R18.reuse, RZ ;  /* 0x000000125c0c723c */ /* 0x080ff000000018ff */
[C---:B------:R-:W-:Y:S08]  /*8650*/  HMMA.16816.F32 R16, R96.reuse, R18, RZ ;  /* 0x000000126010723c */ /* 0x040ff000000018ff */
[-C--:B-1----:R-:W-:Y:S08]  /*8660*/  HMMA.16816.F32 R20, R96, R32.reuse, RZ ;  /* 0x000000206014723c */ /* 0x082ff000000018ff */
        /* <DEDUP_REMOVED lines=19> */
[----:B------:R-:W1:Y:S01]  /*87a0*/  LDSM.16.M88.4 R168, [R222] ;  /* 0x00000000dea8783b */ /* 0x000e620000000200 */
[----:B--2---:R-:W-:Y:S06]  /*87b0*/  ISETP.GT.AND P0, PT, R228, R225, PT ;  /* 0x000000e1e400720c */ /* 0x004fec0003f04270 */
[-C--:B------:R-:W-:Y:S08]  /*87c0*/  HMMA.16816.F32 R4, R172, R176.reuse, R4 ;  /* 0x000000b0ac04723c */ /* 0x080ff00000001804 */
[C---:B------:R-:W-:Y:S04]  /*87d0*/  HMMA.16816.F32 R8, R180.reuse, R176, R8 ;  /* 0x000000b0b408723c */ /* 0x040fe80000001808 */
[----:B------:R-:W-:Y:S03]  /*87e0*/  @!P0 SHF.R.S32.HI R0, RZ, 0x1f, R225 ;  /* 0x0000001fff008819 */ /* 0x000fe600000114e1 */
[C---:B------:R-:W-:Y:S01]  /*87f0*/  @!P0 IMAD.WIDE.U32 R176, R225.reuse, c[0x0][0x208], RZ ;  /* 0x00008200e1b08a25 */ /* 0x040fe200078e00ff */
[-C--:B------:R-:W-:Y:S04]  /*8800*/  HMMA.16816.F32 R12, R180, R178.reuse, R12 ;  /* 0x000000b2b40c723c */ /* 0x080fe8000000180c */
[----:B------:R-:W-:Y:S01]  /*8810*/  @!P0 IMAD R0, R0, c[0x0][0x208], RZ ;  /* 0x0000820000008a24 */ /* 0x000fe200078e02ff */
[----:B-----5:R-:W-:Y:S03]  /*8820*/  @!P0 MOV R3, R195 ;  /* 0x000000c300038202 */ /* 0x020fe60000000f00 */
[C---:B------:R-:W-:Y:S04]  /*8830*/  HMMA.16816.F32 R16, R172.reuse, R178, R16 ;  /* 0x000000b2ac10723c */ /* 0x040fe80000001810 */
[----:B------:R-:W-:Y:S04]  /*8840*/  @!P0 IMAD.WIDE.U32 R2, R176, 0x60, R2 ;  /* 0x00000060b0028825 */ /* 0x000fe800078e0002 */
[-C--:B------:R-:W-:Y:S04]  /*8850*/  HMMA.16816.F32 R20, R172, R184.reuse, R20 ;  /* 0x000000b8ac14723c */ /* 0x080fe80000001814 */
[----:B------:R-:W-:Y:S01]  /*8860*/  @!P0 LEA R192, P1, R2, c[0x0][0x1f8], 0x1 ;  /* 0x00007e0002c08a11 */ /* 0x000fe200078208ff */
[----:B------:R-:W-:Y:S03]  /*8870*/  @!P0 IMAD R0, R225, c[0x0][0x20c], R0 ;  /* 0x00008300e1008a24 */ /* 0x000fe600078e0200 */
[C---:B------:R-:W-:Y:S04]  /*8880*/  HMMA.16816.F32 R24, R180.reuse, R184, R24 ;  /* 0x000000b8b418723c */ /* 0x040fe80000001818 */
[----:B------:R-:W-:Y:S02]  /*8890*/  @!P0 IADD3 R0, R177, R0, RZ ;  /* 0x00000000b1008210 */ /* 0x000fe40007ffe0ff */
[----:B------:R-:W2:Y:S02]  /*88a0*/  LDSM.16.M88.4 R176, [R221] ;  /* 0x00000000ddb0783b */ /* 0x000ea40000000200 */
[-C--:B------:R-:W-:Y:S04]  /*88b0*/  HMMA.16816.F32 R28, R180, R186.reuse, R28 ;  /* 0x000000bab41c723c */ /* 0x080fe8000000181c */
[----:B------:R-:W-:Y:S04]  /*88c0*/  @!P0 IMAD R0, R0, 0x60, RZ ;  /* 0x0000006000008824 */ /* 0x000fe800078e02ff */
[C---:B------:R-:W-:Y:S01]  /*88d0*/  HMMA.16816.F32 R32, R172.reuse, R186, R32 ;  /* 0x000000baac20723c */ /* 0x040fe20000001820 */
[----:B------:R-:W3:Y:S03]  /*88e0*/  LDSM.16.M88.4 R184, [R220] ;  /* 0x00000000dcb8783b */ /* 0x000ee60000000200 */
[----:B------:R-:W-:Y:S04]  /*88f0*/  @!P0 IADD3 R0, R3, R0, RZ ;  /* 0x0000000003008210 */ /* 0x000fe80007ffe0ff */
[-C--:B------:R-:W-:Y:S04]  /*8900*/  HMMA.16816.F32 R36, R172, R188.reuse, R36 ;  /* 0x000000bcac24723c */ /* 0x080fe80000001824 */
[----:B------:R-:W-:Y:S04]  /*8910*/  @!P0 LEA.HI.X R193, R2, c[0x0][0x1fc], R0, 0x1, P1 ;  /* 0x00007f0002c18a11 */ /* 0x000fe800008f0c00 */
[C---:B------:R-:W-:Y:S01]  /*8920*/  HMMA.16816.F32 R40, R180.reuse, R188, R40 ;  /* 0x000000bcb428723c */ /* 0x040fe20000001828 */
[----:B------:R-:W-:Y:S01]  /*8930*/  @!PT LDS RZ, [RZ] ;  /* 0x00000000fffff984 */ /* 0x000fe20000000800 */
[----:B------:R-:W-:Y:S01]  /*8940*/  @!PT LDS RZ, [RZ] ;  /* 0x00000000fffff984 */ /* 0x000fe20000000800 */
[----:B------:R-:W-:Y:S01]  /*8950*/  @!PT LDS RZ, [RZ] ;  /* 0x00000000fffff984 */ /* 0x000fe20000000800 */
[----:B------:R4:W-:Y:S07]  /*8960*/  @!P0 LDGSTS.E.BYPASS.LTC128B.128 [R227+0x100], [R192.64], !P6 ;  /* 0x00100000c0e38fae */ /* 0x0009ee000f101d4c */
[-C--:B------:R-:W-:Y:S08]  /*8970*/  HMMA.16816.F32 R44, R180, R190.reuse, R44 ;  /* 0x000000beb42c723c */ /* 0x080ff0000000182c */
[C---:B------:R-:W-:Y:S07]  /*8980*/  HMMA.16816.F32 R48, R172.reuse, R190, R48 ;  /* 0x000000beac30723c */ /* 0x040fee0000001830 */
[----:B------:R-:W-:Y:S01]  /*8990*/  @!P0 IADD3 R190, P2, R192, UR9, RZ ;  /* 0x00000009c0be8c10 */ /* 0x000fe2000ff5e0ff */
[-C--:B-1----:R-:W-:Y:S04]  /*89a0*/  HMMA.16816.F32 R52, R172, R168.reuse, R52 ;  /* 0x000000a8ac34723c */ /* 0x082fe80000001834 */
[----:B------:R-:W-:Y:S02]  /*89b0*/  @!P0 IADD3.X R191, R193, UR8, RZ, P2, !PT ;  /* 0x00000008c1bf8c10 */ /* 0x000fe400097fe4ff */
[----:B------:R-:W-:Y:S02]  /*89c0*/  @!P0 IADD3 R188, P1, R190, UR9, RZ ;  /* 0x00000009bebc8c10 */ /* 0x000fe4000ff3e0ff */
[C---:B------:R-:W-:Y:S01]  /*89d0*/  HMMA.16816.F32 R56, R180.reuse, R168, R56 ;  /* 0x000000a8b438723c */ /* 0x040fe20000001838 */
[----:B------:R1:W-:Y:S03]  /*89e0*/  @!P0 LDGSTS.E.BYPASS.LTC128B.128 [R227+0x900], [R190.64], !P6 ;  /* 0x00900000bee38fae */ /* 0x0003e6000f101d4c */
[----:B------:R-:W-:Y:S03]  /*89f0*/  @!P0 IADD3.X R189, R191, UR8, RZ, P1, !PT ;  /* 0x00000008bfbd8c10 */ /* 0x000fe60008ffe4ff */
[----:B------:R-:W-:Y:S01]  /*8a00*/  @!P0 IADD3 R168, P3, R188, UR9, RZ ;  /* 0x00000009bca88c10 */ /* 0x000fe2000ff7e0ff */
[-C--:B------:R-:W-:Y:S01]  /*8a10*/  HMMA.16816.F32 R60, R180, R170.reuse, R60 ;  /* 0x000000aab43c723c */ /* 0x080fe2000000183c */
[----:B------:R1:W-:Y:S03]  /*8a20*/  @!P0 LDGSTS.E.BYPASS.LTC128B.128 [R227+0x1100], [R188.64], !P6 ;  /* 0x01100000bce38fae */ /* 0x0003e6000f101d4c */
[----:B------:R-:W-:Y:S02]  /*8a30*/  @!P0 IADD3.X R169, R189, UR8, RZ, P3, !PT ;  /* 0x00000008bda98c10 */ /* 0x000fe40009ffe4ff */
[----:B------:R-:W-:Y:S02]  /*8a40*/  @!P0 IADD3 R2, P2, R168, UR9, RZ ;  /* 0x00000009a8028c10 */ /* 0x000fe4000ff5e0ff */
[C---:B------:R-:W-:Y:S01]  /*8a50*/  HMMA.16816.F32 R64, R172.reuse, R170, R64 ;  /* 0x000000aaac40723c */ /* 0x040fe20000001840 */
[----:B------:R5:W-:Y:S01]  /*8a60*/  @!P0 LDGSTS.E.BYPASS.LTC128B.128 [R227+0x1900], [R168.64], !P6 ;  /* 0x01900000a8e38fae */ /* 0x000be2000f101d4c */
[----:B------:R-:W-:Y:S02]  /*8a70*/  PLOP3.LUT P3, PT, PT, PT, UP2, 0x80, 0x0 ;  /* 0x000000000000781c */ /* 0x000fe40003f6f028 */
[----:B------:R-:W-:Y:S02]  /*8a80*/  @!P0 IADD3.X R3, R169, UR8, RZ, P2, !PT ;  /* 0x00000008a9038c10 */ /* 0x000fe400097fe4ff */
[----:B----4-:R-:W-:Y:S02]  /*8a90*/  @!P0 IADD3 R192, P1, R2, UR9, RZ ;  /* 0x0000000902c08c10 */ /* 0x010fe4000ff3e0ff */
[-C--:B--2---:R-:W-:Y:S01]  /*8aa0*/  HMMA.16816.F32 R68, R172, R176.reuse, R68 ;  /* 0x000000b0ac44723c */ /* 0x084fe20000001844 */
[----:B------:R2:W-:Y:S03]  /*8ab0*/  @!P0 LDGSTS.E.BYPASS.LTC128B.128 [R227+0x2100], [R2.64], !P6 ;  /* 0x0210000002e38fae */ /* 0x0005e6000f101d4c */
[----:B------:R-:W-:Y:S04]  /*8ac0*/  @!P0 IADD3.X R193, R3, UR8, RZ, P1, !PT ;  /* 0x0000000803c18c10 */ /* 0x000fe80008ffe4ff */
[C---:B------:R-:W-:Y:S01]  /*8ad0*/  HMMA.16816.F32 R72, R180.reuse, R176, R72 ;  /* 0x000000b0b448723c */ /* 0x040fe20000001848 */
[----:B------:R4:W-:Y:S03]  /*8ae0*/  @!P0 LDGSTS.E.BYPASS.LTC128B.128 [R227+0x2900], [R192.64], !P6 ;  /* 0x02900000c0e38fae */ /* 0x0009e6000f101d4c */
[C---:B------:R-:W-:Y:S02]  /*8af0*/  ISETP.GT.AND P0, PT, R225.reuse, R228, PT ;  /* 0x000000e4e100720c */ /* 0x040fe40003f04270 */
[----:B------:R-:W-:Y:S02]  /*8b00*/  MOV R228, c[0x0][0x1e0] ;  /* 0x0000780000e47a02 */ /* 0x000fe40000000f00 */
[-C--:B------:R-:W-:Y:S01]  /*8b10*/  HMMA.16816.F32 R76, R180, R178.reuse, R76 ;  /* 0x000000b2b44c723c */ /* 0x080fe2000000184c */
[----:B-1----:R-:W-:Y:S07]  /*8b20*/  LDSM.16.M88.4 R188, [R214+0x3100] ;  /* 0x00310000d6bc783b */ /* 0x002fee0000000200 */
[C---:B------:R-:W-:Y:S01]  /*8b30*/  HMMA.16816.F32 R80, R172.reuse, R178, R80 ;  /* 0x000000b2ac50723c */ /* 0x040fe20000001850 */
[----:B------:R-:W0:Y:S03]  /*8b40*/  LDGDEPBAR ;  /* 0x00000000000079af */ /* 0x000e260000000000 */
[----:B------:R-:W-:Y:S04]  /*8b50*/  @P0 IADD3 R0, R225, -0x1, RZ ;  /* 0xffffffffe1000810 */ /* 0x000fe80007ffe0ff */
[-C--:B---3--:R-:W-:Y:S01]  /*8b60*/  HMMA.16816.F32 R84, R172, R184.reuse, R84 ;  /* 0x000000b8ac54723c */ /* 0x088fe20000001854 */
[----:B-----5:R-:W1:Y:S03]  /*8b70*/  LDSM.16.M88.4 R168, [R216+0x6100] ;  /* 0x00610000d8a8783b */ /* 0x020e660000000200 */
[----:B--2---:R-:W-:Y:S04]  /*8b80*/  @P0 SHF.R.S32.HI R2, RZ, 0x1f, R0 ;  /* 0x0000001fff020819 */ /* 0x004fe80000011400 */
[C---:B------:R-:W-:Y:S01]  /*8b90*/  HMMA.16816.F32 R88, R180.reuse, R184, R88 ;  /* 0x000000b8b458723c */ /* 0x040fe20000001858 */
[----:B----4-:R-:W2:Y:S03]  /*8ba0*/  LDSM.16.M88.4 R192, [R216+0x8100] ;  /* 0x00810000d8c0783b */ /* 0x010ea60000000200 */
[----:B------:R-:W-:Y:S04]  /*8bb0*/  @P0 IMAD R2, R2, c[0x0][0x1e0], RZ ;  /* 0x0000780002020a24 */ /* 0x000fe800078e02ff */
[-C--:B------:R-:W-:Y:S01]  /*8bc0*/  HMMA.16816.F32 R92, R180, R186.reuse, R92 ;  /* 0x000000bab45c723c */ /* 0x080fe2000000185c */
[----:B------:R-:W3:Y:S03]  /*8bd0*/  LDSM.16.M88.4 R196, [R214+0x3900] ;  /* 0x00390000d6c4783b */ /* 0x000ee60000000200 */
[----:B------:R-:W-:Y:S04]  /*8be0*/  @P0 IMAD R2, R0, c[0x0][0x1e4], R2 ;  /* 0x0000790000020a24 */ /* 0x000fe800078e0202 */
[----:B------:R-:W-:Y:S01]  /*8bf0*/  HMMA.16816.F32 R96, R172, R186, R96 ;  /* 0x000000baac60723c */ /* 0x000fe20000001860 */
[----:B------:R-:W4:Y:S08]  /*8c00*/  LDSM.16.M88.4 R200, [R214+0x4100] ;  /* 0x00410000d6c8783b */ /* 0x000f300000000200 */
[----:B------:R-:W5:Y:S08]  /*8c10*/  LDSM.16.M88.4 R176, [R214+0x4900] ;  /* 0x00490000d6b0783b */ /* 0x000f700000000200 */
[----:B------:R-:W4:Y:S01]  /*8c20*/  LDSM.16.M88.4 R180, [R214+0x5100] ;  /* 0x00510000d6b4783b */ /* 0x000f220000000200 */
[-C--:B-1----:R-:W-:Y:S07]  /*8c30*/  HMMA.16816.F32 R4, R168, R188.reuse, R4 ;  /* 0x000000bca804723c */ /* 0x082fee0000001804 */
[----:B------:R-:W1:Y:S01]  /*8c40*/  LDSM.16.M88.4 R204, [R214+0x5900] ;  /* 0x00590000d6cc783b */ /* 0x000e620000000200 */
[C---:B--2---:R-:W-:Y:S07]  /*8c50*/  HMMA.16816.F32 R8, R192.reuse, R188, R8 ;  /* 0x000000bcc008723c */ /* 0x044fee0000001808 */
[----:B------:R-:W-:Y:S01]  /*8c60*/  LDSM.16.M88.4 R172, [R217+0x6100] ;  /* 0x00610000d9ac783b */ /* 0x000fe20000000200 */
[-C--:B------:R-:W-:Y:S07]  /*8c70*/  HMMA.16816.F32 R12, R192, R190.reuse, R12 ;  /* 0x000000bec00c723c */ /* 0x080fee000000180c */
[----:B------:R-:W2:Y:S01]  /*8c80*/  LDSM.16.M88.4 R184, [R213] ;  /* 0x00000000d5b8783b */ /* 0x000ea20000000200 */
[C---:B------:R-:W-:Y:S07]  /*8c90*/  HMMA.16816.F32 R16, R168.reuse, R190, R16 ;  /* 0x000000bea810723c */ /* 0x040fee0000001810 */
[----:B------:R-:W1:Y:S01]  /*8ca0*/  LDSM.16.M88.4 R188, [R217+0x8100] ;  /* 0x00810000d9bc783b */ /* 0x000e620000000200 */
[-C--:B---3--:R-:W-:Y:S08]  /*8cb0*/  HMMA.16816.F32 R20, R168, R196.reuse, R20 ;  /* 0x000000c4a814723c */ /* 0x088ff00000001814 */
[C---:B------:R-:W-:Y:S08]  /*8cc0*/  HMMA.16816.F32 R24, R192.reuse, R196, R24 ;  /* 0x000000c4c018723c */ /* 0x040ff00000001818 */
[-C--:B------:R-:W-:Y:S08]  /*8cd0*/  HMMA.16816.F32 R28, R192, R198.reuse, R28 ;  /* 0x000000c6c01c723c */ /* 0x080ff0000000181c */
[C---:B------:R-:W-:Y:S08]  /*8ce0*/  HMMA.16816.F32 R32, R168.reuse, R198, R32 ;  /* 0x000000c6a820723c */ /* 0x040ff00000001820 */
[-C--:B----4-:R-:W-:Y:S08]  /*8cf0*/  HMMA.16816.F32 R36, R168, R200.reuse, R36 ;  /* 0x000000c8a824723c */ /* 0x090ff00000001824 */
[C---:B------:R-:W-:Y:S08]  /*8d00*/  HMMA.16816.F32 R40, R192.reuse, R200, R40 ;  /* 0x000000c8c028723c */ /* 0x040ff00000001828 */
[-C--:B------:R-:W-:Y:S08]  /*8d10*/  HMMA.16816.F32 R44, R192, R202.reuse, R44 ;  /* 0x000000cac02c723c */ /* 0x080ff0000000182c */
[C---:B------:R-:W-:Y:S08]  /*8d20*/  HMMA.16816.F32 R48, R168.reuse, R202, R48 ;  /* 0x000000caa830723c */ /* 0x040ff00000001830 */
[-C--:B-----5:R-:W-:Y:S08]  /*8d30*/  HMMA.16816.F32 R52, R168, R176.reuse, R52 ;  /* 0x000000b0a834723c */ /* 0x0a0ff00000001834 */
[C---:B------:R-:W-:Y:S08]  /*8d40*/  HMMA.16816.F32 R56, R192.reuse, R176, R56 ;  /* 0x000000b0c038723c */ /* 0x040ff00000001838 */
[-C--:B------:R-:W-:Y:S08]  /*8d50*/  HMMA.16816.F32 R60, R192, R178.reuse, R60 ;  /* 0x000000b2c03c723c */ /* 0x080ff0000000183c */
[C---:B------:R-:W-:Y:S08]  /*8d60*/  HMMA.16816.F32 R64, R168.reuse, R178, R64 ;  /* 0x000000b2a840723c */ /* 0x040ff00000001840 */
[-C--:B------:R-:W-:Y:S08]  /*8d70*/  HMMA.16816.F32 R68, R168, R180.reuse, R68 ;  /* 0x000000b4a844723c */ /* 0x080ff00000001844 */
[C---:B------:R-:W-:Y:S08]  /*8d80*/  HMMA.16816.F32 R72, R192.reuse, R180, R72 ;  /* 0x000000b4c048723c */ /* 0x040ff00000001848 */
[-C--:B------:R-:W-:Y:S08]  /*8d90*/  HMMA.16816.F32 R76, R192, R182.reuse, R76 ;  /* 0x000000b6c04c723c */ /* 0x080ff0000000184c */
[C---:B------:R-:W-:Y:S08]  /*8da0*/  HMMA.16816.F32 R80, R168.reuse, R182, R80 ;  /* 0x000000b6a850723c */ /* 0x040ff00000001850 */
[-C--:B-1----:R-:W-:Y:S08]  /*8db0*/  HMMA.16816.F32 R84, R168, R204.reuse, R84 ;  /* 0x000000cca854723c */ /* 0x082ff00000001854 */
[C---:B------:R-:W-:Y:S08]  /*8dc0*/  HMMA.16816.F32 R88, R192.reuse, R204, R88 ;  /* 0x000000ccc058723c */ /* 0x040ff00000001858 */
[-C--:B------:R-:W-:Y:S08]  /*8dd0*/  HMMA.16816.F32 R92, R192, R206.reuse, R92 ;  /* 0x000000cec05c723c */ /* 0x080ff0000000185c */
[----:B------:R-:W-:Y:S08]  /*8de0*/  HMMA.16816.F32 R96, R168, R206, R96 ;  /* 0x000000cea860723c */ /* 0x000ff00000001860 */
[-C--:B--2---:R-:W-:Y:S08]  /*8df0*/  HMMA.16816.F32 R4, R172, R184.reuse, R4 ;  /* 0x000000b8ac04723c */ /* 0x084ff00000001804 */
[C---:B------:R-:W-:Y:S08]  /*8e00*/  HMMA.16816.F32 R8, R188.reuse, R184, R8 ;  /* 0x000000b8bc08723c */ /* 0x040ff00000001808 */
        /* <DEDUP_REMOVED lines=16> */
[----:B------:R-:W-:Y:S02]  /*8f10*/  FMUL.FTZ R13, R13, c[0x0][0x320] ;  /* 0x0000c8000d0d7a20 */ /* 0x000fe40000410000 */
[----:B------:R-:W-:Y:S02]  /*8f20*/  FMUL.FTZ R16, R16, c[0x0][0x320] ;  /* 0x0000c80010107a20 */ /* 0x000fe40000410000 */
[----:B------:R-:W-:Y:S02]  /*8f30*/  FMUL.FTZ R17, R17, c[0x0][0x320] ;  /* 0x0000c80011117a20 */ /* 0x000fe40000410000 */
[----:B------:R-:W-:Y:S01]  /*8f40*/  FMUL.FTZ R18, R18, c[0x0][0x320] ;  /* 0x0000c80012127a20 */ /* 0x000fe20000410000 */
[----:B------:R-:W4:Y:S01]  /*8f50*/  MUFU.TANH R239, R6 ;  /* 0x0000000600ef7308 */ /* 0x000f220000002400 */
[----:B------:R-:W-:Y:S09]  /*8f60*/  FMUL.FTZ R19, R19, c[0x0][0x320] ;  /* 0x0000c80013137a20 */ /* 0x000ff20000410000 */
[----:B------:R5:W1:Y:S10]  /*8f70*/  MUFU.TANH R244, R15 ;  /* 0x0000000f00f47308 */ /* 0x000a740000002400 */
[----:B------:R1:W1:Y:S10]  /*8f80*/  MUFU.TANH R229, R7 ;  /* 0x0000000700e57308 */ /* 0x0002740000002400 */
[----:B------:R-:W2:Y:S01]  /*8f90*/  MUFU.TANH R246, R8 ;  /* 0x0000000800f67308 */ /* 0x000ea20000002400 */
[----:B-----5:R-:W5:Y:S09]  /*8fa0*/  LDL.64 R14, [R1+0x30] ;  /* 0x00003000010e7983 */ /* 0x020f720000100a00 */
[----:B------:R-:W2:Y:S01]  /*8fb0*/  MUFU.TANH R240, R9 ;  /* 0x0000000900f07308 */ /* 0x000ea20000002400 */
[----:B-1----:R-:W1:Y:S09]  /*8fc0*/  LDSM.16.M88.4 R4, [R213+0x800] ;  /* 0x00080000d504783b */ /* 0x002e720000000200 */
[----:B------:R-:W1:Y:S10]  /*8fd0*/  MUFU.TANH R251, R10 ;  /* 0x0000000a00fb7308 */ /* 0x000e740000002400 */
[----:B------:R1:W1:Y:S10]  /*8fe0*/  MUFU.TANH R249, R11 ;  /* 0x0000000b00f97308 */ /* 0x0002740000002400 */
[----:B------:R-:W2:Y:S10]  /*8ff0*/  MUFU.TANH R238, R12 ;  /* 0x0000000c00ee7308 */ /* 0x000eb40000002400 */
[----:B------:R-:W2:Y:S01]  /*9000*/  MUFU.TANH R237, R13 ;  /* 0x0000000d00ed7308 */ /* 0x000ea20000002400 */
[----:B-1----:R-:W1:Y:S01]  /*9010*/  LDSM.16.M88.4 R8, [R213+0x1000] ;  /* 0x00100000d508783b */ /* 0x002e620000000200 */
[-C--:B------:R-:W-:Y:S08]  /*9020*/  HMMA.16816.F32 R20, R172, R4.reuse, R20 ;  /* 0x00000004ac14723c */ /* 0x080ff00000001814 */
[----:B------:R-:W1:Y:S01]  /*9030*/  MUFU.TANH R16, R16 ;  /* 0x0000001000107308 */ /* 0x000e620000002400 */
[C---:B------:R-:W-:Y:S09]  /*9040*/  HMMA.16816.F32 R24, R188.reuse, R4, R24 ;  /* 0x00000004bc18723c */ /* 0x040ff20000001818 */
[----:B------:R-:W1:Y:S01]  /*9050*/  MUFU.TANH R17, R17 ;  /* 0x0000001100117308 */ /* 0x000e620000002400 */
[-C--:B------:R-:W-:Y:S08]  /*9060*/  HMMA.16816.F32 R28, R188, R6.reuse, R28 ;  /* 0x00000006bc1c723c */ /* 0x080ff0000000181c */
[C---:B------:R-:W-:Y:S01]  /*9070*/  HMMA.16816.F32 R32, R172.reuse, R6, R32 ;  /* 0x00000006ac20723c */ /* 0x040fe20000001820 */
[----:B------:R-:W2:Y:S01]  /*9080*/  MUFU.TANH R205, R18 ;  /* 0x0000001200cd7308 */ /* 0x000ea20000002400 */
[----:B------:R-:W2:Y:S02]  /*9090*/  LDSM.16.M88.4 R4, [R213+0x1800] ;  /* 0x00180000d504783b */ /* 0x000ea40000000200 */
[----:B------:R-:W-:Y:S02]  /*90a0*/  FMUL.FTZ R20, R20, c[0x0][0x320] ;  /* 0x0000c80014147a20 */ /* 0x000fe40000410000 */
[----:B------:R-:W-:Y:S02]  /*90b0*/  FMUL.FTZ R21, R21, c[0x0][0x320] ;  /* 0x0000c80015157a20 */ /* 0x000fe40000410000 */
[----:B------:R-:W-:Y:S03]  /*90c0*/  FMUL.FTZ R27, R27, c[0x0][0x320] ;  /* 0x0000c8001b1b7a20 */ /* 0x000fe60000410000 */
[----:B------:R-:W2:Y:S01]  /*90d0*/  MUFU.TANH R203, R19 ;  /* 0x0000001300cb7308 */ /* 0x000ea20000002400 */
[----:B------:R-:W-:Y:S02]  /*90e0*/  FMUL.FTZ R22, R22, c[0x0][0x320] ;  /* 0x0000c80016167a20 */ /* 0x000fe40000410000 */
[----:B------:R-:W-:Y:S01]  /*90f0*/  FMUL.FTZ R23, R23, c[0x0][0x320] ;  /* 0x0000c80017177a20 */ /* 0x000fe20000410000 */
[-C--:B-1----:R-:W-:Y:S03]  /*9100*/  HMMA.16816.F32 R36, R172, R8.reuse, R36 ;  /* 0x00000008ac24723c */ /* 0x082fe60000001824 */
[----:B------:R-:W-:Y:S02]  /*9110*/  FMUL.FTZ R29, R29, c[0x0][0x320] ;  /* 0x0000c8001d1d7a20 */ /* 0x000fe40000410000 */
[----:B------:R-:W-:Y:S01]  /*9120*/  FMUL.FTZ R30, R30, c[0x0][0x320] ;  /* 0x0000c8001e1e7a20 */ /* 0x000fe20000410000 */
[----:B------:R-:W1:Y:S01]  /*9130*/  MUFU.TANH R234, R27 ;  /* 0x0000001b00ea7308 */ /* 0x000e620000002400 */
[----:B------:R-:W-:Y:S01]  /*9140*/  FMUL.FTZ R31, R31, c[0x0][0x320] ;  /* 0x0000c8001f1f7a20 */ /* 0x000fe20000410000 */
[C---:B------:R-:W-:Y:S04]  /*9150*/  HMMA.16816.F32 R40, R188.reuse, R8, R40 ;  /* 0x00000008bc28723c */ /* 0x040fe80000001828 */
[----:B------:R-:W-:Y:S02]  /*9160*/  FMUL.FTZ R33, R33, c[0x0][0x320] ;  /* 0x0000c80021217a20 */ /* 0x000fe40000410000 */
[----:B------:R-:W-:Y:S02]  /*9170*/  FMUL.FTZ R35, R35, c[0x0][0x320] ;  /* 0x0000c80023237a20 */ /* 0x000fe40000410000 */
[----:B------:R-:W1:Y:S01]  /*9180*/  MUFU.TANH R201, R29 ;  /* 0x0000001d00c97308 */ /* 0x000e620000002400 */
[-C--:B------:R-:W-:Y:S03]  /*9190*/  HMMA.16816.F32 R44, R188, R10.reuse, R44 ;  /* 0x0000000abc2c723c */ /* 0x080fe6000000182c */
[----:B------:R-:W-:Y:S02]  /*91a0*/  FMUL.FTZ R24, R24, c[0x0][0x320] ;  /* 0x0000c80018187a20 */ /* 0x000fe40000410000 */
[----:B------:R-:W-:Y:S02]  /*91b0*/  FMUL.FTZ R25, R25, c[0x0][0x320] ;  /* 0x0000c80019197a20 */ /* 0x000fe40000410000 */
[----:B------:R-:W-:Y:S01]  /*91c0*/  FMUL.FTZ R37, R37, c[0x0][0x320] ;  /* 0x0000c80025257a20 */ /* 0x000fe20000410000 */
[C---:B------:R-:W-:Y:S01]  /*91d0*/  HMMA.16816.F32 R48, R172.reuse, R10, R48 ;  /* 0x0000000aac30723c */ /* 0x040fe20000001830 */
[----:B------:R-:W1:Y:S01]  /*91e0*/  MUFU.TANH R232, R30 ;  /* 0x0000001e00e87308 */ /* 0x000e620000002400 */
[----:B------:R-:W1:Y:S02]  /*91f0*/  LDSM.16.M88.4 R8, [R213+0x2000] ;  /* 0x00200000d508783b */ /* 0x000e640000000200 */
[----:B------:R-:W-:Y:S02]  /*9200*/  FMUL.FTZ R26, R26, c[0x0][0x320] ;  /* 0x0000c8001a1a7a20 */ /* 0x000fe40000410000 */
[----:B------:R-:W-:Y:S02]  /*9210*/  FMUL.FTZ R28, R28, c[0x0][0x320] ;  /* 0x0000c8001c1c7a20 */ /* 0x000fe40000410000 */
[-C--:B--2---:R-:W-:Y:S03]  /*9220*/  HMMA.16816.F32 R52, R172, R4.reuse, R52 ;  /* 0x00000004ac34723c */ /* 0x084fe60000001834 */
[----:B------:R-:W2:Y:S01]  /*9230*/  MUFU.TANH R231, R31 ;  /* 0x0000001f00e77308 */ /* 0x000ea20000002400 */
[----:B------:R-:W-:Y:S02]  /*9240*/  FMUL.FTZ R32, R32, c[0x0][0x320] ;  /* 0x0000c80020207a20 */ /* 0x000fe40000410000 */
[----:B------:R-:W-:Y:S02]  /*9250*/  FMUL.FTZ R34, R34, c[0x0][0x320] ;  /* 0x0000c80022227a20 */ /* 0x000fe40000410000 */
[C---:B------:R-:W-:Y:S04]  /*9260*/  HMMA.16816.F32 R56, R188.reuse, R4, R56 ;  /* 0x00000004bc38723c */ /* 0x040fe80000001838 */
[----:B------:R-:W-:Y:S01]  /*9270*/  FMUL.FTZ R46, R46, c[0x0][0x320] ;  /* 0x0000c8002e2e7a20 */ /* 0x000fe20000410000 */
[----:B------:R-:W2:Y:S01]  /*9280*/  MUFU.TANH R20, R20 ;  /* 0x0000001400147308 */ /* 0x000ea20000002400 */
[----:B------:R-:W-:Y:S02]  /*9290*/  FMUL.FTZ R36, R36, c[0x0][0x320] ;  /* 0x0000c80024247a20 */ /* 0x000fe40000410000 */
[-C--:B------:R-:W-:Y:S04]  /*92a0*/  HMMA.16816.F32 R60, R188, R6.reuse, R60 ;  /* 0x00000006bc3c723c */ /* 0x080fe8000000183c */
[----:B------:R-:W-:Y:S02]  /*92b0*/  FMUL.FTZ R48, R48, c[0x0][0x320] ;  /* 0x0000c80030307a20 */ /* 0x000fe40000410000 */
[----:B------:R-:W-:Y:S01]  /*92c0*/  FMUL.FTZ R49, R49, c[0x0][0x320] ;  /* 0x0000c80031317a20 */ /* 0x000fe20000410000 */
[----:B------:R2:W2:Y:S01]  /*92d0*/  MUFU.TANH R197, R46 ;  /* 0x0000002e00c57308 */ /* 0x0004a20000002400 */
[C---:B------:R-:W-:Y:S01]  /*92e0*/  HMMA.16816.F32 R64, R172.reuse, R6, R64 ;  /* 0x00000006ac40723c */ /* 0x040fe20000001840 */
[----:B------:R-:W3:Y:S01]  /*92f0*/  LDSM.16.M88.4 R4, [R213+0x2800] ;  /* 0x00280000d504783b */ /* 0x000ee20000000200 */
[----:B------:R-:W-:Y:S04]  /*9300*/  DEPBAR.LE SB0, 0x0 ;  /* 0x000080000000791a */ /* 0x000fe80000000000 */
[----:B------:R-:W-:Y:S02]  /*9310*/  FMUL.FTZ R50, R50, c[0x0][0x320] ;  /* 0x0000c80032327a20 */ /* 0x000fe40000410000 */
[----:B------:R-:W-:Y:S01]  /*9320*/  FMUL.FTZ R51, R51, c[0x0][0x320] ;  /* 0x0000c80033337a20 */ /* 0x000fe20000410000 */
[----:B------:R-:W3:Y:S01]  /*9330*/  MUFU.TANH R21, R21 ;  /* 0x0000001500157308 */ /* 0x000ee20000002400 */
[----:B------:R-:W-:Y:S01]  /*9340*/  BAR.SYNC.DEFER_BLOCKING 0x0 ;  /* 0x0000000000007b1d */ /* 0x000fe20000010000 */
[-C--:B-1----:R-:W-:Y:S05]  /*9350*/  HMMA.16816.F32 R68, R172, R8.reuse, R68 ;  /* 0x00000008ac44723c */ /* 0x082fea0000001844 */
[----:B------:R-:W-:Y:S02]  /*9360*/  FMUL.FTZ R52, R52, c[0x0][0x320] ;  /* 0x0000c80034347a20 */ /* 0x000fe40000410000 */
[----:B------:R-:W-:Y:S01]  /*9370*/  FMUL.FTZ R53, R53, c[0x0][0x320] ;  /* 0x0000c80035357a20 */ /* 0x000fe20000410000 */
[----:B------:R1:W1:Y:S01]  /*9380*/  MUFU.TANH R193, R22 ;  /* 0x0000001600c17308 */ /* 0x0002620000002400 */
[C---:B------:R-:W-:Y:S01]  /*9390*/  HMMA.16816.F32 R72, R188.reuse, R8, R72 ;  /* 0x00000008bc48723c */ /* 0x040fe20000001848 */
[----:B--2---:R-:W2:Y:S03]  /*93a0*/  LDL R46, [R1+0x20] ;  /* 0x00002000012e7983 */ /* 0x004ea60000100800 */
[----:B------:R-:W-:Y:S02]  /*93b0*/  FMUL.FTZ R54, R54, c[0x0][0x320] ;  /* 0x0000c80036367a20 */ /* 0x000fe40000410000 */
[----:B------:R-:W-:Y:S01]  /*93c0*/  FMUL.FTZ R55, R55, c[0x0][0x320] ;  /* 0x0000c80037377a20 */ /* 0x000fe20000410000 */
[----:B------:R-:W-:Y:S01]  /*93d0*/  MOV R8, c[0x0][0x1e4] ;  /* 0x0000790000087a02 */ /* 0x000fe20000000f00 */
[-C--:B------:R-:W-:Y:S01]  /*93e0*/  HMMA.16816.F32 R76, R188, R10.reuse, R76 ;  /* 0x0000000abc4c723c */ /* 0x080fe2000000184c */
[----:B------:R1:W1:Y:S03]  /*93f0*/  MUFU.TANH R185, R23 ;  /* 0x0000001700b97308 */ /* 0x0002660000002400 */
[----:B------:R-:W-:Y:S02]  /*9400*/  FMUL.FTZ R56, R56, c[0x0][0x320] ;  /* 0x0000c80038387a20 */ /* 0x000fe40000410000 */
[----:B------:R-:W-:Y:S02]  /*9410*/  FMUL.FTZ R59, R59, c[0x0][0x320] ;  /* 0x0000c8003b3b7a20 */ /* 0x000fe40000410000 */
[C---:B------:R-:W-:Y:S03]  /*9420*/  HMMA.16816.F32 R80, R172.reuse, R10, R80 ;  /* 0x0000000aac50723c */ /* 0x040fe60000001850 */
[----:B------:R1:W1:Y:S01]  /*9430*/  MUFU.TANH R207, R24 ;  /* 0x0000001800cf7308 */ /* 0x0002620000002400 */
[----:B------:R-:W-:Y:S02]  /*9440*/  FMUL.FTZ R60, R60, c[0x0][0x320] ;  /* 0x0000c8003c3c7a20 */ /* 0x000fe40000410000 */
[----:B------:R-:W-:Y:S01]  /*9450*/  FMUL.FTZ R61, R61, c[0x0][0x320] ;  /* 0x0000c8003d3d7a20 */ /* 0x000fe20000410000 */
[----:B------:R-:W-:Y:S01]  /*9460*/  @P0 SHF.L.U32 R10, R228, 0x5, RZ ;  /* 0x00000005e40a0819 */ /* 0x000fe200000006ff */
[-C--:B---3--:R-:W-:Y:S04]  /*9470*/  HMMA.16816.F32 R84, R172, R4.reuse, R84 ;  /* 0x00000004ac54723c */ /* 0x088fe80000001854 */
[----:B------:R-:W-:Y:S01]  /*9480*/  FMUL.FTZ R63, R63, c[0x0][0x320] ;  /* 0x0000c8003f3f7a20 */ /* 0x000fe20000410000 */
[----:B------:R3:W1:Y:S01]  /*9490*/  MUFU.TANH R206, R25 ;  /* 0x0000001900ce7308 */ /* 0x0006620000002400 */
[----:B------:R-:W-:Y:S02]  /*94a0*/  FMUL.FTZ R64, R64, c[0x0][0x320] ;  /* 0x0000c80040407a20 */ /* 0x000fe40000410000 */
[C---:B------:R-:W-:Y:S04]  /*94b0*/  HMMA.16816.F32 R88, R188.reuse, R4, R88 ;  /* 0x00000004bc58723c */ /* 0x040fe80000001858 */
[----:B------:R-:W-:Y:S02]  /*94c0*/  FMUL.FTZ R65, R65, c[0x0][0x320] ;  /* 0x0000c80041417a20 */ /* 0x000fe40000410000 */
[----:B------:R-:W-:Y:S01]  /*94d0*/  FMUL.FTZ R66, R66, c[0x0][0x320] ;  /* 0x0000c80042427a20 */ /* 0x000fe20000410000 */
[----:B------:R3:W1:Y:S01]  /*94e0*/  MUFU.TANH R235, R26 ;  /* 0x0000001a00eb7308 */ /* 0x0006620000002400 */
[-C--:B------:R-:W-:Y:S04]  /*94f0*/  HMMA.16816.F32 R92, R188, R6.reuse, R92 ;  /* 0x00000006bc5c723c */ /* 0x080fe8000000185c */
[----:B------:R-:W-:Y:S04]  /*9500*/  @P0 IMAD.WIDE.U32 R4, R0, c[0x0][0x1e0], RZ ;  /* 0x0000780000040a25 */ /* 0x000fe800078e00ff */
[----:B------:R-:W-:Y:S01]  /*9510*/  HMMA.16816.F32 R96, R172, R6, R96 ;  /* 0x00000006ac60723c */ /* 0x000fe20000001860 */
[----:B------:R3:W1:Y:S01]  /*9520*/  MUFU.TANH R202, R28 ;  /* 0x0000001c00ca7308 */ /* 0x0006620000002400 */
[----:B------:R-:W3:Y:S02]  /*9530*/  LDL R7, [R1+0x4] ;  /* 0x0000040001077983 */ /* 0x000ee40000100800 */
[----:B------:R-:W-:Y:S01]  /*9540*/  @P0 IADD3 R0, R5, R2, RZ ;  /* 0x0000000205000210 */ /* 0x000fe20007ffe0ff */
[----:B------:R-:W-:Y:S01]  /*9550*/  FMUL.FTZ R67, R67, c[0x0][0x320] ;  /* 0x0000c80043437a20 */ /* 0x000fe20000410000 */
[----:B------:R1:W3:Y:S01]  /*9560*/  LDL R6, [R1+0x28] ;  /* 0x0000280001067983 */ /* 0x0002e20000100800 */
[----:B------:R-:W-:Y:S01]  /*9570*/  @P0 MOV R2, R242 ;  /* 0x000000f200020202 */ /* 0x000fe20000000f00 */
[----:B------:R-:W-:Y:S03]  /*9580*/  FMUL.FTZ R68, R68, c[0x0][0x320] ;  /* 0x0000c80044447a20 */ /* 0x000fe60000410000 */
[----:B------:R1:W1:Y:S01]  /*9590*/  MUFU.TANH R13, R32 ;  /* 0x00000020000d7308 */ /* 0x0002620000002400 */
[----:B------:R-:W-:Y:S02]  /*95a0*/  @P0 IMAD R0, R0, 0x60, RZ ;  /* 0x0000006000000824 */ /* 0x000fe400078e02ff */
[----:B------:R-:W-:Y:S02]  /*95b0*/  FMUL.FTZ R69, R69, c[0x0][0x320] ;  /* 0x0000c80045457a20 */ /* 0x000fe40000410000 */
[----:B------:R-:W-:Y:S02]  /*95c0*/  FMUL.FTZ R70, R70, c[0x0][0x320] ;  /* 0x0000c80046467a20 */ /* 0x000fe40000410000 */
[----:B------:R-:W-:Y:S02]  /*95d0*/  FMUL.FTZ R71, R71, c[0x0][0x320] ;  /* 0x0000c80047477a20 */ /* 0x000fe40000410000 */
[----:B------:R-:W-:Y:S01]  /*95e0*/  FMUL.FTZ R72, R72, c[0x0][0x320] ;  /* 0x0000c80048487a20 */ /* 0x000fe20000410000 */
[----:B------:R-:W1:Y:S01]  /*95f0*/  MUFU.TANH R33, R33 ;  /* 0x0000002100217308 */ /* 0x000e620000002400 */
[----:B------:R-:W-:Y:S02]  /*9600*/  FMUL.FTZ R73, R73, c[0x0][0x320] ;  /* 0x0000c80049497a20 */ /* 0x000fe40000410000 */
[----:B------:R-:W-:Y:S02]  /*9610*/  FMUL.FTZ R74, R74, c[0x0][0x320] ;  /* 0x0000c8004a4a7a20 */ /* 0x000fe40000410000 */
[----:B------:R-:W-:Y:S02]  /*9620*/  FMUL.FTZ R75, R75, c[0x0][0x320] ;  /* 0x0000c8004b4b7a20 */ /* 0x000fe40000410000 */
[----:B------:R-:W-:Y:S02]  /*9630*/  FMUL.FTZ R76, R76, c[0x0][0x320] ;  /* 0x0000c8004c4c7a20 */ /* 0x000fe40000410000 */
[----:B------:R-:W-:Y:S01]  /*9640*/  FMUL.FTZ R77, R77, c[0x0][0x320] ;  /* 0x0000c8004d4d7a20 */ /* 0x000fe20000410000 */
[----:B------:R1:W1:Y:S01]  /*9650*/  MUFU.TANH R183, R34 ;  /* 0x0000002200b77308 */ /* 0x0002620000002400 */
        /* <DEDUP_REMOVED lines=31> */
[----:B------:R-:W-:Y:S01]  /*9850*/  FMUL.FTZ R45, R45, c[0x0][0x320] ;  /* 0x0000c8002d2d7a20 */ /* 0x000fe20000410000 */
[----:B-----5:R-:W-:Y:S01]  /*9860*/  @P0 MOV R3, R15 ;  /* 0x0000000f00030202 */ /* 0x020fe20000000f00 */
[----:B------:R-:W-:Y:S02]  /*9870*/  FMUL.FTZ R47, R47, c[0x0][0x320] ;  /* 0x0000c8002f2f7a20 */ /* 0x000fe40000410000 */
[----:B------:R-:W-:Y:S02]  /*9880*/  FMUL.FTZ R57, R57, c[0x0][0x320] ;  /* 0x0000c80039397a20 */ /* 0x000fe40000410000 */
[----:B------:R-:W-:Y:S01]  /*9890*/  @P0 IMAD.WIDE.U32 R2, R4, 0x60, R2 ;  /* 0x0000006004020825 */ /* 0x000fe200078e0002 */
[----:B------:R1:W1:Y:S03]  /*98a0*/  MUFU.TANH R35, R39 ;  /* 0x0000002700237308 */ /* 0x0002660000002400 */
[----:B------:R-:W-:Y:S01]  /*98b0*/  FMUL.FTZ R58, R58, c[0x0][0x320] ;  /* 0x0000c8003a3a7a20 */ /* 0x000fe20000410000 */
[----:B------:R-:W-:Y:S01]  /*98c0*/  @P0 LEA R4, P1, R2, c[0x0][0x1c8], 0x1 ;  /* 0x0000720002040a11 */ /* 0x000fe200078208ff */
[----:B------:R-:W-:Y:S01]  /*98d0*/  FMUL.FTZ R62, R62, c[0x0][0x320] ;  /* 0x0000c8003e3e7a20 */ /* 0x000fe20000410000 */
[----:B------:R-:W-:Y:S01]  /*98e0*/  @P0 IADD3 R0, R3, R0, RZ ;  /* 0x0000000003000210 */ /* 0x000fe20007ffe0ff */
[----:B------:R-:W-:Y:S02]  /*98f0*/  FMUL.FTZ R90, R90, c[0x0][0x320] ;  /* 0x0000c8005a5a7a20 */ /* 0x000fe40000410000 */
[----:B------:R-:W-:Y:S01]  /*9900*/  FMUL.FTZ R94, R94, c[0x0][0x320] ;  /* 0x0000c8005e5e7a20 */ /* 0x000fe20000410000 */
[----:B------:R1:W1:Y:S01]  /*9910*/  MUFU.TANH R194, R40 ;  /* 0x0000002800c27308 */ /* 0x0002620000002400 */
[----:B------:R-:W-:Y:S01]  /*9920*/  @P0 LEA.HI.X R5, R2, c[0x0][0x1cc], R0, 0x1, P1 ;  /* 0x0000730002050a11 */ /* 0x000fe200008f0c00 */
[----:B------:R-:W-:Y:S01]  /*9930*/  FMUL.FTZ R95, R95, c[0x0][0x320] ;  /* 0x0000c8005f5f7a20 */ /* 0x000fe20000410000 */
[-C--:B------:R-:W-:Y:S02]  /*9940*/  @P0 IADD3 R2, P1, R4, R10.reuse, RZ ;  /* 0x0000000a04020210 */ /* 0x080fe40007f3e0ff */
[----:B------:R-:W-:Y:S01]  /*9950*/  @P0 SHF.L.U64.HI R0, R228, 0x5, R8 ;  /* 0x00000005e4000819 */ /* 0x000fe20000010208 */
[----:B------:R-:W-:Y:S01]  /*9960*/  @!PT LDS RZ, [RZ] ;  /* 0x00000000fffff984 */ /* 0x000fe20000000800 */
[----:B------:R-:W-:Y:S01]  /*9970*/  @!PT LDS RZ, [RZ] ;  /* 0x00000000fffff984 */ /* 0x000fe20000000800 */
[----:B------:R-:W-:Y:S01]  /*9980*/  @!PT LDS RZ, [RZ] ;  /* 0x00000000fffff984 */ /* 0x000fe20000000800 */
[----:B------:R5:W-:Y:S01]  /*9990*/  @P0 LDGSTS.E.BYPASS.LTC128B.128 [R227+0x3100], [R4.64], !P6 ;  /* 0x0310000004e30fae */ /* 0x000be2000f101d4c */
[----:B------:R-:W-:Y:S02]  /*99a0*/  @P0 IADD3 R8, P2, R2, R10, RZ ;  /* 0x0000000a02080210 */ /* 0x000fe40007f5e0ff */
[-C--:B------:R-:W-:Y:S01]  /*99b0*/  @P0 IADD3.X R3, R5, R0.reuse, RZ, P1, !PT ;  /* 0x0000000005030210 */ /* 0x080fe20000ffe4ff */
[----:B------:R1:W1:Y:S03]  /*99c0*/  MUFU.TANH R192, R41 ;  /* 0x0000002900c07308 */ /* 0x0002660000002400 */
[----:B------:R-:W-:Y:S01]  /*99d0*/  @P0 IADD3.X R9, R3, R0, RZ, P2, !PT ;  /* 0x0000000003090210 */ /* 0x000fe200017fe4ff */
[----:B------:R1:W-:Y:S06]  /*99e0*/  @P0 LDGSTS.E.BYPASS.LTC128B.128 [R227+0x3900], [R2.64], !P6 ;  /* 0x0390000002e30fae */ /* 0x0003ec000f101d4c */
[----:B------:R2:W2:Y:S02]  /*99f0*/  MUFU.TANH R200, R42 ;  /* 0x0000002a00c87308 */ /* 0x0004a40000002400 */
[----:B------:R2:W-:Y:S08]  /*9a00*/  @P0 LDGSTS.E.BYPASS.LTC128B.128 [R227+0x4100], [R8.64], !P6 ;  /* 0x0410000008e30fae */ /* 0x0005f0000f101d4c */
[----:B------:R2:W2:Y:S10]  /*9a10*/  MUFU.TANH R199, R43 ;  /* 0x0000002b00c77308 */ /* 0x0004b40000002400 */
[----:B------:R2:W2:Y:S01]  /*9a20*/  MUFU.TANH R184, R44 ;  /* 0x0000002c00b87308 */ /* 0x0004a20000002400 */
[----:B-1----:R-:W-:Y:S04]  /*9a30*/  @P0 IADD3 R2, P1, R8, R10, RZ ;  /* 0x0000000a08020210 */ /* 0x002fe80007f3e0ff */
[----:B------:R-:W-:Y:S02]  /*9a40*/  @P0 IADD3.X R3, R9, R0, RZ, P1, !PT ;  /* 0x0000000009030210 */ /* 0x000fe40000ffe4ff */
[----:B-----5:R-:W-:Y:S03]  /*9a50*/  @P0 IADD3 R4, P2, R2, R10, RZ ;  /* 0x0000000a02040210 */ /* 0x020fe60007f5e0ff */
[----:B------:R1:W1:Y:S01]  /*9a60*/  MUFU.TANH R170, R45 ;  /* 0x0000002d00aa7308 */ /* 0x0002620000002400 */
[----:B------:R5:W-:Y:S01]  /*9a70*/  @P0 LDGSTS.E.BYPASS.LTC128B.128 [R227+0x4900], [R2.64], !P6 ;  /* 0x0490000002e30fae */ /* 0x000be2000f101d4c */
[----:B------:R-:W-:Y:S02]  /*9a80*/  @P0 IADD3.X R5, R3, R0, RZ, P2, !PT ;  /* 0x0000000003050210 */ /* 0x000fe400017fe4ff */
[----:B------:R-:W-:Y:S04]  /*9a90*/  @P0 IADD3 R10, P1, R4, R10, RZ ;  /* 0x0000000a040a0210 */ /* 0x000fe80007f3e0ff */
[----:B------:R-:W-:Y:S01]  /*9aa0*/  @P0 IADD3.X R11, R5, R0, RZ, P1, !PT ;  /* 0x00000000050b0210 */ /* 0x000fe20000ffe4ff */
[----:B------:R1:W-:Y:S01]  /*9ab0*/  @P0 LDGSTS.E.BYPASS.LTC128B.128 [R227+0x5100], [R4.64], !P6 ;  /* 0x0510000004e30fae */ /* 0x0003e2000f101d4c */
[----:B------:R1:W1:Y:S07]  /*9ac0*/  MUFU.TANH R196, R47 ;  /* 0x0000002f00c47308 */ /* 0x00026e0000002400 */
[----:B------:R2:W-:Y:S01]  /*9ad0*/  @P0 LDGSTS.E.BYPASS.LTC128B.128 [R227+0x5900], [R10.64], !P6 ;  /* 0x059000000ae30fae */ /* 0x0005e2000f101d4c */
[----:B------:R-:W-:Y:S02]  /*9ae0*/  PLOP3.LUT P0, PT, PT, PT, UP1, 0x40, 0x0 ;  /* 0x000000000000781c */ /* 0x000fe40003f0e818 */
[----:B------:R-:W1:Y:S05]  /*9af0*/  MUFU.TANH R49, R49 ;  /* 0x0000003100317308 */ /* 0x000e6a0000002400 */
[----:B------:R-:W0:Y:S01]  /*9b00*/  LDGDEPBAR ;  /* 0x00000000000079af */ /* 0x000e220000000000 */
[----:B-----5:R-:W-:Y:S04]  /*9b10*/  IMAD R3, R225, -0x60, RZ ;  /* 0xffffffa0e1037824 */ /* 0x020fe800078e02ff */
[----:B------:R-:W1:Y:S10]  /*9b20*/  MUFU.TANH R50, R50 ;  /* 0x0000003200327308 */ /* 0x000e740000002400 */
[----:B------:R-:W1:Y:S10]  /*9b30*/  MUFU.TANH R51, R51 ;  /* 0x0000003300337308 */ /* 0x000e740000002400 */
[----:B------:R-:W1:Y:S10]  /*9b40*/  MUFU.TANH R52, R52 ;  /* 0x0000003400347308 */ /* 0x000e740000002400 */
[----:B------:R-:W1:Y:S10]  /*9b50*/  MUFU.TANH R53, R53 ;  /* 0x0000003500357308 */ /* 0x000e740000002400 */
[----:B------:R-:W1:Y:S10]  /*9b60*/  MUFU.TANH R54, R54 ;  /* 0x0000003600367308 */ /* 0x000e740000002400 */
[----:B------:R-:W1:Y:S10]  /*9b70*/  MUFU.TANH R55, R55 ;  /* 0x0000003700377308 */ /* 0x000e740000002400 */
[----:B------:R3:W3:Y:S10]  /*9b80*/  MUFU.TANH R168, R56 ;  /* 0x0000003800a87308 */ /* 0x0006f40000002400 */
[----:B------:R3:W3:Y:S01]  /*9b90*/  MUFU.TANH R56, R57 ;  /* 0x0000003900387308 */ /* 0x0006e20000002400 */
[----:B--2---:R-:W-:Y:S04]  /*9ba0*/  IADD3 R10, -R46, 0x1, R3 ;  /* 0x000000012e0a7810 */ /* 0x004fe80007ffe103 */
[----:B-1----:R-:W-:Y:S05]  /*9bb0*/  IADD3 R5, R10, c[0x0][0x1d0], RZ ;  /* 0x000074000a057a10 */ /* 0x002fea0007ffe0ff */
[----:B------:R1:W2:Y:S01]  /*9bc0*/  MUFU.TANH R181, R58 ;  /* 0x0000003a00b57308 */ /* 0x0002a20000002400 */
[----:B------:R-:W-:Y:S04]  /*9bd0*/  IADD3 R5, R5, -c[0x0][0x168], RZ ;  /* 0x80005a0005057a10 */ /* 0x000fe80007ffe0ff */
[C---:B------:R-:W-:Y:S05]  /*9be0*/  IADD3 R8, R5.reuse, UR10, RZ ;  /* 0x0000000a05087c10 */ /* 0x040fea000fffe0ff */
[----:B------:R1:W1:Y:S10]  /*9bf0*/  MUFU.TANH R180, R59 ;  /* 0x0000003b00b47308 */ /* 0x0002740000002400 */
[----:B------:R-:W1:Y:S10]  /*9c00*/  MUFU.TANH R60, R60 ;  /* 0x0000003c003c7308 */ /* 0x000e740000002400 */
[----:B------:R-:W1:Y:S10]  /*9c10*/  MUFU.TANH R61, R61 ;  /* 0x0000003d003d7308 */ /* 0x000e740000002400 */
[----:B------:R1:W1:Y:S01]  /*9c20*/  MUFU.TANH R179, R62 ;  /* 0x0000003e00b37308 */ /* 0x0002620000002400 */
[----:B---3--:R-:W-:Y:S02]  /*9c30*/  @P3 MOV R6, R7 ;  /* 0x0000000700063202 */ /* 0x008fe40000000f00 */
[----:B------:R-:W-:Y:S07]  /*9c40*/  IADD3 R7, R5, c[0x0][0x328], RZ ;  /* 0x0000ca0005077a10 */ /* 0x000fee0007ffe0ff */
[----:B------:R3:W1:Y:S01]  /*9c50*/  MUFU.TANH R178, R63 ;  /* 0x0000003f00b27308 */ /* 0x0006620000002400 */
[----:B------:R-:W5:Y:S09]  /*9c60*/  SHFL.IDX PT, R9, R6, RZ, 0x1c1f ;  /* 0x001c1fff06097589 */ /* 0x000f7200000e0000 */
[----:B------:R-:W1:Y:S10]  /*9c70*/  MUFU.TANH R64, R64 ;  /* 0x0000004000407308 */ /* 0x000e740000002400 */
[----:B------:R-:W1:Y:S01]  /*9c80*/  MUFU.TANH R65, R65 ;  /* 0x0000004100417308 */ /* 0x000e620000002400 */
[----:B-----5:R-:W-:Y:S02]  /*9c90*/  IADD3 R2, R7, R9, RZ ;  /* 0x0000000907027210 */ /* 0x020fe40007ffe0ff */
[----:B------:R-:W-:Y:S07]  /*9ca0*/  IADD3 R0, R9, R8, RZ ;  /* 0x0000000809007210 */ /* 0x000fee0007ffe0ff */
[----:B------:R-:W1:Y:S10]  /*9cb0*/  MUFU.TANH R66, R66 ;  /* 0x0000004200427308 */ /* 0x000e740000002400 */
        /* <DEDUP_REMOVED lines=11> */
[----:B------:R3:W1:Y:S10]  /*9d70*/  MUFU.TANH R186, R78 ;  /* 0x0000004e00ba7308 */ /* 0x0006740000002400 */
        /* <DEDUP_REMOVED lines=15> */
[----:B------:R3:W1:Y:S10]  /*9e70*/  MUFU.TANH R63, R94 ;  /* 0x0000005e003f7308 */ /* 0x0006740000002400 */
[----:B------:R3:W1:Y:S10]  /*9e80*/  MUFU.TANH R59, R95 ;  /* 0x0000005f003b7308 */ /* 0x0006740000002400 */
[----:B------:R-:W1:Y:S10]  /*9e90*/  MUFU.TANH R30, R30 ;  /* 0x0000001e001e7308 */ /* 0x000e740000002400 */
[----:B------:R-:W1:Y:S10]  /*9ea0*/  MUFU.TANH R27, R27 ;  /* 0x0000001b001b7308 */ /* 0x000e740000002400 */
[----:B------:R-:W1:Y:S10]  /*9eb0*/  MUFU.TANH R31, R31 ;  /* 0x0000001f001f7308 */ /* 0x000e740000002400 */
[----:B------:R-:W1:Y:S01]  /*9ec0*/  MUFU.TANH R29, R29 ;  /* 0x0000001d001d7308 */ /* 0x000e620000002400 */
[----:B------:R-:W-:-:S05]  /*9ed0*/  @P0 BRA `(.L_x_482) ;  /* 0x0000019000000947 */ /* 0x000fca0003800000 */
[----:B--234-:R-:W-:Y:S01]  /*9ee0*/  IADD3 R4, R9, c[0x0][0x1d0], RZ ;  /* 0x0000740009047a10 */ /* 0x01cfe20007ffe0ff */
[----:B------:R-:W-:Y:S03]  /*9ef0*/  BSSY B0, `(.L_x_483) ;  /* 0x0000012000007945 */ /* 0x000fe60003800000 */
[----:B------:R-:W-:Y:S04]  /*9f00*/  IADD3 R4, R4, -c[0x0][0x168], RZ ;  /* 0x80005a0004047a10 */ /* 0x000fe80007ffe0ff */
[----:B------:R-:W-:Y:S11]  /*9f10*/  ISETP.GT.AND P0, PT, R4, -0x1, PT ;  /* 0xffffffff0400780c */ /* 0x000ff60003f04270 */
[----:B------:R-:W-:Y:S02]  /*9f20*/  @!UPT UIADD3 URZ, URZ, URZ, URZ ;  /* 0x0000003f3f3ff290 */ /* 0x000fe4000fffe03f */
[----:B------:R-:W-:-:S05]  /*9f30*/  @P0 BRA `(.L_x_484) ;  /* 0x0000008000000947 */ /* 0x000fca0003800000 */
[----:B------:R-:W-:Y:S01]  /*9f40*/  LOP3.LUT R4, RZ, R4, RZ, 0x33, !PT ;  /* 0x00000004ff047212 */ /* 0x000fe200078e33ff */
[----:B------:R-:W-:Y:S05]  /*9f50*/  IMAD.MOV.U32 R9, RZ, RZ, c[0x0][0x32c] ;  /* 0x0000cb00ff097624 */ /* 0x000fea00078e00ff */
[----:B------:R-:W-:Y:S11]  /*9f60*/  ISETP.NE.AND P0, PT, R9, 0x1, PT ;  /* 0x000000010900780c */ /* 0x000ff60003f05270 */
[----:B------:R-:W-:Y:S02]  /*9f70*/  @!UPT UIADD3 URZ, URZ, URZ, URZ ;  /* 0x0000003f3f3ff290 */ /* 0x000fe4000fffe03f */
[----:B------:R-:W-:Y:S05]  /*9f80*/  @P0 IMAD.HI.U32 R9, R4, c[0x0][0x330], RZ ;  /* 0x0000cc0004090a27 */ /* 0x000fea00078e00ff */
[----:B------:R-:W-:Y:S04]  /*9f90*/  @P0 SHF.R.U32.HI R4, RZ, c[0x0][0x334], R9 ;  /* 0x0000cd00ff040a19 */ /* 0x000fe80000011609 */
[----:B------:R-:W-:Y:S01]  /*9fa0*/  LOP3.LUT R4, RZ, R4, RZ, 0x33, !PT ;  /* 0x00000004ff047212 */ /* 0x000fe200078e33ff */
[----:B------:R-:W-:-:S05]  /*9fb0*/  BRA `(.L_x_485) ;  /* 0x0000005000007947 */ /* 0x000fca0003800000 */
.L_x_484:
[----:B------:R-:W-:Y:S04]  /*9fc0*/  MOV R9, c[0x0][0x32c] ;  /* 0x0000cb0000097a02 */ /* 0x000fe80000000f00 */
[----:B------:R-:W-:Y:S11]  /*9fd0*/  ISETP.NE.AND P0, PT, R9, 0x1, PT ;  /* 0x000000010900780c */ /* 0x000ff60003f05270 */
[----:B------:R-:W-:Y:S02]  /*9fe0*/  @!UPT UIADD3 URZ, URZ, URZ, URZ ;  /* 0x0000003f3f3ff290 */ /* 0x000fe4000fffe03f */
[----:B------:R-:W-:Y:S05]  /*9ff0*/  @P0 IMAD.HI.U32 R9, R4, c[0x0][0x330], RZ ;  /* 0x0000cc0004090a27 */ /* 0x000fea00078e00ff */
[----:B------:R-:W-:Y:S02]  /*a000*/  @P0 SHF.R.U32.HI R4, RZ, c[0x0][0x334], R9 ;  /* 0x0000cd00ff040a19 */ /* 0x000fe40000011609 */
.L_x_485:
[----:B------:R-:W-:Y:S05]  /*a010*/  BSYNC B0 ;  /* 0x0000000000007941 */ /* 0x000fea0003800000 */
.L_x_483:
[----:B------:R-:W-:Y:S04]  /*a020*/  IMAD.IADD R9, R3, 0x1, -R46 ;  /* 0x0000000103097824 */ /* 0x000fe800078e0a2e */
[----:B------:R-:W-:Y:S05]  /*a030*/  IMAD R4, R4, c[0x0][0x32c], R9 ;  /* 0x0000cb0004047a24 */ /* 0x000fea00078e0209 */
[----:B------:R-:W-:Y:S02]  /*a040*/  IADD3 R9, R4, c[0x0][0x32c], RZ ;  /* 0x0000cb0004097a10 */ /* 0x000fe40007ffe0ff */
[----:B------:R-:W-:Y:S02]  /*a050*/  IMNMX R0, R0, R4, !PT ;  /* 0x0000000400007217 */ /* 0x000fe40007800200 */
[----:B------:R-:W-:Y:S02]  /*a060*/  IMNMX R2, R2, R9, PT ;  /* 0x0000000902027217 */ /* 0x000fe40003800200 */
.L_x_482:
[C---:B--234-:R-:W-:Y:S02]  /*a070*/  ISETP.GE.AND P0, PT, R3.reuse, 0x9, PT ;  /* 0x000000090300780c */ /* 0x05cfe40003f06270 */
[C---:B------:R-:W-:Y:S02]  /*a080*/  ISETP.GE.AND P1, PT, R3.reuse, 0x2, PT ;  /* 0x000000020300780c */ /* 0x040fe40003f26270 */
[----:B------:R-:W-:Y:S02]  /*a090*/  P2R R25, PR, RZ, 0x1 ;  /* 0x00000001ff197803 */ /* 0x000fe40000000000 */
[C---:B------:R-:W-:Y:S02]  /*a0a0*/  ISETP.GT.AND P0, PT, R0.reuse, 0x8, !P0 ;  /* 0x000000080000780c */ /* 0x040fe40004704270 */
[----:B------:R-:W-:Y:S02]  /*a0b0*/  P2R R26, PR, RZ, 0x2 ;  /* 0x00000002ff1a7803 */ /* 0x000fe40000000000 */
[----:B------:R-:W-:Y:S02]  /*a0c0*/  ISETP.GT.AND P1, PT, R0, 0x1, !P1 ;  /* 0x000000010000780c */ /* 0x000fe40004f24270 */
[C---:B------:R-:W-:Y:S02]  /*a0d0*/  ISETP.GE.AND P2, PT, R3.reuse, 0x11, PT ;  /* 0x000000110300780c */ /* 0x040fe40003f46270 */
[C---:B------:R-:W-:Y:S02]  /*a0e0*/  ISETP.LT.OR P0, PT, R2.reuse, 0x9, P0 ;  /* 0x000000090200780c */ /* 0x040fe40000701670 */
[----:B------:R-:W-:Y:S02]  /*a0f0*/  ISETP.LT.OR P1, PT, R2, 0x2, P1 ;  /* 0x000000020200780c */ /* 0x000fe40000f21670 */
[C---:B------:R-:W-:Y:S02]  /*a100*/  ISETP.GE.AND P3, PT, R3.reuse, 0xa, PT ;  /* 0x0000000a0300780c */ /* 0x040fe40003f66270 */
[----:B------:R-:W-:Y:S02]  /*a110*/  FSEL R36, R16, -INF , !P0 ;  /* 0xff80000010247808 */ /* 0x000fe40004000000 */
[----:B------:R-:W-:Y:S02]  /*a120*/  ISETP.GT.AND P0, PT, R0, 0x10, !P2 ;  /* 0x000000100000780c */ /* 0x000fe40005704270 */
[----:B------:R-:W-:Y:S02]  /*a130*/  FSEL R32, R176, -INF , !P1 ;  /* 0xff800000b0207808 */ /* 0x000fe40004800000 */
[----:B------:R-:W-:Y:S02]  /*a140*/  ISETP.GT.AND P1, PT, R0, 0x9, !P3 ;  /* 0x000000090000780c */ /* 0x000fe40005f24270 */
[----:B------:R-:W-:Y:S02]  /*a150*/  P2R R23, PR, RZ, 0x4 ;  /* 0x00000004ff177803 */ /* 0x000fe40000000000 */
[C---:B------:R-:W-:Y:S02]  /*a160*/  ISETP.LT.OR P0, PT, R2.reuse, 0x11, P0 ;  /* 0x000000110200780c */ /* 0x040fe40000701670 */
[----:B------:R-:W-:Y:S02]  /*a170*/  ISETP.GE.AND P2, PT, R3, 0x12, PT ;  /* 0x000000120300780c */ /* 0x000fe40003f46270 */
[----:B------:R-:W-:Y:S02]  /*a180*/  ISETP.LT.OR P1, PT, R2, 0xa, P1 ;  /* 0x0000000a0200780c */ /* 0x000fe40000f21670 */
[----:B------:R-:W-:Y:S02]  /*a190*/  FSEL R40, R20, -INF , !P0 ;  /* 0xff80000014287808 */ /* 0x000fe40004000000 */
[----:B------:R-:W-:Y:S02]  /*a1a0*/  ISETP.GT.AND P0, PT, R0, 0x11, !P2 ;  /* 0x000000110000780c */ /* 0x000fe40005704270 */
[----:B------:R-:W-:Y:S02]  /*a1b0*/  FSEL R38, R17, -INF , !P1 ;  /* 0xff80000011267808 */ /* 0x000fe40004800000 */
[----:B------:R-:W-:Y:S02]  /*a1c0*/  ISETP.LT.OR P0, PT, R2, 0x12, P0 ;  /* 0x000000120200780c */ /* 0x000fe40000701670 */
[----:B------:R-:W-:Y:S02]  /*a1d0*/  ISETP.GE.AND P1, PT, R3, 0x19, PT ;  /* 0x000000190300780c */ /* 0x000fe40003f26270 */
[----:B------:R-:W-:Y:S02]  /*a1e0*/  FSEL R42, R21, -INF , !P0 ;  /* 0xff800000152a7808 */ /* 0x000fe40004000000 */
[----:B------:R-:W-:Y:S02]  /*a1f0*/  ISETP.GT.AND P0, PT, R0, 0x18, !P1 ;  /* 0x000000180000780c */ /* 0x000fe40004f04270 */
[----:B------:R-:W-:Y:S02]  /*a200*/  P2R R21, PR, RZ, 0x2 ;  /* 0x00000002ff157803 */ /* 0x000fe40000000000 */
        /* <DEDUP_REMOVED lines=11> */
[C---:B------:R-:W-:Y:S02]  /*a2c0*/  ISETP.GE.AND P1, PT, R3.reuse, 0x22, PT ;  /* 0x000000220300780c */ /* 0x040fe40003f26270 */
        /* <DEDUP_REMOVED lines=30> */
[----:B-1----:R-:W-:Y:S02]  /*a4b0*/  FSEL R195, R64, -INF , !P0 ;  /* 0xff80000040c37808 */ /* 0x002fe40004000000 */
[----:B------:R-:W-:Y:S02]  /*a4c0*/  ISETP.GT.AND P0, PT, R0, 0x39, !P1 ;  /* 0x000000390000780c */ /* 0x000fe40004f04270 */
[----:B------:R-:W-:Y:S02]  /*a4d0*/  ISETP.GE.AND P4, PT, R3, 0x41, PT ;  /* 0x000000410300780c */ /* 0x000fe40003f86270 */
[----:B------:R-:W-:Y:S02]  /*a4e0*/  ISETP.LT.OR P0, PT, R2, 0x3a, P0 ;  /* 0x0000003a0200780c */ /* 0x000fe40000701670 */
[----:B------:R-:W-:Y:S02]  /*a4f0*/  P2R R24, PR, RZ, 0x8 ;  /* 0x00000008ff187803 */ /* 0x000fe40000000000 */
[----:B------:R-:W-:Y:S02]  /*a500*/  FSEL R198, R65, -INF , !P0 ;  /* 0xff80000041c67808 */ /* 0x000fe40004000000 */
[----:B------:R-:W-:Y:S02]  /*a510*/  ISETP.GT.AND P0, PT, R0, 0x40, !P4 ;  /* 0x000000400000780c */ /* 0x000fe40006704270 */
[C---:B------:R-:W-:Y:S02]  /*a520*/  ISETP.GE.AND P3, PT, R3.reuse, 0x42, PT ;  /* 0x000000420300780c */ /* 0x040fe40003f66270 */
[----:B------:R-:W-:Y:S02]  /*a530*/  ISETP.LT.OR P0, PT, R2, 0x41, P0 ;  /* 0x000000410200780c */ /* 0x000fe40000701670 */
[----:B------:R-:W-:Y:S02]  /*a540*/  P2R R22, PR, RZ, 0x4 ;  /* 0x00000004ff167803 */ /* 0x000fe40000000000 */
[----:B------:R-:W-:Y:S02]  /*a550*/  FSEL R204, R68, -INF , !P0 ;  /* 0xff80000044cc7808 */ /* 0x000fe40004000000 */
        /* <DEDUP_REMOVED lines=25> */
[----:B------:R-:W-:Y:S04]  /*a6f0*/  ISETP.GT.AND P0, PT, R0, 0x58, !P5 ;  /* 0x000000580000780c */ /* 0x000fe80006f04270 */
[----:B------:R-:W-:Y:S04]  /*a700*/  ISETP.LT.OR P0, PT, R2, 0x59, P0 ;  /* 0x000000590200780c */ /* 0x000fe80000701670 */
[----:B------:R-:W-:Y:S02]  /*a710*/  FSEL R252, R30, -INF , !P0 ;  /* 0xff8000001efc7808 */ /* 0x000fe40004000000 */
[----:B------:R-:W-:Y:S04]  /*a720*/  ISETP.GT.AND P0, PT, R0, RZ, !P1 ;  /* 0x000000ff0000720c */ /* 0x000fe80004f04270 */
[----:B------:R-:W-:Y:S04]  /*a730*/  ISETP.LT.OR P0, PT, R2, 0x1, P0 ;  /* 0x000000010200780c */ /* 0x000fe80000701670 */
[----:B------:R-:W-:Y:S02]  /*a740*/  FSEL R30, R226, -INF , !P0 ;  /* 0xff800000e21e7808 */ /* 0x000fe40004000000 */
[----:B------:R-:W-:Y:S02]  /*a750*/  ISETP.GE.AND P0, PT, R3, 0x5a, PT ;  /* 0x0000005a0300780c */ /* 0x000fe40003f06270 */
[----:B------:R-:W1:Y:S02]  /*a760*/  SHFL.IDX PT, R3, R6, 0x1, 0x1c1f ;  /* 0x003c1f0006037f89 */ /* 0x000e6400000e0000 */
[----:B------:R-:W-:Y:S02]  /*a770*/  P2R R4, PR, RZ, 0x1 ;  /* 0x00000001ff047803 */ /* 0x000fe40000000000 */
[----:B------:R-:W-:Y:S04]  /*a780*/  ISETP.GT.AND P0, PT, R0, 0x59, !P0 ;  /* 0x000000590000780c */ /* 0x000fe80004704270 */
[----:B------:R-:W-:Y:S04]  /*a790*/  ISETP.LT.OR P0, PT, R2, 0x5a, P0 ;  /* 0x0000005a0200780c */ /* 0x000fe80000701670 */
[----:B------:R-:W-:Y:S02]  /*a7a0*/  FSEL R84, R27, -INF , !P0 ;  /* 0xff8000001b547808 */ /* 0x000fe40004000000 */
[----:B------:R-:W-:Y:S01]  /*a7b0*/  PLOP3.LUT P0, PT, PT, PT, UP1, 0x40, 0x0 ;  /* 0x000000000000781c */ /* 0x000fe20003f0e818 */
[--C-:B-1----:R-:W-:Y:S02]  /*a7c0*/  IMAD.IADD R2, R7, 0x1, R3.reuse ;  /* 0x0000000107027824 */ /* 0x102fe400078e0203 */
[----:B------:R-:W-:Y:S10]  /*a7d0*/  IMAD.IADD R0, R8, 0x1, R3 ;  /* 0x0000000108007824 */ /* 0x000ff400078e0203 */
[----:B------:R-:W-:-:S05]  /*a7e0*/  @P0 BRA `(.L_x_486) ;  /* 0x000001b000000947 */ /* 0x000fca0003800000 */
[----:B------:R-:W-:Y:S01]  /*a7f0*/  IADD3 R0, R3, c[0x0][0x1d0], RZ ;  /* 0x0000740003007a10 */ /* 0x000fe20007ffe0ff */
        /* <DEDUP_REMOVED lines=13> */
.L_x_488:
[----:B------:R-:W-:Y:S04]  /*a8d0*/  MOV R2, c[0x0][0x32c] ;  /* 0x0000cb0000027a02 */ /* 0x000fe80000000f00 */
[----:B------:R-:W-:Y:S11]  /*a8e0*/  ISETP.NE.AND P0, PT, R2, 0x1, PT ;  /* 0x000000010200780c */ /* 0x000ff60003f05270 */
[----:B------:R-:W-:Y:S02]  /*a8f0*/  @!UPT UIADD3 URZ, URZ, URZ, URZ ;  /* 0x0000003f3f3ff290 */ /* 0x000fe4000fffe03f */
[----:B------:R-:W-:Y:S05]  /*a900*/  @P0 IMAD.HI.U32 R2, R0, c[0x0][0x330], RZ ;  /* 0x0000cc0000020a27 */ /* 0x000fea00078e00ff */
[----:B------:R-:W-:Y:S02]  /*a910*/  @P0 SHF.R.U32.HI R0, RZ, c[0x0][0x334], R2 ;  /* 0x0000cd00ff000a19 */ /* 0x000fe40000011602 */
.L_x_489:
[----:B------:R-:W-:Y:S05]  /*a920*/  BSYNC B0 ;  /* 0x0000000000007941 */ /* 0x000fea0003800000 */
.L_x_487:
[----:B------:R-:W-:Y:S02]  /*a930*/  IADD3 R2, R10, -0x1, RZ ;  /* 0xffffffff0a027810 */ /* 0x000fe40007ffe0ff */
[C-C-:B------:R-:W-:Y:S02]  /*a940*/  IADD3 R27, R3.reuse, UR10, R5.reuse ;  /* 0x0000000a031b7c10 */ /* 0x140fe4000fffe005 */
[----:B------:R-:W-:Y:S01]  /*a950*/  IADD3 R3, R3, c[0x0][0x328], R5 ;  /* 0x0000ca0003037a10 */ /* 0x000fe20007ffe005 */
[----:B------:R-:W-:Y:S05]  /*a960*/  IMAD R0, R0, c[0x0][0x32c], R2 ;  /* 0x0000cb0000007a24 */ /* 0x000fea00078e0202 */
[----:B------:R-:W-:Y:S02]  /*a970*/  IADD3 R2, R0, c[0x0][0x32c], RZ ;  /* 0x0000cb0000027a10 */ /* 0x000fe40007ffe0ff */
[----:B------:R-:W-:Y:S02]  /*a980*/  IMNMX R0, R27, R0, !PT ;  /* 0x000000001b007217 */ /* 0x000fe40007800200 */
[----:B------:R-:W-:Y:S02]  /*a990*/  IMNMX R2, R3, R2, PT ;  /* 0x0000000203027217 */ /* 0x000fe40003800200 */
.L_x_486:
[----:B------:R-:W-:Y:S01]  /*a9a0*/  ISETP.NE.AND P0, PT, R26, RZ, PT ;  /* 0x000000ff1a00720c */ /* 0x000fe20003f05270 */
[----:B------:R-:W1:Y:S03]  /*a9b0*/  SHFL.IDX PT, R3, R6, 0x2, 0x1c1f ;  /* 0x005c1f0006037f89 */ /* 0x000e6600000e0000 */
[----:B------:R-:W-:Y:S04]  /*a9c0*/  ISETP.GT.AND P0, PT, R0, 0x1, !P0 ;  /* 0x000000010000780c */ /* 0x000fe80004704270 */
[----:B------:R-:W-:Y:S04]  /*a9d0*/  ISETP.LT.OR P0, PT, R2, 0x2, P0 ;  /* 0x000000020200780c */ /* 0x000fe80000701670 */
[----:B------:R-:W-:Y:S02]  /*a9e0*/  FSEL R34, R229, -INF , !P0 ;  /* 0xff800000e5227808 */ /* 0x000fe40004000000 */
[----:B------:R-:W-:Y:S04]  /*a9f0*/  ISETP.NE.AND P0, PT, R25, RZ, PT ;  /* 0x000000ff1900720c */ /* 0x000fe80003f05270 */
        /* <DEDUP_REMOVED lines=79> */
[----:B------:R-:W-:Y:S04]  /*aef0*/  ISETP.GT.AND P0, PT, R0, RZ, !P1 ;  /* 0x000000ff0000720c */ /* 0x000fe80004f04270 */
[----:B------:R-:W-:Y:S04]  /*af00*/  ISETP.LT.OR P0, PT, R2, 0x1, P0 ;  /* 0x000000010200780c */ /* 0x000fe80000701670 */
[----:B------:R-:W-:Y:S02]  /*af10*/  FSEL R31, R239, -INF , !P0 ;  /* 0xff800000ef1f7808 */ /* 0x000fe40004000000 */
[----:B------:R-:W-:Y:S04]  /*af20*/  ISETP.NE.AND P0, PT, R4, RZ, PT ;  /* 0x000000ff0400720c */ /* 0x000fe80003f05270 */
[----:B------:R-:W-:Y:S01]  /*af30*/  ISETP.GT.AND P0, PT, R0, 0x59, !P0 ;  /* 0x000000590000780c */ /* 0x000fe20004704270 */
[--C-:B-1----:R-:W-:Y:S03]  /*af40*/  IMAD.IADD R0, R8, 0x1, R3.reuse ;  /* 0x0000000108007824 */ /* 0x102fe600078e0203 */
[----:B------:R-:W-:Y:S01]  /*af50*/  ISETP.LT.OR P0, PT, R2, 0x5a, P0 ;  /* 0x0000005a0200780c */ /* 0x000fe20000701670 */
[----:B------:R-:W-:Y:S03]  /*af60*/  IMAD.IADD R2, R7, 0x1, R3 ;  /* 0x0000000107027824 */ /* 0x000fe600078e0203 */
[----:B------:R-:W-:Y:S02]  /*af70*/  FSEL R250, R29, -INF , !P0 ;  /* 0xff8000001dfa7808 */ /* 0x000fe40004000000 */
[----:B------:R-:W-:Y:S11]  /*af80*/  PLOP3.LUT P0, PT, PT, PT, UP1, 0x40, 0x0 ;  /* 0x000000000000781c */ /* 0x000ff60003f0e818 */
[----:B------:R-:W-:Y:S02]  /*af90*/  @!UPT UIADD3 URZ, URZ, URZ, URZ ;  /* 0x0000003f3f3ff290 */ /* 0x000fe4000fffe03f */
        /* <DEDUP_REMOVED lines=15> */
.L_x_492:
[----:B------:R-:W-:Y:S04]  /*b090*/  MOV R27, c[0x0][0x32c] ;  /* 0x0000cb00001b7a02 */ /* 0x000fe80000000f00 */
[----:B------:R-:W-:Y:S11]  /*b0a0*/  ISETP.NE.AND P0, PT, R27, 0x1, PT ;  /* 0x000000011b00780c */ /* 0x000ff60003f05270 */
[----:B------:R-:W-:Y:S02]  /*b0b0*/  @!UPT UIADD3 URZ, URZ, URZ, URZ ;  /* 0x0000003f3f3ff290 */ /* 0x000fe4000fffe03f */
[----:B------:R-:W-:Y:S05]  /*b0c0*/  @P0 IMAD.HI.U32 R27, R3, c[0x0][0x330], RZ ;  /* 0x0000cc00031b0a27 */ /* 0x000fea00078e00ff */
[----:B------:R-:W-:Y:S02]  /*b0d0*/  @P0 SHF.R.U32.HI R3, RZ, c[0x0][0x334], R27 ;  /* 0x0000cd00ff030a19 */ /* 0x000fe4000001161b */
.L_x_493:
[----:B------:R-:W-:Y:S05]  /*b0e0*/  BSYNC B0 ;  /* 0x0000000000007941 */ /* 0x000fea0003800000 */
.L_x_491:
[----:B------:R-:W-:Y:S04]  /*b0f0*/  IMAD R27, R225, -0x60, -R46 ;  /* 0xffffffa0e11b7824 */ /* 0x000fe800078e0a2e */
[----:B------:R-:W-:Y:S05]  /*b100*/  IMAD R3, R3, c[0x0][0x32c], R27 ;  /* 0x0000cb0003037a24 */ /* 0x000fea00078e021b */
[----:B------:R-:W-:Y:S02]  /*b110*/  IADD3 R27, R3, c[0x0][0x32c], RZ ;  /* 0x0000cb00031b7a10 */ /* 0x000fe40007ffe0ff */
[----:B------:R-:W-:Y:S02]  /*b120*/  IMNMX R0, R0, R3, !PT ;  /* 0x0000000300007217 */ /* 0x000fe40007800200 */
[----:B------:R-:W-:Y:S02]  /*b130*/  IMNMX R2, R2, R27, PT ;  /* 0x0000001b02027217 */ /* 0x000fe40003800200 */
.L_x_490:
        /* <DEDUP_REMOVED lines=111> */
.L_x_496:
[----:B------:R-:W-:Y:S04]  /*b830*/  MOV R2, c[0x0][0x32c] ;  /* 0x0000cb0000027a02 */ /* 0x000fe80000000f00 */
[----:B------:R-:W-:Y:S11]  /*b840*/  ISETP.NE.AND P0, PT, R2, 0x1, PT ;  /* 0x000000010200780c */ /* 0x000ff60003f05270 */
[----:B------:R-:W-:Y:S02]  /*b850*/  @!UPT UIADD3 URZ, URZ, URZ, URZ ;  /* 0x0000003f3f3ff290 */ /* 0x000fe4000fffe03f */
[----:B------:R-:W-:Y:S05]  /*b860*/  @P0 IMAD.HI.U32 R2, R0, c[0x0][0x330], RZ ;  /* 0x0000cc0000020a27 */ /* 0x000fea00078e00ff */
[----:B------:R-:W-:Y:S02]  /*b870*/  @P0 SHF.R.U32.HI R0, RZ, c[0x0][0x334], R2 ;  /* 0x0000cd00ff000a19 */ /* 0x000fe40000011602 */
.L_x_497:
[----:B------:R-:W-:Y:S05]  /*b880*/  BSYNC B0 ;  /* 0x0000000000007941 */ /* 0x000fea0003800000 */
.L_x_495:
[----:B------:R-:W-:Y:S02]  /*b890*/  IADD3 R10, R10, -0x1, RZ ;  /* 0xffffffff0a0a7810 */ /* 0x000fe40007ffe0ff */
[C-C-:B------:R-:W-:Y:S02]  /*b8a0*/  IADD3 R6, R3.reuse, UR10, R5.reuse ;  /* 0x0000000a03067c10 */ /* 0x140fe4000fffe005 */
[----:B------:R-:W-:Y:S01]  /*b8b0*/  IADD3 R3, R3, c[0x0][0x328], R5 ;  /* 0x0000ca0003037a10 */ /* 0x000fe20007ffe005 */
[----:B------:R-:W-:Y:S05]  /*b8c0*/  IMAD R0, R0, c[0x0][0x32c], R10 ;  /* 0x0000cb0000007a24 */ /* 0x000fea00078e020a */
[----:B------:R-:W-:Y:S02]  /*b8d0*/  IADD3 R2, R0, c[0x0][0x32c], RZ ;  /* 0x0000cb0000027a10 */ /* 0x000fe40007ffe0ff */
[----:B------:R-:W-:Y:S02]  /*b8e0*/  IMNMX R0, R6, R0, !PT ;  /* 0x0000000006007217 */ /* 0x000fe40007800200 */
[----:B------:R-:W-:Y:S02]  /*b8f0*/  IMNMX R2, R3, R2, PT ;  /* 0x0000000203027217 */ /* 0x000fe40003800200 */
.L_x_494:
[----:B------:R-:W-:Y:S02]  /*b900*/  ISETP.GT.AND P0, PT, R0, RZ, !P1 ;  /* 0x000000ff0000720c */ /* 0x000fe40004f04270 */
[----:B------:R-:W-:Y:S02]  /*b910*/  ISETP.NE.AND P1, PT, R23, RZ, PT ;  /* 0x000000ff1700720c */ /* 0x000fe40003f25270 */
[----:B------:R-:W-:Y:S02]  /*b920*/  ISETP.LT.OR P0, PT, R2, 0x1, P0 ;  /* 0x000000010200780c */ /* 0x000fe40000701670 */
[----:B------:R-:W-:Y:S02]  /*b930*/  FMNMX.FTZ R72, R30, R100, !PT ;  /* 0x000000641e487209 */ /* 0x000fe40007810000 */
[----:B------:R-:W-:Y:S02]  /*b940*/  FSEL R8, R251, -INF , !P0 ;  /* 0xff800000fb087808 */ /* 0x000fe40004000000 */
[----:B------:R-:W-:Y:S02]  /*b950*/  ISETP.NE.AND P0, PT, R26, RZ, PT ;  /* 0x000000ff1a00720c */ /* 0x000fe40003f05270 */
[----:B------:R-:W-:Y:S02]  /*b960*/  FMNMX.FTZ R72, R32, R72, !PT ;  /* 0x0000004820487209 */ /* 0x000fe40007810000 */
[----:B------:R-:W-:Y:S02]  /*b970*/  ISETP.GT.AND P0, PT, R0, 0x1, !P0 ;  /* 0x000000010000780c */ /* 0x000fe40004704270 */
[----:B------:R-:W-:Y:S02]  /*b980*/  FMNMX.FTZ R72, R36, R72, !PT ;  /* 0x0000004824487209 */ /* 0x000fe40007810000 */
        /* <DEDUP_REMOVED lines=37> */
[----:B------:R-:W-:Y:S01]  /*bbe0*/  FMNMX.FTZ R3, R49, R3, !PT ;  /* 0x0000000331037209 */ /* 0x000fe20007810000 */
[----:B------:R-:W-:Y:S01]  /*bbf0*/  LDSM.16.MT88.4 R20, [R209+0x100] ;  /* 0x00010000d114783b */ /* 0x000fe20000004200 */
[----:B------:R-:W-:Y:S02]  /*bc00*/  ISETP.GT.AND P0, PT, R0, 0x19, !P0 ;  /* 0x000000190000780c */ /* 0x000fe40004704270 */
[----:B------:R-:W-:Y:S02]  /*bc10*/  FMNMX.FTZ R72, R177, R72, !PT ;  /* 0x00000048b1487209 */ /* 0x000fe40007810000 */
[----:B------:R-:W-:Y:S02]  /*bc20*/  ISETP.LT.OR P0, PT, R2, 0x1a, P0 ;  /* 0x0000001a0200780c */ /* 0x000fe40000701670 */
[----:B------:R-:W-:Y:S02]  /*bc30*/  FMNMX.FTZ R3, R94, R3, !PT ;  /* 0x000000035e037209 */ /* 0x000fe40007810000 */
[----:B------:R-:W-:Y:S02]  /*bc40*/  FSEL R88, R231, -INF , !P0 ;  /* 0xff800000e7587808 */ /* 0x000fe40004000000 */
[----:B------:R-:W-:Y:S02]  /*bc50*/  FMNMX.FTZ R72, R182, R72, !PT ;  /* 0x00000048b6487209 */ /* 0x000fe40007810000 */
[----:B------:R-:W-:Y:S02]  /*bc60*/  ISETP.NE.AND P0, PT, R19, RZ, PT ;  /* 0x000000ff1300720c */ /* 0x000fe40003f05270 */
[----:B------:R-:W-:Y:S02]  /*bc70*/  FMNMX.FTZ R3, R95, R3, !PT ;  /* 0x000000035f037209 */ /* 0x000fe40007810000 */
[----:B------:R-:W-:Y:S02]  /*bc80*/  ISETP.GT.AND P0, PT, R0, 0x20, !P0 ;  /* 0x000000200000780c */ /* 0x000fe40004704270 */
[----:B------:R-:W-:Y:S02]  /*bc90*/  FMNMX.FTZ R72, R187, R72, !PT ;  /* 0x00000048bb487209 */ /* 0x000fe40007810000 */
[----:B------:R-:W-:Y:S02]  /*bca0*/  FMNMX.FTZ R3, R173, R3, !PT ;  /* 0x00000003ad037209 */ /* 0x000fe40007810000 */
[----:B------:R-:W-:Y:S02]  /*bcb0*/  ISETP.LT.OR P0, PT, R2, 0x21, P0 ;  /* 0x000000210200780c */ /* 0x000fe40000701670 */
[----:B------:R-:W-:Y:S02]  /*bcc0*/  FMNMX.FTZ R72, R195, R72, !PT ;  /* 0x00000048c3487209 */ /* 0x000fe40007810000 */
[----:B------:R-:W-:Y:S02]  /*bcd0*/  FMNMX.FTZ R3, R175, R3, !PT ;  /* 0x00000003af037209 */ /* 0x000fe40007810000 */
[----:B------:R-:W-:Y:S02]  /*bce0*/  FSEL R98, R200, -INF , !P0 ;  /* 0xff800000c8627808 */ /* 0x000fe40004000000 */
[----:B------:R-:W-:Y:S02]  /*bcf0*/  ISETP.NE.AND P0, PT, R18, RZ, PT ;  /* 0x000000ff1200720c */ /* 0x000fe40003f05270 */
[----:B------:R-:W-:Y:S02]  /*bd00*/  FMNMX.FTZ R72, R198, R72, !PT ;  /* 0x00000048c6487209 */ /* 0x000fe40007810000 */
[----:B------:R-:W-:Y:S02]  /*bd10*/  FMNMX.FTZ R3, R183, R3, !PT ;  /* 0x00000003b7037209 */ /* 0x000fe40007810000 */
[----:B------:R-:W-:Y:S02]  /*bd20*/  FMNMX.FTZ R72, R204, R72, !PT ;  /* 0x00000048cc487209 */ /* 0x000fe40007810000 */
[----:B------:R-:W-:Y:S02]  /*bd30*/  ISETP.GT.AND P0, PT, R0, 0x21, !P0 ;  /* 0x000000210000780c */ /* 0x000fe40004704270 */
        /* <DEDUP_REMOVED lines=15> */
[----:B------:R-:W-:Y:S02]  /*be30*/  FMNMX.FTZ R72, R247, R72, !PT ;  /* 0x00000048f7487209 */ /* 0x000fe40007810000 */
[----:B------:R-:W-:Y:S02]  /*be40*/  ISETP.NE.AND P0, PT, R16, RZ, PT ;  /* 0x000000ff1000720c */ /* 0x000fe40003f05270 */
[----:B------:R-:W-:Y:S02]  /*be50*/  FMNMX.FTZ R3, R229, R3, !PT ;  /* 0x00000003e5037209 */ /* 0x000fe40007810000 */
[----:B------:R-:W-:Y:S02]  /*be60*/  FMNMX.FTZ R72, R252, R72, !PT ;  /* 0x00000048fc487209 */ /* 0x000fe40007810000 */
[----:B------:R-:W-:Y:S02]  /*be70*/  ISETP.GT.AND P0, PT, R0, 0x29, !P0 ;  /* 0x000000290000780c */ /* 0x000fe40004704270 */
[----:B------:R-:W-:Y:S02]  /*be80*/  FMNMX.FTZ R3, R230, R3, !PT ;  /* 0x00000003e6037209 */ /* 0x000fe40007810000 */
[----:B------:R-:W-:Y:S02]  /*be90*/  FMNMX.FTZ R72, R84, R72, !PT ;  /* 0x0000004854487209 */ /* 0x000fe40007810000 */
[----:B------:R-:W-:Y:S02]  /*bea0*/  ISETP.LT.OR P0, PT, R2, 0x2a, P0 ;  /* 0x0000002a0200780c */ /* 0x000fe40000701670 */
[----:B------:R-:W-:Y:S01]  /*beb0*/  FMNMX.FTZ R3, R242, R3, !PT ;  /* 0x00000003f2037209 */ /* 0x000fe20007810000 */
[----:B------:R-:W-:Y:S01]  /*bec0*/  SHFL.BFLY PT, R5, R72, 0x2, 0x1f ;  /* 0x0c401f0048057f89 */ /* 0x000fe200000e0000 */
        /* <DEDUP_REMOVED lines=8> */
[----:B------:R-:W-:Y:S01]  /*bf50*/  ISETP.NE.AND P0, PT, R14, RZ, PT ;  /* 0x000000ff0e00720c */ /* 0x000fe20003f05270 */
[----:B------:R-:W1:Y:S01]  /*bf60*/  SHFL.BFLY PT, R6, R3, 0x2, 0x1f ;  /* 0x0c401f0003067f89 */ /* 0x000e6200000e0000 */
[----:B------:R-:W-:Y:S02]  /*bf70*/  ISETP.NE.AND P1, PT, R12, RZ, PT ;  /* 0x000000ff0c00720c */ /* 0x000fe40003f25270 */
[C---:B------:R-:W-:Y:S02]  /*bf80*/  ISETP.GT.AND P0, PT, R0.reuse, 0x31, !P0 ;  /* 0x000000310000780c */ /* 0x040fe40004704270 */
[----:B------:R-:W-:Y:S02]  /*bf90*/  ISETP.GT.AND P5, PT, R0, 0x58, !P5 ;  /* 0x000000580000780c */ /* 0x000fe40006fa4270 */
[----:B------:R-:W-:Y:S04]  /*bfa0*/  ISETP.LT.OR P0, PT, R2, 0x32, P0 ;  /* 0x000000320200780c */ /* 0x000fe80000701670 */
[----:B------:R-:W-:Y:S02]  /*bfb0*/  FSEL R180, R180, -INF , !P0 ;  /* 0xff800000b4b47808 */ /* 0x000fe40004000000 */
[----:B------:R-:W-:Y:S04]  /*bfc0*/  ISETP.NE.AND P0, PT, R13, RZ, PT ;  /* 0x000000ff0d00720c */ /* 0x000fe80003f05270 */
[----:B------:R-:W-:Y:S04]  /*bfd0*/  ISETP.GT.AND P0, PT, R0, 0x38, !P0 ;  /* 0x000000380000780c */ /* 0x000fe80004704270 */
[----:B------:R-:W-:Y:S02]  /*bfe0*/  ISETP.LT.OR P0, PT, R2, 0x39, P0 ;  /* 0x000000390200780c */ /* 0x000fe40000701670 */
[----:B-1----:R-:W-:Y:S02]  /*bff0*/  FMNMX.FTZ R3, R3, R6, !PT ;  /* 0x0000000603037209 */ /* 0x002fe40007810000 */
[----:B------:R-:W-:Y:S02]  /*c000*/  FMNMX.FTZ R72, R72, R5, !PT ;  /* 0x0000000548487209 */ /* 0x000fe40007810000 */
[----:B------:R-:W-:Y:S01]  /*c010*/  FSEL R179, R179, -INF , !P0 ;  /* 0xff800000b3b37808 */ /* 0x000fe20004000000 */
[----:B------:R-:W-:Y:S01]  /*c020*/  SHFL.BFLY PT, R71, R3, 0x1, 0x1f ;  /* 0x0c201f0003477f89 */ /* 0x000fe200000e0000 */
[----:B------:R-:W-:Y:S02]  /*c030*/  ISETP.GT.AND P0, PT, R0, 0x39, !P1 ;  /* 0x000000390000780c */ /* 0x000fe40004f04270 */
[----:B------:R-:W-:Y:S02]  /*c040*/  FMNMX.FTZ R5, R8, R103, !PT ;  /* 0x0000006708057209 */ /* 0x000fe40007810000 */
[----:B------:R-:W-:Y:S02]  /*c050*/  ISETP.LT.OR P0, PT, R2, 0x3a, P0 ;  /* 0x0000003a0200780c */ /* 0x000fe40000701670 */
[----:B------:R-:W-:Y:S01]  /*c060*/  FMNMX.FTZ R5, R10, R5, !PT ;  /* 0x000000050a057209 */ /* 0x000fe20007810000 */
[----:B------:R-:W1:Y:S01]  /*c070*/  SHFL.BFLY PT, R7, R72, 0x1, 0x1f ;  /* 0x0c201f0048077f89 */ /* 0x000e6200000e0000 */
[----:B------:R-:W-:Y:S02]  /*c080*/  FSEL R178, R178, -INF , !P0 ;  /* 0xff800000b2b27808 */ /* 0x000fe40004000000 */
[----:B------:R-:W-:Y:S02]  /*c090*/  ISETP.GT.AND P0, PT, R0, 0x40, !P4 ;  /* 0x000000400000780c */ /* 0x000fe40006704270 */
[----:B------:R-:W-:Y:S02]  /*c0a0*/  ISETP.NE.AND P4, PT, R4, RZ, PT ;  /* 0x000000ff0400720c */ /* 0x000fe40003f85270 */
        /* <DEDUP_REMOVED lines=8> */
[----:B------:R-:W-:Y:S02]  /*c130*/  FMNMX.FTZ R4, R35, R4, !PT ;  /* 0x0000000423047209 */ /* 0x000fe40007810000 */
[----:B-1----:R-:W-:Y:S02]  /*c140*/  FMNMX.FTZ R72, R72, R7, !PT ;  /* 0x0000000748487209 */ /* 0x002fe40007810000 */
[----:B------:R-:W-:Y:S02]  /*c150*/  ISETP.GT.AND P0, PT, R0, 0x48, !P2 ;  /* 0x000000480000780c */ /* 0x000fe40005704270 */
[C---:B------:R-:W-:Y:S01]  /*c160*/  FSETP.NEU.FTZ.AND P2, PT, R72.reuse, -INF , PT ;  /* 0xff8000004800780b */ /* 0x040fe20003f5d000 */
[----:B------:R-:W-:Y:S01]  /*c170*/  FMUL.FTZ R74, R72, c[0x0][0x2d0] ;  /* 0x0000b400484a7a20 */ /* 0x000fe20000410000 */
[----:B------:R-:W-:Y:S02]  /*c180*/  FMNMX.FTZ R4, R46, R4, !PT ;  /* 0x000000042e047209 */ /* 0x000fe40007810000 */
[----:B------:R-:W-:Y:S02]  /*c190*/  FMNMX.FTZ R71, R3, R71, !PT ;  /* 0x0000004703477209 */ /* 0x000fe40007810000 */
[----:B------:R-:W-:Y:S02]  /*c1a0*/  FSEL R74, R74, RZ, P2 ;  /* 0x000000ff4a4a7208 */ /* 0x000fe40001000000 */
[----:B------:R-:W-:Y:S01]  /*c1b0*/  FMNMX.FTZ R4, R48, R4, !PT ;  /* 0x0000000430047209 */ /* 0x000fe20007810000 */
[----:B------:R-:W-:Y:S01]  /*c1c0*/  FMUL.FTZ R75, R71, c[0x0][0x2d0] ;  /* 0x0000b400474b7a20 */ /* 0x000fe20000410000 */
[----:B------:R-:W-:Y:S01]  /*c1d0*/  FMNMX.FTZ R5, R25, R5, !PT ;  /* 0x0000000519057209 */ /* 0x000fe20007810000 */
[--C-:B------:R-:W-:Y:S01]  /*c1e0*/  FFMA.FTZ R3, R36, c[0x0][0x2d0], -R74.reuse ;  /* 0x0000b40024037a23 */ /* 0x100fe2000001084a */
[----:B------:R-:W-:Y:S01]  /*c1f0*/  FMNMX.FTZ R4, R50, R4, !PT ;  /* 0x0000000432047209 */ /* 0x000fe20007810000 */
[--C-:B------:R-:W-:Y:S01]  /*c200*/  FFMA.FTZ R16, R45, c[0x0][0x2d0], -R74.reuse ;  /* 0x0000b4002d107a23 */ /* 0x100fe2000001084a */
[----:B------:R-:W-:Y:S01]  /*c210*/  ISETP.LT.OR P0, PT, R2, 0x49, P0 ;  /* 0x000000490200780c */ /* 0x000fe20000701670 */
[----:B------:R1:W-:Y:S01]  /*c220*/  MUFU.EX2 R93, R3 ;  /* 0x00000003005d7308 */ /* 0x0003e20000000800 */
        /* <DEDUP_REMOVED lines=11> */
[--C-:B------:R-:W-:Y:S01]  /*c2e0*/  FFMA.FTZ R5, R30, c[0x0][0x2d0], -R74.reuse ;  /* 0x0000b4001e057a23 */ /* 0x100fe2000001084a */
[----:B------:R-:W-:Y:S01]  /*c2f0*/  FMNMX.FTZ R4, R184, R4, !PT ;  /* 0x00000004b8047209 */ /* 0x000fe20007810000 */
[--C-:B-1----:R-:W-:Y:S01]  /*c300*/  FFMA.FTZ R3, R38, c[0x0][0x2d0], -R74.reuse ;  /* 0x0000b40026037a23 */ /* 0x102fe2000001084a */
[----:B------:R-:W-:Y:S01]  /*c310*/  FSEL R192, R186, -INF , !P0 ;  /* 0xff800000bac07808 */ /* 0x000fe20004000000 */
[----:B------:R1:W-:Y:S01]  /*c320*/  MUFU.EX2 R245, R5 ;  /* 0x0000000500f57308 */ /* 0x0003e20000000800 */
[----:B------:R-:W-:Y:S02]  /*c330*/  FMNMX.FTZ R4, R188, R4, !PT ;  /* 0x00000004bc047209 */ /* 0x000fe40007810000 */
[----:B------:R-:W-:Y:S02]  /*c340*/  ISETP.GT.AND P4, PT, R0, 0x59, !P4 ;  /* 0x000000590000780c */ /* 0x000fe40006784270 */
[----:B------:R-:W-:Y:S02]  /*c350*/  FMNMX.FTZ R4, R189, R4, !PT ;  /* 0x00000004bd047209 */ /* 0x000fe40007810000 */
[----:B------:R-:W-:Y:S02]  /*c360*/  ISETP.NE.AND P1, PT, R11, RZ, PT ;  /* 0x000000ff0b00720c */ /* 0x000fe40003f25270 */
[----:B------:R-:W-:Y:S01]  /*c370*/  FMNMX.FTZ R4, R190, R4, !PT ;  /* 0x00000004be047209 */ /* 0x000fe20007810000 */
[----:B------:R2:W3:Y:S01]  /*c380*/  MUFU.EX2 R86, R3 ;  /* 0x0000000300567308 */ /* 0x0004e20000000800 */
[----:B------:R-:W-:Y:S02]  /*c390*/  ISETP.GT.AND P0, PT, R0, 0x49, !P1 ;  /* 0x000000490000780c */ /* 0x000fe40004f04270 */
[----:B------:R-:W-:Y:S02]  /*c3a0*/  FMNMX.FTZ R4, R202, R4, !PT ;  /* 0x00000004ca047209 */ /* 0x000fe40007810000 */
[----:B------:R-:W-:Y:S02]  /*c3b0*/  FSETP.NEU.FTZ.AND P1, PT, R71, -INF , PT ;  /* 0xff8000004700780b */ /* 0x000fe40003f3d000 */
[----:B------:R-:W-:Y:S02]  /*c3c0*/  FMNMX.FTZ R4, R206, R4, !PT ;  /* 0x00000004ce047209 */ /* 0x000fe40007810000 */
[----:B------:R-:W-:Y:S02]  /*c3d0*/  FMNMX.FTZ R6, R168, R6, !PT ;  /* 0x00000006a8067209 */ /* 0x000fe40007810000 */
[----:B------:R-:W-:Y:S02]  /*c3e0*/  FSEL R75, R75, RZ, P1 ;  /* 0x000000ff4b4b7208 */ /* 0x000fe40000800000 */
[----:B------:R-:W-:Y:S02]  /*c3f0*/  FMNMX.FTZ R4, R207, R4, !PT ;  /* 0x00000004cf047209 */ /* 0x000fe40007810000 */
[----:B-1----:R-:W-:Y:S01]  /*c400*/  FMNMX.FTZ R5, R169, R6, !PT ;  /* 0x00000006a9057209 */ /* 0x002fe20007810000 */
[----:B------:R-:W-:Y:S01]  /*c410*/  FFMA.FTZ R6, R32, c[0x0][0x2d0], -R74 ;  /* 0x0000b40020067a23 */ /* 0x000fe2000001084a */
[----:B------:R-:W-:Y:S01]  /*c420*/  FMNMX.FTZ R4, R226, R4, !PT ;  /* 0x00000004e2047209 */ /* 0x000fe20007810000 */
[--C-:B------:R-:W-:Y:S01]  /*c430*/  FFMA.FTZ R12, R43, c[0x0][0x2d0], -R75.reuse ;  /* 0x0000b4002b0c7a23 */ /* 0x100fe2000001084b */
[----:B------:R-:W-:Y:S01]  /*c440*/  FMNMX.FTZ R5, R170, R5, !PT ;  /* 0x00000005aa057209 */ /* 0x000fe20007810000 */
[----:B------:R-:W1:Y:S01]  /*c450*/  MUFU.EX2 R61, R6 ;  /* 0x00000006003d7308 */ /* 0x000e620000000800 */
[----:B------:R-:W-:Y:S02]  /*c460*/  FMNMX.FTZ R4, R237, R4, !PT ;  /* 0x00000004ed047209 */ /* 0x000fe40007810000 */
[----:B------:R-:W-:Y:S01]  /*c470*/  FMNMX.FTZ R5, R181, R5, !PT ;  /* 0x00000005b5057209 */ /* 0x000fe20007810000 */
[--C-:B--2---:R-:W-:Y:S01]  /*c480*/  FFMA.FTZ R3, R31, c[0x0][0x2d0], -R75.reuse ;  /* 0x0000b4001f037a23 */ /* 0x104fe2000001084b */
[----:B------:R-:W-:Y:S02]  /*c490*/  ISETP.LT.OR P0, PT, R2, 0x4a, P0 ;  /* 0x0000004a0200780c */ /* 0x000fe40000701670 */
[----:B------:R-:W-:Y:S02]  /*c4a0*/  FMNMX.FTZ R5, R180, R5, !PT ;  /* 0x00000005b4057209 */ /* 0x000fe40007810000 */
[----:B------:R-:W-:Y:S01]  /*c4b0*/  FSEL R186, R79, -INF , !P0 ;  /* 0xff8000004fba7808 */ /* 0x000fe20004000000 */
[----:B------:R2:W-:Y:S01]  /*c4c0*/  MUFU.EX2 R249, R3 ;  /* 0x0000000300f97308 */ /* 0x0005e20000000800 */
[----:B------:R-:W-:Y:S02]  /*c4d0*/  FMNMX.FTZ R4, R238, R4, !PT ;  /* 0x00000004ee047209 */ /* 0x000fe40007810000 */
[----:B------:R-:W-:Y:S02]  /*c4e0*/  FMNMX.FTZ R5, R179, R5, !PT ;  /* 0x00000005b3057209 */ /* 0x000fe40007810000 */
[----:B------:R-:W-:Y:S02]  /*c4f0*/  FMNMX.FTZ R4, R239, R4, !PT ;  /* 0x00000004ef047209 */ /* 0x000fe40007810000 */
[----:B------:R-:W-:Y:S02]  /*c500*/  FMNMX.FTZ R5, R178, R5, !PT ;  /* 0x00000005b2057209 */ /* 0x000fe40007810000 */
[----:B------:R-:W-:Y:S02]  /*c510*/  FMNMX.FTZ R4, R240, R4, !PT ;  /* 0x00000004f0047209 */ /* 0x000fe40007810000 */
[----:B------:R-:W-:Y:S02]  /*c520*/  FMNMX.FTZ R5, R199, R5, !PT ;  /* 0x00000005c7057209 */ /* 0x000fe40007810000 */
[----:B------:R-:W-:Y:S01]  /*c530*/  ISETP.NE.AND P3, PT, R9, RZ, PT ;  /* 0x000000ff0900720c */ /* 0x000fe20003f65270 */
[----:B------:R-:W4:Y:S01]  /*c540*/  SHFL.BFLY PT, R7, R4, 0x2, 0x1f ;  /* 0x0c401f0004077f89 */ /* 0x000f2200000e0000 */
[----:B------:R-:W-:Y:S02]  /*c550*/  FMNMX.FTZ R5, R201, R5, !PT ;  /* 0x00000005c9057209 */ /* 0x000fe40007810000 */
[----:B------:R-:W-:Y:S01]  /*c560*/  ISETP.NE.AND P0, PT, R28, RZ, PT ;  /* 0x000000ff1c00720c */ /* 0x000fe20003f05270 */
[--C-:B------:R-:W-:Y:S01]  /*c570*/  FFMA.FTZ R28, R49, c[0x0][0x2d0], -R75.reuse ;  /* 0x0000b400311c7a23 */ /* 0x100fe2000001084b */
[C---:B------:R-:W-:Y:S02]  /*c580*/  ISETP.GT.AND P3, PT, R0.reuse, 0x50, !P3 ;  /* 0x000000500000780c */ /* 0x040fe40005f64270 */
[----:B------:R-:W-:Y:S02]  /*c590*/  ISETP.GT.AND P0, PT, R0, 0x51, !P0 ;  /* 0x000000510000780c */ /* 0x000fe40004704270 */
[----:B------:R-:W-:Y:S02]  /*c5a0*/  ISETP.LT.OR P3, PT, R2, 0x51, P3 ;  /* 0x000000510200780c */ /* 0x000fe40001f61670 */
[----:B--2---:R-:W-:Y:S02]  /*c5b0*/  FMNMX.FTZ R3, R192, R5, !PT ;  /* 0x00000005c0037209 */ /* 0x004fe40007810000 */
[----:B------:R-:W-:Y:S02]  /*c5c0*/  ISETP.LT.OR P0, PT, R2, 0x52, P0 ;  /* 0x000000520200780c */ /* 0x000fe40000701670 */
[----:B------:R-:W-:Y:S01]  /*c5d0*/  FMNMX.FTZ R0, R186, R3, !PT ;  /* 0x00000003ba007209 */ /* 0x000fe20007810000 */
[--C-:B------:R-:W-:Y:S01]  /*c5e0*/  FFMA.FTZ R3, R34, c[0x0][0x2d0], -R75.reuse ;  /* 0x0000b40022037a23 */ /* 0x100fe2000001084b */
[----:B------:R-:W-:Y:S02]  /*c5f0*/  FSEL R196, R91, -INF , !P0 ;  /* 0xff8000005bc47808 */ /* 0x000fe40004000000 */
[----:B------:R-:W-:Y:S01]  /*c600*/  ISETP.LT.OR P0, PT, R2, 0x5a, P4 ;  /* 0x0000005a0200780c */ /* 0x000fe20002701670 */
[----:B------:R2:W5:Y:S01]  /*c610*/  MUFU.EX2 R60, R3 ;  /* 0x00000003003c7308 */ /* 0x0005620000000800 */
[----:B------:R-:W-:Y:S02]  /*c620*/  FSEL R194, R78, -INF , !P3 ;  /* 0xff8000004ec27808 */ /* 0x000fe40005800000 */
[----:B------:R-:W-:Y:S02]  /*c630*/  FSEL R73, R59, -INF , !P0 ;  /* 0xff8000003b497808 */ /* 0x000fe40004000000 */
[----:B----4-:R-:W-:Y:S02]  /*c640*/  FMNMX.FTZ R4, R4, R7, !PT ;  /* 0x0000000704047209 */ /* 0x010fe40007810000 */
[----:B------:R-:W-:Y:S01]  /*c650*/  ISETP.LT.OR P3, PT, R2, 0x59, P5 ;  /* 0x000000590200780c */ /* 0x000fe20002f61670 */
[--C-:B------:R-:W-:Y:S01]  /*c660*/  FFMA.FTZ R2, R37, c[0x0][0x2d0], -R75.reuse ;  /* 0x0000b40025027a23 */ /* 0x100fe2000001084b */
[----:B---3--:R-:W-:Y:S01]  /*c670*/  F2FP.PACK_AB R78, R86, R93 ;  /* 0x0000005d564e723e */ /* 0x008fe200000000ff */
[----:B------:R-:W3:Y:S01]  /*c680*/  SHFL.BFLY PT, R70, R4, 0x1, 0x1f ;  /* 0x0c201f0004467f89 */ /* 0x000ee200000e0000 */
[----:B------:R-:W-:Y:S01]  /*c690*/  FSEL R197, R63, -INF , !P3 ;  /* 0xff8000003fc57808 */ /* 0x000fe20005800000 */
[----:B------:R4:W-:Y:S01]  /*c6a0*/  MUFU.EX2 R92, R2 ;  /* 0x00000002005c7308 */ /* 0x0009e20000000800 */
[----:B------:R-:W-:Y:S02]  /*c6b0*/  FMNMX.FTZ R0, R194, R0, !PT ;  /* 0x00000000c2007209 */ /* 0x000fe40007810000 */
[----:B-1----:R-:W-:Y:S02]  /*c6c0*/  F2FP.PACK_AB R76, R61, R245 ;  /* 0x000000f53d4c723e */ /* 0x002fe400000000ff */
[----:B------:R-:W-:Y:S04]  /*c6d0*/  FMNMX.FTZ R0, R196, R0, !PT ;  /* 0x00000000c4007209 */ /* 0x000fe80007810000 */
[----:B------:R-:W-:Y:S01]  /*c6e0*/  FMNMX.FTZ R0, R197, R0, !PT ;  /* 0x00000000c5007209 */ /* 0x000fe20007810000 */
[----:B------:R-:W-:Y:S01]  /*c6f0*/  MUFU.EX2 R63, R28 ;  /* 0x0000001c003f7308 */ /* 0x000fe20000000800 */
[----:B--2---:R-:W-:Y:S02]  /*c700*/  FFMA.FTZ R3, R39, c[0x0][0x2d0], -R75 ;  /* 0x0000b40027037a23 */ /* 0x004fe4000001084b */
[----:B------:R-:W-:Y:S01]  /*c710*/  FMNMX.FTZ R0, R73, R0, !PT ;  /* 0x0000000049007209 */ /* 0x000fe20007810000 */
[----:B------:R-:W-:Y:S01]  /*c720*/  LDSM.16.MT88.4 R36, [R212+0x100] ;  /* 0x00010000d424783b */ /* 0x000fe20000004200 */
[----:B-----5:R-:W-:Y:S05]  /*c730*/  F2FP.PACK_AB R77, R60, R249 ;  /* 0x000000f93c4d723e */ /* 0x020fea00000000ff */
[----:B------:R1:W2:Y:S01]  /*c740*/  MUFU.EX2 R85, R3 ;  /* 0x0000000300557308 */ /* 0x0002a20000000800 */
[----:B---3--:R-:W-:Y:S01]  /*c750*/  FMNMX.FTZ R70, R4, R70, !PT ;  /* 0x0000004604467209 */ /* 0x008fe20007810000 */
[----:B----4-:R-:W3:Y:S03]  /*c760*/  SHFL.BFLY PT, R2, R0, 0x2, 0x1f ;  /* 0x0c401f0000027f89 */ /* 0x010ee600000e0000 */
[C---:B------:R-:W-:Y:S01]  /*c770*/  FSETP.NEU.FTZ.AND P0, PT, R70.reuse, -INF , PT ;  /* 0xff8000004600780b */ /* 0x040fe20003f1d000 */
[----:B------:R-:W-:Y:S05]  /*c780*/  FMUL.FTZ R96, R70, c[0x0][0x2d0] ;  /* 0x0000b40046607a20 */ /* 0x000fea0000410000 */
[----:B------:R-:W-:Y:S05]  /*c790*/  FSEL R96, R96, RZ, P0 ;  /* 0x000000ff60607208 */ /* 0x000fea0000000000 */
[--C-:B------:R-:W-:Y:S02]  /*c7a0*/  FFMA.FTZ R4, R35, c[0x0][0x2d0], -R96.reuse ;  /* 0x0000b40023047a23 */ /* 0x100fe40000010860 */
[--C-:B------:R-:W-:Y:S02]  /*c7b0*/  FFMA.FTZ R32, R46, c[0x0][0x2d0], -R96.reuse ;  /* 0x0000b4002e207a23 */ /* 0x100fe40000010860 */
[----:B------:R-:W-:Y:S01]  /*c7c0*/  MUFU.EX2 R52, R4 ;  /* 0x0000000400347308 */ /* 0x000fe20000000800 */
[--C-:B-1----:R-:W-:Y:S01]  /*c7d0*/  FFMA.FTZ R3, R27, c[0x0][0x2d0], -R96.reuse ;  /* 0x0000b4001b037a23 */ /* 0x102fe20000010860 */
[----:B--2---:R-:W-:Y:S08]  /*c7e0*/  F2FP.PACK_AB R79, R85, R92 ;  /* 0x0000005c554f723e */ /* 0x004ff000000000ff */
[----:B------:R1:W-:Y:S02]  /*c7f0*/  MUFU.EX2 R251, R3 ;  /* 0x0000000300fb7308 */ /* 0x0003e40000000800 */
[--C-:B-1----:R-:W-:Y:S08]  /*c800*/  FFMA.FTZ R3, R29, c[0x0][0x2d0], -R96.reuse ;  /* 0x0000b4001d037a23 */ /* 0x102ff00000010860 */
[----:B------:R1:W2:Y:S02]  /*c810*/  MUFU.EX2 R246, R3 ;  /* 0x0000000300f67308 */ /* 0x0002a40000000800 */
[----:B-1----:R-:W-:Y:S01]  /*c820*/  FFMA.FTZ R3, R33, c[0x0][0x2d0], -R96 ;  /* 0x0000b40021037a23 */ /* 0x002fe20000010860 */
[----:B--2---:R-:W-:Y:S07]  /*c830*/  F2FP.PACK_AB R64, R246, R251 ;  /* 0x000000fbf640723e */ /* 0x004fee00000000ff */
[----:B------:R-:W-:Y:S10]  /*c840*/  MUFU.EX2 R33, R16 ;  /* 0x0000001000217308 */ /* 0x000ff40000000800 */
[----:B------:R3:W-:Y:S02]  /*c850*/  MUFU.EX2 R89, R3 ;  /* 0x0000000300597308 */ /* 0x0007e40000000800 */
[----:B---3--:R-:W-:Y:S01]  /*c860*/  FMNMX.FTZ R3, R0, R2, !PT ;  /* 0x0000000200037209 */ /* 0x008fe20007810000 */
[----:B------:R-:W-:Y:S01]  /*c870*/  FFMA.FTZ R2, R40, c[0x0][0x2d0], -R74 ;  /* 0x0000b40028027a23 */ /* 0x000fe2000001084a */
[----:B------:R-:W-:Y:S01]  /*c880*/  FSEL R0, R72, RZ, P2 ;  /* 0x000000ff48007208 */ /* 0x000fe20001000000 */
[----:B------:R-:W-:Y:S05]  /*c890*/  FFMA.FTZ R40, R50, c[0x0][0x2d0], -R96 ;  /* 0x0000b40032287a23 */ /* 0x000fea0000010860 */
[----:B------:R1:W-:Y:S01]  /*c8a0*/  MUFU.EX2 R80, R2 ;  /* 0x0000000200507308 */ /* 0x0003e20000000800 */
[----:B------:R-:W2:Y:S01]  /*c8b0*/  SHFL.BFLY PT, R4, R3, 0x1, 0x1f ;  /* 0x0c201f0003047f89 */ /* 0x000ea200000e0000 */
[----:B------:R-:W-:Y:S04]  /*c8c0*/  FADD.FTZ R0, -R0, R100 ;  /* 0x0000006400007221 */ /* 0x000fe80000010100 */
[----:B------:R-:W-:Y:S04]  /*c8d0*/  FMUL.FTZ R0, R0, c[0x0][0x2d0] ;  /* 0x0000b40000007a20 */ /* 0x000fe80000410000 */
[----:B------:R3:W4:Y:S01]  /*c8e0*/  MUFU.EX2 R69, R0 ;  /* 0x0000000000457308 */ /* 0x0007220000000800 */
[----:B-1----:R-:W-:Y:S02]  /*c8f0*/  FSEL R2, R71, RZ, P1 ;  /* 0x000000ff47027208 */ /* 0x002fe40000800000 */
[----:B--2---:R-:W-:Y:S03]  /*c900*/  FMNMX.FTZ R3, R3, R4, !PT ;  /* 0x0000000403037209 */ /* 0x004fe60007810000 */
[----:B------:R-:W-:Y:S02]  /*c910*/  FADD.FTZ R2, -R2, R101 ;  /* 0x0000006502027221 */ /* 0x000fe40000010100 */
[----:B------:R-:W-:Y:S02]  /*c920*/  FMUL.FTZ R97, R3, c[0x0][0x2d0] ;  /* 0x0000b40003617a20 */ /* 0x000fe40000410000 */
[----:B------:R-:W-:Y:S01]  /*c930*/  FMUL.FTZ R2, R2, c[0x0][0x2d0] ;  /* 0x0000b40002027a20 */ /* 0x000fe20000410000 */
[----:B---3--:R-:W-:Y:S01]  /*c940*/  FSEL R0, R70, RZ, P0 ;  /* 0x000000ff46007208 */ /* 0x008fe20000000000 */
[----:B----4-:R-:W-:Y:S01]  /*c950*/  FMUL.FTZ R16, R69, R116 ;  /* 0x0000007445107220 */ /* 0x010fe20000410000 */
[----:B------:R-:W-:Y:S01]  /*c960*/  FSETP.NEU.FTZ.AND P0, PT, R3, -INF , PT ;  /* 0xff8000000300780b */ /* 0x000fe20003f1d000 */
[----:B------:R-:W1:Y:S01]  /*c970*/  MUFU.EX2 R68, R2 ;  /* 0x0000000200447308 */ /* 0x000e620000000800 */
[----:B------:R-:W-:Y:S02]  /*c980*/  FMUL.FTZ R5, R69, R105 ;  /* 0x0000006945057220 */ /* 0x000fe40000410000 */
[----:B------:R-:W-:Y:S01]  /*c990*/  FADD.FTZ R0, -R0, R102 ;  /* 0x0000006600007221 */ /* 0x000fe20000010100 */
[----:B------:R-:W-:Y:S01]  /*c9a0*/  FSEL R97, R97, RZ, P0 ;  /* 0x000000ff61617208 */ /* 0x000fe20000000000 */
[----:B------:R-:W-:Y:S01]  /*c9b0*/  FMUL.FTZ R17, R69, R117 ;  /* 0x0000007545117220 */ /* 0x000fe20000410000 */
[----:B------:R-:W-:Y:S01]  /*c9c0*/  MOV R117, R249 ;  /* 0x000000f900757202 */ /* 0x000fe20000000f00 */
[----:B------:R-:W-:Y:S02]  /*c9d0*/  FMUL.FTZ R0, R0, c[0x0][0x2d0] ;  /* 0x0000b40000007a20 */ /* 0x000fe40000410000 */
[----:B------:R-:W-:Y:S02]  /*c9e0*/  IMAD.MOV.U32 R116, RZ, RZ, R245 ;  /* 0x000000ffff747224 */ /* 0x000fe400078e00f5 */
[----:B------:R2:W3:Y:S01]  /*c9f0*/  MUFU.EX2 R2, R0 ;  /* 0x0000000000027308 */ /* 0x0004e20000000800 */
[--C-:B------:R-:W-:Y:S02]  /*ca00*/  FFMA.FTZ R4, R25, c[0x0][0x2d0], -R97.reuse ;  /* 0x0000b40019047a23 */ /* 0x100fe40000010861 */
[--C-:B------:R-:W-:Y:S02]  /*ca10*/  FFMA.FTZ R58, R58, c[0x0][0x2d0], -R97.reuse ;  /* 0x0000b4003a3a7a23 */ /* 0x100fe40000010861 */
[--C-:B------:R-:W-:Y:S05]  /*ca20*/  FFMA.FTZ R62, R62, c[0x0][0x2d0], -R97.reuse ;  /* 0x0000b4003e3e7a23 */ /* 0x100fea0000010861 */
[----:B------:R4:W-:Y:S01]  /*ca30*/  MUFU.EX2 R54, R4 ;  /* 0x0000000400367308 */ /* 0x0009e20000000800 */
[C---:B-1----:R-:W-:Y:S02]  /*ca40*/  FMUL.FTZ R6, R68.reuse, R106 ;  /* 0x0000006a44067220 */ /* 0x042fe40000410000 */
[C---:B------:R-:W-:Y:S01]  /*ca50*/  FMUL.FTZ R7, R68.reuse, R107 ;  /* 0x0000006b44077220 */ /* 0x040fe20000410000 */
[----:B------:R-:W-:Y:S01]  /*ca60*/  MOV R107, R52 ;  /* 0x00000034006b7202 */ /* 0x000fe20000000f00 */
[C---:B------:R-:W-:Y:S02]  /*ca70*/  FMUL.FTZ R18, R68.reuse, R118 ;  /* 0x0000007644127220 */ /* 0x040fe40000410000 */
[C---:B------:R-:W-:Y:S01]  /*ca80*/  FMUL.FTZ R19, R68.reuse, R119 ;  /* 0x0000007744137220 */ /* 0x040fe20000410000 */
[----:B------:R-:W-:Y:S01]  /*ca90*/  F2FP.PACK_AB R66, R107, R89 ;  /* 0x000000596b42723e */ /* 0x000fe200000000ff */
[C---:B------:R-:W-:Y:S01]  /*caa0*/  FMUL.FTZ R34, R68.reuse, R134 ;  /* 0x0000008644227220 */ /* 0x040fe20000410000 */
[----:B------:R-:W-:Y:S01]  /*cab0*/  MOV R119, R246 ;  /* 0x000000f600777202 */ /* 0x000fe20000000f00 */
[----:B------:R-:W-:Y:S02]  /*cac0*/  FMUL.FTZ R35, R68, R135 ;  /* 0x0000008744237220 */ /* 0x000fe40000410000 */
[----:B--2---:R-:W-:Y:S02]  /*cad0*/  FFMA.FTZ R0, R8, c[0x0][0x2d0], -R97 ;  /* 0x0000b40008007a23 */ /* 0x004fe40000010861 */
[----:B------:R-:W-:Y:S02]  /*cae0*/  IMAD.MOV.U32 R118, RZ, RZ, R251 ;  /* 0x000000ffff767224 */ /* 0x000fe400078e00fb */
[----:B------:R1:W-:Y:S01]  /*caf0*/  MUFU.EX2 R200, R0 ;  /* 0x0000000000c87308 */ /* 0x0003e20000000800 */
[----:B------:R-:W-:Y:S02]  /*cb00*/  FFMA.FTZ R8, R41, c[0x0][0x2d0], -R75 ;  /* 0x0000b40029087a23 */ /* 0x000fe4000001084b */
[----:B---3--:R-:W-:Y:S02]  /*cb10*/  FMUL.FTZ R13, R2, R113 ;  /* 0x00000071020d7220 */ /* 0x008fe40000410000 */
[----:B----4-:R-:W-:Y:S02]  /*cb20*/  FFMA.FTZ R4, R24, c[0x0][0x2d0], -R97 ;  /* 0x0000b40018047a23 */ /* 0x010fe40000010861 */
[----:B------:R-:W-:Y:S02]  /*cb30*/  IMAD.MOV.U32 R113, RZ, RZ, R89 ;  /* 0x000000ffff717224 */ /* 0x000fe400078e0059 */
[----:B------:R-:W-:Y:S01]  /*cb40*/  FMUL.FTZ R45, R2, R145 ;  /* 0x00000091022d7220 */ /* 0x000fe20000410000 */
[----:B------:R2:W-:Y:S01]  /*cb50*/  MUFU.EX2 R87, R4 ;  /* 0x0000000400577308 */ /* 0x0005e20000000800 */
[----:B------:R-:W-:Y:S02]  /*cb60*/  FMUL.FTZ R50, R68, R150 ;  /* 0x0000009644327220 */ /* 0x000fe40000410000 */
[C---:B------:R-:W-:Y:S02]  /*cb70*/  FMUL.FTZ R9, R2.reuse, R109 ;  /* 0x0000006d02097220 */ /* 0x040fe40000410000 */
[C---:B------:R-:W-:Y:S02]  /*cb80*/  FMUL.FTZ R25, R2.reuse, R125 ;  /* 0x0000007d02197220 */ /* 0x040fe40000410000 */
[C---:B------:R-:W-:Y:S02]  /*cb90*/  FMUL.FTZ R28, R2.reuse, R128 ;  /* 0x00000080021c7220 */ /* 0x040fe40000410000 */
[----:B------:R-:W-:Y:S01]  /*cba0*/  FMUL.FTZ R29, R2, R129 ;  /* 0x00000081021d7220 */ /* 0x000fe20000410000 */
[----:B------:R3:W4:Y:S01]  /*cbb0*/  MUFU.EX2 R31, R8 ;  /* 0x00000008001f7308 */ /* 0x0007220000000800 */
[----:B------:R-:W-:Y:S02]  /*cbc0*/  FFMA.FTZ R24, R44, c[0x0][0x2d0], -R75 ;  /* 0x0000b4002c187a23 */ /* 0x000fe4000001084b */
[----:B------:R-:W-:Y:S02]  /*cbd0*/  FFMA.FTZ R44, R51, c[0x0][0x2d0], -R96 ;  /* 0x0000b400332c7a23 */ /* 0x000fe40000010860 */
[----:B-1----:R-:W-:Y:S02]  /*cbe0*/  FFMA.FTZ R0, R10, c[0x0][0x2d0], -R97 ;  /* 0x0000b4000a007a23 */ /* 0x002fe40000010861 */
[----:B------:R-:W-:Y:S02]  /*cbf0*/  FMUL.FTZ R51, R68, R151 ;  /* 0x0000009744337220 */ /* 0x000fe40000410000 */
[----:B------:R-:W-:Y:S01]  /*cc00*/  FMUL.FTZ R41, R2, R141 ;  /* 0x0000008d02297220 */ /* 0x000fe20000410000 */
[----:B------:R1:W5:Y:S01]  /*cc10*/  MUFU.EX2 R53, R0 ;  /* 0x0000000000357308 */ /* 0x0003620000000800 */
[----:B--2---:R-:W-:Y:S09]  /*cc20*/  FFMA.FTZ R4, R42, c[0x0][0x2d0], -R74 ;  /* 0x0000b4002a047a23 */ /* 0x004ff2000001084a */
[----:B------:R-:W2:Y:S01]  /*cc30*/  MUFU.EX2 R244, R4 ;  /* 0x0000000400f47308 */ /* 0x000ea20000000800 */
[----:B---3--:R-:W-:Y:S01]  /*cc40*/  FMUL.FTZ R8, R2, R108 ;  /* 0x0000006c02087220 */ /* 0x008fe20000410000 */
[----:B------:R-:W-:Y:S01]  /*cc50*/  MOV R108, R85 ;  /* 0x00000055006c7202 */ /* 0x000fe20000000f00 */
[----:B----4-:R-:W-:Y:S07]  /*cc60*/  IMAD.MOV.U32 R125, RZ, RZ, R31 ;  /* 0x000000ffff7d7224 */ /* 0x010fee00078e001f */
[----:B------:R3:W4:Y:S01]  /*cc70*/  MUFU.EX2 R30, R24 ;  /* 0x00000018001e7308 */ /* 0x0007220000000800 */
[----:B-1----:R-:W-:Y:S01]  /*cc80*/  FSEL R0, R3, RZ, P0 ;  /* 0x000000ff03007208 */ /* 0x002fe20000000000 */
[----:B-----5:R-:W-:Y:S01]  /*cc90*/  IMAD.MOV.U32 R106, RZ, RZ, R53 ;  /* 0x000000ffff6a7224 */ /* 0x020fe200078e0035 */
[C---:B------:R-:W-:Y:S02]  /*cca0*/  ISETP.GT.AND P0, PT, R225.reuse, UR4, PT ;  /* 0x00000004e1007c0c */ /* 0x040fe4000bf04270 */
[----:B------:R-:W-:Y:S01]  /*ccb0*/  IADD3 R225, R225, -0x1, RZ ;  /* 0xffffffffe1e17810 */ /* 0x000fe20007ffe0ff */
[----:B------:R-:W-:Y:S01]  /*ccc0*/  FADD.FTZ R0, -R0, R103 ;  /* 0x0000006700007221 */ /* 0x000fe20000010100 */
[----:B------:R-:W-:Y:S03]  /*ccd0*/  F2FP.PACK_AB R65, R106, R200 ;  /* 0x000000c86a41723e */ /* 0x000fe600000000ff */
[----:B------:R1:W-:Y:S01]  /*cce0*/  MUFU.EX2 R49, R44 ;  /* 0x0000002c00317308 */ /* 0x0003e20000000800 */
[----:B------:R-:W-:Y:S01]  /*ccf0*/  FMUL.FTZ R0, R0, c[0x0][0x2d0] ;  /* 0x0000b40000007a20 */ /* 0x000fe20000410000 */
[----:B--2---:R-:W-:Y:S01]  /*cd00*/  MOV R105, R244 ;  /* 0x000000f400697202 */ /* 0x004fe20000000f00 */
[----:B------:R-:W-:Y:S01]  /*cd10*/  FMUL.FTZ R4, R69, R104 ;  /* 0x0000006845047220 */ /* 0x000fe20000410000 */
[----:B------:R-:W-:Y:S02]  /*cd20*/  MOV R104, R54 ;  /* 0x0000003600687202 */ /* 0x000fe40000000f00 */
[----:B------:R-:W2:Y:S02]  /*cd30*/  LDSM.16.MT88.4 R52, [R210+0x100] ;  /* 0x00010000d234783b */ /* 0x000ea40000004200 */
[----:B------:R-:W-:Y:S02]  /*cd40*/  F2FP.PACK_AB R67, R87, R104 ;  /* 0x000000685743723e */ /* 0x000fe400000000ff */
[----:B------:R-:W5:Y:S01]  /*cd50*/  MUFU.EX2 R0, R0 ;  /* 0x0000000000007308 */ /* 0x000f620000000800 */
[-C--:B------:R-:W-:Y:S05]  /*cd60*/  HMMA.16816.F32 R4, R76, R20.reuse, R4 ;  /* 0x000000144c04723c */ /* 0x080fea0000001804 */
[C---:B---3--:R-:W-:Y:S02]  /*cd70*/  FMUL.FTZ R24, R2.reuse, R124 ;  /* 0x0000007c02187220 */ /* 0x048fe40000410000 */
[----:B----4-:R-:W-:Y:S02]  /*cd80*/  IMAD.MOV.U32 R129, RZ, RZ, R30 ;  /* 0x000000ffff817224 */ /* 0x010fe400078e001e */
[----:B------:R-:W-:Y:S03]  /*cd90*/  MUFU.EX2 R124, R32 ;  /* 0x00000020007c7308 */ /* 0x000fe60000000800 */
[----:B-1----:R-:W-:Y:S07]  /*cda0*/  FMUL.FTZ R44, R2, R144 ;  /* 0x00000090022c7220 */ /* 0x002fee0000410000 */
[----:B------:R-:W-:Y:S01]  /*cdb0*/  MUFU.EX2 R151, R58 ;  /* 0x0000003a00977308 */ /* 0x000fe20000000800 */
[C---:B-----5:R-:W-:Y:S02]  /*cdc0*/  FMUL.FTZ R11, R0.reuse, R111 ;  /* 0x0000006f000b7220 */ /* 0x060fe40000410000 */
[C---:B------:R-:W-:Y:S02]  /*cdd0*/  FMUL.FTZ R10, R0.reuse, R110 ;  /* 0x0000006e000a7220 */ /* 0x040fe40000410000 */
[----:B------:R-:W-:Y:S05]  /*cde0*/  IMAD.MOV.U32 R110, RZ, RZ, R86 ;  /* 0x000000ffff6e7224 */ /* 0x000fea00078e0056 */
[----:B------:R1:W-:Y:S01]  /*cdf0*/  MUFU.EX2 R111, R12 ;  /* 0x0000000c006f7308 */ /* 0x0003e20000000800 */
[C---:B------:R-:W-:Y:S01]  /*ce00*/  FMUL.FTZ R15, R0.reuse, R115 ;  /* 0x00000073000f7220 */ /* 0x040fe20000410000 */
[C---:B------:R-:W-:Y:S04]  /*ce10*/  HMMA.16816.F32 R8, R64.reuse, R20, R8 ;  /* 0x000000144008723c */ /* 0x040fe80000001808 */
[C---:B------:R-:W-:Y:S01]  /*ce20*/  FMUL.FTZ R14, R0.reuse, R114 ;  /* 0x00000072000e7220 */ /* 0x040fe20000410000 */
[----:B------:R-:W-:Y:S01]  /*ce30*/  MOV R114, R92 ;  /* 0x0000005c00727202 */ /* 0x000fe20000000f00 */
[C---:B------:R-:W-:Y:S01]  /*ce40*/  FMUL.FTZ R26, R0.reuse, R126 ;  /* 0x0000007e001a7220 */ /* 0x040fe20000410000 */
[----:B------:R-:W-:Y:S01]  /*ce50*/  MOV R126, R80 ;  /* 0x00000050007e7202 */ /* 0x000fe20000000f00 */
[----:B------:R-:W-:Y:S01]  /*ce60*/  FFMA.FTZ R20, R47, c[0x0][0x2d0], -R74 ;  /* 0x0000b4002f147a23 */ /* 0x000fe2000001084a */
[----:B------:R-:W3:Y:S03]  /*ce70*/  LDSM.16.MT88.4 R80, [R211+0x100] ;  /* 0x00010000d350783b */ /* 0x000ee60000004200 */
[----:B------:R4:W5:Y:S01]  /*ce80*/  MUFU.EX2 R59, R20 ;  /* 0x00000014003b7308 */ /* 0x0009620000000800 */
[C---:B------:R-:W-:Y:S02]  /*ce90*/  FMUL.FTZ R21, R69.reuse, R121 ;  /* 0x0000007945157220 */ /* 0x040fe40000410000 */
[C---:B------:R-:W-:Y:S02]  /*cea0*/  FMUL.FTZ R27, R0.reuse, R127 ;  /* 0x0000007f001b7220 */ /* 0x040fe40000410000 */
[C---:B------:R-:W-:Y:S02]  /*ceb0*/  FMUL.FTZ R31, R0.reuse, R131 ;  /* 0x00000083001f7220 */ /* 0x040fe40000410000 */
[----:B------:R-:W-:Y:S01]  /*cec0*/  FMUL.FTZ R30, R0, R130 ;  /* 0x00000082001e7220 */ /* 0x000fe20000410000 */
[----:B------:R-:W-:Y:S01]  /*ced0*/  MOV R130, R33 ;  /* 0x0000002100827202 */ /* 0x000fe20000000f00 */
[----:B-1----:R-:W-:Y:S01]  /*cee0*/  FMUL.FTZ R12, R2, R112 ;  /* 0x00000070020c7220 */ /* 0x002fe20000410000 */
[----:B------:R1:W-:Y:S01]  /*cef0*/  MUFU.EX2 R127, R40 ;  /* 0x00000028007f7308 */ /* 0x0003e20000000800 */
[C---:B------:R-:W-:Y:S01]  /*cf00*/  FMUL.FTZ R32, R69.reuse, R132 ;  /* 0x0000008445207220 */ /* 0x040fe20000410000 */
[----:B------:R-:W-:Y:S01]  /*cf10*/  MOV R112, R87 ;  /* 0x0000005700707202 */ /* 0x000fe20000000f00 */
[----:B------:R-:W-:Y:S02]  /*cf20*/  FMUL.FTZ R33, R69, R133 ;  /* 0x0000008545217220 */ /* 0x000fe40000410000 */
[----:B------:R-:W-:Y:S01]  /*cf30*/  LDSM.16.MT88.4 R132, [R212+0x2900] ;  /* 0x00290000d484783b */ /* 0x000fe20000004200 */
[-C--:B------:R-:W-:Y:S03]  /*cf40*/  HMMA.16816.F32 R12, R64, R22.reuse, R12 ;  /* 0x00000016400c723c */ /* 0x080fe6000000180c */
[----:B------:R-:W-:Y:S02]  /*cf50*/  IMAD.MOV.U32 R131, RZ, RZ, R84 ;  /* 0x000000ffff837224 */ /* 0x000fe400078e0054 */
[----:B------:R-:W-:Y:S02]  /*cf60*/  FFMA.FTZ R92, R95, c[0x0][0x2d0], -R75 ;  /* 0x0000b4005f5c7a23 */ /* 0x000fe4000001084b */
[----:B------:R-:W2:Y:S01]  /*cf70*/  LDSM.16.MT88.4 R84, [R209+0x900] ;  /* 0x00090000d154783b */ /* 0x000ea20000004200 */
[C---:B------:R-:W-:Y:S04]  /*cf80*/  HMMA.16816.F32 R16, R76.reuse, R22, R16 ;  /* 0x000000164c10723c */ /* 0x040fe80000001810 */
[C---:B----4-:R-:W-:Y:S02]  /*cf90*/  FMUL.FTZ R20, R69.reuse, R120 ;  /* 0x0000007845147220 */ /* 0x050fe40000410000 */
[----:B------:R-:W-:Y:S01]  /*cfa0*/  FMUL.FTZ R42, R0, R142 ;  /* 0x0000008e002a7220 */ /* 0x000fe20000410000 */
[----:B------:R4:W-:Y:S01]  /*cfb0*/  MUFU.EX2 R120, R62 ;  /* 0x0000003e00787308 */ /* 0x0009e20000000800 */
[C---:B------:R-:W-:Y:S01]  /*cfc0*/  FMUL.FTZ R22, R68.reuse, R122 ;  /* 0x0000007a44167220 */ /* 0x040fe20000410000 */
[----:B------:R-:W-:Y:S03]  /*cfd0*/  MOV R122, R60 ;  /* 0x0000003c007a7202 */ /* 0x000fe60000000f00 */
[----:B------:R-:W-:Y:S02]  /*cfe0*/  FMUL.FTZ R23, R68, R123 ;  /* 0x0000007b44177220 */ /* 0x000fe40000410000 */
[----:B-----5:R-:W-:Y:S02]  /*cff0*/  IMAD.MOV.U32 R150, RZ, RZ, R59 ;  /* 0x000000ffff967224 */ /* 0x020fe400078e003b */
[C---:B------:R-:W-:Y:S02]  /*d000*/  FMUL.FTZ R60, R2.reuse, R160 ;  /* 0x000000a0023c7220 */ /* 0x040fe40000410000 */
[----:B------:R-:W5:Y:S01]  /*d010*/  LDL.LU R160, [R1+0x10] ;  /* 0x0000100001a07983 */ /* 0x000f620000300800 */
[-C--:B------:R-:W-:Y:S03]  /*d020*/  HMMA.16816.F32 R20, R76, R36.reuse, R20 ;  /* 0x000000244c14723c */ /* 0x080fe60000001814 */
[----:B------:R-:W-:Y:S02]  /*d030*/  IMAD.MOV.U32 R115, RZ, RZ, R93 ;  /* 0x000000ffff737224 */ /* 0x000fe400078e005d */
[----:B-1----:R-:W-:Y:S02]  /*d040*/  FMUL.FTZ R40, R2, R140 ;  /* 0x0000008c02287220 */ /* 0x002fe40000410000 */
[----:B------:R-:W-:Y:S01]  /*d050*/  FMUL.FTZ R59, R0, R159 ;  /* 0x0000009f003b7220 */ /* 0x000fe20000410000 */
[C---:B------:R-:W-:Y:S04]  /*d060*/  HMMA.16816.F32 R24, R64.reuse, R36, R24 ;  /* 0x000000244018723c */ /* 0x040fe80000001818 */
[----:B------:R-:W-:Y:S02]  /*d070*/  IMAD.MOV.U32 R121, RZ, RZ, R61 ;  /* 0x000000ffff797224 */ /* 0x000fe400078e003d */
[----:B------:R-:W-:Y:S02]  /*d080*/  FMUL.FTZ R61, R2, R161 ;  /* 0x000000a1023d7220 */ /* 0x000fe40000410000 */
[-C--:B------:R-:W-:Y:S04]  /*d090*/  HMMA.16816.F32 R28, R64, R38.reuse, R28 ;  /* 0x00000026401c723c */ /* 0x080fe8000000181c */
[----:B------:R-:W-:Y:S02]  /*d0a0*/  FFMA.FTZ R36, R48, c[0x0][0x2d0], -R96 ;  /* 0x0000b40030247a23 */ /* 0x000fe40000010860 */
[----:B------:R-:W-:Y:S02]  /*d0b0*/  IMAD.MOV.U32 R161, RZ, RZ, R116 ;  /* 0x000000ffffa17224 */ /* 0x000fe400078e0074 */
[C---:B------:R-:W-:Y:S01]  /*d0c0*/  HMMA.16816.F32 R32, R76.reuse, R38, R32 ;  /* 0x000000264c20723c */ /* 0x040fe20000001820 */
[----:B------:R1:W-:Y:S03]  /*d0d0*/  MUFU.EX2 R128, R36 ;  /* 0x0000002400807308 */ /* 0x0003e60000000800 */
[----:B------:R-:W-:Y:S02]  /*d0e0*/  FMUL.FTZ R37, R69, R137 ;  /* 0x0000008945257220 */ /* 0x000fe40000410000 */
[----:B------:R-:W-:Y:S02]  /*d0f0*/  FMUL.FTZ R43, R0, R143 ;  /* 0x0000008f002b7220 */ /* 0x000fe40000410000 */
[C---:B------:R-:W-:Y:S03]  /*d100*/  FMUL.FTZ R38, R68.reuse, R138 ;  /* 0x0000008a44267220 */ /* 0x040fe60000410000 */
[----:B------:R-:W-:Y:S01]  /*d110*/  MUFU.EX2 R138, R92 ;  /* 0x0000005c008a7308 */ /* 0x000fe20000000800 */
[----:B------:R-:W-:Y:S02]  /*d120*/  FMUL.FTZ R39, R68, R139 ;  /* 0x0000008b44277220 */ /* 0x000fe40000410000 */
[--C-:B------:R-:W-:Y:S02]  /*d130*/  FFMA.FTZ R48, R57, c[0x0][0x2d0], -R74.reuse ;  /* 0x0000b40039307a23 */ /* 0x100fe4000001084a */
[C---:B------:R-:W-:Y:S02]  /*d140*/  FMUL.FTZ R46, R0.reuse, R146 ;  /* 0x00000092002e7220 */ /* 0x040fe40000410000 */
[----:B------:R-:W-:Y:S02]  /*d150*/  FMUL.FTZ R47, R0, R147 ;  /* 0x00000093002f7220 */ /* 0x000fe40000410000 */
[----:B------:R-:W-:Y:S01]  /*d160*/  FMUL.FTZ R57, R2, R157 ;  /* 0x0000009d02397220 */ /* 0x000fe20000410000 */
[----:B------:R3:W-:Y:S01]  /*d170*/  MUFU.EX2 R123, R48 ;  /* 0x00000030007b7308 */ /* 0x0007e20000000800 */
[C---:B------:R-:W-:Y:S02]  /*d180*/  FMUL.FTZ R58, R0.reuse, R158 ;  /* 0x0000009e003a7220 */ /* 0x040fe40000410000 */
[----:B----4-:R-:W-:Y:S02]  /*d190*/  FMUL.FTZ R62, R0, R162 ;  /* 0x000000a2003e7220 */ /* 0x010fe40000410000 */
[C---:B-1----:R-:W-:Y:S07]  /*d1a0*/  FMUL.FTZ R36, R69.reuse, R136 ;  /* 0x0000008845247220 */ /* 0x042fee0000410000 */
[-C--:B--2---:R-:W-:Y:S08]  /*d1b0*/  HMMA.16816.F32 R36, R76, R52.reuse, R36 ;  /* 0x000000344c24723c */ /* 0x084ff00000001824 */
[C---:B------:R-:W-:Y:S04]  /*d1c0*/  HMMA.16816.F32 R40, R64.reuse, R52, R40 ;  /* 0x000000344028723c */ /* 0x040fe80000001828 */
[C---:B---3--:R-:W-:Y:S02]  /*d1d0*/  FMUL.FTZ R48, R69.reuse, R148 ;  /* 0x0000009445307220 */ /* 0x048fe40000410000 */
[----:B------:R-:W-:Y:S02]  /*d1e0*/  IMAD.MOV.U32 R148, RZ, RZ, R49 ;  /* 0x000000ffff947224 */ /* 0x000fe400078e0031 */
[-C--:B------:R-:W-:Y:S04]  /*d1f0*/  HMMA.16816.F32 R44, R64, R54.reuse, R44 ;  /* 0x00000036402c723c */ /* 0x080fe8000000182c */
[--C-:B------:R-:W-:Y:S02]  /*d200*/  FFMA.FTZ R52, R56, c[0x0][0x2d0], -R97.reuse ;  /* 0x0000b40038347a23 */ /* 0x100fe40000010861 */
[C---:B------:R-:W-:Y:S01]  /*d210*/  FMUL.FTZ R49, R69.reuse, R149 ;  /* 0x0000009545317220 */ /* 0x040fe20000410000 */
[----:B------:R-:W-:Y:S01]  /*d220*/  MOV R149, R63 ;  /* 0x0000003f00957202 */ /* 0x000fe20000000f00 */
[----:B------:R1:W2:Y:S01]  /*d230*/  MUFU.EX2 R103, R52 ;  /* 0x0000003400677308 */ /* 0x0002a20000000800 */
[C---:B------:R-:W-:Y:S03]  /*d240*/  FMUL.FTZ R53, R69.reuse, R153 ;  /* 0x0000009945357220 */ /* 0x040fe60000410000 */
[----:B------:R-:W-:Y:S01]  /*d250*/  FMUL.FTZ R56, R2, R156 ;  /* 0x0000009c02387220 */ /* 0x000fe20000410000 */
[C---:B------:R-:W-:Y:S04]  /*d260*/  HMMA.16816.F32 R48, R76.reuse, R54, R48 ;  /* 0x000000364c30723c */ /* 0x040fe80000001830 */
[----:B------:R-:W-:Y:S03]  /*d270*/  FMUL.FTZ R63, R0, R163 ;  /* 0x000000a3003f7220 */ /* 0x000fe60000410000 */
[C---:B------:R-:W-:Y:S02]  /*d280*/  FMUL.FTZ R54, R68.reuse, R154 ;  /* 0x0000009a44367220 */ /* 0x040fe40000410000 */
[----:B------:R-:W-:Y:S03]  /*d290*/  FMUL.FTZ R55, R68, R155 ;  /* 0x0000009b44377220 */ /* 0x000fe60000410000 */
[----:B-1----:R-:W-:Y:S07]  /*d2a0*/  FMUL.FTZ R52, R69, R152 ;  /* 0x0000009845347220 */ /* 0x002fee0000410000 */
[-C--:B------:R-:W-:Y:S08]  /*d2b0*/  HMMA.16816.F32 R52, R76, R80.reuse, R52 ;  /* 0x000000504c34723c */ /* 0x080ff00000001834 */
[C---:B------:R-:W-:Y:S07]  /*d2c0*/  HMMA.16816.F32 R56, R64.reuse, R80, R56 ;  /* 0x000000504038723c */ /* 0x040fee0000001838 */
[----:B------:R-:W-:Y:S01]  /*d2d0*/  FFMA.FTZ R80, R88, c[0x0][0x2d0], -R97 ;  /* 0x0000b40058507a23 */ /* 0x000fe20000010861 */
[-C--:B------:R-:W-:Y:S03]  /*d2e0*/  HMMA.16816.F32 R60, R64, R82.reuse, R60 ;  /* 0x00000052403c723c */ /* 0x080fe6000000183c */
[----:B------:R1:W3:Y:S01]  /*d2f0*/  MUFU.EX2 R109, R80 ;  /* 0x00000050006d7308 */ /* 0x0002e20000000800 */
[----:B--2---:R-:W-:Y:S03]  /*d300*/  F2FP.PACK_AB R81, R151, R103 ;  /* 0x000000679751723e */ /* 0x004fe600000000ff */
[C---:B------:R-:W-:Y:S02]  /*d310*/  FMUL.FTZ R64, R69.reuse, R164 ;  /* 0x000000a445407220 */ /* 0x040fe40000410000 */
[----:B------:R-:W-:Y:S03]  /*d320*/  FMUL.FTZ R65, R69, R165 ;  /* 0x000000a545417220 */ /* 0x000fe60000410000 */
[C---:B------:R-:W-:Y:S02]  /*d330*/  FMUL.FTZ R66, R68.reuse, R166 ;  /* 0x000000a644427220 */ /* 0x040fe40000410000 */
[----:B------:R-:W-:Y:S07]  /*d340*/  FMUL.FTZ R67, R68, R167 ;  /* 0x000000a744437220 */ /* 0x000fee0000410000 */
[----:B------:R-:W-:Y:S04]  /*d350*/  HMMA.16816.F32 R64, R76, R82, R64 ;  /* 0x000000524c40723c */ /* 0x000fe80000001840 */
[--C-:B-1----:R-:W-:Y:S03]  /*d360*/  FFMA.FTZ R80, R90, c[0x0][0x2d0], -R74.reuse ;  /* 0x0000b4005a507a23 */ /* 0x102fe6000001084a */
[----:B------:R-:W-:Y:S01]  /*d370*/  F2FP.PACK_AB R78, R150, R130 ;  /* 0x00000082964e723e */ /* 0x000fe200000000ff */
[----:B------:R-:W1:Y:S01]  /*d380*/  LDSM.16.MT88.4 R88, [R212+0x900] ;  /* 0x00090000d458783b */ /* 0x000e620000004200 */
[----:B------:R-:W-:Y:S01]  /*d390*/  F2FP.PACK_AB R79, R149, R129 ;  /* 0x00000081954f723e */ /* 0x000fe200000000ff */
[----:B------:R2:W-:Y:S02]  /*d3a0*/  MUFU.EX2 R251, R80 ;  /* 0x0000005000fb7308 */ /* 0x0005e40000000800 */
[----:B------:R-:W-:Y:S02]  /*d3b0*/  F2FP.PACK_AB R76, R105, R126 ;  /* 0x0000007e694c723e */ /* 0x000fe400000000ff */
[----:B------:R-:W-:Y:S02]  /*d3c0*/  F2FP.PACK_AB R77, R111, R125 ;  /* 0x0000007d6f4d723e */ /* 0x000fe400000000ff */
[----:B------:R-:W-:Y:S02]  /*d3d0*/  F2FP.PACK_AB R82, R148, R127 ;  /* 0x0000007f9452723e */ /* 0x000fe400000000ff */
[----:B---3--:R-:W-:Y:S03]  /*d3e0*/  F2FP.PACK_AB R83, R109, R120 ;  /* 0x000000786d53723e */ /* 0x008fe600000000ff */
[-C--:B------:R-:W-:Y:S03]  /*d3f0*/  HMMA.16816.F32 R4, R76, R84.reuse, R4 ;  /* 0x000000544c04723c */ /* 0x080fe60000001804 */
[--C-:B--2---:R-:W-:Y:S02]  /*d400*/  FFMA.FTZ R80, R94, c[0x0][0x2d0], -R75.reuse ;  /* 0x0000b4005e507a23 */ /* 0x104fe4000001084b */
[----:B------:R-:W2:Y:S02]  /*d410*/  LDSM.16.MT88.4 R92, [R210+0x900] ;  /* 0x00090000d25c783b */ /* 0x000ea40000004200 */
[----:B------:R3:W-:Y:S02]  /*d420*/  MUFU.EX2 R139, R80 ;  /* 0x00000050008b7308 */ /* 0x0007e40000000800 */
[----:B---3--:R-:W-:Y:S07]  /*d430*/  F2FP.PACK_AB R80, R128, R124 ;  /* 0x0000007c8050723e */ /* 0x008fee00000000ff */
[C---:B------:R-:W-:Y:S07]  /*d440*/  HMMA.16816.F32 R8, R80.reuse, R84, R8 ;  /* 0x000000545008723c */ /* 0x040fee0000001808 */
[--C-:B------:R-:W-:Y:S01]  /*d450*/  FFMA.FTZ R84, R176, c[0x0][0x2d0], -R74.reuse ;  /* 0x0000b400b0547a23 */ /* 0x100fe2000001084a */
[-C--:B------:R-:W-:Y:S03]  /*d460*/  HMMA.16816.F32 R12, R80, R86.reuse, R12 ;  /* 0x00000056500c723c */ /* 0x080fe6000000180c */
[----:B------:R3:W-:Y:S05]  /*d470*/  MUFU.EX2 R249, R84 ;  /* 0x0000005400f97308 */ /* 0x0007ea0000000800 */
[C---:B------:R-:W-:Y:S08]  /*d480*/  HMMA.16816.F32 R16, R76.reuse, R86, R16 ;  /* 0x000000564c10723c */ /* 0x040ff00000001810 */
[-C--:B-1----:R-:W-:Y:S08]  /*d490*/  HMMA.16816.F32 R20, R76, R88.reuse, R20 ;  /* 0x000000584c14723c */ /* 0x082ff00000001814 */
[C---:B------:R-:W-:Y:S04]  /*d4a0*/  HMMA.16816.F32 R24, R80.reuse, R88, R24 ;  /* 0x000000585018723c */ /* 0x040fe80000001818 */
[----:B---3--:R-:W-:Y:S03]  /*d4b0*/  FFMA.FTZ R84, R177, c[0x0][0x2d0], -R74 ;  /* 0x0000b400b1547a23 */ /* 0x008fe6000001084a */
[--C-:B------:R-:W-:Y:S01]  /*d4c0*/  FFMA.FTZ R88, R171, c[0x0][0x2d0], -R96.reuse ;  /* 0x0000b400ab587a23 */ /* 0x100fe20000010860 */
[-C--:B------:R-:W-:Y:S01]  /*d4d0*/  HMMA.16816.F32 R28, R80, R90.reuse, R28 ;  /* 0x0000005a501c723c */ /* 0x080fe2000000181c */
[----:B------:R1:W-:Y:S07]  /*d4e0*/  MUFU.EX2 R246, R84 ;  /* 0x0000005400f67308 */ /* 0x0003ee0000000800 */
[C---:B------:R-:W-:Y:S03]  /*d4f0*/  HMMA.16816.F32 R32, R76.reuse, R90, R32 ;  /* 0x0000005a4c20723c */ /* 0x040fe60000001820 */
[----:B------:R3:W-:Y:S05]  /*d500*/  MUFU.EX2 R136, R88 ;  /* 0x0000005800887308 */ /* 0x0007ea0000000800 */
[-C--:B--2---:R-:W-:Y:S08]  /*d510*/  HMMA.16816.F32 R36, R76, R92.reuse, R36 ;  /* 0x0000005c4c24723c */ /* 0x084ff00000001824 */
[C---:B------:R-:W-:Y:S04]  /*d520*/  HMMA.16816.F32 R40, R80.reuse, R92, R40 ;  /* 0x0000005c5028723c */ /* 0x040fe80000001828 */
[----:B-1----:R-:W-:Y:S03]  /*d530*/  FFMA.FTZ R84, R173, c[0x0][0x2d0], -R75 ;  /* 0x0000b400ad547a23 */ /* 0x002fe6000001084b */
[----:B------:R-:W-:Y:S01]  /*d540*/  FFMA.FTZ R92, R168, c[0x0][0x2d0], -R97 ;  /* 0x0000b400a85c7a23 */ /* 0x000fe20000010861 */
[----:B------:R1:W-:Y:S01]  /*d550*/  MUFU.EX2 R245, R84 ;  /* 0x0000005400f57308 */ /* 0x0003e20000000800 */
[-C--:B------:R-:W-:Y:S03]  /*d560*/  HMMA.16816.F32 R44, R80, R94.reuse, R44 ;  /* 0x0000005e502c723c */ /* 0x080fe6000000182c */
[--C-:B---3--:R-:W-:Y:S05]  /*d570*/  FFMA.FTZ R88, R172, c[0x0][0x2d0], -R96.reuse ;  /* 0x0000b400ac587a23 */ /* 0x108fea0000010860 */
[C---:B------:R-:W-:Y:S01]  /*d580*/  HMMA.16816.F32 R48, R76.reuse, R94, R48 ;  /* 0x0000005e4c30723c */ /* 0x040fe20000001830 */
[----:B------:R2:W-:Y:S03]  /*d590*/  MUFU.EX2 R142, R88 ;  /* 0x00000058008e7308 */ /* 0x0005e60000000800 */
[----:B-----5:R-:W-:Y:S07]  /*d5a0*/  FFMA.FTZ R69, R69, R160, R161 ;  /* 0x000000a045457223 */ /* 0x020fee00000100a1 */
[----:B------:R3:W-:Y:S01]  /*d5b0*/  MUFU.EX2 R235, R92 ;  /* 0x0000005c00eb7308 */ /* 0x0007e20000000800 */
[----:B-1----:R-:W-:Y:S09]  /*d5c0*/  FFMA.FTZ R84, R175, c[0x0][0x2d0], -R75 ;  /* 0x0000b400af547a23 */ /* 0x002ff2000001084b */
[----:B------:R1:W-:Y:S01]  /*d5d0*/  MUFU.EX2 R143, R84 ;  /* 0x00000054008f7308 */ /* 0x0003e20000000800 */
[--C-:B--2---:R-:W-:Y:S09]  /*d5e0*/  FFMA.FTZ R88, R174, c[0x0][0x2d0], -R96.reuse ;  /* 0x0000b400ae587a23 */ /* 0x104ff20000010860 */
[----:B------:R2:W4:Y:S01]  /*d5f0*/  MUFU.EX2 R141, R88 ;  /* 0x00000058008d7308 */ /* 0x0005220000000800 */
[----:B---3--:R-:W-:Y:S09]  /*d600*/  FFMA.FTZ R92, R169, c[0x0][0x2d0], -R97 ;  /* 0x0000b400a95c7a23 */ /* 0x008ff20000010861 */
[----:B------:R3:W-:Y:S01]  /*d610*/  MUFU.EX2 R234, R92 ;  /* 0x0000005c00ea7308 */ /* 0x0007e20000000800 */
[----:B-1----:R-:W-:Y:S09]  /*d620*/  FFMA.FTZ R84, R99, c[0x0][0x2d0], -R96 ;  /* 0x0000b40063547a23 */ /* 0x002ff20000010860 */
[----:B------:R1:W-:Y:S01]  /*d630*/  MUFU.EX2 R137, R84 ;  /* 0x0000005400897308 */ /* 0x0003e20000000800 */
[--C-:B--2---:R-:W-:Y:S09]  /*d640*/  FFMA.FTZ R88, R182, c[0x0][0x2d0], -R74.reuse ;  /* 0x0000b400b6587a23 */ /* 0x104ff2000001084a */
[----:B------:R2:W-:Y:S01]  /*d650*/  MUFU.EX2 R244, R88 ;  /* 0x0000005800f47308 */ /* 0x0005e20000000800 */
[----:B---3--:R-:W-:Y:S09]  /*d660*/  FFMA.FTZ R92, R185, c[0x0][0x2d0], -R75 ;  /* 0x0000b400b95c7a23 */ /* 0x008ff2000001084b */
[----:B------:R3:W-:Y:S01]  /*d670*/  MUFU.EX2 R145, R92 ;  /* 0x0000005c00917308 */ /* 0x0007e20000000800 */
[----:B-1----:R-:W1:Y:S01]  /*d680*/  LDSM.16.MT88.4 R84, [R211+0x900] ;  /* 0x00090000d354783b */ /* 0x002e620000004200 */
[--C-:B--2---:R-:W-:Y:S08]  /*d690*/  FFMA.FTZ R88, R98, c[0x0][0x2d0], -R97.reuse ;  /* 0x0000b40062587a23 */ /* 0x104ff00000010861 */
[----:B------:R2:W5:Y:S01]  /*d6a0*/  MUFU.EX2 R140, R88 ;  /* 0x00000058008c7308 */ /* 0x0005620000000800 */
[----:B---3--:R-:W-:Y:S08]  /*d6b0*/  LDSM.16.MT88.4 R92, [R210+0x1100] ;  /* 0x00110000d25c783b */ /* 0x008ff00000004200 */
[----:B--2---:R-:W2:Y:S01]  /*d6c0*/  LDSM.16.MT88.4 R88, [R209+0x1100] ;  /* 0x00110000d158783b */ /* 0x004ea20000004200 */
[-C--:B-1----:R-:W-:Y:S08]  /*d6d0*/  HMMA.16816.F32 R52, R76, R84.reuse, R52 ;  /* 0x000000544c34723c */ /* 0x082ff00000001834 */
[C---:B------:R-:W-:Y:S07]  /*d6e0*/  HMMA.16816.F32 R56, R80.reuse, R84, R56 ;  /* 0x000000545038723c */ /* 0x040fee0000001838 */
[----:B------:R-:W-:Y:S01]  /*d6f0*/  FFMA.FTZ R84, R170, c[0x0][0x2d0], -R97 ;  /* 0x0000b400aa547a23 */ /* 0x000fe20000010861 */
[-C--:B------:R-:W-:Y:S03]  /*d700*/  HMMA.16816.F32 R60, R80, R86.reuse, R60 ;  /* 0x00000056503c723c */ /* 0x080fe6000000183c */
[----:B------:R1:W3:Y:S04]  /*d710*/  MUFU.EX2 R232, R84 ;  /* 0x0000005400e87308 */ /* 0x0002e80000000800 */
[--C-:B------:R-:W-:Y:S01]  /*d720*/  FFMA.FTZ R80, R187, c[0x0][0x2d0], -R74.reuse ;  /* 0x0000b400bb507a23 */ /* 0x100fe2000001084a */
[----:B------:R-:W-:Y:S04]  /*d730*/  HMMA.16816.F32 R64, R76, R86, R64 ;  /* 0x000000564c40723c */ /* 0x000fe80000001840 */
[----:B----4-:R-:W-:Y:S01]  /*d740*/  F2FP.PACK_AB R82, R141, R142 ;  /* 0x0000008e8d52723e */ /* 0x010fe200000000ff */
[----:B------:R4:W-:Y:S01]  /*d750*/  MUFU.EX2 R147, R80 ;  /* 0x0000005000937308 */ /* 0x0009e20000000800 */
[----:B-----5:R-:W-:Y:S02]  /*d760*/  F2FP.PACK_AB R81, R235, R140 ;  /* 0x0000008ceb51723e */ /* 0x020fe400000000ff */
[----:B------:R-:W-:Y:S04]  /*d770*/  F2FP.PACK_AB R76, R251, R123 ;  /* 0x0000007bfb4c723e */ /* 0x000fe800000000ff */
[----:B------:R-:W-:Y:S02]  /*d780*/  F2FP.PACK_AB R77, R138, R139 ;  /* 0x0000008b8a4d723e */ /* 0x000fe400000000ff */
[----:B------:R-:W-:Y:S02]  /*d790*/  F2FP.PACK_AB R78, R246, R249 ;  /* 0x000000f9f64e723e */ /* 0x000fe400000000ff */
[----:B------:R-:W-:Y:S01]  /*d7a0*/  F2FP.PACK_AB R79, R143, R245 ;  /* 0x000000f58f4f723e */ /* 0x000fe200000000ff */
[----:B-1----:R-:W1:Y:S01]  /*d7b0*/  LDSM.16.MT88.4 R84, [R212+0x1100] ;  /* 0x00110000d454783b */ /* 0x002e620000004200 */
[----:B---3--:R-:W-:Y:S05]  /*d7c0*/  F2FP.PACK_AB R83, R232, R234 ;  /* 0x000000eae853723e */ /* 0x008fea00000000ff */
[-C--:B--2---:R-:W-:Y:S03]  /*d7d0*/  HMMA.16816.F32 R4, R76, R88.reuse, R4 ;  /* 0x000000584c04723c */ /* 0x084fe60000001804 */
[--C-:B----4-:R-:W-:Y:S04]  /*d7e0*/  FFMA.FTZ R80, R183, c[0x0][0x2d0], -R75.reuse ;  /* 0x0000b400b7507a23 */ /* 0x110fe8000001084b */
[----:B------:R2:W-:Y:S02]  /*d7f0*/  MUFU.EX2 R146, R80 ;  /* 0x0000005000927308 */ /* 0x0005e40000000800 */
[----:B--2---:R-:W-:Y:S07]  /*d800*/  F2FP.PACK_AB R80, R136, R137 ;  /* 0x000000898850723e */ /* 0x004fee00000000ff */
[C---:B------:R-:W-:Y:S07]  /*d810*/  HMMA.16816.F32 R8, R80.reuse, R88, R8 ;  /* 0x000000585008723c */ /* 0x040fee0000001808 */
[--C-:B------:R-:W-:Y:S01]  /*d820*/  FFMA.FTZ R88, R195, c[0x0][0x2d0], -R74.reuse ;  /* 0x0000b400c3587a23 */ /* 0x100fe2000001084a */
[-C--:B------:R-:W-:Y:S03]  /*d830*/  HMMA.16816.F32 R12, R80, R90.reuse, R12 ;  /* 0x0000005a500c723c */ /* 0x080fe6000000180c */
[----:B------:R2:W-:Y:S05]  /*d840*/  MUFU.EX2 R231, R88 ;  /* 0x0000005800e77308 */ /* 0x0005ea0000000800 */
[C---:B------:R-:W-:Y:S08]  /*d850*/  HMMA.16816.F32 R16, R76.reuse, R90, R16 ;  /* 0x0000005a4c10723c */ /* 0x040ff00000001810 */
[-C--:B-1----:R-:W-:Y:S08]  /*d860*/  HMMA.16816.F32 R20, R76, R84.reuse, R20 ;  /* 0x000000544c14723c */ /* 0x082ff00000001814 */
[C---:B------:R-:W-:Y:S04]  /*d870*/  HMMA.16816.F32 R24, R80.reuse, R84, R24 ;  /* 0x000000545018723c */ /* 0x040fe80000001818 */
[----:B--2---:R-:W-:Y:S01]  /*d880*/  FFMA.FTZ R88, R198, c[0x0][0x2d0], -R74 ;  /* 0x0000b400c6587a23 */ /* 0x004fe2000001084a */
[----:B------:R-:W-:Y:S02]  /*d890*/  MOV R198, R109 ;  /* 0x0000006d00c67202 */ /* 0x000fe40000000f00 */
[--C-:B------:R-:W-:Y:S01]  /*d8a0*/  FFMA.FTZ R84, R184, c[0x0][0x2d0], -R96.reuse ;  /* 0x0000b400b8547a23 */ /* 0x100fe20000010860 */
[-C--:B------:R-:W-:Y:S01]  /*d8b0*/  HMMA.16816.F32 R28, R80, R86.reuse, R28 ;  /* 0x00000056501c723c */ /* 0x080fe2000000181c */
[----:B------:R1:W-:Y:S07]  /*d8c0*/  MUFU.EX2 R195, R88 ;  /* 0x0000005800c37308 */ /* 0x0003ee0000000800 */
[C---:B------:R-:W-:Y:S03]  /*d8d0*/  HMMA.16816.F32 R32, R76.reuse, R86, R32 ;  /* 0x000000564c20723c */ /* 0x040fe60000001820 */
[----:B------:R2:W-:Y:S05]  /*d8e0*/  MUFU.EX2 R144, R84 ;  /* 0x0000005400907308 */ /* 0x0005ea0000000800 */
[-C--:B------:R-:W-:Y:S08]  /*d8f0*/  HMMA.16816.F32 R36, R76, R92.reuse, R36 ;  /* 0x0000005c4c24723c */ /* 0x080ff00000001824 */
[C---:B------:R-:W-:Y:S04]  /*d900*/  HMMA.16816.F32 R40, R80.reuse, R92, R40 ;  /* 0x0000005c5028723c */ /* 0x040fe80000001828 */
[----:B-1----:R-:W-:Y:S03]  /*d910*/  FFMA.FTZ R88, R191, c[0x0][0x2d0], -R75 ;  /* 0x0000b400bf587a23 */ /* 0x002fe6000001084b */
[----:B------:R-:W-:Y:S01]  /*d920*/  FFMA.FTZ R92, R180, c[0x0][0x2d0], -R97 ;  /* 0x0000b400b45c7a23 */ /* 0x000fe20000010861 */
[-C--:B------:R-:W-:Y:S01]  /*d930*/  HMMA.16816.F32 R44, R80, R94.reuse, R44 ;  /* 0x0000005e502c723c */ /* 0x080fe2000000182c */
[----:B------:R1:W-:Y:S03]  /*d940*/  MUFU.EX2 R191, R88 ;  /* 0x0000005800bf7308 */ /* 0x0003e60000000800 */
[--C-:B--2---:R-:W-:Y:S04]  /*d950*/  FFMA.FTZ R84, R188, c[0x0][0x2d0], -R96.reuse ;  /* 0x0000b400bc547a23 */ /* 0x104fe80000010860 */
[C---:B------:R-:W-:Y:S03]  /*d960*/  HMMA.16816.F32 R48, R76.reuse, R94, R48 ;  /* 0x0000005e4c30723c */ /* 0x040fe60000001830 */
[----:B------:R2:W-:Y:S10]  /*d970*/  MUFU.EX2 R187, R84 ;  /* 0x0000005400bb7308 */ /* 0x0005f40000000800 */
[----:B------:R3:W-:Y:S01]  /*d980*/  MUFU.EX2 R155, R92 ;  /* 0x0000005c009b7308 */ /* 0x0007e20000000800 */
[----:B-1----:R-:W-:Y:S09]  /*d990*/  FFMA.FTZ R88, R193, c[0x0][0x2d0], -R75 ;  /* 0x0000b400c1587a23 */ /* 0x002ff2000001084b */
[----:B------:R1:W-:Y:S01]  /*d9a0*/  MUFU.EX2 R193, R88 ;  /* 0x0000005800c17308 */ /* 0x0003e20000000800 */
[--C-:B--2---:R-:W-:Y:S02]  /*d9b0*/  FFMA.FTZ R84, R189, c[0x0][0x2d0], -R96.reuse ;  /* 0x0000b400bd547a23 */ /* 0x104fe40000010860 */
[----:B------:R-:W-:Y:S01]  /*d9c0*/  IMAD.MOV.U32 R189, RZ, RZ, R123 ;  /* 0x000000ffffbd7224 */ /* 0x000fe200078e007b */
[----:B------:R-:W-:Y:S06]  /*d9d0*/  MOV R123, R118 ;  /* 0x00000076007b7202 */ /* 0x000fec0000000f00 */
[----:B------:R2:W-:Y:S01]  /*d9e0*/  MUFU.EX2 R184, R84 ;  /* 0x0000005400b87308 */ /* 0x0005e20000000800 */
[----:B---3--:R-:W-:Y:S09]  /*d9f0*/  FFMA.FTZ R92, R179, c[0x0][0x2d0], -R97 ;  /* 0x0000b400b35c7a23 */ /* 0x008ff20000010861 */
[----:B------:R3:W-:Y:S01]  /*da00*/  MUFU.EX2 R154, R92 ;  /* 0x0000005c009a7308 */ /* 0x0007e20000000800 */
[----:B-1----:R-:W1:Y:S01]  /*da10*/  LDSM.16.MT88.4 R88, [R211+0x1100] ;  /* 0x00110000d358783b */ /* 0x002e620000004200 */
[----:B--2---:R-:W-:Y:S01]  /*da20*/  FFMA.FTZ R84, R190, c[0x0][0x2d0], -R96 ;  /* 0x0000b400be547a23 */ /* 0x004fe20000010860 */
[----:B------:R-:W-:Y:S06]  /*da30*/  MOV R190, R127 ;  /* 0x0000007f00be7202 */ /* 0x000fec0000000f00 */
[----:B------:R-:W2:Y:S01]  /*da40*/  LDL.LU R127, [R1+0x14] ;  /* 0x00001400017f7983 */ /* 0x000ea20000300800 */
[----:B------:R4:W5:Y:S01]  /*da50*/  MUFU.EX2 R185, R84 ;  /* 0x0000005400b97308 */ /* 0x0009620000000800 */
[----:B---3--:R-:W-:Y:S01]  /*da60*/  FFMA.FTZ R92, R205, c[0x0][0x2d0], -R75 ;  /* 0x0000b400cd5c7a23 */ /* 0x008fe2000001084b */
[----:B------:R-:W-:Y:S01]  /*da70*/  MOV R205, R190 ;  /* 0x000000be00cd7202 */ /* 0x000fe20000000f00 */
[----:B------:R-:W-:Y:S07]  /*da80*/  IMAD.MOV.U32 R190, RZ, RZ, R151 ;  /* 0x000000ffffbe7224 */ /* 0x000fee00078e0097 */
[----:B------:R3:W-:Y:S01]  /*da90*/  MUFU.EX2 R159, R92 ;  /* 0x0000005c009f7308 */ /* 0x0007e20000000800 */
[--C-:B----4-:R-:W-:Y:S01]  /*daa0*/  FFMA.FTZ R84, R204, c[0x0][0x2d0], -R74.reuse ;  /* 0x0000b400cc547a23 */ /* 0x110fe2000001084a */
[----:B------:R-:W-:Y:S01]  /*dab0*/  MOV R204, R122 ;  /* 0x0000007a00cc7202 */ /* 0x000fe20000000f00 */
[-C--:B-1----:R-:W-:Y:S01]  /*dac0*/  HMMA.16816.F32 R52, R76, R88.reuse, R52 ;  /* 0x000000584c34723c */ /* 0x082fe20000001834 */
[----:B------:R-:W4:Y:S06]  /*dad0*/  LDL.LU R122, [R1+0x18] ;  /* 0x00001800017a7983 */ /* 0x000f2c0000300800 */
[----:B------:R1:W-:Y:S01]  /*dae0*/  MUFU.EX2 R183, R84 ;  /* 0x0000005400b77308 */ /* 0x0003e20000000800 */
[C---:B------:R-:W-:Y:S01]  /*daf0*/  HMMA.16816.F32 R56, R80.reuse, R88, R56 ;  /* 0x000000585038723c */ /* 0x040fe20000001838 */
[----:B---3--:R-:W-:Y:S06]  /*db00*/  LDSM.16.MT88.4 R92, [R210+0x1900] ;  /* 0x00190000d25c783b */ /* 0x008fec0000004200 */
[--C-:B------:R-:W-:Y:S01]  /*db10*/  FFMA.FTZ R88, R178, c[0x0][0x2d0], -R97.reuse ;  /* 0x0000b400b2587a23 */ /* 0x100fe20000010861 */
[-C--:B------:R-:W-:Y:S03]  /*db20*/  HMMA.16816.F32 R60, R80, R90.reuse, R60 ;  /* 0x0000005a503c723c */ /* 0x080fe6000000183c */
[----:B------:R-:W3:Y:S04]  /*db30*/  MUFU.EX2 R102, R88 ;  /* 0x0000005800667308 */ /* 0x000ee80000000800 */
[--C-:B------:R-:W-:Y:S01]  /*db40*/  FFMA.FTZ R80, R228, c[0x0][0x2d0], -R74.reuse ;  /* 0x0000b400e4507a23 */ /* 0x100fe2000001084a */
[----:B------:R-:W-:Y:S04]  /*db50*/  HMMA.16816.F32 R64, R76, R90, R64 ;  /* 0x0000005a4c40723c */ /* 0x000fe80000001840 */
[----:B-1----:R-:W-:Y:S01]  /*db60*/  FFMA.FTZ R84, R181, c[0x0][0x2d0], -R97 ;  /* 0x0000b400b5547a23 */ /* 0x002fe20000010861 */
[----:B-----5:R-:W-:Y:S01]  /*db70*/  F2FP.PACK_AB R82, R185, R184 ;  /* 0x000000b8b952723e */ /* 0x020fe200000000ff */
[----:B------:R1:W-:Y:S01]  /*db80*/  MUFU.EX2 R181, R80 ;  /* 0x0000005000b57308 */ /* 0x0003e20000000800 */
[----:B------:R-:W-:Y:S02]  /*db90*/  F2FP.PACK_AB R76, R147, R244 ;  /* 0x000000f4934c723e */ /* 0x000fe400000000ff */
[----:B------:R-:W-:Y:S03]  /*dba0*/  F2FP.PACK_AB R77, R145, R146 ;  /* 0x00000092914d723e */ /* 0x000fe600000000ff */
[----:B------:R-:W-:Y:S02]  /*dbb0*/  F2FP.PACK_AB R78, R195, R231 ;  /* 0x000000e7c34e723e */ /* 0x000fe400000000ff */
[----:B------:R-:W-:Y:S02]  /*dbc0*/  F2FP.PACK_AB R79, R193, R191 ;  /* 0x000000bfc14f723e */ /* 0x000fe400000000ff */
[----:B------:R5:W5:Y:S01]  /*dbd0*/  MUFU.EX2 R182, R84 ;  /* 0x0000005400b67308 */ /* 0x000b620000000800 */
[----:B------:R-:W-:Y:S01]  /*dbe0*/  MOV R228, R121 ;  /* 0x0000007900e47202 */ /* 0x000fe20000000f00 */
[----:B------:R-:W-:Y:S01]  /*dbf0*/  IMAD.MOV.U32 R121, RZ, RZ, R119 ;  /* 0x000000ffff797224 */ /* 0x000fe200078e0077 */
[----:B---3--:R-:W-:Y:S01]  /*dc00*/  F2FP.PACK_AB R83, R102, R154 ;  /* 0x0000009a6653723e */ /* 0x008fe200000000ff */
[----:B------:R-:W-:Y:S03]  /*dc10*/  LDSM.16.MT88.4 R88, [R212+0x1900] ;  /* 0x00190000d458783b */ /* 0x000fe60000004200 */
[----:B------:R-:W-:Y:S02]  /*dc20*/  MOV R188, R121 ;  /* 0x0000007900bc7202 */ /* 0x000fe40000000f00 */
[----:B------:R-:W-:Y:S01]  /*dc30*/  MOV R121, R113 ;  /* 0x0000007100797202 */ /* 0x000fe20000000f00 */
[----:B-1----:R-:W-:Y:S01]  /*dc40*/  FFMA.FTZ R80, R203, c[0x0][0x2d0], -R75 ;  /* 0x0000b400cb507a23 */ /* 0x002fe2000001084b */
[----:B------:R-:W-:Y:S03]  /*dc50*/  MOV R203, R150 ;  /* 0x0000009600cb7202 */ /* 0x000fe60000000f00 */
[----:B------:R1:W-:Y:S01]  /*dc60*/  MUFU.EX2 R153, R80 ;  /* 0x0000005000997308 */ /* 0x0003e20000000800 */
[----:B-----5:R-:W3:Y:S01]  /*dc70*/  LDSM.16.MT88.4 R84, [R209+0x1900] ;  /* 0x00190000d154783b */ /* 0x020ee20000004200 */
[----:B------:R-:W-:Y:S02]  /*dc80*/  F2FP.PACK_AB R81, R155, R182 ;  /* 0x000000b69b51723e */ /* 0x000fe400000000ff */
[----:B-1----:R-:W-:Y:S01]  /*dc90*/  F2FP.PACK_AB R80, R187, R144 ;  /* 0x00000090bb50723e */ /* 0x002fe200000000ff */
[-C--:B---3--:R-:W-:Y:S08]  /*dca0*/  HMMA.16816.F32 R4, R76, R84.reuse, R4 ;  /* 0x000000544c04723c */ /* 0x088ff00000001804 */
[C---:B------:R-:W-:Y:S07]  /*dcb0*/  HMMA.16816.F32 R8, R80.reuse, R84, R8 ;  /* 0x000000545008723c */ /* 0x040fee0000001808 */
[--C-:B------:R-:W-:Y:S01]  /*dcc0*/  FFMA.FTZ R84, R233, c[0x0][0x2d0], -R74.reuse ;  /* 0x0000b400e9547a23 */ /* 0x100fe2000001084a */
[-C--:B------:R-:W-:Y:S03]  /*dcd0*/  HMMA.16816.F32 R12, R80, R86.reuse, R12 ;  /* 0x00000056500c723c */ /* 0x080fe6000000180c */
[----:B------:R1:W-:Y:S01]  /*dce0*/  MUFU.EX2 R158, R84 ;  /* 0x00000054009e7308 */ /* 0x0003e20000000800 */
[----:B------:R-:W-:Y:S04]  /*dcf0*/  IMAD.MOV.U32 R233, RZ, RZ, R111 ;  /* 0x000000ffffe97224 */ /* 0x000fe800078e006f */
[C---:B------:R-:W-:Y:S08]  /*dd00*/  HMMA.16816.F32 R16, R76.reuse, R86, R16 ;  /* 0x000000564c10723c */ /* 0x040ff00000001810 */
[-C--:B------:R-:W-:Y:S08]  /*dd10*/  HMMA.16816.F32 R20, R76, R88.reuse, R20 ;  /* 0x000000584c14723c */ /* 0x080ff00000001814 */
[C---:B------:R-:W-:Y:S04]  /*dd20*/  HMMA.16816.F32 R24, R80.reuse, R88, R24 ;  /* 0x000000585018723c */ /* 0x040fe80000001818 */
[----:B-1----:R-:W-:Y:S02]  /*dd30*/  FFMA.FTZ R84, R236, c[0x0][0x2d0], -R74 ;  /* 0x0000b400ec547a23 */ /* 0x002fe4000001084a */
[----:B------:R-:W-:Y:S02]  /*dd40*/  IMAD.MOV.U32 R236, RZ, RZ, R105 ;  /* 0x000000ffffec7224 */ /* 0x000fe400078e0069 */
[-C--:B------:R-:W-:Y:S01]  /*dd50*/  HMMA.16816.F32 R28, R80, R90.reuse, R28 ;  /* 0x0000005a501c723c */ /* 0x080fe2000000181c */
[----:B------:R1:W-:Y:S03]  /*dd60*/  MUFU.EX2 R180, R84 ;  /* 0x0000005400b47308 */ /* 0x0003e60000000800 */
[--C-:B------:R-:W-:Y:S01]  /*dd70*/  FFMA.FTZ R88, R206, c[0x0][0x2d0], -R96.reuse ;  /* 0x0000b400ce587a23 */ /* 0x100fe20000010860 */
[----:B------:R-:W-:Y:S03]  /*dd80*/  MOV R206, R110 ;  /* 0x0000006e00ce7202 */ /* 0x000fe60000000f00 */
[C---:B------:R-:W-:Y:S03]  /*dd90*/  HMMA.16816.F32 R32, R76.reuse, R90, R32 ;  /* 0x0000005a4c20723c */ /* 0x040fe60000001820 */
[----:B------:R3:W-:Y:S05]  /*dda0*/  MUFU.EX2 R156, R88 ;  /* 0x00000058009c7308 */ /* 0x0007ea0000000800 */
[-C--:B------:R-:W-:Y:S08]  /*ddb0*/  HMMA.16816.F32 R36, R76, R92.reuse, R36 ;  /* 0x0000005c4c24723c */ /* 0x080ff00000001824 */
[C---:B------:R-:W-:Y:S04]  /*ddc0*/  HMMA.16816.F32 R40, R80.reuse, R92, R40 ;  /* 0x0000005c5028723c */ /* 0x040fe80000001828 */
[----:B-1----:R-:W-:Y:S01]  /*ddd0*/  FFMA.FTZ R84, R229, c[0x0][0x2d0], -R75 ;  /* 0x0000b400e5547a23 */ /* 0x002fe2000001084b */
[----:B------:R-:W-:Y:S02]  /*dde0*/  MOV R229, R104 ;  /* 0x0000006800e57202 */ /* 0x000fe40000000f00 */
[----:B------:R-:W-:Y:S01]  /*ddf0*/  FFMA.FTZ R92, R201, c[0x0][0x2d0], -R97 ;  /* 0x0000b400c95c7a23 */ /* 0x000fe20000010861 */
[-C--:B------:R-:W-:Y:S01]  /*de00*/  HMMA.16816.F32 R44, R80, R94.reuse, R44 ;  /* 0x0000005e502c723c */ /* 0x080fe2000000182c */
[----:B------:R1:W-:Y:S03]  /*de10*/  MUFU.EX2 R157, R84 ;  /* 0x00000054009d7308 */ /* 0x0003e60000000800 */
[--C-:B---3--:R-:W-:Y:S04]  /*de20*/  FFMA.FTZ R88, R207, c[0x0][0x2d0], -R96.reuse ;  /* 0x0000b400cf587a23 */ /* 0x108fe80000010860 */
[C---:B------:R-:W-:Y:S03]  /*de30*/  HMMA.16816.F32 R48, R76.reuse, R94, R48 ;  /* 0x0000005e4c30723c */ /* 0x040fe60000001830 */
[----:B------:R3:W-:Y:S10]  /*de40*/  MUFU.EX2 R178, R88 ;  /* 0x0000005800b27308 */ /* 0x0007f40000000800 */
[----:B------:R5:W-:Y:S01]  /*de50*/  MUFU.EX2 R100, R92 ;  /* 0x0000005c00647308 */ /* 0x000be20000000800 */
[----:B-1----:R-:W-:Y:S01]  /*de60*/  FFMA.FTZ R84, R230, c[0x0][0x2d0], -R75 ;  /* 0x0000b400e6547a23 */ /* 0x002fe2000001084b */
[----:B------:R-:W-:Y:S08]  /*de70*/  MOV R230, R107 ;  /* 0x0000006b00e67202 */ /* 0x000ff00000000f00 */
[----:B------:R1:W-:Y:S01]  /*de80*/  MUFU.EX2 R179, R84 ;  /* 0x0000005400b37308 */ /* 0x0003e20000000800 */
[--C-:B---3--:R-:W-:Y:S09]  /*de90*/  FFMA.FTZ R88, R226, c[0x0][0x2d0], -R96.reuse ;  /* 0x0000b400e2587a23 */ /* 0x108ff20000010860 */
[----:B------:R3:W2:Y:S01]  /*dea0*/  MUFU.EX2 R177, R88 ;  /* 0x0000005800b17308 */ /* 0x0006a20000000800 */
[----:B-----5:R-:W-:Y:S09]  /*deb0*/  FFMA.FTZ R92, R192, c[0x0][0x2d0], -R97 ;  /* 0x0000b400c05c7a23 */ /* 0x020ff20000010861 */
[----:B------:R5:W-:Y:S01]  /*dec0*/  MUFU.EX2 R99, R92 ;  /* 0x0000005c00637308 */ /* 0x000be20000000800 */
[----:B-1----:R-:W-:Y:S02]  /*ded0*/  FFMA.FTZ R84, R202, c[0x0][0x2d0], -R96 ;  /* 0x0000b400ca547a23 */ /* 0x002fe40000010860 */
[----:B------:R-:W-:Y:S07]  /*dee0*/  IMAD.MOV.U32 R202, RZ, RZ, R108 ;  /* 0x000000ffffca7224 */ /* 0x000fee00078e006c */
[----:B------:R1:W-:Y:S01]  /*def0*/  MUFU.EX2 R152, R84 ;  /* 0x0000005400987308 */ /* 0x0003e20000000800 */
[----:B---3--:R-:W-:Y:S09]  /*df00*/  FFMA.FTZ R88, R241, c[0x0][0x2d0], -R74 ;  /* 0x0000b400f1587a23 */ /* 0x008ff2000001084a */
[----:B------:R3:W-:Y:S01]  /*df10*/  MUFU.EX2 R176, R88 ;  /* 0x0000005800b07308 */ /* 0x0007e20000000800 */
[----:B-----5:R-:W-:Y:S09]  /*df20*/  FFMA.FTZ R92, R243, c[0x0][0x2d0], -R75 ;  /* 0x0000b400f35c7a23 */ /* 0x020ff2000001084b */
[----:B------:R5:W-:Y:S01]  /*df30*/  MUFU.EX2 R172, R92 ;  /* 0x0000005c00ac7308 */ /* 0x000be20000000800 */
[----:B-1----:R-:W1:Y:S01]  /*df40*/  LDSM.16.MT88.4 R84, [R211+0x1900] ;  /* 0x00190000d354783b */ /* 0x002e620000004200 */
[----:B---3--:R-:W-:Y:S08]  /*df50*/  FFMA.FTZ R88, R199, c[0x0][0x2d0], -R97 ;  /* 0x0000b400c7587a23 */ /* 0x008ff00000010861 */
[----:B------:R3:W1:Y:S01]  /*df60*/  MUFU.EX2 R101, R88 ;  /* 0x0000005800657308 */ /* 0x0006620000000800 */
[----:B-----5:R-:W-:Y:S01]  /*df70*/  LDSM.16.MT88.4 R92, [R210+0x2100] ;  /* 0x00210000d25c783b */ /* 0x020fe20000004200 */
[----:B----4-:R-:W-:Y:S01]  /*df80*/  FFMA.FTZ R2, R2, R122, R123 ;  /* 0x0000007a02027223 */ /* 0x010fe2000001007b */
[----:B------:R-:W-:Y:S01]  /*df90*/  MOV R123, R115 ;  /* 0x00000073007b7202 */ /* 0x000fe20000000f00 */
[----:B------:R-:W-:Y:S02]  /*dfa0*/  IMAD.MOV.U32 R122, RZ, RZ, R114 ;  /* 0x000000ffff7a7224 */ /* 0x000fe400078e0072 */
[----:B------:R-:W-:Y:S01]  /*dfb0*/  FADD.FTZ R2, R188, R2 ;  /* 0x00000002bc027221 */ /* 0x000fe20000010000 */
[----:B------:R-:W-:Y:S02]  /*dfc0*/  MOV R188, R120 ;  /* 0x0000007800bc7202 */ /* 0x000fe40000000f00 */
[----:B---3--:R-:W3:Y:S01]  /*dfd0*/  LDSM.16.MT88.4 R88, [R209+0x2100] ;  /* 0x00210000d158783b */ /* 0x008ee20000004200 */
[-C--:B-1----:R-:W-:Y:S08]  /*dfe0*/  HMMA.16816.F32 R52, R76, R84.reuse, R52 ;  /* 0x000000544c34723c */ /* 0x082ff00000001834 */
[C---:B------:R-:W-:Y:S07]  /*dff0*/  HMMA.16816.F32 R56, R80.reuse, R84, R56 ;  /* 0x000000545038723c */ /* 0x040fee0000001838 */
[----:B------:R-:W-:Y:S01]  /*e000*/  FFMA.FTZ R84, R186, c[0x0][0x2d0], -R97 ;  /* 0x0000b400ba547a23 */ /* 0x000fe20000010861 */
[-C--:B------:R-:W-:Y:S03]  /*e010*/  HMMA.16816.F32 R60, R80, R86.reuse, R60 ;  /* 0x00000056503c723c */ /* 0x080fe6000000183c */
[----:B------:R1:W4:Y:S04]  /*e020*/  MUFU.EX2 R98, R84 ;  /* 0x0000005400627308 */ /* 0x0003280000000800 */
[--C-:B------:R-:W-:Y:S01]  /*e030*/  FFMA.FTZ R80, R247, c[0x0][0x2d0], -R74.reuse ;  /* 0x0000b400f7507a23 */ /* 0x100fe2000001084a */
[----:B------:R-:W-:Y:S04]  /*e040*/  HMMA.16816.F32 R64, R76, R86, R64 ;  /* 0x000000564c40723c */ /* 0x000fe80000001840 */
[----:B--2---:R-:W-:Y:S01]  /*e050*/  F2FP.PACK_AB R82, R177, R178 ;  /* 0x000000b2b152723e */ /* 0x004fe200000000ff */
[----:B------:R2:W5:Y:S01]  /*e060*/  MUFU.EX2 R175, R80 ;  /* 0x0000005000af7308 */ /* 0x0005620000000800 */
[----:B------:R-:W-:Y:S02]  /*e070*/  F2FP.PACK_AB R81, R100, R101 ;  /* 0x000000656451723e */ /* 0x000fe400000000ff */
[----:B------:R-:W-:Y:S04]  /*e080*/  F2FP.PACK_AB R76, R181, R183 ;  /* 0x000000b7b54c723e */ /* 0x000fe800000000ff */
[----:B------:R-:W-:Y:S02]  /*e090*/  F2FP.PACK_AB R77, R159, R153 ;  /* 0x000000999f4d723e */ /* 0x000fe400000000ff */
[----:B------:R-:W-:Y:S02]  /*e0a0*/  F2FP.PACK_AB R78, R180, R158 ;  /* 0x0000009eb44e723e */ /* 0x000fe400000000ff */
[----:B------:R-:W-:Y:S01]  /*e0b0*/  F2FP.PACK_AB R79, R179, R157 ;  /* 0x0000009db34f723e */ /* 0x000fe200000000ff */
[----:B-1----:R-:W1:Y:S01]  /*e0c0*/  LDSM.16.MT88.4 R84, [R212+0x2100] ;  /* 0x00210000d454783b */ /* 0x002e620000004200 */
[----:B----4-:R-:W-:Y:S05]  /*e0d0*/  F2FP.PACK_AB R83, R98, R99 ;  /* 0x000000636253723e */ /* 0x010fea00000000ff */
[-C--:B---3--:R-:W-:Y:S03]  /*e0e0*/  HMMA.16816.F32 R4, R76, R88.reuse, R4 ;  /* 0x000000584c04723c */ /* 0x088fe60000001804 */
[----:B--2---:R-:W-:Y:S01]  /*e0f0*/  FFMA.FTZ R80, R242, c[0x0][0x2d0], -R75 ;  /* 0x0000b400f2507a23 */ /* 0x004fe2000001084b */
[----:B-----5:R-:W-:Y:S03]  /*e100*/  F2FP.PACK_AB R164, R175, R176 ;  /* 0x000000b0afa4723e */ /* 0x020fe600000000ff */
[----:B------:R2:W3:Y:S02]  /*e110*/  MUFU.EX2 R174, R80 ;  /* 0x0000005000ae7308 */ /* 0x0004e40000000800 */
[----:B--2---:R-:W-:Y:S03]  /*e120*/  F2FP.PACK_AB R80, R156, R152 ;  /* 0x000000989c50723e */ /* 0x004fe600000000ff */
[----:B---3--:R-:W-:Y:S04]  /*e130*/  F2FP.PACK_AB R165, R172, R174 ;  /* 0x000000aeaca5723e */ /* 0x008fe800000000ff */
[C---:B------:R-:W-:Y:S07]  /*e140*/  HMMA.16816.F32 R8, R80.reuse, R88, R8 ;  /* 0x000000585008723c */ /* 0x040fee0000001808 */
[--C-:B------:R-:W-:Y:S01]  /*e150*/  FFMA.FTZ R88, R252, c[0x0][0x2d0], -R74.reuse ;  /* 0x0000b400fc587a23 */ /* 0x100fe2000001084a */
[-C--:B------:R-:W-:Y:S03]  /*e160*/  HMMA.16816.F32 R12, R80, R90.reuse, R12 ;  /* 0x0000005a500c723c */ /* 0x080fe6000000180c */
[----:B------:R2:W-:Y:S01]  /*e170*/  MUFU.EX2 R173, R88 ;  /* 0x0000005800ad7308 */ /* 0x0005e20000000800 */
[----:B------:R-:W-:Y:S01]  /*e180*/  FFMA.FTZ R74, R131, c[0x0][0x2d0], -R74 ;  /* 0x0000b400834a7a23 */ /* 0x000fe2000001084a */
[----:B------:R-:W-:Y:S02]  /*e190*/  MOV R131, R117 ;  /* 0x0000007500837202 */ /* 0x000fe40000000f00 */
[----:B------:R-:W-:Y:S01]  /*e1a0*/  LDSM.16.MT88.4 R116, [R209+0x2900] ;  /* 0x00290000d174783b */ /* 0x000fe20000004200 */
[C---:B------:R-:W-:Y:S04]  /*e1b0*/  HMMA.16816.F32 R16, R76.reuse, R90, R16 ;  /* 0x0000005a4c10723c */ /* 0x040fe80000001810 */
[----:B------:R-:W-:Y:S01]  /*e1c0*/  FFMA.FTZ R68, R68, R127, R131 ;  /* 0x0000007f44447223 */ /* 0x000fe20000010083 */
[----:B------:R3:W4:Y:S01]  /*e1d0*/  MUFU.EX2 R171, R74 ;  /* 0x0000004a00ab7308 */ /* 0x0007220000000800 */
[----:B------:R-:W-:Y:S02]  /*e1e0*/  MOV R131, R112 ;  /* 0x0000007000837202 */ /* 0x000fe40000000f00 */
[-C--:B-1----:R-:W-:Y:S04]  /*e1f0*/  HMMA.16816.F32 R20, R76, R84.reuse, R20 ;  /* 0x000000544c14723c */ /* 0x082fe80000001814 */
[----:B------:R-:W-:Y:S04]  /*e200*/  MOV R127, R106 ;  /* 0x0000006a007f7202 */ /* 0x000fe80000000f00 */
[C---:B------:R-:W-:Y:S01]  /*e210*/  HMMA.16816.F32 R24, R80.reuse, R84, R24 ;  /* 0x000000545018723c */ /* 0x040fe20000001818 */
[----:B--2---:R-:W1:Y:S07]  /*e220*/  LDSM.16.MT88.4 R88, [R211+0x2100] ;  /* 0x00210000d358783b */ /* 0x004e6e0000004200 */
[-C--:B------:R-:W-:Y:S04]  /*e230*/  HMMA.16816.F32 R28, R80, R86.reuse, R28 ;  /* 0x00000056501c723c */ /* 0x080fe8000000181c */
[--C-:B---3--:R-:W-:Y:S01]  /*e240*/  FFMA.FTZ R74, R248, c[0x0][0x2d0], -R75.reuse ;  /* 0x0000b400f84a7a23 */ /* 0x108fe2000001084b */
[----:B----4-:R-:W-:Y:S01]  /*e250*/  F2FP.PACK_AB R166, R171, R173 ;  /* 0x000000adaba6723e */ /* 0x010fe200000000ff */
[----:B------:R-:W-:Y:S02]  /*e260*/  FFMA.FTZ R75, R250, c[0x0][0x2d0], -R75 ;  /* 0x0000b400fa4b7a23 */ /* 0x000fe4000001084b */
[C---:B------:R-:W-:Y:S01]  /*e270*/  HMMA.16816.F32 R32, R76.reuse, R86, R32 ;  /* 0x000000564c20723c */ /* 0x040fe20000001820 */
[----:B------:R2:W-:Y:S07]  /*e280*/  MUFU.EX2 R170, R74 ;  /* 0x0000004a00aa7308 */ /* 0x0005ee0000000800 */
[-C--:B------:R-:W-:Y:S03]  /*e290*/  HMMA.16816.F32 R36, R76, R92.reuse, R36 ;  /* 0x0000005c4c24723c */ /* 0x080fe60000001824 */
[----:B------:R-:W3:Y:S05]  /*e2a0*/  MUFU.EX2 R169, R75 ;  /* 0x0000004b00a97308 */ /* 0x000eea0000000800 */
[C---:B------:R-:W-:Y:S08]  /*e2b0*/  HMMA.16816.F32 R40, R80.reuse, R92, R40 ;  /* 0x0000005c5028723c */ /* 0x040ff00000001828 */
[-C--:B------:R-:W-:Y:S04]  /*e2c0*/  HMMA.16816.F32 R44, R80, R94.reuse, R44 ;  /* 0x0000005e502c723c */ /* 0x080fe8000000182c */
[--C-:B--2---:R-:W-:Y:S04]  /*e2d0*/  FFMA.FTZ R74, R237, c[0x0][0x2d0], -R96.reuse ;  /* 0x0000b400ed4a7a23 */ /* 0x104fe80000010860 */
[----:B------:R2:W-:Y:S01]  /*e2e0*/  MUFU.EX2 R168, R74 ;  /* 0x0000004a00a87308 */ /* 0x0005e20000000800 */
[C---:B------:R-:W-:Y:S04]  /*e2f0*/  HMMA.16816.F32 R48, R76.reuse, R94, R48 ;  /* 0x0000005e4c30723c */ /* 0x040fe80000001830 */
[----:B---3--:R-:W-:Y:S04]  /*e300*/  F2FP.PACK_AB R167, R169, R170 ;  /* 0x000000aaa9a7723e */ /* 0x008fe800000000ff */
[-C--:B-1----:R-:W-:Y:S08]  /*e310*/  HMMA.16816.F32 R52, R76, R88.reuse, R52 ;  /* 0x000000584c34723c */ /* 0x082ff00000001834 */
[C---:B------:R-:W-:Y:S04]  /*e320*/  HMMA.16816.F32 R56, R80.reuse, R88, R56 ;  /* 0x000000585038723c */ /* 0x040fe80000001838 */
[----:B--2---:R-:W-:Y:S04]  /*e330*/  FFMA.FTZ R74, R238, c[0x0][0x2d0], -R96 ;  /* 0x0000b400ee4a7a23 */ /* 0x004fe80000010860 */
[-C--:B------:R-:W-:Y:S01]  /*e340*/  HMMA.16816.F32 R60, R80, R90.reuse, R60 ;  /* 0x0000005a503c723c */ /* 0x080fe2000000183c */
[----:B------:R1:W2:Y:S07]  /*e350*/  MUFU.EX2 R85, R74 ;  /* 0x0000004a00557308 */ /* 0x0002ae0000000800 */
[----:B------:R-:W-:Y:S08]  /*e360*/  HMMA.16816.F32 R64, R76, R90, R64 ;  /* 0x0000005a4c40723c */ /* 0x000ff00000001840 */
[-C--:B------:R-:W-:Y:S07]  /*e370*/  HMMA.16816.F32 R104, R164, R116.reuse, R4 ;  /* 0x00000074a468723c */ /* 0x080fee0000001804 */
[----:B------:R-:W-:Y:S01]  /*e380*/  FADD.FTZ R4, R228, R69 ;  /* 0x00000045e4047221 */ /* 0x000fe20000010000 */
[----:B------:R-:W-:Y:S01]  /*e390*/  MOV R228, R149 ;  /* 0x0000009500e47202 */ /* 0x000fe20000000f00 */
[----:B------:R-:W-:Y:S03]  /*e3a0*/  FADD.FTZ R6, R204, R68 ;  /* 0x00000044cc067221 */ /* 0x000fe60000010000 */
[--C-:B-1----:R-:W-:Y:S01]  /*e3b0*/  FFMA.FTZ R74, R239, c[0x0][0x2d0], -R96.reuse ;  /* 0x0000b400ef4a7a23 */ /* 0x102fe20000010860 */
[----:B--2---:R-:W-:Y:S01]  /*e3c0*/  F2FP.PACK_AB R160, R85, R168 ;  /* 0x000000a855a0723e */ /* 0x004fe200000000ff */
[----:B------:R-:W-:Y:S02]  /*e3d0*/  FFMA.FTZ R96, R240, c[0x0][0x2d0], -R96 ;  /* 0x0000b400f0607a23 */ /* 0x000fe40000010860 */
[----:B------:R-:W-:Y:S01]  /*e3e0*/  IMAD.MOV.U32 R204, RZ, RZ, R148 ;  /* 0x000000ffffcc7224 */ /* 0x000fe200078e0094 */
[----:B------:R1:W-:Y:S01]  /*e3f0*/  MUFU.EX2 R86, R74 ;  /* 0x0000004a00567308 */ /* 0x0003e20000000800 */
[----:B------:R-:W-:Y:S01]  /*e400*/  FADD.FTZ R4, R123, R4 ;  /* 0x000000047b047221 */ /* 0x000fe20000010000 */
[----:B------:R-:W2:Y:S01]  /*e410*/  LDSM.16.MT88.4 R148, [R210+0x2900] ;  /* 0x00290000d294783b */ /* 0x000ea20000004200 */
[----:B------:R-:W-:Y:S02]  /*e420*/  FADD.FTZ R6, R122, R6 ;  /* 0x000000067a067221 */ /* 0x000fe40000010000 */
[----:B------:R-:W-:Y:S02]  /*e430*/  FADD.FTZ R5, R121, R2 ;  /* 0x0000000279057221 */ /* 0x000fe40000010000 */
[----:B------:R-:W-:Y:S02]  /*e440*/  FADD.FTZ R4, R206, R4 ;  /* 0x00000004ce047221 */ /* 0x000fe40000010000 */
[----:B------:R-:W-:Y:S01]  /*e450*/  FADD.FTZ R2, R202, R6 ;  /* 0x00000006ca027221 */ /* 0x000fe20000010000 */
[----:B------:R-:W3:Y:S01]  /*e460*/  MUFU.EX2 R96, R96 ;  /* 0x0000006000607308 */ /* 0x000ee20000000800 */
[----:B------:R-:W-:Y:S02]  /*e470*/  FADD.FTZ R6, R126, R4 ;  /* 0x000000047e067221 */ /* 0x000fe40000010000 */
[--C-:B-1----:R-:W-:Y:S07]  /*e480*/  FFMA.FTZ R74, R194, c[0x0][0x2d0], -R97.reuse ;  /* 0x0000b400c24a7a23 */ /* 0x102fee0000010861 */
[----:B------:R1:W-:Y:S01]  /*e490*/  MUFU.EX2 R75, R74 ;  /* 0x0000004a004b7308 */ /* 0x0003e20000000800 */
[----:B---3--:R-:W-:Y:S01]  /*e4a0*/  F2FP.PACK_AB R162, R96, R86 ;  /* 0x0000005660a2723e */ /* 0x008fe200000000ff */
[--C-:B-1----:R-:W-:Y:S08]  /*e4b0*/  FFMA.FTZ R74, R196, c[0x0][0x2d0], -R97.reuse ;  /* 0x0000b400c44a7a23 */ /* 0x102ff00000010861 */
[----:B------:R1:W3:Y:S02]  /*e4c0*/  MUFU.EX2 R84, R74 ;  /* 0x0000004a00547308 */ /* 0x0002e40000000800 */
[--C-:B-1----:R-:W-:Y:S01]  /*e4d0*/  FFMA.FTZ R74, R197, c[0x0][0x2d0], -R97.reuse ;  /* 0x0000b400c54a7a23 */ /* 0x102fe20000010861 */
[----:B---3--:R-:W-:Y:S01]  /*e4e0*/  F2FP.PACK_AB R161, R84, R75 ;  /* 0x0000004b54a1723e */ /* 0x008fe200000000ff */
[----:B------:R-:W-:Y:S02]  /*e4f0*/  FFMA.FTZ R97, R73, c[0x0][0x2d0], -R97 ;  /* 0x0000b40049617a23 */ /* 0x000fe40000010861 */
[----:B------:R-:W3:Y:S04]  /*e500*/  LDL.LU R73, [R1+0x1c] ;  /* 0x00001c0001497983 */ /* 0x000ee80000300800 */
[----:B------:R-:W-:Y:S10]  /*e510*/  MUFU.EX2 R74, R74 ;  /* 0x0000004a004a7308 */ /* 0x000ff40000000800 */
[----:B------:R-:W1:Y:S02]  /*e520*/  MUFU.EX2 R97, R97 ;  /* 0x0000006100617308 */ /* 0x000e640000000800 */
[----:B-1----:R-:W-:Y:S07]  /*e530*/  F2FP.PACK_AB R163, R97, R74 ;  /* 0x0000004a61a3723e */ /* 0x002fee00000000ff */
[C---:B------:R-:W-:Y:S08]  /*e540*/  HMMA.16816.F32 R108, R160.reuse, R116, R8 ;  /* 0x00000074a06c723c */ /* 0x040ff00000001808 */
[-C--:B------:R-:W-:Y:S08]  /*e550*/  HMMA.16816.F32 R112, R160, R118.reuse, R12 ;  /* 0x00000076a070723c */ /* 0x080ff0000000180c */
[C---:B------:R-:W-:Y:S08]  /*e560*/  HMMA.16816.F32 R116, R164.reuse, R118, R16 ;  /* 0x00000076a474723c */ /* 0x040ff00000001810 */
[-C--:B------:R-:W-:Y:S04]  /*e570*/  HMMA.16816.F32 R120, R164, R132.reuse, R20 ;  /* 0x00000084a478723c */ /* 0x080fe80000001814 */
[----:B---3--:R-:W-:Y:S02]  /*e580*/  FFMA.FTZ R8, R0, R73, R200 ;  /* 0x0000004900087223 */ /* 0x008fe400000100c8 */
[----:B------:R-:W-:Y:S02]  /*e590*/  FADD.FTZ R0, R230, R5 ;  /* 0x00000005e6007221 */ /* 0x000fe40000010000 */
[----:B------:R-:W-:Y:S04]  /*e5a0*/  FADD.FTZ R8, R127, R8 ;  /* 0x000000087f087221 */ /* 0x000fe80000010000 */
        /* <DEDUP_REMOVED lines=17> */
[----:B------:R-:W-:Y:S02]  /*e6c0*/  FADD.FTZ R11, R190, R4 ;  /* 0x00000004be0b7221 */ /* 0x000fe40000010000 */
[----:B------:R-:W-:Y:S01]  /*e6d0*/  FADD.FTZ R8, R204, R2 ;  /* 0x00000002cc087221 */ /* 0x000fe20000010000 */
[----:B------:R-:W1:Y:S01]  /*e6e0*/  LDSM.16.MT88.4 R4, [R211+0x2900] ;  /* 0x00290000d304783b */ /* 0x000e620000004200 */
        /* <DEDUP_REMOVED lines=8> */
[-C--:B--2---:R-:W-:Y:S03]  /*e770*/  HMMA.16816.F32 R136, R164, R148.reuse, R36 ;  /* 0x00000094a488723c */ /* 0x084fe60000001824 */
[----:B------:R-:W-:Y:S02]  /*e780*/  FADD.FTZ R8, R249, R9 ;  /* 0x00000009f9087221 */ /* 0x000fe40000010000 */
[----:B------:R-:W-:Y:S02]  /*e790*/  FADD.FTZ R2, R245, R2 ;  /* 0x00000002f5027221 */ /* 0x000fe40000010000 */
[----:B------:R-:W-:Y:S02]  /*e7a0*/  FADD.FTZ R0, R142, R0 ;  /* 0x000000008e007221 */ /* 0x000fe40000010000 */
[----:B------:R-:W-:Y:S03]  /*e7b0*/  FADD.FTZ R12, R140, R12 ;  /* 0x0000000c8c0c7221 */ /* 0x000fe60000010000 */
[----:B------:R-:W-:Y:S02]  /*e7c0*/  FADD.FTZ R10, R246, R8 ;  /* 0x00000008f60a7221 */ /* 0x000fe40000010000 */
        /* <DEDUP_REMOVED lines=31> */
[----:B------:R-:W-:Y:S02]  /*e9c0*/  FADD.FTZ R9, R157, R0 ;  /* 0x000000009d097221 */ /* 0x000fe40000010000 */
[C---:B------:R-:W-:Y:S04]  /*e9d0*/  HMMA.16816.F32 R156, R160.reuse, R4, R56 ;  /* 0x00000004a09c723c */ /* 0x040fe80000001838 */
[----:B------:R-:W-:Y:S01]  /*e9e0*/  FADD.FTZ R8, R102, R8 ;  /* 0x0000000866087221 */ /* 0x000fe20000010000 */
[----:B------:R-:W-:Y:S01]  /*e9f0*/  MOV R102, R70 ;  /* 0x0000004600667202 */ /* 0x000fe20000000f00 */
[----:B------:R-:W-:Y:S02]  /*ea00*/  FADD.FTZ R2, R178, R10 ;  /* 0x0000000ab2027221 */ /* 0x000fe40000010000 */
[----:B------:R-:W-:Y:S01]  /*ea10*/  FADD.FTZ R8, R101, R8 ;  /* 0x0000000865087221 */ /* 0x000fe20000010000 */
[-C--:B------:R-:W-:Y:S03]  /*ea20*/  HMMA.16816.F32 R160, R160, R6.reuse, R60 ;  /* 0x00000006a0a0723c */ /* 0x080fe6000000183c */
[----:B------:R-:W-:Y:S01]  /*ea30*/  FADD.FTZ R4, R100, R8 ;  /* 0x0000000864047221 */ /* 0x000fe20000010000 */
[----:B------:R-:W-:Y:S01]  /*ea40*/  MOV R101, R71 ;  /* 0x0000004700657202 */ /* 0x000fe20000000f00 */
        /* <DEDUP_REMOVED lines=18> */
[----:B------:R1:W-:Y:S01]  /*eb70*/  STL [R1+0x10], R6 ;  /* 0x0000100601007387 */ /* 0x0003e20000100800 */
[----:B------:R-:W-:Y:S02]  /*eb80*/  FADD.FTZ R4, R86, R4 ;  /* 0x0000000456047221 */ /* 0x000fe40000010000 */
[----:B------:R-:W-:Y:S01]  /*eb90*/  FADD.FTZ R0, R74, R2 ;  /* 0x000000024a007221 */ /* 0x000fe20000010000 */
[----:B------:R1:W-:Y:S01]  /*eba0*/  STL [R1+0x14], R5 ;  /* 0x0000140501007387 */ /* 0x0003e20000100800 */
[----:B------:R-:W-:Y:S02]  /*ebb0*/  FADD.FTZ R2, R96, R4 ;  /* 0x0000000460027221 */ /* 0x000fe40000010000 */
[----:B------:R-:W-:Y:S02]  /*ebc0*/  FADD.FTZ R0, R97, R0 ;  /* 0x0000000061007221 */ /* 0x000fe40000010000 */
[----:B------:R-:W-:Y:S01]  /*ebd0*/  IMAD.MOV.U32 R100, RZ, RZ, R72 ;  /* 0x000000ffff647224 */ /* 0x000fe200078e0048 */
[----:B------:R1:W-:Y:S04]  /*ebe0*/  STL [R1+0x18], R2 ;  /* 0x0000180201007387 */ /* 0x0003e80000100800 */
[----:B------:R1:W-:Y:S01]  /*ebf0*/  STL [R1+0x1c], R0 ;  /* 0x00001c0001007387 */ /* 0x0003e20000100800 */
[----:B------:R-:W-:-:S05]  /*ec00*/  @P0 BRA `(.L_x_498) ;  /* 0xffff98e000000947 */ /* 0x000fca000383ffff */
.L_x_481:
[----:B------:R-:W2:Y:S01]  /*ec10*/  S2UR UR6, SR_CTAID.X ;  /* 0x00000000000679c3 */ /* 0x000ea20000002500 */
[----:B------:R-:W-:Y:S01]  /*ec20*/  ULDC.64 UR4, c[0x0][0x2c8] ;  /* 0x0000b20000047ab9 */ /* 0x000fe20000000a00 */
[----:B------:R-:W-:Y:S01]  /*ec30*/  PLOP3.LUT P0, PT, PT, PT, UP1, 0x40, 0x0 ;  /* 0x000000000000781c */ /* 0x000fe20003f0e818 */
[----:B--2---:R-:W-:-:S04]  /*ec40*/  ULEA UR6, UR6, 0x7f, 0x7 ;  /* 0x0000007f06067891 */ /* 0x004fc8000f8e383f */
[----:B------:R-:W-:-:S03]  /*ec50*/  UIMAD.WIDE.U32 UR14, UR6, UR4, URZ ;  /* 0x00000004060e72a5 */ /* 0x000fc6000f8e003f */
[----:B------:R-:W-:Y:S02]  /*ec60*/  ULDC UR4, c[0x0][0x168] ;  /* 0x00005a0000047ab9 */ /* 0x000fe40000000800 */
[----:B------:R-:W-:Y:S02]  /*ec70*/  UIADD3 UR4, -UR4, 0x1, URZ ;  /* 0x0000000104047890 */ /* 0x000fe4000fffe13f */
[----:B------:R-:W-:-:S03]  /*ec80*/  @UP2 USHF.R.U32.HI UR6, URZ, UR5, UR15 ;  /* 0x000000053f062299 */ /* 0x000fc6000801160f */
[----:B------:R-:W-:Y:S02]  /*ec90*/  ULDC UR5, c[0x0][0x1d0] ;  /* 0x0000740000057ab9 */ /* 0x000fe40000000800 */
[----:B------:R-:W-:-:S03]  /*eca0*/  UIADD3 UR5, UR6, UR5, UR4 ;  /* 0x0000000506057290 */ /* 0x000fc6000fffe004 */
[----:B------:R-:W-:Y:S02]  /*ecb0*/  ULDC UR4, c[0x0][0x324] ;  /* 0x0000c90000047ab9 */ /* 0x000fe40000000800 */
[----:B------:R-:W-:-:S06]  /*ecc0*/  UIADD3 UR4, UR5, -UR4, URZ ;  /* 0x8000000405047290 */ /* 0x000fcc000fffe03f */
[----:B-1----:R-:W-:Y:S01]  /*ecd0*/  MOV R2, UR4 ;  /* 0x0000000400027c02 */ /* 0x002fe20008000f00 */
        /* <DEDUP_REMOVED lines=11> */
.L_x_500:
[----:B------:R-:W-:-:S04]  /*ed90*/  MOV R4, c[0x0][0x32c] ;  /* 0x0000cb0000047a02 */ /* 0x000fc80000000f00 */
[----:B------:R-:W-:-:S13]  /*eda0*/  ISETP.NE.AND P0, PT, R4, 0x1, PT ;  /* 0x000000010400780c */ /* 0x000fda0003f05270 */
[----:B------:R-:W-:-:S05]  /*edb0*/  @P0 IMAD.HI.U32 R4, R0, c[0x0][0x330], RZ ;  /* 0x0000cc0000040a27 */ /* 0x000fca00078e00ff */
[----:B------:R-:W-:-:S05]  /*edc0*/  @P0 SHF.R.U32.HI R0, RZ, c[0x0][0x334], R4 ;  /* 0x0000cd00ff000a19 */ /* 0x000fca0000011604 */
.L_x_501:
[----:B------:R-:W-:-:S05]  /*edd0*/  IMAD R0, R0, c[0x0][0x32c], RZ ;  /* 0x0000cb0000007a24 */ /* 0x000fca00078e02ff */
[----:B------:R-:W-:-:S03]  /*ede0*/  IMNMX R2, R2, R0, !PT ;  /* 0x0000000002027217 */ /* 0x000fc60007800200 */
.L_x_499:
[----:B------:R-:W2:Y:S01]  /*edf0*/  LDL R4, [R1] ;  /* 0x0000000001047983 */ /* 0x000ea20000100800 */
[----:B------:R-:W-:-:S05]  /*ee00*/  IADD3 R2, R2, 0x5f, RZ ;  /* 0x0000005f02027810 */ /* 0x000fca0007ffe0ff */
[----:B------:R-:W-:-:S05]  /*ee10*/  IMAD.HI R2, R2, 0x2aaaaaab, RZ ;  /* 0x2aaaaaab02027827 */ /* 0x000fca00078e02ff */
[----:B------:R-:W-:-:S04]  /*ee20*/  SHF.R.U32.HI R0, RZ, 0x1f, R2 ;  /* 0x0000001fff007819 */ /* 0x000fc80000011602 */
[----:B------:R-:W-:-:S04]  /*ee30*/  LEA.HI.SX32 R0, R2, R0, 0x1c ;  /* 0x0000000002007211 */ /* 0x000fc800078fe2ff */
[----:B--2---:R-:W-:-:S04]  /*ee40*/  IMNMX R4, R4, R0, !PT ;  /* 0x0000000004047217 */ /* 0x004fc80007800200 */
[----:B------:R-:W-:Y:S01]  /*ee50*/  ISETP.GE.AND P0, PT, R225, R4, PT ;  /* 0x00000004e100720c */ /* 0x000fe20003f06270 */
[----:B------:R1:W-:-:S12]  /*ee60*/  STL [R1+0x24], R4 ;  /* 0x0000240401007387 */ /* 0x0003d80000100800 */
[----:B------:R-:W-:Y:S05]  /*ee70*/  @!P0 BRA `(.L_x_502) ;  /* 0x00004df000008947 */ /* 0x000fea0003800000 */
[----:B------:R-:W-:Y:S01]  /*ee80*/  MOV R100, R71 ;  /* 0x0000004700647202 */ /* 0x000fe20000000f00 */
[----:B------:R-:W-:Y:S01]  /*ee90*/  IMAD.MOV.U32 R102, RZ, RZ, R3 ;  /* 0x000000ffff667224 */ /* 0x000fe200078e0003 */
[----:B------:R-:W-:Y:S01]  /*eea0*/  MOV R2, R72 ;  /* 0x0000004800027202 */ /* 0x000fe20000000f00 */
[----:B------:R-:W-:Y:S01]  /*eeb0*/  IMAD.MOV.U32 R103, RZ, RZ, R225 ;  /* 0x000000ffff677224 */ /* 0x000fe200078e00e1 */
[----:B------:R-:W-:Y:S02]  /*eec0*/  MOV R101, R70 ;  /* 0x0000004600657202 */ /* 0x000fe40000000f00 */
.L_x_503:
[----:B--2---:R-:W2:Y:S01]  /*eed0*/  LDL R225, [R1] ;  /* 0x0000000001e17983 */ /* 0x004ea20000100800 */
[----:B------:R-:W-:Y:S04]  /*eee0*/  DEPBAR.LE SB0, 0x0 ;  /* 0x000080000000791a */ /* 0x000fe80000000000 */
[----:B------:R-:W-:Y:S08]  /*eef0*/  BAR.SYNC.DEFER_BLOCKING 0x0 ;  /* 0x0000000000007b1d */ /* 0x000ff00000010000 */
[----:B-----5:R-:W-:Y:S08]  /*ef00*/  LDSM.16.M88.4 R96, [R215+0x6100] ;  /* 0x00610000d760783b */ /* 0x020ff00000000200 */
[----:B------:R-:W3:Y:S08]  /*ef10*/  LDSM.16.M88.4 R16, [R208+0x3100] ;  /* 0x00310000d010783b */ /* 0x000ef00000000200 */
[----:B------:R-:W4:Y:S06]  /*ef20*/  LDL.64 R198, [R1+0x40] ;  /* 0x0000400001c67983 */ /* 0x000f2c0000100a00 */
[----:B------:R-:W4:Y:S06]  /*ef30*/  LDL.64 R196, [R1+0x48] ;  /* 0x0000480001c47983 */ /* 0x000f2c0000100a00 */
        /* <DEDUP_REMOVED lines=11> */
[----:B------:R-:W-:Y:S04]  /*eff0*/  STL [R1+0x50], R215 ;  /* 0x000050d701007387 */ /* 0x000fe80000100800 */
[----:B------:R-:W-:Y:S04]  /*f000*/  STL [R1+0x54], R208 ;  /* 0x000054d001007387 */ /* 0x000fe80000100800 */
[----:B------:R-:W-:Y:S04]  /*f010*/  STL [R1+0x58], R219 ;  /* 0x000058db01007387 */ /* 0x000fe80000100800 */
[----:B------:R-:W-:Y:S04]  /*f020*/  STL [R1+0x5c], R218 ;  /* 0x00005cda01007387 */ /* 0x000fe80000100800 */
[----:B------:R-:W-:Y:S04]  /*f030*/  STL [R1+0x60], R224 ;  /* 0x000060e001007387 */ /* 0x000fe80000100800 */
[----:B------:R-:W-:Y:S04]  /*f040*/  STL [R1+0x64], R223 ;  /* 0x000064df01007387 */ /* 0x000fe80000100800 */
[----:B------:R-:W-:Y:S04]  /*f050*/  STL [R1+0x68], R222 ;  /* 0x000068de01007387 */ /* 0x000fe80000100800 */
[----:B------:R-:W-:Y:S04]  /*f060*/  STL [R1+0x6c], R221 ;  /* 0x00006cdd01007387 */ /* 0x000fe80000100800 */
[----:B------:R-:W-:Y:S01]  /*f070*/  STL [R1+0x70], R220 ;  /* 0x000070dc01007387 */ /* 0x000fe20000100800 */
[-C--:B-1-3--:R-:W-:Y:S08]  /*f080*/  HMMA.16816.F32 R4, R96, R16.reuse, RZ ;  /* 0x000000106004723c */ /* 0x08aff000000018ff */
        /* <DEDUP_REMOVED lines=14> */
[C---:B------:R-:W-:Y:S02]  /*f170*/  HMMA.16816.F32 R64, R96.reuse, R66, RZ ;  /* 0x000000426040723c */ /* 0x040fe400000018ff */
[----:B--2---:R-:W-:Y:S06]  /*f180*/  ISETP.GT.AND P0, PT, R225, R103, PT ;  /* 0x00000067e100720c */ /* 0x004fec0003f04270 */
[-C--:B------:R-:W-:Y:S07]  /*f190*/  HMMA.16816.F32 R68, R96, R80.reuse, RZ ;  /* 0x000000506044723c */ /* 0x080fee00000018ff */
[----:B------:R-:W-:Y:S01]  /*f1a0*/  @!P0 SHF.R.S32.HI R0, RZ, 0x1f, R103 ;  /* 0x0000001fff008819 */ /* 0x000fe20000011467 */
[C---:B------:R-:W-:Y:S04]  /*f1b0*/  HMMA.16816.F32 R72, R92.reuse, R80, RZ ;  /* 0x000000505c48723c */ /* 0x040fe800000018ff */
[----:B------:R-:W-:Y:S04]  /*f1c0*/  @!P0 IMAD R0, R0, c[0x0][0x208], RZ ;  /* 0x0000820000008a24 */ /* 0x000fe800078e02ff */
[-C--:B------:R-:W-:Y:S01]  /*f1d0*/  HMMA.16816.F32 R76, R92, R82.reuse, RZ ;  /* 0x000000525c4c723c */ /* 0x080fe200000018ff */
[C---:B------:R-:W-:Y:S07]  /*f1e0*/  @!P0 IMAD R0, R103.reuse, c[0x0][0x20c], R0 ;  /* 0x0000830067008a24 */ /* 0x040fee00078e0200 */
[C---:B------:R-:W-:Y:S08]  /*f1f0*/  HMMA.16816.F32 R80, R96.reuse, R82, RZ ;  /* 0x000000526050723c */ /* 0x040ff000000018ff */
[-C--:B------:R-:W-:Y:S08]  /*f200*/  HMMA.16816.F32 R84, R96, R168.reuse, RZ ;  /* 0x000000a86054723c */ /* 0x080ff000000018ff */
[C---:B------:R-:W-:Y:S08]  /*f210*/  HMMA.16816.F32 R88, R92.reuse, R168, RZ ;  /* 0x000000a85c58723c */ /* 0x040ff000000018ff */
[-C--:B------:R-:W-:Y:S08]  /*f220*/  HMMA.16816.F32 R92, R92, R170.reuse, RZ ;  /* 0x000000aa5c5c723c */ /* 0x080ff000000018ff */
[----:B------:R-:W-:Y:S01]  /*f230*/  HMMA.16816.F32 R96, R96, R170, RZ ;  /* 0x000000aa6060723c */ /* 0x000fe200000018ff */
[----:B------:R-:W1:Y:S07]  /*f240*/  LDSM.16.M88.4 R168, [R222] ;  /* 0x00000000dea8783b */ /* 0x000e6e0000000200 */
[-C--:B------:R-:W-:Y:S08]  /*f250*/  HMMA.16816.F32 R4, R172, R176.reuse, R4 ;  /* 0x000000b0ac04723c */ /* 0x080ff00000001804 */
[C---:B------:R-:W-:Y:S07]  /*f260*/  HMMA.16816.F32 R8, R180.reuse, R176, R8 ;  /* 0x000000b0b408723c */ /* 0x040fee0000001808 */
[----:B------:R-:W-:Y:S01]  /*f270*/  @!P0 IMAD.WIDE.U32 R176, R103, c[0x0][0x208], RZ ;  /* 0x0000820067b08a25 */ /* 0x000fe200078e00ff */
[-C--:B------:R-:W-:Y:S04]  /*f280*/  HMMA.16816.F32 R12, R180, R178.reuse, R12 ;  /* 0x000000b2b40c723c */ /* 0x080fe8000000180c */
[----:B------:R-:W-:Y:S04]  /*f290*/  @!P0 IADD3 R0, R177, R0, RZ ;  /* 0x00000000b1008210 */ /* 0x000fe80007ffe0ff */
[C---:B------:R-:W-:Y:S04]  /*f2a0*/  HMMA.16816.F32 R16, R172.reuse, R178, R16 ;  /* 0x000000b2ac10723c */ /* 0x040fe80000001810 */
[----:B------:R-:W-:Y:S04]  /*f2b0*/  @!P0 IMAD R0, R0, 0x60, RZ ;  /* 0x0000006000008824 */ /* 0x000fe800078e02ff */
[-C--:B------:R-:W-:Y:S08]  /*f2c0*/  HMMA.16816.F32 R20, R172, R184.reuse, R20 ;  /* 0x000000b8ac14723c */ /* 0x080ff00000001814 */
[C---:B------:R-:W-:Y:S07]  /*f2d0*/  HMMA.16816.F32 R24, R180.reuse, R184, R24 ;  /* 0x000000b8b418723c */ /* 0x040fee0000001818 */
[----:B----4-:R-:W-:Y:S01]  /*f2e0*/  @!P0 MOV R184, R196 ;  /* 0x000000c400b88202 */ /* 0x010fe20000000f00 */
[-C--:B------:R-:W-:Y:S04]  /*f2f0*/  HMMA.16816.F32 R28, R180, R186.reuse, R28 ;  /* 0x000000bab41c723c */ /* 0x080fe8000000181c */
[----:B------:R-:W-:Y:S04]  /*f300*/  @!P0 MOV R185, R199 ;  /* 0x000000c700b98202 */ /* 0x000fe80000000f00 */
[C---:B------:R-:W-:Y:S04]  /*f310*/  HMMA.16816.F32 R32, R172.reuse, R186, R32 ;  /* 0x000000baac20723c */ /* 0x040fe80000001820 */
[----:B------:R-:W-:Y:S02]  /*f320*/  @!P0 IMAD.WIDE.U32 R184, R176, 0x60, R184 ;  /* 0x00000060b0b88825 */ /* 0x000fe400078e00b8 */
[----:B------:R-:W2:Y:S02]  /*f330*/  LDSM.16.M88.4 R176, [R221] ;  /* 0x00000000ddb0783b */ /* 0x000ea40000000200 */
[-C--:B------:R-:W-:Y:S04]  /*f340*/  HMMA.16816.F32 R36, R172, R188.reuse, R36 ;  /* 0x000000bcac24723c */ /* 0x080fe80000001824 */
[C---:B------:R-:W-:Y:S02]  /*f350*/  @!P0 LEA R194, P1, R184.reuse, c[0x0][0x1f8], 0x1 ;  /* 0x00007e00b8c28a11 */ /* 0x040fe400078208ff */
[----:B------:R-:W-:Y:S02]  /*f360*/  @!P0 IADD3 R0, R185, R0, RZ ;  /* 0x00000000b9008210 */ /* 0x000fe40007ffe0ff */
[C---:B------:R-:W-:Y:S04]  /*f370*/  HMMA.16816.F32 R40, R180.reuse, R188, R40 ;  /* 0x000000bcb428723c */ /* 0x040fe80000001828 */
[----:B------:R-:W-:Y:S02]  /*f380*/  @!P0 LEA.HI.X R195, R184, c[0x0][0x1fc], R0, 0x1, P1 ;  /* 0x00007f00b8c38a11 */ /* 0x000fe400008f0c00 */
[----:B------:R-:W3:Y:S01]  /*f390*/  LDSM.16.M88.4 R184, [R220] ;  /* 0x00000000dcb8783b */ /* 0x000ee20000000200 */
[----:B------:R-:W-:Y:S01]  /*f3a0*/  @!P0 IADD3 R192, P2, R194, UR9, RZ ;  /* 0x00000009c2c08c10 */ /* 0x000fe2000ff5e0ff */
[-C--:B------:R-:W-:Y:S04]  /*f3b0*/  HMMA.16816.F32 R44, R180, R190.reuse, R44 ;  /* 0x000000beb42c723c */ /* 0x080fe8000000182c */
[----:B------:R-:W-:Y:S02]  /*f3c0*/  @!P0 IADD3.X R193, R195, UR8, RZ, P2, !PT ;  /* 0x00000008c3c18c10 */ /* 0x000fe400097fe4ff */
[----:B------:R-:W-:Y:S01]  /*f3d0*/  @!PT LDS RZ, [RZ] ;  /* 0x00000000fffff984 */ /* 0x000fe20000000800 */
[----:B------:R-:W-:Y:S01]  /*f3e0*/  @!PT LDS RZ, [RZ] ;  /* 0x00000000fffff984 */ /* 0x000fe20000000800 */
[----:B------:R-:W-:Y:S01]  /*f3f0*/  @!PT LDS RZ, [RZ] ;  /* 0x00000000fffff984 */ /* 0x000fe20000000800 */
[----:B------:R4:W-:Y:S02]  /*f400*/  @!P0 LDGSTS.E.BYPASS.LTC128B.128 [R227+0x100], [R194.64], !P6 ;  /* 0x00100000c2e38fae */ /* 0x0009e4000f101d4c */
[C---:B------:R-:W-:Y:S06]  /*f410*/  HMMA.16816.F32 R48, R172.reuse, R190, R48 ;  /* 0x000000beac30723c */ /* 0x040fec0000001830 */
[----:B------:R2:W-:Y:S01]  /*f420*/  @!P0 LDGSTS.E.BYPASS.LTC128B.128 [R227+0x900], [R192.64], !P6 ;  /* 0x00900000c0e38fae */ /* 0x0005e2000f101d4c */
        /* <DEDUP_REMOVED lines=11> */
[----:B----4-:R-:W-:Y:S02]  /*f4e0*/  @!P0 IADD3 R194, P1, R168, UR9, RZ ;  /* 0x00000009a8c28c10 */ /* 0x010fe4000ff3e0ff */
[C---:B------:R-:W-:Y:S01]  /*f4f0*/  HMMA.16816.F32 R64, R172.reuse, R170, R64 ;  /* 0x000000aaac40723c */ /* 0x040fe20000001840 */
[----:B------:R4:W-:Y:S03]  /*f500*/  @!P0 LDGSTS.E.BYPASS.LTC128B.128 [R227+0x2100], [R168.64], !P6 ;  /* 0x02100000a8e38fae */ /* 0x0009e6000f101d4c */
[----:B------:R-:W-:Y:S04]  /*f510*/  @!P0 IADD3.X R195, R169, UR8, RZ, P1, !PT ;  /* 0x00000008a9c38c10 */ /* 0x000fe80008ffe4ff */
[-C--:B--2---:R-:W-:Y:S01]  /*f520*/  HMMA.16816.F32 R68, R172, R176.reuse, R68 ;  /* 0x000000b0ac44723c */ /* 0x084fe20000001844 */
[----:B------:R2:W-:Y:S02]  /*f530*/  @!P0 LDGSTS.E.BYPASS.LTC128B.128 [R227+0x2900], [R194.64], !P6 ;  /* 0x02900000c2e38fae */ /* 0x0005e4000f101d4c */
[C---:B------:R-:W-:Y:S02]  /*f540*/  ISETP.GT.AND P0, PT, R103.reuse, R225, PT ;  /* 0x000000e16700720c */ /* 0x040fe40003f04270 */
[----:B------:R-:W-:Y:S03]  /*f550*/  IADD3 R225, R103, -0x1, RZ ;  /* 0xffffffff67e17810 */ /* 0x000fe60007ffe0ff */
[C---:B------:R-:W-:Y:S01]  /*f560*/  HMMA.16816.F32 R72, R180.reuse, R176, R72 ;  /* 0x000000b0b448723c */ /* 0x040fe20000001848 */
[----:B------:R-:W-:Y:S07]  /*f570*/  LDSM.16.M88.4 R196, [R214+0x3900] ;  /* 0x00390000d6c4783b */ /* 0x000fee0000000200 */
[-C--:B------:R-:W-:Y:S01]  /*f580*/  HMMA.16816.F32 R76, R180, R178.reuse, R76 ;  /* 0x000000b2b44c723c */ /* 0x080fe2000000184c */
[----:B-1----:R-:W-:Y:S07]  /*f590*/  LDSM.16.M88.4 R188, [R214+0x3100] ;  /* 0x00310000d6bc783b */ /* 0x002fee0000000200 */
[C---:B------:R-:W-:Y:S01]  /*f5a0*/  HMMA.16816.F32 R80, R172.reuse, R178, R80 ;  /* 0x000000b2ac50723c */ /* 0x040fe20000001850 */
[----:B----4-:R-:W1:Y:S07]  /*f5b0*/  LDSM.16.M88.4 R168, [R216+0x6100] ;  /* 0x00610000d8a8783b */ /* 0x010e6e0000000200 */
[-C--:B---3--:R-:W-:Y:S01]  /*f5c0*/  HMMA.16816.F32 R84, R172, R184.reuse, R84 ;  /* 0x000000b8ac54723c */ /* 0x088fe20000001854 */
[----:B--2---:R-:W2:Y:S07]  /*f5d0*/  LDSM.16.M88.4 R192, [R216+0x8100] ;  /* 0x00810000d8c0783b */ /* 0x004eae0000000200 */
[C---:B------:R-:W-:Y:S01]  /*f5e0*/  HMMA.16816.F32 R88, R180.reuse, R184, R88 ;  /* 0x000000b8b458723c */ /* 0x040fe20000001858 */
[----:B------:R-:W3:Y:S07]  /*f5f0*/  LDSM.16.M88.4 R200, [R214+0x4100] ;  /* 0x00410000d6c8783b */ /* 0x000eee0000000200 */
[-C--:B------:R-:W-:Y:S01]  /*f600*/  HMMA.16816.F32 R92, R180, R186.reuse, R92 ;  /* 0x000000bab45c723c */ /* 0x080fe2000000185c */
[----:B------:R-:W4:Y:S07]  /*f610*/  LDSM.16.M88.4 R176, [R214+0x4900] ;  /* 0x00490000d6b0783b */ /* 0x000f2e0000000200 */
[----:B------:R-:W-:Y:S01]  /*f620*/  HMMA.16816.F32 R96, R172, R186, R96 ;  /* 0x000000baac60723c */ /* 0x000fe20000001860 */
[----:B------:R-:W3:Y:S07]  /*f630*/  LDSM.16.M88.4 R180, [R214+0x5100] ;  /* 0x00510000d6b4783b */ /* 0x000eee0000000200 */
[-C--:B-1----:R-:W-:Y:S01]  /*f640*/  HMMA.16816.F32 R4, R168, R188.reuse, R4 ;  /* 0x000000bca804723c */ /* 0x082fe20000001804 */
[----:B------:R-:W1:Y:S07]  /*f650*/  LDSM.16.M88.4 R204, [R214+0x5900] ;  /* 0x00590000d6cc783b */ /* 0x000e6e0000000200 */
[C---:B--2---:R-:W-:Y:S01]  /*f660*/  HMMA.16816.F32 R8, R192.reuse, R188, R8 ;  /* 0x000000bcc008723c */ /* 0x044fe20000001808 */
[----:B------:R-:W-:Y:S07]  /*f670*/  LDSM.16.M88.4 R172, [R217+0x6100] ;  /* 0x00610000d9ac783b */ /* 0x000fee0000000200 */
[-C--:B------:R-:W-:Y:S01]  /*f680*/  HMMA.16816.F32 R12, R192, R190.reuse, R12 ;  /* 0x000000bec00c723c */ /* 0x080fe2000000180c */
[----:B------:R-:W2:Y:S07]  /*f690*/  LDSM.16.M88.4 R184, [R213] ;  /* 0x00000000d5b8783b */ /* 0x000eae0000000200 */
[C---:B------:R-:W-:Y:S01]  /*f6a0*/  HMMA.16816.F32 R16, R168.reuse, R190, R16 ;  /* 0x000000bea810723c */ /* 0x040fe20000001810 */
[----:B------:R-:W1:Y:S07]  /*f6b0*/  LDSM.16.M88.4 R188, [R217+0x8100] ;  /* 0x00810000d9bc783b */ /* 0x000e6e0000000200 */
[-C--:B------:R-:W-:Y:S01]  /*f6c0*/  HMMA.16816.F32 R20, R168, R196.reuse, R20 ;  /* 0x000000c4a814723c */ /* 0x080fe20000001814 */
[----:B------:R-:W0:Y:S07]  /*f6d0*/  LDGDEPBAR ;  /* 0x00000000000079af */ /* 0x000e2e0000000000 */
        /* <DEDUP_REMOVED lines=45> */
[----:B------:R1:W2:Y:S01]  /*f9b0*/  MUFU.TANH R170, R7 ;  /* 0x0000000700aa7308 */ /* 0x0002a20000002400 */
[----:B---3--:R-:W-:Y:S09]  /*f9c0*/  FMNMX.FTZ R0, R168, R0, !PT ;  /* 0x00000000a8007209 */ /* 0x008ff20007810000 */
[----:B------:R-:W-:Y:S10]  /*f9d0*/  MUFU.TANH R179, R14 ;  /* 0x0000000e00b37308 */ /* 0x000ff40000002400 */
[----:B------:R-:W3:Y:S01]  /*f9e0*/  MUFU.TANH R177, R8 ;  /* 0x0000000800b17308 */ /* 0x000ee20000002400 */
[----:B-1----:R-:W1:Y:S01]  /*f9f0*/  LDSM.16.M88.4 R4, [R213+0x800] ;  /* 0x00080000d504783b */ /* 0x002e620000000200 */
[----:B--2---:R-:W-:Y:S08]  /*fa00*/  FMNMX.FTZ R3, R170, R3, !PT ;  /* 0x00000003aa037209 */ /* 0x004ff00007810000 */
[----:B------:R-:W-:Y:S10]  /*fa10*/  MUFU.TANH R171, R9 ;  /* 0x0000000900ab7308 */ /* 0x000ff40000002400 */
[----:B------:R-:W-:Y:S10]  /*fa20*/  MUFU.TANH R178, R10 ;  /* 0x0000000a00b27308 */ /* 0x000ff40000002400 */
[----:B------:R2:W-:Y:S10]  /*fa30*/  MUFU.TANH R181, R11 ;  /* 0x0000000b00b57308 */ /* 0x0005f40000002400 */
[----:B------:R-:W4:Y:S01]  /*fa40*/  MUFU.TANH R16, R16 ;  /* 0x0000001000107308 */ /* 0x000f220000002400 */
[-C--:B-1----:R-:W-:Y:S09]  /*fa50*/  HMMA.16816.F32 R20, R172, R4.reuse, R20 ;  /* 0x00000004ac14723c */ /* 0x082ff20000001814 */
[----:B------:R-:W1:Y:S01]  /*fa60*/  MUFU.TANH R18, R18 ;  /* 0x0000001200127308 */ /* 0x000e620000002400 */
[C---:B------:R-:W-:Y:S01]  /*fa70*/  HMMA.16816.F32 R24, R188.reuse, R4, R24 ;  /* 0x00000004bc18723c */ /* 0x040fe20000001818 */
[----:B--2---:R-:W2:Y:S08]  /*fa80*/  LDSM.16.M88.4 R8, [R213+0x1000] ;  /* 0x00100000d508783b */ /* 0x004eb00000000200 */
        /* <DEDUP_REMOVED lines=9> */
[----:B------:R-:W-:Y:S01]  /*fb20*/  MUFU.TANH R12, R12 ;  /* 0x0000000c000c7308 */ /* 0x000fe20000002400 */
[----:B------:R-:W-:Y:S02]  /*fb30*/  FMUL.FTZ R26, R26, c[0x0][0x320] ;  /* 0x0000c8001a1a7a20 */ /* 0x000fe40000410000 */
[----:B------:R-:W-:Y:S02]  /*fb40*/  FMUL.FTZ R27, R27, c[0x0][0x320] ;  /* 0x0000c8001b1b7a20 */ /* 0x000fe40000410000 */
[----:B------:R-:W-:Y:S02]  /*fb50*/  FMUL.FTZ R30, R30, c[0x0][0x320] ;  /* 0x0000c8001e1e7a20 */ /* 0x000fe40000410000 */
[----:B------:R-:W-:Y:S02]  /*fb60*/  FMUL.FTZ R31, R31, c[0x0][0x320] ;  /* 0x0000c8001f1f7a20 */ /* 0x000fe40000410000 */
[----:B------:R-:W-:Y:S01]  /*fb70*/  FMUL.FTZ R29, R29, c[0x0][0x320] ;  /* 0x0000c8001d1d7a20 */ /* 0x000fe20000410000 */
[----:B------:R-:W1:Y:S01]  /*fb80*/  MUFU.TANH R20, R20 ;  /* 0x0000001400147308 */ /* 0x000e620000002400 */
[----:B------:R-:W-:Y:S02]  /*fb90*/  FMUL.FTZ R24, R24, c[0x0][0x320] ;  /* 0x0000c80018187a20 */ /* 0x000fe40000410000 */
[----:B------:R-:W-:Y:S01]  /*fba0*/  FMUL.FTZ R34, R34, c[0x0][0x320] ;  /* 0x0000c80022227a20 */ /* 0x000fe20000410000 */
[-C--:B--2---:R-:W-:Y:S03]  /*fbb0*/  HMMA.16816.F32 R36, R172, R8.reuse, R36 ;  /* 0x00000008ac24723c */ /* 0x084fe60000001824 */
[----:B------:R-:W-:Y:S02]  /*fbc0*/  FMUL.FTZ R33, R33, c[0x0][0x320] ;  /* 0x0000c80021217a20 */ /* 0x000fe40000410000 */
[----:B------:R-:W-:Y:S01]  /*fbd0*/  FMUL.FTZ R35, R35, c[0x0][0x320] ;  /* 0x0000c80023237a20 */ /* 0x000fe20000410000 */
[----:B------:R-:W2:Y:S01]  /*fbe0*/  MUFU.TANH R15, R22 ;  /* 0x00000016000f7308 */ /* 0x000ea20000002400 */
        /* <DEDUP_REMOVED lines=13> */
[----:B------:R1:W1:Y:S01]  /*fcc0*/  MUFU.TANH R14, R23 ;  /* 0x00000017000e7308 */ /* 0x0002620000002400 */
[----:B------:R-:W-:Y:S02]  /*fcd0*/  FMUL.FTZ R37, R37, c[0x0][0x320] ;  /* 0x0000c80025257a20 */ /* 0x000fe40000410000 */
[----:B------:R-:W-:Y:S02]  /*fce0*/  FMUL.FTZ R40, R40, c[0x0][0x320] ;  /* 0x0000c80028287a20 */ /* 0x000fe40000410000 */
[C---:B------:R-:W-:Y:S04]  /*fcf0*/  HMMA.16816.F32 R56, R188.reuse, R4, R56 ;  /* 0x00000004bc38723c */ /* 0x040fe80000001838 */
[----:B------:R-:W-:Y:S01]  /*fd00*/  FMUL.FTZ R44, R44, c[0x0][0x320] ;  /* 0x0000c8002c2c7a20 */ /* 0x000fe20000410000 */
[----:B------:R-:W3:Y:S01]  /*fd10*/  MUFU.TANH R32, R32 ;  /* 0x0000002000207308 */ /* 0x000ee20000002400 */
[----:B------:R-:W-:Y:S02]  /*fd20*/  FMUL.FTZ R42, R42, c[0x0][0x320] ;  /* 0x0000c8002a2a7a20 */ /* 0x000fe40000410000 */
[-C--:B------:R-:W-:Y:S04]  /*fd30*/  HMMA.16816.F32 R60, R188, R6.reuse, R60 ;  /* 0x00000006bc3c723c */ /* 0x080fe8000000183c */
[----:B------:R-:W-:Y:S02]  /*fd40*/  FMUL.FTZ R48, R48, c[0x0][0x320] ;  /* 0x0000c80030307a20 */ /* 0x000fe40000410000 */
[----:B------:R-:W-:Y:S01]  /*fd50*/  FMUL.FTZ R50, R50, c[0x0][0x320] ;  /* 0x0000c80032327a20 */ /* 0x000fe20000410000 */
[----:B------:R-:W3:Y:S01]  /*fd60*/  MUFU.TANH R34, R34 ;  /* 0x0000002200227308 */ /* 0x000ee20000002400 */
[C---:B------:R-:W-:Y:S01]  /*fd70*/  HMMA.16816.F32 R64, R172.reuse, R6, R64 ;  /* 0x00000006ac40723c */ /* 0x040fe20000001840 */
[----:B------:R-:W3:Y:S01]  /*fd80*/  LDSM.16.M88.4 R4, [R213+0x2800] ;  /* 0x00280000d504783b */ /* 0x000ee20000000200 */
[----:B------:R-:W-:Y:S04]  /*fd90*/  DEPBAR.LE SB0, 0x0 ;  /* 0x000080000000791a */ /* 0x000fe80000000000 */
[----:B------:R-:W-:Y:S02]  /*fda0*/  FMUL.FTZ R54, R54, c[0x0][0x320] ;  /* 0x0000c80036367a20 */ /* 0x000fe40000410000 */
[----:B------:R-:W-:Y:S01]  /*fdb0*/  FMUL.FTZ R55, R55, c[0x0][0x320] ;  /* 0x0000c80037377a20 */ /* 0x000fe20000410000 */
[----:B------:R-:W3:Y:S01]  /*fdc0*/  MUFU.TANH R33, R33 ;  /* 0x0000002100217308 */ /* 0x000ee20000002400 */
[-C--:B--2---:R-:W-:Y:S01]  /*fdd0*/  HMMA.16816.F32 R68, R172, R8.reuse, R68 ;  /* 0x00000008ac44723c */ /* 0x084fe20000001844 */
[----:B-1----:R-:W2:Y:S04]  /*fde0*/  LDL.64 R22, [R1+0x38] ;  /* 0x0000380001167983 */ /* 0x002ea80000100a00 */
[----:B------:R-:W-:Y:S02]  /*fdf0*/  FMUL.FTZ R52, R52, c[0x0][0x320] ;  /* 0x0000c80034347a20 */ /* 0x000fe40000410000 */
[----:B------:R-:W-:Y:S01]  /*fe00*/  FMUL.FTZ R53, R53, c[0x0][0x320] ;  /* 0x0000c80035357a20 */ /* 0x000fe20000410000 */
[C---:B------:R-:W-:Y:S01]  /*fe10*/  HMMA.16816.F32 R72, R188.reuse, R8, R72 ;  /* 0x00000008bc48723c */ /* 0x040fe20000001848 */
[----:B------:R-:W1:Y:S01]  /*fe20*/  MUFU.TANH R35, R35 ;  /* 0x0000002300237308 */ /* 0x000e620000002400 */
[----:B------:R-:W-:Y:S02]  /*fe30*/  BAR.SYNC.DEFER_BLOCKING 0x0 ;  /* 0x0000000000007b1d */ /* 0x000fe40000010000 */
[----:B------:R-:W-:Y:S02]  /*fe40*/  FMUL.FTZ R61, R61, c[0x0][0x320] ;  /* 0x0000c8003d3d7a20 */ /* 0x000fe40000410000 */
[----:B------:R-:W-:Y:S02]  /*fe50*/  FMUL.FTZ R62, R62, c[0x0][0x320] ;  /* 0x0000c8003e3e7a20 */ /* 0x000fe40000410000 */
[-C--:B------:R-:W-:Y:S03]  /*fe60*/  HMMA.16816.F32 R76, R188, R10.reuse, R76 ;  /* 0x0000000abc4c723c */ /* 0x080fe6000000184c */
[----:B------:R-:W1:Y:S01]  /*fe70*/  MUFU.TANH R194, R36 ;  /* 0x0000002400c27308 */ /* 0x000e620000002400 */
[----:B------:R-:W-:Y:S02]  /*fe80*/  FMUL.FTZ R63, R63, c[0x0][0x320] ;  /* 0x0000c8003f3f7a20 */ /* 0x000fe40000410000 */
[----:B------:R-:W-:Y:S02]  /*fe90*/  FMUL.FTZ R51, R51, c[0x0][0x320] ;  /* 0x0000c80033337a20 */ /* 0x000fe40000410000 */
[C---:B------:R-:W-:Y:S04]  /*fea0*/  HMMA.16816.F32 R80, R172.reuse, R10, R80 ;  /* 0x0000000aac50723c */ /* 0x040fe80000001850 */
[----:B------:R-:W-:Y:S01]  /*feb0*/  FMUL.FTZ R68, R68, c[0x0][0x320] ;  /* 0x0000c80044447a20 */ /* 0x000fe20000410000 */
[----:B------:R-:W1:Y:S01]  /*fec0*/  MUFU.TANH R200, R38 ;  /* 0x0000002600c87308 */ /* 0x000e620000002400 */
[----:B------:R-:W-:Y:S02]  /*fed0*/  FMUL.FTZ R71, R71, c[0x0][0x320] ;  /* 0x0000c80047477a20 */ /* 0x000fe40000410000 */
[-C--:B---3--:R-:W-:Y:S04]  /*fee0*/  HMMA.16816.F32 R84, R172, R4.reuse, R84 ;  /* 0x00000004ac54723c */ /* 0x088fe80000001854 */
[----:B------:R-:W-:Y:S02]  /*fef0*/  FMUL.FTZ R72, R72, c[0x0][0x320] ;  /* 0x0000c80048487a20 */ /* 0x000fe40000410000 */
[----:B------:R-:W-:Y:S01]  /*ff00*/  FMUL.FTZ R74, R74, c[0x0][0x320] ;  /* 0x0000c8004a4a7a20 */ /* 0x000fe20000410000 */
[----:B------:R-:W-:Y:S01]  /*ff10*/  MUFU.TANH R201, R39 ;  /* 0x0000002700c97308 */ /* 0x000fe20000002400 */
[C---:B------:R-:W-:Y:S04]  /*ff20*/  HMMA.16816.F32 R88, R188.reuse, R4, R88 ;  /* 0x00000004bc58723c */ /* 0x040fe80000001858 */
[----:B------:R-:W-:Y:S02]  /*ff30*/  FMUL.FTZ R73, R73, c[0x0][0x320] ;  /* 0x0000c80049497a20 */ /* 0x000fe40000410000 */
[----:B------:R-:W-:Y:S01]  /*ff40*/  FMUL.FTZ R75, R75, c[0x0][0x320] ;  /* 0x0000c8004b4b7a20 */ /* 0x000fe20000410000 */
[----:B------:R-:W-:Y:S01]  /*ff50*/  FMNMX.FTZ R5, R177, R101, !PT ;  /* 0x00000065b1057209 */ /* 0x000fe20007810000 */
[-C--:B------:R-:W-:Y:S01]  /*ff60*/  HMMA.16816.F32 R92, R188, R6.reuse, R92 ;  /* 0x00000006bc5c723c */ /* 0x080fe2000000185c */
[----:B------:R-:W-:Y:S03]  /*ff70*/  MUFU.TANH R230, R72 ;  /* 0x0000004800e67308 */ /* 0x000fe60000002400 */
[----:B----4-:R-:W-:Y:S01]  /*ff80*/  FMNMX.FTZ R4, R16, R0, !PT ;  /* 0x0000000010047209 */ /* 0x010fe20007810000 */
[----:B------:R-:W-:Y:S01]  /*ff90*/  FMUL.FTZ R82, R82, c[0x0][0x320] ;  /* 0x0000c80052527a20 */ /* 0x000fe20000410000 */
[----:B------:R-:W-:Y:S01]  /*ffa0*/  FMNMX.FTZ R0, R18, R3, !PT ;  /* 0x0000000312007209 */ /* 0x000fe20007810000 */
[----:B------:R-:W-:Y:S01]  /*ffb0*/  FMUL.FTZ R83, R83, c[0x0][0x320] ;  /* 0x0000c80053537a20 */ /* 0x000fe20000410000 */
[----:B------:R-:W-:Y:S01]  /*ffc0*/  FMNMX.FTZ R4, R17, R4, !PT ;  /* 0x0000000411047209 */ /* 0x000fe20007810000 */
[----:B------:R-:W-:Y:S01]  /*ffd0*/  FMUL.FTZ R80, R80, c[0x0][0x320] ;  /* 0x0000c80050507a20 */ /* 0x000fe20000410000 */
[----:B------:R-:W-:Y:S01]  /*ffe0*/  HMMA.16816.F32 R96, R172, R6, R96 ;  /* 0x00000006ac60723c */ /* 0x000fe20000001860 */
[----:B------:R3:W4:Y:S03]  /*fff0*/  MUFU.TANH R195, R37 ;  /* 0x0000002500c37308 */ /* 0x0007260000002400 */
[----:B------:R-:W-:Y:S01]  /*10000*/  FMNMX.FTZ R3, R171, R5, !PT ;  /* 0x00000005ab037209 */ /* 0x000fe20007810000 */
[----:B------:R-:W-:Y:S01]  /*10010*/  FMUL.FTZ R86, R86, c[0x0][0x320] ;  /* 0x0000c80056567a20 */ /* 0x000fe20000410000 */
[----:B------:R-:W-:Y:S01]  /*10020*/  FMNMX.FTZ R0, R19, R0, !PT ;  /* 0x0000000013007209 */ /* 0x000fe20007810000 */
[----:B------:R-:W-:Y:S01]  /*10030*/  FMUL.FTZ R81, R81, c[0x0][0x320] ;  /* 0x0000c80051517a20 */ /* 0x000fe20000410000 */
[----:B------:R-:W-:Y:S01]  /*10040*/  FMNMX.FTZ R4, R20, R4, !PT ;  /* 0x0000000414047209 */ /* 0x000fe20007810000 */
[----:B------:R-:W-:Y:S02]  /*10050*/  FMUL.FTZ R84, R84, c[0x0][0x320] ;  /* 0x0000c80054547a20 */ /* 0x000fe40000410000 */
[----:B------:R-:W4:Y:S01]  /*10060*/  MUFU.TANH R198, R50 ;  /* 0x0000003200c67308 */ /* 0x000f220000002400 */
        /* <DEDUP_REMOVED lines=9> */
[----:B------:R-:W4:Y:S01]  /*10100*/  MUFU.TANH R182, R48 ;  /* 0x0000003000b67308 */ /* 0x000f220000002400 */
[----:B------:R-:W-:Y:S01]  /*10110*/  FMUL.FTZ R49, R49, c[0x0][0x320] ;  /* 0x0000c80031317a20 */ /* 0x000fe20000410000 */
[----:B------:R-:W-:Y:S01]  /*10120*/  FMNMX.FTZ R0, R32, R4, !PT ;  /* 0x0000000420007209 */ /* 0x000fe20007810000 */
[----:B------:R-:W-:Y:S01]  /*10130*/  FMUL.FTZ R93, R93, c[0x0][0x320] ;  /* 0x0000c8005d5d7a20 */ /* 0x000fe20000410000 */
[----:B---3--:R-:W3:Y:S01]  /*10140*/  LDL.64 R36, [R1+0x30] ;  /* 0x0000300001247983 */ /* 0x008ee20000100a00 */
[----:B------:R-:W-:Y:S01]  /*10150*/  FMUL.FTZ R90, R90, c[0x0][0x320] ;  /* 0x0000c8005a5a7a20 */ /* 0x000fe20000410000 */
[----:B------:R-:W-:Y:S01]  /*10160*/  FMNMX.FTZ R3, R34, R3, !PT ;  /* 0x0000000322037209 */ /* 0x000fe20007810000 */
[----:B------:R-:W-:Y:S01]  /*10170*/  FMUL.FTZ R91, R91, c[0x0][0x320] ;  /* 0x0000c8005b5b7a20 */ /* 0x000fe20000410000 */
[----:B------:R-:W-:Y:S01]  /*10180*/  FMNMX.FTZ R0, R33, R0, !PT ;  /* 0x0000000021007209 */ /* 0x000fe20007810000 */
[----:B------:R-:W-:Y:S01]  /*10190*/  FMUL.FTZ R99, R99, c[0x0][0x320] ;  /* 0x0000c80063637a20 */ /* 0x000fe20000410000 */
[----:B------:R-:W4:Y:S01]  /*101a0*/  MUFU.TANH R199, R51 ;  /* 0x0000003300c77308 */ /* 0x000f220000002400 */
[----:B-1----:R-:W-:Y:S01]  /*101b0*/  FMNMX.FTZ R3, R35, R3, !PT ;  /* 0x0000000323037209 */ /* 0x002fe20007810000 */
[----:B------:R-:W-:Y:S01]  /*101c0*/  FMUL.FTZ R92, R92, c[0x0][0x320] ;  /* 0x0000c8005c5c7a20 */ /* 0x000fe20000410000 */
[----:B------:R-:W-:Y:S01]  /*101d0*/  FMNMX.FTZ R72, R194, R0, !PT ;  /* 0x00000000c2487209 */ /* 0x000fe20007810000 */
[----:B------:R-:W-:Y:S01]  /*101e0*/  FMUL.FTZ R64, R64, c[0x0][0x320] ;  /* 0x0000c80040407a20 */ /* 0x000fe20000410000 */
[----:B------:R-:W-:Y:S01]  /*101f0*/  FMNMX.FTZ R0, R200, R3, !PT ;  /* 0x00000003c8007209 */ /* 0x000fe20007810000 */
[----:B------:R-:W-:Y:S01]  /*10200*/  FMUL.FTZ R69, R69, c[0x0][0x320] ;  /* 0x0000c80045457a20 */ /* 0x000fe20000410000 */
[----:B----4-:R-:W-:Y:S01]  /*10210*/  FMNMX.FTZ R72, R195, R72, !PT ;  /* 0x00000048c3487209 */ /* 0x010fe20007810000 */
[----:B------:R-:W-:Y:S01]  /*10220*/  FMUL.FTZ R96, R96, c[0x0][0x320] ;  /* 0x0000c80060607a20 */ /* 0x000fe20000410000 */
[----:B------:R-:W-:Y:S01]  /*10230*/  FMNMX.FTZ R0, R201, R0, !PT ;  /* 0x00000000c9007209 */ /* 0x000fe20007810000 */
[----:B------:R-:W1:Y:S01]  /*10240*/  MUFU.TANH R192, R49 ;  /* 0x0000003100c07308 */ /* 0x000e620000002400 */
[----:B------:R-:W-:Y:S02]  /*10250*/  FMUL.FTZ R97, R97, c[0x0][0x320] ;  /* 0x0000c80061617a20 */ /* 0x000fe40000410000 */
[----:B------:R-:W-:Y:S01]  /*10260*/  FMUL.FTZ R57, R57, c[0x0][0x320] ;  /* 0x0000c80039397a20 */ /* 0x000fe20000410000 */
[----:B------:R-:W-:Y:S01]  /*10270*/  FMNMX.FTZ R0, R198, R0, !PT ;  /* 0x00000000c6007209 */ /* 0x000fe20007810000 */
[----:B------:R-:W-:Y:S01]  /*10280*/  FMUL.FTZ R60, R60, c[0x0][0x320] ;  /* 0x0000c8003c3c7a20 */ /* 0x000fe20000410000 */
[----:B------:R-:W-:Y:S01]  /*10290*/  FMNMX.FTZ R72, R182, R72, !PT ;  /* 0x00000048b6487209 */ /* 0x000fe20007810000 */
[----:B------:R-:W-:Y:S02]  /*102a0*/  FMUL.FTZ R59, R59, c[0x0][0x320] ;  /* 0x0000c8003b3b7a20 */ /* 0x000fe40000410000 */
[----:B------:R-:W-:Y:S01]  /*102b0*/  FMUL.FTZ R66, R66, c[0x0][0x320] ;  /* 0x0000c80042427a20 */ /* 0x000fe20000410000 */
[----:B------:R-:W4:Y:S01]  /*102c0*/  MUFU.TANH R207, R54 ;  /* 0x0000003600cf7308 */ /* 0x000f220000002400 */
[----:B------:R-:W-:Y:S02]  /*102d0*/  FMUL.FTZ R43, R43, c[0x0][0x320] ;  /* 0x0000c8002b2b7a20 */ /* 0x000fe40000410000 */
[----:B------:R-:W-:Y:S01]  /*102e0*/  FMUL.FTZ R67, R67, c[0x0][0x320] ;  /* 0x0000c80043437a20 */ /* 0x000fe20000410000 */
[----:B------:R-:W-:Y:S01]  /*102f0*/  FMNMX.FTZ R0, R199, R0, !PT ;  /* 0x00000000c7007209 */ /* 0x000fe20007810000 */
[----:B------:R-:W-:Y:S02]  /*10300*/  FMUL.FTZ R65, R65, c[0x0][0x320] ;  /* 0x0000c80041417a20 */ /* 0x000fe40000410000 */
[----:B------:R-:W-:Y:S02]  /*10310*/  FMUL.FTZ R70, R70, c[0x0][0x320] ;  /* 0x0000c80046467a20 */ /* 0x000fe40000410000 */
[----:B------:R-:W-:Y:S01]  /*10320*/  FMUL.FTZ R98, R98, c[0x0][0x320] ;  /* 0x0000c80062627a20 */ /* 0x000fe20000410000 */
[----:B------:R-:W4:Y:S01]  /*10330*/  MUFU.TANH R51, R52 ;  /* 0x0000003400337308 */ /* 0x000f220000002400 */
[----:B------:R-:W-:Y:S02]  /*10340*/  FMUL.FTZ R41, R41, c[0x0][0x320] ;  /* 0x0000c80029297a20 */ /* 0x000fe40000410000 */
[----:B------:R-:W-:Y:S01]  /*10350*/  FMUL.FTZ R56, R56, c[0x0][0x320] ;  /* 0x0000c80038387a20 */ /* 0x000fe20000410000 */
[----:B-1----:R-:W-:Y:S01]  /*10360*/  FMNMX.FTZ R72, R192, R72, !PT ;  /* 0x00000048c0487209 */ /* 0x002fe20007810000 */
[----:B------:R-:W-:Y:S02]  /*10370*/  FMUL.FTZ R46, R46, c[0x0][0x320] ;  /* 0x0000c8002e2e7a20 */ /* 0x000fe40000410000 */
[----:B------:R-:W-:Y:S02]  /*10380*/  FMUL.FTZ R58, R58, c[0x0][0x320] ;  /* 0x0000c8003a3a7a20 */ /* 0x000fe40000410000 */
[----:B------:R-:W-:Y:S01]  /*10390*/  FMUL.FTZ R76, R76, c[0x0][0x320] ;  /* 0x0000c8004c4c7a20 */ /* 0x000fe20000410000 */
[----:B------:R-:W-:Y:S01]  /*103a0*/  MUFU.TANH R205, R44 ;  /* 0x0000002c00cd7308 */ /* 0x000fe20000002400 */
[----:B------:R-:W-:Y:S02]  /*103b0*/  FMUL.FTZ R77, R77, c[0x0][0x320] ;  /* 0x0000c8004d4d7a20 */ /* 0x000fe40000410000 */
[----:B------:R-:W-:Y:S01]  /*103c0*/  FMUL.FTZ R78, R78, c[0x0][0x320] ;  /* 0x0000c8004e4e7a20 */ /* 0x000fe20000410000 */
[----:B----4-:R-:W-:Y:S01]  /*103d0*/  FMNMX.FTZ R0, R207, R0, !PT ;  /* 0x00000000cf007209 */ /* 0x010fe20007810000 */
[----:B------:R-:W-:Y:S02]  /*103e0*/  FMUL.FTZ R79, R79, c[0x0][0x320] ;  /* 0x0000c8004f4f7a20 */ /* 0x000fe40000410000 */
[----:B------:R-:W-:Y:S02]  /*103f0*/  FMUL.FTZ R45, R45, c[0x0][0x320] ;  /* 0x0000c8002d2d7a20 */ /* 0x000fe40000410000 */
[----:B------:R-:W-:Y:S01]  /*10400*/  FMUL.FTZ R47, R47, c[0x0][0x320] ;  /* 0x0000c8002f2f7a20 */ /* 0x000fe20000410000 */
[----:B------:R-:W1:Y:S01]  /*10410*/  MUFU.TANH R44, R55 ;  /* 0x00000037002c7308 */ /* 0x000e620000002400 */
[----:B------:R-:W-:Y:S09]  /*10420*/  FMNMX.FTZ R72, R51, R72, !PT ;  /* 0x0000004833487209 */ /* 0x000ff20007810000 */
[----:B------:R-:W4:Y:S10]  /*10430*/  MUFU.TANH R24, R24 ;  /* 0x0000001800187308 */ /* 0x000f340000002400 */
[----:B------:R-:W4:Y:S01]  /*10440*/  MUFU.TANH R233, R53 ;  /* 0x0000003500e97308 */ /* 0x000f220000002400 */
[----:B-1----:R-:W-:Y:S09]  /*10450*/  FMNMX.FTZ R0, R44, R0, !PT ;  /* 0x000000002c007209 */ /* 0x002ff20007810000 */
[----:B------:R-:W1:Y:S01]  /*10460*/  MUFU.TANH R231, R66 ;  /* 0x0000004200e77308 */ /* 0x000e620000002400 */
[----:B----4-:R-:W-:Y:S09]  /*10470*/  FMNMX.FTZ R4, R24, R5, !PT ;  /* 0x0000000518047209 */ /* 0x010ff20007810000 */
[----:B------:R-:W4:Y:S01]  /*10480*/  MUFU.TANH R25, R25 ;  /* 0x0000001900197308 */ /* 0x000f220000002400 */
[----:B------:R-:W-:Y:S09]  /*10490*/  FMNMX.FTZ R72, R233, R72, !PT ;  /* 0x00000048e9487209 */ /* 0x000ff20007810000 */
[----:B------:R-:W4:Y:S01]  /*104a0*/  MUFU.TANH R251, R64 ;  /* 0x0000004000fb7308 */ /* 0x000f220000002400 */
[----:B-1----:R-:W-:Y:S09]  /*104b0*/  FMNMX.FTZ R0, R231, R0, !PT ;  /* 0x00000000e7007209 */ /* 0x002ff20007810000 */
[----:B------:R-:W-:Y:S01]  /*104c0*/  MUFU.TANH R226, R40 ;  /* 0x0000002800e27308 */ /* 0x000fe20000002400 */
[----:B----4-:R-:W-:Y:S09]  /*104d0*/  FMNMX.FTZ R4, R25, R4, !PT ;  /* 0x0000000419047209 */ /* 0x010ff20007810000 */
[----:B------:R-:W-:Y:S01]  /*104e0*/  MUFU.TANH R40, R42 ;  /* 0x0000002a00287308 */ /* 0x000fe20000002400 */
[----:B------:R-:W-:Y:S09]  /*104f0*/  FMNMX.FTZ R72, R251, R72, !PT ;  /* 0x00000048fb487209 */ /* 0x000ff20007810000 */
[----:B------:R-:W-:Y:S10]  /*10500*/  MUFU.TANH R42, R43 ;  /* 0x0000002b002a7308 */ /* 0x000ff40000002400 */
[----:B------:R-:W1:Y:S10]  /*10510*/  MUFU.TANH R43, R67 ;  /* 0x00000043002b7308 */ /* 0x000e740000002400 */
[----:B------:R-:W4:Y:S10]  /*10520*/  MUFU.TANH R28, R28 ;  /* 0x0000001c001c7308 */ /* 0x000f340000002400 */
[----:B------:R-:W4:Y:S01]  /*10530*/  MUFU.TANH R252, R65 ;  /* 0x0000004100fc7308 */ /* 0x000f220000002400 */
[----:B-1----:R-:W-:Y:S09]  /*10540*/  FMNMX.FTZ R0, R43, R0, !PT ;  /* 0x000000002b007209 */ /* 0x002ff20007810000 */
[----:B------:R-:W1:Y:S01]  /*10550*/  MUFU.TANH R203, R70 ;  /* 0x0000004600cb7308 */ /* 0x000e620000002400 */
[----:B----4-:R-:W-:Y:S09]  /*10560*/  FMNMX.FTZ R4, R28, R4, !PT ;  /* 0x000000041c047209 */ /* 0x010ff20007810000 */
[----:B------:R-:W4:Y:S01]  /*10570*/  MUFU.TANH R29, R29 ;  /* 0x0000001d001d7308 */ /* 0x000f220000002400 */
[----:B------:R-:W-:Y:S09]  /*10580*/  FMNMX.FTZ R72, R252, R72, !PT ;  /* 0x00000048fc487209 */ /* 0x000ff20007810000 */
[----:B------:R-:W2:Y:S01]  /*10590*/  MUFU.TANH R218, R68 ;  /* 0x0000004400da7308 */ /* 0x000ea20000002400 */
[----:B-1----:R-:W-:Y:S09]  /*105a0*/  FMNMX.FTZ R0, R203, R0, !PT ;  /* 0x00000000cb007209 */ /* 0x002ff20007810000 */
[----:B------:R-:W1:Y:S01]  /*105b0*/  MUFU.TANH R235, R69 ;  /* 0x0000004500eb7308 */ /* 0x000e620000002400 */
[----:B----4-:R-:W-:Y:S02]  /*105c0*/  FMNMX.FTZ R3, R29, R4, !PT ;  /* 0x000000041d037209 */ /* 0x010fe40007810000 */
[----:B------:R-:W-:Y:S02]  /*105d0*/  FMNMX.FTZ R4, R178, R102, !PT ;  /* 0x00000066b2047209 */ /* 0x000fe40007810000 */
[----:B------:R-:W-:Y:S05]  /*105e0*/  FMNMX.FTZ R3, R226, R3, !PT ;  /* 0x00000003e2037209 */ /* 0x000fea0007810000 */
[----:B------:R-:W4:Y:S01]  /*105f0*/  MUFU.TANH R222, R71 ;  /* 0x0000004700de7308 */ /* 0x000f220000002400 */
[----:B------:R-:W-:Y:S02]  /*10600*/  FMNMX.FTZ R4, R181, R4, !PT ;  /* 0x00000004b5047209 */ /* 0x000fe40007810000 */
[----:B--2---:R-:W-:Y:S02]  /*10610*/  MOV R23, c[0x0][0x1e4] ;  /* 0x0000790000177a02 */ /* 0x004fe40000000f00 */
[----:B------:R-:W-:Y:S02]  /*10620*/  FMNMX.FTZ R72, R218, R72, !PT ;  /* 0x00000048da487209 */ /* 0x000fe40007810000 */
[----:B------:R-:W-:Y:S03]  /*10630*/  FMNMX.FTZ R4, R179, R4, !PT ;  /* 0x00000004b3047209 */ /* 0x000fe60007810000 */
[----:B------:R-:W2:Y:S01]  /*10640*/  MUFU.TANH R204, R82 ;  /* 0x0000005200cc7308 */ /* 0x000ea20000002400 */
[----:B------:R-:W-:Y:S02]  /*10650*/  FMNMX.FTZ R4, R180, R4, !PT ;  /* 0x00000004b4047209 */ /* 0x000fe40007810000 */
[----:B-1----:R-:W-:Y:S04]  /*10660*/  MOV R189, R235 ;  /* 0x000000eb00bd7202 */ /* 0x002fe80000000f00 */
[----:B------:R-:W-:Y:S03]  /*10670*/  FMNMX.FTZ R72, R189, R72, !PT ;  /* 0x00000048bd487209 */ /* 0x000fe60007810000 */
[----:B------:R-:W1:Y:S01]  /*10680*/  MUFU.TANH R234, R83 ;  /* 0x0000005300ea7308 */ /* 0x000e620000002400 */
[----:B----4-:R-:W-:Y:S09]  /*10690*/  FMNMX.FTZ R0, R222, R0, !PT ;  /* 0x00000000de007209 */ /* 0x010ff20007810000 */
[----:B------:R-:W4:Y:S01]  /*106a0*/  MUFU.TANH R206, R80 ;  /* 0x0000005000ce7308 */ /* 0x000f220000002400 */
[----:B--2---:R-:W-:Y:S09]  /*106b0*/  FMNMX.FTZ R0, R204, R0, !PT ;  /* 0x00000000cc007209 */ /* 0x004ff20007810000 */
[----:B------:R-:W2:Y:S01]  /*106c0*/  MUFU.TANH R237, R86 ;  /* 0x0000005600ed7308 */ /* 0x000ea20000002400 */
[----:B-1----:R-:W-:Y:S04]  /*106d0*/  MOV R190, R234 ;  /* 0x000000ea00be7202 */ /* 0x002fe80000000f00 */
[----:B------:R-:W-:Y:S05]  /*106e0*/  FMNMX.FTZ R0, R190, R0, !PT ;  /* 0x00000000be007209 */ /* 0x000fea0007810000 */
[----:B------:R2:W-:Y:S01]  /*106f0*/  MUFU.TANH R172, R96 ;  /* 0x0000006000ac7308 */ /* 0x0005e20000002400 */
[----:B----4-:R-:W-:Y:S09]  /*10700*/  FMNMX.FTZ R72, R206, R72, !PT ;  /* 0x00000048ce487209 */ /* 0x010ff20007810000 */
[----:B------:R-:W-:Y:S10]  /*10710*/  MUFU.TANH R196, R30 ;  /* 0x0000001e00c47308 */ /* 0x000ff40000002400 */
[----:B------:R-:W1:Y:S01]  /*10720*/  MUFU.TANH R30, R81 ;  /* 0x00000051001e7308 */ /* 0x000e620000002400 */
[----:B--2---:R-:W-:Y:S04]  /*10730*/  MOV R96, R237 ;  /* 0x000000ed00607202 */ /* 0x004fe80000000f00 */
[----:B------:R-:W-:Y:S05]  /*10740*/  FMNMX.FTZ R0, R96, R0, !PT ;  /* 0x0000000060007209 */ /* 0x000fea0007810000 */
[----:B------:R-:W2:Y:S10]  /*10750*/  MUFU.TANH R187, R26 ;  /* 0x0000001a00bb7308 */ /* 0x000eb40000002400 */
[----:B------:R-:W4:Y:S01]  /*10760*/  MUFU.TANH R223, R84 ;  /* 0x0000005400df7308 */ /* 0x000f220000002400 */
[----:B-1----:R-:W-:Y:S09]  /*10770*/  FMNMX.FTZ R72, R30, R72, !PT ;  /* 0x000000481e487209 */ /* 0x002ff20007810000 */
[----:B------:R-:W1:Y:S01]  /*10780*/  MUFU.TANH R228, R87 ;  /* 0x0000005700e47308 */ /* 0x000e620000002400 */
[----:B--2---:R-:W-:Y:S09]  /*10790*/  FMNMX.FTZ R4, R187, R4, !PT ;  /* 0x00000004bb047209 */ /* 0x004ff20007810000 */
[----:B------:R-:W2:Y:S01]  /*107a0*/  MUFU.TANH R193, R27 ;  /* 0x0000001b00c17308 */ /* 0x000ea20000002400 */
[----:B----4-:R-:W-:Y:S09]  /*107b0*/  FMNMX.FTZ R72, R223, R72, !PT ;  /* 0x00000048df487209 */ /* 0x010ff20007810000 */
[----:B------:R-:W4:Y:S01]  /*107c0*/  MUFU.TANH R221, R85 ;  /* 0x0000005500dd7308 */ /* 0x000f220000002400 */
[----:B-1----:R-:W-:Y:S09]  /*107d0*/  FMNMX.FTZ R0, R228, R0, !PT ;  /* 0x00000000e4007209 */ /* 0x002ff20007810000 */
[----:B------:R-:W1:Y:S01]  /*107e0*/  MUFU.TANH R191, R98 ;  /* 0x0000006200bf7308 */ /* 0x000e620000002400 */
[----:B--2---:R-:W-:Y:S04]  /*107f0*/  FMNMX.FTZ R4, R193, R4, !PT ;  /* 0x00000004c1047209 */ /* 0x004fe80007810000 */
[----:B------:R-:W-:Y:S05]  /*10800*/  FMNMX.FTZ R4, R196, R4, !PT ;  /* 0x00000004c4047209 */ /* 0x000fea0007810000 */
[----:B------:R-:W2:Y:S01]  /*10810*/  MUFU.TANH R229, R41 ;  /* 0x0000002900e57308 */ /* 0x000ea20000002400 */
[----:B----4-:R-:W-:Y:S04]  /*10820*/  FMNMX.FTZ R72, R221, R72, !PT ;  /* 0x00000048dd487209 */ /* 0x010fe80007810000 */
[----:B------:R-:W-:Y:S05]  /*10830*/  FMNMX.FTZ R72, R172, R72, !PT ;  /* 0x00000048ac487209 */ /* 0x000fea0007810000 */
[----:B------:R-:W4:Y:S01]  /*10840*/  MUFU.TANH R52, R99 ;  /* 0x0000006300347308 */ /* 0x000f220000002400 */
[----:B-1----:R-:W-:Y:S09]  /*10850*/  FMNMX.FTZ R0, R191, R0, !PT ;  /* 0x00000000bf007209 */ /* 0x002ff20007810000 */
[----:B------:R-:W1:Y:S01]  /*10860*/  MUFU.TANH R197, R31 ;  /* 0x0000001f00c57308 */ /* 0x000e620000002400 */
[----:B--2---:R-:W-:Y:S04]  /*10870*/  FMNMX.FTZ R3, R229, R3, !PT ;  /* 0x00000003e5037209 */ /* 0x004fe80007810000 */
[----:B------:R-:W-:Y:S05]  /*10880*/  FMNMX.FTZ R3, R205, R3, !PT ;  /* 0x00000003cd037209 */ /* 0x000fea0007810000 */
[----:B------:R-:W2:Y:S01]  /*10890*/  MUFU.TANH R173, R97 ;  /* 0x0000006100ad7308 */ /* 0x000ea20000002400 */
[----:B----4-:R-:W-:Y:S05]  /*108a0*/  FMNMX.FTZ R0, R52, R0, !PT ;  /* 0x0000000034007209 */ /* 0x010fea0007810000 */
[----:B------:R-:W4:Y:S04]  /*108b0*/  SHFL.BFLY PT, R71, R0, 0x2, 0x1f ;  /* 0x0c401f0000477f89 */ /* 0x000f2800000e0000 */
[----:B------:R-:W3:Y:S01]  /*108c0*/  MUFU.TANH R27, R45 ;  /* 0x0000002d001b7308 */ /* 0x000ee20000002400 */
[----:B-1----:R-:W-:Y:S04]  /*108d0*/  FMNMX.FTZ R4, R197, R4, !PT ;  /* 0x00000004c5047209 */ /* 0x002fe80007810000 */
[----:B------:R-:W-:Y:S05]  /*108e0*/  FMNMX.FTZ R4, R40, R4, !PT ;  /* 0x0000000428047209 */ /* 0x000fea0007810000 */
[----:B------:R-:W1:Y:S01]  /*108f0*/  MUFU.TANH R232, R56 ;  /* 0x0000003800e87308 */ /* 0x000e620000002400 */
[----:B------:R-:W-:Y:S02]  /*10900*/  FMNMX.FTZ R4, R42, R4, !PT ;  /* 0x000000042a047209 */ /* 0x000fe40007810000 */
[----:B--2---:R-:W-:Y:S05]  /*10910*/  FMNMX.FTZ R72, R173, R72, !PT ;  /* 0x00000048ad487209 */ /* 0x004fea0007810000 */
[----:B------:R-:W2:Y:S02]  /*10920*/  SHFL.BFLY PT, R5, R72, 0x2, 0x1f ;  /* 0x0c401f0048057f89 */ /* 0x000ea400000e0000 */
[----:B------:R-:W2:Y:S01]  /*10930*/  MUFU.TANH R45, R46 ;  /* 0x0000002e002d7308 */ /* 0x000ea20000002400 */
[----:B----4-:R-:W-:Y:S02]  /*10940*/  FMNMX.FTZ R71, R0, R71, !PT ;  /* 0x0000004700477209 */ /* 0x010fe40007810000 */
[----:B---3--:R-:W-:Y:S07]  /*10950*/  FMNMX.FTZ R3, R27, R3, !PT ;  /* 0x000000031b037209 */ /* 0x008fee0007810000 */
[----:B------:R-:W3:Y:S01]  /*10960*/  MUFU.TANH R46, R57 ;  /* 0x00000039002e7308 */ /* 0x000ee20000002400 */
[----:B-1----:R-:W-:Y:S09]  /*10970*/  FMNMX.FTZ R3, R232, R3, !PT ;  /* 0x00000003e8037209 */ /* 0x002ff20007810000 */
[----:B------:R-:W1:Y:S01]  /*10980*/  MUFU.TANH R47, R47 ;  /* 0x0000002f002f7308 */ /* 0x000e620000002400 */
[----:B--2---:R-:W-:Y:S02]  /*10990*/  FMNMX.FTZ R72, R72, R5, !PT ;  /* 0x0000000548487209 */ /* 0x004fe40007810000 */
[----:B------:R-:W2:Y:S01]  /*109a0*/  SHFL.BFLY PT, R5, R71, 0x1, 0x1f ;  /* 0x0c201f0047057f89 */ /* 0x000ea200000e0000 */
[----:B------:R-:W-:Y:S06]  /*109b0*/  FMNMX.FTZ R4, R45, R4, !PT ;  /* 0x000000042d047209 */ /* 0x000fec0007810000 */
[----:B------:R-:W4:Y:S01]  /*109c0*/  MUFU.TANH R50, R60 ;  /* 0x0000003c00327308 */ /* 0x000f220000002400 */
[----:B------:R-:W4:Y:S01]  /*109d0*/  SHFL.BFLY PT, R7, R72, 0x1, 0x1f ;  /* 0x0c201f0048077f89 */ /* 0x000f2200000e0000 */
[----:B---3--:R-:W-:Y:S08]  /*109e0*/  FMNMX.FTZ R3, R46, R3, !PT ;  /* 0x000000032e037209 */ /* 0x008ff00007810000 */
[----:B------:R-:W3:Y:S01]  /*109f0*/  MUFU.TANH R41, R58 ;  /* 0x0000003a00297308 */ /* 0x000ee20000002400 */
[----:B-1----:R-:W-:Y:S02]  /*10a00*/  FMNMX.FTZ R4, R47, R4, !PT ;  /* 0x000000042f047209 */ /* 0x002fe40007810000 */
[----:B--2---:R-:W-:Y:S07]  /*10a10*/  FMNMX.FTZ R71, R71, R5, !PT ;  /* 0x0000000547477209 */ /* 0x004fee0007810000 */
[----:B------:R-:W1:Y:S01]  /*10a20*/  MUFU.TANH R219, R61 ;  /* 0x0000003d00db7308 */ /* 0x000e620000002400 */
[----:B----4-:R-:W-:Y:S02]  /*10a30*/  FMNMX.FTZ R3, R50, R3, !PT ;  /* 0x0000000332037209 */ /* 0x010fe40007810000 */
[----:B------:R-:W-:Y:S07]  /*10a40*/  FMNMX.FTZ R72, R72, R7, !PT ;  /* 0x0000000748487209 */ /* 0x000fee0007810000 */
[----:B------:R2:W4:Y:S01]  /*10a50*/  MUFU.TANH R215, R74 ;  /* 0x0000004a00d77308 */ /* 0x0005220000002400 */
[----:B---3--:R-:W-:Y:S09]  /*10a60*/  FMNMX.FTZ R4, R41, R4, !PT ;  /* 0x0000000429047209 */ /* 0x008ff20007810000 */
[----:B------:R-:W3:Y:S01]  /*10a70*/  MUFU.TANH R49, R59 ;  /* 0x0000003b00317308 */ /* 0x000ee20000002400 */
[----:B-1----:R-:W-:Y:S04]  /*10a80*/  FMNMX.FTZ R3, R219, R3, !PT ;  /* 0x00000003db037209 */ /* 0x002fe80007810000 */
[----:B------:R-:W-:Y:S05]  /*10a90*/  FMNMX.FTZ R3, R230, R3, !PT ;  /* 0x00000003e6037209 */ /* 0x000fea0007810000 */
[----:B------:R-:W1:Y:S01]  /*10aa0*/  MUFU.TANH R53, R62 ;  /* 0x0000003e00357308 */ /* 0x000e620000002400 */
[----:B--2---:R-:W-:Y:S01]  /*10ab0*/  FMUL.FTZ R74, R94, c[0x0][0x320] ;  /* 0x0000c8005e4a7a20 */ /* 0x004fe20000410000 */
[----:B----4-:R-:W-:Y:S08]  /*10ac0*/  MOV R99, R215 ;  /* 0x000000d700637202 */ /* 0x010ff00000000f00 */
[----:B------:R-:W2:Y:S01]  /*10ad0*/  MUFU.TANH R208, R73 ;  /* 0x0000004900d07308 */ /* 0x000ea20000002400 */
[----:B---3--:R-:W-:Y:S09]  /*10ae0*/  FMNMX.FTZ R4, R49, R4, !PT ;  /* 0x0000000431047209 */ /* 0x008ff20007810000 */
[----:B------:R-:W3:Y:S01]  /*10af0*/  MUFU.TANH R224, R63 ;  /* 0x0000003f00e07308 */ /* 0x000ee20000002400 */
[----:B-1----:R-:W-:Y:S09]  /*10b00*/  FMNMX.FTZ R0, R53, R4, !PT ;  /* 0x0000000435007209 */ /* 0x002ff20007810000 */
[----:B------:R-:W1:Y:S01]  /*10b10*/  MUFU.TANH R202, R76 ;  /* 0x0000004c00ca7308 */ /* 0x000e620000002400 */
[----:B--2---:R-:W-:Y:S09]  /*10b20*/  FMNMX.FTZ R3, R208, R3, !PT ;  /* 0x00000003d0037209 */ /* 0x004ff20007810000 */
[----:B------:R-:W2:Y:S01]  /*10b30*/  MUFU.TANH R236, R77 ;  /* 0x0000004d00ec7308 */ /* 0x000ea20000002400 */
[----:B---3--:R-:W-:Y:S04]  /*10b40*/  FMNMX.FTZ R0, R224, R0, !PT ;  /* 0x00000000e0007209 */ /* 0x008fe80007810000 */
[----:B------:R-:W-:Y:S01]  /*10b50*/  FMNMX.FTZ R4, R99, R0, !PT ;  /* 0x0000000063047209 */ /* 0x000fe20007810000 */
[----:B------:R-:W-:Y:S04]  /*10b60*/  FMUL.FTZ R0, R95, c[0x0][0x320] ;  /* 0x0000c8005f007a20 */ /* 0x000fe80000410000 */
[----:B------:R-:W3:Y:S01]  /*10b70*/  MUFU.TANH R175, R88 ;  /* 0x0000005800af7308 */ /* 0x000ee20000002400 */
[----:B-1----:R-:W-:Y:S09]  /*10b80*/  FMNMX.FTZ R3, R202, R3, !PT ;  /* 0x00000003ca037209 */ /* 0x002ff20007810000 */
[----:B------:R-:W1:Y:S01]  /*10b90*/  MUFU.TANH R48, R89 ;  /* 0x0000005900307308 */ /* 0x000e620000002400 */
[----:B--2---:R-:W-:Y:S04]  /*10ba0*/  MOV R188, R236 ;  /* 0x000000ec00bc7202 */ /* 0x004fe80000000f00 */
[----:B------:R-:W-:Y:S05]  /*10bb0*/  FMNMX.FTZ R3, R188, R3, !PT ;  /* 0x00000003bc037209 */ /* 0x000fea0007810000 */
[----:B------:R-:W2:Y:S01]  /*10bc0*/  MUFU.TANH R215, R92 ;  /* 0x0000005c00d77308 */ /* 0x000ea20000002400 */
[----:B---3--:R-:W-:Y:S09]  /*10bd0*/  FMNMX.FTZ R3, R175, R3, !PT ;  /* 0x00000003af037209 */ /* 0x008ff20007810000 */
[----:B------:R-:W3:Y:S01]  /*10be0*/  MUFU.TANH R26, R93 ;  /* 0x0000005d001a7308 */ /* 0x000ee20000002400 */
[----:B-1----:R-:W-:Y:S09]  /*10bf0*/  FMNMX.FTZ R3, R48, R3, !PT ;  /* 0x0000000330037209 */ /* 0x002ff20007810000 */
[----:B------:R-:W1:Y:S01]  /*10c00*/  MUFU.TANH R220, R75 ;  /* 0x0000004b00dc7308 */ /* 0x000e620000002400 */
[----:B--2---:R-:W-:Y:S09]  /*10c10*/  FMNMX.FTZ R3, R215, R3, !PT ;  /* 0x00000003d7037209 */ /* 0x004ff20007810000 */
[----:B------:R2:W-:Y:S01]  /*10c20*/  MUFU.TANH R75, R0 ;  /* 0x00000000004b7308 */ /* 0x0005e20000002400 */
[----:B---3--:R-:W-:Y:S05]  /*10c30*/  FMNMX.FTZ R3, R26, R3, !PT ;  /* 0x000000031a037209 */ /* 0x008fea0007810000 */
[----:B------:R-:W3:Y:S04]  /*10c40*/  SHFL.BFLY PT, R6, R3, 0x2, 0x1f ;  /* 0x0c401f0003067f89 */ /* 0x000ee800000e0000 */
[----:B------:R-:W4:Y:S01]  /*10c50*/  MUFU.TANH R97, R78 ;  /* 0x0000004e00617308 */ /* 0x000f220000002400 */
[----:B-1----:R-:W-:Y:S09]  /*10c60*/  FMNMX.FTZ R4, R220, R4, !PT ;  /* 0x00000004dc047209 */ /* 0x002ff20007810000 */
[----:B------:R-:W1:Y:S01]  /*10c70*/  MUFU.TANH R98, R79 ;  /* 0x0000004f00627308 */ /* 0x000e620000002400 */
[----:B--2---:R-:W-:Y:S04]  /*10c80*/  FADD.FTZ R0, -R72, R2 ;  /* 0x0000000248007221 */ /* 0x004fe80000010100 */
[----:B------:R-:W-:Y:S05]  /*10c90*/  FMUL.FTZ R2, R0, c[0x0][0x2d0] ;  /* 0x0000b40000027a20 */ /* 0x000fea0000410000 */
[----:B------:R-:W2:Y:S01]  /*10ca0*/  MUFU.TANH R174, R90 ;  /* 0x0000005a00ae7308 */ /* 0x000ea20000002400 */
[----:B---3--:R-:W-:Y:S02]  /*10cb0*/  FMNMX.FTZ R3, R3, R6, !PT ;  /* 0x0000000603037209 */ /* 0x008fe40007810000 */
[----:B----4-:R-:W-:Y:S02]  /*10cc0*/  FMNMX.FTZ R4, R97, R4, !PT ;  /* 0x0000000461047209 */ /* 0x010fe40007810000 */
[----:B------:R-:W-:Y:S01]  /*10cd0*/  @P0 SHF.R.S32.HI R6, RZ, 0x1f, R225 ;  /* 0x0000001fff060819 */ /* 0x000fe200000114e1 */
[----:B------:R-:W3:Y:S04]  /*10ce0*/  SHFL.BFLY PT, R70, R3, 0x1, 0x1f ;  /* 0x0c201f0003467f89 */ /* 0x000ee800000e0000 */
[----:B------:R4:W-:Y:S01]  /*10cf0*/  MUFU.EX2 R73, R2 ;  /* 0x0000000200497308 */ /* 0x0009e20000000800 */
[----:B------:R-:W-:Y:S01]  /*10d00*/  @P0 IMAD R6, R6, c[0x0][0x1e0], RZ ;  /* 0x0000780006060a24 */ /* 0x000fe200078e02ff */
[----:B-1----:R-:W-:Y:S03]  /*10d10*/  FMNMX.FTZ R4, R98, R4, !PT ;  /* 0x0000000462047209 */ /* 0x002fe60007810000 */
[----:B------:R-:W-:Y:S05]  /*10d20*/  @P0 IMAD R6, R225, c[0x0][0x1e4], R6 ;  /* 0x00007900e1060a24 */ /* 0x000fea00078e0206 */
[----:B------:R-:W1:Y:S01]  /*10d30*/  MUFU.TANH R31, R91 ;  /* 0x0000005b001f7308 */ /* 0x000e620000002400 */
[----:B--2---:R-:W-:Y:S09]  /*10d40*/  FMNMX.FTZ R4, R174, R4, !PT ;  /* 0x00000004ae047209 */ /* 0x004ff20007810000 */
[----:B------:R-:W2:Y:S01]  /*10d50*/  MUFU.TANH R74, R74 ;  /* 0x0000004a004a7308 */ /* 0x000ea20000002400 */
[----:B---3--:R-:W-:Y:S01]  /*10d60*/  FMNMX.FTZ R70, R3, R70, !PT ;  /* 0x0000004603467209 */ /* 0x008fe20007810000 */
[----:B----4-:R-:W-:Y:S02]  /*10d70*/  FADD.FTZ R2, -R71, R100 ;  /* 0x0000006447027221 */ /* 0x010fe40000010100 */
[----:B------:R-:W-:Y:S02]  /*10d80*/  FMUL.FTZ R100, R72, c[0x0][0x2d0] ;  /* 0x0000b40048647a20 */ /* 0x000fe40000410000 */
[----:B------:R-:W-:Y:S02]  /*10d90*/  FMUL.FTZ R2, R2, c[0x0][0x2d0] ;  /* 0x0000b40002027a20 */ /* 0x000fe40000410000 */
[--C-:B------:R-:W-:Y:S02]  /*10da0*/  FFMA.FTZ R56, R195, c[0x0][0x2d0], -R100.reuse ;  /* 0x0000b400c3387a23 */ /* 0x100fe40000010864 */
[----:B------:R3:W-:Y:S01]  /*10db0*/  MUFU.EX2 R69, R2 ;  /* 0x0000000200457308 */ /* 0x0007e20000000800 */
[--C-:B------:R-:W-:Y:S01]  /*10dc0*/  FFMA.FTZ R60, R182, c[0x0][0x2d0], -R100.reuse ;  /* 0x0000b400b63c7a23 */ /* 0x100fe20000010864 */
[----:B-1----:R-:W-:Y:S01]  /*10dd0*/  FMNMX.FTZ R0, R31, R4, !PT ;  /* 0x000000041f007209 */ /* 0x002fe20007810000 */
[--C-:B------:R-:W-:Y:S02]  /*10de0*/  FFMA.FTZ R4, R169, c[0x0][0x2d0], -R100.reuse ;  /* 0x0000b400a9047a23 */ /* 0x100fe40000010864 */
[----:B------:R-:W-:Y:S04]  /*10df0*/  FMUL.FTZ R169, R70, c[0x0][0x2d0] ;  /* 0x0000b40046a97a20 */ /* 0x000fe80000410000 */
[----:B------:R-:W-:Y:S01]  /*10e00*/  FFMA.FTZ R28, R28, c[0x0][0x2d0], -R169 ;  /* 0x0000b4001c1c7a23 */ /* 0x000fe200000108a9 */
[----:B------:R1:W-:Y:S01]  /*10e10*/  MUFU.EX2 R244, R4 ;  /* 0x0000000400f47308 */ /* 0x0003e20000000800 */
[----:B--2---:R-:W-:Y:S04]  /*10e20*/  FMNMX.FTZ R0, R74, R0, !PT ;  /* 0x000000004a007209 */ /* 0x004fe80007810000 */
[----:B------:R-:W-:Y:S05]  /*10e30*/  FMNMX.FTZ R0, R75, R0, !PT ;  /* 0x000000004b007209 */ /* 0x000fea0007810000 */
[----:B------:R-:W2:Y:S01]  /*10e40*/  SHFL.BFLY PT, R3, R0, 0x2, 0x1f ;  /* 0x0c401f0000037f89 */ /* 0x000ea200000e0000 */
[----:B---3--:R-:W-:Y:S01]  /*10e50*/  FADD.FTZ R2, -R70, R101 ;  /* 0x0000006546027221 */ /* 0x008fe20000010100 */
[----:B------:R-:W-:Y:S03]  /*10e60*/  MOV R101, R230 ;  /* 0x000000e600657202 */ /* 0x000fe60000000f00 */
[----:B------:R-:W-:Y:S04]  /*10e70*/  FMUL.FTZ R2, R2, c[0x0][0x2d0] ;  /* 0x0000b40002027a20 */ /* 0x000fe80000410000 */
[----:B------:R3:W4:Y:S01]  /*10e80*/  MUFU.EX2 R68, R2 ;  /* 0x0000000200447308 */ /* 0x0007220000000800 */
[----:B-1----:R-:W-:Y:S05]  /*10e90*/  @P0 IMAD.WIDE.U32 R4, R225, c[0x0][0x1e0], RZ ;  /* 0x00007800e1040a25 */ /* 0x002fea00078e00ff */
[----:B------:R-:W-:Y:S02]  /*10ea0*/  @P0 IADD3 R5, R5, R6, RZ ;  /* 0x0000000605050210 */ /* 0x000fe40007ffe0ff */
[----:B------:R-:W-:Y:S02]  /*10eb0*/  @P0 MOV R6, R22 ;  /* 0x0000001600060202 */ /* 0x000fe40000000f00 */
[----:B------:R-:W-:Y:S01]  /*10ec0*/  MOV R22, c[0x0][0x1e0] ;  /* 0x0000780000167a02 */ /* 0x000fe20000000f00 */
[----:B------:R-:W-:Y:S01]  /*10ed0*/  @P0 IMAD R5, R5, 0x60, RZ ;  /* 0x0000006005050824 */ /* 0x000fe200078e02ff */
[----:B--2---:R-:W-:Y:S01]  /*10ee0*/  FMNMX.FTZ R0, R0, R3, !PT ;  /* 0x0000000300007209 */ /* 0x004fe20007810000 */
[--C-:B------:R-:W-:Y:S02]  /*10ef0*/  FFMA.FTZ R3, R17, c[0x0][0x2d0], -R100.reuse ;  /* 0x0000b40011037a23 */ /* 0x100fe40000010864 */
[----:B------:R-:W-:Y:S01]  /*10f00*/  FMUL.FTZ R17, R73, R117 ;  /* 0x0000007549117220 */ /* 0x000fe20000410000 */
[----:B------:R-:W-:Y:S01]  /*10f10*/  MOV R117, R43 ;  /* 0x0000002b00757202 */ /* 0x000fe20000000f00 */
[----:B------:R1:W-:Y:S01]  /*10f20*/  MUFU.EX2 R250, R3 ;  /* 0x0000000300fa7308 */ /* 0x0003e20000000800 */
[----:B---3--:R-:W-:Y:S02]  /*10f30*/  FFMA.FTZ R2, R168, c[0x0][0x2d0], -R100 ;  /* 0x0000b400a8027a23 */ /* 0x008fe40000010864 */
[----:B------:R-:W-:Y:S07]  /*10f40*/  FMUL.FTZ R168, R71, c[0x0][0x2d0] ;  /* 0x0000b40047a87a20 */ /* 0x000fee0000410000 */
[----:B------:R2:W3:Y:S01]  /*10f50*/  MUFU.EX2 R249, R2 ;  /* 0x0000000200f97308 */ /* 0x0004e20000000800 */
[C---:B----4-:R-:W-:Y:S02]  /*10f60*/  FMUL.FTZ R57, R68.reuse, R157 ;  /* 0x0000009d44397220 */ /* 0x050fe40000410000 */
[----:B------:R-:W-:Y:S02]  /*10f70*/  FMUL.FTZ R61, R68, R161 ;  /* 0x000000a1443d7220 */ /* 0x000fe40000410000 */
[--C-:B------:R-:W-:Y:S02]  /*10f80*/  FFMA.FTZ R92, R198, c[0x0][0x2d0], -R168.reuse ;  /* 0x0000b400c65c7a23 */ /* 0x100fe400000108a8 */
[----:B-1----:R-:W-:Y:S01]  /*10f90*/  FFMA.FTZ R3, R176, c[0x0][0x2d0], -R168 ;  /* 0x0000b400b0037a23 */ /* 0x002fe200000108a8 */
[----:B------:R-:W-:Y:S03]  /*10fa0*/  MOV R176, R52 ;  /* 0x0000003400b07202 */ /* 0x000fe60000000f00 */
[----:B------:R1:W-:Y:S01]  /*10fb0*/  MUFU.EX2 R242, R3 ;  /* 0x0000000300f27308 */ /* 0x0003e20000000800 */
[----:B--2---:R-:W-:Y:S01]  /*10fc0*/  FFMA.FTZ R2, R16, c[0x0][0x2d0], -R100 ;  /* 0x0000b40010027a23 */ /* 0x004fe20000010864 */
[----:B---3--:R-:W-:Y:S01]  /*10fd0*/  F2FP.PACK_AB R76, R249, R244 ;  /* 0x000000f4f94c723e */ /* 0x008fe200000000ff */
[--C-:B------:R-:W-:Y:S07]  /*10fe0*/  FFMA.FTZ R16, R35, c[0x0][0x2d0], -R168.reuse ;  /* 0x0000b40023107a23 */ /* 0x100fee00000108a8 */
[----:B------:R2:W3:Y:S01]  /*10ff0*/  MUFU.EX2 R248, R2 ;  /* 0x0000000200f87308 */ /* 0x0004e20000000800 */
[----:B------:R-:W-:Y:S02]  /*11000*/  FMUL.FTZ R35, R69, R135 ;  /* 0x0000008745237220 */ /* 0x000fe40000410000 */
[--C-:B-1----:R-:W-:Y:S01]  /*11010*/  FFMA.FTZ R3, R170, c[0x0][0x2d0], -R168.reuse ;  /* 0x0000b400aa037a23 */ /* 0x102fe200000108a8 */
[----:B------:R-:W-:Y:S06]  /*11020*/  MOV R170, R48 ;  /* 0x0000003000aa7202 */ /* 0x000fec0000000f00 */
[----:B------:R1:W4:Y:S01]  /*11030*/  MUFU.EX2 R245, R3 ;  /* 0x0000000300f57308 */ /* 0x0003220000000800 */
[----:B--2---:R-:W2:Y:S01]  /*11040*/  SHFL.BFLY PT, R2, R0, 0x1, 0x1f ;  /* 0x0c201f0000027f89 */ /* 0x004ea200000e0000 */
[----:B---3--:R-:W-:Y:S01]  /*11050*/  F2FP.PACK_AB R78, R250, R248 ;  /* 0x000000f8fa4e723e */ /* 0x008fe200000000ff */
[--C-:B-1----:R-:W-:Y:S01]  /*11060*/  FFMA.FTZ R3, R18, c[0x0][0x2d0], -R168.reuse ;  /* 0x0000b40012037a23 */ /* 0x102fe200000108a8 */
[----:B----4-:R-:W-:Y:S01]  /*11070*/  F2FP.PACK_AB R77, R245, R242 ;  /* 0x000000f2f54d723e */ /* 0x010fe200000000ff */
[----:B------:R-:W-:Y:S01]  /*11080*/  FMUL.FTZ R18, R69, R118 ;  /* 0x0000007645127220 */ /* 0x000fe20000410000 */
[----:B------:R-:W-:Y:S04]  /*11090*/  MOV R118, R44 ;  /* 0x0000002c00767202 */ /* 0x000fe80000000f00 */
[----:B------:R2:W-:Y:S02]  /*110a0*/  MUFU.EX2 R247, R3 ;  /* 0x0000000300f77308 */ /* 0x0005e40000000800 */
[----:B--2---:R-:W-:Y:S01]  /*110b0*/  FMNMX.FTZ R3, R0, R2, !PT ;  /* 0x0000000200037209 */ /* 0x004fe20007810000 */
[--C-:B------:R-:W-:Y:S01]  /*110c0*/  FFMA.FTZ R2, R177, c[0x0][0x2d0], -R169.reuse ;  /* 0x0000b400b1027a23 */ /* 0x100fe200000108a9 */
[----:B------:R-:W-:Y:S01]  /*110d0*/  MOV R177, R26 ;  /* 0x0000001a00b17202 */ /* 0x000fe20000000f00 */
[----:B------:R-:W-:Y:S05]  /*110e0*/  FFMA.FTZ R0, R19, c[0x0][0x2d0], -R168 ;  /* 0x0000b40013007a23 */ /* 0x000fea00000108a8 */
[----:B------:R1:W-:Y:S01]  /*110f0*/  MUFU.EX2 R239, R2 ;  /* 0x0000000200ef7308 */ /* 0x0003e20000000800 */
[----:B------:R-:W-:Y:S01]  /*11100*/  FMUL.FTZ R19, R69, R119 ;  /* 0x0000007745137220 */ /* 0x000fe20000410000 */
[----:B------:R-:W-:Y:S08]  /*11110*/  MOV R119, R42 ;  /* 0x0000002a00777202 */ /* 0x000ff00000000f00 */
[----:B------:R2:W3:Y:S01]  /*11120*/  MUFU.EX2 R246, R0 ;  /* 0x0000000000f67308 */ /* 0x0004e20000000800 */
[--C-:B-1----:R-:W-:Y:S01]  /*11130*/  FFMA.FTZ R2, R171, c[0x0][0x2d0], -R169.reuse ;  /* 0x0000b400ab027a23 */ /* 0x102fe200000108a9 */
[----:B------:R-:W-:Y:S08]  /*11140*/  MOV R171, R228 ;  /* 0x000000e400ab7202 */ /* 0x000ff00000000f00 */
[----:B------:R1:W4:Y:S01]  /*11150*/  MUFU.EX2 R240, R2 ;  /* 0x0000000200f07308 */ /* 0x0003220000000800 */
[----:B--2---:R-:W-:Y:S01]  /*11160*/  FADD.FTZ R0, -R3, R102 ;  /* 0x0000006603007221 */ /* 0x004fe20000010100 */
[----:B---3--:R-:W-:Y:S02]  /*11170*/  F2FP.PACK_AB R79, R246, R247 ;  /* 0x000000f7f64f723e */ /* 0x008fe400000000ff */
[----:B------:R-:W-:Y:S01]  /*11180*/  MOV R102, R49 ;  /* 0x0000003100667202 */ /* 0x000fe20000000f00 */
[----:B------:R-:W-:Y:S02]  /*11190*/  FMUL.FTZ R0, R0, c[0x0][0x2d0] ;  /* 0x0000b40000007a20 */ /* 0x000fe40000410000 */
[----:B------:R-:W-:Y:S04]  /*111a0*/  FMUL.FTZ R49, R73, R149 ;  /* 0x0000009549317220 */ /* 0x000fe80000410000 */
[----:B------:R-:W2:Y:S01]  /*111b0*/  MUFU.EX2 R0, R0 ;  /* 0x0000000000007308 */ /* 0x000ea20000000800 */
[----:B-1----:R-:W-:Y:S01]  /*111c0*/  FFMA.FTZ R2, R12, c[0x0][0x2d0], -R169 ;  /* 0x0000b4000c027a23 */ /* 0x002fe200000108a9 */
[----:B------:R-:W-:Y:S02]  /*111d0*/  @P0 SHF.L.U64.HI R12, R22, 0x5, R23 ;  /* 0x00000005160c0819 */ /* 0x000fe40000010217 */
[----:B----4-:R-:W-:Y:S06]  /*111e0*/  F2FP.PACK_AB R64, R240, R239 ;  /* 0x000000eff040723e */ /* 0x010fec00000000ff */
[----:B------:R1:W-:Y:S01]  /*111f0*/  MUFU.EX2 R241, R2 ;  /* 0x0000000200f17308 */ /* 0x0003e20000000800 */
[C---:B--2---:R-:W-:Y:S02]  /*11200*/  FMUL.FTZ R26, R0.reuse, R126 ;  /* 0x0000007e001a7220 */ /* 0x044fe40000410000 */
[C---:B------:R-:W-:Y:S02]  /*11210*/  FMUL.FTZ R42, R0.reuse, R142 ;  /* 0x0000008e002a7220 */ /* 0x040fe40000410000 */
[C---:B------:R-:W-:Y:S02]  /*11220*/  FMUL.FTZ R43, R0.reuse, R143 ;  /* 0x0000008f002b7220 */ /* 0x040fe40000410000 */
[C---:B------:R-:W-:Y:S02]  /*11230*/  FMUL.FTZ R59, R0.reuse, R159 ;  /* 0x0000009f003b7220 */ /* 0x040fe40000410000 */
[C---:B------:R-:W-:Y:S02]  /*11240*/  FMUL.FTZ R58, R0.reuse, R158 ;  /* 0x0000009e003a7220 */ /* 0x040fe40000410000 */
[----:B------:R-:W-:Y:S02]  /*11250*/  FMUL.FTZ R62, R0, R162 ;  /* 0x000000a2003e7220 */ /* 0x000fe40000410000 */
[----:B-1----:R-:W-:Y:S01]  /*11260*/  FFMA.FTZ R2, R13, c[0x0][0x2d0], -R169 ;  /* 0x0000b4000d027a23 */ /* 0x002fe200000108a9 */
[----:B------:R-:W-:Y:S01]  /*11270*/  @P0 SHF.L.U32 R13, R22, 0x5, RZ ;  /* 0x00000005160d0819 */ /* 0x000fe200000006ff */
[----:B------:R-:W-:Y:S02]  /*11280*/  FMUL.FTZ R63, R0, R163 ;  /* 0x000000a3003f7220 */ /* 0x000fe40000410000 */
[----:B------:R1:W2:Y:S02]  /*11290*/  MUFU.EX2 R243, R2 ;  /* 0x0000000200f37308 */ /* 0x0002a40000000800 */
[----:B-1----:R-:W-:Y:S01]  /*112a0*/  FMUL.FTZ R2, R3, c[0x0][0x2d0] ;  /* 0x0000b40003027a20 */ /* 0x002fe20000410000 */
[----:B--2---:R-:W-:Y:S03]  /*112b0*/  F2FP.PACK_AB R66, R243, R241 ;  /* 0x000000f1f342723e */ /* 0x004fe600000000ff */
[--C-:B------:R-:W-:Y:S01]  /*112c0*/  FFMA.FTZ R7, R178, c[0x0][0x2d0], -R2.reuse ;  /* 0x0000b400b2077a23 */ /* 0x100fe20000010802 */
[----:B------:R-:W-:Y:S01]  /*112d0*/  MOV R178, R233 ;  /* 0x000000e900b27202 */ /* 0x000fe20000000f00 */
[--C-:B------:R-:W-:Y:S01]  /*112e0*/  FFMA.FTZ R8, R181, c[0x0][0x2d0], -R2.reuse ;  /* 0x0000b400b5087a23 */ /* 0x100fe20000010802 */
[----:B------:R-:W-:Y:S01]  /*112f0*/  MOV R181, R231 ;  /* 0x000000e700b57202 */ /* 0x000fe20000000f00 */
[----:B------:R1:W-:Y:S01]  /*11300*/  MUFU.EX2 R183, R7 ;  /* 0x0000000700b77308 */ /* 0x0003e20000000800 */
[--C-:B------:R-:W-:Y:S02]  /*11310*/  FFMA.FTZ R44, R196, c[0x0][0x2d0], -R2.reuse ;  /* 0x0000b400c42c7a23 */ /* 0x100fe40000010802 */
[--C-:B------:R-:W-:Y:S02]  /*11320*/  FFMA.FTZ R48, R197, c[0x0][0x2d0], -R2.reuse ;  /* 0x0000b400c5307a23 */ /* 0x100fe40000010802 */
[----:B------:R-:W-:Y:S05]  /*11330*/  FFMA.FTZ R74, R74, c[0x0][0x2d0], -R2 ;  /* 0x0000b4004a4a7a23 */ /* 0x000fea0000010802 */
[----:B------:R-:W2:Y:S10]  /*11340*/  MUFU.EX2 R185, R8 ;  /* 0x0000000800b97308 */ /* 0x000eb40000000800 */
[----:B------:R3:W-:Y:S01]  /*11350*/  MUFU.EX2 R231, R16 ;  /* 0x0000001000e77308 */ /* 0x0007e20000000800 */
[----:B-1----:R-:W-:Y:S05]  /*11360*/  @P0 MOV R7, R37 ;  /* 0x0000002500070202 */ /* 0x002fea0000000f00 */
[----:B------:R-:W-:Y:S05]  /*11370*/  @P0 IMAD.WIDE.U32 R6, R4, 0x60, R6 ;  /* 0x0000006004060825 */ /* 0x000fea00078e0006 */
[----:B------:R-:W-:Y:S01]  /*11380*/  @P0 IADD3 R5, R7, R5, RZ ;  /* 0x0000000507050210 */ /* 0x000fe20007ffe0ff */
[--C-:B------:R-:W-:Y:S01]  /*11390*/  FFMA.FTZ R7, R179, c[0x0][0x2d0], -R2.reuse ;  /* 0x0000b400b3077a23 */ /* 0x100fe20000010802 */
[C---:B------:R-:W-:Y:S02]  /*113a0*/  @P0 LEA R4, P1, R6.reuse, c[0x0][0x1c8], 0x1 ;  /* 0x0000720006040a11 */ /* 0x040fe400078208ff */
[----:B--2---:R-:W-:Y:S01]  /*113b0*/  F2FP.PACK_AB R65, R185, R183 ;  /* 0x000000b7b941723e */ /* 0x004fe200000000ff */
[----:B------:R1:W-:Y:S01]  /*113c0*/  MUFU.EX2 R184, R7 ;  /* 0x0000000700b87308 */ /* 0x0003e20000000800 */
[----:B------:R-:W-:Y:S02]  /*113d0*/  @P0 LEA.HI.X R5, R6, c[0x0][0x1cc], R5, 0x1, P1 ;  /* 0x0000730006050a11 */ /* 0x000fe400008f0c05 */
[-C--:B------:R-:W-:Y:S01]  /*113e0*/  @P0 IADD3 R10, P2, R4, R13.reuse, RZ ;  /* 0x0000000d040a0210 */ /* 0x080fe20007f5e0ff */
[----:B---3--:R-:W-:Y:S02]  /*113f0*/  FMUL.FTZ R16, R73, R116 ;  /* 0x0000007449107220 */ /* 0x008fe40000410000 */
[----:B------:R2:W-:Y:S01]  /*11400*/  @P0 LDGSTS.E.BYPASS.LTC128B.128 [R227+0x3100], [R4.64], !P6 ;  /* 0x0310000004e30fae */ /* 0x0005e2000f101d4c */
[-C--:B------:R-:W-:Y:S02]  /*11410*/  @P0 IADD3.X R11, R5, R12.reuse, RZ, P2, !PT ;  /* 0x0000000c050b0210 */ /* 0x080fe400017fe4ff */
[----:B------:R-:W-:Y:S02]  /*11420*/  @P0 IADD3 R8, P1, R10, R13, RZ ;  /* 0x0000000d0a080210 */ /* 0x000fe40007f3e0ff */
[----:B------:R-:W-:Y:S01]  /*11430*/  MOV R116, R45 ;  /* 0x0000002d00747202 */ /* 0x000fe20000000f00 */
[----:B------:R-:W-:Y:S01]  /*11440*/  FMUL.FTZ R45, R68, R145 ;  /* 0x00000091442d7220 */ /* 0x000fe20000410000 */
[----:B------:R-:W-:Y:S01]  /*11450*/  @P0 IADD3.X R9, R11, R12, RZ, P1, !PT ;  /* 0x0000000c0b090210 */ /* 0x000fe20000ffe4ff */
[----:B------:R3:W-:Y:S01]  /*11460*/  @P0 LDGSTS.E.BYPASS.LTC128B.128 [R227+0x3900], [R10.64], !P6 ;  /* 0x039000000ae30fae */ /* 0x0007e2000f101d4c */
[----:B------:R-:W-:Y:S02]  /*11470*/  @P0 IADD3 R6, P3, R8, R13, RZ ;  /* 0x0000000d08060210 */ /* 0x000fe40007f7e0ff */
[----:B------:R-:W-:Y:S05]  /*11480*/  MOV R179, R202 ;  /* 0x000000ca00b37202 */ /* 0x000fea0000000f00 */
[----:B------:R4:W-:Y:S01]  /*11490*/  @P0 LDGSTS.E.BYPASS.LTC128B.128 [R227+0x4100], [R8.64], !P6 ;  /* 0x0410000008e30fae */ /* 0x0009e2000f101d4c */
[----:B-1----:R-:W-:Y:S01]  /*114a0*/  FFMA.FTZ R7, R180, c[0x0][0x2d0], -R2 ;  /* 0x0000b400b4077a23 */ /* 0x002fe20000010802 */
[----:B------:R-:W-:Y:S03]  /*114b0*/  MOV R180, R203 ;  /* 0x000000cb00b47202 */ /* 0x000fe60000000f00 */
[----:B------:R1:W1:Y:S01]  /*114c0*/  MUFU.EX2 R186, R7 ;  /* 0x0000000700ba7308 */ /* 0x0002620000000800 */
[-C--:B--2---:R-:W-:Y:S04]  /*114d0*/  @P0 IADD3 R4, P2, R6, R13.reuse, RZ ;  /* 0x0000000d06040210 */ /* 0x084fe80007f5e0ff */
[----:B---3--:R-:W-:Y:S01]  /*114e0*/  @P0 IADD3 R10, P1, R4, R13, RZ ;  /* 0x0000000d040a0210 */ /* 0x008fe20007f3e0ff */
[----:B------:R-:W-:Y:S02]  /*114f0*/  FFMA.FTZ R11, R20, c[0x0][0x2d0], -R100 ;  /* 0x0000b400140b7a23 */ /* 0x000fe40000010864 */
[----:B------:R-:W-:Y:S01]  /*11500*/  FMUL.FTZ R13, R68, R113 ;  /* 0x00000071440d7220 */ /* 0x000fe20000410000 */
[----:B------:R-:W-:Y:S01]  /*11510*/  MOV R113, R47 ;  /* 0x0000002f00717202 */ /* 0x000fe20000000f00 */
[----:B------:R2:W-:Y:S01]  /*11520*/  MUFU.EX2 R238, R11 ;  /* 0x0000000b00ee7308 */ /* 0x0005e20000000800 */
[----:B------:R-:W-:Y:S02]  /*11530*/  FMUL.FTZ R47, R0, R147 ;  /* 0x00000093002f7220 */ /* 0x000fe40000410000 */
[C---:B----4-:R-:W-:Y:S01]  /*11540*/  FMUL.FTZ R8, R68.reuse, R108 ;  /* 0x0000006c44087220 */ /* 0x050fe20000410000 */
[----:B------:R-:W-:Y:S01]  /*11550*/  MOV R108, R51 ;  /* 0x00000033006c7202 */ /* 0x000fe20000000f00 */
[----:B------:R-:W-:Y:S01]  /*11560*/  FMUL.FTZ R51, R69, R151 ;  /* 0x0000009745337220 */ /* 0x000fe20000410000 */
[----:B-1----:R-:W-:Y:S01]  /*11570*/  @P0 IADD3.X R7, R9, R12, RZ, P3, !PT ;  /* 0x0000000c09070210 */ /* 0x002fe20001ffe4ff */
[----:B------:R-:W-:Y:S01]  /*11580*/  FMUL.FTZ R9, R68, R109 ;  /* 0x0000006d44097220 */ /* 0x000fe20000410000 */
[----:B------:R-:W-:Y:S02]  /*11590*/  F2FP.PACK_AB R67, R186, R184 ;  /* 0x000000b8ba43723e */ /* 0x000fe400000000ff */
[-C--:B------:R-:W-:Y:S01]  /*115a0*/  @P0 IADD3.X R5, R7, R12.reuse, RZ, P2, !PT ;  /* 0x0000000c07050210 */ /* 0x080fe200017fe4ff */
[----:B------:R1:W-:Y:S01]  /*115b0*/  @P0 LDGSTS.E.BYPASS.LTC128B.128 [R227+0x4900], [R6.64], !P6 ;  /* 0x0490000006e30fae */ /* 0x0003e2000f101d4c */
[----:B------:R-:W-:Y:S07]  /*115c0*/  MOV R109, R207 ;  /* 0x000000cf006d7202 */ /* 0x000fee0000000f00 */
[----:B------:R3:W-:Y:S01]  /*115d0*/  @P0 LDGSTS.E.BYPASS.LTC128B.128 [R227+0x5100], [R4.64], !P6 ;  /* 0x0510000004e30fae */ /* 0x0007e2000f101d4c */
[----:B--2---:R-:W-:Y:S01]  /*115e0*/  @P0 IADD3.X R11, R5, R12, RZ, P1, !PT ;  /* 0x0000000c050b0210 */ /* 0x004fe20000ffe4ff */
[----:B------:R-:W-:Y:S02]  /*115f0*/  FFMA.FTZ R12, R34, c[0x0][0x2d0], -R168 ;  /* 0x0000b400220c7a23 */ /* 0x000fe400000108a8 */
[----:B------:R-:W-:Y:S04]  /*11600*/  FMUL.FTZ R34, R69, R134 ;  /* 0x0000008645227220 */ /* 0x000fe80000410000 */
[----:B------:R2:W-:Y:S08]  /*11610*/  @P0 LDGSTS.E.BYPASS.LTC128B.128 [R227+0x5900], [R10.64], !P6 ;  /* 0x059000000ae30fae */ /* 0x0005f0000f101d4c */
[----:B------:R-:W-:Y:S01]  /*11620*/  LDSM.16.MT88.4 R36, [R212+0x100] ;  /* 0x00010000d424783b */ /* 0x000fe20000004200 */
[--C-:B-1----:R-:W-:Y:S02]  /*11630*/  FFMA.FTZ R6, R21, c[0x0][0x2d0], -R100.reuse ;  /* 0x0000b40015067a23 */ /* 0x102fe40000010864 */
[----:B------:R-:W-:Y:S01]  /*11640*/  FMUL.FTZ R7, R69, R107 ;  /* 0x0000006b45077220 */ /* 0x000fe20000410000 */
[----:B------:R-:W-:Y:S01]  /*11650*/  MOV R107, R204 ;  /* 0x000000cc006b7202 */ /* 0x000fe20000000f00 */
[----:B------:R1:W-:Y:S03]  /*11660*/  MUFU.EX2 R235, R6 ;  /* 0x0000000600eb7308 */ /* 0x0003e60000000800 */
[----:B------:R-:W4:Y:S01]  /*11670*/  LDSM.16.MT88.4 R20, [R209+0x100] ;  /* 0x00010000d114783b */ /* 0x000f220000004200 */
[--C-:B---3--:R-:W-:Y:S02]  /*11680*/  FFMA.FTZ R4, R32, c[0x0][0x2d0], -R100.reuse ;  /* 0x0000b40020047a23 */ /* 0x108fe40000010864 */
[--C-:B------:R-:W-:Y:S02]  /*11690*/  FFMA.FTZ R32, R29, c[0x0][0x2d0], -R169.reuse ;  /* 0x0000b4001d207a23 */ /* 0x100fe400000108a9 */
[----:B------:R-:W-:Y:S01]  /*116a0*/  FMUL.FTZ R5, R73, R105 ;  /* 0x0000006949057220 */ /* 0x000fe20000410000 */
[----:B------:R-:W-:Y:S01]  /*116b0*/  MOV R105, R206 ;  /* 0x000000ce00697202 */ /* 0x000fe20000000f00 */
[----:B------:R3:W-:Y:S01]  /*116c0*/  MUFU.EX2 R236, R4 ;  /* 0x0000000400ec7308 */ /* 0x0007e20000000800 */
[----:B------:R-:W-:Y:S01]  /*116d0*/  FMUL.FTZ R29, R68, R129 ;  /* 0x00000081441d7220 */ /* 0x000fe20000410000 */
[----:B------:R-:W-:Y:S01]  /*116e0*/  LDSM.16.MT88.4 R80, [R211+0x100] ;  /* 0x00010000d350783b */ /* 0x000fe20000004200 */
[C---:B--2---:R-:W-:Y:S01]  /*116f0*/  FMUL.FTZ R11, R0.reuse, R111 ;  /* 0x0000006f000b7220 */ /* 0x044fe20000410000 */
[----:B------:R-:W-:Y:S01]  /*11700*/  MOV R111, R232 ;  /* 0x000000e8006f7202 */ /* 0x000fe20000000f00 */
[C---:B------:R-:W-:Y:S01]  /*11710*/  FMUL.FTZ R10, R0.reuse, R110 ;  /* 0x0000006e000a7220 */ /* 0x040fe20000410000 */
[----:B------:R-:W-:Y:S01]  /*11720*/  MOV R110, R30 ;  /* 0x0000001e006e7202 */ /* 0x000fe20000000f00 */
[C---:B------:R-:W-:Y:S03]  /*11730*/  FMUL.FTZ R30, R0.reuse, R130 ;  /* 0x00000082001e7220 */ /* 0x040fe60000410000 */
[----:B------:R2:W-:Y:S01]  /*11740*/  MUFU.EX2 R232, R12 ;  /* 0x0000000c00e87308 */ /* 0x0005e20000000800 */
[----:B------:R-:W-:Y:S01]  /*11750*/  LDSM.16.MT88.4 R84, [R209+0x900] ;  /* 0x00090000d154783b */ /* 0x000fe20000004200 */
[----:B-1----:R-:W-:Y:S01]  /*11760*/  FMUL.FTZ R6, R69, R106 ;  /* 0x0000006a45067220 */ /* 0x002fe20000410000 */
[----:B------:R-:W-:Y:S01]  /*11770*/  MOV R106, R31 ;  /* 0x0000001f006a7202 */ /* 0x000fe20000000f00 */
[----:B------:R-:W-:Y:S05]  /*11780*/  FMUL.FTZ R31, R0, R131 ;  /* 0x00000083001f7220 */ /* 0x000fea0000410000 */
[----:B------:R-:W-:Y:S01]  /*11790*/  LDSM.16.MT88.4 R88, [R212+0x900] ;  /* 0x00090000d458783b */ /* 0x000fe20000004200 */
[----:B------:R1:W-:Y:S01]  /*117a0*/  MUFU.EX2 R228, R32 ;  /* 0x0000002000e47308 */ /* 0x0003e20000000800 */
[----:B---3--:R-:W-:Y:S02]  /*117b0*/  FFMA.FTZ R4, R33, c[0x0][0x2d0], -R100 ;  /* 0x0000b40021047a23 */ /* 0x008fe40000010864 */
[----:B------:R-:W-:Y:S04]  /*117c0*/  FMUL.FTZ R33, R73, R133 ;  /* 0x0000008549217220 */ /* 0x000fe80000410000 */
[----:B------:R-:W0:Y:S03]  /*117d0*/  LDGDEPBAR ;  /* 0x00000000000079af */ /* 0x000e260000000000 */
[----:B------:R3:W-:Y:S01]  /*117e0*/  MUFU.EX2 R237, R4 ;  /* 0x0000000400ed7308 */ /* 0x0007e20000000800 */
[----:B--2---:R-:W-:Y:S01]  /*117f0*/  FMUL.FTZ R12, R68, R112 ;  /* 0x00000070440c7220 */ /* 0x004fe20000410000 */
[----:B------:R-:W-:Y:S01]  /*11800*/  MOV R112, R50 ;  /* 0x0000003200707202 */ /* 0x000fe20000000f00 */
[----:B------:R-:W-:Y:S07]  /*11810*/  FMUL.FTZ R50, R69, R150 ;  /* 0x0000009645327220 */ /* 0x000fee0000410000 */
[----:B------:R2:W-:Y:S01]  /*11820*/  MUFU.EX2 R206, R56 ;  /* 0x0000003800ce7308 */ /* 0x0005e20000000800 */
[----:B-1----:R-:W-:Y:S02]  /*11830*/  FMUL.FTZ R32, R73, R132 ;  /* 0x0000008449207220 */ /* 0x002fe40000410000 */
[----:B------:R-:W-:Y:S01]  /*11840*/  LDSM.16.MT88.4 R132, [R212+0x2900] ;  /* 0x00290000d484783b */ /* 0x000fe20000004200 */
[--C-:B---3--:R-:W-:Y:S02]  /*11850*/  FFMA.FTZ R4, R15, c[0x0][0x2d0], -R168.reuse ;  /* 0x0000b4000f047a23 */ /* 0x108fe400000108a8 */
[C---:B------:R-:W-:Y:S01]  /*11860*/  FMUL.FTZ R15, R0.reuse, R115 ;  /* 0x00000073000f7220 */ /* 0x040fe20000410000 */
[----:B------:R-:W-:Y:S03]  /*11870*/  MOV R115, R46 ;  /* 0x0000002e00737202 */ /* 0x000fe60000000f00 */
[----:B------:R1:W-:Y:S01]  /*11880*/  MUFU.EX2 R233, R4 ;  /* 0x0000000400e97308 */ /* 0x0003e20000000800 */
[----:B------:R-:W-:Y:S02]  /*11890*/  FMUL.FTZ R46, R0, R146 ;  /* 0x00000092002e7220 */ /* 0x000fe40000410000 */
[----:B--2---:R-:W-:Y:S02]  /*118a0*/  FMUL.FTZ R56, R68, R156 ;  /* 0x0000009c44387220 */ /* 0x004fe40000410000 */
[----:B-1----:R-:W-:Y:S02]  /*118b0*/  FFMA.FTZ R4, R14, c[0x0][0x2d0], -R168 ;  /* 0x0000b4000e047a23 */ /* 0x002fe400000108a8 */
[----:B------:R-:W-:Y:S01]  /*118c0*/  FMUL.FTZ R14, R0, R114 ;  /* 0x00000072000e7220 */ /* 0x000fe20000410000 */
[----:B------:R-:W-:Y:S02]  /*118d0*/  MOV R114, R41 ;  /* 0x0000002900727202 */ /* 0x000fe40000000f00 */
[----:B------:R1:W-:Y:S01]  /*118e0*/  MUFU.EX2 R234, R4 ;  /* 0x0000000400ea7308 */ /* 0x0003e20000000800 */
[----:B------:R-:W-:Y:S02]  /*118f0*/  FMUL.FTZ R41, R68, R141 ;  /* 0x0000008d44297220 */ /* 0x000fe40000410000 */
[C---:B-1----:R-:W-:Y:S01]  /*11900*/  FMUL.FTZ R4, R73.reuse, R104 ;  /* 0x0000006849047220 */ /* 0x042fe20000410000 */
[----:B------:R-:W-:Y:S02]  /*11910*/  MOV R104, R53 ;  /* 0x0000003500687202 */ /* 0x000fe40000000f00 */
[----:B------:R-:W1:Y:S04]  /*11920*/  LDSM.16.MT88.4 R52, [R210+0x100] ;  /* 0x00010000d234783b */ /* 0x000e680000004200 */
[-C--:B----4-:R-:W-:Y:S08]  /*11930*/  HMMA.16816.F32 R4, R76, R20.reuse, R4 ;  /* 0x000000144c04723c */ /* 0x090ff00000001804 */
[C---:B------:R-:W-:Y:S07]  /*11940*/  HMMA.16816.F32 R8, R64.reuse, R20, R8 ;  /* 0x000000144008723c */ /* 0x040fee0000001808 */
[----:B------:R-:W-:Y:S01]  /*11950*/  FMUL.FTZ R21, R73, R121 ;  /* 0x0000007949157220 */ /* 0x000fe20000410000 */
[-C--:B------:R-:W-:Y:S04]  /*11960*/  HMMA.16816.F32 R12, R64, R22.reuse, R12 ;  /* 0x00000016400c723c */ /* 0x080fe8000000180c */
[--C-:B------:R-:W-:Y:S01]  /*11970*/  FFMA.FTZ R20, R24, c[0x0][0x2d0], -R169.reuse ;  /* 0x0000b40018147a23 */ /* 0x100fe200000108a9 */
[----:B------:R-:W-:Y:S01]  /*11980*/  MOV R121, R27 ;  /* 0x0000001b00797202 */ /* 0x000fe20000000f00 */
[--C-:B------:R-:W-:Y:S02]  /*11990*/  FFMA.FTZ R24, R25, c[0x0][0x2d0], -R169.reuse ;  /* 0x0000b40019187a23 */ /* 0x100fe400000108a9 */
[C---:B------:R-:W-:Y:S01]  /*119a0*/  HMMA.16816.F32 R16, R76.reuse, R22, R16 ;  /* 0x000000164c10723c */ /* 0x040fe20000001810 */
[----:B------:R2:W-:Y:S03]  /*119b0*/  MUFU.EX2 R230, R20 ;  /* 0x0000001400e67308 */ /* 0x0005e60000000800 */
[----:B------:R-:W-:Y:S02]  /*119c0*/  FMUL.FTZ R25, R68, R125 ;  /* 0x0000007d44197220 */ /* 0x000fe40000410000 */
[----:B------:R-:W-:Y:S02]  /*119d0*/  FMUL.FTZ R27, R0, R127 ;  /* 0x0000007f001b7220 */ /* 0x000fe40000410000 */
[C---:B------:R-:W-:Y:S01]  /*119e0*/  FMUL.FTZ R23, R69.reuse, R123 ;  /* 0x0000007b45177220 */ /* 0x040fe20000410000 */
[----:B------:R-:W-:Y:S02]  /*119f0*/  MOV R123, R229 ;  /* 0x000000e5007b7202 */ /* 0x000fe40000000f00 */
[----:B------:R3:W-:Y:S01]  /*11a00*/  MUFU.EX2 R229, R24 ;  /* 0x0000001800e57308 */ /* 0x0007e20000000800 */
[----:B------:R-:W-:Y:S01]  /*11a10*/  FMUL.FTZ R22, R69, R122 ;  /* 0x0000007a45167220 */ /* 0x000fe20000410000 */
[----:B------:R-:W-:Y:S08]  /*11a20*/  MOV R122, R205 ;  /* 0x000000cd007a7202 */ /* 0x000ff00000000f00 */
[----:B------:R4:W-:Y:S01]  /*11a30*/  MUFU.EX2 R205, R60 ;  /* 0x0000003c00cd7308 */ /* 0x0009e20000000800 */
[----:B--2---:R-:W-:Y:S01]  /*11a40*/  FMUL.FTZ R20, R73, R120 ;  /* 0x0000007849147220 */ /* 0x004fe20000410000 */
[----:B------:R-:W-:Y:S01]  /*11a50*/  MOV R120, R40 ;  /* 0x0000002800787202 */ /* 0x000fe20000000f00 */
[--C-:B------:R-:W-:Y:S05]  /*11a60*/  FFMA.FTZ R40, R193, c[0x0][0x2d0], -R2.reuse ;  /* 0x0000b400c1287a23 */ /* 0x100fea0000010802 */
[-C--:B------:R-:W-:Y:S03]  /*11a70*/  HMMA.16816.F32 R20, R76, R36.reuse, R20 ;  /* 0x000000244c14723c */ /* 0x080fe60000001814 */
[C---:B---3--:R-:W-:Y:S01]  /*11a80*/  FMUL.FTZ R24, R68.reuse, R124 ;  /* 0x0000007c44187220 */ /* 0x048fe20000410000 */
[----:B------:R-:W-:Y:S02]  /*11a90*/  MOV R124, R226 ;  /* 0x000000e2007c7202 */ /* 0x000fe40000000f00 */
[----:B------:R2:W-:Y:S04]  /*11aa0*/  MUFU.EX2 R226, R28 ;  /* 0x0000001c00e27308 */ /* 0x0005e80000000800 */
[C---:B------:R-:W-:Y:S04]  /*11ab0*/  HMMA.16816.F32 R24, R64.reuse, R36, R24 ;  /* 0x000000244018723c */ /* 0x040fe80000001818 */
[C---:B----4-:R-:W-:Y:S03]  /*11ac0*/  FMUL.FTZ R60, R68.reuse, R160 ;  /* 0x000000a0443c7220 */ /* 0x050fe60000410000 */
[----:B------:R-:W-:Y:S02]  /*11ad0*/  FFMA.FTZ R36, R187, c[0x0][0x2d0], -R2 ;  /* 0x0000b400bb247a23 */ /* 0x000fe40000010802 */
[----:B------:R-:W-:Y:S02]  /*11ae0*/  FMUL.FTZ R37, R73, R137 ;  /* 0x0000008949257220 */ /* 0x000fe40000410000 */
[----:B------:R3:W-:Y:S01]  /*11af0*/  MUFU.EX2 R137, R44 ;  /* 0x0000002c00897308 */ /* 0x0007e20000000800 */
[C---:B--2---:R-:W-:Y:S09]  /*11b00*/  FMUL.FTZ R28, R68.reuse, R128 ;  /* 0x00000080441c7220 */ /* 0x044ff20000410000 */
[----:B------:R2:W-:Y:S01]  /*11b10*/  MUFU.EX2 R128, R36 ;  /* 0x0000002400807308 */ /* 0x0005e20000000800 */
[-C--:B------:R-:W-:Y:S08]  /*11b20*/  HMMA.16816.F32 R28, R64, R38.reuse, R28 ;  /* 0x00000026401c723c */ /* 0x080ff0000000181c */
[C---:B------:R-:W-:Y:S04]  /*11b30*/  HMMA.16816.F32 R32, R76.reuse, R38, R32 ;  /* 0x000000264c20723c */ /* 0x040fe80000001820 */
[C---:B---3--:R-:W-:Y:S03]  /*11b40*/  FMUL.FTZ R44, R68.reuse, R144 ;  /* 0x00000090442c7220 */ /* 0x048fe60000410000 */
[----:B------:R-:W-:Y:S02]  /*11b50*/  FMUL.FTZ R39, R69, R139 ;  /* 0x0000008b45277220 */ /* 0x000fe40000410000 */
[----:B------:R3:W4:Y:S03]  /*11b60*/  MUFU.EX2 R139, R40 ;  /* 0x00000028008b7308 */ /* 0x0007260000000800 */
[----:B--2---:R-:W-:Y:S02]  /*11b70*/  FMUL.FTZ R36, R73, R136 ;  /* 0x0000008849247220 */ /* 0x004fe40000410000 */
[----:B------:R-:W-:Y:S05]  /*11b80*/  FMUL.FTZ R38, R69, R138 ;  /* 0x0000008a45267220 */ /* 0x000fea0000410000 */
[----:B------:R2:W2:Y:S02]  /*11b90*/  MUFU.EX2 R138, R48 ;  /* 0x00000030008a7308 */ /* 0x0004a40000000800 */
[-C--:B-1----:R-:W-:Y:S03]  /*11ba0*/  HMMA.16816.F32 R36, R76, R52.reuse, R36 ;  /* 0x000000344c24723c */ /* 0x082fe60000001824 */
[----:B---3--:R-:W-:Y:S07]  /*11bb0*/  FMUL.FTZ R40, R68, R140 ;  /* 0x0000008c44287220 */ /* 0x008fee0000410000 */
[C---:B------:R-:W-:Y:S04]  /*11bc0*/  HMMA.16816.F32 R40, R64.reuse, R52, R40 ;  /* 0x000000344028723c */ /* 0x040fe80000001828 */
[C---:B--2---:R-:W-:Y:S02]  /*11bd0*/  FMUL.FTZ R48, R73.reuse, R148 ;  /* 0x0000009449307220 */ /* 0x044fe40000410000 */
[----:B------:R-:W-:Y:S01]  /*11be0*/  LDSM.16.MT88.4 R148, [R210+0x2900] ;  /* 0x00290000d294783b */ /* 0x000fe20000004200 */
[--C-:B------:R-:W-:Y:S01]  /*11bf0*/  FFMA.FTZ R52, R194, c[0x0][0x2d0], -R100.reuse ;  /* 0x0000b400c2347a23 */ /* 0x100fe20000010864 */
[-C--:B------:R-:W-:Y:S03]  /*11c00*/  HMMA.16816.F32 R44, R64, R54.reuse, R44 ;  /* 0x00000036402c723c */ /* 0x080fe6000000182c */
[----:B------:R1:W2:Y:S01]  /*11c10*/  MUFU.EX2 R207, R52 ;  /* 0x0000003400cf7308 */ /* 0x0002a20000000800 */
[----:B------:R-:W-:Y:S04]  /*11c20*/  FMUL.FTZ R53, R73, R153 ;  /* 0x0000009949357220 */ /* 0x000fe80000410000 */
[C---:B------:R-:W-:Y:S07]  /*11c30*/  HMMA.16816.F32 R48, R76.reuse, R54, R48 ;  /* 0x000000364c30723c */ /* 0x040fee0000001830 */
        /* <DEDUP_REMOVED lines=8> */
[----:B----4-:R-:W-:Y:S03]  /*11cc0*/  F2FP.PACK_AB R81, R139, R128 ;  /* 0x000000808b51723e */ /* 0x010fe600000000ff */
[C---:B------:R-:W-:Y:S02]  /*11cd0*/  FMUL.FTZ R64, R73.reuse, R164 ;  /* 0x000000a449407220 */ /* 0x040fe40000410000 */
[----:B------:R-:W-:Y:S03]  /*11ce0*/  FMUL.FTZ R65, R73, R165 ;  /* 0x000000a549417220 */ /* 0x000fe60000410000 */
[C---:B------:R-:W-:Y:S02]  /*11cf0*/  FMUL.FTZ R66, R69.reuse, R166 ;  /* 0x000000a645427220 */ /* 0x040fe40000410000 */
[----:B------:R-:W-:Y:S07]  /*11d00*/  FMUL.FTZ R67, R69, R167 ;  /* 0x000000a745437220 */ /* 0x000fee0000410000 */
[----:B------:R-:W-:Y:S04]  /*11d10*/  HMMA.16816.F32 R64, R76, R82, R64 ;  /* 0x000000524c40723c */ /* 0x000fe80000001840 */
[--C-:B-1----:R-:W-:Y:S03]  /*11d20*/  FFMA.FTZ R80, R200, c[0x0][0x2d0], -R168.reuse ;  /* 0x0000b400c8507a23 */ /* 0x102fe600000108a8 */
[----:B------:R-:W-:Y:S01]  /*11d30*/  F2FP.PACK_AB R76, R235, R238 ;  /* 0x000000eeeb4c723e */ /* 0x000fe200000000ff */
[----:B------:R1:W-:Y:S01]  /*11d40*/  MUFU.EX2 R200, R92 ;  /* 0x0000005c00c87308 */ /* 0x0003e20000000800 */
[----:B------:R-:W-:Y:S03]  /*11d50*/  F2FP.PACK_AB R78, R237, R236 ;  /* 0x000000eced4e723e */ /* 0x000fe600000000ff */
[----:B------:R-:W-:Y:S02]  /*11d60*/  F2FP.PACK_AB R77, R234, R233 ;  /* 0x000000e9ea4d723e */ /* 0x000fe400000000ff */
[----:B------:R-:W-:Y:S02]  /*11d70*/  F2FP.PACK_AB R79, R231, R232 ;  /* 0x000000e8e74f723e */ /* 0x000fe400000000ff */
[----:B------:R-:W-:Y:S02]  /*11d80*/  F2FP.PACK_AB R82, R228, R226 ;  /* 0x000000e2e452723e */ /* 0x000fe400000000ff */
[----:B------:R4:W-:Y:S01]  /*11d90*/  MUFU.EX2 R203, R80 ;  /* 0x0000005000cb7308 */ /* 0x0009e20000000800 */
[----:B------:R-:W-:Y:S02]  /*11da0*/  F2FP.PACK_AB R83, R138, R137 ;  /* 0x000000898a53723e */ /* 0x000fe400000000ff */
[-C--:B------:R-:W-:Y:S01]  /*11db0*/  HMMA.16816.F32 R4, R76, R84.reuse, R4 ;  /* 0x000000544c04723c */ /* 0x080fe20000001804 */
[----:B-1----:R-:W1:Y:S02]  /*11dc0*/  LDSM.16.MT88.4 R92, [R210+0x900] ;  /* 0x00090000d25c783b */ /* 0x002e640000004200 */
[--C-:B----4-:R-:W-:Y:S04]  /*11dd0*/  FFMA.FTZ R80, R201, c[0x0][0x2d0], -R168.reuse ;  /* 0x0000b400c9507a23 */ /* 0x110fe800000108a8 */
[----:B------:R4:W1:Y:S02]  /*11de0*/  MUFU.EX2 R202, R80 ;  /* 0x0000005000ca7308 */ /* 0x0008640000000800 */
[----:B----4-:R-:W-:Y:S07]  /*11df0*/  F2FP.PACK_AB R80, R229, R230 ;  /* 0x000000e6e550723e */ /* 0x010fee00000000ff */
[C---:B------:R-:W-:Y:S07]  /*11e00*/  HMMA.16816.F32 R8, R80.reuse, R84, R8 ;  /* 0x000000545008723c */ /* 0x040fee0000001808 */
[----:B------:R-:W-:Y:S01]  /*11e10*/  FFMA.FTZ R84, R199, c[0x0][0x2d0], -R168 ;  /* 0x0000b400c7547a23 */ /* 0x000fe200000108a8 */
[-C--:B------:R-:W-:Y:S03]  /*11e20*/  HMMA.16816.F32 R12, R80, R86.reuse, R12 ;  /* 0x00000056500c723c */ /* 0x080fe6000000180c */
[----:B------:R4:W1:Y:S05]  /*11e30*/  MUFU.EX2 R201, R84 ;  /* 0x0000005400c97308 */ /* 0x00086a0000000800 */
[C---:B------:R-:W-:Y:S08]  /*11e40*/  HMMA.16816.F32 R16, R76.reuse, R86, R16 ;  /* 0x000000564c10723c */ /* 0x040ff00000001810 */
[-C--:B------:R-:W-:Y:S08]  /*11e50*/  HMMA.16816.F32 R20, R76, R88.reuse, R20 ;  /* 0x000000584c14723c */ /* 0x080ff00000001814 */
[C---:B------:R-:W-:Y:S04]  /*11e60*/  HMMA.16816.F32 R24, R80.reuse, R88, R24 ;  /* 0x000000585018723c */ /* 0x040fe80000001818 */
[--C-:B----4-:R-:W-:Y:S01]  /*11e70*/  FFMA.FTZ R84, R124, c[0x0][0x2d0], -R169.reuse ;  /* 0x0000b4007c547a23 */ /* 0x110fe200000108a9 */
[----:B------:R-:W-:Y:S02]  /*11e80*/  MOV R124, R123 ;  /* 0x0000007b007c7202 */ /* 0x000fe40000000f00 */
[----:B------:R-:W-:Y:S01]  /*11e90*/  MOV R123, R122 ;  /* 0x0000007a007b7202 */ /* 0x000fe20000000f00 */
[-C--:B------:R-:W-:Y:S01]  /*11ea0*/  HMMA.16816.F32 R28, R80, R90.reuse, R28 ;  /* 0x0000005a501c723c */ /* 0x080fe2000000181c */
[----:B------:R4:W-:Y:S03]  /*11eb0*/  MUFU.EX2 R143, R84 ;  /* 0x00000054008f7308 */ /* 0x0009e60000000800 */
[----:B------:R-:W-:Y:S02]  /*11ec0*/  MOV R122, R121 ;  /* 0x00000079007a7202 */ /* 0x000fe40000000f00 */
[----:B------:R-:W-:Y:S02]  /*11ed0*/  MOV R121, R120 ;  /* 0x0000007800797202 */ /* 0x000fe40000000f00 */
[C---:B------:R-:W-:Y:S04]  /*11ee0*/  HMMA.16816.F32 R32, R76.reuse, R90, R32 ;  /* 0x0000005a4c20723c */ /* 0x040fe80000001820 */
[----:B------:R-:W-:Y:S02]  /*11ef0*/  MOV R120, R119 ;  /* 0x0000007700787202 */ /* 0x000fe40000000f00 */
[----:B------:R-:W-:Y:S02]  /*11f00*/  MOV R119, R118 ;  /* 0x0000007600777202 */ /* 0x000fe40000000f00 */
[-C--:B-1----:R-:W-:Y:S04]  /*11f10*/  HMMA.16816.F32 R36, R76, R92.reuse, R36 ;  /* 0x0000005c4c24723c */ /* 0x082fe80000001824 */
[----:B------:R-:W-:Y:S02]  /*11f20*/  MOV R118, R116 ;  /* 0x0000007400767202 */ /* 0x000fe40000000f00 */
[----:B------:R-:W-:Y:S02]  /*11f30*/  MOV R116, R115 ;  /* 0x0000007300747202 */ /* 0x000fe40000000f00 */
        /* <DEDUP_REMOVED lines=11> */
[----:B------:R-:W-:Y:S04]  /*11ff0*/  MOV R118, R116 ;  /* 0x0000007400767202 */ /* 0x000fe80000000f00 */
[----:B------:R-:W-:Y:S02]  /*12000*/  MOV R116, R115 ;  /* 0x0000007300747202 */ /* 0x000fe40000000f00 */
[----:B------:R-:W-:Y:S02]  /*12010*/  MOV R113, R112 ;  /* 0x0000007000717202 */ /* 0x000fe40000000f00 */
[----:B------:R-:W-:Y:S01]  /*12020*/  MOV R112, R111 ;  /* 0x0000006f00707202 */ /* 0x000fe20000000f00 */
[--C-:B-1----:R-:W-:Y:S01]  /*12030*/  FFMA.FTZ R84, R124, c[0x0][0x2d0], -R169.reuse ;  /* 0x0000b4007c547a23 */ /* 0x102fe200000108a9 */
[----:B------:R-:W-:Y:S02]  /*12040*/  MOV R124, R123 ;  /* 0x0000007b007c7202 */ /* 0x000fe40000000f00 */
[----:B------:R-:W-:Y:S01]  /*12050*/  MOV R123, R122 ;  /* 0x0000007a007b7202 */ /* 0x000fe20000000f00 */
[----:B------:R1:W-:Y:S01]  /*12060*/  MUFU.EX2 R142, R84 ;  /* 0x00000054008e7308 */ /* 0x0003e20000000800 */
[----:B------:R-:W-:Y:S01]  /*12070*/  MOV R122, R121 ;  /* 0x00000079007a7202 */ /* 0x000fe20000000f00 */
        /* <DEDUP_REMOVED lines=17> */
[----:B------:R-:W-:Y:S01]  /*12190*/  MOV R108, R104 ;  /* 0x00000068006c7202 */ /* 0x000fe20000000f00 */
[----:B------:R1:W5:Y:S01]  /*121a0*/  LDL.LU R220, [R1+0x70] ;  /* 0x0000700001dc7983 */ /* 0x0003620000300800 */
[----:B------:R-:W-:Y:S01]  /*121b0*/  MOV R104, R178 ;  /* 0x000000b200687202 */ /* 0x000fe20000000f00 */
[--C-:B----4-:R-:W-:Y:S01]  /*121c0*/  FFMA.FTZ R88, R124, c[0x0][0x2d0], -R2.reuse ;  /* 0x0000b4007c587a23 */ /* 0x110fe20000010802 */
[----:B------:R-:W-:Y:S02]  /*121d0*/  MOV R124, R123 ;  /* 0x0000007b007c7202 */ /* 0x000fe40000000f00 */
[----:B------:R-:W-:Y:S01]  /*121e0*/  MOV R123, R122 ;  /* 0x0000007a007b7202 */ /* 0x000fe20000000f00 */
[----:B------:R4:W-:Y:S01]  /*121f0*/  MUFU.EX2 R136, R88 ;  /* 0x0000005800887308 */ /* 0x0009e20000000800 */
[----:B------:R-:W-:Y:S02]  /*12200*/  MOV R122, R121 ;  /* 0x00000079007a7202 */ /* 0x000fe40000000f00 */
[----:B------:R-:W-:Y:S02]  /*12210*/  MOV R178, R171 ;  /* 0x000000ab00b27202 */ /* 0x000fe40000000f00 */
[----:B------:R-:W-:Y:S02]  /*12220*/  MOV R171, R221 ;  /* 0x000000dd00ab7202 */ /* 0x000fe40000000f00 */
[----:B------:R2:W5:Y:S01]  /*12230*/  LDL.LU R221, [R1+0x6c] ;  /* 0x00006c0001dd7983 */ /* 0x0005620000300800 */
[----:B------:R-:W-:Y:S02]  /*12240*/  MOV R115, R112 ;  /* 0x0000007000737202 */ /* 0x000fe40000000f00 */
[----:B------:R-:W-:Y:S02]  /*12250*/  MOV R112, R111 ;  /* 0x0000006f00707202 */ /* 0x000fe40000000f00 */
[----:B------:R-:W-:Y:S02]  /*12260*/  MOV R111, R108 ;  /* 0x0000006c006f7202 */ /* 0x000fe40000000f00 */
[----:B------:R-:W-:Y:S02]  /*12270*/  MOV R108, R104 ;  /* 0x00000068006c7202 */ /* 0x000fe40000000f00 */
[----:B------:R-:W-:Y:S02]  /*12280*/  MOV R104, R222 ;  /* 0x000000de00687202 */ /* 0x000fe40000000f00 */
[----:B------:R2:W5:Y:S01]  /*12290*/  LDL.LU R222, [R1+0x68] ;  /* 0x0000680001de7983 */ /* 0x0005620000300800 */
[----:B------:R-:W-:Y:S02]  /*122a0*/  MOV R120, R115 ;  /* 0x0000007300787202 */ /* 0x000fe40000000f00 */
[----:B------:R-:W-:Y:S02]  /*122b0*/  MOV R115, R111 ;  /* 0x0000006f00737202 */ /* 0x000fe40000000f00 */
[----:B------:R-:W-:Y:S01]  /*122c0*/  MOV R111, R109 ;  /* 0x0000006d006f7202 */ /* 0x000fe20000000f00 */
[----:B----4-:R-:W-:Y:S01]  /*122d0*/  FFMA.FTZ R88, R124, c[0x0][0x2d0], -R2 ;  /* 0x0000b4007c587a23 */ /* 0x010fe20000010802 */
[----:B------:R-:W-:Y:S01]  /*122e0*/  MOV R124, R123 ;  /* 0x0000007b007c7202 */ /* 0x000fe20000000f00 */
[-C--:B-1----:R-:W-:Y:S02]  /*122f0*/  HMMA.16816.F32 R52, R76, R84.reuse, R52 ;  /* 0x000000544c34723c */ /* 0x082fe40000001834 */
[----:B------:R1:W4:Y:S01]  /*12300*/  MUFU.EX2 R141, R88 ;  /* 0x00000058008d7308 */ /* 0x0003220000000800 */
[----:B------:R-:W-:Y:S02]  /*12310*/  MOV R123, R122 ;  /* 0x0000007a007b7202 */ /* 0x000fe40000000f00 */
[----:B------:R-:W-:Y:S02]  /*12320*/  MOV R109, R107 ;  /* 0x0000006b006d7202 */ /* 0x000fe40000000f00 */
[----:B------:R-:W-:Y:S01]  /*12330*/  MOV R107, R223 ;  /* 0x000000df006b7202 */ /* 0x000fe20000000f00 */
[C---:B------:R-:W-:Y:S01]  /*12340*/  HMMA.16816.F32 R56, R80.reuse, R84, R56 ;  /* 0x000000545038723c */ /* 0x040fe20000001838 */
[----:B------:R2:W5:Y:S03]  /*12350*/  LDL.LU R223, [R1+0x64] ;  /* 0x0000640001df7983 */ /* 0x0005660000300800 */
[----:B------:R-:W-:Y:S02]  /*12360*/  MOV R121, R120 ;  /* 0x0000007800797202 */ /* 0x000fe40000000f00 */
[----:B------:R-:W-:Y:S01]  /*12370*/  MOV R120, R115 ;  /* 0x0000007300787202 */ /* 0x000fe20000000f00 */
[--C-:B------:R-:W-:Y:S01]  /*12380*/  FFMA.FTZ R84, R251, c[0x0][0x2d0], -R100.reuse ;  /* 0x0000b400fb547a23 */ /* 0x100fe20000010864 */
[-C--:B------:R-:W-:Y:S03]  /*12390*/  HMMA.16816.F32 R60, R80, R86.reuse, R60 ;  /* 0x00000056503c723c */ /* 0x080fe6000000183c */
[----:B------:R2:W-:Y:S01]  /*123a0*/  MUFU.EX2 R196, R84 ;  /* 0x0000005400c47308 */ /* 0x0005e20000000800 */
[----:B------:R-:W-:Y:S02]  /*123b0*/  MOV R115, R111 ;  /* 0x0000006f00737202 */ /* 0x000fe40000000f00 */
[----:B------:R-:W-:Y:S01]  /*123c0*/  MOV R122, R121 ;  /* 0x00000079007a7202 */ /* 0x000fe20000000f00 */
[----:B------:R-:W-:Y:S01]  /*123d0*/  FFMA.FTZ R80, R252, c[0x0][0x2d0], -R100 ;  /* 0x0000b400fc507a23 */ /* 0x000fe20000010864 */
[----:B------:R-:W-:Y:S04]  /*123e0*/  HMMA.16816.F32 R64, R76, R86, R64 ;  /* 0x000000564c40723c */ /* 0x000fe80000001840 */
[--C-:B-1----:R-:W-:Y:S01]  /*123f0*/  FFMA.FTZ R88, R124, c[0x0][0x2d0], -R2.reuse ;  /* 0x0000b4007c587a23 */ /* 0x102fe20000010802 */
[----:B------:R-:W-:Y:S01]  /*12400*/  MOV R124, R123 ;  /* 0x0000007b007c7202 */ /* 0x000fe20000000f00 */
[----:B------:R-:W-:Y:S01]  /*12410*/  MUFU.EX2 R195, R80 ;  /* 0x0000005000c37308 */ /* 0x000fe20000000800 */
[----:B------:R-:W-:Y:S02]  /*12420*/  MOV R121, R120 ;  /* 0x0000007800797202 */ /* 0x000fe40000000f00 */
[----:B------:R-:W-:Y:S03]  /*12430*/  MOV R120, R115 ;  /* 0x0000007300787202 */ /* 0x000fe60000000f00 */
[----:B------:R-:W-:Y:S02]  /*12440*/  MOV R123, R122 ;  /* 0x0000007a007b7202 */ /* 0x000fe40000000f00 */
[----:B------:R-:W-:Y:S02]  /*12450*/  MOV R122, R121 ;  /* 0x00000079007a7202 */ /* 0x000fe40000000f00 */
[----:B------:R1:W-:Y:S01]  /*12460*/  MUFU.EX2 R140, R88 ;  /* 0x00000058008c7308 */ /* 0x0003e20000000800 */
[----:B------:R-:W-:Y:S02]  /*12470*/  MOV R121, R120 ;  /* 0x0000007800797202 */ /* 0x000fe40000000f00 */
[----:B--2---:R-:W-:Y:S01]  /*12480*/  F2FP.PACK_AB R76, R206, R207 ;  /* 0x000000cfce4c723e */ /* 0x004fe200000000ff */
[----:B------:R-:W-:Y:S01]  /*12490*/  LDSM.16.MT88.4 R84, [R212+0x1100] ;  /* 0x00110000d454783b */ /* 0x000fe20000004200 */
[----:B---3--:R-:W-:Y:S02]  /*124a0*/  F2FP.PACK_AB R78, R204, R205 ;  /* 0x000000cdcc4e723e */ /* 0x008fe400000000ff */
[----:B------:R-:W-:Y:S02]  /*124b0*/  F2FP.PACK_AB R77, R202, R203 ;  /* 0x000000cbca4d723e */ /* 0x000fe400000000ff */
[----:B------:R-:W-:Y:S02]  /*124c0*/  F2FP.PACK_AB R79, R201, R200 ;  /* 0x000000c8c94f723e */ /* 0x000fe400000000ff */
[----:B------:R-:W-:Y:S02]  /*124d0*/  F2FP.PACK_AB R82, R198, R142 ;  /* 0x0000008ec652723e */ /* 0x000fe400000000ff */
[----:B----4-:R-:W-:Y:S02]  /*124e0*/  F2FP.PACK_AB R81, R141, R136 ;  /* 0x000000888d51723e */ /* 0x010fe400000000ff */
[----:B------:R-:W-:Y:S02]  /*124f0*/  MOV R120, R119 ;  /* 0x0000007700787202 */ /* 0x000fe40000000f00 */
[----:B------:R-:W-:Y:S02]  /*12500*/  MOV R119, R117 ;  /* 0x0000007500777202 */ /* 0x000fe40000000f00 */
[----:B------:R-:W-:Y:S02]  /*12510*/  MOV R117, R219 ;  /* 0x000000db00757202 */ /* 0x000fe40000000f00 */
[----:B------:R-:W-:Y:S02]  /*12520*/  MOV R111, R224 ;  /* 0x000000e0006f7202 */ /* 0x000fe40000000f00 */
[----:B------:R-:W-:Y:S01]  /*12530*/  MOV R115, R218 ;  /* 0x000000da00737202 */ /* 0x000fe20000000f00 */
[----:B-1----:R-:W-:Y:S01]  /*12540*/  FFMA.FTZ R88, R124, c[0x0][0x2d0], -R2 ;  /* 0x0000b4007c587a23 */ /* 0x002fe20000010802 */
[----:B------:R-:W-:Y:S01]  /*12550*/  MOV R124, R123 ;  /* 0x0000007b007c7202 */ /* 0x000fe20000000f00 */
[----:B------:R1:W5:Y:S01]  /*12560*/  LDL.LU R224, [R1+0x60] ;  /* 0x0000600001e07983 */ /* 0x0003620000300800 */
[----:B------:R-:W-:Y:S01]  /*12570*/  MOV R123, R122 ;  /* 0x0000007a007b7202 */ /* 0x000fe20000000f00 */
[----:B------:R2:W3:Y:S01]  /*12580*/  MUFU.EX2 R144, R88 ;  /* 0x0000005800907308 */ /* 0x0004e20000000800 */
[----:B------:R-:W-:Y:S01]  /*12590*/  MOV R122, R121 ;  /* 0x00000079007a7202 */ /* 0x000fe20000000f00 */
[----:B------:R-:W-:Y:S01]  /*125a0*/  FFMA.FTZ R92, R124, c[0x0][0x2d0], -R100 ;  /* 0x0000b4007c5c7a23 */ /* 0x000fe20000010864 */
[----:B------:R-:W-:Y:S01]  /*125b0*/  MOV R124, R123 ;  /* 0x0000007b007c7202 */ /* 0x000fe20000000f00 */
[----:B------:R1:W5:Y:S01]  /*125c0*/  LDL.LU R218, [R1+0x5c] ;  /* 0x00005c0001da7983 */ /* 0x0003620000300800 */
[----:B------:R-:W-:Y:S02]  /*125d0*/  MOV R123, R122 ;  /* 0x0000007a007b7202 */ /* 0x000fe40000000f00 */
[----:B------:R-:W-:Y:S01]  /*125e0*/  MOV R121, R120 ;  /* 0x0000007800797202 */ /* 0x000fe20000000f00 */
[----:B------:R1:W5:Y:S01]  /*125f0*/  LDL.LU R219, [R1+0x58] ;  /* 0x0000580001db7983 */ /* 0x0003620000300800 */
[----:B------:R-:W-:Y:S01]  /*12600*/  MOV R120, R119 ;  /* 0x0000007700787202 */ /* 0x000fe20000000f00 */
[----:B------:R-:W-:Y:S01]  /*12610*/  FFMA.FTZ R80, R123, c[0x0][0x2d0], -R168 ;  /* 0x0000b4007b507a23 */ /* 0x000fe200000108a8 */
[----:B------:R-:W-:Y:S01]  /*12620*/  MOV R119, R181 ;  /* 0x000000b500777202 */ /* 0x000fe20000000f00 */
[----:B------:R4:W-:Y:S01]  /*12630*/  MUFU.EX2 R147, R92 ;  /* 0x0000005c00937308 */ /* 0x0009e20000000800 */
[----:B------:R-:W-:Y:S02]  /*12640*/  MOV R122, R121 ;  /* 0x00000079007a7202 */ /* 0x000fe40000000f00 */
[----:B------:R-:W-:Y:S02]  /*12650*/  MOV R121, R119 ;  /* 0x0000007700797202 */ /* 0x000fe40000000f00 */
[----:B------:R-:W-:Y:S02]  /*12660*/  MOV R119, R116 ;  /* 0x0000007400777202 */ /* 0x000fe40000000f00 */
[----:B------:R-:W-:Y:S02]  /*12670*/  MOV R116, R113 ;  /* 0x0000007100747202 */ /* 0x000fe40000000f00 */
[----:B------:R-:W-:Y:S01]  /*12680*/  MOV R113, R102 ;  /* 0x0000006600717202 */ /* 0x000fe20000000f00 */
[----:B------:R1:W-:Y:S01]  /*12690*/  MUFU.EX2 R146, R80 ;  /* 0x0000005000927308 */ /* 0x0003e20000000800 */
[----:B------:R-:W-:Y:S01]  /*126a0*/  MOV R181, R208 ;  /* 0x000000d000b57202 */ /* 0x000fe20000000f00 */
[----:B--2---:R-:W2:Y:S01]  /*126b0*/  LDSM.16.MT88.4 R88, [R209+0x1100] ;  /* 0x00110000d158783b */ /* 0x004ea20000004200 */
[----:B------:R-:W-:Y:S02]  /*126c0*/  MOV R102, R215 ;  /* 0x000000d700667202 */ /* 0x000fe40000000f00 */
[----:B---3--:R-:W-:Y:S05]  /*126d0*/  F2FP.PACK_AB R83, R144, R140 ;  /* 0x0000008c9053723e */ /* 0x008fea00000000ff */
[----:B------:R3:W5:Y:S04]  /*126e0*/  LDL.LU R208, [R1+0x54] ;  /* 0x0000540001d07983 */ /* 0x0007680000300800 */
[----:B------:R3:W5:Y:S01]  /*126f0*/  LDL.LU R215, [R1+0x50] ;  /* 0x0000500001d77983 */ /* 0x0007620000300800 */
[----:B----4-:R-:W-:Y:S04]  /*12700*/  FFMA.FTZ R92, R124, c[0x0][0x2d0], -R100 ;  /* 0x0000b4007c5c7a23 */ /* 0x010fe80000010864 */
[----:B------:R4:W3:Y:S01]  /*12710*/  MUFU.EX2 R197, R92 ;  /* 0x0000005c00c57308 */ /* 0x0008e20000000800 */
[----:B-1----:R-:W-:Y:S01]  /*12720*/  F2FP.PACK_AB R80, R199, R143 ;  /* 0x0000008fc750723e */ /* 0x002fe200000000ff */
[-C--:B--2---:R-:W-:Y:S03]  /*12730*/  HMMA.16816.F32 R4, R76, R88.reuse, R4 ;  /* 0x000000584c04723c */ /* 0x084fe60000001804 */
[--C-:B----4-:R-:W-:Y:S05]  /*12740*/  FFMA.FTZ R92, R122, c[0x0][0x2d0], -R168.reuse ;  /* 0x0000b4007a5c7a23 */ /* 0x110fea00000108a8 */
[----:B------:R1:W2:Y:S01]  /*12750*/  MUFU.EX2 R194, R92 ;  /* 0x0000005c00c27308 */ /* 0x0002a20000000800 */
[C---:B------:R-:W-:Y:S07]  /*12760*/  HMMA.16816.F32 R8, R80.reuse, R88, R8 ;  /* 0x000000585008723c */ /* 0x040fee0000001808 */
[--C-:B------:R-:W-:Y:S01]  /*12770*/  FFMA.FTZ R88, R121, c[0x0][0x2d0], -R168.reuse ;  /* 0x0000b40079587a23 */ /* 0x100fe200000108a8 */
[-C--:B------:R-:W-:Y:S03]  /*12780*/  HMMA.16816.F32 R12, R80, R90.reuse, R12 ;  /* 0x0000005a500c723c */ /* 0x080fe6000000180c */
[----:B------:R4:W-:Y:S05]  /*12790*/  MUFU.EX2 R192, R88 ;  /* 0x0000005800c07308 */ /* 0x0009ea0000000800 */
[C---:B------:R-:W-:Y:S01]  /*127a0*/  HMMA.16816.F32 R16, R76.reuse, R90, R16 ;  /* 0x0000005a4c10723c */ /* 0x040fe20000001810 */
[----:B-1----:R-:W1:Y:S07]  /*127b0*/  LDSM.16.MT88.4 R92, [R210+0x1100] ;  /* 0x00110000d25c783b */ /* 0x002e6e0000004200 */
[-C--:B------:R-:W-:Y:S08]  /*127c0*/  HMMA.16816.F32 R20, R76, R84.reuse, R20 ;  /* 0x000000544c14723c */ /* 0x080ff00000001814 */
[C---:B------:R-:W-:Y:S04]  /*127d0*/  HMMA.16816.F32 R24, R80.reuse, R84, R24 ;  /* 0x000000545018723c */ /* 0x040fe80000001818 */
[----:B----4-:R-:W-:Y:S03]  /*127e0*/  FFMA.FTZ R88, R120, c[0x0][0x2d0], -R168 ;  /* 0x0000b40078587a23 */ /* 0x010fe600000108a8 */
[--C-:B------:R-:W-:Y:S01]  /*127f0*/  FFMA.FTZ R84, R116, c[0x0][0x2d0], -R169.reuse ;  /* 0x0000b40074547a23 */ /* 0x100fe200000108a9 */
[-C--:B------:R-:W-:Y:S01]  /*12800*/  HMMA.16816.F32 R28, R80, R86.reuse, R28 ;  /* 0x00000056501c723c */ /* 0x080fe2000000181c */
[----:B------:R4:W2:Y:S03]  /*12810*/  MUFU.EX2 R193, R88 ;  /* 0x0000005800c17308 */ /* 0x0008a60000000800 */
[----:B------:R-:W-:Y:S02]  /*12820*/  MOV R116, R113 ;  /* 0x0000007100747202 */ /* 0x000fe40000000f00 */
[----:B------:R-:W-:Y:S02]  /*12830*/  MOV R113, R112 ;  /* 0x0000007000717202 */ /* 0x000fe40000000f00 */
[C---:B------:R-:W-:Y:S04]  /*12840*/  HMMA.16816.F32 R32, R76.reuse, R86, R32 ;  /* 0x000000564c20723c */ /* 0x040fe80000001820 */
[----:B------:R-:W-:Y:S02]  /*12850*/  MOV R112, R105 ;  /* 0x0000006900707202 */ /* 0x000fe40000000f00 */
[----:B------:R-:W-:Y:S02]  /*12860*/  MOV R105, R104 ;  /* 0x0000006800697202 */ /* 0x000fe40000000f00 */
[----:B------:R-:W-:Y:S04]  /*12870*/  MOV R104, R180 ;  /* 0x000000b400687202 */ /* 0x000fe80000000f00 */
[----:B------:R-:W-:Y:S02]  /*12880*/  MOV R180, R179 ;  /* 0x000000b300b47202 */ /* 0x000fe40000000f00 */
[----:B------:R-:W-:Y:S01]  /*12890*/  MOV R179, R171 ;  /* 0x000000ab00b37202 */ /* 0x000fe20000000f00 */
[-C--:B-1----:R-:W-:Y:S03]  /*128a0*/  HMMA.16816.F32 R36, R76, R92.reuse, R36 ;  /* 0x0000005c4c24723c */ /* 0x082fe60000001824 */
[--C-:B----4-:R-:W-:Y:S01]  /*128b0*/  FFMA.FTZ R88, R119, c[0x0][0x2d0], -R169.reuse ;  /* 0x0000b40077587a23 */ /* 0x110fe200000108a9 */
[----:B------:R-:W-:Y:S02]  /*128c0*/  MOV R171, R177 ;  /* 0x000000b100ab7202 */ /* 0x000fe40000000f00 */
[----:B------:R-:W-:Y:S01]  /*128d0*/  MOV R177, R191 ;  /* 0x000000bf00b17202 */ /* 0x000fe20000000f00 */
[----:B------:R1:W-:Y:S01]  /*128e0*/  MUFU.EX2 R145, R88 ;  /* 0x0000005800917308 */ /* 0x0003e20000000800 */
[C---:B------:R-:W-:Y:S08]  /*128f0*/  HMMA.16816.F32 R40, R80.reuse, R92, R40 ;  /* 0x0000005c5028723c */ /* 0x040ff00000001828 */
[-C--:B------:R-:W-:Y:S01]  /*12900*/  HMMA.16816.F32 R44, R80, R94.reuse, R44 ;  /* 0x0000005e502c723c */ /* 0x080fe2000000182c */
[----:B------:R4:W-:Y:S07]  /*12910*/  MUFU.EX2 R191, R84 ;  /* 0x0000005400bf7308 */ /* 0x0009ee0000000800 */
[C---:B------:R-:W-:Y:S04]  /*12920*/  HMMA.16816.F32 R48, R76.reuse, R94, R48 ;  /* 0x0000005e4c30723c */ /* 0x040fe80000001830 */
[--C-:B-1----:R-:W-:Y:S01]  /*12930*/  FFMA.FTZ R88, R118, c[0x0][0x2d0], -R169.reuse ;  /* 0x0000b40076587a23 */ /* 0x102fe200000108a9 */
[----:B------:R-:W-:Y:S02]  /*12940*/  MOV R118, R117 ;  /* 0x0000007500767202 */ /* 0x000fe40000000f00 */
[----:B------:R-:W-:Y:S02]  /*12950*/  MOV R117, R114 ;  /* 0x0000007200757202 */ /* 0x000fe40000000f00 */
[----:B------:R-:W-:Y:S03]  /*12960*/  MOV R114, R111 ;  /* 0x0000006f00727202 */ /* 0x000fe60000000f00 */
[----:B------:R-:W-:Y:S01]  /*12970*/  MOV R111, R110 ;  /* 0x0000006e006f7202 */ /* 0x000fe20000000f00 */
[--C-:B----4-:R-:W-:Y:S01]  /*12980*/  FFMA.FTZ R84, R118, c[0x0][0x2d0], -R169.reuse ;  /* 0x0000b40076547a23 */ /* 0x110fe200000108a9 */
[----:B------:R-:W-:Y:S01]  /*12990*/  MOV R110, R109 ;  /* 0x0000006d006e7202 */ /* 0x000fe20000000f00 */
[--C-:B------:R-:W-:Y:S01]  /*129a0*/  FFMA.FTZ R92, R114, c[0x0][0x2d0], -R2.reuse ;  /* 0x0000b400725c7a23 */ /* 0x100fe20000010802 */
[----:B------:R-:W-:Y:S01]  /*129b0*/  MOV R109, R181 ;  /* 0x000000b5006d7202 */ /* 0x000fe20000000f00 */
[----:B------:R1:W4:Y:S01]  /*129c0*/  MUFU.EX2 R155, R84 ;  /* 0x00000054009b7308 */ /* 0x0003220000000800 */
[----:B------:R-:W-:Y:S02]  /*129d0*/  MOV R181, R190 ;  /* 0x000000be00b57202 */ /* 0x000fe40000000f00 */
[----:B------:R-:W-:Y:S02]  /*129e0*/  MOV R114, R111 ;  /* 0x0000006f00727202 */ /* 0x000fe40000000f00 */
[----:B------:R-:W-:Y:S02]  /*129f0*/  MOV R111, R110 ;  /* 0x0000006e006f7202 */ /* 0x000fe40000000f00 */
[----:B------:R-:W-:Y:S03]  /*12a00*/  MOV R110, R101 ;  /* 0x00000065006e7202 */ /* 0x000fe60000000f00 */
[----:B------:R2:W-:Y:S10]  /*12a10*/  MUFU.EX2 R190, R88 ;  /* 0x0000005800be7308 */ /* 0x0005f40000000800 */
[----:B------:R3:W-:Y:S01]  /*12a20*/  MUFU.EX2 R101, R92 ;  /* 0x0000005c00657308 */ /* 0x0007e20000000800 */
[----:B-1----:R-:W-:Y:S09]  /*12a30*/  FFMA.FTZ R84, R117, c[0x0][0x2d0], -R2 ;  /* 0x0000b40075547a23 */ /* 0x002ff20000010802 */
[----:B------:R1:W-:Y:S01]  /*12a40*/  MUFU.EX2 R153, R84 ;  /* 0x0000005400997308 */ /* 0x0003e20000000800 */
[----:B--2---:R-:W2:Y:S01]  /*12a50*/  LDSM.16.MT88.4 R88, [R211+0x1100] ;  /* 0x00110000d358783b */ /* 0x004ea20000004200 */
[----:B---3--:R-:W-:Y:S08]  /*12a60*/  FFMA.FTZ R92, R115, c[0x0][0x2d0], -R100 ;  /* 0x0000b400735c7a23 */ /* 0x008ff00000010864 */
[----:B------:R-:W-:Y:S01]  /*12a70*/  MUFU.EX2 R154, R92 ;  /* 0x0000005c009a7308 */ /* 0x000fe20000000800 */
[--C-:B-1----:R-:W-:Y:S02]  /*12a80*/  FFMA.FTZ R84, R116, c[0x0][0x2d0], -R2.reuse ;  /* 0x0000b40074547a23 */ /* 0x102fe40000010802 */
[----:B------:R-:W-:Y:S07]  /*12a90*/  LDSM.16.MT88.4 R116, [R209+0x2900] ;  /* 0x00290000d174783b */ /* 0x000fee0000004200 */
[----:B------:R1:W3:Y:S01]  /*12aa0*/  MUFU.EX2 R152, R84 ;  /* 0x0000005400987308 */ /* 0x0002e20000000800 */
[-C--:B--2---:R-:W-:Y:S08]  /*12ab0*/  HMMA.16816.F32 R52, R76, R88.reuse, R52 ;  /* 0x000000584c34723c */ /* 0x084ff00000001834 */
[C---:B------:R-:W-:Y:S04]  /*12ac0*/  HMMA.16816.F32 R56, R80.reuse, R88, R56 ;  /* 0x000000585038723c */ /* 0x040fe80000001838 */
[----:B-1----:R-:W-:Y:S01]  /*12ad0*/  FFMA.FTZ R84, R113, c[0x0][0x2d0], -R2 ;  /* 0x0000b40071547a23 */ /* 0x002fe20000010802 */
[----:B------:R-:W-:Y:S02]  /*12ae0*/  MOV R113, R112 ;  /* 0x0000007000717202 */ /* 0x000fe40000000f00 */
[----:B------:R-:W-:Y:S01]  /*12af0*/  MOV R112, R105 ;  /* 0x0000006900707202 */ /* 0x000fe20000000f00 */
[-C--:B------:R-:W-:Y:S04]  /*12b00*/  HMMA.16816.F32 R60, R80, R90.reuse, R60 ;  /* 0x0000005a503c723c */ /* 0x080fe8000000183c */
[----:B------:R-:W-:Y:S01]  /*12b10*/  MOV R105, R104 ;  /* 0x0000006800697202 */ /* 0x000fe20000000f00 */
[--C-:B------:R-:W-:Y:S01]  /*12b20*/  FFMA.FTZ R88, R189, c[0x0][0x2d0], -R100.reuse ;  /* 0x0000b400bd587a23 */ /* 0x100fe20000010864 */
[----:B------:R-:W-:Y:S01]  /*12b30*/  MOV R104, R180 ;  /* 0x000000b400687202 */ /* 0x000fe20000000f00 */
[----:B------:R-:W-:Y:S01]  /*12b40*/  FFMA.FTZ R80, R113, c[0x0][0x2d0], -R100 ;  /* 0x0000b40071507a23 */ /* 0x000fe20000010864 */
[----:B------:R-:W-:Y:S01]  /*12b50*/  HMMA.16816.F32 R64, R76, R90, R64 ;  /* 0x0000005a4c40723c */ /* 0x000fe20000001840 */
[----:B------:R1:W-:Y:S03]  /*12b60*/  MUFU.EX2 R189, R88 ;  /* 0x0000005800bd7308 */ /* 0x0003e60000000800 */
[----:B------:R-:W-:Y:S02]  /*12b70*/  MOV R180, R179 ;  /* 0x000000b300b47202 */ /* 0x000fe40000000f00 */
[----:B------:R-:W-:Y:S02]  /*12b80*/  MOV R179, R171 ;  /* 0x000000ab00b37202 */ /* 0x000fe40000000f00 */
[----:B------:R-:W-:Y:S04]  /*12b90*/  MOV R171, R177 ;  /* 0x000000b100ab7202 */ /* 0x000fe80000000f00 */
[----:B------:R-:W-:Y:S02]  /*12ba0*/  MOV R177, R102 ;  /* 0x0000006600b17202 */ /* 0x000fe40000000f00 */
[----:B------:R2:W2:Y:S01]  /*12bb0*/  MUFU.EX2 R102, R84 ;  /* 0x0000005400667308 */ /* 0x0004a20000000800 */
[----:B------:R-:W-:Y:S02]  /*12bc0*/  MOV R113, R105 ;  /* 0x0000006900717202 */ /* 0x000fe40000000f00 */
[----:B------:R-:W-:Y:S02]  /*12bd0*/  MOV R105, R104 ;  /* 0x0000006800697202 */ /* 0x000fe40000000f00 */
[----:B------:R-:W-:Y:S01]  /*12be0*/  MOV R104, R180 ;  /* 0x000000b400687202 */ /* 0x000fe20000000f00 */
[----:B------:R-:W-:Y:S01]  /*12bf0*/  FFMA.FTZ R92, R113, c[0x0][0x2d0], -R168 ;  /* 0x0000b400715c7a23 */ /* 0x000fe200000108a8 */
[----:B------:R-:W-:Y:S02]  /*12c00*/  MOV R180, R179 ;  /* 0x000000b300b47202 */ /* 0x000fe40000000f00 */
[----:B------:R-:W-:Y:S01]  /*12c10*/  MOV R179, R188 ;  /* 0x000000bc00b37202 */ /* 0x000fe20000000f00 */
[----:B------:R2:W-:Y:S01]  /*12c20*/  MUFU.EX2 R159, R92 ;  /* 0x0000005c009f7308 */ /* 0x0005e20000000800 */
[----:B------:R-:W-:Y:S01]  /*12c30*/  F2FP.PACK_AB R76, R197, R147 ;  /* 0x00000093c54c723e */ /* 0x000fe200000000ff */
[----:B-1----:R-:W-:Y:S01]  /*12c40*/  LDSM.16.MT88.4 R88, [R212+0x1900] ;  /* 0x00190000d458783b */ /* 0x002fe20000004200 */
[----:B------:R-:W-:Y:S02]  /*12c50*/  F2FP.PACK_AB R78, R195, R196 ;  /* 0x000000c4c34e723e */ /* 0x000fe400000000ff */
[----:B------:R-:W-:Y:S02]  /*12c60*/  F2FP.PACK_AB R77, R194, R146 ;  /* 0x00000092c24d723e */ /* 0x000fe400000000ff */
[----:B------:R-:W-:Y:S02]  /*12c70*/  F2FP.PACK_AB R79, R193, R192 ;  /* 0x000000c0c14f723e */ /* 0x000fe400000000ff */
[----:B----4-:R-:W-:Y:S01]  /*12c80*/  F2FP.PACK_AB R82, R155, R191 ;  /* 0x000000bf9b52723e */ /* 0x010fe200000000ff */
[----:B------:R1:W-:Y:S01]  /*12c90*/  MUFU.EX2 R188, R80 ;  /* 0x0000005000bc7308 */ /* 0x0003e20000000800 */
[----:B---3--:R-:W-:Y:S01]  /*12ca0*/  F2FP.PACK_AB R81, R152, R153 ;  /* 0x000000999851723e */ /* 0x008fe200000000ff */
[----:B--2---:R-:W2:Y:S01]  /*12cb0*/  LDSM.16.MT88.4 R84, [R209+0x1900] ;  /* 0x00190000d154783b */ /* 0x004ea20000004200 */
[----:B------:R-:W-:Y:S07]  /*12cc0*/  F2FP.PACK_AB R83, R101, R102 ;  /* 0x000000666553723e */ /* 0x000fee00000000ff */
[----:B------:R-:W3:Y:S01]  /*12cd0*/  LDSM.16.MT88.4 R92, [R210+0x1900] ;  /* 0x00190000d25c783b */ /* 0x000ee20000004200 */
[----:B-1----:R-:W-:Y:S04]  /*12ce0*/  FFMA.FTZ R80, R114, c[0x0][0x2d0], -R100 ;  /* 0x0000b40072507a23 */ /* 0x002fe80000010864 */
[----:B------:R1:W4:Y:S01]  /*12cf0*/  MUFU.EX2 R187, R80 ;  /* 0x0000005000bb7308 */ /* 0x0003220000000800 */
[-C--:B--2---:R-:W-:Y:S03]  /*12d00*/  HMMA.16816.F32 R4, R76, R84.reuse, R4 ;  /* 0x000000544c04723c */ /* 0x084fe60000001804 */
[----:B-1----:R-:W-:Y:S07]  /*12d10*/  F2FP.PACK_AB R80, R190, R145 ;  /* 0x00000091be50723e */ /* 0x002fee00000000ff */
[C---:B------:R-:W-:Y:S07]  /*12d20*/  HMMA.16816.F32 R8, R80.reuse, R84, R8 ;  /* 0x000000545008723c */ /* 0x040fee0000001808 */
[--C-:B------:R-:W-:Y:S01]  /*12d30*/  FFMA.FTZ R84, R112, c[0x0][0x2d0], -R168.reuse ;  /* 0x0000b40070547a23 */ /* 0x100fe200000108a8 */
[-C--:B------:R-:W-:Y:S03]  /*12d40*/  HMMA.16816.F32 R12, R80, R86.reuse, R12 ;  /* 0x00000056500c723c */ /* 0x080fe6000000180c */
[----:B------:R1:W2:Y:S01]  /*12d50*/  MUFU.EX2 R158, R84 ;  /* 0x00000054009e7308 */ /* 0x0002a20000000800 */
[----:B------:R-:W-:Y:S04]  /*12d60*/  MOV R112, R177 ;  /* 0x000000b100707202 */ /* 0x000fe80000000f00 */
[C---:B------:R-:W-:Y:S08]  /*12d70*/  HMMA.16816.F32 R16, R76.reuse, R86, R16 ;  /* 0x000000564c10723c */ /* 0x040ff00000001810 */
[-C--:B------:R-:W-:Y:S08]  /*12d80*/  HMMA.16816.F32 R20, R76, R88.reuse, R20 ;  /* 0x000000584c14723c */ /* 0x080ff00000001814 */
[C---:B------:R-:W-:Y:S04]  /*12d90*/  HMMA.16816.F32 R24, R80.reuse, R88, R24 ;  /* 0x000000585018723c */ /* 0x040fe80000001818 */
[--C-:B-1----:R-:W-:Y:S03]  /*12da0*/  FFMA.FTZ R84, R111, c[0x0][0x2d0], -R168.reuse ;  /* 0x0000b4006f547a23 */ /* 0x102fe600000108a8 */
[--C-:B------:R-:W-:Y:S01]  /*12db0*/  FFMA.FTZ R88, R109, c[0x0][0x2d0], -R169.reuse ;  /* 0x0000b4006d587a23 */ /* 0x100fe200000108a9 */
[-C--:B------:R-:W-:Y:S01]  /*12dc0*/  HMMA.16816.F32 R28, R80, R90.reuse, R28 ;  /* 0x0000005a501c723c */ /* 0x080fe2000000181c */
[----:B------:R1:W-:Y:S03]  /*12dd0*/  MUFU.EX2 R182, R84 ;  /* 0x0000005400b67308 */ /* 0x0003e60000000800 */
[----:B------:R-:W-:Y:S04]  /*12de0*/  MOV R109, R106 ;  /* 0x0000006a006d7202 */ /* 0x000fe80000000f00 */
[C---:B------:R-:W-:Y:S03]  /*12df0*/  HMMA.16816.F32 R32, R76.reuse, R90, R32 ;  /* 0x0000005a4c20723c */ /* 0x040fe60000001820 */
[----:B------:R2:W-:Y:S05]  /*12e00*/  MUFU.EX2 R156, R88 ;  /* 0x00000058009c7308 */ /* 0x0005ea0000000800 */
[-C--:B---3--:R-:W-:Y:S08]  /*12e10*/  HMMA.16816.F32 R36, R76, R92.reuse, R36 ;  /* 0x0000005c4c24723c */ /* 0x088ff00000001824 */
[C---:B------:R-:W-:Y:S04]  /*12e20*/  HMMA.16816.F32 R40, R80.reuse, R92, R40 ;  /* 0x0000005c5028723c */ /* 0x040fe80000001828 */
[----:B-1----:R-:W-:Y:S03]  /*12e30*/  FFMA.FTZ R84, R181, c[0x0][0x2d0], -R168 ;  /* 0x0000b400b5547a23 */ /* 0x002fe600000108a8 */
[--C-:B------:R-:W-:Y:S01]  /*12e40*/  FFMA.FTZ R92, R97, c[0x0][0x2d0], -R2.reuse ;  /* 0x0000b400615c7a23 */ /* 0x100fe20000010802 */
[-C--:B------:R-:W-:Y:S01]  /*12e50*/  HMMA.16816.F32 R44, R80, R94.reuse, R44 ;  /* 0x0000005e502c723c */ /* 0x080fe2000000182c */
[----:B------:R1:W3:Y:S03]  /*12e60*/  MUFU.EX2 R181, R84 ;  /* 0x0000005400b57308 */ /* 0x0002e60000000800 */
[--C-:B--2---:R-:W-:Y:S01]  /*12e70*/  FFMA.FTZ R88, R105, c[0x0][0x2d0], -R169.reuse ;  /* 0x0000b40069587a23 */ /* 0x104fe200000108a9 */
[----:B------:R-:W-:Y:S02]  /*12e80*/  MOV R105, R104 ;  /* 0x0000006800697202 */ /* 0x000fe40000000f00 */
[----:B------:R-:W-:Y:S01]  /*12e90*/  MOV R104, R180 ;  /* 0x000000b400687202 */ /* 0x000fe20000000f00 */
[C---:B------:R-:W-:Y:S03]  /*12ea0*/  HMMA.16816.F32 R48, R76.reuse, R94, R48 ;  /* 0x0000005e4c30723c */ /* 0x040fe60000001830 */
[----:B------:R2:W-:Y:S01]  /*12eb0*/  MUFU.EX2 R180, R88 ;  /* 0x0000005800b47308 */ /* 0x0005e20000000800 */
[----:B------:R-:W-:Y:S02]  /*12ec0*/  MOV R111, R104 ;  /* 0x00000068006f7202 */ /* 0x000fe40000000f00 */
[----:B------:R-:W-:Y:S07]  /*12ed0*/  MOV R104, R175 ;  /* 0x000000af00687202 */ /* 0x000fee0000000f00 */
[----:B------:R3:W-:Y:S01]  /*12ee0*/  MUFU.EX2 R97, R92 ;  /* 0x0000005c00617308 */ /* 0x0007e20000000800 */
[--C-:B-1----:R-:W-:Y:S01]  /*12ef0*/  FFMA.FTZ R84, R110, c[0x0][0x2d0], -R169.reuse ;  /* 0x0000b4006e547a23 */ /* 0x102fe200000108a9 */
[----:B------:R-:W-:Y:S08]  /*12f00*/  MOV R110, R174 ;  /* 0x000000ae006e7202 */ /* 0x000ff00000000f00 */
[----:B------:R1:W-:Y:S01]  /*12f10*/  MUFU.EX2 R157, R84 ;  /* 0x00000054009d7308 */ /* 0x0003e20000000800 */
[--C-:B--2---:R-:W-:Y:S09]  /*12f20*/  FFMA.FTZ R88, R179, c[0x0][0x2d0], -R169.reuse ;  /* 0x0000b400b3587a23 */ /* 0x104ff200000108a9 */
[----:B------:R2:W2:Y:S01]  /*12f30*/  MUFU.EX2 R179, R88 ;  /* 0x0000005800b37308 */ /* 0x0004a20000000800 */
[--C-:B---3--:R-:W-:Y:S09]  /*12f40*/  FFMA.FTZ R92, R98, c[0x0][0x2d0], -R2.reuse ;  /* 0x0000b400625c7a23 */ /* 0x108ff20000010802 */
[----:B------:R3:W-:Y:S01]  /*12f50*/  MUFU.EX2 R98, R92 ;  /* 0x0000005c00627308 */ /* 0x0007e20000000800 */
[----:B-1----:R-:W1:Y:S01]  /*12f60*/  LDSM.16.MT88.4 R84, [R211+0x1900] ;  /* 0x00190000d354783b */ /* 0x002e620000004200 */
[----:B--2---:R-:W-:Y:S08]  /*12f70*/  FFMA.FTZ R88, R99, c[0x0][0x2d0], -R2 ;  /* 0x0000b40063587a23 */ /* 0x004ff00000010802 */
[----:B------:R2:W-:Y:S01]  /*12f80*/  MUFU.EX2 R99, R88 ;  /* 0x0000005800637308 */ /* 0x0005e20000000800 */
[----:B---3--:R-:W-:Y:S09]  /*12f90*/  FFMA.FTZ R92, R173, c[0x0][0x2d0], -R100 ;  /* 0x0000b400ad5c7a23 */ /* 0x008ff20000010864 */
[----:B------:R3:W-:Y:S01]  /*12fa0*/  MUFU.EX2 R175, R92 ;  /* 0x0000005c00af7308 */ /* 0x0007e20000000800 */
[----:B--2---:R-:W-:Y:S01]  /*12fb0*/  FFMA.FTZ R88, R108, c[0x0][0x2d0], -R2 ;  /* 0x0000b4006c587a23 */ /* 0x004fe20000010802 */
[----:B------:R-:W-:Y:S01]  /*12fc0*/  MOV R108, R96 ;  /* 0x00000060006c7202 */ /* 0x000fe20000000f00 */
[-C--:B-1----:R-:W-:Y:S07]  /*12fd0*/  HMMA.16816.F32 R52, R76, R84.reuse, R52 ;  /* 0x000000544c34723c */ /* 0x082fee0000001834 */
[----:B------:R1:W2:Y:S01]  /*12fe0*/  MUFU.EX2 R96, R88 ;  /* 0x0000005800607308 */ /* 0x0002a20000000800 */
[C---:B------:R-:W-:Y:S01]  /*12ff0*/  HMMA.16816.F32 R56, R80.reuse, R84, R56 ;  /* 0x000000545038723c */ /* 0x040fe20000001838 */
[----:B---3--:R-:W-:Y:S06]  /*13000*/  LDSM.16.MT88.4 R92, [R210+0x2100] ;  /* 0x00210000d25c783b */ /* 0x008fec0000004200 */
[--C-:B------:R-:W-:Y:S01]  /*13010*/  FFMA.FTZ R84, R107, c[0x0][0x2d0], -R100.reuse ;  /* 0x0000b4006b547a23 */ /* 0x100fe20000010864 */
[-C--:B------:R-:W-:Y:S04]  /*13020*/  HMMA.16816.F32 R60, R80, R86.reuse, R60 ;  /* 0x00000056503c723c */ /* 0x080fe8000000183c */
[----:B------:R-:W-:Y:S02]  /*13030*/  MOV R107, R178 ;  /* 0x000000b2006b7202 */ /* 0x000fe40000000f00 */
[----:B------:R3:W-:Y:S01]  /*13040*/  MUFU.EX2 R178, R84 ;  /* 0x0000005400b27308 */ /* 0x0007e20000000800 */
[--C-:B------:R-:W-:Y:S01]  /*13050*/  FFMA.FTZ R80, R105, c[0x0][0x2d0], -R100.reuse ;  /* 0x0000b40069507a23 */ /* 0x100fe20000010864 */
[----:B------:R-:W-:Y:S01]  /*13060*/  HMMA.16816.F32 R64, R76, R86, R64 ;  /* 0x000000564c40723c */ /* 0x000fe20000001840 */
[----:B-1----:R-:W1:Y:S03]  /*13070*/  LDSM.16.MT88.4 R88, [R209+0x2100] ;  /* 0x00210000d158783b */ /* 0x002e660000004200 */
[----:B------:R-:W-:Y:S02]  /*13080*/  MOV R105, R171 ;  /* 0x000000ab00697202 */ /* 0x000fe40000000f00 */
[----:B------:R-:W-:Y:S02]  /*13090*/  MOV R171, R176 ;  /* 0x000000b000ab7202 */ /* 0x000fe40000000f00 */
[----:B------:R1:W1:Y:S01]  /*130a0*/  MUFU.EX2 R177, R80 ;  /* 0x0000005000b17308 */ /* 0x0002620000000800 */
[----:B------:R-:W-:Y:S03]  /*130b0*/  F2FP.PACK_AB R76, R189, R154 ;  /* 0x0000009abd4c723e */ /* 0x000fe600000000ff */
[----:B----4-:R-:W-:Y:S02]  /*130c0*/  F2FP.PACK_AB R78, R187, R188 ;  /* 0x000000bcbb4e723e */ /* 0x010fe400000000ff */
[----:B------:R-:W-:Y:S02]  /*130d0*/  F2FP.PACK_AB R77, R158, R159 ;  /* 0x0000009f9e4d723e */ /* 0x000fe400000000ff */
[----:B------:R-:W-:Y:S02]  /*130e0*/  F2FP.PACK_AB R79, R181, R182 ;  /* 0x000000b6b54f723e */ /* 0x000fe400000000ff */
[----:B------:R-:W-:Y:S02]  /*130f0*/  F2FP.PACK_AB R82, R179, R180 ;  /* 0x000000b4b352723e */ /* 0x000fe400000000ff */
[----:B--2---:R-:W-:Y:S01]  /*13100*/  F2FP.PACK_AB R81, R96, R99 ;  /* 0x000000636051723e */ /* 0x004fe200000000ff */
[----:B---3--:R-:W2:Y:S01]  /*13110*/  LDSM.16.MT88.4 R84, [R212+0x2100] ;  /* 0x00210000d454783b */ /* 0x008ea20000004200 */
[----:B------:R-:W-:Y:S01]  /*13120*/  F2FP.PACK_AB R83, R98, R97 ;  /* 0x000000616253723e */ /* 0x000fe200000000ff */
[----:B-1----:R-:W-:Y:S01]  /*13130*/  FFMA.FTZ R80, R172, c[0x0][0x2d0], -R100 ;  /* 0x0000b400ac507a23 */ /* 0x002fe20000010864 */
[----:B------:R-:W-:Y:S03]  /*13140*/  F2FP.PACK_AB R164, R177, R178 ;  /* 0x000000b2b1a4723e */ /* 0x000fe600000000ff */
[----:B------:R1:W3:Y:S01]  /*13150*/  MUFU.EX2 R176, R80 ;  /* 0x0000005000b07308 */ /* 0x0002e20000000800 */
[-C--:B------:R-:W-:Y:S03]  /*13160*/  HMMA.16816.F32 R4, R76, R88.reuse, R4 ;  /* 0x000000584c04723c */ /* 0x080fe60000001804 */
[----:B-1----:R-:W-:Y:S02]  /*13170*/  F2FP.PACK_AB R80, R156, R157 ;  /* 0x0000009d9c50723e */ /* 0x002fe400000000ff */
[----:B---3--:R-:W-:Y:S05]  /*13180*/  F2FP.PACK_AB R166, R175, R176 ;  /* 0x000000b0afa6723e */ /* 0x008fea00000000ff */
[C---:B------:R-:W-:Y:S07]  /*13190*/  HMMA.16816.F32 R8, R80.reuse, R88, R8 ;  /* 0x000000585008723c */ /* 0x040fee0000001808 */
[--C-:B------:R-:W-:Y:S01]  /*131a0*/  FFMA.FTZ R88, R108, c[0x0][0x2d0], -R168.reuse ;  /* 0x0000b4006c587a23 */ /* 0x100fe200000108a8 */
[-C--:B------:R-:W-:Y:S01]  /*131b0*/  HMMA.16816.F32 R12, R80, R90.reuse, R12 ;  /* 0x0000005a500c723c */ /* 0x080fe2000000180c */
[----:B------:R-:W3:Y:S02]  /*131c0*/  LDL R108, [R1+0x24] ;  /* 0x00002400016c7983 */ /* 0x000ee40000100800 */
[----:B------:R1:W-:Y:S05]  /*131d0*/  MUFU.EX2 R174, R88 ;  /* 0x0000005800ae7308 */ /* 0x0003ea0000000800 */
[C---:B------:R-:W-:Y:S08]  /*131e0*/  HMMA.16816.F32 R16, R76.reuse, R90, R16 ;  /* 0x0000005a4c10723c */ /* 0x040ff00000001810 */
[-C--:B--2---:R-:W-:Y:S08]  /*131f0*/  HMMA.16816.F32 R20, R76, R84.reuse, R20 ;  /* 0x000000544c14723c */ /* 0x084ff00000001814 */
[C---:B------:R-:W-:Y:S04]  /*13200*/  HMMA.16816.F32 R24, R80.reuse, R84, R24 ;  /* 0x000000545018723c */ /* 0x040fe80000001818 */
[--C-:B-1----:R-:W-:Y:S02]  /*13210*/  FFMA.FTZ R88, R107, c[0x0][0x2d0], -R168.reuse ;  /* 0x0000b4006b587a23 */ /* 0x102fe400000108a8 */
[----:B------:R-:W2:Y:S01]  /*13220*/  LDL.LU R107, [R1+0x10] ;  /* 0x00001000016b7983 */ /* 0x000ea20000300800 */
[--C-:B------:R-:W-:Y:S01]  /*13230*/  FFMA.FTZ R84, R104, c[0x0][0x2d0], -R169.reuse ;  /* 0x0000b40068547a23 */ /* 0x100fe200000108a9 */
[-C--:B------:R-:W-:Y:S01]  /*13240*/  HMMA.16816.F32 R28, R80, R86.reuse, R28 ;  /* 0x00000056501c723c */ /* 0x080fe2000000181c */
[----:B------:R1:W4:Y:S01]  /*13250*/  MUFU.EX2 R172, R88 ;  /* 0x0000005800ac7308 */ /* 0x0003220000000800 */
[----:B------:R-:W2:Y:S06]  /*13260*/  LDL.LU R106, [R1+0x14] ;  /* 0x00001400016a7983 */ /* 0x000eac0000300800 */
[C---:B------:R-:W-:Y:S08]  /*13270*/  HMMA.16816.F32 R32, R76.reuse, R86, R32 ;  /* 0x000000564c20723c */ /* 0x040ff00000001820 */
[-C--:B------:R-:W-:Y:S08]  /*13280*/  HMMA.16816.F32 R36, R76, R92.reuse, R36 ;  /* 0x0000005c4c24723c */ /* 0x080ff00000001824 */
[C---:B------:R-:W-:Y:S04]  /*13290*/  HMMA.16816.F32 R40, R80.reuse, R92, R40 ;  /* 0x0000005c5028723c */ /* 0x040fe80000001828 */
[--C-:B-1----:R-:W-:Y:S01]  /*132a0*/  FFMA.FTZ R88, R105, c[0x0][0x2d0], -R168.reuse ;  /* 0x0000b40069587a23 */ /* 0x102fe200000108a8 */
[----:B----4-:R-:W-:Y:S01]  /*132b0*/  F2FP.PACK_AB R165, R172, R174 ;  /* 0x000000aeaca5723e */ /* 0x010fe200000000ff */
[----:B------:R-:W4:Y:S02]  /*132c0*/  LDL.LU R105, [R1+0x18] ;  /* 0x0000180001697983 */ /* 0x000f240000300800 */
[----:B------:R1:W-:Y:S01]  /*132d0*/  MUFU.EX2 R173, R88 ;  /* 0x0000005800ad7308 */ /* 0x0003e20000000800 */
[-C--:B------:R-:W-:Y:S01]  /*132e0*/  HMMA.16816.F32 R44, R80, R94.reuse, R44 ;  /* 0x0000005e502c723c */ /* 0x080fe2000000182c */
[----:B------:R-:W4:Y:S07]  /*132f0*/  LDL.LU R104, [R1+0x1c] ;  /* 0x00001c0001687983 */ /* 0x000f2e0000300800 */
[C---:B------:R-:W-:Y:S04]  /*13300*/  HMMA.16816.F32 R48, R76.reuse, R94, R48 ;  /* 0x0000005e4c30723c */ /* 0x040fe80000001830 */
[----:B-1----:R-:W-:Y:S02]  /*13310*/  FFMA.FTZ R88, R171, c[0x0][0x2d0], -R168 ;  /* 0x0000b400ab587a23 */ /* 0x002fe400000108a8 */
[----:B------:R1:W-:Y:S10]  /*13320*/  MUFU.EX2 R168, R84 ;  /* 0x0000005400a87308 */ /* 0x0003f40000000800 */
[----:B------:R1:W1:Y:S02]  /*13330*/  MUFU.EX2 R171, R88 ;  /* 0x0000005800ab7308 */ /* 0x0002640000000800 */
[--C-:B-1----:R-:W-:Y:S08]  /*13340*/  FFMA.FTZ R84, R170, c[0x0][0x2d0], -R169.reuse ;  /* 0x0000b400aa547a23 */ /* 0x102ff000000108a9 */
[----:B------:R1:W1:Y:S01]  /*13350*/  MUFU.EX2 R170, R84 ;  /* 0x0000005400aa7308 */ /* 0x0002620000000800 */
[----:B------:R-:W1:Y:S01]  /*13360*/  LDSM.16.MT88.4 R88, [R211+0x2100] ;  /* 0x00210000d358783b */ /* 0x000e620000004200 */
[----:B------:R-:W-:Y:S01]  /*13370*/  F2FP.PACK_AB R167, R171, R173 ;  /* 0x000000adaba7723e */ /* 0x000fe200000000ff */
[--C-:B-1----:R-:W-:Y:S01]  /*13380*/  FFMA.FTZ R84, R112, c[0x0][0x2d0], -R169.reuse ;  /* 0x0000b40070547a23 */ /* 0x102fe200000108a9 */
[----:B------:R-:W-:Y:S06]  /*13390*/  F2FP.PACK_AB R160, R170, R168 ;  /* 0x000000a8aaa0723e */ /* 0x000fec00000000ff */
[----:B------:R1:W-:Y:S01]  /*133a0*/  MUFU.EX2 R100, R84 ;  /* 0x0000005400647308 */ /* 0x0003e20000000800 */
[-C--:B------:R-:W-:Y:S03]  /*133b0*/  HMMA.16816.F32 R52, R76, R88.reuse, R52 ;  /* 0x000000584c34723c */ /* 0x080fe60000001834 */
[----:B-1----:R-:W-:Y:S05]  /*133c0*/  FFMA.FTZ R84, R111, c[0x0][0x2d0], -R169 ;  /* 0x0000b4006f547a23 */ /* 0x002fea00000108a9 */
[C---:B------:R-:W-:Y:S01]  /*133d0*/  HMMA.16816.F32 R56, R80.reuse, R88, R56 ;  /* 0x000000585038723c */ /* 0x040fe20000001838 */
[----:B------:R1:W1:Y:S07]  /*133e0*/  MUFU.EX2 R87, R84 ;  /* 0x0000005400577308 */ /* 0x00026e0000000800 */
[-C--:B------:R-:W-:Y:S08]  /*133f0*/  HMMA.16816.F32 R60, R80, R90.reuse, R60 ;  /* 0x0000005a503c723c */ /* 0x080ff0000000183c */
[----:B------:R-:W-:Y:S04]  /*13400*/  HMMA.16816.F32 R64, R76, R90, R64 ;  /* 0x0000005a4c40723c */ /* 0x000fe80000001840 */
[--C-:B-1----:R-:W-:Y:S01]  /*13410*/  FFMA.FTZ R84, R110, c[0x0][0x2d0], -R2.reuse ;  /* 0x0000b4006e547a23 */ /* 0x102fe20000010802 */
[----:B------:R-:W-:Y:S03]  /*13420*/  F2FP.PACK_AB R162, R87, R100 ;  /* 0x0000006457a2723e */ /* 0x000fe600000000ff */
[----:B------:R1:W-:Y:S04]  /*13430*/  MUFU.EX2 R85, R84 ;  /* 0x0000005400557308 */ /* 0x0003e80000000800 */
[--C-:B-1----:R-:W-:Y:S02]  /*13440*/  FFMA.FTZ R84, R109, c[0x0][0x2d0], -R2.reuse ;  /* 0x0000b4006d547a23 */ /* 0x102fe40000010802 */
[----:B------:R-:W-:Y:S04]  /*13450*/  FFMA.FTZ R2, R75, c[0x0][0x2d0], -R2 ;  /* 0x0000b4004b027a23 */ /* 0x000fe80000010802 */
[----:B------:R-:W1:Y:S10]  /*13460*/  MUFU.EX2 R86, R84 ;  /* 0x0000005400567308 */ /* 0x000e740000000800 */
[----:B------:R-:W-:Y:S10]  /*13470*/  MUFU.EX2 R84, R74 ;  /* 0x0000004a00547308 */ /* 0x000ff40000000800 */
[----:B------:R-:W1:Y:S02]  /*13480*/  MUFU.EX2 R74, R2 ;  /* 0x00000002004a7308 */ /* 0x000e640000000800 */
[----:B-1----:R-:W-:Y:S02]  /*13490*/  F2FP.PACK_AB R161, R86, R85 ;  /* 0x0000005556a1723e */ /* 0x002fe400000000ff */
[----:B------:R-:W-:Y:S02]  /*134a0*/  F2FP.PACK_AB R163, R74, R84 ;  /* 0x000000544aa3723e */ /* 0x000fe400000000ff */
[----:B---3--:R-:W-:Y:S02]  /*134b0*/  ISETP.GT.AND P0, PT, R103, R108, PT ;  /* 0x0000006c6700720c */ /* 0x008fe40003f04270 */
[----:B------:R-:W-:Y:S01]  /*134c0*/  MOV R103, R225 ;  /* 0x000000e100677202 */ /* 0x000fe20000000f00 */
[----:B--2---:R-:W-:Y:S02]  /*134d0*/  FFMA.FTZ R73, R73, R107, R244 ;  /* 0x0000006b49497223 */ /* 0x004fe400000100f4 */
[----:B------:R-:W-:Y:S02]  /*134e0*/  FFMA.FTZ R69, R69, R106, R242 ;  /* 0x0000006a45457223 */ /* 0x000fe400000100f2 */
[----:B----4-:R-:W-:Y:S02]  /*134f0*/  FFMA.FTZ R2, R68, R105, R239 ;  /* 0x0000006944027223 */ /* 0x010fe400000100ef */
[----:B------:R-:W-:Y:S02]  /*13500*/  FFMA.FTZ R0, R0, R104, R183 ;  /* 0x0000006800007223 */ /* 0x000fe400000100b7 */
[----:B------:R-:W-:Y:S01]  /*13510*/  FADD.FTZ R2, R240, R2 ;  /* 0x00000002f0027221 */ /* 0x000fe20000010000 */
[-C--:B------:R-:W-:Y:S05]  /*13520*/  HMMA.16816.F32 R104, R164, R116.reuse, R4 ;  /* 0x00000074a468723c */ /* 0x080fea0000001804 */
        /* <DEDUP_REMOVED lines=29> */
[----:B------:R-:W-:Y:S02]  /*13700*/  FADD.FTZ R11, R137, R4 ;  /* 0x00000004890b7221 */ /* 0x000fe40000010000 */
[----:B------:R-:W1:Y:S02]  /*13710*/  LDSM.16.MT88.4 R4, [R211+0x2900] ;  /* 0x00290000d304783b */ /* 0x000e640000004200 */
        /* <DEDUP_REMOVED lines=37> */
[----:B------:R-:W-:Y:S01]  /*13970*/  MOV R102, R3 ;  /* 0x0000000300667202 */ /* 0x000fe20000000f00 */
        /* <DEDUP_REMOVED lines=36> */
[----:B------:R-:W-:Y:S01]  /*13bc0*/  FADD.FTZ R2, R100, R0 ;  /* 0x0000000064027221 */ /* 0x000fe20000010000 */
[----:B------:R-:W-:Y:S01]  /*13bd0*/  MOV R100, R71 ;  /* 0x0000004700647202 */ /* 0x000fe20000000f00 */
[----:B------:R-:W-:Y:S02]  /*13be0*/  FADD.FTZ R0, R84, R4 ;  /* 0x0000000454007221 */ /* 0x000fe40000010000 */
[----:B------:R-:W-:Y:S02]  /*13bf0*/  FADD.FTZ R4, R171, R5 ;  /* 0x00000005ab047221 */ /* 0x000fe40000010000 */
[----:B------:R-:W-:Y:S02]  /*13c00*/  FADD.FTZ R2, R87, R2 ;  /* 0x0000000257027221 */ /* 0x000fe40000010000 */
[----:B------:R-:W-:Y:S01]  /*13c10*/  FADD.FTZ R0, R74, R0 ;  /* 0x000000004a007221 */ /* 0x000fe20000010000 */
[----:B------:R-:W-:Y:S04]  /*13c20*/  STL [R1+0x14], R4 ;  /* 0x0000140401007387 */ /* 0x000fe80000100800 */
[----:B------:R1:W-:Y:S04]  /*13c30*/  STL [R1+0x18], R2 ;  /* 0x0000180201007387 */ /* 0x0003e80000100800 */
[----:B------:R2:W-:Y:S01]  /*13c40*/  STL [R1+0x1c], R0 ;  /* 0x00001c0001007387 */ /* 0x0005e20000100800 */
[----:B-1----:R-:W-:Y:S01]  /*13c50*/  MOV R2, R72 ;  /* 0x0000004800027202 */ /* 0x002fe20000000f00 */
[----:B------:R-:W-:-:S05]  /*13c60*/  @P0 BRA `(.L_x_503) ;  /* 0xffffb26000000947 */ /* 0x000fca000383ffff */
.L_x_502:
[----:B--2---:R-:W2:Y:S02]  /*13c70*/  LDL R0, [R1] ;  /* 0x0000000001007983 */ /* 0x004ea40000100800 */
[----:B--2---:R-:W-:-:S13]  /*13c80*/  ISETP.GE.AND P0, PT, R225, R0, PT ;  /* 0x00000000e100720c */ /* 0x004fda0003f06270 */
[----:B------:R-:W-:Y:S05]  /*13c90*/  @!P0 BRA `(.L_x_504) ;  /* 0x000067e000008947 */ /* 0x000fea0003800000 */
[----:B------:R-:W2:Y:S01]  /*13ca0*/  LDL.LU.64 R6, [R1+0x40] ;  /* 0x0000400001067983 */ /* 0x000ea20000300a00 */
[----:B------:R-:W-:Y:S01]  /*13cb0*/  MOV R103, R3 ;  /* 0x0000000300677202 */ /* 0x000fe20000000f00 */
[----:B------:R-:W-:Y:S01]  /*13cc0*/  UMOV UR14, 0x60 ;  /* 0x00000060000e7882 */ /* 0x000fe20000000000 */
[----:B------:R-:W-:Y:S01]  /*13cd0*/  IMAD.MOV.U32 R101, RZ, RZ, R71 ;  /* 0x000000ffff657224 */ /* 0x000fe200078e0047 */
[----:B-1----:R-:W3:Y:S01]  /*13ce0*/  LDL.LU.64 R4, [R1+0x48] ;  /* 0x0000480001047983 */ /* 0x002ee20000300a00 */
[----:B------:R-:W-:Y:S01]  /*13cf0*/  ULDC.64 UR4, c[0x0][0x208] ;  /* 0x0000820000047ab9 */ /* 0x000fe20000000a00 */
[----:B------:R-:W-:Y:S01]  /*13d00*/  IMAD.MOV.U32 R100, RZ, RZ, R72 ;  /* 0x000000ffff647224 */ /* 0x000fe200078e0048 */
[----:B------:R-:W-:Y:S01]  /*13d10*/  UIMAD.WIDE.U32 UR16, UR14, UR4, URZ ;  /* 0x000000040e1072a5 */ /* 0x000fe2000f8e003f */
[----:B------:R-:W-:Y:S01]  /*13d20*/  IMAD.MOV.U32 R102, RZ, RZ, R70 ;  /* 0x000000ffff667224 */ /* 0x000fe200078e0046 */
[----:B------:R-:W-:Y:S02]  /*13d30*/  UIMAD UR5, UR14, UR5, URZ ;  /* 0x000000050e0572a4 */ /* 0x000fe4000f8e023f */
[----:B------:R-:W-:-:S02]  /*13d40*/  ULDC.64 UR6, c[0x0][0x1e0] ;  /* 0x0000780000067ab9 */ /* 0x000fc40000000a00 */
[----:B------:R-:W-:Y:S02]  /*13d50*/  USHF.L.U64.HI UR7, UR6, 0x5, UR7 ;  /* 0x0000000506077899 */ /* 0x000fe40008010207 */
[----:B------:R-:W-:Y:S02]  /*13d60*/  USHF.L.U32 UR6, UR6, 0x5, URZ ;  /* 0x0000000506067899 */ /* 0x000fe4000800063f */
[----:B------:R-:W-:Y:S01]  /*13d70*/  UIADD3 UR5, UR17, UR5, URZ ;  /* 0x0000000511057290 */ /* 0x000fe2000fffe03f */
[----:B--2---:R-:W-:Y:S02]  /*13d80*/  MOV R3, R7 ;  /* 0x0000000700037202 */ /* 0x004fe40000000f00 */
[----:B---3--:R-:W-:-:S05]  /*13d90*/  MOV R2, R4 ;  /* 0x0000000400027202 */ /* 0x008fca0000000f00 */
[----:B------:R1:W-:Y:S04]  /*13da0*/  STL.64 [R1+0x8], R2 ;  /* 0x0000080201007387 */ /* 0x0003e80000100a00 */
.L_x_521:
[----:B------:R-:W-:Y:S04]  /*13db0*/  DEPBAR.LE SB0, 0x0 ;  /* 0x000080000000791a */ /* 0x000fe80000000000 */
[----:B------:R-:W-:Y:S01]  /*13dc0*/  BAR.SYNC.DEFER_BLOCKING 0x0 ;  /* 0x0000000000007b1d */ /* 0x000fe20000010000 */
[----:B-12---:R-:W-:Y:S01]  /*13dd0*/  SHF.R.S32.HI R2, RZ, 0x1f, R225 ;  /* 0x0000001fff027819 */ /* 0x006fe200000114e1 */
[C---:B------:R-:W-:Y:S01]  /*13de0*/  IMAD R0, R225.reuse, UR5, RZ ;  /* 0x00000005e1007c24 */ /* 0x040fe2000f8e02ff */
[----:B------:R-:W-:Y:S03]  /*13df0*/  PLOP3.LUT P3, PT, PT, PT, UP2, 0x80, 0x0 ;  /* 0x000000000000781c */ /* 0x000fe60003f6f028 */
[----:B------:R-:W-:Y:S02]  /*13e00*/  IMAD R0, R2, UR16, R0 ;  /* 0x0000001002007c24 */ /* 0x000fe4000f8e0200 */
[----:B-----5:R-:W-:Y:S08]  /*13e10*/  LDSM.16.M88.4 R96, [R215+0x6100] ;  /* 0x00610000d760783b */ /* 0x020ff00000000200 */
[----:B------:R-:W2:Y:S06]  /*13e20*/  LDL.64 R196, [R1+0x8] ;  /* 0x0000080001c47983 */ /* 0x000eac0000100a00 */
[----:B------:R-:W1:Y:S08]  /*13e30*/  LDSM.16.M88.4 R16, [R208+0x3100] ;  /* 0x00310000d010783b */ /* 0x000e700000000200 */
[----:B------:R-:W3:Y:S08]  /*13e40*/  LDSM.16.M88.4 R92, [R215+0x8100] ;  /* 0x00810000d75c783b */ /* 0x000ef00000000200 */
[----:B------:R-:W4:Y:S08]  /*13e50*/  LDSM.16.M88.4 R32, [R208+0x3900] ;  /* 0x00390000d020783b */ /* 0x000f300000000200 */
[----:B------:R-:W1:Y:S08]  /*13e60*/  LDSM.16.M88.4 R48, [R208+0x4100] ;  /* 0x00410000d030783b */ /* 0x000e700000000200 */
[----:B------:R-:W1:Y:S08]  /*13e70*/  LDSM.16.M88.4 R64, [R208+0x4900] ;  /* 0x00490000d040783b */ /* 0x000e700000000200 */
[----:B------:R-:W1:Y:S08]  /*13e80*/  LDSM.16.M88.4 R80, [R208+0x5100] ;  /* 0x00510000d050783b */ /* 0x000e700000000200 */
[----:B------:R-:W1:Y:S08]  /*13e90*/  LDSM.16.M88.4 R168, [R208+0x5900] ;  /* 0x00590000d0a8783b */ /* 0x000e700000000200 */
[----:B------:R-:W-:Y:S08]  /*13ea0*/  LDSM.16.M88.4 R172, [R218+0x6100] ;  /* 0x00610000daac783b */ /* 0x000ff00000000200 */
[----:B------:R-:W1:Y:S08]  /*13eb0*/  LDSM.16.M88.4 R176, [R219] ;  /* 0x00000000dbb0783b */ /* 0x000e700000000200 */
[----:B------:R-:W2:Y:S08]  /*13ec0*/  LDSM.16.M88.4 R180, [R218+0x8100] ;  /* 0x00810000dab4783b */ /* 0x000eb00000000200 */
[----:B------:R-:W2:Y:S08]  /*13ed0*/  LDSM.16.M88.4 R184, [R224] ;  /* 0x00000000e0b8783b */ /* 0x000eb00000000200 */
[----:B------:R-:W2:Y:S08]  /*13ee0*/  LDSM.16.M88.4 R188, [R223] ;  /* 0x00000000dfbc783b */ /* 0x000eb00000000200 */
[----:B------:R-:W2:Y:S08]  /*13ef0*/  LDSM.16.M88.4 R192, [R222] ;  /* 0x00000000dec0783b */ /* 0x000eb00000000200 */
[----:B------:R-:W2:Y:S06]  /*13f00*/  LDL.64 R250, [R1+0x38] ;  /* 0x0000380001fa7983 */ /* 0x000eac0000100a00 */
[----:B------:R-:W2:Y:S01]  /*13f10*/  LDL R226, [R1+0x28] ;  /* 0x0000280001e27983 */ /* 0x000ea20000100800 */
        /* <DEDUP_REMOVED lines=26> */
[C---:B--2---:R-:W-:Y:S07]  /*140c0*/  HMMA.16816.F32 R8, R180.reuse, R176, R8 ;  /* 0x000000b0b408723c */ /* 0x044fee0000001808 */
[----:B------:R-:W-:Y:S01]  /*140d0*/  IMAD.WIDE.U32 R176, R225, UR16, R196 ;  /* 0x00000010e1b07c25 */ /* 0x000fe2000f8e00c4 */
[-C--:B------:R-:W-:Y:S04]  /*140e0*/  HMMA.16816.F32 R12, R180, R178.reuse, R12 ;  /* 0x000000b2b40c723c */ /* 0x080fe8000000180c */
[----:B------:R-:W-:Y:S02]  /*140f0*/  IADD3 R0, R177, R0, RZ ;  /* 0x00000000b1007210 */ /* 0x000fe40007ffe0ff */
[C---:B------:R-:W-:Y:S02]  /*14100*/  LEA R2, P0, R176.reuse, c[0x0][0x1f8], 0x1 ;  /* 0x00007e00b0027a11 */ /* 0x040fe400078008ff */
[C---:B------:R-:W-:Y:S04]  /*14110*/  HMMA.16816.F32 R16, R172.reuse, R178, R16 ;  /* 0x000000b2ac10723c */ /* 0x040fe80000001810 */
[----:B------:R-:W-:Y:S02]  /*14120*/  LEA.HI.X R3, R176, c[0x0][0x1fc], R0, 0x1, P0 ;  /* 0x00007f00b0037a11 */ /* 0x000fe400000f0c00 */
[----:B------:R-:W2:Y:S02]  /*14130*/  LDSM.16.M88.4 R176, [R220] ;  /* 0x00000000dcb0783b */ /* 0x000ea40000000200 */
[-C--:B------:R-:W-:Y:S06]  /*14140*/  HMMA.16816.F32 R20, R172, R184.reuse, R20 ;  /* 0x000000b8ac14723c */ /* 0x080fec0000001814 */
[----:B------:R-:W-:Y:S01]  /*14150*/  @!PT LDS RZ, [RZ] ;  /* 0x00000000fffff984 */ /* 0x000fe20000000800 */
[----:B------:R-:W-:Y:S01]  /*14160*/  @!PT LDS RZ, [RZ] ;  /* 0x00000000fffff984 */ /* 0x000fe20000000800 */
[----:B------:R-:W-:Y:S01]  /*14170*/  @!PT LDS RZ, [RZ] ;  /* 0x00000000fffff984 */ /* 0x000fe20000000800 */
[----:B------:R3:W-:Y:S02]  /*14180*/  LDGSTS.E.BYPASS.LTC128B.128 [R227+0x100], [R2.64], !P6 ;  /* 0x0010000002e37fae */ /* 0x0007e4000f101d4c */
[C---:B------:R-:W-:Y:S08]  /*14190*/  HMMA.16816.F32 R24, R180.reuse, R184, R24 ;  /* 0x000000b8b418723c */ /* 0x040ff00000001818 */
[-C--:B------:R-:W-:Y:S08]  /*141a0*/  HMMA.16816.F32 R28, R180, R186.reuse, R28 ;  /* 0x000000bab41c723c */ /* 0x080ff0000000181c */
[C---:B------:R-:W-:Y:S08]  /*141b0*/  HMMA.16816.F32 R32, R172.reuse, R186, R32 ;  /* 0x000000baac20723c */ /* 0x040ff00000001820 */
[-C--:B------:R-:W-:Y:S08]  /*141c0*/  HMMA.16816.F32 R36, R172, R188.reuse, R36 ;  /* 0x000000bcac24723c */ /* 0x080ff00000001824 */
[C---:B------:R-:W-:Y:S07]  /*141d0*/  HMMA.16816.F32 R40, R180.reuse, R188, R40 ;  /* 0x000000bcb428723c */ /* 0x040fee0000001828 */
[----:B------:R-:W-:Y:S01]  /*141e0*/  IADD3 R188, P1, R2, UR9, RZ ;  /* 0x0000000902bc7c10 */ /* 0x000fe2000ff3e0ff */
[-C--:B------:R-:W-:Y:S04]  /*141f0*/  HMMA.16816.F32 R44, R180, R190.reuse, R44 ;  /* 0x000000beb42c723c */ /* 0x080fe8000000182c */
[----:B------:R-:W-:Y:S02]  /*14200*/  IADD3.X R189, R3, UR8, RZ, P1, !PT ;  /* 0x0000000803bd7c10 */ /* 0x000fe40008ffe4ff */
[----:B------:R-:W-:Y:S02]  /*14210*/  IADD3 R186, P0, R188, UR9, RZ ;  /* 0x00000009bcba7c10 */ /* 0x000fe4000ff1e0ff */
[C---:B------:R-:W-:Y:S01]  /*14220*/  HMMA.16816.F32 R48, R172.reuse, R190, R48 ;  /* 0x000000beac30723c */ /* 0x040fe20000001830 */
[----:B------:R4:W-:Y:S03]  /*14230*/  LDGSTS.E.BYPASS.LTC128B.128 [R227+0x900], [R188.64], !P6 ;  /* 0x00900000bce37fae */ /* 0x0009e6000f101d4c */
[----:B------:R-:W-:Y:S02]  /*14240*/  IADD3.X R187, R189, UR8, RZ, P0, !PT ;  /* 0x00000008bdbb7c10 */ /* 0x000fe400087fe4ff */
[----:B------:R-:W-:Y:S02]  /*14250*/  IADD3 R184, P2, R186, UR9, RZ ;  /* 0x00000009bab87c10 */ /* 0x000fe4000ff5e0ff */
[-C--:B------:R-:W-:Y:S01]  /*14260*/  HMMA.16816.F32 R52, R172, R192.reuse, R52 ;  /* 0x000000c0ac34723c */ /* 0x080fe20000001834 */
[----:B------:R1:W-:Y:S03]  /*14270*/  LDGSTS.E.BYPASS.LTC128B.128 [R227+0x1100], [R186.64], !P6 ;  /* 0x01100000bae37fae */ /* 0x0003e6000f101d4c */
[----:B------:R-:W-:Y:S02]  /*14280*/  IADD3.X R185, R187, UR8, RZ, P2, !PT ;  /* 0x00000008bbb97c10 */ /* 0x000fe400097fe4ff */
[----:B---3--:R-:W-:Y:S02]  /*14290*/  IADD3 R2, P1, R184, UR9, RZ ;  /* 0x00000009b8027c10 */ /* 0x008fe4000ff3e0ff */
[C---:B------:R-:W-:Y:S01]  /*142a0*/  HMMA.16816.F32 R56, R180.reuse, R192, R56 ;  /* 0x000000c0b438723c */ /* 0x040fe20000001838 */
[----:B------:R3:W-:Y:S03]  /*142b0*/  LDGSTS.E.BYPASS.LTC128B.128 [R227+0x1900], [R184.64], !P6 ;  /* 0x01900000b8e37fae */ /* 0x0007e6000f101d4c */
[----:B------:R-:W-:Y:S02]  /*142c0*/  IADD3.X R3, R185, UR8, RZ, P1, !PT ;  /* 0x00000008b9037c10 */ /* 0x000fe40008ffe4ff */
[----:B------:R-:W-:Y:S02]  /*142d0*/  IADD3 R190, P0, R2, UR9, RZ ;  /* 0x0000000902be7c10 */ /* 0x000fe4000ff1e0ff */
[-C--:B------:R-:W-:Y:S01]  /*142e0*/  HMMA.16816.F32 R60, R180, R194.reuse, R60 ;  /* 0x000000c2b43c723c */ /* 0x080fe2000000183c */
[----:B------:R2:W-:Y:S01]  /*142f0*/  LDGSTS.E.BYPASS.LTC128B.128 [R227+0x2100], [R2.64], !P6 ;  /* 0x0210000002e37fae */ /* 0x0005e2000f101d4c */
[----:B------:R-:W-:Y:S02]  /*14300*/  PLOP3.LUT P1, PT, PT, PT, UP2, 0x80, 0x0 ;  /* 0x000000000000781c */ /* 0x000fe40003f2f028 */
[----:B------:R-:W-:Y:S04]  /*14310*/  IADD3.X R191, R3, UR8, RZ, P0, !PT ;  /* 0x0000000803bf7c10 */ /* 0x000fe800087fe4ff */
[C---:B------:R-:W-:Y:S01]  /*14320*/  HMMA.16816.F32 R64, R172.reuse, R194, R64 ;  /* 0x000000c2ac40723c */ /* 0x040fe20000001840 */
[----:B------:R4:W-:Y:S07]  /*14330*/  LDGSTS.E.BYPASS.LTC128B.128 [R227+0x2900], [R190.64], !P6 ;  /* 0x02900000bee37fae */ /* 0x0009ee000f101d4c */
[-C--:B-1----:R-:W-:Y:S01]  /*14340*/  HMMA.16816.F32 R68, R172, R168.reuse, R68 ;  /* 0x000000a8ac44723c */ /* 0x082fe20000001844 */
[----:B------:R-:W-:Y:S07]  /*14350*/  LDSM.16.M88.4 R192, [R216+0x8100] ;  /* 0x00810000d8c0783b */ /* 0x000fee0000000200 */
[C---:B------:R-:W-:Y:S01]  /*14360*/  HMMA.16816.F32 R72, R180.reuse, R168, R72 ;  /* 0x000000a8b448723c */ /* 0x040fe20000001848 */
[----:B------:R-:W0:Y:S07]  /*14370*/  LDGDEPBAR ;  /* 0x00000000000079af */ /* 0x000e2e0000000000 */
[-C--:B------:R-:W-:Y:S01]  /*14380*/  HMMA.16816.F32 R76, R180, R170.reuse, R76 ;  /* 0x000000aab44c723c */ /* 0x080fe2000000184c */
[----:B---3--:R-:W-:Y:S07]  /*14390*/  LDSM.16.M88.4 R184, [R216+0x6100] ;  /* 0x00610000d8b8783b */ /* 0x008fee0000000200 */
[C---:B------:R-:W-:Y:S01]  /*143a0*/  HMMA.16816.F32 R80, R172.reuse, R170, R80 ;  /* 0x000000aaac50723c */ /* 0x040fe20000001850 */
[----:B--2---:R-:W2:Y:S06]  /*143b0*/  LDL.64 R2, [R1+0x30] ;  /* 0x0000300001027983 */ /* 0x004eac0000100a00 */
[----:B----4-:R-:W1:Y:S01]  /*143c0*/  LDSM.16.M88.4 R188, [R214+0x3100] ;  /* 0x00310000d6bc783b */ /* 0x010e620000000200 */
[-C--:B------:R-:W-:Y:S07]  /*143d0*/  HMMA.16816.F32 R84, R172, R176.reuse, R84 ;  /* 0x000000b0ac54723c */ /* 0x080fee0000001854 */
[----:B------:R-:W3:Y:S01]  /*143e0*/  LDSM.16.M88.4 R196, [R214+0x3900] ;  /* 0x00390000d6c4783b */ /* 0x000ee20000000200 */
[C---:B------:R-:W-:Y:S07]  /*143f0*/  HMMA.16816.F32 R88, R180.reuse, R176, R88 ;  /* 0x000000b0b458723c */ /* 0x040fee0000001858 */
[----:B------:R-:W4:Y:S01]  /*14400*/  LDSM.16.M88.4 R200, [R214+0x4100] ;  /* 0x00410000d6c8783b */ /* 0x000f220000000200 */
[-C--:B------:R-:W-:Y:S07]  /*14410*/  HMMA.16816.F32 R92, R180, R178.reuse, R92 ;  /* 0x000000b2b45c723c */ /* 0x080fee000000185c */
[----:B------:R-:W3:Y:S01]  /*14420*/  LDSM.16.M88.4 R168, [R214+0x4900] ;  /* 0x00490000d6a8783b */ /* 0x000ee20000000200 */
[----:B------:R-:W-:Y:S07]  /*14430*/  HMMA.16816.F32 R96, R172, R178, R96 ;  /* 0x000000b2ac60723c */ /* 0x000fee0000001860 */
[----:B------:R-:W3:Y:S08]  /*14440*/  LDSM.16.M88.4 R180, [R214+0x5100] ;  /* 0x00510000d6b4783b */ /* 0x000ef00000000200 */
[----:B------:R-:W4:Y:S01]  /*14450*/  LDSM.16.M88.4 R204, [R214+0x5900] ;  /* 0x00590000d6cc783b */ /* 0x000f220000000200 */
[-C--:B-1----:R-:W-:Y:S07]  /*14460*/  HMMA.16816.F32 R4, R184, R188.reuse, R4 ;  /* 0x000000bcb804723c */ /* 0x082fee0000001804 */
[----:B------:R-:W-:Y:S01]  /*14470*/  LDSM.16.M88.4 R172, [R217+0x6100] ;  /* 0x00610000d9ac783b */ /* 0x000fe20000000200 */
[C---:B------:R-:W-:Y:S07]  /*14480*/  HMMA.16816.F32 R8, R192.reuse, R188, R8 ;  /* 0x000000bcc008723c */ /* 0x040fee0000001808 */
[----:B------:R-:W1:Y:S01]  /*14490*/  LDSM.16.M88.4 R176, [R213] ;  /* 0x00000000d5b0783b */ /* 0x000e620000000200 */
[-C--:B------:R-:W-:Y:S08]  /*144a0*/  HMMA.16816.F32 R12, R192, R190.reuse, R12 ;  /* 0x000000bec00c723c */ /* 0x080ff0000000180c */
[C---:B------:R-:W-:Y:S01]  /*144b0*/  HMMA.16816.F32 R16, R184.reuse, R190, R16 ;  /* 0x000000beb810723c */ /* 0x040fe20000001810 */
[----:B------:R-:W1:Y:S07]  /*144c0*/  LDSM.16.M88.4 R188, [R217+0x8100] ;  /* 0x00810000d9bc783b */ /* 0x000e6e0000000200 */
        /* <DEDUP_REMOVED lines=20> */
[-C--:B-1----:R-:W-:Y:S08]  /*14610*/  HMMA.16816.F32 R4, R172, R176.reuse, R4 ;  /* 0x000000b0ac04723c */ /* 0x082ff00000001804 */
        /* <DEDUP_REMOVED lines=9> */
[----:B------:R-:W3:Y:S01]  /*146b0*/  MUFU.TANH R176, R5 ;  /* 0x0000000500b07308 */ /* 0x000ee20000002400 */
        /* <DEDUP_REMOVED lines=12> */
[----:B------:R-:W-:Y:S09]  /*14780*/  FMUL.FTZ R19, R19, c[0x0][0x320] ;  /* 0x0000c80013137a20 */ /* 0x000ff20000410000 */
[----:B------:R1:W1:Y:S01]  /*14790*/  MUFU.TANH R231, R7 ;  /* 0x0000000700e77308 */ /* 0x0002620000002400 */
[----:B----4-:R-:W4:Y:S09]  /*147a0*/  LDL R14, [R1+0x20] ;  /* 0x00002000010e7983 */ /* 0x010f320000100800 */
[----:B------:R-:W2:Y:S10]  /*147b0*/  MUFU.TANH R246, R8 ;  /* 0x0000000800f67308 */ /* 0x000eb40000002400 */
        /* <DEDUP_REMOVED lines=50> */
[----:B------:R-:W2:Y:S01]  /*14ae0*/  MUFU.TANH R20, R20 ;  /* 0x0000001400147308 */ /* 0x000ea20000002400 */
[C---:B------:R-:W-:Y:S01]  /*14af0*/  HMMA.16816.F32 R64, R172.reuse, R6, R64 ;  /* 0x00000006ac40723c */ /* 0x040fe20000001840 */
[----:B------:R-:W2:Y:S01]  /*14b00*/  LDSM.16.M88.4 R4, [R213+0x2800] ;  /* 0x00280000d504783b */ /* 0x000ea20000000200 */
[----:B------:R-:W-:Y:S04]  /*14b10*/  DEPBAR.LE SB0, 0x0 ;  /* 0x000080000000791a */ /* 0x000fe80000000000 */
[----:B------:R-:W-:Y:S02]  /*14b20*/  FMUL.FTZ R50, R50, c[0x0][0x320] ;  /* 0x0000c80032327a20 */ /* 0x000fe40000410000 */
[----:B------:R-:W-:Y:S01]  /*14b30*/  FMUL.FTZ R58, R58, c[0x0][0x320] ;  /* 0x0000c8003a3a7a20 */ /* 0x000fe20000410000 */
[----:B------:R-:W2:Y:S01]  /*14b40*/  MUFU.TANH R13, R21 ;  /* 0x00000015000d7308 */ /* 0x000ea20000002400 */
[----:B------:R-:W-:Y:S01]  /*14b50*/  BAR.SYNC.DEFER_BLOCKING 0x0 ;  /* 0x0000000000007b1d */ /* 0x000fe20000010000 */
[-C--:B-1----:R-:W-:Y:S05]  /*14b60*/  HMMA.16816.F32 R68, R172, R8.reuse, R68 ;  /* 0x00000008ac44723c */ /* 0x082fea0000001844 */
[----:B------:R-:W-:Y:S02]  /*14b70*/  FMUL.FTZ R52, R52, c[0x0][0x320] ;  /* 0x0000c80034347a20 */ /* 0x000fe40000410000 */
[----:B------:R-:W-:Y:S01]  /*14b80*/  FMUL.FTZ R53, R53, c[0x0][0x320] ;  /* 0x0000c80035357a20 */ /* 0x000fe20000410000 */
[----:B------:R1:W1:Y:S01]  /*14b90*/  MUFU.TANH R180, R58 ;  /* 0x0000003a00b47308 */ /* 0x0002620000002400 */
[C---:B------:R-:W-:Y:S04]  /*14ba0*/  HMMA.16816.F32 R72, R188.reuse, R8, R72 ;  /* 0x00000008bc48723c */ /* 0x040fe80000001848 */
[----:B------:R-:W-:Y:S02]  /*14bb0*/  FMUL.FTZ R54, R54, c[0x0][0x320] ;  /* 0x0000c80036367a20 */ /* 0x000fe40000410000 */
[----:B------:R-:W-:Y:S02]  /*14bc0*/  FMUL.FTZ R55, R55, c[0x0][0x320] ;  /* 0x0000c80037377a20 */ /* 0x000fe40000410000 */
[-C--:B------:R-:W-:Y:S01]  /*14bd0*/  HMMA.16816.F32 R76, R188, R10.reuse, R76 ;  /* 0x0000000abc4c723c */ /* 0x080fe2000000184c */
[----:B------:R3:W3:Y:S03]  /*14be0*/  MUFU.TANH R194, R22 ;  /* 0x0000001600c27308 */ /* 0x0006e60000002400 */
[----:B------:R-:W-:Y:S02]  /*14bf0*/  FMUL.FTZ R56, R56, c[0x0][0x320] ;  /* 0x0000c80038387a20 */ /* 0x000fe40000410000 */
[----:B------:R-:W-:Y:S02]  /*14c00*/  FMUL.FTZ R57, R57, c[0x0][0x320] ;  /* 0x0000c80039397a20 */ /* 0x000fe40000410000 */
[C---:B------:R-:W-:Y:S03]  /*14c10*/  HMMA.16816.F32 R80, R172.reuse, R10, R80 ;  /* 0x0000000aac50723c */ /* 0x040fe60000001850 */
[----:B------:R3:W3:Y:S01]  /*14c20*/  MUFU.TANH R186, R23 ;  /* 0x0000001700ba7308 */ /* 0x0006e20000002400 */
[----:B------:R-:W-:Y:S02]  /*14c30*/  FMUL.FTZ R59, R59, c[0x0][0x320] ;  /* 0x0000c8003b3b7a20 */ /* 0x000fe40000410000 */
[----:B------:R-:W-:Y:S01]  /*14c40*/  FMUL.FTZ R60, R60, c[0x0][0x320] ;  /* 0x0000c8003c3c7a20 */ /* 0x000fe20000410000 */
[----:B-1----:R-:W3:Y:S01]  /*14c50*/  LDL R58, [R1] ;  /* 0x00000000013a7983 */ /* 0x002ee20000100800 */
[-C--:B--2---:R-:W-:Y:S04]  /*14c60*/  HMMA.16816.F32 R84, R172, R4.reuse, R84 ;  /* 0x00000004ac54723c */ /* 0x084fe80000001854 */
[----:B------:R-:W-:Y:S01]  /*14c70*/  FMUL.FTZ R61, R61, c[0x0][0x320] ;  /* 0x0000c8003d3d7a20 */ /* 0x000fe20000410000 */
[----:B------:R1:W2:Y:S01]  /*14c80*/  MUFU.TANH R207, R24 ;  /* 0x0000001800cf7308 */ /* 0x0002a20000002400 */
[----:B------:R-:W-:Y:S02]  /*14c90*/  FMUL.FTZ R63, R63, c[0x0][0x320] ;  /* 0x0000c8003f3f7a20 */ /* 0x000fe40000410000 */
[C---:B------:R-:W-:Y:S04]  /*14ca0*/  HMMA.16816.F32 R88, R188.reuse, R4, R88 ;  /* 0x00000004bc58723c */ /* 0x040fe80000001858 */
[----:B------:R-:W-:Y:S02]  /*14cb0*/  FMUL.FTZ R64, R64, c[0x0][0x320] ;  /* 0x0000c80040407a20 */ /* 0x000fe40000410000 */
[----:B------:R-:W-:Y:S01]  /*14cc0*/  FMUL.FTZ R65, R65, c[0x0][0x320] ;  /* 0x0000c80041417a20 */ /* 0x000fe20000410000 */
[----:B------:R1:W1:Y:S01]  /*14cd0*/  MUFU.TANH R206, R25 ;  /* 0x0000001900ce7308 */ /* 0x0002620000002400 */
[-C--:B------:R-:W-:Y:S04]  /*14ce0*/  HMMA.16816.F32 R92, R188, R6.reuse, R92 ;  /* 0x00000006bc5c723c */ /* 0x080fe8000000185c */
[----:B------:R-:W-:Y:S02]  /*14cf0*/  FMUL.FTZ R66, R66, c[0x0][0x320] ;  /* 0x0000c80042427a20 */ /* 0x000fe40000410000 */
[----:B------:R-:W-:Y:S02]  /*14d00*/  FMUL.FTZ R67, R67, c[0x0][0x320] ;  /* 0x0000c80043437a20 */ /* 0x000fe40000410000 */
[----:B------:R-:W-:Y:S01]  /*14d10*/  HMMA.16816.F32 R96, R172, R6, R96 ;  /* 0x00000006ac60723c */ /* 0x000fe20000001860 */
[----:B------:R1:W1:Y:S03]  /*14d20*/  MUFU.TANH R233, R27 ;  /* 0x0000001b00e97308 */ /* 0x0002660000002400 */
[----:B------:R-:W-:Y:S02]  /*14d30*/  FMUL.FTZ R68, R68, c[0x0][0x320] ;  /* 0x0000c80044447a20 */ /* 0x000fe40000410000 */
[----:B------:R-:W-:Y:S02]  /*14d40*/  FMUL.FTZ R69, R69, c[0x0][0x320] ;  /* 0x0000c80045457a20 */ /* 0x000fe40000410000 */
[----:B------:R-:W-:Y:S03]  /*14d50*/  FMUL.FTZ R70, R70, c[0x0][0x320] ;  /* 0x0000c80046467a20 */ /* 0x000fe60000410000 */
        /* <DEDUP_REMOVED lines=48> */
[----:B------:R1:W1:Y:S10]  /*15060*/  MUFU.TANH R169, R39 ;  /* 0x0000002700a97308 */ /* 0x0002740000002400 */
        /* <DEDUP_REMOVED lines=16> */
[----:B------:R1:W1:Y:S10]  /*15170*/  MUFU.TANH R168, R56 ;  /* 0x0000003800a87308 */ /* 0x0002740000002400 */
[----:B------:R1:W1:Y:S01]  /*15180*/  MUFU.TANH R56, R57 ;  /* 0x0000003900387308 */ /* 0x0002620000002400 */
[C---:B---3--:R-:W-:Y:S09]  /*15190*/  ISETP.GT.AND P0, PT, R225.reuse, R58, PT ;  /* 0x0000003ae100720c */ /* 0x048ff20003f04270 */
[----:B------:R3:W1:Y:S04]  /*151a0*/  MUFU.TANH R179, R59 ;  /* 0x0000003b00b37308 */ /* 0x0006680000002400 */
[----:B------:R-:W-:Y:S02]  /*151b0*/  @P0 MOV R2, R250 ;  /* 0x000000fa00020202 */ /* 0x000fe40000000f00 */
[----:B------:R-:W-:Y:S04]  /*151c0*/  @P0 IADD3 R4, R225, -0x1, RZ ;  /* 0xffffffffe1040810 */ /* 0x000fe80007ffe0ff */
[----:B------:R-:W1:Y:S01]  /*151d0*/  MUFU.TANH R60, R60 ;  /* 0x0000003c003c7308 */ /* 0x000e620000002400 */
[----:B------:R-:W-:Y:S05]  /*151e0*/  @P0 SHF.R.S32.HI R0, RZ, 0x1f, R4 ;  /* 0x0000001fff000819 */ /* 0x000fea0000011404 */
[----:B------:R-:W-:Y:S04]  /*151f0*/  @P0 IMAD R0, R0, c[0x0][0x1e0], RZ ;  /* 0x0000780000000a24 */ /* 0x000fe800078e02ff */
[----:B------:R-:W1:Y:S01]  /*15200*/  MUFU.TANH R61, R61 ;  /* 0x0000003d003d7308 */ /* 0x000e620000002400 */
[C---:B------:R-:W-:Y:S02]  /*15210*/  @P0 IMAD R0, R4.reuse, c[0x0][0x1e4], R0 ;  /* 0x0000790004000a24 */ /* 0x040fe400078e0200 */
[----:B------:R-:W-:Y:S05]  /*15220*/  @P0 IMAD.WIDE.U32 R4, R4, c[0x0][0x1e0], RZ ;  /* 0x0000780004040a25 */ /* 0x000fea00078e00ff */
[----:B------:R-:W-:Y:S02]  /*15230*/  @P0 IADD3 R0, R5, R0, RZ ;  /* 0x0000000005000210 */ /* 0x000fe40007ffe0ff */
[----:B------:R3:W1:Y:S01]  /*15240*/  MUFU.TANH R178, R62 ;  /* 0x0000003e00b27308 */ /* 0x0006620000002400 */
[----:B------:R-:W-:Y:S01]  /*15250*/  @P0 IMAD.WIDE.U32 R2, R4, 0x60, R2 ;  /* 0x0000006004020825 */ /* 0x000fe200078e0002 */
[----:B------:R-:W-:Y:S03]  /*15260*/  MOV R5, R226 ;  /* 0x000000e200057202 */ /* 0x000fe60000000f00 */
[----:B------:R-:W-:Y:S01]  /*15270*/  @P1 IMAD.HI.U32 R4, R226, c[0x0][0x2c8], RZ ;  /* 0x0000b200e2041a27 */ /* 0x000fe200078e00ff */
[----:B------:R-:W-:Y:S03]  /*15280*/  @P0 LEA R6, P2, R2, c[0x0][0x1c8], 0x1 ;  /* 0x0000720002060a11 */ /* 0x000fe600078408ff */
[----:B------:R-:W-:Y:S01]  /*15290*/  @P0 IMAD R0, R0, 0x60, RZ ;  /* 0x0000006000000824 */ /* 0x000fe200078e02ff */
[----:B------:R-:W1:Y:S01]  /*152a0*/  MUFU.TANH R63, R63 ;  /* 0x0000003f003f7308 */ /* 0x000e620000002400 */
[----:B------:R-:W-:Y:S02]  /*152b0*/  @P0 IADD3 R10, P4, R6, UR6, RZ ;  /* 0x00000006060a0c10 */ /* 0x000fe4000ff9e0ff */
[----:B------:R-:W-:Y:S02]  /*152c0*/  @P3 SHF.R.U32.HI R5, RZ, c[0x0][0x2cc], R4 ;  /* 0x0000b300ff053a19 */ /* 0x000fe40000011604 */
[----:B------:R-:W-:Y:S02]  /*152d0*/  @P0 IADD3 R8, P1, R10, UR6, RZ ;  /* 0x000000060a080c10 */ /* 0x000fe4000ff3e0ff */
[----:B------:R-:W-:Y:S01]  /*152e0*/  @P0 IADD3 R0, R3, R0, RZ ;  /* 0x0000000003000210 */ /* 0x000fe20007ffe0ff */
[----:B------:R-:W1:Y:S02]  /*152f0*/  SHFL.IDX PT, R4, R5, RZ, 0x1c1f ;  /* 0x001c1fff05047589 */ /* 0x000e6400000e0000 */
[----:B------:R-:W1:Y:S01]  /*15300*/  MUFU.TANH R64, R64 ;  /* 0x0000004000407308 */ /* 0x000e620000002400 */
[----:B------:R-:W-:Y:S02]  /*15310*/  @P0 LEA.HI.X R7, R2, c[0x0][0x1cc], R0, 0x1, P2 ;  /* 0x0000730002070a11 */ /* 0x000fe400010f0c00 */
[----:B------:R-:W-:Y:S02]  /*15320*/  @P0 IADD3 R2, P3, R8, UR6, RZ ;  /* 0x0000000608020c10 */ /* 0x000fe4000ff7e0ff */
[----:B------:R-:W-:Y:S01]  /*15330*/  @P0 IADD3.X R11, R7, UR7, RZ, P4, !PT ;  /* 0x00000007070b0c10 */ /* 0x000fe2000a7fe4ff */
[----:B------:R-:W-:Y:S01]  /*15340*/  @!PT LDS RZ, [RZ] ;  /* 0x00000000fffff984 */ /* 0x000fe20000000800 */
[----:B------:R-:W-:Y:S01]  /*15350*/  @!PT LDS RZ, [RZ] ;  /* 0x00000000fffff984 */ /* 0x000fe20000000800 */
[----:B------:R1:W-:Y:S03]  /*15360*/  @P0 LDGSTS.E.BYPASS.LTC128B.128 [R227+0x3100], [R6.64], !P6 ;  /* 0x0310000006e30fae */ /* 0x0003e6000f101d4c */
[----:B------:R-:W-:Y:S01]  /*15370*/  @P0 IADD3.X R9, R11, UR7, RZ, P1, !PT ;  /* 0x000000070b090c10 */ /* 0x000fe20008ffe4ff */
[----:B------:R-:W2:Y:S03]  /*15380*/  MUFU.TANH R65, R65 ;  /* 0x0000004100417308 */ /* 0x000ea60000002400 */
[----:B------:R-:W-:Y:S01]  /*15390*/  @P0 IADD3.X R3, R9, UR7, RZ, P3, !PT ;  /* 0x0000000709030c10 */ /* 0x000fe20009ffe4ff */
[----:B------:R3:W-:Y:S06]  /*153a0*/  @P0 LDGSTS.E.BYPASS.LTC128B.128 [R227+0x3900], [R10.64], !P6 ;  /* 0x039000000ae30fae */ /* 0x0007ec000f101d4c */
[----:B------:R-:W2:Y:S02]  /*153b0*/  MUFU.TANH R66, R66 ;  /* 0x0000004200427308 */ /* 0x000ea40000002400 */
[----:B------:R2:W-:Y:S08]  /*153c0*/  @P0 LDGSTS.E.BYPASS.LTC128B.128 [R227+0x4100], [R8.64], !P6 ;  /* 0x0410000008e30fae */ /* 0x0005f0000f101d4c */
[----:B------:R-:W3:Y:S01]  /*153d0*/  MUFU.TANH R67, R67 ;  /* 0x0000004300437308 */ /* 0x000ee20000002400 */
[----:B------:R3:W-:Y:S01]  /*153e0*/  @P0 LDGSTS.E.BYPASS.LTC128B.128 [R227+0x4900], [R2.64], !P6 ;  /* 0x0490000002e30fae */ /* 0x0007e2000f101d4c */
[----:B-1----:R-:W-:Y:S04]  /*153f0*/  @P0 IADD3 R6, P2, R2, UR6, RZ ;  /* 0x0000000602060c10 */ /* 0x002fe8000ff5e0ff */
[----:B------:R-:W-:Y:S04]  /*15400*/  @P0 IADD3.X R7, R3, UR7, RZ, P2, !PT ;  /* 0x0000000703070c10 */ /* 0x000fe800097fe4ff */
[----:B------:R-:W1:Y:S01]  /*15410*/  MUFU.TANH R68, R68 ;  /* 0x0000004400447308 */ /* 0x000e620000002400 */
[----:B------:R4:W-:Y:S01]  /*15420*/  @P0 LDGSTS.E.BYPASS.LTC128B.128 [R227+0x5100], [R6.64], !P6 ;  /* 0x0510000006e30fae */ /* 0x0009e2000f101d4c */
[----:B--2---:R-:W-:Y:S08]  /*15430*/  @P0 IADD3 R8, P1, R6, UR6, RZ ;  /* 0x0000000606080c10 */ /* 0x004ff0000ff3e0ff */
[----:B------:R-:W2:Y:S01]  /*15440*/  MUFU.TANH R69, R69 ;  /* 0x0000004500457308 */ /* 0x000ea20000002400 */
[----:B------:R-:W-:Y:S05]  /*15450*/  @P0 IADD3.X R9, R7, UR7, RZ, P1, !PT ;  /* 0x0000000707090c10 */ /* 0x000fea0008ffe4ff */
[----:B------:R1:W-:Y:S01]  /*15460*/  @P0 LDGSTS.E.BYPASS.LTC128B.128 [R227+0x5900], [R8.64], !P6 ;  /* 0x0590000008e30fae */ /* 0x0003e2000f101d4c */
[----:B---3--:R-:W-:Y:S03]  /*15470*/  IMAD R3, R225, -0x60, RZ ;  /* 0xffffffa0e1037824 */ /* 0x008fe600078e02ff */
[----:B------:R-:W3:Y:S01]  /*15480*/  MUFU.TANH R70, R70 ;  /* 0x0000004600467308 */ /* 0x000ee20000002400 */
[----:B------:R-:W-:Y:S03]  /*15490*/  PLOP3.LUT P0, PT, PT, PT, UP1, 0x40, 0x0 ;  /* 0x000000000000781c */ /* 0x000fe60003f0e818 */
[----:B------:R-:W0:Y:S01]  /*154a0*/  LDGDEPBAR ;  /* 0x00000000000079af */ /* 0x000e220000000000 */
[C---:B----4-:R-:W-:Y:S05]  /*154b0*/  IADD3 R7, -R14.reuse, 0x1, R3 ;  /* 0x000000010e077810 */ /* 0x050fea0007ffe103 */
[----:B------:R-:W4:Y:S01]  /*154c0*/  MUFU.TANH R71, R71 ;  /* 0x0000004700477308 */ /* 0x000f220000002400 */
[----:B------:R-:W-:Y:S04]  /*154d0*/  IADD3 R7, R7, c[0x0][0x1d0], RZ ;  /* 0x0000740007077a10 */ /* 0x000fe80007ffe0ff */
[----:B------:R-:W-:Y:S05]  /*154e0*/  IADD3 R7, R7, -c[0x0][0x168], RZ ;  /* 0x80005a0007077a10 */ /* 0x000fea0007ffe0ff */
[----:B------:R-:W2:Y:S01]  /*154f0*/  MUFU.TANH R72, R72 ;  /* 0x0000004800487308 */ /* 0x000ea20000002400 */
[C---:B------:R-:W-:Y:S02]  /*15500*/  IADD3 R6, R7.reuse, c[0x0][0x328], RZ ;  /* 0x0000ca0007067a10 */ /* 0x040fe40007ffe0ff */
[----:B------:R-:W-:Y:S02]  /*15510*/  IADD3 R7, R7, UR10, RZ ;  /* 0x0000000a07077c10 */ /* 0x000fe4000fffe0ff */
[----:B-1----:R-:W-:Y:S02]  /*15520*/  IADD3 R8, -R14, R3, RZ ;  /* 0x000000030e087210 */ /* 0x002fe40007ffe1ff */
[-C--:B------:R-:W-:Y:S02]  /*15530*/  IADD3 R2, R6, R4.reuse, RZ ;  /* 0x0000000406027210 */ /* 0x080fe40007ffe0ff */
[----:B------:R-:W-:Y:S01]  /*15540*/  IADD3 R0, R7, R4, RZ ;  /* 0x0000000407007210 */ /* 0x000fe20007ffe0ff */
        /* <DEDUP_REMOVED lines=42> */
.L_x_507:
[----:B------:R-:W-:Y:S04]  /*157f0*/  MOV R9, c[0x0][0x32c] ;  /* 0x0000cb0000097a02 */ /* 0x000fe80000000f00 */
[----:B------:R-:W-:Y:S11]  /*15800*/  ISETP.NE.AND P0, PT, R9, 0x1, PT ;  /* 0x000000010900780c */ /* 0x000ff60003f05270 */
[----:B------:R-:W-:Y:S02]  /*15810*/  @!UPT UIADD3 URZ, URZ, URZ, URZ ;  /* 0x0000003f3f3ff290 */ /* 0x000fe4000fffe03f */
[----:B------:R-:W-:Y:S05]  /*15820*/  @P0 IMAD.HI.U32 R9, R4, c[0x0][0x330], RZ ;  /* 0x0000cc0004090a27 */ /* 0x000fea00078e00ff */
[----:B------:R-:W-:Y:S02]  /*15830*/  @P0 SHF.R.U32.HI R4, RZ, c[0x0][0x334], R9 ;  /* 0x0000cd00ff040a19 */ /* 0x000fe40000011609 */
.L_x_508:
[----:B------:R-:W-:Y:S05]  /*15840*/  BSYNC B0 ;  /* 0x0000000000007941 */ /* 0x000fea0003800000 */
.L_x_506:
[----:B------:R-:W-:Y:S05]  /*15850*/  IMAD R4, R4, c[0x0][0x32c], R8 ;  /* 0x0000cb0004047a24 */ /* 0x000fea00078e0208 */
[----:B------:R-:W-:Y:S02]  /*15860*/  IADD3 R9, R4, c[0x0][0x32c], RZ ;  /* 0x0000cb0004097a10 */ /* 0x000fe40007ffe0ff */
[----:B------:R-:W-:Y:S02]  /*15870*/  IMNMX R0, R0, R4, !PT ;  /* 0x0000000400007217 */ /* 0x000fe40007800200 */
[----:B------:R-:W-:Y:S02]  /*15880*/  IMNMX R2, R2, R9, PT ;  /* 0x0000000902027217 */ /* 0x000fe40003800200 */
.L_x_505:
        /* <DEDUP_REMOVED lines=43> */
[----:B-1----:R-:W-:Y:S02]  /*15b40*/  FSEL R90, R37, -INF , !P0 ;  /* 0xff800000255a7808 */ /* 0x002fe40004000000 */
        /* <DEDUP_REMOVED lines=90> */
.L_x_511:
[----:B------:R-:W-:Y:S04]  /*160f0*/  MOV R26, c[0x0][0x32c] ;  /* 0x0000cb00001a7a02 */ /* 0x000fe80000000f00 */
[----:B------:R-:W-:Y:S11]  /*16100*/  ISETP.NE.AND P0, PT, R26, 0x1, PT ;  /* 0x000000011a00780c */ /* 0x000ff60003f05270 */
[----:B------:R-:W-:Y:S02]  /*16110*/  @!UPT UIADD3 URZ, URZ, URZ, URZ ;  /* 0x0000003f3f3ff290 */ /* 0x000fe4000fffe03f */
[----:B------:R-:W-:Y:S05]  /*16120*/  @P0 IMAD.HI.U32 R26, R3, c[0x0][0x330], RZ ;  /* 0x0000cc00031a0a27 */ /* 0x000fea00078e00ff */
[----:B------:R-:W-:Y:S02]  /*16130*/  @P0 SHF.R.U32.HI R3, RZ, c[0x0][0x334], R26 ;  /* 0x0000cd00ff030a19 */ /* 0x000fe4000001161a */
.L_x_512:
[----:B------:R-:W-:Y:S05]  /*16140*/  BSYNC B0 ;  /* 0x0000000000007941 */ /* 0x000fea0003800000 */
.L_x_510:
[----:B------:R-:W-:Y:S05]  /*16150*/  IMAD R3, R3, c[0x0][0x32c], R8 ;  /* 0x0000cb0003037a24 */ /* 0x000fea00078e0208 */
[----:B------:R-:W-:Y:S02]  /*16160*/  IADD3 R26, R3, c[0x0][0x32c], RZ ;  /* 0x0000cb00031a7a10 */ /* 0x000fe40007ffe0ff */
[----:B------:R-:W-:Y:S02]  /*16170*/  IMNMX R0, R0, R3, !PT ;  /* 0x0000000300007217 */ /* 0x000fe40007800200 */
[----:B------:R-:W-:Y:S02]  /*16180*/  IMNMX R2, R2, R26, PT ;  /* 0x0000001a02027217 */ /* 0x000fe40003800200 */
.L_x_509:
        /* <DEDUP_REMOVED lines=111> */
.L_x_515:
[----:B------:R-:W-:Y:S04]  /*16880*/  MOV R26, c[0x0][0x32c] ;  /* 0x0000cb00001a7a02 */ /* 0x000fe80000000f00 */
[----:B------:R-:W-:Y:S11]  /*16890*/  ISETP.NE.AND P0, PT, R26, 0x1, PT ;  /* 0x000000011a00780c */ /* 0x000ff60003f05270 */
[----:B------:R-:W-:Y:S02]  /*168a0*/  @!UPT UIADD3 URZ, URZ, URZ, URZ ;  /* 0x0000003f3f3ff290 */ /* 0x000fe4000fffe03f */
[----:B------:R-:W-:Y:S05]  /*168b0*/  @P0 IMAD.HI.U32 R26, R3, c[0x0][0x330], RZ ;  /* 0x0000cc00031a0a27 */ /* 0x000fea00078e00ff */
[----:B------:R-:W-:Y:S02]  /*168c0*/  @P0 SHF.R.U32.HI R3, RZ, c[0x0][0x334], R26 ;  /* 0x0000cd00ff030a19 */ /* 0x000fe4000001161a */
.L_x_516:
[----:B------:R-:W-:Y:S05]  /*168d0*/  BSYNC B0 ;  /* 0x0000000000007941 */ /* 0x000fea0003800000 */
.L_x_514:
[----:B------:R-:W-:Y:S05]  /*168e0*/  IMAD R3, R3, c[0x0][0x32c], R8 ;  /* 0x0000cb0003037a24 */ /* 0x000fea00078e0208 */
[----:B------:R-:W-:Y:S02]  /*168f0*/  IADD3 R26, R3, c[0x0][0x32c], RZ ;  /* 0x0000cb00031a7a10 */ /* 0x000fe40007ffe0ff */
[----:B------:R-:W-:Y:S02]  /*16900*/  IMNMX R0, R0, R3, !PT ;  /* 0x0000000300007217 */ /* 0x000fe40007800200 */
[----:B------:R-:W-:Y:S02]  /*16910*/  IMNMX R2, R2, R26, PT ;  /* 0x0000001a02027217 */ /* 0x000fe40003800200 */
.L_x_513:
        /* <DEDUP_REMOVED lines=111> */
.L_x_519:
[----:B------:R-:W-:Y:S04]  /*17010*/  MOV R5, c[0x0][0x32c] ;  /* 0x0000cb0000057a02 */ /* 0x000fe80000000f00 */
[----:B------:R-:W-:Y:S11]  /*17020*/  ISETP.NE.AND P0, PT, R5, 0x1, PT ;  /* 0x000000010500780c */ /* 0x000ff60003f05270 */
[----:B------:R-:W-:Y:S02]  /*17030*/  @!UPT UIADD3 URZ, URZ, URZ, URZ ;  /* 0x0000003f3f3ff290 */ /* 0x000fe4000fffe03f */
[----:B------:R-:W-:Y:S05]  /*17040*/  @P0 IMAD.HI.U32 R5, R3, c[0x0][0x330], RZ ;  /* 0x0000cc0003050a27 */ /* 0x000fea00078e00ff */
[----:B------:R-:W-:Y:S02]  /*17050*/  @P0 SHF.R.U32.HI R3, RZ, c[0x0][0x334], R5 ;  /* 0x0000cd00ff030a19 */ /* 0x000fe40000011605 */
.L_x_520:
[----:B------:R-:W-:Y:S05]  /*17060*/  BSYNC B0 ;  /* 0x0000000000007941 */ /* 0x000fea0003800000 */
.L_x_518:
[----:B------:R-:W-:Y:S05]  /*17070*/  IMAD R8, R3, c[0x0][0x32c], R8 ;  /* 0x0000cb0003087a24 */ /* 0x000fea00078e0208 */
[----:B------:R-:W-:Y:S02]  /*17080*/  IADD3 R3, R8, c[0x0][0x32c], RZ ;  /* 0x0000cb0008037a10 */ /* 0x000fe40007ffe0ff */
[----:B------:R-:W-:Y:S02]  /*17090*/  IMNMX R0, R0, R8, !PT ;  /* 0x0000000800007217 */ /* 0x000fe40007800200 */
[----:B------:R-:W-:Y:S02]  /*170a0*/  IMNMX R2, R2, R3, PT ;  /* 0x0000000302027217 */ /* 0x000fe40003800200 */
.L_x_517:
        /* <DEDUP_REMOVED lines=24> */
[----:B------:R-:W-:Y:S02]  /*17230*/  MOV R52, R58 ;  /* 0x0000003a00347202 */ /* 0x000fe40000000f00 */
        /* <DEDUP_REMOVED lines=81> */
[----:B------:R-:W-:Y:S02]  /*17750*/  ISETP.LT.OR P0, PT, R2, 0x32, P0 ;  /* 0x000000320200780c */ /* 0x000fe40000701670 */
[----:B------:R-:W-:Y:S02]  /*17760*/  MOV R80, R52 ;  /* 0x0000003400507202 */ /* 0x000fe40000000f00 */
[----:B------:R-:W-:Y:S02]  /*17770*/  FSEL R179, R179, -INF , !P0 ;  /* 0xff800000b3b37808 */ /* 0x000fe40004000000 */
[----:B------:R-:W-:Y:S01]  /*17780*/  ISETP.NE.AND P0, PT, R12, RZ, PT ;  /* 0x000000ff0c00720c */ /* 0x000fe20003f05270 */
[----:B------:R-:W-:Y:S03]  /*17790*/  IMAD.MOV.U32 R249, RZ, RZ, R80 ;  /* 0x000000fffff97224 */ /* 0x000fe600078e0050 */
        /* <DEDUP_REMOVED lines=55> */
[----:B------:R-:W-:Y:S02]  /*17b10*/  FMNMX.FTZ R6, R168, R6, !PT ;  /* 0x00000006a8067209 */ /* 0x000fe40007810000 */
[----:B------:R-:W-:Y:S02]  /*17b20*/  ISETP.NE.AND P3, PT, R9, RZ, PT ;  /* 0x000000ff0900720c */ /* 0x000fe40003f65270 */
[C---:B------:R-:W-:Y:S02]  /*17b30*/  ISETP.GT.AND P4, PT, R0.reuse, 0x59, !P4 ;  /* 0x000000590000780c */ /* 0x040fe40006784270 */
[----:B------:R-:W-:Y:S01]  /*17b40*/  ISETP.GT.AND P3, PT, R0, 0x50, !P3 ;  /* 0x000000500000780c */ /* 0x000fe20005f64270 */
[----:B------:R2:W3:Y:S01]  /*17b50*/  MUFU.EX2 R87, R3 ;  /* 0x0000000300577308 */ /* 0x0004e20000000800 */
[----:B------:R-:W-:Y:S02]  /*17b60*/  FMNMX.FTZ R4, R189, R4, !PT ;  /* 0x00000004bd047209 */ /* 0x000fe40007810000 */
[----:B------:R-:W-:Y:S02]  /*17b70*/  ISETP.NE.AND P1, PT, R10, RZ, PT ;  /* 0x000000ff0a00720c */ /* 0x000fe40003f25270 */
[----:B------:R-:W-:Y:S02]  /*17b80*/  FMNMX.FTZ R4, R191, R4, !PT ;  /* 0x00000004bf047209 */ /* 0x000fe40007810000 */
[----:B------:R-:W-:Y:S02]  /*17b90*/  ISETP.GT.AND P0, PT, R0, 0x49, !P1 ;  /* 0x000000490000780c */ /* 0x000fe40004f04270 */
[----:B------:R-:W-:Y:S02]  /*17ba0*/  FMNMX.FTZ R4, R202, R4, !PT ;  /* 0x00000004ca047209 */ /* 0x000fe40007810000 */
[----:B------:R-:W-:Y:S02]  /*17bb0*/  FSETP.NEU.FTZ.AND P1, PT, R71, -INF , PT ;  /* 0xff8000004700780b */ /* 0x000fe40003f3d000 */
        /* <DEDUP_REMOVED lines=9> */
[--C-:B--2---:R-:W-:Y:S01]  /*17c50*/  FFMA.FTZ R3, R29, c[0x0][0x2d0], -R75.reuse ;  /* 0x0000b4001d037a23 */ /* 0x104fe2000001084b */
[----:B------:R-:W-:Y:S02]  /*17c60*/  FMNMX.FTZ R4, R237, R4, !PT ;  /* 0x00000004ed047209 */ /* 0x000fe40007810000 */
[C---:B------:R-:W-:Y:S02]  /*17c70*/  ISETP.LT.OR P0, PT, R2.reuse, 0x4a, P0 ;  /* 0x0000004a0200780c */ /* 0x040fe40000701670 */
[----:B------:R-:W-:Y:S02]  /*17c80*/  ISETP.LT.OR P3, PT, R2, 0x51, P3 ;  /* 0x000000510200780c */ /* 0x000fe40001f61670 */
[----:B------:R-:W-:Y:S02]  /*17c90*/  FSEL R183, R79, -INF , !P0 ;  /* 0xff8000004fb77808 */ /* 0x000fe40004000000 */
        /* <DEDUP_REMOVED lines=11> */
[----:B------:R-:W-:Y:S02]  /*17d50*/  ISETP.GT.AND P0, PT, R0, 0x51, !P0 ;  /* 0x000000510000780c */ /* 0x000fe40004704270 */
[----:B------:R-:W-:Y:S02]  /*17d60*/  FMNMX.FTZ R5, R201, R5, !PT ;  /* 0x00000005c9057209 */ /* 0x000fe40007810000 */
[----:B------:R-:W-:Y:S02]  /*17d70*/  ISETP.LT.OR P0, PT, R2, 0x52, P0 ;  /* 0x000000520200780c */ /* 0x000fe40000701670 */
[----:B--2---:R-:W-:Y:S02]  /*17d80*/  FMNMX.FTZ R3, R192, R5, !PT ;  /* 0x00000005c0037209 */ /* 0x004fe40007810000 */
[----:B------:R-:W-:Y:S02]  /*17d90*/  FSEL R195, R91, -INF , !P0 ;  /* 0xff8000005bc37808 */ /* 0x000fe40004000000 */
[----:B------:R-:W-:Y:S01]  /*17da0*/  FMNMX.FTZ R0, R183, R3, !PT ;  /* 0x00000003b7007209 */ /* 0x000fe20007810000 */
[--C-:B------:R-:W-:Y:S01]  /*17db0*/  FFMA.FTZ R3, R33, c[0x0][0x2d0], -R75.reuse ;  /* 0x0000b40021037a23 */ /* 0x100fe2000001084b */
[----:B------:R-:W-:Y:S01]  /*17dc0*/  ISETP.LT.OR P0, PT, R2, 0x5a, P4 ;  /* 0x0000005a0200780c */ /* 0x000fe20002701670 */
[----:B------:R-:W-:Y:S01]  /*17dd0*/  MUFU.EX2 R33, R16 ;  /* 0x0000001000217308 */ /* 0x000fe20000000800 */
[----:B------:R-:W-:Y:S02]  /*17de0*/  FSEL R193, R78, -INF , !P3 ;  /* 0xff8000004ec17808 */ /* 0x000fe40005800000 */
[----:B------:R-:W-:Y:S02]  /*17df0*/  FSEL R73, R57, -INF , !P0 ;  /* 0xff80000039497808 */ /* 0x000fe40004000000 */
[----:B---3--:R-:W-:Y:S02]  /*17e00*/  F2FP.PACK_AB R78, R87, R93 ;  /* 0x0000005d574e723e */ /* 0x008fe400000000ff */
[----:B------:R-:W-:Y:S01]  /*17e10*/  ISETP.LT.OR P3, PT, R2, 0x59, P5 ;  /* 0x000000590200780c */ /* 0x000fe20002f61670 */
[--C-:B------:R-:W-:Y:S01]  /*17e20*/  FFMA.FTZ R2, R37, c[0x0][0x2d0], -R75.reuse ;  /* 0x0000b40025027a23 */ /* 0x100fe2000001084b */
[----:B----4-:R-:W-:Y:S01]  /*17e30*/  FMNMX.FTZ R4, R4, R7, !PT ;  /* 0x0000000704047209 */ /* 0x010fe20007810000 */
[----:B------:R2:W3:Y:S01]  /*17e40*/  MUFU.EX2 R243, R3 ;  /* 0x0000000300f37308 */ /* 0x0004e20000000800 */
[----:B-1----:R-:W-:Y:S02]  /*17e50*/  F2FP.PACK_AB R76, R233, R230 ;  /* 0x000000e6e94c723e */ /* 0x002fe400000000ff */
[----:B------:R-:W-:Y:S01]  /*17e60*/  FSEL R197, R59, -INF , !P3 ;  /* 0xff8000003bc57808 */ /* 0x000fe20005800000 */
[----:B------:R-:W1:Y:S01]  /*17e70*/  SHFL.BFLY PT, R70, R4, 0x1, 0x1f ;  /* 0x0c201f0004467f89 */ /* 0x000e6200000e0000 */
[----:B------:R-:W-:Y:S04]  /*17e80*/  FMNMX.FTZ R0, R193, R0, !PT ;  /* 0x00000000c1007209 */ /* 0x000fe80007810000 */
[----:B------:R-:W-:Y:S01]  /*17e90*/  FMNMX.FTZ R0, R195, R0, !PT ;  /* 0x00000000c3007209 */ /* 0x000fe20007810000 */
[----:B------:R4:W-:Y:S03]  /*17ea0*/  MUFU.EX2 R92, R2 ;  /* 0x00000002005c7308 */ /* 0x0009e60000000800 */
[----:B------:R-:W-:Y:S04]  /*17eb0*/  FMNMX.FTZ R0, R197, R0, !PT ;  /* 0x00000000c5007209 */ /* 0x000fe80007810000 */
[----:B------:R-:W-:Y:S03]  /*17ec0*/  FMNMX.FTZ R0, R73, R0, !PT ;  /* 0x0000000049007209 */ /* 0x000fe60007810000 */
[----:B------:R-:W-:Y:S01]  /*17ed0*/  MUFU.EX2 R57, R12 ;  /* 0x0000000c00397308 */ /* 0x000fe20000000800 */
[--C-:B--2---:R-:W-:Y:S01]  /*17ee0*/  FFMA.FTZ R3, R38, c[0x0][0x2d0], -R75.reuse ;  /* 0x0000b40026037a23 */ /* 0x104fe2000001084b */
[----:B---3--:R-:W-:Y:S02]  /*17ef0*/  F2FP.PACK_AB R77, R243, R86 ;  /* 0x00000056f34d723e */ /* 0x008fe400000000ff */
[----:B-1----:R-:W-:Y:S06]  /*17f00*/  FMNMX.FTZ R70, R4, R70, !PT ;  /* 0x0000004604467209 */ /* 0x002fec0007810000 */
[----:B------:R1:W2:Y:S01]  /*17f10*/  MUFU.EX2 R89, R3 ;  /* 0x0000000300597308 */ /* 0x0002a20000000800 */
[C---:B------:R-:W-:Y:S01]  /*17f20*/  FSETP.NEU.FTZ.AND P0, PT, R70.reuse, -INF , PT ;  /* 0xff8000004600780b */ /* 0x040fe20003f1d000 */
[----:B------:R-:W-:Y:S01]  /*17f30*/  FMUL.FTZ R96, R70, c[0x0][0x2d0] ;  /* 0x0000b40046607a20 */ /* 0x000fe20000410000 */
[----:B----4-:R-:W3:Y:S04]  /*17f40*/  SHFL.BFLY PT, R2, R0, 0x2, 0x1f ;  /* 0x0c401f0000027f89 */ /* 0x010ee800000e0000 */
[----:B------:R-:W-:Y:S05]  /*17f50*/  FSEL R96, R96, RZ, P0 ;  /* 0x000000ff60607208 */ /* 0x000fea0000000000 */
[--C-:B------:R-:W-:Y:S02]  /*17f60*/  FFMA.FTZ R4, R36, c[0x0][0x2d0], -R96.reuse ;  /* 0x0000b40024047a23 */ /* 0x100fe40000010860 */
[--C-:B------:R-:W-:Y:S02]  /*17f70*/  FFMA.FTZ R32, R45, c[0x0][0x2d0], -R96.reuse ;  /* 0x0000b4002d207a23 */ /* 0x100fe40000010860 */
[----:B------:R-:W-:Y:S01]  /*17f80*/  MUFU.EX2 R248, R4 ;  /* 0x0000000400f87308 */ /* 0x000fe20000000800 */
[--C-:B-1----:R-:W-:Y:S01]  /*17f90*/  FFMA.FTZ R3, R26, c[0x0][0x2d0], -R96.reuse ;  /* 0x0000b4001a037a23 */ /* 0x102fe20000010860 */
[----:B--2---:R-:W-:Y:S08]  /*17fa0*/  F2FP.PACK_AB R79, R89, R92 ;  /* 0x0000005c594f723e */ /* 0x004ff000000000ff */
[----:B------:R1:W-:Y:S02]  /*17fb0*/  MUFU.EX2 R85, R3 ;  /* 0x0000000300557308 */ /* 0x0003e40000000800 */
[--C-:B-1----:R-:W-:Y:S02]  /*17fc0*/  FFMA.FTZ R3, R28, c[0x0][0x2d0], -R96.reuse ;  /* 0x0000b4001c037a23 */ /* 0x102fe40000010860 */
[----:B------:R-:W-:Y:S06]  /*17fd0*/  FFMA.FTZ R28, R47, c[0x0][0x2d0], -R75 ;  /* 0x0000b4002f1c7a23 */ /* 0x000fec000001084b */
[----:B------:R1:W2:Y:S02]  /*17fe0*/  MUFU.EX2 R246, R3 ;  /* 0x0000000300f67308 */ /* 0x0002a40000000800 */
[----:B-1----:R-:W-:Y:S01]  /*17ff0*/  FFMA.FTZ R3, R35, c[0x0][0x2d0], -R96 ;  /* 0x0000b40023037a23 */ /* 0x002fe20000010860 */
[----:B--2---:R-:W-:Y:S07]  /*18000*/  F2FP.PACK_AB R64, R246, R85 ;  /* 0x00000055f640723e */ /* 0x004fee00000000ff */
[----:B------:R3:W-:Y:S02]  /*18010*/  MUFU.EX2 R53, R3 ;  /* 0x0000000300357308 */ /* 0x0007e40000000800 */
[----:B---3--:R-:W-:Y:S01]  /*18020*/  FMNMX.FTZ R3, R0, R2, !PT ;  /* 0x0000000200037209 */ /* 0x008fe20007810000 */
[----:B------:R-:W-:Y:S01]  /*18030*/  FFMA.FTZ R2, R39, c[0x0][0x2d0], -R74 ;  /* 0x0000b40027027a23 */ /* 0x000fe2000001084a */
[----:B------:R-:W-:Y:S01]  /*18040*/  FSEL R0, R72, RZ, P2 ;  /* 0x000000ff48007208 */ /* 0x000fe20001000000 */
[----:B------:R-:W-:Y:S05]  /*18050*/  LDSM.16.MT88.4 R36, [R212+0x100] ;  /* 0x00010000d424783b */ /* 0x000fea0000004200 */
[----:B------:R1:W-:Y:S01]  /*18060*/  MUFU.EX2 R81, R2 ;  /* 0x0000000200517308 */ /* 0x0003e20000000800 */
[----:B------:R-:W-:Y:S04]  /*18070*/  FADD.FTZ R0, -R0, R100 ;  /* 0x0000006400007221 */ /* 0x000fe80000010100 */
[----:B------:R-:W-:Y:S01]  /*18080*/  FMUL.FTZ R0, R0, c[0x0][0x2d0] ;  /* 0x0000b40000007a20 */ /* 0x000fe20000410000 */
[----:B------:R-:W2:Y:S04]  /*18090*/  SHFL.BFLY PT, R4, R3, 0x1, 0x1f ;  /* 0x0c201f0003047f89 */ /* 0x000ea800000e0000 */
[----:B------:R3:W4:Y:S01]  /*180a0*/  MUFU.EX2 R69, R0 ;  /* 0x0000000000457308 */ /* 0x0007220000000800 */
[----:B-1----:R-:W-:Y:S05]  /*180b0*/  FSEL R2, R71, RZ, P1 ;  /* 0x000000ff47027208 */ /* 0x002fea0000800000 */
[----:B------:R-:W-:Y:S01]  /*180c0*/  FADD.FTZ R2, -R2, R101 ;  /* 0x0000006502027221 */ /* 0x000fe20000010100 */
[----:B--2---:R-:W-:Y:S03]  /*180d0*/  FMNMX.FTZ R3, R3, R4, !PT ;  /* 0x0000000403037209 */ /* 0x004fe60007810000 */
[----:B------:R-:W-:Y:S01]  /*180e0*/  FMUL.FTZ R2, R2, c[0x0][0x2d0] ;  /* 0x0000b40002027a20 */ /* 0x000fe20000410000 */
[----:B---3--:R-:W-:Y:S01]  /*180f0*/  FSEL R0, R70, RZ, P0 ;  /* 0x000000ff46007208 */ /* 0x008fe20000000000 */
[----:B----4-:R-:W-:Y:S01]  /*18100*/  FMUL.FTZ R5, R69, R105 ;  /* 0x0000006945057220 */ /* 0x010fe20000410000 */
[----:B------:R-:W-:Y:S01]  /*18110*/  MOV R105, R89 ;  /* 0x0000005900697202 */ /* 0x000fe20000000f00 */
[----:B------:R-:W1:Y:S01]  /*18120*/  MUFU.EX2 R68, R2 ;  /* 0x0000000200447308 */ /* 0x000e620000000800 */
[C---:B------:R-:W-:Y:S01]  /*18130*/  FMUL.FTZ R97, R3.reuse, c[0x0][0x2d0] ;  /* 0x0000b40003617a20 */ /* 0x040fe20000410000 */
[----:B------:R-:W-:Y:S01]  /*18140*/  FSETP.NEU.FTZ.AND P0, PT, R3, -INF , PT ;  /* 0xff8000000300780b */ /* 0x000fe20003f1d000 */
[----:B------:R-:W-:Y:S02]  /*18150*/  FADD.FTZ R0, -R0, R102 ;  /* 0x0000006600007221 */ /* 0x000fe40000010100 */
[----:B------:R-:W-:Y:S01]  /*18160*/  FMUL.FTZ R16, R69, R116 ;  /* 0x0000007445107220 */ /* 0x000fe20000410000 */
[----:B------:R-:W-:Y:S01]  /*18170*/  FSEL R97, R97, RZ, P0 ;  /* 0x000000ff61617208 */ /* 0x000fe20000000000 */
[----:B------:R-:W-:Y:S01]  /*18180*/  FMUL.FTZ R0, R0, c[0x0][0x2d0] ;  /* 0x0000b40000007a20 */ /* 0x000fe20000410000 */
[----:B------:R-:W-:Y:S01]  /*18190*/  MOV R116, R230 ;  /* 0x000000e600747202 */ /* 0x000fe20000000f00 */
[----:B------:R-:W-:Y:S02]  /*181a0*/  FMUL.FTZ R17, R69, R117 ;  /* 0x0000007545117220 */ /* 0x000fe40000410000 */
[----:B------:R2:W3:Y:S01]  /*181b0*/  MUFU.EX2 R2, R0 ;  /* 0x0000000000027308 */ /* 0x0004e20000000800 */
[----:B------:R-:W-:Y:S02]  /*181c0*/  FFMA.FTZ R4, R24, c[0x0][0x2d0], -R97 ;  /* 0x0000b40018047a23 */ /* 0x000fe40000010861 */
[----:B------:R-:W-:Y:S02]  /*181d0*/  IMAD.MOV.U32 R117, RZ, RZ, R233 ;  /* 0x000000ffff757224 */ /* 0x000fe400078e00e9 */
[--C-:B------:R-:W-:Y:S02]  /*181e0*/  FFMA.FTZ R58, R58, c[0x0][0x2d0], -R97.reuse ;  /* 0x0000b4003a3a7a23 */ /* 0x100fe40000010861 */
[----:B------:R-:W-:Y:S02]  /*181f0*/  FFMA.FTZ R62, R62, c[0x0][0x2d0], -R97 ;  /* 0x0000b4003e3e7a23 */ /* 0x000fe40000010861 */
[----:B------:R-:W-:Y:S01]  /*18200*/  FFMA.FTZ R24, R44, c[0x0][0x2d0], -R75 ;  /* 0x0000b4002c187a23 */ /* 0x000fe2000001084b */
[----:B------:R4:W-:Y:S01]  /*18210*/  MUFU.EX2 R61, R4 ;  /* 0x00000004003d7308 */ /* 0x0009e20000000800 */
[----:B------:R-:W-:Y:S02]  /*18220*/  FFMA.FTZ R44, R50, c[0x0][0x2d0], -R96 ;  /* 0x0000b400322c7a23 */ /* 0x000fe40000010860 */
[C---:B-1----:R-:W-:Y:S02]  /*18230*/  FMUL.FTZ R7, R68.reuse, R107 ;  /* 0x0000006b44077220 */ /* 0x042fe40000410000 */
[C---:B------:R-:W-:Y:S02]  /*18240*/  FMUL.FTZ R6, R68.reuse, R106 ;  /* 0x0000006a44067220 */ /* 0x040fe40000410000 */
[----:B------:R-:W-:Y:S02]  /*18250*/  IMAD.MOV.U32 R107, RZ, RZ, R53 ;  /* 0x000000ffff6b7224 */ /* 0x000fe400078e0035 */
[----:B------:R-:W-:Y:S01]  /*18260*/  LDSM.16.MT88.4 R52, [R210+0x100] ;  /* 0x00010000d234783b */ /* 0x000fe20000004200 */
[----:B------:R1:W2:Y:S01]  /*18270*/  MUFU.EX2 R30, R24 ;  /* 0x00000018001e7308 */ /* 0x0002a20000000800 */
[----:B------:R-:W-:Y:S01]  /*18280*/  FMUL.FTZ R18, R68, R118 ;  /* 0x0000007644127220 */ /* 0x000fe20000410000 */
[----:B------:R-:W-:Y:S01]  /*18290*/  F2FP.PACK_AB R66, R248, R107 ;  /* 0x0000006bf842723e */ /* 0x000fe200000000ff */
[----:B------:R-:W-:Y:S02]  /*182a0*/  FMUL.FTZ R19, R68, R119 ;  /* 0x0000007744137220 */ /* 0x000fe40000410000 */
[----:B--2---:R-:W-:Y:S02]  /*182b0*/  FFMA.FTZ R0, R8, c[0x0][0x2d0], -R97 ;  /* 0x0000b40008007a23 */ /* 0x004fe40000010861 */
[C---:B------:R-:W-:Y:S02]  /*182c0*/  FMUL.FTZ R35, R68.reuse, R135 ;  /* 0x0000008744237220 */ /* 0x040fe40000410000 */
[----:B------:R-:W-:Y:S01]  /*182d0*/  FMUL.FTZ R50, R68, R150 ;  /* 0x0000009644327220 */ /* 0x000fe20000410000 */
[----:B------:R2:W-:Y:S01]  /*182e0*/  MUFU.EX2 R200, R0 ;  /* 0x0000000000c87308 */ /* 0x0005e20000000800 */
[----:B------:R-:W-:Y:S01]  /*182f0*/  FFMA.FTZ R8, R40, c[0x0][0x2d0], -R75 ;  /* 0x0000b40028087a23 */ /* 0x000fe2000001084b */
[----:B------:R-:W5:Y:S01]  /*18300*/  LDL.LU R150, [R1+0x10] ;  /* 0x0000100001967983 */ /* 0x000f620000300800 */
[----:B------:R-:W-:Y:S02]  /*18310*/  IMAD.MOV.U32 R119, RZ, RZ, R243 ;  /* 0x000000ffff777224 */ /* 0x000fe400078e00f3 */
[--C-:B----4-:R-:W-:Y:S02]  /*18320*/  FFMA.FTZ R4, R25, c[0x0][0x2d0], -R97.reuse ;  /* 0x0000b40019047a23 */ /* 0x110fe40000010861 */
[----:B---3--:R-:W-:Y:S01]  /*18330*/  FMUL.FTZ R9, R2, R109 ;  /* 0x0000006d02097220 */ /* 0x008fe20000410000 */
[----:B------:R-:W-:Y:S01]  /*18340*/  MOV R109, R93 ;  /* 0x0000005d006d7202 */ /* 0x000fe20000000f00 */
[----:B------:R-:W-:Y:S01]  /*18350*/  FMUL.FTZ R34, R68, R134 ;  /* 0x0000008644227220 */ /* 0x000fe20000410000 */
[----:B------:R-:W3:Y:S01]  /*18360*/  MUFU.EX2 R235, R4 ;  /* 0x0000000400eb7308 */ /* 0x000ee20000000800 */
[----:B------:R-:W-:Y:S01]  /*18370*/  MOV R134, R84 ;  /* 0x0000005400867202 */ /* 0x000fe20000000f00 */
[C---:B------:R-:W-:Y:S02]  /*18380*/  FMUL.FTZ R45, R2.reuse, R145 ;  /* 0x00000091022d7220 */ /* 0x040fe40000410000 */
[C---:B------:R-:W-:Y:S02]  /*18390*/  FMUL.FTZ R12, R2.reuse, R112 ;  /* 0x00000070020c7220 */ /* 0x040fe40000410000 */
[C---:B------:R-:W-:Y:S02]  /*183a0*/  FMUL.FTZ R13, R2.reuse, R113 ;  /* 0x00000071020d7220 */ /* 0x040fe40000410000 */
[C---:B-1----:R-:W-:Y:S02]  /*183b0*/  FMUL.FTZ R24, R2.reuse, R124 ;  /* 0x0000007c02187220 */ /* 0x042fe40000410000 */
[----:B------:R1:W4:Y:S01]  /*183c0*/  MUFU.EX2 R31, R8 ;  /* 0x00000008001f7308 */ /* 0x0003220000000800 */
[C---:B------:R-:W-:Y:S02]  /*183d0*/  FMUL.FTZ R25, R2.reuse, R125 ;  /* 0x0000007d02197220 */ /* 0x040fe40000410000 */
[----:B------:R-:W-:Y:S02]  /*183e0*/  FMUL.FTZ R29, R2, R129 ;  /* 0x00000081021d7220 */ /* 0x000fe40000410000 */
[----:B--2---:R-:W-:Y:S02]  /*183f0*/  FFMA.FTZ R0, R22, c[0x0][0x2d0], -R97 ;  /* 0x0000b40016007a23 */ /* 0x004fe40000010861 */
[----:B------:R-:W2:Y:S01]  /*18400*/  LDSM.16.MT88.4 R20, [R209+0x100] ;  /* 0x00010000d114783b */ /* 0x000ea20000004200 */
[----:B------:R-:W-:Y:S02]  /*18410*/  IMAD.MOV.U32 R129, RZ, RZ, R30 ;  /* 0x000000ffff817224 */ /* 0x000fe400078e001e */
[----:B------:R4:W4:Y:S01]  /*18420*/  MUFU.EX2 R244, R0 ;  /* 0x0000000000f47308 */ /* 0x0009220000000800 */
[----:B------:R-:W-:Y:S02]  /*18430*/  FFMA.FTZ R40, R49, c[0x0][0x2d0], -R96 ;  /* 0x0000b40031287a23 */ /* 0x000fe40000010860 */
[----:B------:R-:W-:Y:S01]  /*18440*/  FMUL.FTZ R49, R69, R149 ;  /* 0x0000009545317220 */ /* 0x000fe20000410000 */
[----:B---3--:R-:W-:Y:S01]  /*18450*/  F2FP.PACK_AB R67, R235, R61 ;  /* 0x0000003deb43723e */ /* 0x008fe200000000ff */
[----:B------:R-:W-:Y:S01]  /*18460*/  FFMA.FTZ R4, R41, c[0x0][0x2d0], -R74 ;  /* 0x0000b40029047a23 */ /* 0x000fe2000001084a */
[----:B------:R-:W-:Y:S01]  /*18470*/  MOV R118, R235 ;  /* 0x000000eb00767202 */ /* 0x000fe20000000f00 */
[C---:B------:R-:W-:Y:S02]  /*18480*/  FMUL.FTZ R41, R2.reuse, R141 ;  /* 0x0000008d02297220 */ /* 0x040fe40000410000 */
[----:B------:R-:W-:Y:S01]  /*18490*/  IMAD.MOV.U32 R149, RZ, RZ, R117 ;  /* 0x000000ffff957224 */ /* 0x000fe200078e0075 */
[----:B------:R3:W-:Y:S01]  /*184a0*/  MUFU.EX2 R60, R4 ;  /* 0x00000004003c7308 */ /* 0x0007e20000000800 */
[----:B-1----:R-:W-:Y:S02]  /*184b0*/  FMUL.FTZ R8, R2, R108 ;  /* 0x0000006c02087220 */ /* 0x002fe40000410000 */
[----:B----4-:R-:W-:Y:S02]  /*184c0*/  IMAD.MOV.U32 R125, RZ, RZ, R31 ;  /* 0x000000ffff7d7224 */ /* 0x010fe400078e001f */
[----:B------:R-:W-:Y:S05]  /*184d0*/  IMAD.MOV.U32 R108, RZ, RZ, R92 ;  /* 0x000000ffff6c7224 */ /* 0x000fea00078e005c */
[----:B------:R1:W-:Y:S01]  /*184e0*/  MUFU.EX2 R113, R28 ;  /* 0x0000001c00717308 */ /* 0x0003e20000000800 */
[----:B------:R-:W-:Y:S01]  /*184f0*/  FFMA.FTZ R92, R95, c[0x0][0x2d0], -R75 ;  /* 0x0000b4005f5c7a23 */ /* 0x000fe2000001084b */
[----:B------:R-:W-:Y:S02]  /*18500*/  FSEL R0, R3, RZ, P0 ;  /* 0x000000ff03007208 */ /* 0x000fe40000000000 */
[----:B------:R-:W-:Y:S03]  /*18510*/  F2FP.PACK_AB R65, R244, R200 ;  /* 0x000000c8f441723e */ /* 0x000fe600000000ff */
[----:B------:R-:W-:Y:S03]  /*18520*/  FADD.FTZ R0, -R0, R103 ;  /* 0x0000006700007221 */ /* 0x000fe60000010100 */
[----:B------:R4:W-:Y:S01]  /*18530*/  MUFU.EX2 R124, R32 ;  /* 0x00000020007c7308 */ /* 0x0009e20000000800 */
[----:B------:R-:W-:Y:S02]  /*18540*/  FMUL.FTZ R0, R0, c[0x0][0x2d0] ;  /* 0x0000b40000007a20 */ /* 0x000fe40000410000 */
[C---:B---3--:R-:W-:Y:S02]  /*18550*/  FMUL.FTZ R4, R69.reuse, R104 ;  /* 0x0000006845047220 */ /* 0x048fe40000410000 */
[----:B------:R-:W-:Y:S05]  /*18560*/  IMAD.MOV.U32 R104, RZ, RZ, R87 ;  /* 0x000000ffff687224 */ /* 0x000fea00078e0057 */
[----:B------:R-:W3:Y:S01]  /*18570*/  MUFU.EX2 R0, R0 ;  /* 0x0000000000007308 */ /* 0x000ee20000000800 */
[-C--:B--2---:R-:W-:Y:S01]  /*18580*/  HMMA.16816.F32 R4, R76, R20.reuse, R4 ;  /* 0x000000144c04723c */ /* 0x084fe20000001804 */
[C---:B-1----:R-:W-:Y:S08]  /*18590*/  FMUL.FTZ R28, R2.reuse, R128 ;  /* 0x00000080021c7220 */ /* 0x042ff00000410000 */
[----:B------:R1:W2:Y:S03]  /*185a0*/  MUFU.EX2 R59, R40 ;  /* 0x00000028003b7308 */ /* 0x0002a60000000800 */
[C---:B----4-:R-:W-:Y:S01]  /*185b0*/  FMUL.FTZ R32, R69.reuse, R132 ;  /* 0x0000008445207220 */ /* 0x050fe20000410000 */
[----:B------:R-:W-:Y:S01]  /*185c0*/  MOV R132, R61 ;  /* 0x0000003d00847202 */ /* 0x000fe20000000f00 */
[----:B------:R-:W-:Y:S05]  /*185d0*/  FMUL.FTZ R61, R2, R161 ;  /* 0x000000a1023d7220 */ /* 0x000fea0000410000 */
[----:B------:R4:W-:Y:S01]  /*185e0*/  MUFU.EX2 R112, R44 ;  /* 0x0000002c00707308 */ /* 0x0009e20000000800 */
[C---:B---3--:R-:W-:Y:S02]  /*185f0*/  FMUL.FTZ R10, R0.reuse, R110 ;  /* 0x0000006e000a7220 */ /* 0x048fe40000410000 */
[C---:B------:R-:W-:Y:S02]  /*18600*/  FMUL.FTZ R11, R0.reuse, R111 ;  /* 0x0000006f000b7220 */ /* 0x040fe40000410000 */
[C---:B------:R-:W-:Y:S01]  /*18610*/  FMUL.FTZ R26, R0.reuse, R126 ;  /* 0x0000007e001a7220 */ /* 0x040fe20000410000 */
[----:B------:R-:W-:Y:S01]  /*18620*/  MOV R126, R81 ;  /* 0x00000051007e7202 */ /* 0x000fe20000000f00 */
[C---:B------:R-:W-:Y:S01]  /*18630*/  FMUL.FTZ R27, R0.reuse, R127 ;  /* 0x0000007f001b7220 */ /* 0x040fe20000410000 */
[----:B------:R-:W3:Y:S01]  /*18640*/  LDSM.16.MT88.4 R80, [R211+0x100] ;  /* 0x00010000d350783b */ /* 0x000ee20000004200 */
[----:B------:R-:W-:Y:S01]  /*18650*/  MOV R127, R86 ;  /* 0x00000056007f7202 */ /* 0x000fe20000000f00 */
[C---:B------:R-:W-:Y:S01]  /*18660*/  HMMA.16816.F32 R8, R64.reuse, R20, R8 ;  /* 0x000000144008723c */ /* 0x040fe20000001808 */
[C---:B------:R-:W-:Y:S01]  /*18670*/  FMUL.FTZ R14, R0.reuse, R114 ;  /* 0x00000072000e7220 */ /* 0x040fe20000410000 */
[----:B------:R-:W-:Y:S01]  /*18680*/  MUFU.EX2 R111, R58 ;  /* 0x0000003a006f7308 */ /* 0x000fe20000000800 */
[C---:B------:R-:W-:Y:S02]  /*18690*/  FMUL.FTZ R15, R0.reuse, R115 ;  /* 0x00000073000f7220 */ /* 0x040fe40000410000 */
[----:B------:R-:W-:Y:S02]  /*186a0*/  FMUL.FTZ R31, R0, R131 ;  /* 0x00000083001f7220 */ /* 0x000fe40000410000 */
[----:B------:R-:W-:Y:S02]  /*186b0*/  FFMA.FTZ R20, R46, c[0x0][0x2d0], -R74 ;  /* 0x0000b4002e147a23 */ /* 0x000fe4000001084a */
[----:B------:R-:W-:Y:S01]  /*186c0*/  IMAD.MOV.U32 R131, RZ, RZ, R85 ;  /* 0x000000ffff837224 */ /* 0x000fe200078e0055 */
[-C--:B------:R-:W-:Y:S01]  /*186d0*/  HMMA.16816.F32 R12, R64, R22.reuse, R12 ;  /* 0x00000016400c723c */ /* 0x080fe2000000180c */
[----:B------:R-:W2:Y:S01]  /*186e0*/  LDSM.16.MT88.4 R84, [R209+0x900] ;  /* 0x00090000d154783b */ /* 0x000ea20000004200 */
[----:B------:R3:W-:Y:S01]  /*186f0*/  MUFU.EX2 R114, R20 ;  /* 0x0000001400727308 */ /* 0x0007e20000000800 */
[----:B-1----:R-:W-:Y:S02]  /*18700*/  FMUL.FTZ R40, R2, R140 ;  /* 0x0000008c02287220 */ /* 0x002fe40000410000 */
[C---:B------:R-:W-:Y:S01]  /*18710*/  FMUL.FTZ R21, R69.reuse, R121 ;  /* 0x0000007945157220 */ /* 0x040fe20000410000 */
[----:B------:R-:W-:Y:S01]  /*18720*/  MOV R121, R249 ;  /* 0x000000f900797202 */ /* 0x000fe20000000f00 */
[C---:B------:R-:W-:Y:S01]  /*18730*/  FMUL.FTZ R30, R0.reuse, R130 ;  /* 0x00000082001e7220 */ /* 0x040fe20000410000 */
[C---:B------:R-:W-:Y:S01]  /*18740*/  HMMA.16816.F32 R16, R76.reuse, R22, R16 ;  /* 0x000000164c10723c */ /* 0x040fe20000001810 */
[----:B------:R-:W-:Y:S03]  /*18750*/  MOV R130, R33 ;  /* 0x0000002100827202 */ /* 0x000fe60000000f00 */
[C---:B------:R-:W-:Y:S02]  /*18760*/  FMUL.FTZ R33, R69.reuse, R133 ;  /* 0x0000008545217220 */ /* 0x040fe40000410000 */
[----:B------:R-:W-:Y:S02]  /*18770*/  FMUL.FTZ R42, R0, R142 ;  /* 0x0000008e002a7220 */ /* 0x000fe40000410000 */
[C---:B------:R-:W-:Y:S04]  /*18780*/  FMUL.FTZ R22, R68.reuse, R122 ;  /* 0x0000007a44167220 */ /* 0x040fe80000410000 */
[----:B------:R-:W-:Y:S01]  /*18790*/  FMUL.FTZ R23, R68, R123 ;  /* 0x0000007b44177220 */ /* 0x000fe20000410000 */
[----:B------:R-:W-:Y:S01]  /*187a0*/  MOV R123, R244 ;  /* 0x000000f4007b7202 */ /* 0x000fe20000000f00 */
[----:B------:R-:W-:Y:S02]  /*187b0*/  FMUL.FTZ R43, R0, R143 ;  /* 0x0000008f002b7220 */ /* 0x000fe40000410000 */
[C---:B----4-:R-:W-:Y:S02]  /*187c0*/  FMUL.FTZ R44, R2.reuse, R144 ;  /* 0x00000090022c7220 */ /* 0x050fe40000410000 */
[C---:B---3--:R-:W-:Y:S02]  /*187d0*/  FMUL.FTZ R20, R69.reuse, R120 ;  /* 0x0000007845147220 */ /* 0x048fe40000410000 */
[----:B------:R-:W-:Y:S01]  /*187e0*/  IMAD.MOV.U32 R133, RZ, RZ, R60 ;  /* 0x000000ffff857224 */ /* 0x000fe200078e003c */
[----:B------:R1:W-:Y:S01]  /*187f0*/  MUFU.EX2 R120, R62 ;  /* 0x0000003e00787308 */ /* 0x0003e20000000800 */
[----:B------:R-:W-:Y:S01]  /*18800*/  FMUL.FTZ R60, R2, R160 ;  /* 0x000000a0023c7220 */ /* 0x000fe20000410000 */
[----:B------:R-:W-:Y:S01]  /*18810*/  MOV R160, R116 ;  /* 0x0000007400a07202 */ /* 0x000fe20000000f00 */
[C---:B------:R-:W-:Y:S01]  /*18820*/  FMUL.FTZ R46, R0.reuse, R146 ;  /* 0x00000092002e7220 */ /* 0x040fe20000410000 */
[-C--:B------:R-:W-:Y:S01]  /*18830*/  HMMA.16816.F32 R20, R76, R36.reuse, R20 ;  /* 0x000000244c14723c */ /* 0x080fe20000001814 */
[C---:B------:R-:W-:Y:S02]  /*18840*/  FMUL.FTZ R47, R0.reuse, R147 ;  /* 0x00000093002f7220 */ /* 0x040fe40000410000 */
[C---:B------:R-:W-:Y:S02]  /*18850*/  FMUL.FTZ R58, R0.reuse, R158 ;  /* 0x0000009e003a7220 */ /* 0x040fe40000410000 */
[----:B------:R-:W-:Y:S02]  /*18860*/  FMUL.FTZ R63, R0, R163 ;  /* 0x000000a3003f7220 */ /* 0x000fe40000410000 */
[----:B------:R-:W-:Y:S01]  /*18870*/  IMAD.MOV.U32 R122, RZ, RZ, R248 ;  /* 0x000000ffff7a7224 */ /* 0x000fe200078e00f8 */
[C---:B------:R-:W-:Y:S01]  /*18880*/  HMMA.16816.F32 R24, R64.reuse, R36, R24 ;  /* 0x000000244018723c */ /* 0x040fe20000001818 */
[----:B------:R-:W-:Y:S06]  /*18890*/  IMAD.MOV.U32 R115, RZ, RZ, R246 ;  /* 0x000000ffff737224 */ /* 0x000fec00078e00f6 */
[----:B------:R-:W-:Y:S01]  /*188a0*/  FFMA.FTZ R36, R48, c[0x0][0x2d0], -R96 ;  /* 0x0000b40030247a23 */ /* 0x000fe20000010860 */
[-C--:B------:R-:W-:Y:S01]  /*188b0*/  HMMA.16816.F32 R28, R64, R38.reuse, R28 ;  /* 0x00000026401c723c */ /* 0x080fe2000000181c */
[----:B------:R-:W-:Y:S02]  /*188c0*/  FMUL.FTZ R37, R69, R137 ;  /* 0x0000008945257220 */ /* 0x000fe40000410000 */
[----:B------:R3:W-:Y:S01]  /*188d0*/  MUFU.EX2 R128, R36 ;  /* 0x0000002400807308 */ /* 0x0007e20000000800 */
[--C-:B------:R-:W-:Y:S02]  /*188e0*/  FFMA.FTZ R48, R51, c[0x0][0x2d0], -R74.reuse ;  /* 0x0000b40033307a23 */ /* 0x100fe4000001084a */
[----:B------:R-:W-:Y:S02]  /*188f0*/  FMUL.FTZ R51, R68, R151 ;  /* 0x0000009744337220 */ /* 0x000fe40000410000 */
[C---:B------:R-:W-:Y:S01]  /*18900*/  HMMA.16816.F32 R32, R76.reuse, R38, R32 ;  /* 0x000000264c20723c */ /* 0x040fe20000001820 */
[----:B------:R-:W-:Y:S03]  /*18910*/  IMAD.MOV.U32 R151, RZ, RZ, R57 ;  /* 0x000000ffff977224 */ /* 0x000fe600078e0039 */
[----:B------:R-:W-:Y:S01]  /*18920*/  FMUL.FTZ R57, R2, R157 ;  /* 0x0000009d02397220 */ /* 0x000fe20000410000 */
[----:B------:R4:W-:Y:S01]  /*18930*/  MUFU.EX2 R110, R48 ;  /* 0x00000030006e7308 */ /* 0x0009e20000000800 */
[----:B-1----:R-:W-:Y:S02]  /*18940*/  FMUL.FTZ R62, R0, R162 ;  /* 0x000000a2003e7220 */ /* 0x002fe40000410000 */
[C---:B------:R-:W-:Y:S04]  /*18950*/  FMUL.FTZ R38, R68.reuse, R138 ;  /* 0x0000008a44267220 */ /* 0x040fe80000410000 */
[----:B------:R-:W-:Y:S03]  /*18960*/  FMUL.FTZ R39, R68, R139 ;  /* 0x0000008b44277220 */ /* 0x000fe60000410000 */
[----:B------:R-:W-:Y:S01]  /*18970*/  MUFU.EX2 R138, R92 ;  /* 0x0000005c008a7308 */ /* 0x000fe20000000800 */
[C---:B---3--:R-:W-:Y:S07]  /*18980*/  FMUL.FTZ R36, R69.reuse, R136 ;  /* 0x0000008845247220 */ /* 0x048fee0000410000 */
[-C--:B------:R-:W-:Y:S01]  /*18990*/  HMMA.16816.F32 R36, R76, R52.reuse, R36 ;  /* 0x000000344c24723c */ /* 0x080fe20000001824 */
[C---:B----4-:R-:W-:Y:S01]  /*189a0*/  FMUL.FTZ R48, R69.reuse, R148 ;  /* 0x0000009445307220 */ /* 0x050fe20000410000 */
[----:B--2---:R-:W-:Y:S01]  /*189b0*/  MOV R148, R59 ;  /* 0x0000003b00947202 */ /* 0x004fe20000000f00 */
[----:B------:R-:W-:Y:S05]  /*189c0*/  FMUL.FTZ R59, R0, R159 ;  /* 0x0000009f003b7220 */ /* 0x000fea0000410000 */
[C---:B------:R-:W-:Y:S07]  /*189d0*/  HMMA.16816.F32 R40, R64.reuse, R52, R40 ;  /* 0x000000344028723c */ /* 0x040fee0000001828 */
[--C-:B------:R-:W-:Y:S01]  /*189e0*/  FFMA.FTZ R52, R56, c[0x0][0x2d0], -R97.reuse ;  /* 0x0000b40038347a23 */ /* 0x100fe20000010861 */
[-C--:B------:R-:W-:Y:S01]  /*189f0*/  HMMA.16816.F32 R44, R64, R54.reuse, R44 ;  /* 0x00000036402c723c */ /* 0x080fe2000000182c */
[C---:B------:R-:W-:Y:S02]  /*18a00*/  FMUL.FTZ R53, R69.reuse, R153 ;  /* 0x0000009945357220 */ /* 0x040fe40000410000 */
        /* <DEDUP_REMOVED lines=9> */
[-C--:B------:R-:W-:Y:S01]  /*18aa0*/  HMMA.16816.F32 R60, R64, R82.reuse, R60 ;  /* 0x00000052403c723c */ /* 0x080fe2000000183c */
[----:B--2---:R-:W-:Y:S02]  /*18ab0*/  F2FP.PACK_AB R81, R111, R103 ;  /* 0x000000676f51723e */ /* 0x004fe400000000ff */
[----:B------:R1:W2:Y:S04]  /*18ac0*/  MUFU.EX2 R106, R80 ;  /* 0x00000050006a7308 */ /* 0x0002a80000000800 */
[C---:B------:R-:W-:Y:S02]  /*18ad0*/  FMUL.FTZ R64, R69.reuse, R164 ;  /* 0x000000a445407220 */ /* 0x040fe40000410000 */
[----:B------:R-:W-:Y:S03]  /*18ae0*/  FMUL.FTZ R65, R69, R165 ;  /* 0x000000a545417220 */ /* 0x000fe60000410000 */
[C---:B------:R-:W-:Y:S02]  /*18af0*/  FMUL.FTZ R66, R68.reuse, R166 ;  /* 0x000000a644427220 */ /* 0x040fe40000410000 */
[----:B------:R-:W-:Y:S07]  /*18b00*/  FMUL.FTZ R67, R68, R167 ;  /* 0x000000a744437220 */ /* 0x000fee0000410000 */
[----:B------:R-:W-:Y:S01]  /*18b10*/  HMMA.16816.F32 R64, R76, R82, R64 ;  /* 0x000000524c40723c */ /* 0x000fe20000001840 */
[----:B-1----:R-:W-:Y:S06]  /*18b20*/  FFMA.FTZ R80, R90, c[0x0][0x2d0], -R74 ;  /* 0x0000b4005a507a23 */ /* 0x002fec000001084a */
[----:B------:R-:W-:Y:S01]  /*18b30*/  F2FP.PACK_AB R76, R133, R126 ;  /* 0x0000007e854c723e */ /* 0x000fe200000000ff */
[----:B------:R-:W1:Y:S01]  /*18b40*/  LDSM.16.MT88.4 R88, [R212+0x900] ;  /* 0x00090000d458783b */ /* 0x000e620000004200 */
[----:B------:R-:W-:Y:S01]  /*18b50*/  F2FP.PACK_AB R77, R151, R125 ;  /* 0x0000007d974d723e */ /* 0x000fe200000000ff */
[----:B------:R3:W-:Y:S02]  /*18b60*/  MUFU.EX2 R249, R80 ;  /* 0x0000005000f97308 */ /* 0x0007e40000000800 */
[----:B------:R-:W-:Y:S02]  /*18b70*/  F2FP.PACK_AB R78, R114, R130 ;  /* 0x00000082724e723e */ /* 0x000fe400000000ff */
[----:B------:R-:W-:Y:S02]  /*18b80*/  F2FP.PACK_AB R79, R113, R129 ;  /* 0x00000081714f723e */ /* 0x000fe400000000ff */
[----:B------:R-:W-:Y:S02]  /*18b90*/  F2FP.PACK_AB R82, R112, R148 ;  /* 0x000000947052723e */ /* 0x000fe400000000ff */
[----:B--2---:R-:W-:Y:S01]  /*18ba0*/  F2FP.PACK_AB R83, R106, R120 ;  /* 0x000000786a53723e */ /* 0x004fe200000000ff */
[----:B-----5:R-:W-:Y:S02]  /*18bb0*/  FFMA.FTZ R69, R69, R150, R160 ;  /* 0x0000009645457223 */ /* 0x020fe400000100a0 */
[-C--:B------:R-:W-:Y:S01]  /*18bc0*/  HMMA.16816.F32 R4, R76, R84.reuse, R4 ;  /* 0x000000544c04723c */ /* 0x080fe20000001804 */
[----:B------:R-:W-:Y:S02]  /*18bd0*/  IMAD.MOV.U32 R150, RZ, RZ, R149 ;  /* 0x000000ffff967224 */ /* 0x000fe400078e0095 */
[--C-:B---3--:R-:W-:Y:S02]  /*18be0*/  FFMA.FTZ R80, R94, c[0x0][0x2d0], -R75.reuse ;  /* 0x0000b4005e507a23 */ /* 0x108fe4000001084b */
        /* <DEDUP_REMOVED lines=9> */
[C---:B------:R-:W-:Y:S01]  /*18c80*/  HMMA.16816.F32 R24, R80.reuse, R88, R24 ;  /* 0x000000585018723c */ /* 0x040fe20000001818 */
[----:B---3--:R-:W-:Y:S06]  /*18c90*/  FFMA.FTZ R84, R177, c[0x0][0x2d0], -R74 ;  /* 0x0000b400b1547a23 */ /* 0x008fec000001084a */
[--C-:B------:R-:W-:Y:S01]  /*18ca0*/  FFMA.FTZ R88, R170, c[0x0][0x2d0], -R96.reuse ;  /* 0x0000b400aa587a23 */ /* 0x100fe20000010860 */
[-C--:B------:R-:W-:Y:S01]  /*18cb0*/  HMMA.16816.F32 R28, R80, R90.reuse, R28 ;  /* 0x0000005a501c723c */ /* 0x080fe2000000181c */
[----:B------:R1:W-:Y:S07]  /*18cc0*/  MUFU.EX2 R246, R84 ;  /* 0x0000005400f67308 */ /* 0x0003ee0000000800 */
[C---:B------:R-:W-:Y:S03]  /*18cd0*/  HMMA.16816.F32 R32, R76.reuse, R90, R32 ;  /* 0x0000005a4c20723c */ /* 0x040fe60000001820 */
[----:B------:R3:W-:Y:S05]  /*18ce0*/  MUFU.EX2 R136, R88 ;  /* 0x0000005800887308 */ /* 0x0007ea0000000800 */
[-C--:B--2---:R-:W-:Y:S08]  /*18cf0*/  HMMA.16816.F32 R36, R76, R92.reuse, R36 ;  /* 0x0000005c4c24723c */ /* 0x084ff00000001824 */
[C---:B------:R-:W-:Y:S01]  /*18d00*/  HMMA.16816.F32 R40, R80.reuse, R92, R40 ;  /* 0x0000005c5028723c */ /* 0x040fe20000001828 */
[----:B-1----:R-:W-:Y:S04]  /*18d10*/  FFMA.FTZ R84, R171, c[0x0][0x2d0], -R75 ;  /* 0x0000b400ab547a23 */ /* 0x002fe8000001084b */
[----:B------:R1:W-:Y:S02]  /*18d20*/  MUFU.EX2 R244, R84 ;  /* 0x0000005400f47308 */ /* 0x0003e40000000800 */
[----:B------:R-:W-:Y:S01]  /*18d30*/  FFMA.FTZ R92, R168, c[0x0][0x2d0], -R97 ;  /* 0x0000b400a85c7a23 */ /* 0x000fe20000010861 */
[-C--:B------:R-:W-:Y:S01]  /*18d40*/  HMMA.16816.F32 R44, R80, R94.reuse, R44 ;  /* 0x0000005e502c723c */ /* 0x080fe2000000182c */
[--C-:B---3--:R-:W-:Y:S06]  /*18d50*/  FFMA.FTZ R88, R173, c[0x0][0x2d0], -R96.reuse ;  /* 0x0000b400ad587a23 */ /* 0x108fec0000010860 */
[----:B------:R2:W-:Y:S01]  /*18d60*/  MUFU.EX2 R235, R92 ;  /* 0x0000005c00eb7308 */ /* 0x0005e20000000800 */
[C---:B------:R-:W-:Y:S09]  /*18d70*/  HMMA.16816.F32 R48, R76.reuse, R94, R48 ;  /* 0x0000005e4c30723c */ /* 0x040ff20000001830 */
[----:B------:R3:W-:Y:S03]  /*18d80*/  MUFU.EX2 R142, R88 ;  /* 0x00000058008e7308 */ /* 0x0007e60000000800 */
[----:B-1----:R-:W-:Y:S07]  /*18d90*/  FFMA.FTZ R84, R174, c[0x0][0x2d0], -R75 ;  /* 0x0000b400ae547a23 */ /* 0x002fee000001084b */
[----:B------:R1:W-:Y:S01]  /*18da0*/  MUFU.EX2 R143, R84 ;  /* 0x00000054008f7308 */ /* 0x0003e20000000800 */
[----:B--2---:R-:W-:Y:S09]  /*18db0*/  FFMA.FTZ R92, R169, c[0x0][0x2d0], -R97 ;  /* 0x0000b400a95c7a23 */ /* 0x004ff20000010861 */
[----:B------:R2:W-:Y:S01]  /*18dc0*/  MUFU.EX2 R233, R92 ;  /* 0x0000005c00e97308 */ /* 0x0005e20000000800 */
[--C-:B---3--:R-:W-:Y:S09]  /*18dd0*/  FFMA.FTZ R88, R175, c[0x0][0x2d0], -R96.reuse ;  /* 0x0000b400af587a23 */ /* 0x108ff20000010860 */
[----:B------:R3:W4:Y:S01]  /*18de0*/  MUFU.EX2 R141, R88 ;  /* 0x00000058008d7308 */ /* 0x0007220000000800 */
[----:B-1----:R-:W-:Y:S09]  /*18df0*/  FFMA.FTZ R84, R99, c[0x0][0x2d0], -R96 ;  /* 0x0000b40063547a23 */ /* 0x002ff20000010860 */
[----:B------:R1:W-:Y:S01]  /*18e00*/  MUFU.EX2 R137, R84 ;  /* 0x0000005400897308 */ /* 0x0003e20000000800 */
[----:B--2---:R-:W-:Y:S09]  /*18e10*/  FFMA.FTZ R92, R186, c[0x0][0x2d0], -R75 ;  /* 0x0000b400ba5c7a23 */ /* 0x004ff2000001084b */
[----:B------:R2:W-:Y:S01]  /*18e20*/  MUFU.EX2 R145, R92 ;  /* 0x0000005c00917308 */ /* 0x0005e20000000800 */
[--C-:B---3--:R-:W-:Y:S09]  /*18e30*/  FFMA.FTZ R88, R181, c[0x0][0x2d0], -R74.reuse ;  /* 0x0000b400b5587a23 */ /* 0x108ff2000001084a */
[----:B------:R3:W-:Y:S01]  /*18e40*/  MUFU.EX2 R243, R88 ;  /* 0x0000005800f37308 */ /* 0x0007e20000000800 */
[----:B-1----:R-:W1:Y:S08]  /*18e50*/  LDSM.16.MT88.4 R84, [R211+0x900] ;  /* 0x00090000d354783b */ /* 0x002e700000004200 */
[----:B--2---:R-:W-:Y:S01]  /*18e60*/  LDSM.16.MT88.4 R92, [R210+0x1100] ;  /* 0x00110000d25c783b */ /* 0x004fe20000004200 */
[--C-:B---3--:R-:W-:Y:S04]  /*18e70*/  FFMA.FTZ R88, R98, c[0x0][0x2d0], -R97.reuse ;  /* 0x0000b40062587a23 */ /* 0x108fe80000010861 */
[----:B------:R2:W3:Y:S01]  /*18e80*/  MUFU.EX2 R140, R88 ;  /* 0x00000058008c7308 */ /* 0x0004e20000000800 */
[-C--:B-1----:R-:W-:Y:S08]  /*18e90*/  HMMA.16816.F32 R52, R76, R84.reuse, R52 ;  /* 0x000000544c34723c */ /* 0x082ff00000001834 */
[C---:B------:R-:W-:Y:S01]  /*18ea0*/  HMMA.16816.F32 R56, R80.reuse, R84, R56 ;  /* 0x000000545038723c */ /* 0x040fe20000001838 */
[----:B--2---:R-:W1:Y:S06]  /*18eb0*/  LDSM.16.MT88.4 R88, [R209+0x1100] ;  /* 0x00110000d158783b */ /* 0x004e6c0000004200 */
[----:B------:R-:W-:Y:S01]  /*18ec0*/  FFMA.FTZ R84, R172, c[0x0][0x2d0], -R97 ;  /* 0x0000b400ac547a23 */ /* 0x000fe20000010861 */
[-C--:B------:R-:W-:Y:S03]  /*18ed0*/  HMMA.16816.F32 R60, R80, R86.reuse, R60 ;  /* 0x00000056503c723c */ /* 0x080fe6000000183c */
[----:B------:R2:W5:Y:S04]  /*18ee0*/  MUFU.EX2 R230, R84 ;  /* 0x0000005400e67308 */ /* 0x0005680000000800 */
[--C-:B------:R-:W-:Y:S01]  /*18ef0*/  FFMA.FTZ R80, R187, c[0x0][0x2d0], -R74.reuse ;  /* 0x0000b400bb507a23 */ /* 0x100fe2000001084a */
[----:B------:R-:W-:Y:S01]  /*18f00*/  HMMA.16816.F32 R64, R76, R86, R64 ;  /* 0x000000564c40723c */ /* 0x000fe20000001840 */
[----:B----4-:R-:W-:Y:S03]  /*18f10*/  F2FP.PACK_AB R82, R141, R142 ;  /* 0x0000008e8d52723e */ /* 0x010fe600000000ff */
[----:B---3--:R-:W-:Y:S01]  /*18f20*/  F2FP.PACK_AB R81, R235, R140 ;  /* 0x0000008ceb51723e */ /* 0x008fe200000000ff */
[----:B------:R3:W-:Y:S02]  /*18f30*/  MUFU.EX2 R147, R80 ;  /* 0x0000005000937308 */ /* 0x0007e40000000800 */
[----:B------:R-:W-:Y:S02]  /*18f40*/  F2FP.PACK_AB R76, R249, R110 ;  /* 0x0000006ef94c723e */ /* 0x000fe400000000ff */
[----:B------:R-:W-:Y:S03]  /*18f50*/  F2FP.PACK_AB R77, R138, R139 ;  /* 0x0000008b8a4d723e */ /* 0x000fe600000000ff */
[----:B------:R-:W-:Y:S02]  /*18f60*/  F2FP.PACK_AB R78, R246, R248 ;  /* 0x000000f8f64e723e */ /* 0x000fe400000000ff */
[----:B------:R-:W-:Y:S01]  /*18f70*/  F2FP.PACK_AB R79, R143, R244 ;  /* 0x000000f48f4f723e */ /* 0x000fe200000000ff */
[----:B--2---:R-:W2:Y:S01]  /*18f80*/  LDSM.16.MT88.4 R84, [R212+0x1100] ;  /* 0x00110000d454783b */ /* 0x004ea20000004200 */
[----:B-----5:R-:W-:Y:S05]  /*18f90*/  F2FP.PACK_AB R83, R230, R233 ;  /* 0x000000e9e653723e */ /* 0x020fea00000000ff */
[-C--:B-1----:R-:W-:Y:S01]  /*18fa0*/  HMMA.16816.F32 R4, R76, R88.reuse, R4 ;  /* 0x000000584c04723c */ /* 0x082fe20000001804 */
[--C-:B---3--:R-:W-:Y:S04]  /*18fb0*/  FFMA.FTZ R80, R182, c[0x0][0x2d0], -R75.reuse ;  /* 0x0000b400b6507a23 */ /* 0x108fe8000001084b */
[----:B------:R1:W-:Y:S02]  /*18fc0*/  MUFU.EX2 R146, R80 ;  /* 0x0000005000927308 */ /* 0x0003e40000000800 */
[----:B-1----:R-:W-:Y:S07]  /*18fd0*/  F2FP.PACK_AB R80, R136, R137 ;  /* 0x000000898850723e */ /* 0x002fee00000000ff */
[C---:B------:R-:W-:Y:S07]  /*18fe0*/  HMMA.16816.F32 R8, R80.reuse, R88, R8 ;  /* 0x000000585008723c */ /* 0x040fee0000001808 */
[--C-:B------:R-:W-:Y:S01]  /*18ff0*/  FFMA.FTZ R88, R196, c[0x0][0x2d0], -R74.reuse ;  /* 0x0000b400c4587a23 */ /* 0x100fe2000001084a */
[-C--:B------:R-:W-:Y:S03]  /*19000*/  HMMA.16816.F32 R12, R80, R90.reuse, R12 ;  /* 0x0000005a500c723c */ /* 0x080fe6000000180c */
[----:B------:R1:W-:Y:S05]  /*19010*/  MUFU.EX2 R228, R88 ;  /* 0x0000005800e47308 */ /* 0x0003ea0000000800 */
[C---:B------:R-:W-:Y:S08]  /*19020*/  HMMA.16816.F32 R16, R76.reuse, R90, R16 ;  /* 0x0000005a4c10723c */ /* 0x040ff00000001810 */
[-C--:B--2---:R-:W-:Y:S08]  /*19030*/  HMMA.16816.F32 R20, R76, R84.reuse, R20 ;  /* 0x000000544c14723c */ /* 0x084ff00000001814 */
[C---:B------:R-:W-:Y:S01]  /*19040*/  HMMA.16816.F32 R24, R80.reuse, R84, R24 ;  /* 0x000000545018723c */ /* 0x040fe20000001818 */
[----:B-1----:R-:W-:Y:S03]  /*19050*/  FFMA.FTZ R88, R198, c[0x0][0x2d0], -R74 ;  /* 0x0000b400c6587a23 */ /* 0x002fe6000001084a */
[----:B------:R-:W-:Y:S03]  /*19060*/  MOV R198, R121 ;  /* 0x0000007900c67202 */ /* 0x000fe60000000f00 */
[--C-:B------:R-:W-:Y:S01]  /*19070*/  FFMA.FTZ R84, R184, c[0x0][0x2d0], -R96.reuse ;  /* 0x0000b400b8547a23 */ /* 0x100fe20000010860 */
[-C--:B------:R-:W-:Y:S01]  /*19080*/  HMMA.16816.F32 R28, R80, R86.reuse, R28 ;  /* 0x00000056501c723c */ /* 0x080fe2000000181c */
[----:B------:R1:W-:Y:S01]  /*19090*/  MUFU.EX2 R196, R88 ;  /* 0x0000005800c47308 */ /* 0x0003e20000000800 */
[----:B------:R-:W-:Y:S02]  /*190a0*/  ISETP.GT.AND P0, PT, R225, R198, PT ;  /* 0x000000c6e100720c */ /* 0x000fe40003f04270 */
[----:B------:R-:W-:Y:S04]  /*190b0*/  MOV R121, R107 ;  /* 0x0000006b00797202 */ /* 0x000fe80000000f00 */
[C---:B------:R-:W-:Y:S03]  /*190c0*/  HMMA.16816.F32 R32, R76.reuse, R86, R32 ;  /* 0x000000564c20723c */ /* 0x040fe60000001820 */
[----:B------:R2:W-:Y:S05]  /*190d0*/  MUFU.EX2 R144, R84 ;  /* 0x0000005400907308 */ /* 0x0005ea0000000800 */
[-C--:B------:R-:W-:Y:S08]  /*190e0*/  HMMA.16816.F32 R36, R76, R92.reuse, R36 ;  /* 0x0000005c4c24723c */ /* 0x080ff00000001824 */
[C---:B------:R-:W-:Y:S01]  /*190f0*/  HMMA.16816.F32 R40, R80.reuse, R92, R40 ;  /* 0x0000005c5028723c */ /* 0x040fe20000001828 */
[----:B-1----:R-:W-:Y:S04]  /*19100*/  FFMA.FTZ R88, R190, c[0x0][0x2d0], -R75 ;  /* 0x0000b400be587a23 */ /* 0x002fe8000001084b */
[----:B------:R1:W-:Y:S02]  /*19110*/  MUFU.EX2 R190, R88 ;  /* 0x0000005800be7308 */ /* 0x0003e40000000800 */
[----:B------:R-:W-:Y:S01]  /*19120*/  FFMA.FTZ R92, R179, c[0x0][0x2d0], -R97 ;  /* 0x0000b400b35c7a23 */ /* 0x000fe20000010861 */
[-C--:B------:R-:W-:Y:S01]  /*19130*/  HMMA.16816.F32 R44, R80, R94.reuse, R44 ;  /* 0x0000005e502c723c */ /* 0x080fe2000000182c */
[--C-:B--2---:R-:W-:Y:S06]  /*19140*/  FFMA.FTZ R84, R188, c[0x0][0x2d0], -R96.reuse ;  /* 0x0000b400bc547a23 */ /* 0x104fec0000010860 */
[----:B------:R2:W-:Y:S01]  /*19150*/  MUFU.EX2 R155, R92 ;  /* 0x0000005c009b7308 */ /* 0x0005e20000000800 */
[C---:B------:R-:W-:Y:S09]  /*19160*/  HMMA.16816.F32 R48, R76.reuse, R94, R48 ;  /* 0x0000005e4c30723c */ /* 0x040ff20000001830 */
[----:B------:R3:W-:Y:S03]  /*19170*/  MUFU.EX2 R188, R84 ;  /* 0x0000005400bc7308 */ /* 0x0007e60000000800 */
[----:B-1----:R-:W-:Y:S07]  /*19180*/  FFMA.FTZ R88, R194, c[0x0][0x2d0], -R75 ;  /* 0x0000b400c2587a23 */ /* 0x002fee000001084b */
[----:B------:R1:W-:Y:S01]  /*19190*/  MUFU.EX2 R194, R88 ;  /* 0x0000005800c27308 */ /* 0x0003e20000000800 */
[----:B--2---:R-:W-:Y:S09]  /*191a0*/  FFMA.FTZ R92, R178, c[0x0][0x2d0], -R97 ;  /* 0x0000b400b25c7a23 */ /* 0x004ff20000010861 */
[----:B------:R2:W-:Y:S01]  /*191b0*/  MUFU.EX2 R154, R92 ;  /* 0x0000005c009a7308 */ /* 0x0005e20000000800 */
[----:B---3--:R-:W-:Y:S02]  /*191c0*/  FFMA.FTZ R84, R189, c[0x0][0x2d0], -R96 ;  /* 0x0000b400bd547a23 */ /* 0x008fe40000010860 */
[----:B------:R-:W-:Y:S07]  /*191d0*/  IMAD.MOV.U32 R189, RZ, RZ, R106 ;  /* 0x000000ffffbd7224 */ /* 0x000fee00078e006a */
[----:B------:R3:W-:Y:S01]  /*191e0*/  MUFU.EX2 R186, R84 ;  /* 0x0000005400ba7308 */ /* 0x0007e20000000800 */
[----:B-1----:R-:W1:Y:S01]  /*191f0*/  LDSM.16.MT88.4 R88, [R211+0x1100] ;  /* 0x00110000d358783b */ /* 0x002e620000004200 */
[----:B--2---:R-:W-:Y:S02]  /*19200*/  FFMA.FTZ R92, R205, c[0x0][0x2d0], -R75 ;  /* 0x0000b400cd5c7a23 */ /* 0x004fe4000001084b */
[----:B------:R-:W-:Y:S06]  /*19210*/  IMAD.MOV.U32 R205, RZ, RZ, R115 ;  /* 0x000000ffffcd7224 */ /* 0x000fec00078e0073 */
[----:B------:R2:W-:Y:S01]  /*19220*/  MUFU.EX2 R159, R92 ;  /* 0x0000005c009f7308 */ /* 0x0005e20000000800 */
[----:B---3--:R-:W-:Y:S01]  /*19230*/  FFMA.FTZ R84, R191, c[0x0][0x2d0], -R96 ;  /* 0x0000b400bf547a23 */ /* 0x008fe20000010860 */
[----:B------:R-:W-:Y:S08]  /*19240*/  MOV R191, R110 ;  /* 0x0000006e00bf7202 */ /* 0x000ff00000000f00 */
[----:B------:R3:W4:Y:S01]  /*19250*/  MUFU.EX2 R187, R84 ;  /* 0x0000005400bb7308 */ /* 0x0007220000000800 */
[----:B--2---:R-:W-:Y:S01]  /*19260*/  LDSM.16.MT88.4 R92, [R210+0x1900] ;  /* 0x00190000d25c783b */ /* 0x004fe20000004200 */
[-C--:B-1----:R-:W-:Y:S08]  /*19270*/  HMMA.16816.F32 R52, R76, R88.reuse, R52 ;  /* 0x000000584c34723c */ /* 0x082ff00000001834 */
[C---:B------:R-:W-:Y:S01]  /*19280*/  HMMA.16816.F32 R56, R80.reuse, R88, R56 ;  /* 0x000000585038723c */ /* 0x040fe20000001838 */
[----:B---3--:R-:W-:Y:S03]  /*19290*/  FFMA.FTZ R84, R203, c[0x0][0x2d0], -R74 ;  /* 0x0000b400cb547a23 */ /* 0x008fe6000001084a */
[----:B------:R-:W-:Y:S01]  /*192a0*/  MOV R203, R111 ;  /* 0x0000006f00cb7202 */ /* 0x000fe20000000f00 */
[----:B------:R1:W-:Y:S02]  /*192b0*/  MUFU.EX2 R184, R84 ;  /* 0x0000005400b87308 */ /* 0x0003e40000000800 */
[--C-:B------:R-:W-:Y:S01]  /*192c0*/  FFMA.FTZ R88, R185, c[0x0][0x2d0], -R97.reuse ;  /* 0x0000b400b9587a23 */ /* 0x100fe20000010861 */
[-C--:B------:R-:W-:Y:S01]  /*192d0*/  HMMA.16816.F32 R60, R80, R90.reuse, R60 ;  /* 0x0000005a503c723c */ /* 0x080fe2000000183c */
[----:B------:R-:W-:Y:S06]  /*192e0*/  IMAD.MOV.U32 R185, RZ, RZ, R112 ;  /* 0x000000ffffb97224 */ /* 0x000fec00078e0070 */
[--C-:B------:R-:W-:Y:S01]  /*192f0*/  FFMA.FTZ R80, R226, c[0x0][0x2d0], -R74.reuse ;  /* 0x0000b400e2507a23 */ /* 0x100fe2000001084a */
[----:B------:R-:W-:Y:S01]  /*19300*/  HMMA.16816.F32 R64, R76, R90, R64 ;  /* 0x0000005a4c40723c */ /* 0x000fe20000001840 */
[----:B------:R-:W2:Y:S03]  /*19310*/  MUFU.EX2 R102, R88 ;  /* 0x0000005800667308 */ /* 0x000ea60000000800 */
[----:B----4-:R-:W-:Y:S02]  /*19320*/  F2FP.PACK_AB R82, R187, R186 ;  /* 0x000000babb52723e */ /* 0x010fe400000000ff */
[----:B------:R-:W-:Y:S02]  /*19330*/  MOV R226, R113 ;  /* 0x0000007100e27202 */ /* 0x000fe40000000f00 */
[----:B------:R-:W-:Y:S03]  /*19340*/  F2FP.PACK_AB R76, R147, R243 ;  /* 0x000000f3934c723e */ /* 0x000fe600000000ff */
[----:B------:R3:W-:Y:S01]  /*19350*/  MUFU.EX2 R181, R80 ;  /* 0x0000005000b57308 */ /* 0x0007e20000000800 */
[----:B------:R-:W-:Y:S01]  /*19360*/  F2FP.PACK_AB R77, R145, R146 ;  /* 0x00000092914d723e */ /* 0x000fe200000000ff */
[----:B-1----:R-:W-:Y:S01]  /*19370*/  FFMA.FTZ R84, R180, c[0x0][0x2d0], -R97 ;  /* 0x0000b400b4547a23 */ /* 0x002fe20000010861 */
[----:B------:R-:W-:Y:S02]  /*19380*/  F2FP.PACK_AB R78, R196, R228 ;  /* 0x000000e4c44e723e */ /* 0x000fe400000000ff */
[----:B------:R-:W-:Y:S05]  /*19390*/  F2FP.PACK_AB R79, R194, R190 ;  /* 0x000000bec24f723e */ /* 0x000fea00000000ff */
[----:B------:R1:W4:Y:S01]  /*193a0*/  MUFU.EX2 R182, R84 ;  /* 0x0000005400b67308 */ /* 0x0003220000000800 */
[----:B--2---:R-:W-:Y:S01]  /*193b0*/  F2FP.PACK_AB R83, R102, R154 ;  /* 0x0000009a6653723e */ /* 0x004fe200000000ff */
[----:B------:R-:W-:Y:S01]  /*193c0*/  LDSM.16.MT88.4 R88, [R212+0x1900] ;  /* 0x00190000d458783b */ /* 0x000fe20000004200 */
[----:B---3--:R-:W-:Y:S01]  /*193d0*/  FFMA.FTZ R80, R204, c[0x0][0x2d0], -R75 ;  /* 0x0000b400cc507a23 */ /* 0x008fe2000001084b */
[----:B------:R-:W-:Y:S06]  /*193e0*/  MOV R204, R114 ;  /* 0x0000007200cc7202 */ /* 0x000fec0000000f00 */
[----:B------:R2:W-:Y:S01]  /*193f0*/  MUFU.EX2 R153, R80 ;  /* 0x0000005000997308 */ /* 0x0005e20000000800 */
[----:B-1----:R-:W1:Y:S01]  /*19400*/  LDSM.16.MT88.4 R84, [R209+0x1900] ;  /* 0x00190000d154783b */ /* 0x002e620000004200 */
[----:B----4-:R-:W-:Y:S02]  /*19410*/  F2FP.PACK_AB R81, R155, R182 ;  /* 0x000000b69b51723e */ /* 0x010fe400000000ff */
[----:B--2---:R-:W-:Y:S01]  /*19420*/  F2FP.PACK_AB R80, R188, R144 ;  /* 0x00000090bc50723e */ /* 0x004fe200000000ff */
[-C--:B-1----:R-:W-:Y:S08]  /*19430*/  HMMA.16816.F32 R4, R76, R84.reuse, R4 ;  /* 0x000000544c04723c */ /* 0x082ff00000001804 */
[C---:B------:R-:W-:Y:S07]  /*19440*/  HMMA.16816.F32 R8, R80.reuse, R84, R8 ;  /* 0x000000545008723c */ /* 0x040fee0000001808 */
[--C-:B------:R-:W-:Y:S01]  /*19450*/  FFMA.FTZ R84, R234, c[0x0][0x2d0], -R74.reuse ;  /* 0x0000b400ea547a23 */ /* 0x100fe2000001084a */
[-C--:B------:R-:W-:Y:S01]  /*19460*/  HMMA.16816.F32 R12, R80, R86.reuse, R12 ;  /* 0x00000056500c723c */ /* 0x080fe2000000180c */
[----:B------:R-:W-:Y:S02]  /*19470*/  IMAD.MOV.U32 R234, RZ, RZ, R133 ;  /* 0x000000ffffea7224 */ /* 0x000fe400078e0085 */
[----:B------:R1:W-:Y:S05]  /*19480*/  MUFU.EX2 R158, R84 ;  /* 0x00000054009e7308 */ /* 0x0003ea0000000800 */
[C---:B------:R-:W-:Y:S08]  /*19490*/  HMMA.16816.F32 R16, R76.reuse, R86, R16 ;  /* 0x000000564c10723c */ /* 0x040ff00000001810 */
[-C--:B------:R-:W-:Y:S08]  /*194a0*/  HMMA.16816.F32 R20, R76, R88.reuse, R20 ;  /* 0x000000584c14723c */ /* 0x080ff00000001814 */
[C---:B------:R-:W-:Y:S01]  /*194b0*/  HMMA.16816.F32 R24, R80.reuse, R88, R24 ;  /* 0x000000585018723c */ /* 0x040fe20000001818 */
[----:B-1----:R-:W-:Y:S03]  /*194c0*/  FFMA.FTZ R84, R236, c[0x0][0x2d0], -R74 ;  /* 0x0000b400ec547a23 */ /* 0x002fe6000001084a */
[----:B------:R-:W-:Y:S03]  /*194d0*/  MOV R236, R132 ;  /* 0x0000008400ec7202 */ /* 0x000fe60000000f00 */
[--C-:B------:R-:W-:Y:S01]  /*194e0*/  FFMA.FTZ R88, R206, c[0x0][0x2d0], -R96.reuse ;  /* 0x0000b400ce587a23 */ /* 0x100fe20000010860 */
[-C--:B------:R-:W-:Y:S01]  /*194f0*/  HMMA.16816.F32 R28, R80, R90.reuse, R28 ;  /* 0x0000005a501c723c */ /* 0x080fe2000000181c */
[----:B------:R1:W-:Y:S03]  /*19500*/  MUFU.EX2 R180, R84 ;  /* 0x0000005400b47308 */ /* 0x0003e60000000800 */
[----:B------:R-:W-:Y:S04]  /*19510*/  MOV R206, R105 ;  /* 0x0000006900ce7202 */ /* 0x000fe80000000f00 */
[C---:B------:R-:W-:Y:S03]  /*19520*/  HMMA.16816.F32 R32, R76.reuse, R90, R32 ;  /* 0x0000005a4c20723c */ /* 0x040fe60000001820 */
[----:B------:R2:W-:Y:S05]  /*19530*/  MUFU.EX2 R156, R88 ;  /* 0x00000058009c7308 */ /* 0x0005ea0000000800 */
[-C--:B------:R-:W-:Y:S08]  /*19540*/  HMMA.16816.F32 R36, R76, R92.reuse, R36 ;  /* 0x0000005c4c24723c */ /* 0x080ff00000001824 */
[C---:B------:R-:W-:Y:S01]  /*19550*/  HMMA.16816.F32 R40, R80.reuse, R92, R40 ;  /* 0x0000005c5028723c */ /* 0x040fe20000001828 */
[----:B-1----:R-:W-:Y:S03]  /*19560*/  FFMA.FTZ R84, R231, c[0x0][0x2d0], -R75 ;  /* 0x0000b400e7547a23 */ /* 0x002fe6000001084b */
[----:B------:R-:W-:Y:S01]  /*19570*/  IMAD.MOV.U32 R231, RZ, RZ, R131 ;  /* 0x000000ffffe77224 */ /* 0x000fe200078e0083 */
[----:B------:R1:W-:Y:S01]  /*19580*/  MUFU.EX2 R157, R84 ;  /* 0x00000054009d7308 */ /* 0x0003e20000000800 */
[----:B------:R-:W-:Y:S01]  /*19590*/  MOV R131, R118 ;  /* 0x0000007600837202 */ /* 0x000fe20000000f00 */
[----:B------:R-:W-:Y:S01]  /*195a0*/  FFMA.FTZ R92, R201, c[0x0][0x2d0], -R97 ;  /* 0x0000b400c95c7a23 */ /* 0x000fe20000010861 */
[-C--:B------:R-:W-:Y:S01]  /*195b0*/  HMMA.16816.F32 R44, R80, R94.reuse, R44 ;  /* 0x0000005e502c723c */ /* 0x080fe2000000182c */
[--C-:B--2---:R-:W-:Y:S03]  /*195c0*/  FFMA.FTZ R88, R207, c[0x0][0x2d0], -R96.reuse ;  /* 0x0000b400cf587a23 */ /* 0x104fe60000010860 */
[----:B------:R-:W-:Y:S03]  /*195d0*/  MOV R207, R104 ;  /* 0x0000006800cf7202 */ /* 0x000fe60000000f00 */
[----:B------:R2:W-:Y:S01]  /*195e0*/  MUFU.EX2 R100, R92 ;  /* 0x0000005c00647308 */ /* 0x0005e20000000800 */
[C---:B------:R-:W-:Y:S09]  /*195f0*/  HMMA.16816.F32 R48, R76.reuse, R94, R48 ;  /* 0x0000005e4c30723c */ /* 0x040ff20000001830 */
[----:B------:R3:W-:Y:S03]  /*19600*/  MUFU.EX2 R178, R88 ;  /* 0x0000005800b27308 */ /* 0x0007e60000000800 */
[----:B-1----:R-:W-:Y:S01]  /*19610*/  FFMA.FTZ R84, R232, c[0x0][0x2d0], -R75 ;  /* 0x0000b400e8547a23 */ /* 0x002fe2000001084b */
[----:B------:R-:W-:Y:S01]  /*19620*/  MOV R232, R127 ;  /* 0x0000007f00e87202 */ /* 0x000fe20000000f00 */
[----:B------:R-:W-:Y:S02]  /*19630*/  IMAD.MOV.U32 R127, RZ, RZ, R119 ;  /* 0x000000ffff7f7224 */ /* 0x000fe400078e0077 */
[----:B------:R-:W-:Y:S03]  /*19640*/  LDSM.16.MT88.4 R116, [R209+0x2900] ;  /* 0x00290000d174783b */ /* 0x000fe60000004200 */
[----:B------:R1:W-:Y:S01]  /*19650*/  MUFU.EX2 R179, R84 ;  /* 0x0000005400b37308 */ /* 0x0003e20000000800 */
[----:B------:R-:W-:Y:S01]  /*19660*/  MOV R149, R127 ;  /* 0x0000007f00957202 */ /* 0x000fe20000000f00 */
[----:B------:R-:W-:Y:S02]  /*19670*/  IMAD.MOV.U32 R127, RZ, RZ, R123 ;  /* 0x000000ffff7f7224 */ /* 0x000fe400078e007b */
[----:B--2---:R-:W-:Y:S02]  /*19680*/  FFMA.FTZ R92, R192, c[0x0][0x2d0], -R97 ;  /* 0x0000b400c05c7a23 */ /* 0x004fe40000010861 */
[----:B------:R-:W-:Y:S04]  /*19690*/  IMAD.MOV.U32 R123, RZ, RZ, R109 ;  /* 0x000000ffff7b7224 */ /* 0x000fe800078e006d */
[----:B------:R2:W-:Y:S01]  /*196a0*/  MUFU.EX2 R99, R92 ;  /* 0x0000005c00637308 */ /* 0x0005e20000000800 */
[--C-:B---3--:R-:W-:Y:S09]  /*196b0*/  FFMA.FTZ R88, R229, c[0x0][0x2d0], -R96.reuse ;  /* 0x0000b400e5587a23 */ /* 0x108ff20000010860 */
[----:B------:R3:W4:Y:S01]  /*196c0*/  MUFU.EX2 R177, R88 ;  /* 0x0000005800b17308 */ /* 0x0007220000000800 */
[----:B-1----:R-:W-:Y:S01]  /*196d0*/  FFMA.FTZ R84, R202, c[0x0][0x2d0], -R96 ;  /* 0x0000b400ca547a23 */ /* 0x002fe20000010860 */
[----:B------:R-:W-:Y:S02]  /*196e0*/  MOV R202, R122 ;  /* 0x0000007a00ca7202 */ /* 0x000fe40000000f00 */
[----:B------:R-:W-:Y:S06]  /*196f0*/  MOV R122, R108 ;  /* 0x0000006c007a7202 */ /* 0x000fec0000000f00 */
        /* <DEDUP_REMOVED lines=19> */
[----:B------:R3:W4:Y:S02]  /*19830*/  MUFU.EX2 R175, R80 ;  /* 0x0000005000af7308 */ /* 0x0007240000000800 */
[----:B------:R-:W-:Y:S02]  /*19840*/  F2FP.PACK_AB R76, R181, R184 ;  /* 0x000000b8b54c723e */ /* 0x000fe400000000ff */
[----:B------:R-:W-:Y:S03]  /*19850*/  F2FP.PACK_AB R77, R159, R153 ;  /* 0x000000999f4d723e */ /* 0x000fe600000000ff */
[----:B------:R-:W-:Y:S02]  /*19860*/  F2FP.PACK_AB R78, R180, R158 ;  /* 0x0000009eb44e723e */ /* 0x000fe400000000ff */
[----:B------:R-:W-:Y:S01]  /*19870*/  F2FP.PACK_AB R79, R179, R157 ;  /* 0x0000009db34f723e */ /* 0x000fe200000000ff */
[----:B--2---:R-:W2:Y:S01]  /*19880*/  LDSM.16.MT88.4 R84, [R212+0x2100] ;  /* 0x00210000d454783b */ /* 0x004ea20000004200 */
[----:B-----5:R-:W-:Y:S05]  /*19890*/  F2FP.PACK_AB R83, R98, R99 ;  /* 0x000000636253723e */ /* 0x020fea00000000ff */
[-C--:B-1----:R-:W-:Y:S01]  /*198a0*/  HMMA.16816.F32 R4, R76, R88.reuse, R4 ;  /* 0x000000584c04723c */ /* 0x082fe20000001804 */
[--C-:B---3--:R-:W-:Y:S01]  /*198b0*/  FFMA.FTZ R80, R242, c[0x0][0x2d0], -R75.reuse ;  /* 0x0000b400f2507a23 */ /* 0x108fe2000001084b */
[----:B----4-:R-:W-:Y:S03]  /*198c0*/  F2FP.PACK_AB R164, R175, R176 ;  /* 0x000000b0afa4723e */ /* 0x010fe600000000ff */
[----:B------:R1:W3:Y:S02]  /*198d0*/  MUFU.EX2 R174, R80 ;  /* 0x0000005000ae7308 */ /* 0x0002e40000000800 */
[----:B-1----:R-:W-:Y:S02]  /*198e0*/  F2FP.PACK_AB R80, R156, R152 ;  /* 0x000000989c50723e */ /* 0x002fe400000000ff */
[----:B---3--:R-:W-:Y:S05]  /*198f0*/  F2FP.PACK_AB R165, R172, R174 ;  /* 0x000000aeaca5723e */ /* 0x008fea00000000ff */
[C---:B------:R-:W-:Y:S07]  /*19900*/  HMMA.16816.F32 R8, R80.reuse, R88, R8 ;  /* 0x000000585008723c */ /* 0x040fee0000001808 */
[--C-:B------:R-:W-:Y:S01]  /*19910*/  FFMA.FTZ R88, R252, c[0x0][0x2d0], -R74.reuse ;  /* 0x0000b400fc587a23 */ /* 0x100fe2000001084a */
[-C--:B------:R-:W-:Y:S01]  /*19920*/  HMMA.16816.F32 R12, R80, R90.reuse, R12 ;  /* 0x0000005a500c723c */ /* 0x080fe2000000180c */
[----:B------:R-:W-:Y:S02]  /*19930*/  FFMA.FTZ R74, R134, c[0x0][0x2d0], -R74 ;  /* 0x0000b400864a7a23 */ /* 0x000fe4000001084a */
[----:B------:R-:W-:Y:S01]  /*19940*/  LDSM.16.MT88.4 R132, [R212+0x2900] ;  /* 0x00290000d484783b */ /* 0x000fe20000004200 */
[----:B------:R1:W-:Y:S04]  /*19950*/  MUFU.EX2 R173, R88 ;  /* 0x0000005800ad7308 */ /* 0x0003e80000000800 */
[C---:B------:R-:W-:Y:S06]  /*19960*/  HMMA.16816.F32 R16, R76.reuse, R90, R16 ;  /* 0x0000005a4c10723c */ /* 0x040fec0000001810 */
[----:B------:R3:W4:Y:S02]  /*19970*/  MUFU.EX2 R171, R74 ;  /* 0x0000004a00ab7308 */ /* 0x0007240000000800 */
[-C--:B--2---:R-:W-:Y:S08]  /*19980*/  HMMA.16816.F32 R20, R76, R84.reuse, R20 ;  /* 0x000000544c14723c */ /* 0x084ff00000001814 */
[C---:B------:R-:W-:Y:S01]  /*19990*/  HMMA.16816.F32 R24, R80.reuse, R84, R24 ;  /* 0x000000545018723c */ /* 0x040fe20000001818 */
[----:B-1----:R-:W1:Y:S07]  /*199a0*/  LDSM.16.MT88.4 R88, [R211+0x2100] ;  /* 0x00210000d358783b */ /* 0x002e6e0000004200 */
[-C--:B------:R-:W-:Y:S01]  /*199b0*/  HMMA.16816.F32 R28, R80, R86.reuse, R28 ;  /* 0x00000056501c723c */ /* 0x080fe2000000181c */
[--C-:B---3--:R-:W-:Y:S03]  /*199c0*/  FFMA.FTZ R74, R250, c[0x0][0x2d0], -R75.reuse ;  /* 0x0000b400fa4a7a23 */ /* 0x108fe6000001084b */
[----:B----4-:R-:W-:Y:S01]  /*199d0*/  F2FP.PACK_AB R166, R171, R173 ;  /* 0x000000adaba6723e */ /* 0x010fe200000000ff */
[----:B------:R-:W-:Y:S03]  /*199e0*/  FFMA.FTZ R75, R251, c[0x0][0x2d0], -R75 ;  /* 0x0000b400fb4b7a23 */ /* 0x000fe6000001084b */
[C---:B------:R-:W-:Y:S01]  /*199f0*/  HMMA.16816.F32 R32, R76.reuse, R86, R32 ;  /* 0x000000564c20723c */ /* 0x040fe20000001820 */
[----:B------:R2:W-:Y:S07]  /*19a00*/  MUFU.EX2 R170, R74 ;  /* 0x0000004a00aa7308 */ /* 0x0005ee0000000800 */
[-C--:B------:R-:W-:Y:S03]  /*19a10*/  HMMA.16816.F32 R36, R76, R92.reuse, R36 ;  /* 0x0000005c4c24723c */ /* 0x080fe60000001824 */
[----:B------:R-:W3:Y:S05]  /*19a20*/  MUFU.EX2 R169, R75 ;  /* 0x0000004b00a97308 */ /* 0x000eea0000000800 */
[C---:B------:R-:W-:Y:S08]  /*19a30*/  HMMA.16816.F32 R40, R80.reuse, R92, R40 ;  /* 0x0000005c5028723c */ /* 0x040ff00000001828 */
[-C--:B------:R-:W-:Y:S01]  /*19a40*/  HMMA.16816.F32 R44, R80, R94.reuse, R44 ;  /* 0x0000005e502c723c */ /* 0x080fe2000000182c */
[--C-:B--2---:R-:W-:Y:S04]  /*19a50*/  FFMA.FTZ R74, R237, c[0x0][0x2d0], -R96.reuse ;  /* 0x0000b400ed4a7a23 */ /* 0x104fe80000010860 */
[----:B------:R2:W-:Y:S03]  /*19a60*/  MUFU.EX2 R168, R74 ;  /* 0x0000004a00a87308 */ /* 0x0005e60000000800 */
[C---:B------:R-:W-:Y:S01]  /*19a70*/  HMMA.16816.F32 R48, R76.reuse, R94, R48 ;  /* 0x0000005e4c30723c */ /* 0x040fe20000001830 */
[----:B---3--:R-:W-:Y:S07]  /*19a80*/  F2FP.PACK_AB R167, R169, R170 ;  /* 0x000000aaa9a7723e */ /* 0x008fee00000000ff */
[-C--:B-1----:R-:W-:Y:S08]  /*19a90*/  HMMA.16816.F32 R52, R76, R88.reuse, R52 ;  /* 0x000000584c34723c */ /* 0x082ff00000001834 */
[C---:B------:R-:W-:Y:S01]  /*19aa0*/  HMMA.16816.F32 R56, R80.reuse, R88, R56 ;  /* 0x000000585038723c */ /* 0x040fe20000001838 */
[--C-:B--2---:R-:W-:Y:S07]  /*19ab0*/  FFMA.FTZ R74, R238, c[0x0][0x2d0], -R96.reuse ;  /* 0x0000b400ee4a7a23 */ /* 0x104fee0000010860 */
[-C--:B------:R-:W-:Y:S01]  /*19ac0*/  HMMA.16816.F32 R60, R80, R90.reuse, R60 ;  /* 0x0000005a503c723c */ /* 0x080fe2000000183c */
[----:B------:R1:W2:Y:S07]  /*19ad0*/  MUFU.EX2 R85, R74 ;  /* 0x0000004a00557308 */ /* 0x0002ae0000000800 */
[----:B------:R-:W-:Y:S01]  /*19ae0*/  HMMA.16816.F32 R64, R76, R90, R64 ;  /* 0x0000005a4c40723c */ /* 0x000fe20000001840 */
[----:B------:R-:W3:Y:S04]  /*19af0*/  LDL.LU R77, [R1+0x14] ;  /* 0x00001400014d7983 */ /* 0x000ee80000300800 */
[----:B------:R-:W4:Y:S03]  /*19b00*/  LDL.LU R76, [R1+0x18] ;  /* 0x00001800014c7983 */ /* 0x000f260000300800 */
[-C--:B------:R-:W-:Y:S07]  /*19b10*/  HMMA.16816.F32 R104, R164, R116.reuse, R4 ;  /* 0x00000074a468723c */ /* 0x080fee0000001804 */
[----:B------:R-:W-:Y:S02]  /*19b20*/  FADD.FTZ R4, R150, R69 ;  /* 0x0000004596047221 */ /* 0x000fe40000010000 */
[--C-:B-1----:R-:W-:Y:S03]  /*19b30*/  FFMA.FTZ R74, R239, c[0x0][0x2d0], -R96.reuse ;  /* 0x0000b400ef4a7a23 */ /* 0x102fe60000010860 */
[----:B------:R-:W-:Y:S01]  /*19b40*/  FFMA.FTZ R96, R240, c[0x0][0x2d0], -R96 ;  /* 0x0000b400f0607a23 */ /* 0x000fe20000010860 */
[----:B------:R1:W-:Y:S01]  /*19b50*/  MUFU.EX2 R86, R74 ;  /* 0x0000004a00567308 */ /* 0x0003e20000000800 */
[----:B------:R-:W-:Y:S01]  /*19b60*/  FADD.FTZ R4, R123, R4 ;  /* 0x000000047b047221 */ /* 0x000fe20000010000 */
[----:B--2---:R-:W-:Y:S03]  /*19b70*/  F2FP.PACK_AB R160, R85, R168 ;  /* 0x000000a855a0723e */ /* 0x004fe600000000ff */
[----:B------:R-:W-:Y:S05]  /*19b80*/  FADD.FTZ R4, R207, R4 ;  /* 0x00000004cf047221 */ /* 0x000fea0000010000 */
[----:B------:R-:W2:Y:S01]  /*19b90*/  MUFU.EX2 R96, R96 ;  /* 0x0000006000607308 */ /* 0x000ea20000000800 */
[--C-:B-1----:R-:W-:Y:S09]  /*19ba0*/  FFMA.FTZ R74, R193, c[0x0][0x2d0], -R97.reuse ;  /* 0x0000b400c14a7a23 */ /* 0x102ff20000010861 */
[----:B------:R1:W-:Y:S01]  /*19bb0*/  MUFU.EX2 R75, R74 ;  /* 0x0000004a004b7308 */ /* 0x0003e20000000800 */
[----:B--2---:R-:W-:Y:S01]  /*19bc0*/  F2FP.PACK_AB R162, R96, R86 ;  /* 0x0000005660a2723e */ /* 0x004fe200000000ff */
[--C-:B-1----:R-:W-:Y:S08]  /*19bd0*/  FFMA.FTZ R74, R195, c[0x0][0x2d0], -R97.reuse ;  /* 0x0000b400c34a7a23 */ /* 0x102ff00000010861 */
[----:B------:R1:W2:Y:S02]  /*19be0*/  MUFU.EX2 R84, R74 ;  /* 0x0000004a00547308 */ /* 0x0002a40000000800 */
[--C-:B-1----:R-:W-:Y:S01]  /*19bf0*/  FFMA.FTZ R74, R197, c[0x0][0x2d0], -R97.reuse ;  /* 0x0000b400c54a7a23 */ /* 0x102fe20000010861 */
[----:B--2---:R-:W-:Y:S01]  /*19c00*/  F2FP.PACK_AB R161, R84, R75 ;  /* 0x0000004b54a1723e */ /* 0x004fe200000000ff */
[----:B------:R-:W-:Y:S02]  /*19c10*/  FFMA.FTZ R97, R73, c[0x0][0x2d0], -R97 ;  /* 0x0000b40049617a23 */ /* 0x000fe40000010861 */
[----:B------:R-:W2:Y:S04]  /*19c20*/  LDL.LU R73, [R1+0x1c] ;  /* 0x00001c0001497983 */ /* 0x000ea80000300800 */
[----:B------:R-:W-:Y:S10]  /*19c30*/  MUFU.EX2 R74, R74 ;  /* 0x0000004a004a7308 */ /* 0x000ff40000000800 */
[----:B------:R-:W1:Y:S02]  /*19c40*/  MUFU.EX2 R97, R97 ;  /* 0x0000006100617308 */ /* 0x000e640000000800 */
[----:B-1----:R-:W-:Y:S07]  /*19c50*/  F2FP.PACK_AB R163, R97, R74 ;  /* 0x0000004a61a3723e */ /* 0x002fee00000000ff */
[C---:B------:R-:W-:Y:S08]  /*19c60*/  HMMA.16816.F32 R108, R160.reuse, R116, R8 ;  /* 0x00000074a06c723c */ /* 0x040ff00000001808 */
[-C--:B------:R-:W-:Y:S08]  /*19c70*/  HMMA.16816.F32 R112, R160, R118.reuse, R12 ;  /* 0x00000076a070723c */ /* 0x080ff0000000180c */
[C---:B------:R-:W-:Y:S01]  /*19c80*/  HMMA.16816.F32 R116, R164.reuse, R118, R16 ;  /* 0x00000076a474723c */ /* 0x040fe20000001810 */
[----:B---3--:R-:W-:Y:S03]  /*19c90*/  FFMA.FTZ R68, R68, R77, R232 ;  /* 0x0000004d44447223 */ /* 0x008fe600000100e8 */
[----:B------:R-:W-:Y:S01]  /*19ca0*/  IMAD.MOV.U32 R232, RZ, RZ, R236 ;  /* 0x000000ffffe87224 */ /* 0x000fe200078e00ec */
[----:B------:R-:W-:Y:S01]  /*19cb0*/  MOV R236, R151 ;  /* 0x0000009700ec7202 */ /* 0x000fe20000000f00 */
[----:B----4-:R-:W-:Y:S01]  /*19cc0*/  FFMA.FTZ R2, R2, R76, R231 ;  /* 0x0000004c02027223 */ /* 0x010fe200000100e7 */
[----:B------:R-:W-:Y:S01]  /*19cd0*/  MOV R231, R234 ;  /* 0x000000ea00e77202 */ /* 0x000fe20000000f00 */
[----:B------:R-:W-:Y:S04]  /*19ce0*/  FADD.FTZ R6, R149, R68 ;  /* 0x0000004495067221 */ /* 0x000fe80000010000 */
[----:B------:R-:W-:Y:S02]  /*19cf0*/  IMAD.MOV.U32 R234, RZ, RZ, R148 ;  /* 0x000000ffffea7224 */ /* 0x000fe400078e0094 */
[----:B------:R-:W-:Y:S01]  /*19d00*/  FADD.FTZ R2, R205, R2 ;  /* 0x00000002cd027221 */ /* 0x000fe20000010000 */
[----:B------:R-:W1:Y:S01]  /*19d10*/  LDSM.16.MT88.4 R148, [R210+0x2900] ;  /* 0x00290000d294783b */ /* 0x000e620000004200 */
[----:B------:R-:W-:Y:S01]  /*19d20*/  FADD.FTZ R6, R122, R6 ;  /* 0x000000067a067221 */ /* 0x000fe20000010000 */
[----:B------:R-:W-:Y:S01]  /*19d30*/  MOV R205, R204 ;  /* 0x000000cc00cd7202 */ /* 0x000fe20000000f00 */
[----:B------:R-:W-:Y:S01]  /*19d40*/  FADD.FTZ R5, R121, R2 ;  /* 0x0000000279057221 */ /* 0x000fe20000010000 */
[----:B------:R-:W-:Y:S01]  /*19d50*/  MOV R204, R226 ;  /* 0x000000e200cc7202 */ /* 0x000fe20000000f00 */
[----:B------:R-:W-:Y:S01]  /*19d60*/  IMAD.MOV.U32 R226, RZ, RZ, R185 ;  /* 0x000000ffffe27224 */ /* 0x000fe200078e00b9 */
[----:B------:R-:W-:Y:S01]  /*19d70*/  MOV R185, R203 ;  /* 0x000000cb00b97202 */ /* 0x000fe20000000f00 */
[----:B------:R-:W-:Y:S01]  /*19d80*/  FADD.FTZ R2, R206, R6 ;  /* 0x00000006ce027221 */ /* 0x000fe20000010000 */
[----:B------:R-:W-:Y:S01]  /*19d90*/  MOV R203, R191 ;  /* 0x000000bf00cb7202 */ /* 0x000fe20000000f00 */
[----:B------:R-:W-:Y:S02]  /*19da0*/  FADD.FTZ R6, R126, R4 ;  /* 0x000000047e067221 */ /* 0x000fe40000010000 */
[----:B------:R-:W-:Y:S02]  /*19db0*/  IMAD.MOV.U32 R191, RZ, RZ, R120 ;  /* 0x000000ffffbf7224 */ /* 0x000fe400078e0078 */
[-C--:B------:R-:W-:Y:S01]  /*19dc0*/  HMMA.16816.F32 R120, R164, R132.reuse, R20 ;  /* 0x00000084a478723c */ /* 0x080fe20000001814 */
[----:B--2---:R-:W-:Y:S02]  /*19dd0*/  FFMA.FTZ R8, R0, R73, R200 ;  /* 0x0000004900087223 */ /* 0x004fe400000100c8 */
[----:B------:R-:W-:Y:S02]  /*19de0*/  FADD.FTZ R0, R202, R5 ;  /* 0x00000005ca007221 */ /* 0x000fe40000010000 */
[----:B------:R-:W-:Y:S02]  /*19df0*/  FADD.FTZ R8, R127, R8 ;  /* 0x000000087f087221 */ /* 0x000fe40000010000 */
[----:B------:R-:W-:Y:S02]  /*19e00*/  FADD.FTZ R5, R125, R2 ;  /* 0x000000027d057221 */ /* 0x000fe40000010000 */
[----:B------:R-:W-:Y:S03]  /*19e10*/  FADD.FTZ R7, R124, R0 ;  /* 0x000000007c077221 */ /* 0x000fe60000010000 */
[----:B------:R-:W-:Y:S01]  /*19e20*/  FADD.FTZ R4, R232, R8 ;  /* 0x00000008e8047221 */ /* 0x000fe20000010000 */
[C---:B------:R-:W-:Y:S01]  /*19e30*/  HMMA.16816.F32 R124, R160.reuse, R132, R24 ;  /* 0x00000084a07c723c */ /* 0x040fe20000001818 */
[----:B------:R-:W-:Y:S02]  /*19e40*/  FADD.FTZ R2, R231, R6 ;  /* 0x00000006e7027221 */ /* 0x000fe40000010000 */
[----:B------:R-:W-:Y:S02]  /*19e50*/  FADD.FTZ R0, R236, R5 ;  /* 0x00000005ec007221 */ /* 0x000fe40000010000 */
[----:B------:R-:W-:Y:S02]  /*19e60*/  FADD.FTZ R7, R128, R7 ;  /* 0x0000000780077221 */ /* 0x000fe40000010000 */
[----:B------:R-:W-:Y:S02]  /*19e70*/  FADD.FTZ R4, R131, R4 ;  /* 0x0000000483047221 */ /* 0x000fe40000010000 */
[----:B------:R-:W-:Y:S03]  /*19e80*/  FADD.FTZ R6, R130, R2 ;  /* 0x0000000282067221 */ /* 0x000fe60000010000 */
[----:B------:R-:W-:Y:S02]  /*19e90*/  FADD.FTZ R5, R129, R0 ;  /* 0x0000000081057221 */ /* 0x000fe40000010000 */
[----:B------:R-:W-:Y:S01]  /*19ea0*/  FADD.FTZ R2, R234, R7 ;  /* 0x00000007ea027221 */ /* 0x000fe20000010000 */
[-C--:B------:R-:W-:Y:S01]  /*19eb0*/  HMMA.16816.F32 R128, R160, R134.reuse, R28 ;  /* 0x00000086a080723c */ /* 0x080fe2000000181c */
[----:B------:R-:W-:Y:S01]  /*19ec0*/  FADD.FTZ R4, R103, R4 ;  /* 0x0000000467047221 */ /* 0x000fe20000010000 */
[----:B------:R-:W-:Y:S01]  /*19ed0*/  MOV R103, R3 ;  /* 0x0000000300677202 */ /* 0x000fe20000000f00 */
[----:B------:R-:W-:Y:S02]  /*19ee0*/  FADD.FTZ R0, R205, R6 ;  /* 0x00000006cd007221 */ /* 0x000fe40000010000 */
[----:B------:R-:W-:Y:S02]  /*19ef0*/  FADD.FTZ R10, R204, R5 ;  /* 0x00000005cc0a7221 */ /* 0x000fe40000010000 */
[----:B------:R-:W-:Y:S01]  /*19f00*/  FADD.FTZ R11, R185, R4 ;  /* 0x00000004b90b7221 */ /* 0x000fe20000010000 */
[C---:B------:R-:W-:Y:S01]  /*19f10*/  HMMA.16816.F32 R132, R164.reuse, R134, R32 ;  /* 0x00000086a484723c */ /* 0x040fe20000001820 */
[----:B------:R-:W-:Y:S01]  /*19f20*/  FADD.FTZ R8, R226, R2 ;  /* 0x00000002e2087221 */ /* 0x000fe20000010000 */
[----:B------:R-:W2:Y:S02]  /*19f30*/  LDSM.16.MT88.4 R4, [R211+0x2900] ;  /* 0x00290000d304783b */ /* 0x000ea40000004200 */
[----:B------:R-:W-:Y:S02]  /*19f40*/  FADD.FTZ R9, R203, R0 ;  /* 0x00000000cb097221 */ /* 0x000fe40000010000 */
[----:B------:R-:W-:Y:S02]  /*19f50*/  FADD.FTZ R2, R139, R10 ;  /* 0x0000000a8b027221 */ /* 0x000fe40000010000 */
[----:B------:R-:W-:Y:S04]  /*19f60*/  FADD.FTZ R0, R137, R8 ;  /* 0x0000000889007221 */ /* 0x000fe80000010000 */
[----:B------:R-:W-:Y:S02]  /*19f70*/  FADD.FTZ R8, R191, R11 ;  /* 0x0000000bbf087221 */ /* 0x000fe40000010000 */
[----:B------:R-:W-:Y:S02]  /*19f80*/  FADD.FTZ R9, R249, R9 ;  /* 0x00000009f9097221 */ /* 0x000fe40000010000 */
[----:B------:R-:W-:Y:S02]  /*19f90*/  FADD.FTZ R2, R138, R2 ;  /* 0x000000028a027221 */ /* 0x000fe40000010000 */
[----:B------:R-:W-:Y:S02]  /*19fa0*/  FADD.FTZ R0, R136, R0 ;  /* 0x0000000088007221 */ /* 0x000fe40000010000 */
[----:B------:R-:W-:Y:S01]  /*19fb0*/  FADD.FTZ R12, R189, R8 ;  /* 0x00000008bd0c7221 */ /* 0x000fe20000010000 */
[-C--:B-1----:R-:W-:Y:S01]  /*19fc0*/  HMMA.16816.F32 R136, R164, R148.reuse, R36 ;  /* 0x00000094a488723c */ /* 0x082fe20000001824 */
[----:B------:R-:W-:Y:S02]  /*19fd0*/  FADD.FTZ R8, R248, R9 ;  /* 0x00000009f8087221 */ /* 0x000fe40000010000 */
[----:B------:R-:W-:Y:S02]  /*19fe0*/  FADD.FTZ R2, R244, R2 ;  /* 0x00000002f4027221 */ /* 0x000fe40000010000 */
[----:B------:R-:W-:Y:S02]  /*19ff0*/  FADD.FTZ R0, R142, R0 ;  /* 0x000000008e007221 */ /* 0x000fe40000010000 */
[----:B------:R-:W-:Y:S02]  /*1a000*/  FADD.FTZ R12, R140, R12 ;  /* 0x0000000c8c0c7221 */ /* 0x000fe40000010000 */
[----:B------:R-:W-:Y:S03]  /*1a010*/  FADD.FTZ R10, R246, R8 ;  /* 0x00000008f60a7221 */ /* 0x000fe60000010000 */
[----:B------:R-:W-:Y:S02]  /*1a020*/  FADD.FTZ R9, R143, R2 ;  /* 0x000000028f097221 */ /* 0x000fe40000010000 */
[----:B------:R-:W-:Y:S02]  /*1a030*/  FADD.FTZ R11, R141, R0 ;  /* 0x000000008d0b7221 */ /* 0x000fe40000010000 */
        /* <DEDUP_REMOVED lines=10> */
[----:B------:R-:W-:Y:S02]  /*1a0e0*/  FADD.FTZ R8, R230, R8 ;  /* 0x00000008e6087221 */ /* 0x000fe40000010000 */
[----:B------:R-:W-:Y:S02]  /*1a0f0*/  FADD.FTZ R0, R228, R10 ;  /* 0x0000000ae4007221 */ /* 0x000fe40000010000 */
[----:B------:R-:W-:Y:S02]  /*1a100*/  FADD.FTZ R9, R190, R9 ;  /* 0x00000009be097221 */ /* 0x000fe40000010000 */
[----:B------:R-:W-:Y:S01]  /*1a110*/  FADD.FTZ R11, R186, R2 ;  /* 0x00000002ba0b7221 */ /* 0x000fe20000010000 */
[C---:B------:R-:W-:Y:S01]  /*1a120*/  HMMA.16816.F32 R148, R164.reuse, R150, R48 ;  /* 0x00000096a494723c */ /* 0x040fe20000001830 */
[----:B------:R-:W-:Y:S03]  /*1a130*/  FADD.FTZ R8, R182, R8 ;  /* 0x00000008b6087221 */ /* 0x000fe60000010000 */
        /* <DEDUP_REMOVED lines=9> */
[-C--:B--2---:R-:W-:Y:S01]  /*1a1d0*/  HMMA.16816.F32 R152, R164, R4.reuse, R52 ;  /* 0x00000004a498723c */ /* 0x084fe20000001834 */
[----:B------:R-:W-:Y:S02]  /*1a1e0*/  FADD.FTZ R0, R159, R11 ;  /* 0x0000000b9f007221 */ /* 0x000fe40000010000 */
[----:B------:R-:W-:Y:S02]  /*1a1f0*/  FADD.FTZ R10, R156, R9 ;  /* 0x000000099c0a7221 */ /* 0x000fe40000010000 */
[----:B------:R-:W-:Y:S02]  /*1a200*/  FADD.FTZ R11, R158, R2 ;  /* 0x000000029e0b7221 */ /* 0x000fe40000010000 */
[----:B------:R-:W-:Y:S02]  /*1a210*/  FADD.FTZ R9, R157, R0 ;  /* 0x000000009d097221 */ /* 0x000fe40000010000 */
[----:B------:R-:W-:Y:S01]  /*1a220*/  FADD.FTZ R8, R102, R8 ;  /* 0x0000000866087221 */ /* 0x000fe20000010000 */
[C---:B------:R-:W-:Y:S02]  /*1a230*/  HMMA.16816.F32 R156, R160.reuse, R4, R56 ;  /* 0x00000004a09c723c */ /* 0x040fe40000001838 */
[----:B------:R-:W-:Y:S01]  /*1a240*/  FADD.FTZ R2, R178, R10 ;  /* 0x0000000ab2027221 */ /* 0x000fe20000010000 */
[----:B------:R-:W-:Y:S01]  /*1a250*/  MOV R102, R70 ;  /* 0x0000004600667202 */ /* 0x000fe20000000f00 */
[----:B------:R-:W-:Y:S01]  /*1a260*/  FADD.FTZ R8, R101, R8 ;  /* 0x0000000865087221 */ /* 0x000fe20000010000 */
[----:B------:R-:W-:Y:S01]  /*1a270*/  MOV R101, R71 ;  /* 0x0000004700657202 */ /* 0x000fe20000000f00 */
[----:B------:R-:W-:Y:S02]  /*1a280*/  FADD.FTZ R0, R180, R11 ;  /* 0x0000000bb4007221 */ /* 0x000fe40000010000 */
[----:B------:R-:W-:Y:S01]  /*1a290*/  FADD.FTZ R4, R100, R8 ;  /* 0x0000000864047221 */ /* 0x000fe20000010000 */
[-C--:B------:R-:W-:Y:S03]  /*1a2a0*/  HMMA.16816.F32 R160, R160, R6.reuse, R60 ;  /* 0x00000006a0a0723c */ /* 0x080fe6000000183c */
[----:B------:R-:W-:Y:S02]  /*1a2b0*/  FADD.FTZ R8, R179, R9 ;  /* 0x00000009b3087221 */ /* 0x000fe40000010000 */
[----:B------:R-:W-:Y:S02]  /*1a2c0*/  FADD.FTZ R9, R177, R2 ;  /* 0x00000002b1097221 */ /* 0x000fe40000010000 */
[----:B------:R-:W-:Y:S01]  /*1a2d0*/  FADD.FTZ R4, R99, R4 ;  /* 0x0000000463047221 */ /* 0x000fe20000010000 */
[----:B------:R-:W-:Y:S01]  /*1a2e0*/  HMMA.16816.F32 R164, R164, R6, R64 ;  /* 0x00000006a4a4723c */ /* 0x000fe20000001840 */
        /* <DEDUP_REMOVED lines=18> */
[----:B------:R-:W-:Y:S01]  /*1a410*/  IMAD.MOV.U32 R100, RZ, RZ, R72 ;  /* 0x000000ffff647224 */ /* 0x000fe200078e0048 */
[----:B------:R2:W-:Y:S01]  /*1a420*/  STL [R1+0x18], R4 ;  /* 0x0000180401007387 */ /* 0x0005e20000100800 */
[----:B------:R-:W-:Y:S05]  /*1a430*/  FADD.FTZ R2, R97, R2 ;  /* 0x0000000261027221 */ /* 0x000fea0000010000 */
[----:B------:R2:W-:Y:S01]  /*1a440*/  STL [R1+0x1c], R2 ;  /* 0x00001c0201007387 */ /* 0x0005e20000100800 */
[----:B-1----:R-:W-:Y:S04]  /*1a450*/  IADD3 R0, R225, -0x1, RZ ;  /* 0xffffffffe1007810 */ /* 0x002fe80007ffe0ff */
[----:B------:R-:W-:Y:S01]  /*1a460*/  MOV R225, R0 ;  /* 0x0000000000e17202 */ /* 0x000fe20000000f00 */
[----:B------:R-:W-:-:S05]  /*1a470*/  @P0 BRA `(.L_x_521) ;  /* 0xffff993000000947 */ /* 0x000fca000383ffff */
.L_x_504:
[----:B------:R-:W3:Y:S04]  /*1a480*/  LDL.LU R0, [R1+0x10] ;  /* 0x0000100001007983 */ /* 0x000ee80000300800 */
[----:B-12---:R-:W2:Y:S04]  /*1a490*/  LDL.LU R4, [R1+0x14] ;  /* 0x0000140001047983 */ /* 0x006ea80000300800 */
[----:B------:R-:W4:Y:S04]  /*1a4a0*/  LDL.LU R8, [R1+0x18] ;  /* 0x0000180001087983 */ /* 0x000f280000300800 */
[----:B------:R-:W4:Y:S01]  /*1a4b0*/  LDL.LU R2, [R1+0x1c] ;  /* 0x00001c0001027983 */ /* 0x000f220000300800 */
[----:B------:R-:W-:-:S02]  /*1a4c0*/  MOV R20, 0xff800000 ;  /* 0xff80000000147802 */ /* 0x000fc40000000f00 */
[----:B------:R-:W-:Y:S02]  /*1a4d0*/  MOV R21, 0xff800000 ;  /* 0xff80000000157802 */ /* 0x000fe40000000f00 */
[----:B------:R-:W-:Y:S02]  /*1a4e0*/  MOV R22, 0xff800000 ;  /* 0xff80000000167802 */ /* 0x000fe40000000f00 */
[----:B------:R-:W-:Y:S02]  /*1a4f0*/  MOV R23, 0xff800000 ;  /* 0xff80000000177802 */ /* 0x000fe40000000f00 */
[----:B------:R-:W-:Y:S01]  /*1a500*/  PLOP3.LUT P4, PT, PT, PT, PT, 0x8, 0x0 ;  /* 0x000000000000781c */ /* 0x000fe20003f8e170 */
[----:B---3--:R-:W1:Y:S04]  /*1a510*/  SHFL.BFLY PT, R5, R0, 0x2, 0x1f ;  /* 0x0c401f0000057f89 */ /* 0x008e6800000e0000 */
[----:B--2---:R-:W2:Y:S04]  /*1a520*/  SHFL.BFLY PT, R9, R4, 0x2, 0x1f ;  /* 0x0c401f0004097f89 */ /* 0x004ea800000e0000 */
        /* <DEDUP_REMOVED lines=19> */
[----:B------:R-:W-:-:S05]  /*1a660*/  FSETP.NE.FTZ.AND P1, PT, R7, RZ, PT ;  /* 0x000000ff0700720b */ /* 0x000fca0003f35000 */
[----:B------:R-:W1:Y:S01]  /*1a670*/  @P3 MUFU.RCP R0, R5 ;  /* 0x0000000500003308 */ /* 0x000e620000001000 */
[----:B------:R-:W-:-:S07]  /*1a680*/  FSETP.NE.FTZ.AND P0, PT, R6, RZ, PT ;  /* 0x000000ff0600720b */ /* 0x000fce0003f15000 */
[----:B------:R-:W-:Y:S06]  /*1a690*/  @P2 MUFU.RCP R4, R9 ;  /* 0x0000000900042308 */ /* 0x000fec0000001000 */
[----:B------:R-:W-:Y:S01]  /*1a6a0*/  @P0 MOV R8, 0x3f317218 ;  /* 0x3f31721800080802 */ /* 0x000fe20000000f00 */
[C---:B-1----:R-:W-:Y:S01]  /*1a6b0*/  FMUL.FTZ R104, R0.reuse, R104 ;  /* 0x0000006800687220 */ /* 0x042fe20000410000 */
[----:B------:R-:W1:Y:S01]  /*1a6c0*/  @P1 MUFU.RCP R2, R7 ;  /* 0x0000000700021308 */ /* 0x000e620000001000 */
        /* <DEDUP_REMOVED lines=12> */
[C---:B------:R-:W-:Y:S02]  /*1a790*/  FMUL.FTZ R149, R0.reuse, R149 ;  /* 0x0000009500957220 */ /* 0x040fe40000410000 */
[C---:B------:R-:W-:Y:S01]  /*1a7a0*/  FMUL.FTZ R152, R0.reuse, R152 ;  /* 0x0000009800987220 */ /* 0x040fe20000410000 */
[----:B------:R-:W-:Y:S01]  /*1a7b0*/  @P1 MUFU.LG2 R7, R7 ;  /* 0x0000000700071308 */ /* 0x000fe20000000c00 */
[C---:B------:R-:W-:Y:S02]  /*1a7c0*/  FMUL.FTZ R153, R0.reuse, R153 ;  /* 0x0000009900997220 */ /* 0x040fe40000410000 */
[C---:B------:R-:W-:Y:S02]  /*1a7d0*/  FMUL.FTZ R164, R0.reuse, R164 ;  /* 0x000000a400a47220 */ /* 0x040fe40000410000 */
[----:B------:R-:W-:Y:S01]  /*1a7e0*/  FMUL.FTZ R165, R0, R165 ;  /* 0x000000a500a57220 */ /* 0x000fe20000410000 */
[----:B------:R-:W-:Y:S01]  /*1a7f0*/  MOV R0, RZ ;  /* 0x000000ff00007202 */ /* 0x000fe20000000f00 */
[----:B-1----:R-:W-:-:S02]  /*1a800*/  FMUL.FTZ R108, R2, R108 ;  /* 0x0000006c026c7220 */ /* 0x002fc40000410000 */
[C---:B------:R-:W-:Y:S02]  /*1a810*/  FMUL.FTZ R109, R2.reuse, R109 ;  /* 0x0000006d026d7220 */ /* 0x040fe40000410000 */
[C---:B------:R-:W-:Y:S01]  /*1a820*/  FMUL.FTZ R112, R2.reuse, R112 ;  /* 0x0000007002707220 */ /* 0x040fe20000410000 */
[----:B------:R-:W1:Y:S01]  /*1a830*/  @P0 MUFU.RCP R0, R6 ;  /* 0x0000000600000308 */ /* 0x000e620000001000 */
[C---:B------:R-:W-:Y:S02]  /*1a840*/  FMUL.FTZ R113, R2.reuse, R113 ;  /* 0x0000007102717220 */ /* 0x040fe40000410000 */
[C---:B------:R-:W-:Y:S02]  /*1a850*/  FMUL.FTZ R124, R2.reuse, R124 ;  /* 0x0000007c027c7220 */ /* 0x040fe40000410000 */
[C---:B------:R-:W-:Y:S02]  /*1a860*/  FMUL.FTZ R125, R2.reuse, R125 ;  /* 0x0000007d027d7220 */ /* 0x040fe40000410000 */
[C---:B------:R-:W-:Y:S01]  /*1a870*/  FMUL.FTZ R128, R2.reuse, R128 ;  /* 0x0000008002807220 */ /* 0x040fe20000410000 */
[----:B------:R-:W2:Y:S01]  /*1a880*/  @P0 MUFU.LG2 R6, R6 ;  /* 0x0000000600060308 */ /* 0x000ea20000000c00 */
        /* <DEDUP_REMOVED lines=8> */
[----:B------:R-:W-:Y:S01]  /*1a910*/  FMUL.FTZ R161, R2, R161 ;  /* 0x000000a102a17220 */ /* 0x000fe20000410000 */
[----:B------:R-:W-:Y:S01]  /*1a920*/  @P2 MOV R2, 0x3f317218 ;  /* 0x3f31721800022802 */ /* 0x000fe20000000f00 */
        /* <DEDUP_REMOVED lines=34> */
[----:B------:R-:W-:Y:S02]  /*1ab50*/  @P2 FMUL.FTZ R5, R2, c[0x0][0x2d0] ;  /* 0x0000b40002052a20 */ /* 0x000fe40000410000 */
[----:B------:R-:W-:Y:S02]  /*1ab60*/  @P3 FMUL.FTZ R10, R4, c[0x0][0x2d0] ;  /* 0x0000b400040a3a20 */ /* 0x000fe40000410000 */
[----:B------:R-:W-:-:S02]  /*1ab70*/  @P1 FMUL.FTZ R2, R0, c[0x0][0x2d0] ;  /* 0x0000b40000021a20 */ /* 0x000fc40000410000 */
[----:B------:R-:W-:Y:S02]  /*1ab80*/  @P3 FMUL.FTZ R11, R11, 0.69314718246459960938 ;  /* 0x3f3172180b0b3820 */ /* 0x000fe40000410000 */
[----:B------:R-:W-:Y:S02]  /*1ab90*/  @P2 FMUL.FTZ R9, R9, 0.69314718246459960938 ;  /* 0x3f31721809092820 */ /* 0x000fe40000410000 */
[----:B------:R-:W-:Y:S02]  /*1aba0*/  @P1 FMUL.FTZ R7, R7, 0.69314718246459960938 ;  /* 0x3f31721807071820 */ /* 0x000fe40000410000 */
[----:B--2---:R-:W-:Y:S02]  /*1abb0*/  @P0 FMUL.FTZ R4, R6, 0.69314718246459960938 ;  /* 0x3f31721806040820 */ /* 0x004fe40000410000 */
[----:B------:R-:W-:Y:S02]  /*1abc0*/  @P0 FMUL.FTZ R0, R8, c[0x0][0x2d0] ;  /* 0x0000b40008000a20 */ /* 0x000fe40000410000 */
[----:B------:R-:W-:-:S02]  /*1abd0*/  @P3 FFMA.FTZ R20, R10, R72, R11 ;  /* 0x000000480a143223 */ /* 0x000fc4000001000b */
[----:B------:R-:W-:Y:S02]  /*1abe0*/  @P2 FFMA.FTZ R21, R5, R71, R9 ;  /* 0x0000004705152223 */ /* 0x000fe40000010009 */
[----:B------:R-:W-:Y:S02]  /*1abf0*/  @P1 FFMA.FTZ R22, R2, R70, R7 ;  /* 0x0000004602161223 */ /* 0x000fe40000010007 */
[----:B------:R-:W-:Y:S02]  /*1ac00*/  @P0 FFMA.FTZ R23, R0, R3, R4 ;  /* 0x0000000300170223 */ /* 0x000fe40000010004 */
.L_x_446:
[----:B-1----:R-:W-:Y:S05]  /*1ac10*/  @P4 BRA `(.L_x_522) ;  /* 0x0000149000004947 */ /* 0x002fea0003800000 */
[----:B------:R-:W1:Y:S01]  /*1ac20*/  S2R R16, SR_TID.X ;  /* 0x0000000000107919 */ /* 0x000e620000002100 */
[----:B------:R-:W-:Y:S01]  /*1ac30*/  ULDC.64 UR4, c[0x0][0x4d0] ;  /* 0x0001340000047ab9 */ /* 0x000fe20000000a00 */
[----:B------:R-:W-:Y:S01]  /*1ac40*/  IMAD R4, RZ, RZ, -UR11 ;  /* 0x8000000bff047e24 */ /* 0x000fe2000f8e02ff */
[----:B------:R-:W-:Y:S01]  /*1ac50*/  UIMAD.WIDE.U32 UR8, UR11, UR4, URZ ;  /* 0x000000040b0872a5 */ /* 0x000fe2000f8e003f */
[----:B------:R-:W2:Y:S01]  /*1ac60*/  S2R R12, SR_CTAID.Y ;  /* 0x00000000000c7919 */ /* 0x000ea20000002600 */
[----:B------:R-:W-:Y:S01]  /*1ac70*/  USHF.R.S32.HI UR6, URZ, 0x1f, UR11 ;  /* 0x0000001f3f067899 */ /* 0x000fe2000801140b */
[----:B------:R-:W-:Y:S01]  /*1ac80*/  MOV R24, c[0x0][0x4e8] ;  /* 0x00013a0000187a02 */ /* 0x000fe20000000f00 */
[----:B------:R-:W-:Y:S01]  /*1ac90*/  BSSY B0, `(.L_x_523) ;  /* 0x00000ab000007945 */ /* 0x000fe20003800000 */
[----:B------:R-:W3:Y:S01]  /*1aca0*/  S2R R9, SR_CTAID.Z ;  /* 0x0000000000097919 */ /* 0x000ee20000002700 */
[----:B------:R-:W-:Y:S01]  /*1acb0*/  IMAD.U32 R3, RZ, RZ, UR9 ;  /* 0x00000009ff037e24 */ /* 0x000fe2000f8e00ff */
[----:B------:R-:W-:Y:S01]  /*1acc0*/  UIMAD UR7, UR6, UR4, URZ ;  /* 0x00000004060772a4 */ /* 0x000fe2000f8e023f */
[----:B------:R-:W-:Y:S01]  /*1acd0*/  IMAD.U32 R2, RZ, RZ, UR8 ;  /* 0x00000008ff027e24 */ /* 0x000fe2000f8e00ff */
[----:B------:R-:W4:Y:S04]  /*1ace0*/  S2R R15, SR_CTAID.X ;  /* 0x00000000000f7919 */ /* 0x000f280000002500 */
[----:B------:R-:W-:Y:S01]  /*1acf0*/  BAR.SYNC.DEFER_BLOCKING 0x1, 0x80 ;  /* 0x0042000000007b1d */ /* 0x000fe20000010000 */
[----:B------:R-:W-:Y:S01]  /*1ad00*/  UIMAD UR5, UR11, UR5, UR7 ;  /* 0x000000050b0572a4 */ /* 0x000fe2000f8e0207 */
[C---:B------:R-:W-:Y:S01]  /*1ad10*/  ISETP.NE.AND P0, PT, R24.reuse, 0x1, PT ;  /* 0x000000011800780c */ /* 0x040fe20003f05270 */
[----:B------:R-:W-:-:S02]  /*1ad20*/  IMAD R24, R24, c[0x0][0x388], RZ ;  /* 0x0000e20018187a24 */ /* 0x000fc400078e02ff */
[----:B------:R-:W-:Y:S01]  /*1ad30*/  UIADD3 UR5, UR9, UR5, URZ ;  /* 0x0000000509057290 */ /* 0x000fe2000fffe03f */
[----:B-1----:R-:W-:-:S05]  /*1ad40*/  SHF.R.S32.HI R6, RZ, 0x1f, R16 ;  /* 0x0000001fff067819 */ /* 0x002fca0000011410 */
[----:B------:R-:W-:Y:S01]  /*1ad50*/  IMAD.U32 R5, RZ, RZ, UR5 ;  /* 0x00000005ff057e24 */ /* 0x000fe2000f8e00ff */
[-C--:B------:R-:W-:Y:S01]  /*1ad60*/  LEA.HI R0, R6, R16.reuse, RZ, 0x2 ;  /* 0x0000001006007211 */ /* 0x080fe200078f10ff */
[----:B--2---:R-:W-:Y:S01]  /*1ad70*/  IMAD R12, R4, c[0x0][0x550], R12 ;  /* 0x00015400040c7a24 */ /* 0x004fe200078e020c */
[-C--:B------:R-:W-:Y:S01]  /*1ad80*/  LEA.HI R6, R6, R16.reuse, RZ, 0x5 ;  /* 0x0000001006067211 */ /* 0x080fe200078f28ff */
[----:B------:R-:W-:Y:S01]  /*1ad90*/  IMAD.MOV.U32 R4, RZ, RZ, R2 ;  /* 0x000000ffff047224 */ /* 0x000fe200078e0002 */
[----:B------:R-:W-:Y:S01]  /*1ada0*/  LOP3.LUT R0, R0, 0xfffffffc, RZ, 0xc0, !PT ;  /* 0xfffffffc00007812 */ /* 0x000fe200078ec0ff */
[----:B------:R-:W-:Y:S01]  /*1adb0*/  ULDC.64 UR4, c[0x0][0x438] ;  /* 0x00010e0000047ab9 */ /* 0x000fe20000000a00 */
[----:B------:R-:W-:Y:S01]  /*1adc0*/  LOP3.LUT R7, R6, 0xffffffe0, RZ, 0xc0, !PT ;  /* 0xffffffe006077812 */ /* 0x000fe200078ec0ff */
[----:B------:R-:W-:Y:S01]  /*1add0*/  UIMAD UR6, UR6, UR4, URZ ;  /* 0x00000004060672a4 */ /* 0x000fe2000f8e023f */
[----:B------:R-:W-:Y:S01]  /*1ade0*/  IADD3 R0, -R0, R16, RZ ;  /* 0x0000001000007210 */ /* 0x000fe20007ffe1ff */
[----:B------:R-:W-:Y:S01]  /*1adf0*/  UIMAD.WIDE.U32 UR8, UR11, UR4, URZ ;  /* 0x000000040b0872a5 */ /* 0x000fe2000f8e003f */
[--C-:B------:R-:W-:Y:S01]  /*1ae00*/  SHF.R.S32.HI R8, RZ, 0x5, R6.reuse ;  /* 0x00000005ff087819 */ /* 0x100fe20000011406 */
[----:B------:R-:W-:Y:S01]  /*1ae10*/  IMAD.IADD R16, R16, 0x1, -R7 ;  /* 0x0000000110107824 */ /* 0x000fe200078e0a07 */
[----:B------:R-:W-:Y:S01]  /*1ae20*/  LEA.HI R3, R0, R0, RZ, 0x1 ;  /* 0x0000000000037211 */ /* 0x000fe200078f08ff */
[----:B------:R-:W-:Y:S01]  /*1ae30*/  UIMAD UR4, UR11, UR5, UR6 ;  /* 0x000000050b0472a4 */ /* 0x000fe2000f8e0206 */
[----:B------:R-:W-:Y:S01]  /*1ae40*/  SHF.R.S32.HI R2, RZ, 0x1f, R6 ;  /* 0x0000001fff027819 */ /* 0x000fe20000011406 */
[----:B---3--:R-:W-:Y:S01]  /*1ae50*/  IMAD.WIDE.U32 R4, R9, c[0x0][0x4d8], R4 ;  /* 0x0001360009047a25 */ /* 0x008fe200078e0004 */
[----:B------:R-:W-:Y:S01]  /*1ae60*/  LOP3.LUT R7, R3, 0x1ffffffe, RZ, 0xc0, !PT ;  /* 0x1ffffffe03077812 */ /* 0x000fe200078ec0ff */
[----:B------:R-:W-:Y:S01]  /*1ae70*/  UIADD3 UR4, UR9, UR4, URZ ;  /* 0x0000000409047290 */ /* 0x000fe2000fffe03f */
[----:B------:R-:W-:-:S02]  /*1ae80*/  LEA.HI R2, R2, R8, RZ, 0x2 ;  /* 0x0000000802027211 */ /* 0x000fc400078f10ff */
[----:B------:R-:W-:Y:S01]  /*1ae90*/  IADD3 R7, R0, -R7, RZ ;  /* 0x8000000700077210 */ /* 0x000fe20007ffe0ff */
[----:B------:R-:W-:Y:S01]  /*1aea0*/  IMAD.SHL.U32 R0, R3, 0x20, RZ ;  /* 0x0000002003007824 */ /* 0x000fe200078e00ff */
[----:B------:R-:W-:Y:S02]  /*1aeb0*/  SHF.R.S32.HI R3, RZ, 0x1f, R16 ;  /* 0x0000001fff037819 */ /* 0x000fe40000011410 */
[----:B------:R-:W-:Y:S02]  /*1aec0*/  LOP3.LUT R2, R2, 0xffffffc, RZ, 0xc0, !PT ;  /* 0x0ffffffc02027812 */ /* 0x000fe400078ec0ff */
[----:B------:R-:W-:Y:S01]  /*1aed0*/  LEA.HI R18, R3, R16, RZ, 0x2 ;  /* 0x0000001003127211 */ /* 0x000fe200078f10ff */
[----:B------:R-:W-:Y:S01]  /*1aee0*/  IMAD.U32 R3, RZ, RZ, UR9 ;  /* 0x00000009ff037e24 */ /* 0x000fe2000f8e00ff */
[----:B------:R-:W-:Y:S01]  /*1aef0*/  LOP3.LUT R0, R0, 0xffffffc0, RZ, 0xc0, !PT ;  /* 0xffffffc000007812 */ /* 0x000fe200078ec0ff */
[----:B------:R-:W-:Y:S01]  /*1af00*/  IMAD.IADD R8, R8, 0x1, -R2 ;  /* 0x0000000108087824 */ /* 0x000fe200078e0a02 */
[----:B------:R-:W-:Y:S01]  /*1af10*/  SHF.R.S32.HI R6, RZ, 0x2, R18 ;  /* 0x00000002ff067819 */ /* 0x000fe20000011412 */
[----:B------:R-:W-:Y:S01]  /*1af20*/  IMAD.U32 R2, RZ, RZ, UR8 ;  /* 0x00000008ff027e24 */ /* 0x000fe2000f8e00ff */
[----:B------:R-:W-:Y:S01]  /*1af30*/  SHF.R.S32.HI R10, RZ, 0x1f, R9 ;  /* 0x0000001fff0a7819 */ /* 0x000fe20000011409 */
[----:B------:R-:W-:Y:S01]  /*1af40*/  IMAD R7, R7, 0x8, R0 ;  /* 0x0000000807077824 */ /* 0x000fe200078e0200 */
[----:B------:R-:W-:Y:S01]  /*1af50*/  MOV R3, UR4 ;  /* 0x0000000400037c02 */ /* 0x000fe20008000f00 */
[----:B------:R-:W-:-:S02]  /*1af60*/  IMAD R14, R8, 0x10, R6 ;  /* 0x00000010080e7824 */ /* 0x000fc400078e0206 */
[C---:B------:R-:W-:Y:S02]  /*1af70*/  IMAD R0, R10.reuse, c[0x0][0x4d8], RZ ;  /* 0x000136000a007a24 */ /* 0x040fe400078e02ff */
[----:B------:R-:W-:Y:S01]  /*1af80*/  IMAD R6, R10, c[0x0][0x440], RZ ;  /* 0x000110000a067a24 */ /* 0x000fe200078e02ff */
[----:B------:R-:W-:Y:S01]  /*1af90*/  IADD3 R8, R14, R7, RZ ;  /* 0x000000070e087210 */ /* 0x000fe20007ffe0ff */
[C---:B------:R-:W-:Y:S02]  /*1afa0*/  IMAD R0, R9.reuse, c[0x0][0x4dc], R0 ;  /* 0x0001370009007a24 */ /* 0x040fe400078e0200 */
[----:B------:R-:W-:Y:S02]  /*1afb0*/  IMAD R6, R9, c[0x0][0x444], R6 ;  /* 0x0001110009067a24 */ /* 0x000fe400078e0206 */
[----:B----4-:R-:W-:Y:S02]  /*1afc0*/  IMAD R8, R15, 0x80, R8 ;  /* 0x000000800f087824 */ /* 0x010fe400078e0208 */
[----:B------:R-:W-:-:S04]  /*1afd0*/  IMAD.WIDE.U32 R2, R9, c[0x0][0x440], R2 ;  /* 0x0001100009027a25 */ /* 0x000fc800078e0002 */
[----:B------:R-:W-:-:S04]  /*1afe0*/  @P0 IMAD.HI.U32 R11, R8, c[0x0][0x4ec], RZ ;  /* 0x00013b00080b0a27 */ /* 0x000fc800078e00ff */
[----:B------:R-:W-:Y:S01]  /*1aff0*/  IMAD.IADD R5, R5, 0x1, R0 ;  /* 0x0000000105057824 */ /* 0x000fe200078e0200 */
[----:B------:R-:W-:Y:S01]  /*1b000*/  SHF.R.S32.HI R0, RZ, 0x1f, R12 ;  /* 0x0000001fff007819 */ /* 0x000fe2000001140c */
[----:B------:R-:W-:Y:S01]  /*1b010*/  IMAD.IADD R3, R3, 0x1, R6 ;  /* 0x0000000103037824 */ /* 0x000fe200078e0206 */
[----:B------:R-:W-:Y:S01]  /*1b020*/  MOV R6, R8 ;  /* 0x0000000800067202 */ /* 0x000fe20000000f00 */
[----:B------:R-:W-:Y:S01]  /*1b030*/  @P0 IMAD.HI.U32 R10, R8, c[0x0][0x4ec], RZ ;  /* 0x00013b00080a0a27 */ /* 0x000fe200078e00ff */
[----:B------:R-:W-:-:S03]  /*1b040*/  @P0 SHF.R.U32.HI R6, RZ, c[0x0][0x4f0], R11 ;  /* 0x00013c00ff060a19 */ /* 0x000fc6000001160b */
[----:B------:R-:W-:Y:S01]  /*1b050*/  IMAD.MOV.U32 R7, RZ, RZ, R8 ;  /* 0x000000ffff077224 */ /* 0x000fe200078e0008 */
[----:B------:R-:W-:Y:S01]  /*1b060*/  @P0 SHF.R.U32.HI R7, RZ, c[0x0][0x4f0], R10 ;  /* 0x00013c00ff070a19 */ /* 0x000fe2000001160a */
[C---:B------:R-:W-:Y:S02]  /*1b070*/  IMAD R9, R0.reuse, c[0x0][0x448], RZ ;  /* 0x0001120000097a24 */ /* 0x040fe400078e02ff */
[----:B------:R-:W-:Y:S02]  /*1b080*/  IMAD R0, R0, c[0x0][0x4e0], RZ ;  /* 0x0001380000007a24 */ /* 0x000fe400078e02ff */
[----:B------:R-:W-:Y:S02]  /*1b090*/  IMAD.MOV R10, RZ, RZ, -R6 ;  /* 0x000000ffff0a7224 */ /* 0x000fe400078e0a06 */
        /* <DEDUP_REMOVED lines=11> */
[----:B------:R-:W-:Y:S01]  /*1b150*/  IMAD R10, R7, c[0x0][0x434], R9 ;  /* 0x00010d00070a7a24 */ /* 0x000fe200078e0209 */
[----:B------:R-:W-:Y:S01]  /*1b160*/  IADD3 R3, R3, R11, RZ ;  /* 0x0000000b03037210 */ /* 0x000fe20007ffe0ff */
[----:B------:R-:W-:-:S02]  /*1b170*/  IMAD R9, R6, c[0x0][0x4c8], RZ ;  /* 0x0001320006097a24 */ /* 0x000fc400078e02ff */
[----:B------:R-:W-:Y:S02]  /*1b180*/  IMAD.MOV R6, RZ, RZ, -R7 ;  /* 0x000000ffff067224 */ /* 0x000fe400078e0a07 */
[----:B------:R-:W-:-:S04]  /*1b190*/  IMAD.WIDE.U32 R4, R0, c[0x0][0x4c8], R4 ;  /* 0x0001320000047a25 */ /* 0x000fc800078e0004 */
[----:B------:R-:W-:Y:S02]  /*1b1a0*/  IMAD R0, R0, c[0x0][0x4cc], R9 ;  /* 0x0001330000007a24 */ /* 0x000fe400078e0209 */
[----:B------:R-:W-:Y:S01]  /*1b1b0*/  IMAD R13, R6, c[0x0][0x4e8], R8 ;  /* 0x00013a00060d7a24 */ /* 0x000fe200078e0208 */
[C---:B------:R-:W-:Y:S01]  /*1b1c0*/  LEA R6, P0, R4.reuse, c[0x0][0x4a8], 0x2 ;  /* 0x00012a0004067a11 */ /* 0x040fe200078010ff */
[----:B------:R-:W-:Y:S01]  /*1b1d0*/  IMAD.WIDE.U32 R2, R7, c[0x0][0x430], R2 ;  /* 0x00010c0007027a25 */ /* 0x000fe200078e0002 */
[----:B------:R-:W-:Y:S02]  /*1b1e0*/  IADD3 R0, R5, R0, RZ ;  /* 0x0000000005007210 */ /* 0x000fe40007ffe0ff */
[----:B------:R-:W-:Y:S01]  /*1b1f0*/  SHF.R.S32.HI R7, RZ, 0x1f, R13 ;  /* 0x0000001fff077819 */ /* 0x000fe2000001140d */
[----:B------:R-:W-:Y:S01]  /*1b200*/  IMAD.IADD R3, R3, 0x1, R10 ;  /* 0x0000000103037824 */ /* 0x000fe200078e020a */
[----:B------:R-:W-:Y:S01]  /*1b210*/  LEA.HI.X R0, R4, c[0x0][0x4ac], R0, 0x2, P0 ;  /* 0x00012b0004007a11 */ /* 0x000fe200000f1400 */
[----:B------:R-:W-:Y:S01]  /*1b220*/  IMAD R12, R15, 0x80, R14 ;  /* 0x000000800f0c7824 */ /* 0x000fe200078e020e */
[----:B------:R-:W-:Y:S01]  /*1b230*/  SHFL.IDX PT, R4, R6, RZ, 0x1c1f ;  /* 0x001c1fff06047589 */ /* 0x000fe200000e0000 */
[----:B------:R-:W-:Y:S01]  /*1b240*/  IMAD R7, R7, c[0x0][0x428], RZ ;  /* 0x00010a0007077a24 */ /* 0x000fe200078e02ff */
[----:B------:R-:W-:Y:S01]  /*1b250*/  LOP3.LUT P0, RZ, R16, 0x3, RZ, 0xc0, !PT ;  /* 0x0000000310ff7812 */ /* 0x000fe2000780c0ff */
[----:B------:R-:W-:Y:S01]  /*1b260*/  IMAD.WIDE.U32 R2, R13, c[0x0][0x428], R2 ;  /* 0x00010a000d027a25 */ /* 0x000fe200078e0002 */
[----:B------:R-:W1:Y:S01]  /*1b270*/  SHFL.IDX PT, R5, R0, RZ, 0x1c1f ;  /* 0x001c1fff00057589 */ /* 0x000e6200000e0000 */
[----:B------:R-:W-:-:S02]  /*1b280*/  IADD3 R14, R12, 0x40, RZ ;  /* 0x000000400c0e7810 */ /* 0x000fc40007ffe0ff */
[----:B------:R-:W-:Y:S01]  /*1b290*/  IMAD R15, R13, c[0x0][0x42c], R7 ;  /* 0x00010b000d0f7a24 */ /* 0x000fe200078e0207 */
[----:B------:R-:W-:Y:S01]  /*1b2a0*/  SHFL.IDX PT, R10, R6, 0x1, 0x1c1f ;  /* 0x003c1f00060a7f89 */ /* 0x000fe200000e0000 */
[C---:B------:R-:W-:Y:S02]  /*1b2b0*/  IADD3 R13, R12.reuse, 0x48, RZ ;  /* 0x000000480c0d7810 */ /* 0x040fe40007ffe0ff */
[-C--:B------:R-:W-:Y:S01]  /*1b2c0*/  ISETP.GE.OR P4, PT, R12, R24.reuse, P0 ;  /* 0x000000180c00720c */ /* 0x080fe20000786670 */
[----:B------:R-:W2:Y:S01]  /*1b2d0*/  SHFL.IDX PT, R11, R0, 0x1, 0x1c1f ;  /* 0x003c1f00000b7f89 */ /* 0x000ea200000e0000 */
[-C--:B------:R-:W-:Y:S01]  /*1b2e0*/  ISETP.GE.OR P2, PT, R14, R24.reuse, P0 ;  /* 0x000000180e00720c */ /* 0x080fe20000746670 */
[----:B------:R-:W-:Y:S01]  /*1b2f0*/  IMAD.IADD R3, R3, 0x1, R15 ;  /* 0x0000000103037824 */ /* 0x000fe200078e020f */
[----:B------:R-:W-:Y:S01]  /*1b300*/  LEA R19, P1, R2, c[0x0][0x400], 0x2 ;  /* 0x0001000002137a11 */ /* 0x000fe200078210ff */
[----:B------:R-:W-:Y:S01]  /*1b310*/  SHFL.IDX PT, R8, R6, 0x2, 0x1c1f ;  /* 0x005c1f0006087f89 */ /* 0x000fe200000e0000 */
[----:B------:R-:W-:-:S02]  /*1b320*/  ISETP.GE.AND P5, PT, R14, R24, PT ;  /* 0x000000180e00720c */ /* 0x000fc40003fa6270 */
[----:B------:R-:W-:Y:S01]  /*1b330*/  LEA.HI.X R17, R2, c[0x0][0x404], R3, 0x2, P1 ;  /* 0x0001010002117a11 */ /* 0x000fe200008f1403 */
[----:B------:R-:W3:Y:S01]  /*1b340*/  SHFL.IDX PT, R9, R0, 0x2, 0x1c1f ;  /* 0x005c1f0000097f89 */ /* 0x000ee200000e0000 */
[----:B------:R-:W-:-:S03]  /*1b350*/  ISETP.GE.AND P6, PT, R13, R24, PT ;  /* 0x000000180d00720c */ /* 0x000fc60003fc6270 */
[----:B------:R-:W-:Y:S04]  /*1b360*/  SHFL.IDX PT, R6, R6, 0x3, 0x1c1f ;  /* 0x007c1f0006067f89 */ /* 0x000fe800000e0000 */
        /* <DEDUP_REMOVED lines=8> */
[----:B------:R-:W-:-:S04]  /*1b3f0*/  LOP3.LUT R0, R18, 0x7ffffffc, RZ, 0xc0, !PT ;  /* 0x7ffffffc12007812 */ /* 0x000fc800078ec0ff */
[----:B------:R-:W-:-:S03]  /*1b400*/  IADD3 R0, R16, -R0, RZ ;  /* 0x8000000010007210 */ /* 0x000fc60007ffe0ff */
[----:B--2---:R2:W-:Y:S02]  /*1b410*/  @!P3 ST.E [R10.64], R21 ;  /* 0x000000150a00b985 */ /* 0x0045e4000c10190c */
[----:B------:R-:W-:Y:S02]  /*1b420*/  IMAD.SHL.U32 R0, R0, 0x2, RZ ;  /* 0x0000000200007824 */ /* 0x000fe400078e00ff */
        /* <DEDUP_REMOVED lines=49> */
.L_x_524:
[----:B-1----:R-:W-:Y:S05]  /*1b740*/  BSYNC B0 ;  /* 0x0000000000007941 */ /* 0x002fea0003800000 */
.L_x_523:
        /* <DEDUP_REMOVED lines=49> */
.L_x_526:
[----:B------:R-:W-:Y:S05]  /*1ba60*/  BSYNC B0 ;  /* 0x0000000000007941 */ /* 0x000fea0003800000 */
.L_x_525:
        /* <DEDUP_REMOVED lines=49> */
.L_x_528:
[----:B------:R-:W-:Y:S05]  /*1bd80*/  BSYNC B0 ;  /* 0x0000000000007941 */ /* 0x000fea0003800000 */
.L_x_527:
        /* <DEDUP_REMOVED lines=50> */
.L_x_522:
        /* <DEDUP_REMOVED lines=9> */
[----:B------:R-:W1:Y:S01]  /*1c140*/  S2R R7, SR_CTAID.Z ;  /* 0x0000000000077919 */ /* 0x000e620000002700 */
[----:B------:R-:W-:Y:S01]  /*1c150*/  USHF.R.S32.HI UR6, URZ, 0x1f, UR11 ;  /* 0x0000001f3f067899 */ /* 0x000fe2000801140b */
[----:B------:R-:W-:Y:S01]  /*1c160*/  ISETP.NE.AND P0, PT, R3, 0x1, PT ;  /* 0x000000010300780c */ /* 0x000fe20003f05270 */
[----:B------:R-:W-:Y:S01]  /*1c170*/  ULDC.64 UR4, c[0x0][0x4d0] ;  /* 0x0001340000047ab9 */ /* 0x000fe20000000a00 */
[----:B------:R-:W2:Y:S01]  /*1c180*/  S2R R9, SR_CTAID.Y ;  /* 0x0000000000097919 */ /* 0x000ea20000002600 */
[----:B------:R-:W-:Y:S01]  /*1c190*/  UIMAD UR6, UR6, UR4, URZ ;  /* 0x00000004060672a4 */ /* 0x000fe2000f8e023f */
[----:B------:R-:W-:Y:S01]  /*1c1a0*/  IADD3 R4, RZ, -UR11, RZ ;  /* 0x8000000bff047c10 */ /* 0x000fe2000fffe0ff */
[----:B------:R-:W-:Y:S01]  /*1c1b0*/  UIMAD.WIDE.U32 UR8, UR11, UR4, URZ ;  /* 0x000000040b0872a5 */ /* 0x000fe2000f8e003f */
[----:B------:R-:W-:Y:S01]  /*1c1c0*/  MOV R0, R8 ;  /* 0x0000000800007202 */ /* 0x000fe20000000f00 */
[----:B------:R-:W-:-:S04]  /*1c1d0*/  UIMAD UR4, UR11, UR5, UR6 ;  /* 0x000000050b0472a4 */ /* 0x000fc8000f8e0206 */
[----:B------:R-:W-:Y:S01]  /*1c1e0*/  UIADD3 UR4, UR9, UR4, URZ ;  /* 0x0000000409047290 */ /* 0x000fe2000fffe03f */
[----:B------:R-:W-:Y:S01]  /*1c1f0*/  MOV R3, UR9 ;  /* 0x0000000900037c02 */ /* 0x000fe20008000f00 */
[----:B------:R-:W-:-:S04]  /*1c200*/  @P0 IMAD.HI.U32 R5, R8, c[0x0][0x4ec], RZ ;  /* 0x00013b0008050a27 */ /* 0x000fc800078e00ff */
[----:B------:R-:W-:Y:S01]  /*1c210*/  IMAD.U32 R2, RZ, RZ, UR8 ;  /* 0x00000008ff027e24 */ /* 0x000fe2000f8e00ff */
[----:B------:R-:W-:Y:S01]  /*1c220*/  @P0 SHF.R.U32.HI R0, RZ, c[0x0][0x4f0], R5 ;  /* 0x00013c00ff000a19 */ /* 0x000fe20000011605 */
[----:B------:R-:W-:Y:S01]  /*1c230*/  IMAD.U32 R3, RZ, RZ, UR4 ;  /* 0x00000004ff037e24 */ /* 0x000fe2000f8e00ff */
[----:B-1----:R-:W-:-:S03]  /*1c240*/  SHF.R.S32.HI R6, RZ, 0x1f, R7 ;  /* 0x0000001fff067819 */ /* 0x002fc60000011407 */
[----:B------:R-:W-:-:S04]  /*1c250*/  IMAD.WIDE.U32 R2, R7, c[0x0][0x4d8], R2 ;  /* 0x0001360007027a25 */ /* 0x000fc800078e0002 */
[----:B------:R-:W-:Y:S02]  /*1c260*/  IMAD R6, R6, c[0x0][0x4d8], RZ ;  /* 0x0001360006067a24 */ /* 0x000fe400078e02ff */
[----:B--2---:R-:W-:Y:S02]  /*1c270*/  IMAD R4, R4, c[0x0][0x550], R9 ;  /* 0x0001540004047a24 */ /* 0x004fe400078e0209 */
[----:B------:R-:W-:Y:S01]  /*1c280*/  IMAD R5, R7, c[0x0][0x4dc], R6 ;  /* 0x0001370007057a24 */ /* 0x000fe200078e0206 */
[----:B------:R-:W-:Y:S02]  /*1c290*/  IADD3 R7, -R0, RZ, RZ ;  /* 0x000000ff00077210 */ /* 0x000fe40007ffe1ff */
[----:B------:R-:W-:Y:S01]  /*1c2a0*/  SHF.R.S32.HI R6, RZ, 0x1f, R4 ;  /* 0x0000001fff067819 */ /* 0x000fe20000011404 */
[----:B------:R-:W-:Y:S02]  /*1c2b0*/  IMAD.IADD R3, R5, 0x1, R3 ;  /* 0x0000000105037824 */ /* 0x000fe400078e0203 */
[----:B------:R-:W-:Y:S01]  /*1c2c0*/  IMAD R5, R7, c[0x0][0x4e8], R8 ;  /* 0x00013a0007057a24 */ /* 0x000fe200078e0208 */
[----:B------:R-:W-:Y:S01]  /*1c2d0*/  SHF.R.S32.HI R7, RZ, 0x1f, R0 ;  /* 0x0000001fff077819 */ /* 0x000fe20000011400 */
[----:B------:R-:W-:-:S02]  /*1c2e0*/  IMAD R6, R6, c[0x0][0x4e0], RZ ;  /* 0x0001380006067a24 */ /* 0x000fc400078e02ff */
[----:B------:R-:W-:-:S04]  /*1c2f0*/  IMAD.WIDE.U32 R2, R4, c[0x0][0x4e0], R2 ;  /* 0x0001380004027a25 */ /* 0x000fc800078e0002 */
[----:B------:R-:W-:Y:S01]  /*1c300*/  IMAD R6, R4, c[0x0][0x4e4], R6 ;  /* 0x0001390004067a24 */ /* 0x000fe200078e0206 */
[----:B------:R-:W-:Y:S02]  /*1c310*/  SHF.R.S32.HI R4, RZ, 0x1f, R5 ;  /* 0x0000001fff047819 */ /* 0x000fe40000011405 */
[----:B------:R-:W-:-:S03]  /*1c320*/  IADD3 R2, P0, R0, R2, RZ ;  /* 0x0000000200027210 */ /* 0x000fc60007f1e0ff */
[----:B------:R-:W-:Y:S01]  /*1c330*/  IMAD R0, R4, c[0x0][0x4c8], RZ ;  /* 0x0001320004007a24 */ /* 0x000fe200078e02ff */
[----:B------:R-:W-:-:S03]  /*1c340*/  IADD3.X R3, R7, R3, R6, P0, !PT ;  /* 0x0000000307037210 */ /* 0x000fc600007fe406 */
[C---:B------:R-:W-:Y:S02]  /*1c350*/  IMAD R0, R5.reuse, c[0x0][0x4cc], R0 ;  /* 0x0001330005007a24 */ /* 0x040fe400078e0200 */
[----:B------:R-:W-:-:S05]  /*1c360*/  IMAD.WIDE.U32 R2, R5, c[0x0][0x4c8], R2 ;  /* 0x0001320005027a25 */ /* 0x000fca00078e0002 */
[----:B------:R-:W-:Y:S02]  /*1c370*/  IADD3 R0, R3, R0, RZ ;  /* 0x0000000003007210 */ /* 0x000fe40007ffe0ff */
[----:B------:R-:W-:-:S04]  /*1c380*/  LEA R4, P0, R2, c[0x0][0x4a8], 0x2 ;  /* 0x00012a0002047a11 */ /* 0x000fc800078010ff */
[----:B------:R-:W-:Y:S02]  /*1c390*/  LEA.HI.X R5, R2, c[0x0][0x4ac], R0, 0x2, P0 ;  /* 0x00012b0002057a11 */ /* 0x000fe400000f1400 */
[----:B------:R-:W-:-:S05]  /*1c3a0*/  MOV R0, 0xff800000 ;  /* 0xff80000000007802 */ /* 0x000fca0000000f00 */
[----:B------:R-:W-:Y:S01]  /*1c3b0*/  STG.E [R4.64], R0 ;  /* 0x0000000004007986 */ /* 0x000fe2000c10190c */
[----:B------:R-:W-:Y:S05]  /*1c3c0*/  EXIT ;  /* 0x000000000000794d */ /* 0x000fea0003800000 */
.L_x_529:
        /* <DEDUP_REMOVED lines=11> */
.L_x_3239:


//--------------------- .text._ZN7cutlass13device_kernelIN5flash19enable_sm80_to_sm89INS1_16FlashAttnFwdSm80INS1_25CollectiveMainloopFwdSm80ILi4ELi1ELb0EN4cute5tupleIJNS5_1CILi128EEENS7_ILi80EEENS7_ILi64EEEEEELi64ENS_6half_tEfNS_4arch4Sm80ELb0ELb1ELb1ELb1ELb0ELb0ELb1ELb1EEENS1_21CollectiveEpilogueFwdINS6_IJS8_SA_S9_EEENS6_IJNS7_ILi1EEESI_SI_EEESC_SE_Li128ELb1ELb1ELb1ELb0EEENS1_36VarlenDynamicPersistentTileSchedulerILi128ELi80ELi128ELi128ELb1ELb1ELb0ELb1ELb0ELb1EEEEEEEEEvNT_6ParamsE --------------------------
	.section	.text._ZN7cutlass13device_kernelIN5flash19enable_sm80_to_sm89INS1_16FlashAttnFwdSm80INS1_25CollectiveMainloopFwdSm80ILi4ELi1ELb0EN4cute5tupleIJNS5_1CILi128EEENS7_ILi80EEENS7_ILi64EEEEEELi64ENS_6half_tEfNS_4arch4Sm80ELb0ELb1ELb1ELb1ELb0ELb0ELb1ELb1EEENS1_21CollectiveEpilogueFwdINS6_IJS8_SA_S9_EEENS6_IJNS7_ILi1EEESI_SI_EEESC_SE_Li128ELb1ELb1ELb1ELb0EEENS1_36VarlenDynamicPersistentTileSchedulerILi128ELi80ELi128ELi128ELb1ELb1ELb0ELb1ELb0ELb1EEEEEEEEEvNT_6ParamsE,"ax",@progbits
	.sectioninfo	@"SHI_REGISTERS=255"
	.align	128
.text._ZN7cutlass13device_kernelIN5flash19enable_sm80_to_sm89INS1_16FlashAttnFwdSm80INS1_25CollectiveMainloopFwdSm80ILi4ELi1ELb0EN4cute5tupleIJNS5_1CILi128EEENS7_ILi80EEENS7_ILi64EEEEEELi64ENS_6half_tEfNS_4arch4Sm80ELb0ELb1ELb1ELb1ELb0ELb0ELb1ELb1EEENS1_21CollectiveEpilogueFwdINS6_IJS8_SA_S9_EEENS6_IJNS7_ILi1EEESI_SI_EEESC_SE_Li128ELb1ELb1ELb1ELb0EEENS1_36VarlenDynamicPersistentTileSchedulerILi128ELi80ELi128ELi128ELb1ELb1ELb0ELb1ELb0ELb1EEEEEEEEEvNT_6ParamsE:
        .type           _ZN7cutlass13device_kernelIN5flash19enable_sm80_to_sm89INS1_16FlashAttnFwdSm80INS1_25CollectiveMainloopFwdSm80ILi4ELi1ELb0EN4cute5tupleIJNS5_1CILi128EEENS7_ILi80EEENS7_ILi64EEEEEELi64ENS_6half_tEfNS_4arch4Sm80ELb0ELb1ELb1ELb1ELb0ELb0ELb1ELb1EEENS1_21CollectiveEpilogueFwdINS6_IJS8_SA_S9_EEENS6_IJNS7_ILi1EEESI_SI_EEESC_SE_Li128ELb1ELb1ELb1ELb0EEENS1_36VarlenDynamicPersistentTileSchedulerILi128ELi80ELi128ELi128ELb1ELb1ELb0ELb1ELb0ELb1EEEEEEEEEvNT_6ParamsE,@function
        .size           _ZN7cutlass13device_kernelIN5flash19enable_sm80_to_sm89INS1_16FlashAttnFwdSm80INS1_25CollectiveMainloopFwdSm80ILi4ELi1ELb0EN4cute5tupleIJNS5_1CILi128EEENS7_ILi80EEENS7_ILi64EEEEEELi64ENS_6half_tEfNS_4arch4Sm80ELb0ELb1ELb1ELb1ELb0ELb0ELb1ELb1EEENS1_21CollectiveEpilogueFwdINS6_IJS8_SA_S9_EEENS6_IJNS7_ILi1EEESI_SI_EEESC_SE_Li128ELb1ELb1ELb1ELb0EEENS1_36VarlenDynamicPersistentTileSchedulerILi128ELi80ELi128ELi128ELb1ELb1ELb0ELb1ELb0ELb1EEEEEEEEEvNT_6ParamsE,(.L_x_3240 - _ZN7cutlass13device_kernelIN5flash19enable_sm80_to_sm89INS1_16FlashAttnFwdSm80INS1_25CollectiveMainloopFwdSm80ILi4ELi1ELb0EN4cute5tupleIJNS5_1CILi128EEENS7_ILi80EEENS7_ILi64EEEEEELi64ENS_6half_tEfNS_4arch4Sm80ELb0ELb1ELb1ELb1ELb0ELb0ELb1ELb1EEENS1_21CollectiveEpilogueFwdINS6_IJS8_SA_S9_EEENS6_IJNS7_ILi1EEESI_SI_EEESC_SE_Li128ELb1ELb1ELb1ELb0EEENS1_36VarlenDynamicPersistentTileSchedulerILi128ELi80ELi128ELi128ELb1ELb1ELb0ELb1ELb0ELb1EEEEEEEEEvNT_6ParamsE)
        .other          _ZN7cutlass13device_kernelIN5flash19enable_sm80_to_sm89INS1_16FlashAttnFwdSm80INS1_25CollectiveMainloopFwdSm80ILi4ELi1ELb0EN4cute5tupleIJNS5_1CILi128EEENS7_ILi80EEENS7_ILi64EEEEEELi64ENS_6half_tEfNS_4arch4Sm80ELb0ELb1ELb1ELb1ELb0ELb0ELb1ELb1EEENS1_21CollectiveEpilogueFwdINS6_IJS8_SA_S9_EEENS6_IJNS7_ILi1EEESI_SI_EEESC_SE_Li128ELb1ELb1ELb1ELb0EEENS1_36VarlenDynamicPersistentTileSchedulerILi128ELi80ELi128ELi128ELb1ELb1ELb0ELb1ELb0ELb1EEEEEEEEEvNT_6ParamsE,@"STO_CUDA_ENTRY STV_DEFAULT"
_ZN7cutlass13device_kernelIN5flash19enable_sm80_to_sm89INS1_16FlashAttnFwdSm80INS1_25CollectiveMainloopFwdSm80ILi4ELi1ELb0EN4cute5tupleIJNS5_1CILi128EEENS7_ILi80EEENS7_ILi64EEEEEELi64ENS_6half_tEfNS_4arch4Sm80ELb0ELb1ELb1ELb1ELb0ELb0ELb1ELb1EEENS1_21CollectiveEpilogueFwdINS6_IJS8_SA_S9_EEENS6_IJNS7_ILi1EEESI_SI_EEESC_SE_Li128ELb1ELb1ELb1ELb0EEENS1_36VarlenDynamicPersistentTileSchedulerILi128ELi80ELi128ELi128ELb1ELb1ELb0ELb1ELb0ELb1EEEEEEEEEvNT_6ParamsE:
        /* <DEDUP_REMOVED lines=16> */
[----:B------:R-:W-:Y:S01]  /*0100*/  IMAD.MOV.U32 R8, RZ, RZ, RZ ;  /* 0x000000ffff087224 */ /* 0x000fe200078e00ff */
[----:B------:R-:W-:-:S04]  /*0110*/  ISETP.NE.AND P6, PT, R14, 0x1f, PT ;  /* 0x0000001f0e00780c */ /* 0x000fc80003fc5270 */
[----:B------:R-:W-:-:S13]  /*0120*/  ISETP.GE.OR P0, PT, R14, c[0x0][0x53c], !P6 ;  /* 0x00014f000e007a0c */ /* 0x000fda0007706670 */
[----:B-1----:R-:W-:Y:S02]  /*0130*/  @!P0 IMAD.MOV.U32 R4, RZ, RZ, 0x4 ;  /* 0x00000004ff048424 */ /* 0x002fe400078e00ff */
        /* <DEDUP_REMOVED lines=35> */
.L_x_535:
        /* <DEDUP_REMOVED lines=17> */
.L_x_719:
        /* <DEDUP_REMOVED lines=16> */
.L_x_720:
[----:B--2---:R-:W-:-:S05]  /*0580*/  IMAD R0, R0, c[0x0][0x538], RZ ;  /* 0x00014e0000007a24 */ /* 0x004fca00078e02ff */
[----:B------:R-:W-:-:S04]  /*0590*/  IADD3 R6, R0, R6, RZ ;  /* 0x0000000600067210 */ /* 0x000fc80007ffe0ff */
[----:B------:R-:W-:-:S13]  /*05a0*/  ISETP.GT.AND P0, PT, R6, UR4, PT ;  /* 0x0000000406007c0c */ /* 0x000fda000bf04270 */
[----:B-1----:R-:W-:Y:S05]  /*05b0*/  @!P0 BRA `(.L_x_535) ;  /* 0xfffffdb000008947 */ /* 0x002fea000383ffff */
.L_x_531:
[----:B------:R-:W-:-:S05]  /*05c0*/  IADD3 R12, -R0, R6, RZ ;  /* 0x00000006000c7210 */ /* 0x000fca0007ffe1ff */
[----:B------:R-:W-:-:S05]  /*05d0*/  IMAD R0, R4, c[0x0][0x538], R12 ;  /* 0x00014e0004007a24 */ /* 0x000fca00078e020c */
[----:B------:R-:W-:Y:S01]  /*05e0*/  ISETP.GT.AND P0, PT, R0, UR4, PT ;  /* 0x0000000400007c0c */ /* 0x000fe2000bf04270 */
[----:B------:R-:W-:-:S12]  /*05f0*/  BRA.DIV ~URZ, `(.L_x_536) ;  /* 0x0001b9627f007947 */ /* 0x000fd8000b800000 */
[----:B------:R-:W-:-:S04]  /*0600*/  VOTE.ANY R11, PT, !P0 ;  /* 0x00000000000b7806 */ /* 0x000fc800040e0100 */
.L_x_721:
[----:B------:R-:W1:Y:S02]  /*0610*/  POPC R0, R11 ;  /* 0x0000000b00007309 */ /* 0x000e640000000000 */
[----:B-1----:R-:W-:-:S05]  /*0620*/  IADD3 R2, R0, R7, RZ ;  /* 0x0000000700027210 */ /* 0x002fca0007ffe0ff */
[----:B------:R1:W-:Y:S01]  /*0630*/  STL [R1+0x54], R2 ;  /* 0x0000540201007387 */ /* 0x0003e20000100800 */
[----:B------:R-:W-:Y:S05]  /*0640*/  BRA.DIV ~URZ, `(.L_x_537) ;  /* 0x0001b9627f007947 */ /* 0x000fea000b800000 */
[----:B------:R2:W3:Y:S01]  /*0650*/  SHFL.IDX PT, R13, R10, R0, 0x1f ;  /* 0x00001f000a0d7589 */ /* 0x0004e200000e0000 */
[----:B------:R-:W-:-:S03]  /*0660*/  MOV R6, RZ ;  /* 0x000000ff00067202 */ /* 0x000fc60000000f00 */
[----:B------:R2:W4:Y:S04]  /*0670*/  SHFL.IDX PT, R10, R8, R0, 0x1f ;  /* 0x00001f00080a7589 */ /* 0x00052800000e0000 */
.L_x_722:
[----:B------:R-:W-:Y:S01]  /*0680*/  ISETP.NE.AND P0, PT, R11, RZ, PT ;  /* 0x000000ff0b00720c */ /* 0x000fe20003f05270 */
[----:B------:R-:W-:-:S12]  /*0690*/  BSSY B0, `(.L_x_538) ;  /* 0x0000005000007945 */ /* 0x000fd80003800000 */
[----:B------:R-:W-:Y:S05]  /*06a0*/  @!P0 BRA `(.L_x_539) ;  /* 0x0000003000008947 */ /* 0x000fea0003800000 */
[----:B------:R-:W-:Y:S01]  /*06b0*/  IADD3 R5, R0, -0x1, RZ ;  /* 0xffffffff00057810 */ /* 0x000fe20007ffe0ff */
[----:B------:R-:W-:Y:S05]  /*06c0*/  BRA.DIV ~URZ, `(.L_x_540) ;  /* 0x0001b9c27f007947 */ /* 0x000fea000b800000 */
[----:B------:R1:W2:Y:S02]  /*06d0*/  SHFL.IDX PT, R6, R4, R5, 0x1f ;  /* 0x00001f0504067589 */ /* 0x0002a400000e0000 */
.L_x_539:
[----:B------:R-:W-:Y:S05]  /*06e0*/  BSYNC B0 ;  /* 0x0000000000007941 */ /* 0x000fea0003800000 */
.L_x_538:
[----:B--2---:R-:W-:Y:S01]  /*06f0*/  IMAD R0, R6, c[0x0][0x538], R12 ;  /* 0x00014e0006007a24 */ /* 0x004fe200078e020c */
[----:B----4-:R-:W-:Y:S01]  /*0700*/  ISETP.NE.AND P0, PT, R10, 0x1, PT ;  /* 0x000000010a00780c */ /* 0x010fe20003f05270 */
[----:B------:R-:W-:Y:S03]  /*0710*/  BSSY B0, `(.L_x_541) ;  /* 0x0000089000007945 */ /* 0x000fe60003800000 */
[----:B------:R2:W-:Y:S01]  /*0720*/  STL [R1+0x48], R0 ;  /* 0x0000480001007387 */ /* 0x0005e20000100800 */
[----:B------:R-:W-:-:S08]  /*0730*/  IADD3 R9, -R0, UR4, RZ ;  /* 0x0000000400097c10 */ /* 0x000fd0000fffe1ff */
[----:B------:R-:W-:Y:S05]  /*0740*/  @!P0 BRA `(.L_x_542) ;  /* 0x000003f000008947 */ /* 0x000fea0003800000 */
[-C--:B--23--:R-:W-:Y:S02]  /*0750*/  IABS R0, R13.reuse ;  /* 0x0000000d00007213 */ /* 0x08cfe40000000000 */
[----:B------:R-:W-:-:S03]  /*0760*/  IABS R6, R13 ;  /* 0x0000000d00067213 */ /* 0x000fc60000000000 */
[----:B-1----:R-:W-:Y:S01]  /*0770*/  IMAD.MOV.U32 R5, RZ, RZ, R0 ;  /* 0x000000ffff057224 */ /* 0x002fe200078e0000 */
[----:B------:R-:W-:-:S03]  /*0780*/  IABS R0, R10 ;  /* 0x0000000a00007213 */ /* 0x000fc60000000000 */
[----:B------:R-:W1:Y:S02]  /*0790*/  I2F.RP R2, R5 ;  /* 0x0000000500027306 */ /* 0x000e640000209400 */
[----:B------:R-:W-:Y:S01]  /*07a0*/  IMAD.MOV.U32 R8, RZ, RZ, R0 ;  /* 0x000000ffff087224 */ /* 0x000fe200078e0000 */
[----:B------:R-:W-:-:S05]  /*07b0*/  IABS R0, R9 ;  /* 0x0000000900007213 */ /* 0x000fca0000000000 */
[----:B------:R-:W-:Y:S08]  /*07c0*/  I2F.RP R7, R8 ;  /* 0x0000000800077306 */ /* 0x000ff00000209400 */
[----:B-1----:R-:W1:Y:S02]  /*07d0*/  MUFU.RCP R2, R2 ;  /* 0x0000000200027308 */ /* 0x002e640000001000 */
[----:B-1----:R-:W-:-:S06]  /*07e0*/  IADD3 R2, R2, 0xffffffe, RZ ;  /* 0x0ffffffe02027810 */ /* 0x002fcc0007ffe0ff */
[----:B------:R-:W1:Y:S02]  /*07f0*/  F2I.FTZ.U32.TRUNC.NTZ R3, R2 ;  /* 0x0000000200037305 */ /* 0x000e64000021f000 */
[----:B-1----:R-:W-:-:S04]  /*0800*/  IMAD.MOV R2, RZ, RZ, -R3 ;  /* 0x000000ffff027224 */ /* 0x002fc800078e0a03 */
[----:B------:R-:W-:Y:S02]  /*0810*/  IMAD R4, R2, R5, RZ ;  /* 0x0000000502047224 */ /* 0x000fe400078e02ff */
[----:B------:R-:W-:-:S04]  /*0820*/  IMAD.MOV.U32 R2, RZ, RZ, RZ ;  /* 0x000000ffff027224 */ /* 0x000fc800078e00ff */
[----:B------:R-:W-:Y:S01]  /*0830*/  IMAD.HI.U32 R2, R3, R4, R2 ;  /* 0x0000000403027227 */ /* 0x000fe200078e0002 */
[----:B------:R-:W-:-:S03]  /*0840*/  MOV R3, R0 ;  /* 0x0000000000037202 */ /* 0x000fc60000000f00 */
[----:B------:R-:W-:Y:S02]  /*0850*/  IMAD.MOV R0, RZ, RZ, -R6 ;  /* 0x000000ffff007224 */ /* 0x000fe400078e0a06 */
        /* <DEDUP_REMOVED lines=28> */
[----:B------:R-:W-:-:S03]  /*0a20*/  IMAD.MOV R5, RZ, RZ, -R4 ;  /* 0x000000ffff057224 */ /* 0x000fc600078e0a04 */
        /* <DEDUP_REMOVED lines=10> */
[----:B------:R-:W-:-:S04]  /*0ad0*/  IMAD.MOV R2, RZ, RZ, -R0 ;  /* 0x000000ffff027224 */ /* 0x000fc800078e0a00 */
[C---:B------:R-:W-:Y:S01]  /*0ae0*/  IMAD R3, R10.reuse, R2, R4 ;  /* 0x000000020a037224 */ /* 0x040fe200078e0204 */
[----:B------:R-:W-:Y:S01]  /*0af0*/  LEA R2, R10, R0, 0x18 ;  /* 0x000000000a027211 */ /* 0x000fe200078ec0ff */
[----:B------:R-:W-:-:S04]  /*0b00*/  IMAD R0, R13, R5, R9 ;  /* 0x000000050d007224 */ /* 0x000fc800078e0209 */
[----:B------:R-:W-:-:S05]  /*0b10*/  IMAD R2, R3, 0x10000, R2 ;  /* 0x0001000003027824 */ /* 0x000fca00078e0202 */
[----:B------:R1:W-:Y:S01]  /*0b20*/  STL [R1+0x50], R2 ;  /* 0x0000500201007387 */ /* 0x0003e20000100800 */
[----:B------:R-:W-:Y:S05]  /*0b30*/  BRA `(.L_x_543) ;  /* 0x0000046000007947 */ /* 0x000fea0003800000 */
.L_x_542:
[----:B------:R-:W4:Y:S01]  /*0b40*/  LDL R3, [R1+0x54] ;  /* 0x0000540001037983 */ /* 0x000f220000100800 */
[----:B-1----:R-:W-:-:S04]  /*0b50*/  IMAD.MOV.U32 R2, RZ, RZ, 0x4 ;  /* 0x00000004ff027424 */ /* 0x002fc800078e00ff */
[----:B----4-:R-:W-:-:S05]  /*0b60*/  IMAD.WIDE R2, R3, R2, c[0x0][0x590] ;  /* 0x0001640003027625 */ /* 0x010fca00078e0202 */
[----:B------:R-:W4:Y:S02]  /*0b70*/  LDG.E R7, [R2.64] ;  /* 0x0000000802077981 */ /* 0x000f24000c1e1900 */
[----:B---34-:R-:W-:-:S05]  /*0b80*/  IMAD R11, R7, R13, RZ ;  /* 0x0000000d070b7224 */ /* 0x018fca00078e02ff */
[-C--:B--2---:R-:W-:Y:S02]  /*0b90*/  IABS R0, R11.reuse ;  /* 0x0000000b00007213 */ /* 0x084fe40000000000 */
[----:B------:R-:W-:-:S03]  /*0ba0*/  IABS R8, R11 ;  /* 0x0000000b00087213 */ /* 0x000fc60000000000 */
[----:B------:R-:W-:-:S04]  /*0bb0*/  IMAD.MOV.U32 R6, RZ, RZ, R0 ;  /* 0x000000ffff067224 */ /* 0x000fc800078e0000 */
        /* <DEDUP_REMOVED lines=8> */
[----:B------:R-:W-:Y:S01]  /*0c40*/  MOV R5, R0 ;  /* 0x0000000000057202 */ /* 0x000fe20000000f00 */
[----:B------:R-:W-:-:S04]  /*0c50*/  IMAD.MOV.U32 R2, RZ, RZ, RZ ;  /* 0x000000ffff027224 */ /* 0x000fc800078e00ff */
[----:B------:R-:W-:-:S04]  /*0c60*/  IMAD.HI.U32 R0, R3, R4, R2 ;  /* 0x0000000403007227 */ /* 0x000fc800078e0002 */
[----:B------:R-:W-:Y:S02]  /*0c70*/  IMAD.MOV R2, RZ, RZ, -R8 ;  /* 0x000000ffff027224 */ /* 0x000fe400078e0a08 */
        /* <DEDUP_REMOVED lines=9> */
[----:B------:R-:W-:-:S04]  /*0d10*/  @P2 IADD3 R0, R0, 0x1, RZ ;  /* 0x0000000100002810 */ /* 0x000fc80007ffe0ff */
[----:B------:R-:W-:-:S05]  /*0d20*/  MOV R4, R0 ;  /* 0x0000000000047202 */ /* 0x000fca0000000f00 */
[----:B------:R-:W-:Y:S01]  /*0d30*/  @!P1 IMAD.MOV R4, RZ, RZ, -R4 ;  /* 0x000000ffff049224 */ /* 0x000fe200078e0a04 */
[----:B------:R-:W-:-:S05]  /*0d40*/  @!P0 LOP3.LUT R4, RZ, R11, RZ, 0x33, !PT ;  /* 0x0000000bff048212 */ /* 0x000fca00078e33ff */
[----:B------:R-:W-:-:S05]  /*0d50*/  IMAD R10, R7, R4, RZ ;  /* 0x00000004070a7224 */ /* 0x000fca00078e02ff */
[----:B------:R-:W-:-:S04]  /*0d60*/  IADD3 R0, -R10, c[0x0][0x538], RZ ;  /* 0x00014e000a007a10 */ /* 0x000fc80007ffe1ff */
[----:B------:R-:W-:-:S04]  /*0d70*/  IMNMX R6, R7, R0, PT ;  /* 0x0000000007067217 */ /* 0x000fc80003800200 */
[----:B------:R-:W-:-:S05]  /*0d80*/  IABS R0, R6 ;  /* 0x0000000600007213 */ /* 0x000fca0000000000 */
[----:B------:R-:W-:-:S04]  /*0d90*/  IMAD.MOV.U32 R5, RZ, RZ, R0 ;  /* 0x000000ffff057224 */ /* 0x000fc800078e0000 */
[----:B------:R-:W1:Y:S08]  /*0da0*/  I2F.RP R2, R5 ;  /* 0x0000000500027306 */ /* 0x000e700000209400 */
[----:B-1----:R-:W1:Y:S02]  /*0db0*/  MUFU.RCP R2, R2 ;  /* 0x0000000200027308 */ /* 0x002e640000001000 */
[----:B-1----:R-:W-:-:S06]  /*0dc0*/  IADD3 R2, R2, 0xffffffe, RZ ;  /* 0x0ffffffe02027810 */ /* 0x002fcc0007ffe0ff */
[----:B------:R1:W2:Y:S02]  /*0dd0*/  F2I.FTZ.U32.TRUNC.NTZ R3, R2 ;  /* 0x0000000200037305 */ /* 0x0002a4000021f000 */
[----:B-1----:R-:W-:Y:S01]  /*0de0*/  IMAD.MOV R2, RZ, RZ, -R4 ;  /* 0x000000ffff027224 */ /* 0x002fe200078e0a04 */
[----:B--2---:R-:W-:-:S03]  /*0df0*/  IADD3 R0, RZ, -R3, RZ ;  /* 0x80000003ff007210 */ /* 0x004fc60007ffe0ff */
[----:B------:R-:W-:Y:S01]  /*0e00*/  IMAD R8, R11, R2, R9 ;  /* 0x000000020b087224 */ /* 0x000fe200078e0209 */
[----:B------:R-:W-:Y:S01]  /*0e10*/  IABS R9, R6 ;  /* 0x0000000600097213 */ /* 0x000fe20000000000 */
[----:B------:R-:W-:-:S03]  /*0e20*/  IMAD.MOV.U32 R2, RZ, RZ, R0 ;  /* 0x000000ffff027224 */ /* 0x000fc600078e0000 */
[----:B------:R-:W-:Y:S01]  /*0e30*/  IABS R0, R8 ;  /* 0x0000000800007213 */ /* 0x000fe20000000000 */
[----:B------:R-:W-:Y:S02]  /*0e40*/  IMAD R7, R2, R5, RZ ;  /* 0x0000000502077224 */ /* 0x000fe400078e02ff */
[----:B------:R-:W-:Y:S02]  /*0e50*/  IMAD.MOV.U32 R2, RZ, RZ, RZ ;  /* 0x000000ffff027224 */ /* 0x000fe400078e00ff */
[----:B------:R-:W-:Y:S01]  /*0e60*/  IMAD.MOV.U32 R4, RZ, RZ, R0 ;  /* 0x000000ffff047224 */ /* 0x000fe200078e0000 */
[----:B------:R-:W-:Y:S01]  /*0e70*/  IADD3 R0, RZ, -R9, RZ ;  /* 0x80000009ff007210 */ /* 0x000fe20007ffe0ff */
[----:B------:R-:W-:-:S04]  /*0e80*/  IMAD.HI.U32 R3, R3, R7, R2 ;  /* 0x0000000703037227 */ /* 0x000fc800078e0002 */
[----:B------:R-:W-:Y:S02]  /*0e90*/  IMAD.MOV.U32 R2, RZ, RZ, R0 ;  /* 0x000000ffff027224 */ /* 0x000fe400078e0000 */
[----:B------:R-:W-:Y:S01]  /*0ea0*/  IMAD.HI.U32 R0, R3, R4, RZ ;  /* 0x0000000403007227 */ /* 0x000fe200078e00ff */
[----:B------:R-:W-:-:S03]  /*0eb0*/  IADD3 R3, R10, 0x1000000, R8 ;  /* 0x010000000a037810 */ /* 0x000fc60007ffe008 */
[----:B------:R-:W-:-:S05]  /*0ec0*/  IMAD R2, R0, R2, R4 ;  /* 0x0000000200027224 */ /* 0x000fca00078e0204 */
[----:B------:R-:W-:-:S13]  /*0ed0*/  ISETP.GT.U32.AND P0, PT, R5, R2, PT ;  /* 0x000000020500720c */ /* 0x000fda0003f04070 */
[----:B------:R-:W-:Y:S01]  /*0ee0*/  @!P0 IMAD.IADD R2, R2, 0x1, -R5 ;  /* 0x0000000102028824 */ /* 0x000fe200078e0a05 */
[----:B------:R-:W-:Y:S02]  /*0ef0*/  @!P0 IADD3 R0, R0, 0x1, RZ ;  /* 0x0000000100008810 */ /* 0x000fe40007ffe0ff */
[----:B------:R-:W-:Y:S02]  /*0f00*/  ISETP.NE.AND P0, PT, R6, RZ, PT ;  /* 0x000000ff0600720c */ /* 0x000fe40003f05270 */
[----:B------:R-:W-:Y:S02]  /*0f10*/  ISETP.GE.U32.AND P2, PT, R2, R5, PT ;  /* 0x000000050200720c */ /* 0x000fe40003f46070 */
[----:B------:R-:W-:-:S04]  /*0f20*/  LOP3.LUT R2, R8, R6, RZ, 0x3c, !PT ;  /* 0x0000000608027212 */ /* 0x000fc800078e3cff */
[----:B------:R-:W-:Y:S01]  /*0f30*/  ISETP.GE.AND P1, PT, R2, RZ, PT ;  /* 0x000000ff0200720c */ /* 0x000fe20003f26270 */
[----:B------:R-:W-:-:S06]  /*0f40*/  IMAD.MOV R2, RZ, RZ, -R6 ;  /* 0x000000ffff027224 */ /* 0x000fcc00078e0a06 */
[----:B------:R-:W-:-:S06]  /*0f50*/  @P2 IADD3 R0, R0, 0x1, RZ ;  /* 0x0000000100002810 */ /* 0x000fcc0007ffe0ff */
[----:B------:R-:W-:Y:S02]  /*0f60*/  @!P1 IADD3 R0, -R0, RZ, RZ ;  /* 0x000000ff00009210 */ /* 0x000fe40007ffe1ff */
[----:B------:R-:W-:-:S05]  /*0f70*/  @!P0 LOP3.LUT R0, RZ, R6, RZ, 0x33, !PT ;  /* 0x00000006ff008212 */ /* 0x000fca00078e33ff */
[----:B------:R-:W-:-:S05]  /*0f80*/  IMAD R2, R0, R2, R3 ;  /* 0x0000000200027224 */ /* 0x000fca00078e0203 */
[----:B------:R1:W-:Y:S02]  /*0f90*/  STL [R1+0x50], R2 ;  /* 0x0000500201007387 */ /* 0x0003e40000100800 */
.L_x_543:
[----:B------:R-:W-:Y:S05]  /*0fa0*/  BSYNC B0 ;  /* 0x0000000000007941 */ /* 0x000fea0003800000 */
.L_x_541:
[----:B------:R-:W-:-:S04]  /*0fb0*/  LOP3.LUT R0, RZ, R0, RZ, 0x33, !PT ;  /* 0x00000000ff007212 */ /* 0x000fc800078e33ff */
[----:B------:R-:W-:-:S05]  /*0fc0*/  IADD3 R0, R0, R13, RZ ;  /* 0x0000000d00007210 */ /* 0x000fca0007ffe0ff */
[----:B------:R2:W-:Y:S01]  /*0fd0*/  STL [R1+0x4c], R0 ;  /* 0x00004c0001007387 */ /* 0x0005e20000100800 */
[----:B------:R-:W-:Y:S05]  /*0fe0*/  BRA `(.L_x_544) ;  /* 0x0000006000007947 */ /* 0x000fea0003800000 */
.L_x_532:
[----:B------:R-:W-:Y:S01]  /*0ff0*/  MOV R0, UR4 ;  /* 0x0000000400007c02 */ /* 0x000fe20008000f00 */
[----:B------:R-:W-:Y:S04]  /*1000*/  STL [R1+0x4c], RZ ;  /* 0x00004cff01007387 */ /* 0x000fe80000100800 */
[----:B------:R-:W-:Y:S04]  /*1010*/  STL [R1+0x50], RZ ;  /* 0x000050ff01007387 */ /* 0x000fe80000100800 */
[----:B------:R1:W-:Y:S02]  /*1020*/  STL [R1+0x48], R0 ;  /* 0x0000480001007387 */ /* 0x0003e40000100800 */
[----:B-1----:R-:W-:-:S05]  /*1030*/  MOV R0, c[0x0][0x53c] ;  /* 0x00014f0000007a02 */ /* 0x002fca0000000f00 */
[----:B------:R1:W-:Y:S02]  /*1040*/  STL [R1+0x54], R0 ;  /* 0x0000540001007387 */ /* 0x0003e40000100800 */
.L_x_544:
[----:B------:R-:W3:Y:S04]  /*1050*/  LDL R4, [R1+0x48] ;  /* 0x0000480001047983 */ /* 0x000ee80000100800 */
[----:B------:R-:W3:Y:S04]  /*1060*/  LDL R5, [R1+0x4c] ;  /* 0x00004c0001057983 */ /* 0x000ee80000100800 */
[----:B------:R-:W3:Y:S04]  /*1070*/  LDL R6, [R1+0x50] ;  /* 0x0000500001067983 */ /* 0x000ee80000100800 */
[----:B------:R-:W3:Y:S01]  /*1080*/  LDL R7, [R1+0x54] ;  /* 0x0000540001077983 */ /* 0x000ee20000100800 */
[----:B------:R-:W-:Y:S01]  /*1090*/  ISETP.NE.AND P0, PT, R14, RZ, PT ;  /* 0x000000ff0e00720c */ /* 0x000fe20003f05270 */
[----:B------:R-:W-:-:S12]  /*10a0*/  WARPSYNC 0xffffffff ;  /* 0xffffffff00007948 */ /* 0x000fd80003800000 */
[----:B---3--:R3:W-:Y:S04]  /*10b0*/  @!P0 STS.128 [0x9100], R4 ;  /* 0x00910004ff008388 */ /* 0x0087e80000000c00 */
[----:B------:R-:W-:Y:S06]  /*10c0*/  BAR.ARV 0x5, 0x80 ;  /* 0x0142000000007b1d */ /* 0x000fec0000002000 */
.L_x_530:
[----:B-12---:R-:W2:Y:S02]  /*10d0*/  LDL R0, [R1+0x54] ;  /* 0x0000540001007983 */ /* 0x006ea40000100800 */
[----:B--2---:R-:W-:-:S13]  /*10e0*/  ISETP.GE.AND P0, PT, R0, c[0x0][0x53c], PT ;  /* 0x00014f0000007a0c */ /* 0x004fda0003f06270 */
[----:B------:R-:W-:Y:S05]  /*10f0*/  @P0 EXIT ;  /* 0x000000000000094d */ /* 0x000fea0003800000 */
[----:B------:R-:W1:Y:S02]  /*1100*/  S2R R16, SR_TID.X ;  /* 0x0000000000107919 */ /* 0x000e640000002100 */
[----:B-1----:R-:W-:-:S04]  /*1110*/  SHF.R.S32.HI R11, RZ, 0x1f, R16 ;  /* 0x0000001fff0b7819 */ /* 0x002fc80000011410 */
[CC--:B------:R-:W-:Y:S02]  /*1120*/  LEA.HI R2, R11.reuse, R16.reuse, RZ, 0x4 ;  /* 0x000000100b027211 */ /* 0x0c0fe400078f20ff */
[CC--:B------:R-:W-:Y:S02]  /*1130*/  LEA.HI R10, R11.reuse, R16.reuse, RZ, 0x3 ;  /* 0x000000100b0a7211 */ /* 0x0c0fe400078f18ff */
[----:B------:R-:W-:Y:S02]  /*1140*/  SHF.R.S32.HI R3, RZ, 0x4, R2 ;  /* 0x00000004ff037819 */ /* 0x000fe40000011402 */
[----:B------:R-:W-:Y:S02]  /*1150*/  LEA.HI R13, R11, R16, RZ, 0x2 ;  /* 0x000000100b0d7211 */ /* 0x000fe400078f10ff */
[----:B------:R-:W-:Y:S02]  /*1160*/  LEA.HI R0, R2, R3, RZ, 0x1 ;  /* 0x0000000302007211 */ /* 0x000fe400078f08ff */
[----:B------:R-:W-:-:S02]  /*1170*/  SHF.R.S32.HI R18, RZ, 0x3, R10 ;  /* 0x00000003ff127819 */ /* 0x000fc4000001140a */
[----:B------:R-:W-:Y:S02]  /*1180*/  LOP3.LUT R0, R0, 0xfffffffe, RZ, 0xc0, !PT ;  /* 0xfffffffe00007812 */ /* 0x000fe400078ec0ff */
[----:B---3--:R-:W-:Y:S01]  /*1190*/  LOP3.LUT R4, R10, 0xfffffff8, RZ, 0xc0, !PT ;  /* 0xfffffff80a047812 */ /* 0x008fe200078ec0ff */
[----:B------:R-:W-:Y:S01]  /*11a0*/  IMAD.SHL.U32 R5, R18, 0x40, RZ ;  /* 0x0000004012057824 */ /* 0x000fe200078e00ff */
        /* <DEDUP_REMOVED lines=13> */
[----:B------:R-:W-:Y:S02]  /*1280*/  LEA.HI R12, R6, R2, RZ, 0x3 ;  /* 0x00000002060c7211 */ /* 0x000fe400078f18ff */
[----:B------:R-:W-:Y:S01]  /*1290*/  SHF.R.U32.HI R5, RZ, 0x3, R0 ;  /* 0x00000003ff057819 */ /* 0x000fe20000011600 */
[----:B------:R-:W-:Y:S01]  /*12a0*/  IMAD.IADD R7, R7, 0x1, -R3 ;  /* 0x0000000107077824 */ /* 0x000fe200078e0a03 */
[----:B------:R-:W-:-:S02]  /*12b0*/  LOP3.LUT R4, R0, 0x38, R20, 0xf8, !PT ;  /* 0x0000003800047812 */ /* 0x000fc400078ef814 */
[----:B------:R-:W-:Y:S02]  /*12c0*/  LOP3.LUT R0, R8, 0x1c0, RZ, 0xc0, !PT ;  /* 0x000001c008007812 */ /* 0x000fe400078ec0ff */
[----:B------:R-:W-:Y:S02]  /*12d0*/  LOP3.LUT R3, R12, 0xfffffff8, RZ, 0xc0, !PT ;  /* 0xfffffff80c037812 */ /* 0x000fe400078ec0ff */
[CC--:B------:R-:W-:Y:S02]  /*12e0*/  LEA.HI R6, R11.reuse, R16.reuse, RZ, 0x6 ;  /* 0x000000100b067211 */ /* 0x0c0fe400078f30ff */
[----:B------:R-:W-:Y:S02]  /*12f0*/  LOP3.LUT R5, R4, R5, RZ, 0x3c, !PT ;  /* 0x0000000504057212 */ /* 0x000fe400078e3cff */
[----:B------:R-:W-:Y:S01]  /*1300*/  LOP3.LUT R4, R0, 0x8, R10, 0xf8, !PT ;  /* 0x0000000800047812 */ /* 0x000fe200078ef80a */
[----:B------:R-:W-:Y:S01]  /*1310*/  IMAD.IADD R10, R2, 0x1, -R3 ;  /* 0x00000001020a7824 */ /* 0x000fe200078e0a03 */
[----:B------:R-:W-:Y:S01]  /*1320*/  SHF.R.U32.HI R0, RZ, 0x3, R0 ;  /* 0x00000003ff007819 */ /* 0x000fe20000011600 */
[----:B------:R-:W-:Y:S01]  /*1330*/  IMAD.SHL.U32 R3, R6, 0x8, RZ ;  /* 0x0000000806037824 */ /* 0x000fe200078e00ff */
[----:B------:R-:W-:-:S02]  /*1340*/  LEA.HI R11, R11, R16, RZ, 0x5 ;  /* 0x000000100b0b7211 */ /* 0x000fc400078f28ff */
[----:B------:R-:W-:Y:S02]  /*1350*/  LOP3.LUT R2, R13, 0xfffffffc, RZ, 0xc0, !PT ;  /* 0xfffffffc0d027812 */ /* 0x000fe400078ec0ff */
[----:B------:R-:W-:Y:S02]  /*1360*/  LOP3.LUT R15, R4, R0, RZ, 0x3c, !PT ;  /* 0x00000000040f7212 */ /* 0x000fe400078e3cff */
[----:B------:R-:W-:Y:S01]  /*1370*/  LOP3.LUT R0, R11, 0xffffffe0, RZ, 0xc0, !PT ;  /* 0xffffffe00b007812 */ /* 0x000fe200078ec0ff */
[C---:B------:R-:W-:Y:S01]  /*1380*/  IMAD.IADD R8, R16.reuse, 0x1, -R2 ;  /* 0x0000000110087824 */ /* 0x040fe200078e0a02 */
[----:B------:R-:W-:Y:S02]  /*1390*/  LOP3.LUT R207, R5, 0x7ffffe00, R3, 0xf8, !PT ;  /* 0x7ffffe0005cf7812 */ /* 0x000fe400078ef803 */
        /* <DEDUP_REMOVED lines=8> */
[C---:B------:R-:W-:Y:S01]  /*1420*/  LOP3.LUT R2, R0.reuse, 0x1ffffffe, RZ, 0xc0, !PT ;  /* 0x1ffffffe00027812 */ /* 0x040fe200078ec0ff */
[----:B------:R-:W-:Y:S01]  /*1430*/  IMAD.SHL.U32 R0, R0, 0x20, RZ ;  /* 0x0000002000007824 */ /* 0x000fe200078e00ff */
[----:B------:R-:W-:Y:S02]  /*1440*/  LOP3.LUT R3, R3, 0xffffffc, RZ, 0xc0, !PT ;  /* 0x0ffffffc03037812 */ /* 0x000fe400078ec0ff */
[----:B------:R-:W-:Y:S01]  /*1450*/  SHF.R.S32.HI R11, RZ, 0x1f, R17 ;  /* 0x0000001fff0b7819 */ /* 0x000fe20000011411 */
[----:B------:R-:W-:Y:S01]  /*1460*/  IMAD.IADD R2, R8, 0x1, -R2 ;  /* 0x0000000108027824 */ /* 0x000fe200078e0a02 */
[----:B------:R-:W-:Y:S01]  /*1470*/  LOP3.LUT R0, R0, 0xffffffc0, RZ, 0xc0, !PT ;  /* 0xffffffc000007812 */ /* 0x000fe200078ec0ff */
[----:B------:R-:W-:Y:S01]  /*1480*/  IMAD.IADD R5, R6, 0x1, -R3 ;  /* 0x0000000106057824 */ /* 0x000fe200078e0a03 */
[----:B------:R-:W-:Y:S01]  /*1490*/  LEA.HI R11, R11, R17, RZ, 0x2 ;  /* 0x000000110b0b7211 */ /* 0x000fe200078f10ff */
[----:B------:R-:W-:Y:S01]  /*14a0*/  IMAD.SHL.U32 R3, R10, 0x40, RZ ;  /* 0x000000400a037824 */ /* 0x000fe200078e00ff */
[----:B------:R-:W-:Y:S01]  /*14b0*/  R2P PR, R7, 0x6 ;  /* 0x0000000607007804 */ /* 0x000fe20000000000 */
[----:B------:R-:W-:Y:S01]  /*14c0*/  IMAD R13, R2, 0x8, R0 ;  /* 0x00000008020d7824 */ /* 0x000fe200078e0200 */
[----:B------:R-:W-:Y:S01]  /*14d0*/  SHF.R.S32.HI R4, RZ, 0x2, R11 ;  /* 0x00000002ff047819 */ /* 0x000fe2000001140b */
[----:B------:R-:W-:Y:S01]  /*14e0*/  IMAD.SHL.U32 R2, R14, 0x8, RZ ;  /* 0x000000080e027824 */ /* 0x000fe200078e00ff */
[----:B------:R-:W-:Y:S01]  /*14f0*/  LOP3.LUT R0, R3, 0x1c0, RZ, 0xc0, !PT ;  /* 0x000001c003007812 */ /* 0x000fe200078ec0ff */
[----:B------:R-:W-:Y:S01]  /*1500*/  IMAD.SHL.U32 R3, R7, 0x40, RZ ;  /* 0x0000004007037824 */ /* 0x000fe200078e00ff */
[----:B------:R-:W-:Y:S01]  /*1510*/  LOP3.LUT P4, RZ, R9, 0x2, RZ, 0xc0, !PT ;  /* 0x0000000209ff7812 */ /* 0x000fe2000788c0ff */
[----:B------:R-:W-:Y:S01]  /*1520*/  IMAD R16, R5, 0x10, R4 ;  /* 0x0000001005107824 */ /* 0x000fe200078e0204 */
[----:B------:R-:W-:Y:S01]  /*1530*/  LOP3.LUT R2, R0, 0x8, R2, 0xf8, !PT ;  /* 0x0000000800027812 */ /* 0x000fe200078ef802 */
[----:B------:R-:W-:Y:S01]  /*1540*/  IMAD.SHL.U32 R6, R6, 0x400, RZ ;  /* 0x0000040006067824 */ /* 0x000fe200078e00ff */
[----:B------:R-:W-:Y:S01]  /*1550*/  LOP3.LUT R4, R3, 0x1c0, RZ, 0xc0, !PT ;  /* 0x000001c003047812 */ /* 0x000fe200078ec0ff */
[----:B------:R-:W-:Y:S01]  /*1560*/  IMAD.SHL.U32 R7, R12, 0x40, RZ ;  /* 0x000000400c077824 */ /* 0x000fe200078e00ff */
[----:B------:R-:W-:Y:S01]  /*1570*/  SHF.R.U32.HI R0, RZ, 0x3, R0 ;  /* 0x00000003ff007819 */ /* 0x000fe20000011600 */
[----:B------:R-:W-:Y:S01]  /*1580*/  IMAD R5, R8, 0x2, R6 ;  /* 0x0000000208057824 */ /* 0x000fe200078e0206 */
[----:B------:R-:W-:Y:S01]  /*1590*/  LEA.HI R4, R4, R4, RZ, 0x1d ;  /* 0x0000000404047211 */ /* 0x000fe200078fe8ff */
[----:B------:R-:W-:Y:S01]  /*15a0*/  IMAD.MOV.U32 R12, RZ, RZ, 0x40 ;  /* 0x00000040ff0c7424 */ /* 0x000fe200078e00ff */
[----:B------:R-:W-:Y:S01]  /*15b0*/  LOP3.LUT R2, R2, R0, RZ, 0x3c, !PT ;  /* 0x0000000002027212 */ /* 0x000fe200078e3cff */
[----:B------:R-:W-:Y:S01]  /*15c0*/  IMAD R0, R14, 0x200, R15 ;  /* 0x000002000e007824 */ /* 0x000fe200078e020f */
[----:B------:R-:W-:Y:S01]  /*15d0*/  LOP3.LUT R3, R7, 0xfffffe00, RZ, 0xc0, !PT ;  /* 0xfffffe0007037812 */ /* 0x000fe200078ec0ff */
[----:B------:R-:W-:Y:S01]  /*15e0*/  IMAD.IADD R8, R5, 0x1, R4 ;  /* 0x0000000105087824 */ /* 0x000fe200078e0204 */
[----:B------:R-:W-:Y:S01]  /*15f0*/  LOP3.LUT P6, RZ, R10, 0x2, RZ, 0xc0, !PT ;  /* 0x000000020aff7812 */ /* 0x000fe200078cc0ff */
[----:B------:R-:W-:Y:S01]  /*1600*/  IMAD.MOV.U32 R7, RZ, RZ, -0x10 ;  /* 0xfffffff0ff077424 */ /* 0x000fe200078e00ff */
[CC--:B------:R-:W-:Y:S01]  /*1610*/  IADD3 R4, R2.reuse, R3.reuse, R6 ;  /* 0x0000000302047210 */ /* 0x0c0fe20007ffe006 */
[----:B------:R-:W-:Y:S01]  /*1620*/  IMAD R6, R9, 0x10, R18 ;  /* 0x0000001009067824 */ /* 0x000fe200078e0212 */
[----:B------:R-:W-:Y:S01]  /*1630*/  LOP3.LUT R5, R2, R3, RZ, 0xfc, !PT ;  /* 0x0000000302057212 */ /* 0x000fe200078efcff */
[----:B------:R-:W-:Y:S01]  /*1640*/  STL [R1+0x88], R16 ;  /* 0x0000881001007387 */ /* 0x000fe20000100800 */
[----:B------:R-:W-:Y:S01]  /*1650*/  LOP3.LUT P5, RZ, R10, 0x4, RZ, 0xc0, !PT ;  /* 0x000000040aff7812 */ /* 0x000fe200078ac0ff */
[----:B------:R-:W-:Y:S01]  /*1660*/  IMAD.MOV.U32 R10, RZ, RZ, 0x20 ;  /* 0x00000020ff0a7424 */ /* 0x000fe200078e00ff */
[----:B------:R-:W-:Y:S01]  /*1670*/  LOP3.LUT R3, R11, 0x7ffffffc, RZ, 0xc0, !PT ;  /* 0x7ffffffc0b037812 */ /* 0x000fe200078ec0ff */
[----:B------:R1:W-:Y:S01]  /*1680*/  STL [R1+0x78], R6 ;  /* 0x0000780601007387 */ /* 0x0003e20000100800 */
[----:B------:R-:W-:-:S02]  /*1690*/  LEA R188, R0, 0x2900, 0x1 ;  /* 0x0000290000bc7811 */ /* 0x000fc400078e08ff */
[----:B------:R-:W-:Y:S01]  /*16a0*/  LOP3.LUT P3, RZ, R9, 0x4, RZ, 0xc0, !PT ;  /* 0x0000000409ff7812 */ /* 0x000fe2000786c0ff */
[----:B------:R-:W-:Y:S01]  /*16b0*/  IMAD.IADD R3, R17, 0x1, -R3 ;  /* 0x0000000111037824 */ /* 0x000fe200078e0a03 */
[----:B------:R-:W-:Y:S01]  /*16c0*/  SEL R7, R7, 0x10, !P0 ;  /* 0x0000001007077807 */ /* 0x000fe20004000000 */
[----:B------:R-:W-:Y:S01]  /*16d0*/  IMAD.IADD R9, R16, 0x1, R13 ;  /* 0x0000000110097824 */ /* 0x000fe200078e020d */
[----:B------:R-:W-:Y:S01]  /*16e0*/  LEA R8, R8, 0x80, 0x1 ;  /* 0x0000008008087811 */ /* 0x000fe200078e08ff */
[----:B------:R-:W-:Y:S01]  /*16f0*/  IMAD.SHL.U32 R3, R3, 0x2, RZ ;  /* 0x0000000203037824 */ /* 0x000fe200078e00ff */
[----:B------:R-:W-:Y:S02]  /*1700*/  IADD3 R199, R188, 0x20, RZ ;  /* 0x00000020bcc77810 */ /* 0x000fe40007ffe0ff */
[----:B------:R-:W-:Y:S01]  /*1710*/  SEL R2, R12, 0xffffffc0, !P3 ;  /* 0xffffffc00c027807 */ /* 0x000fe20005800000 */
[----:B------:R-:W-:Y:S01]  /*1720*/  IMAD.IADD R11, R8, 0x1, R7 ;  /* 0x00000001080b7824 */ /* 0x000fe200078e0207 */
[----:B------:R-:W-:Y:S01]  /*1730*/  @P4 IADD3 R199, R188, -0x20, RZ ;  /* 0xffffffe0bcc74810 */ /* 0x000fe20007ffe0ff */
[----:B------:R2:W-:Y:S01]  /*1740*/  STL [R1+0x44], R9 ;  /* 0x0000440901007387 */ /* 0x0005e20000100800 */
[----:B------:R-:W-:Y:S01]  /*1750*/  SEL R0, R10, 0xffffffe0, !P6 ;  /* 0xffffffe00a007807 */ /* 0x000fe20007000000 */
[----:B------:R-:W-:Y:S01]  /*1760*/  IMAD.IADD R194, R188, 0x1, R2 ;  /* 0x00000001bcc27824 */ /* 0x000fe200078e0202 */
[----:B------:R-:W-:Y:S01]  /*1770*/  LEA R195, R4, 0x5100, 0x1 ;  /* 0x0000510004c37811 */ /* 0x000fe200078e08ff */
[----:B------:R-:W-:Y:S01]  /*1780*/  IMAD.IADD R191, R2, 0x1, R199 ;  /* 0x0000000102bf7824 */ /* 0x000fe200078e02c7 */
[----:B------:R3:W-:Y:S01]  /*1790*/  STL [R1], R3 ;  /* 0x0000000301007387 */ /* 0x0007e20000100800 */
[----:B------:R-:W-:-:S02]  /*17a0*/  LEA R189, R5, 0x100, 0x1 ;  /* 0x0000010005bd7811 */ /* 0x000fc400078e08ff */
[C---:B------:R-:W-:Y:S01]  /*17b0*/  IADD3 R203, R199.reuse, 0x800, RZ ;  /* 0x00000800c7cb7810 */ /* 0x040fe20007ffe0ff */
[----:B------:R4:W-:Y:S01]  /*17c0*/  STL [R1+0x5c], R8 ;  /* 0x00005c0801007387 */ /* 0x0009e20000100800 */
[----:B------:R-:W-:Y:S01]  /*17d0*/  IADD3 R202, R199, 0x1000, RZ ;  /* 0x00001000c7ca7810 */ /* 0x000fe20007ffe0ff */
[----:B------:R-:W-:Y:S01]  /*17e0*/  IMAD.IADD R198, R195, 0x1, R0 ;  /* 0x00000001c3c67824 */ /* 0x000fe200078e0200 */
[----:B-1----:R-:W-:Y:S01]  /*17f0*/  SEL R6, R10, 0xffffffe0, !P1 ;  /* 0xffffffe00a067807 */ /* 0x002fe20004800000 */
[----:B------:R-:W-:Y:S01]  /*1800*/  IMAD.IADD R193, R0, 0x1, R189 ;  /* 0x0000000100c17824 */ /* 0x000fe200078e02bd */
[C---:B------:R-:W-:Y:S02]  /*1810*/  IADD3 R201, R199.reuse, 0x1800, RZ ;  /* 0x00001800c7c97810 */ /* 0x040fe40007ffe0ff */
[----:B------:R-:W-:Y:S01]  /*1820*/  IADD3 R200, R199, 0x2000, RZ ;  /* 0x00002000c7c87810 */ /* 0x000fe20007ffe0ff */
[--C-:B------:R-:W-:Y:S02]  /*1830*/  IMAD.IADD R10, R8, 0x1, R6.reuse ;  /* 0x00000001080a7824 */ /* 0x100fe400078e0206 */
[----:B------:R-:W-:-:S03]  /*1840*/  IMAD.IADD R2, R11, 0x1, R6 ;  /* 0x000000010b027824 */ /* 0x000fc600078e0206 */
[----:B------:R-:W-:Y:S01]  /*1850*/  STL [R1+0x74], R10 ;  /* 0x0000740a01007387 */ /* 0x000fe20000100800 */
[----:B--2---:R-:W-:-:S03]  /*1860*/  IADD3 R9, R8, 0x40, RZ ;  /* 0x0000004008097810 */ /* 0x004fc60007ffe0ff */
[----:B------:R-:W-:Y:S01]  /*1870*/  STL [R1+0x6c], R11 ;  /* 0x00006c0b01007387 */ /* 0x000fe20000100800 */
[----:B------:R-:W-:Y:S02]  /*1880*/  @P2 IADD3 R9, R8, -0x40, RZ ;  /* 0xffffffc008092810 */ /* 0x000fe40007ffe0ff */
[----:B---3--:R-:W-:Y:S01]  /*1890*/  SEL R3, R12, 0xffffffc0, !P5 ;  /* 0xffffffc00c037807 */ /* 0x008fe20006800000 */
[----:B------:R1:W-:Y:S02]  /*18a0*/  STL [R1+0x70], R2 ;  /* 0x0000700201007387 */ /* 0x0003e40000100800 */
[----:B----4-:R-:W-:Y:S02]  /*18b0*/  IMAD.IADD R8, R6, 0x1, R9 ;  /* 0x0000000106087824 */ /* 0x010fe400078e0209 */
[----:B------:R-:W-:Y:S01]  /*18c0*/  STL [R1+0x60], R9 ;  /* 0x0000600901007387 */ /* 0x000fe20000100800 */
[----:B------:R-:W-:Y:S02]  /*18d0*/  IMAD.IADD R196, R195, 0x1, R3 ;  /* 0x00000001c3c47824 */ /* 0x000fe400078e0203 */
[----:B------:R-:W-:Y:S01]  /*18e0*/  IMAD.IADD R190, R3, 0x1, R189 ;  /* 0x0000000103be7824 */ /* 0x000fe200078e02bd */
[----:B------:R-:W-:Y:S01]  /*18f0*/  STL [R1+0x64], R8 ;  /* 0x0000640801007387 */ /* 0x000fe20000100800 */
[----:B------:R-:W-:-:S02]  /*1900*/  IMAD.IADD R3, R7, 0x1, R8 ;  /* 0x0000000107037824 */ /* 0x000fc400078e0208 */
[C---:B------:R-:W-:Y:S02]  /*1910*/  IMAD.IADD R197, R0.reuse, 0x1, R196 ;  /* 0x0000000100c57824 */ /* 0x040fe400078e02c4 */
[----:B------:R-:W-:Y:S02]  /*1920*/  IMAD.IADD R192, R0, 0x1, R190 ;  /* 0x0000000100c07824 */ /* 0x000fe400078e02be */
[----:B-1----:R-:W-:-:S05]  /*1930*/  IMAD.IADD R2, R7, 0x1, R9 ;  /* 0x0000000107027824 */ /* 0x002fca00078e0209 */
[----:B------:R1:W-:Y:S04]  /*1940*/  STL [R1+0x68], R2 ;  /* 0x0000680201007387 */ /* 0x0003e80000100800 */
[----:B------:R2:W-:Y:S01]  /*1950*/  STL [R1+0x80], R3 ;  /* 0x0000800301007387 */ /* 0x0005e20000100800 */
[----:B-1----:R-:W-:-:S05]  /*1960*/  IMAD.IADD R2, R6, 0x1, R2 ;  /* 0x0000000106027824 */ /* 0x002fca00078e0202 */
[----:B------:R2:W-:Y:S02]  /*1970*/  STL [R1+0x7c], R2 ;  /* 0x00007c0201007387 */ /* 0x0005e40000100800 */
.L_x_718:
[----:B------:R-:W3:Y:S04]  /*1980*/  LDL R25, [R1+0x54] ;  /* 0x0000540001197983 */ /* 0x000ee80000100800 */
[----:B------:R-:W4:Y:S01]  /*1990*/  LDL R16, [R1+0x50] ;  /* 0x0000500001107983 */ /* 0x000f220000100800 */
[----:B------:R-:W-:Y:S02]  /*19a0*/  ISETP.NE.U32.AND P0, PT, RZ, c[0x0][0x370], PT ;  /* 0x0000dc00ff007a0c */ /* 0x000fe40003f05070 */
[----:B------:R-:W-:Y:S02]  /*19b0*/  ISETP.NE.U32.AND P2, PT, RZ, c[0x0][0x360], PT ;  /* 0x0000d800ff007a0c */ /* 0x000fe40003f45070 */
[----:B------:R-:W-:Y:S02]  /*19c0*/  ISETP.NE.AND.EX P1, PT, RZ, c[0x0][0x374], PT, P0 ;  /* 0x0000dd00ff007a0c */ /* 0x000fe40003f25300 */
[----:B------:R-:W-:-:S02]  /*19d0*/  ISETP.NE.AND.EX P0, PT, RZ, c[0x0][0x364], PT, P2 ;  /* 0x0000d900ff007a0c */ /* 0x000fc40003f05320 */
[----:B------:R-:W-:Y:S02]  /*19e0*/  ISETP.NE.U32.AND P4, PT, RZ, c[0x0][0x348], PT ;  /* 0x0000d200ff007a0c */ /* 0x000fe40003f85070 */
[----:B------:R-:W-:Y:S02]  /*19f0*/  ISETP.NE.U32.AND P3, PT, RZ, c[0x0][0x350], PT ;  /* 0x0000d400ff007a0c */ /* 0x000fe40003f65070 */
[----:B------:R-:W-:Y:S02]  /*1a00*/  ISETP.NE.AND.EX P4, PT, RZ, c[0x0][0x34c], PT, P4 ;  /* 0x0000d300ff007a0c */ /* 0x000fe40003f85340 */
[----:B------:R-:W-:Y:S01]  /*1a10*/  ISETP.NE.AND.EX P3, PT, RZ, c[0x0][0x354], PT, P3 ;  /* 0x0000d500ff007a0c */ /* 0x000fe20003f65330 */
[----:B------:R-:W-:Y:S01]  /*1a20*/  IMAD.MOV.U32 R15, RZ, RZ, 0x4 ;  /* 0x00000004ff0f7424 */ /* 0x000fe200078e00ff */
[----:B------:R-:W-:Y:S01]  /*1a30*/  CS2R R12, SRZ ;  /* 0x00000000000c7805 */ /* 0x000fe2000001ff00 */
[----:B------:R-:W-:Y:S02]  /*1a40*/  IMAD.MOV.U32 R4, RZ, RZ, RZ ;  /* 0x000000ffff047224 */ /* 0x000fe400078e00ff */
[----:B---3--:R-:W-:-:S04]  /*1a50*/  @P1 IMAD.WIDE R10, R25, R15, c[0x0][0x370] ;  /* 0x0000dc00190a1625 */ /* 0x008fc800078e020f */
[CC--:B------:R-:W-:Y:S01]  /*1a60*/  @P0 IMAD.WIDE R8, R25.reuse, R15.reuse, c[0x0][0x360] ;  /* 0x0000d80019080625 */ /* 0x0c0fe200078e020f */
[----:B------:R1:W5:Y:S03]  /*1a70*/  @P1 LDG.E R4, [R10.64] ;  /* 0x000000080a041981 */ /* 0x000366000c1e1900 */
[CC--:B------:R-:W-:Y:S01]  /*1a80*/  IMAD.WIDE R6, R25.reuse, R15.reuse, c[0x0][0x348] ;  /* 0x0000d20019067625 */ /* 0x0c0fe200078e020f */
[----:B------:R1:W5:Y:S03]  /*1a90*/  @P0 LDG.E R243, [R8.64] ;  /* 0x0000000808f30981 */ /* 0x000366000c1e1900 */
[----:B--2---:R-:W-:Y:S01]  /*1aa0*/  IMAD.WIDE R2, R25, R15, c[0x0][0x350] ;  /* 0x0000d40019027625 */ /* 0x004fe200078e020f */
[----:B------:R1:W5:Y:S04]  /*1ab0*/  @P4 LDG.E R13, [R6.64] ;  /* 0x00000008060d4981 */ /* 0x000368000c1e1900 */
[----:B------:R1:W5:Y:S01]  /*1ac0*/  @P3 LDG.E R12, [R2.64] ;  /* 0x00000008020c3981 */ /* 0x000362000c1e1900 */
[----:B----4-:R-:W-:-:S05]  /*1ad0*/  LOP3.LUT R26, R16, 0xffff, RZ, 0xc0, !PT ;  /* 0x0000ffff101a7812 */ /* 0x010fca00078ec0ff */
[----:B------:R1:W-:Y:S01]  /*1ae0*/  STL [R1+0x58], R26 ;  /* 0x0000581a01007387 */ /* 0x0003e20000100800 */
[----:B------:R-:W-:Y:S01]  /*1af0*/  YIELD ;  /* 0x0000000000007946 */ /* 0x000fe20003800000 */
[----:B------:R-:W-:Y:S05]  /*1b00*/  @P0 BRA `(.L_x_545) ;  /* 0x0000005000000947 */ /* 0x000fea0003800000 */
[----:B-----5:R-:W-:Y:S01]  /*1b10*/  MOV R243, c[0x0][0x168] ;  /* 0x00005a0000f37a02 */ /* 0x020fe20000000f00 */
[----:B------:R-:W-:Y:S05]  /*1b20*/  @!P4 BRA `(.L_x_545) ;  /* 0x000000300000c947 */ /* 0x000fea0003800000 */
[----:B------:R-:W2:Y:S04]  /*1b30*/  LDG.E R5, [R6.64] ;  /* 0x0000000806057981 */ /* 0x000ea8000c1e1900 */
[----:B------:R-:W2:Y:S02]  /*1b40*/  LDG.E R0, [R6.64+0x4] ;  /* 0x0000040806007981 */ /* 0x000ea4000c1e1900 */
[----:B--2---:R-:W-:Y:S02]  /*1b50*/  IADD3 R243, -R5, R0, RZ ;  /* 0x0000000005f37210 */ /* 0x004fe40007ffe1ff */
.L_x_545:
[----:B------:R-:W-:-:S04]  /*1b60*/  ISETP.NE.U32.AND P0, PT, RZ, c[0x0][0x368], PT ;  /* 0x0000da00ff007a0c */ /* 0x000fc80003f05070 */
[----:B------:R-:W-:-:S13]  /*1b70*/  ISETP.NE.AND.EX P0, PT, RZ, c[0x0][0x36c], PT, P0 ;  /* 0x0000db00ff007a0c */ /* 0x000fda0003f05300 */
[----:B------:R-:W-:Y:S05]  /*1b80*/  @!P0 BRA `(.L_x_546) ;  /* 0x0000003000008947 */ /* 0x000fea0003800000 */
[----:B-1----:R-:W-:-:S05]  /*1b90*/  IMAD.WIDE R2, R25, R15, c[0x0][0x368] ;  /* 0x0000da0019027625 */ /* 0x002fca00078e020f */
[----:B------:R1:W5:Y:S01]  /*1ba0*/  LDG.E R0, [R2.64] ;  /* 0x0000000802007981 */ /* 0x000362000c1e1900 */
[----:B------:R-:W-:Y:S05]  /*1bb0*/  BRA `(.L_x_547) ;  /* 0x0000005000007947 */ /* 0x000fea0003800000 */
.L_x_546:
[----:B------:R-:W-:Y:S01]  /*1bc0*/  MOV R0, c[0x0][0x1d0] ;  /* 0x0000740000007a02 */ /* 0x000fe20000000f00 */
[----:B------:R-:W-:Y:S05]  /*1bd0*/  @!P3 BRA `(.L_x_547) ;  /* 0x000000300000b947 */ /* 0x000fea0003800000 */
[----:B------:R-:W2:Y:S04]  /*1be0*/  LDG.E R5, [R2.64] ;  /* 0x0000000802057981 */ /* 0x000ea8000c1e1900 */
[----:B------:R-:W2:Y:S02]  /*1bf0*/  LDG.E R0, [R2.64+0x4] ;  /* 0x0000040802007981 */ /* 0x000ea4000c1e1900 */
[----:B--2---:R-:W-:Y:S02]  /*1c00*/  IADD3 R0, -R5, R0, RZ ;  /* 0x0000000005007210 */ /* 0x004fe40007ffe1ff */
.L_x_547:
[----:B-1----:R-:W2:Y:S01]  /*1c10*/  LDL.LU R2, [R1+0x4c] ;  /* 0x00004c0001027983 */ /* 0x002ea20000300800 */
[----:B------:R-:W-:Y:S01]  /*1c20*/  IMAD.MOV.U32 R3, RZ, RZ, c[0x0][0x2c4] ;  /* 0x0000b100ff037624 */ /* 0x000fe200078e00ff */
[----:B------:R-:W-:Y:S01]  /*1c30*/  LOP3.LUT R204, R204, 0xfffeffff, RZ, 0xc0, !PT ;  /* 0xfffeffffcccc7812 */ /* 0x000fe200078ec0ff */
[----:B------:R-:W-:-:S02]  /*1c40*/  IMAD.MOV.U32 R6, RZ, RZ, c[0x0][0x32c] ;  /* 0x0000cb00ff067624 */ /* 0x000fc400078e00ff */
[--C-:B-----5:R-:W-:Y:S01]  /*1c50*/  IMAD.IADD R244, R0, 0x1, -R4.reuse ;  /* 0x0000000100f47824 */ /* 0x120fe200078e0a04 */
[----:B------:R-:W-:Y:S01]  /*1c60*/  ISETP.NE.AND P5, PT, R3, 0x1, PT ;  /* 0x000000010300780c */ /* 0x000fe20003fa5270 */
[----:B------:R-:W-:Y:S01]  /*1c70*/  IMAD.IADD R14, R12, 0x1, R4 ;  /* 0x000000010c0e7824 */ /* 0x000fe200078e0204 */
[----:B------:R-:W-:-:S11]  /*1c80*/  ISETP.GE.AND P1, PT, R6, 0x1, PT ;  /* 0x000000010600780c */ /* 0x000fd60003f26270 */
[----:B------:R-:W-:-:S04]  /*1c90*/  @P5 LOP3.LUT R204, R204, 0x10000, RZ, 0xfc, !PT ;  /* 0x00010000cccc5812 */ /* 0x000fc800078efcff */
[----:B------:R-:W-:-:S04]  /*1ca0*/  LOP3.LUT R204, R204, 0xffff7fff, RZ, 0xc0, !PT ;  /* 0xffff7fffcccc7812 */ /* 0x000fc800078ec0ff */
[----:B------:R-:W-:Y:S01]  /*1cb0*/  @P1 LOP3.LUT R204, R204, 0x8000, RZ, 0xfc, !PT ;  /* 0x00008000cccc1812 */ /* 0x000fe200078efcff */
[----:B--2---:R-:W-:-:S05]  /*1cc0*/  IMAD.SHL.U32 R18, R2, 0x80, RZ ;  /* 0x0000008002127824 */ /* 0x004fca00078e00ff */
[----:B------:R1:W-:Y:S01]  /*1cd0*/  STL [R1+0x40], R18 ;  /* 0x0000401201007387 */ /* 0x0003e20000100800 */
[----:B------:R-:W-:-:S05]  /*1ce0*/  IADD3 R2, R18, 0x7f, RZ ;  /* 0x0000007f12027810 */ /* 0x000fca0007ffe0ff */
[----:B------:R-:W-:-:S04]  /*1cf0*/  @P5 IMAD.HI.U32 R3, R2, c[0x0][0x2c8], RZ ;  /* 0x0000b20002035a27 */ /* 0x000fc800078e00ff */
[----:B------:R-:W-:Y:S01]  /*1d00*/  IMAD.MOV.U32 R0, RZ, RZ, R2 ;  /* 0x000000ffff007224 */ /* 0x000fe200078e0002 */
[----:B------:R-:W-:Y:S02]  /*1d10*/  IADD3 R2, R244, 0x1, -R243 ;  /* 0x00000001f4027810 */ /* 0x000fe40007ffe8f3 */
[----:B------:R-:W-:-:S05]  /*1d20*/  @P5 SHF.R.U32.HI R0, RZ, c[0x0][0x2cc], R3 ;  /* 0x0000b300ff005a19 */ /* 0x000fca0000011603 */
[----:B------:R-:W-:-:S05]  /*1d30*/  IMAD.IADD R0, R2, 0x1, R0 ;  /* 0x0000000102007824 */ /* 0x000fca00078e0200 */
[----:B------:R-:W-:Y:S01]  /*1d40*/  IADD3 R3, R0, c[0x0][0x328], RZ ;  /* 0x0000ca0000037a10 */ /* 0x000fe20007ffe0ff */
[----:B------:R-:W-:Y:S05]  /*1d50*/  @!P1 BRA `(.L_x_548) ;  /* 0x0000010000009947 */ /* 0x000fea0003800000 */
[C---:B------:R-:W-:Y:S01]  /*1d60*/  ISETP.GT.AND P0, PT, R0.reuse, RZ, PT ;  /* 0x000000ff0000720c */ /* 0x040fe20003f04270 */
[----:B------:R-:W-:Y:S01]  /*1d70*/  BSSY B0, `(.L_x_549) ;  /* 0x000000c000007945 */ /* 0x000fe20003800000 */
[----:B------:R-:W-:-:S11]  /*1d80*/  IADD3 R2, R0, -0x1, RZ ;  /* 0xffffffff00027810 */ /* 0x000fd60007ffe0ff */
[----:B------:R-:W-:Y:S05]  /*1d90*/  @P0 BRA `(.L_x_550) ;  /* 0x0000006000000947 */ /* 0x000fea0003800000 */
[----:B------:R-:W-:Y:S01]  /*1da0*/  ISETP.NE.AND P0, PT, R6, 0x1, PT ;  /* 0x000000010600780c */ /* 0x000fe20003f05270 */
[----:B------:R-:W-:-:S12]  /*1db0*/  IMAD.MOV R0, RZ, RZ, -R0 ;  /* 0x000000ffff007224 */ /* 0x000fd800078e0a00 */
[----:B------:R-:W-:-:S05]  /*1dc0*/  @P0 IMAD.HI.U32 R2, R0, c[0x0][0x330], RZ ;  /* 0x0000cc0000020a27 */ /* 0x000fca00078e00ff */
[----:B------:R-:W-:-:S04]  /*1dd0*/  @P0 SHF.R.U32.HI R0, RZ, c[0x0][0x334], R2 ;  /* 0x0000cd00ff000a19 */ /* 0x000fc80000011602 */
[----:B------:R-:W-:Y:S01]  /*1de0*/  LOP3.LUT R2, RZ, R0, RZ, 0x33, !PT ;  /* 0x00000000ff027212 */ /* 0x000fe200078e33ff */
[----:B------:R-:W-:Y:S05]  /*1df0*/  BRA `(.L_x_551) ;  /* 0x0000003000007947 */ /* 0x000fea0003800000 */
.L_x_550:
[----:B------:R-:W-:-:S13]  /*1e00*/  ISETP.NE.AND P0, PT, R6, 0x1, PT ;  /* 0x000000010600780c */ /* 0x000fda0003f05270 */
[----:B------:R-:W-:-:S05]  /*1e10*/  @P0 IMAD.HI.U32 R0, R2, c[0x0][0x330], RZ ;  /* 0x0000cc0002000a27 */ /* 0x000fca00078e00ff */
[----:B------:R-:W-:Y:S02]  /*1e20*/  @P0 SHF.R.U32.HI R2, RZ, c[0x0][0x334], R0 ;  /* 0x0000cd00ff020a19 */ /* 0x000fe40000011600 */
.L_x_551:
[----:B------:R-:W-:Y:S05]  /*1e30*/  BSYNC B0 ;  /* 0x0000000000007941 */ /* 0x000fea0003800000 */
.L_x_549:
[----:B------:R-:W-:-:S05]  /*1e40*/  IMAD R2, R2, R6, c[0x0][0x32c] ;  /* 0x0000cb0002027624 */ /* 0x000fca00078e0206 */
[----:B------:R-:W-:-:S03]  /*1e50*/  IMNMX R3, R3, R2, PT ;  /* 0x0000000203037217 */ /* 0x000fc60003800200 */
.L_x_548:
[----:B------:R-:W-:Y:S01]  /*1e60*/  IMAD.IADD R7, R244, 0x1, -R243 ;  /* 0x00000001f4077824 */ /* 0x000fe200078e0af3 */
[----:B------:R-:W-:Y:S01]  /*1e70*/  IADD3 R3, R3, 0x4f, RZ ;  /* 0x0000004f03037810 */ /* 0x000fe20007ffe0ff */
[----:B------:R-:W-:Y:S01]  /*1e80*/  @P5 IMAD.HI.U32 R4, R18, c[0x0][0x2c8], RZ ;  /* 0x0000b20012045a27 */ /* 0x000fe200078e00ff */
[----:B------:R-:W-:Y:S02]  /*1e90*/  IADD3 R2, R244, 0x4f, RZ ;  /* 0x0000004ff4027810 */ /* 0x000fe40007ffe0ff */
[----:B------:R2:W-:Y:S01]  /*1ea0*/  STL [R1+0x4], R7 ;  /* 0x0000040701007387 */ /* 0x0005e20000100800 */
[----:B------:R-:W-:-:S04]  /*1eb0*/  IMAD.HI R5, R3, 0x66666667, RZ ;  /* 0x6666666703057827 */ /* 0x000fc800078e02ff */
[----:B------:R-:W-:-:S04]  /*1ec0*/  IMAD.HI R2, R2, 0x66666667, RZ ;  /* 0x6666666702027827 */ /* 0x000fc800078e02ff */
[----:B------:R-:W-:Y:S01]  /*1ed0*/  IMAD.MOV.U32 R0, RZ, RZ, R18 ;  /* 0x000000ffff007224 */ /* 0x000fe200078e0012 */
[----:B------:R-:W-:Y:S02]  /*1ee0*/  @P5 SHF.R.U32.HI R0, RZ, c[0x0][0x2cc], R4 ;  /* 0x0000b300ff005a19 */ /* 0x000fe40000011604 */
[----:B------:R-:W-:Y:S02]  /*1ef0*/  SHF.R.U32.HI R4, RZ, 0x1f, R5 ;  /* 0x0000001fff047819 */ /* 0x000fe40000011605 */
[----:B------:R-:W-:Y:S01]  /*1f00*/  SHF.R.U32.HI R3, RZ, 0x1f, R2 ;  /* 0x0000001fff037819 */ /* 0x000fe20000011602 */
[----:B------:R-:W-:Y:S01]  /*1f10*/  IMAD.IADD R0, R7, 0x1, R0 ;  /* 0x0000000107007824 */ /* 0x000fe200078e0200 */
[----:B------:R-:W-:Y:S02]  /*1f20*/  LEA.HI.SX32 R4, R5, R4, 0x1b ;  /* 0x0000000405047211 */ /* 0x000fe400078fdaff */
[----:B------:R-:W-:Y:S02]  /*1f30*/  LEA.HI.SX32 R3, R2, R3, 0x1b ;  /* 0x0000000302037211 */ /* 0x000fe400078fdaff */
[----:B------:R-:W-:-:S02]  /*1f40*/  IADD3 R2, R0, -c[0x0][0x324], RZ ;  /* 0x8000c90000027a10 */ /* 0x000fc40007ffe0ff */
[----:B------:R-:W-:Y:S01]  /*1f50*/  IMNMX R8, R3, R4, PT ;  /* 0x0000000403087217 */ /* 0x000fe20003800200 */
[----:B------:R-:W-:Y:S05]  /*1f60*/  @!P1 BRA `(.L_x_552) ;  /* 0x000000f000009947 */ /* 0x000fea0003800000 */
[----:B------:R-:W-:Y:S01]  /*1f70*/  ISETP.GT.AND P0, PT, R0, -0x1, PT ;  /* 0xffffffff0000780c */ /* 0x000fe20003f04270 */
[----:B------:R-:W-:-:S12]  /*1f80*/  BSSY B0, `(.L_x_553) ;  /* 0x000000b000007945 */ /* 0x000fd80003800000 */
[----:B------:R-:W-:Y:S05]  /*1f90*/  @P0 BRA `(.L_x_554) ;  /* 0x0000006000000947 */ /* 0x000fea0003800000 */
[----:B------:R-:W-:Y:S02]  /*1fa0*/  ISETP.NE.AND P0, PT, R6, 0x1, PT ;  /* 0x000000010600780c */ /* 0x000fe40003f05270 */
[----:B------:R-:W-:-:S11]  /*1fb0*/  LOP3.LUT R0, RZ, R0, RZ, 0x33, !PT ;  /* 0x00000000ff007212 */ /* 0x000fd600078e33ff */
[----:B------:R-:W-:-:S05]  /*1fc0*/  @P0 IMAD.HI.U32 R3, R0, c[0x0][0x330], RZ ;  /* 0x0000cc0000030a27 */ /* 0x000fca00078e00ff */
[----:B------:R-:W-:-:S04]  /*1fd0*/  @P0 SHF.R.U32.HI R0, RZ, c[0x0][0x334], R3 ;  /* 0x0000cd00ff000a19 */ /* 0x000fc80000011603 */
[----:B------:R-:W-:Y:S01]  /*1fe0*/  LOP3.LUT R0, RZ, R0, RZ, 0x33, !PT ;  /* 0x00000000ff007212 */ /* 0x000fe200078e33ff */
[----:B------:R-:W-:Y:S05]  /*1ff0*/  BRA `(.L_x_555) ;  /* 0x0000003000007947 */ /* 0x000fea0003800000 */
.L_x_554:
[----:B------:R-:W-:-:S13]  /*2000*/  ISETP.NE.AND P0, PT, R6, 0x1, PT ;  /* 0x000000010600780c */ /* 0x000fda0003f05270 */
[----:B------:R-:W-:-:S05]  /*2010*/  @P0 IMAD.HI.U32 R3, R0, c[0x0][0x330], RZ ;  /* 0x0000cc0000030a27 */ /* 0x000fca00078e00ff */
[----:B------:R-:W-:Y:S02]  /*2020*/  @P0 SHF.R.U32.HI R0, RZ, c[0x0][0x334], R3 ;  /* 0x0000cd00ff000a19 */ /* 0x000fe40000011603 */
.L_x_555:
[----:B------:R-:W-:Y:S05]  /*2030*/  BSYNC B0 ;  /* 0x0000000000007941 */ /* 0x000fea0003800000 */
.L_x_553:
[----:B------:R-:W-:-:S05]  /*2040*/  IMAD R0, R0, c[0x0][0x32c], RZ ;  /* 0x0000cb0000007a24 */ /* 0x000fca00078e02ff */
[----:B------:R-:W-:-:S05]  /*2050*/  IMNMX R2, R2, R0, !PT ;  /* 0x0000000002027217 */ /* 0x000fca0007800200 */
.L_x_552:
[----:B------:R-:W-:Y:S01]  /*2060*/  IMAD.HI R2, R2, 0x66666667, RZ ;  /* 0x6666666702027827 */ /* 0x000fe200078e02ff */
[----:B------:R-:W-:Y:S01]  /*2070*/  LOP3.LUT R3, R16, 0xff000000, RZ, 0xc0, !PT ;  /* 0xff00000010037812 */ /* 0x000fe200078ec0ff */
[----:B------:R-:W-:Y:S03]  /*2080*/  BSSY B0, `(.L_x_556) ;  /* 0x000002d000007945 */ /* 0x000fe60003800000 */
[----:B------:R-:W-:Y:S02]  /*2090*/  SHF.R.U32.HI R0, RZ, 0x1f, R2 ;  /* 0x0000001fff007819 */ /* 0x000fe40000011602 */
[----:B------:R-:W-:Y:S02]  /*20a0*/  SHF.R.U32.HI R3, RZ, 0x8, R3 ;  /* 0x00000008ff037819 */ /* 0x000fe40000011603 */
[----:B------:R-:W-:Y:S02]  /*20b0*/  LEA.HI.SX32 R2, R2, R0, 0x1b ;  /* 0x0000000002027211 */ /* 0x000fe400078fdaff */
[----:B------:R-:W-:-:S02]  /*20c0*/  LOP3.LUT R0, R16, 0xff0000, RZ, 0xc0, !PT ;  /* 0x00ff000010007812 */ /* 0x000fc400078ec0ff */
[----:B------:R-:W-:Y:S01]  /*20d0*/  IMNMX R6, RZ, R2, !PT ;  /* 0x00000002ff067217 */ /* 0x000fe20007800200 */
[----:B------:R-:W-:Y:S01]  /*20e0*/  IMAD.MOV.U32 R2, RZ, RZ, RZ ;  /* 0x000000ffff027224 */ /* 0x000fe200078e00ff */
[----:B------:R-:W-:Y:S02]  /*20f0*/  LEA.HI R0, R0, R3, RZ, 0x10 ;  /* 0x0000000300007211 */ /* 0x000fe400078f80ff */
[----:B------:R-:W-:Y:S02]  /*2100*/  ISETP.GT.AND P0, PT, R8, R6, PT ;  /* 0x000000060800720c */ /* 0x000fe40003f04270 */
[----:B------:R-:W-:Y:S02]  /*2110*/  LOP3.LUT R12, R0, 0xff, RZ, 0xc0, !PT ;  /* 0x000000ff000c7812 */ /* 0x000fe400078ec0ff */
[----:B------:R-:W-:-:S03]  /*2120*/  SHF.R.U32.HI R5, RZ, 0x10, R0 ;  /* 0x00000010ff057819 */ /* 0x000fc60000011600 */
[----:B------:R3:W-:Y:S04]  /*2130*/  STL [R1+0x50], R12 ;  /* 0x0000500c01007387 */ /* 0x0007e80000100800 */
[----:B------:R3:W-:Y:S02]  /*2140*/  STL [R1+0x4c], R5 ;  /* 0x00004c0501007387 */ /* 0x0007e40000100800 */
[----:B------:R-:W-:Y:S05]  /*2150*/  @!P0 BRA `(.L_x_557) ;  /* 0x000001f000008947 */ /* 0x000fea0003800000 */
[----:B------:R-:W-:-:S04]  /*2160*/  ISETP.NE.AND P0, PT, R5, RZ, PT ;  /* 0x000000ff0500720c */ /* 0x000fc80003f05270 */
[----:B------:R-:W-:-:S04]  /*2170*/  SEL R0, R5, c[0x0][0x338], P0 ;  /* 0x0000ce0005007a07 */ /* 0x000fc80000000000 */
[----:B------:R-:W-:Y:S02]  /*2180*/  IABS R3, R0 ;  /* 0x0000000000037213 */ /* 0x000fe40000000000 */
[----:B--2---:R-:W-:Y:S02]  /*2190*/  IADD3 R7, R0, -0x1, R8 ;  /* 0xffffffff00077810 */ /* 0x004fe40007ffe008 */
[----:B------:R-:W2:Y:S03]  /*21a0*/  I2F.RP R2, R3 ;  /* 0x0000000300027306 */ /* 0x000ea60000209400 */
[----:B------:R-:W-:-:S05]  /*21b0*/  IMAD.IADD R7, R7, 0x1, -R6 ;  /* 0x0000000107077824 */ /* 0x000fca00078e0a06 */
[----:B------:R-:W-:Y:S01]  /*21c0*/  IABS R11, R7 ;  /* 0x00000007000b7213 */ /* 0x000fe20000000000 */
[----:B--2---:R-:W2:Y:S02]  /*21d0*/  MUFU.RCP R2, R2 ;  /* 0x0000000200027308 */ /* 0x004ea40000001000 */
[----:B--2---:R-:W-:-:S06]  /*21e0*/  IADD3 R2, R2, 0xffffffe, RZ ;  /* 0x0ffffffe02027810 */ /* 0x004fcc0007ffe0ff */
[----:B---3--:R-:W2:Y:S02]  /*21f0*/  F2I.FTZ.U32.TRUNC.NTZ R5, R2 ;  /* 0x0000000200057305 */ /* 0x008ea4000021f000 */
[----:B--2---:R-:W-:-:S04]  /*2200*/  IMAD.MOV R2, RZ, RZ, -R5 ;  /* 0x000000ffff027224 */ /* 0x004fc800078e0a05 */
        /* <DEDUP_REMOVED lines=20> */
.L_x_557:
[----:B------:R-:W-:Y:S05]  /*2350*/  BSYNC B0 ;  /* 0x0000000000007941 */ /* 0x000fea0003800000 */
.L_x_556:
[----:B------:R-:W-:Y:S01]  /*2360*/  IMAD R239, R12, R2, R6 ;  /* 0x000000020cef7224 */ /* 0x000fe200078e0206 */
[----:B------:R-:W-:Y:S01]  /*2370*/  PRMT R0, RZ, 0x7610, R0 ;  /* 0x00007610ff007816 */ /* 0x000fe20000000000 */
[----:B------:R-:W-:Y:S01]  /*2380*/  IMAD.MOV.U32 R24, RZ, RZ, RZ ;  /* 0x000000ffff187224 */ /* 0x000fe200078e00ff */
[----:B------:R-:W-:Y:S01]  /*2390*/  MOV R19, RZ ;  /* 0x000000ff00137202 */ /* 0x000fe20000000f00 */
[----:B------:R-:W-:Y:S01]  /*23a0*/  IMAD.IADD R2, R239, 0x1, R2 ;  /* 0x00000001ef027824 */ /* 0x000fe200078e0202 */
[----:B------:R-:W-:Y:S01]  /*23b0*/  CS2R R22, SRZ ;  /* 0x0000000000167805 */ /* 0x000fe2000001ff00 */
        /* <DEDUP_REMOVED lines=35> */
[----:B------:R-:W4:Y:S04]  /*25f0*/  LDL R4, [R1+0x78] ;  /* 0x0000780001047983 */ /* 0x000f280000100800 */
[----:B------:R-:W5:Y:S04]  /*2600*/  LDL.64 R10, [R1+0x38] ;  /* 0x00003800010a7983 */ /* 0x000f680000100a00 */
[----:B------:R1:W5:Y:S01]  /*2610*/  LDL.64 R20, [R1+0x38] ;  /* 0x0000380001147983 */ /* 0x0003620000100a00 */
[----:B------:R-:W-:-:S04]  /*2620*/  ISETP.NE.U32.AND P0, PT, RZ, c[0x0][0x340], PT ;  /* 0x0000d000ff007a0c */ /* 0x000fc80003f05070 */
[----:B------:R-:W-:-:S13]  /*2630*/  ISETP.NE.AND.EX P0, PT, RZ, c[0x0][0x344], PT, P0 ;  /* 0x0000d100ff007a0c */ /* 0x000fda0003f05300 */
[----:B------:R-:W-:-:S05]  /*2640*/  @P0 IMAD.WIDE R2, R25, R15, c[0x0][0x340] ;  /* 0x0000d00019020625 */ /* 0x000fca00078e020f */
[----:B---3--:R2:W3:Y:S01]  /*2650*/  @P0 LDG.E R16, [R2.64] ;  /* 0x0000000802100981 */ /* 0x0084e2000c1e1900 */
[----:B------:R-:W-:Y:S02]  /*2660*/  SHF.R.S32.HI R0, RZ, 0x1f, R13 ;  /* 0x0000001fff007819 */ /* 0x000fe4000001140d */
[----:B------:R-:W-:Y:S01]  /*2670*/  SHF.R.S32.HI R15, RZ, 0x1f, R25 ;  /* 0x0000001fff0f7819 */ /* 0x000fe20000011419 */
[----:B--2---:R-:W2:Y:S01]  /*2680*/  S2R R7, SR_TID.X ;  /* 0x0000000000077919 */ /* 0x004ea20000002100 */
[----:B------:R-:W-:Y:S01]  /*2690*/  IADD3 R84, R205, -0x1, RZ ;  /* 0xffffffffcd547810 */ /* 0x000fe20007ffe0ff */
[----:B------:R-:W-:Y:S01]  /*26a0*/  IMAD R0, R0, c[0x0][0x178], RZ ;  /* 0x00005e0000007a24 */ /* 0x000fe200078e02ff */
[----:B------:R-:W-:-:S03]  /*26b0*/  SEL R6, R15, RZ, !P4 ;  /* 0x000000ff0f067207 */ /* 0x000fc60006000000 */
[----:B------:R-:W-:Y:S01]  /*26c0*/  IMAD R2, R13, c[0x0][0x17c], R0 ;  /* 0x00005f000d027a24 */ /* 0x000fe200078e0200 */
[----:B--2---:R-:W-:-:S04]  /*26d0*/  SHF.R.S32.HI R17, RZ, 0x1f, R7 ;  /* 0x0000001fff117819 */ /* 0x004fc80000011407 */
[----:B------:R-:W-:-:S04]  /*26e0*/  LEA.HI R17, R17, R7, RZ, 0x3 ;  /* 0x0000000711117211 */ /* 0x000fc800078f18ff */
[----:B------:R-:W-:Y:S02]  /*26f0*/  SHF.R.S32.HI R17, RZ, 0x3, R17 ;  /* 0x00000003ff117819 */ /* 0x000fe40000011411 */
[----:B----4-:R-:W-:Y:S01]  /*2700*/  IADD3 R12, R4, R18, RZ ;  /* 0x00000012040c7210 */ /* 0x010fe20007ffe0ff */
[----:B------:R-:W-:-:S03]  /*2710*/  IMAD.WIDE.U32 R4, R13, c[0x0][0x178], RZ ;  /* 0x00005e000d047a25 */ /* 0x000fc600078e00ff */
[----:B------:R-:W-:Y:S01]  /*2720*/  MOV R0, R12 ;  /* 0x0000000c00007202 */ /* 0x000fe20000000f00 */
[----:B------:R-:W-:Y:S01]  /*2730*/  @P5 IMAD.HI.U32 R3, R12, c[0x0][0x2c8], RZ ;  /* 0x0000b2000c035a27 */ /* 0x000fe200078e00ff */
[----:B------:R-:W-:Y:S02]  /*2740*/  IADD3 R5, R5, R2, RZ ;  /* 0x0000000205057210 */ /* 0x000fe40007ffe0ff */
[C---:B------:R-:W-:Y:S01]  /*2750*/  IADD3 R2, P1, R17.reuse, R14, RZ ;  /* 0x0000000e11027210 */ /* 0x040fe20007f3e0ff */
[----:B-----5:R-:W-:Y:S01]  /*2760*/  IMAD.MOV.U32 R20, RZ, RZ, R10 ;  /* 0x000000ffff147224 */ /* 0x020fe200078e000a */
[----:B------:R-:W-:Y:S01]  /*2770*/  @P5 SHF.R.U32.HI R0, RZ, c[0x0][0x2cc], R3 ;  /* 0x0000b300ff005a19 */ /* 0x000fe20000011603 */
[----:B------:R-:W-:Y:S01]  /*2780*/  IMAD.WIDE.U32 R4, R26, c[0x0][0x1b8], R4 ;  /* 0x00006e001a047a25 */ /* 0x000fe200078e0004 */
[----:B------:R-:W-:Y:S02]  /*2790*/  SHF.R.S32.HI R3, RZ, 0x1f, R14 ;  /* 0x0000001fff037819 */ /* 0x000fe4000001140e */
[----:B------:R-:W-:Y:S01]  /*27a0*/  SHF.R.S32.HI R21, RZ, 0x1f, R20 ;  /* 0x0000001fff157819 */ /* 0x000fe20000011414 */
[----:B------:R-:W-:Y:S01]  /*27b0*/  IMAD R11, R6, c[0x0][0x1c0], RZ ;  /* 0x00007000060b7a24 */ /* 0x000fe200078e02ff */
[----:B------:R-:W-:-:S02]  /*27c0*/  LEA.HI.X.SX32 R3, R17, R3, 0x1, P1 ;  /* 0x0000000311037211 */ /* 0x000fc400008f0eff */
[----:B------:R-:W-:Y:S01]  /*27d0*/  SEL R10, R25, RZ, !P4 ;  /* 0x000000ff190a7207 */ /* 0x000fe20006000000 */
[----:B------:R-:W-:Y:S01]  /*27e0*/  IMAD.WIDE.U32 R6, R2, c[0x0][0x1e0], R20 ;  /* 0x0000780002067a25 */ /* 0x000fe200078e0014 */
[----:B------:R1:W-:Y:S01]  /*27f0*/  STL [R1+0x3c], R21 ;  /* 0x00003c1501007387 */ /* 0x0003e20000100800 */
[----:B------:R-:W-:Y:S02]  /*2800*/  ISETP.GE.AND P2, PT, R20, c[0x0][0x198], PT ;  /* 0x0000660014007a0c */ /* 0x000fe40003f46270 */
[C---:B------:R-:W-:Y:S02]  /*2810*/  IMAD R14, R3.reuse, c[0x0][0x1e0], RZ ;  /* 0x00007800030e7a24 */ /* 0x040fe400078e02ff */
[----:B------:R-:W-:Y:S02]  /*2820*/  IMAD R13, R3, c[0x0][0x208], RZ ;  /* 0x00008200030d7a24 */ /* 0x000fe400078e02ff */
[----:B------:R-:W-:Y:S02]  /*2830*/  IMAD R3, R26, c[0x0][0x1bc], R5 ;  /* 0x00006f001a037a24 */ /* 0x000fe400078e0205 */
[----:B------:R-:W-:-:S04]  /*2840*/  IMAD.WIDE.U32 R8, R2, c[0x0][0x208], R20 ;  /* 0x0000820002087a25 */ /* 0x000fc800078e0014 */
[C---:B------:R-:W-:Y:S02]  /*2850*/  IMAD R5, R2.reuse, c[0x0][0x1e4], R14 ;  /* 0x0000790002057a24 */ /* 0x040fe400078e020e */
[----:B------:R-:W-:Y:S01]  /*2860*/  IMAD R13, R2, c[0x0][0x20c], R13 ;  /* 0x00008300020d7a24 */ /* 0x000fe200078e020d */
[----:B------:R-:W-:Y:S01]  /*2870*/  MOV R2, R4 ;  /* 0x0000000400027202 */ /* 0x000fe20000000f00 */
[C---:B------:R-:W-:Y:S01]  /*2880*/  IMAD R11, R10.reuse, c[0x0][0x1c4], R11 ;  /* 0x000071000a0b7a24 */ /* 0x040fe200078e020b */
[----:B------:R-:W-:Y:S02]  /*2890*/  SHF.R.S32.HI R4, RZ, 0x1f, R0 ;  /* 0x0000001fff047819 */ /* 0x000fe40000011400 */
[----:B------:R-:W-:Y:S01]  /*28a0*/  IADD3 R7, R7, R5, RZ ;  /* 0x0000000507077210 */ /* 0x000fe20007ffe0ff */
[----:B------:R-:W-:-:S04]  /*28b0*/  IMAD.WIDE.U32 R2, R10, c[0x0][0x1c0], R2 ;  /* 0x000070000a027a25 */ /* 0x000fc800078e0002 */
[----:B------:R-:W-:Y:S01]  /*28c0*/  IMAD.IADD R5, R9, 0x1, R13 ;  /* 0x0000000109057824 */ /* 0x000fe200078e020d */
[----:B------:R-:W-:Y:S01]  /*28d0*/  IADD3 R3, R3, R11, RZ ;  /* 0x0000000b03037210 */ /* 0x000fe20007ffe0ff */
[----:B------:R-:W-:Y:S01]  /*28e0*/  IMAD R9, R4, c[0x0][0x1b0], RZ ;  /* 0x00006c0004097a24 */ /* 0x000fe200078e02ff */
[----:B------:R-:W-:Y:S01]  /*28f0*/  MOV R4, R8 ;  /* 0x0000000800047202 */ /* 0x000fe20000000f00 */
[----:B------:R-:W-:Y:S02]  /*2900*/  IMAD.MOV R8, RZ, RZ, -R0 ;  /* 0x000000ffff087224 */ /* 0x000fe400078e0a00 */
[C---:B------:R-:W-:Y:S02]  /*2910*/  IMAD R13, R0.reuse, c[0x0][0x1b4], R9 ;  /* 0x00006d00000d7a24 */ /* 0x040fe400078e0209 */
[----:B------:R-:W-:-:S04]  /*2920*/  IMAD.WIDE.U32 R10, R0, c[0x0][0x1b0], R2 ;  /* 0x00006c00000a7a25 */ /* 0x000fc800078e0002 */
[----:B------:R-:W-:Y:S02]  /*2930*/  IMAD R0, R8, c[0x0][0x2c4], R12 ;  /* 0x0000b10008007a24 */ /* 0x000fe400078e020c */
[C---:B------:R-:W-:Y:S01]  /*2940*/  IMAD.WIDE.U32 R2, R26.reuse, c[0x0][0x210], R4 ;  /* 0x000084001a027a25 */ /* 0x040fe200078e0004 */
[----:B------:R-:W-:Y:S02]  /*2950*/  IADD3 R5, R11, R13, RZ ;  /* 0x0000000d0b057210 */ /* 0x000fe40007ffe0ff */
[----:B------:R-:W-:Y:S01]  /*2960*/  SHF.R.S32.HI R11, RZ, 0x1f, R0 ;  /* 0x0000001fff0b7819 */ /* 0x000fe20000011400 */
[C---:B------:R-:W-:Y:S01]  /*2970*/  IMAD R9, R26.reuse, c[0x0][0x214], R3 ;  /* 0x000085001a097a24 */ /* 0x040fe200078e0203 */
[----:B---3--:R-:W-:Y:S01]  /*2980*/  @P0 SHF.R.S32.HI R3, RZ, 0x1f, R16 ;  /* 0x0000001fff030819 */ /* 0x008fe20000011410 */
[C---:B------:R-:W-:Y:S01]  /*2990*/  IMAD.WIDE.U32 R6, R26.reuse, c[0x0][0x1e8], R6 ;  /* 0x00007a001a067a25 */ /* 0x040fe200078e0006 */
[----:B------:R-:W-:Y:S02]  /*29a0*/  @!P0 MOV R3, R15 ;  /* 0x0000000f00038202 */ /* 0x000fe40000000f00 */
[----:B------:R-:W-:Y:S01]  /*29b0*/  MOV R8, R2 ;  /* 0x0000000200087202 */ /* 0x000fe20000000f00 */
[----:B------:R-:W-:Y:S01]  /*29c0*/  IMAD R12, R11, c[0x0][0x1a8], RZ ;  /* 0x00006a000b0c7a24 */ /* 0x000fe200078e02ff */
[----:B------:R-:W-:Y:S01]  /*29d0*/  @P0 MOV R2, R16 ;  /* 0x0000001000020202 */ /* 0x000fe20000000f00 */
[----:B------:R-:W-:Y:S01]  /*29e0*/  IMAD.MOV.U32 R4, RZ, RZ, R10 ;  /* 0x000000ffff047224 */ /* 0x000fe200078e000a */
[----:B------:R-:W-:Y:S01]  /*29f0*/  @!P0 MOV R2, R25 ;  /* 0x0000001900028202 */ /* 0x000fe20000000f00 */
[----:B------:R-:W-:Y:S01]  /*2a00*/  IMAD R7, R26, c[0x0][0x1ec], R7 ;  /* 0x00007b001a077a24 */ /* 0x000fe200078e0207 */
[----:B------:R-:W-:Y:S01]  /*2a10*/  SEL R11, R3, RZ, !P3 ;  /* 0x000000ff030b7207 */ /* 0x000fe20005800000 */
[----:B------:R-:W-:Y:S01]  /*2a20*/  IMAD R12, R0, c[0x0][0x1ac], R12 ;  /* 0x00006b00000c7a24 */ /* 0x000fe200078e020c */
[----:B------:R-:W-:Y:S01]  /*2a30*/  SEL R10, R2, RZ, !P3 ;  /* 0x000000ff020a7207 */ /* 0x000fe20005800000 */
[----:B------:R-:W-:-:S04]  /*2a40*/  IMAD.WIDE.U32 R2, R0, c[0x0][0x1a8], R4 ;  /* 0x00006a0000027a25 */ /* 0x000fc800078e0004 */
[C---:B------:R-:W-:Y:S02]  /*2a50*/  IMAD R5, R11.reuse, c[0x0][0x218], RZ ;  /* 0x000086000b057a24 */ /* 0x040fe400078e02ff */
[----:B------:R-:W-:Y:S02]  /*2a60*/  IMAD R4, R11, c[0x0][0x1f0], RZ ;  /* 0x00007c000b047a24 */ /* 0x000fe400078e02ff */
[----:B------:R-:W-:Y:S01]  /*2a70*/  IMAD.WIDE.U32 R14, R10, c[0x0][0x1f0], R6 ;  /* 0x00007c000a0e7a25 */ /* 0x000fe200078e0006 */
[----:B------:R-:W-:-:S03]  /*2a80*/  LEA R7, P0, R2, c[0x0][0x160], 0x1 ;  /* 0x0000580002077a11 */ /* 0x000fc600078008ff */
[----:B------:R-:W-:Y:S01]  /*2a90*/  IMAD.IADD R0, R3, 0x1, R12 ;  /* 0x0000000103007824 */ /* 0x000fe200078e020c */
[----:B------:R1:W-:Y:S01]  /*2aa0*/  STL.64 [R1+0x20], R14 ;  /* 0x0000200e01007387 */ /* 0x0003e20000100a00 */
[----:B------:R-:W-:-:S03]  /*2ab0*/  IMAD.WIDE.U32 R8, R10, c[0x0][0x218], R8 ;  /* 0x000086000a087a25 */ /* 0x000fc600078e0008 */
[----:B------:R-:W-:Y:S01]  /*2ac0*/  LEA.HI.X R6, R2, c[0x0][0x164], R0, 0x1, P0 ;  /* 0x0000590002067a11 */ /* 0x000fe200000f0c00 */
[C---:B------:R-:W-:Y:S01]  /*2ad0*/  IMAD R3, R10.reuse, c[0x0][0x21c], R5 ;  /* 0x000087000a037a24 */ /* 0x040fe200078e0205 */
[----:B------:R1:W-:Y:S01]  /*2ae0*/  STL.64 [R1+0x28], R8 ;  /* 0x0000280801007387 */ /* 0x0003e20000100a00 */
[----:B------:R-:W-:Y:S01]  /*2af0*/  IMAD R4, R10, c[0x0][0x1f4], R4 ;  /* 0x00007d000a047a24 */ /* 0x000fe200078e0204 */
[----:B------:R-:W-:Y:S02]  /*2b00*/  IADD3 R0, R17, R18, RZ ;  /* 0x0000001211007210 */ /* 0x000fe40007ffe0ff */
[----:B------:R-:W-:Y:S02]  /*2b10*/  IADD3 R2, R9, R3, RZ ;  /* 0x0000000309027210 */ /* 0x000fe40007ffe0ff */
[----:B------:R-:W-:-:S03]  /*2b20*/  IADD3 R4, R15, R4, RZ ;  /* 0x000000040f047210 */ /* 0x000fc60007ffe0ff */
[----:B------:R1:W-:Y:S04]  /*2b30*/  STL [R1+0x34], R2 ;  /* 0x0000340201007387 */ /* 0x0003e80000100800 */
[----:B------:R1:W-:Y:S01]  /*2b40*/  STL [R1+0x30], R4 ;  /* 0x0000300401007387 */ /* 0x0003e20000100800 */
[----:B------:R-:W-:Y:S05]  /*2b50*/  BRA.DIV ~URZ, `(.L_x_559) ;  /* 0x000195927f007947 */ /* 0x000fea000b800000 */
[----:B-1----:R1:W2:Y:S02]  /*2b60*/  SHFL.IDX PT, R8, R6, RZ, 0x181f ;  /* 0x00181fff06087589 */ /* 0x0022a400000e0000 */
.L_x_723:
[----:B------:R-:W-:Y:S05]  /*2b70*/  BRA.DIV ~URZ, `(.L_x_560) ;  /* 0x000195e27f007947 */ /* 0x000fea000b800000 */
[----:B------:R3:W4:Y:S02]  /*2b80*/  SHFL.IDX PT, R2, R7, RZ, 0x181f ;  /* 0x00181fff07027589 */ /* 0x00072400000e0000 */
.L_x_724:
        /* <DEDUP_REMOVED lines=11> */
.L_x_562:
[----:B------:R-:W-:Y:S05]  /*2c40*/  BSYNC B0 ;  /* 0x0000000000007941 */ /* 0x000fea0003800000 */
.L_x_561:
[----:B------:R-:W-:Y:S05]  /*2c50*/  BRA.DIV ~URZ, `(.L_x_563) ;  /* 0x000195727f007947 */ /* 0x000fea000b800000 */
[----:B--2---:R2:W1:Y:S04]  /*2c60*/  SHFL.IDX PT, R8, R6, 0x1, 0x181f ;  /* 0x00381f0006087f89 */ /* 0x00446800000e0000 */
[----:B----4-:R2:W4:Y:S02]  /*2c70*/  SHFL.IDX PT, R2, R7, 0x1, 0x181f ;  /* 0x00381f0007027f89 */ /* 0x01052400000e0000 */
.L_x_725:
        /* <DEDUP_REMOVED lines=11> */
.L_x_565:
[----:B------:R-:W-:Y:S05]  /*2d30*/  BSYNC B0 ;  /* 0x0000000000007941 */ /* 0x000fea0003800000 */
.L_x_564:
[----:B------:R-:W-:Y:S05]  /*2d40*/  BRA.DIV ~URZ, `(.L_x_566) ;  /* 0x000195527f007947 */ /* 0x000fea000b800000 */
[----:B-1----:R1:W2:Y:S02]  /*2d50*/  SHFL.IDX PT, R8, R6, 0x2, 0x181f ;  /* 0x00581f0006087f89 */ /* 0x0022a400000e0000 */
.L_x_726:
[----:B------:R-:W-:Y:S05]  /*2d60*/  BRA.DIV ~URZ, `(.L_x_567) ;  /* 0x000195a27f007947 */ /* 0x000fea000b800000 */
[----:B----4-:R4:W1:Y:S02]  /*2d70*/  SHFL.IDX PT, R2, R7, 0x2, 0x181f ;  /* 0x00581f0007027f89 */ /* 0x01086400000e0000 */
.L_x_727:
        /* <DEDUP_REMOVED lines=11> */
.L_x_569:
[----:B------:R-:W-:Y:S05]  /*2e30*/  BSYNC B0 ;  /* 0x0000000000007941 */ /* 0x000fea0003800000 */
.L_x_568:
[----:B------:R-:W-:Y:S05]  /*2e40*/  BRA.DIV ~URZ, `(.L_x_570) ;  /* 0x000195327f007947 */ /* 0x000fea000b800000 */
[----:B--2---:R2:W3:Y:S04]  /*2e50*/  SHFL.IDX PT, R8, R6, 0x3, 0x181f ;  /* 0x00781f0006087f89 */ /* 0x0044e800000e0000 */
[----:B-1----:R2:W1:Y:S02]  /*2e60*/  SHFL.IDX PT, R2, R7, 0x3, 0x181f ;  /* 0x00781f0007027f89 */ /* 0x00246400000e0000 */
.L_x_728:
        /* <DEDUP_REMOVED lines=11> */
.L_x_572:
[----:B------:R-:W-:Y:S05]  /*2f20*/  BSYNC B0 ;  /* 0x0000000000007941 */ /* 0x000fea0003800000 */
.L_x_571:
[----:B------:R-:W-:Y:S05]  /*2f30*/  BRA.DIV ~URZ, `(.L_x_573) ;  /* 0x000195127f007947 */ /* 0x000fea000b800000 */
[----:B---3--:R3:W2:Y:S02]  /*2f40*/  SHFL.IDX PT, R8, R6, 0x4, 0x181f ;  /* 0x00981f0006087f89 */ /* 0x0086a400000e0000 */
.L_x_729:
[----:B------:R-:W-:Y:S05]  /*2f50*/  BRA.DIV ~URZ, `(.L_x_574) ;  /* 0x000195627f007947 */ /* 0x000fea000b800000 */
[----:B-1----:R1:W3:Y:S02]  /*2f60*/  SHFL.IDX PT, R2, R7, 0x4, 0x181f ;  /* 0x00981f0007027f89 */ /* 0x0022e400000e0000 */
.L_x_730:
        /* <DEDUP_REMOVED lines=11> */
.L_x_576:
[----:B------:R-:W-:Y:S05]  /*3020*/  BSYNC B0 ;  /* 0x0000000000007941 */ /* 0x000fea0003800000 */
.L_x_575:
[----:B------:R-:W-:Y:S05]  /*3030*/  BRA.DIV ~URZ, `(.L_x_577) ;  /* 0x000194f27f007947 */ /* 0x000fea000b800000 */
[----:B--2---:R2:W1:Y:S04]  /*3040*/  SHFL.IDX PT, R8, R6, 0x5, 0x181f ;  /* 0x00b81f0006087f89 */ /* 0x00446800000e0000 */
[----:B---3--:R2:W3:Y:S02]  /*3050*/  SHFL.IDX PT, R2, R7, 0x5, 0x181f ;  /* 0x00b81f0007027f89 */ /* 0x0084e400000e0000 */
.L_x_731:
        /* <DEDUP_REMOVED lines=11> */
.L_x_579:
[----:B------:R-:W-:Y:S05]  /*3110*/  BSYNC B0 ;  /* 0x0000000000007941 */ /* 0x000fea0003800000 */
.L_x_578:
[----:B------:R-:W-:Y:S05]  /*3120*/  BRA.DIV ~URZ, `(.L_x_580) ;  /* 0x000194d27f007947 */ /* 0x000fea000b800000 */
[----:B-1----:R1:W2:Y:S02]  /*3130*/  SHFL.IDX PT, R8, R6, 0x6, 0x181f ;  /* 0x00d81f0006087f89 */ /* 0x0022a400000e0000 */
.L_x_732:
[----:B------:R-:W-:Y:S05]  /*3140*/  BRA.DIV ~URZ, `(.L_x_581) ;  /* 0x000195227f007947 */ /* 0x000fea000b800000 */
[----:B---3--:R3:W1:Y:S02]  /*3150*/  SHFL.IDX PT, R2, R7, 0x6, 0x181f ;  /* 0x00d81f0007027f89 */ /* 0x00866400000e0000 */
.L_x_733:
        /* <DEDUP_REMOVED lines=11> */
.L_x_583:
[----:B------:R-:W-:Y:S05]  /*3210*/  BSYNC B0 ;  /* 0x0000000000007941 */ /* 0x000fea0003800000 */
.L_x_582:
[----:B------:R-:W-:Y:S05]  /*3220*/  BRA.DIV ~URZ, `(.L_x_584) ;  /* 0x000194b27f007947 */ /* 0x000fea000b800000 */
[----:B-12---:R-:W1:Y:S04]  /*3230*/  SHFL.IDX PT, R6, R6, 0x7, 0x181f ;  /* 0x00f81f0006067f89 */ /* 0x006e6800000e0000 */
[----:B------:R2:W3:Y:S02]  /*3240*/  SHFL.IDX PT, R2, R7, 0x7, 0x181f ;  /* 0x00f81f0007027f89 */ /* 0x0004e400000e0000 */
.L_x_734:
[----:B------:R-:W5:Y:S01]  /*3250*/  LDL.64 R14, [R1+0x38] ;  /* 0x00003800010e7983 */ /* 0x000f620000100a00 */
[----:B------:R-:W-:-:S04]  /*3260*/  IADD3 R0, R0, 0x70, RZ ;  /* 0x0000007000007810 */ /* 0x000fc80007ffe0ff */
[----:B------:R-:W-:-:S13]  /*3270*/  ISETP.GE.AND P0, PT, R0, R4, PT ;  /* 0x000000040000720c */ /* 0x000fda0003f06270 */
[C---:B---3-5:R-:W-:Y:S02]  /*3280*/  @!P0 LEA R2, P1, R14.reuse, R2, 0x1 ;  /* 0x000000020e028211 */ /* 0x068fe400078208ff */
[C---:B------:R-:W-:Y:S02]  /*3290*/  ISETP.GE.AND P4, PT, R14.reuse, c[0x0][0x1d4], PT ;  /* 0x000075000e007a0c */ /* 0x040fe40003f86270 */
        /* <DEDUP_REMOVED lines=16> */
[----:B------:R-:W-:Y:S02]  /*33a0*/  ULDC.64 UR4, c[0x0][0x208] ;  /* 0x0000820000047ab9 */ /* 0x000fe40000000a00 */
[----:B------:R-:W-:Y:S02]  /*33b0*/  IMAD R0, R205, R0, 0x50 ;  /* 0x00000050cd007424 */ /* 0x000fe400078e0200 */
[----:B------:R-:W-:Y:S01]  /*33c0*/  IMAD R4, R11, c[0x0][0x1e0], RZ ;  /* 0x000078000b047a24 */ /* 0x000fe200078e02ff */
[----:B------:R-:W-:-:S04]  /*33d0*/  SHF.R.S32.HI R7, RZ, 0x1f, R10 ;  /* 0x0000001fff077819 */ /* 0x000fc8000001140a */
[----:B------:R-:W-:-:S04]  /*33e0*/  LEA.HI R7, R7, R10, RZ, 0x3 ;  /* 0x0000000a07077211 */ /* 0x000fc800078f18ff */
[----:B------:R-:W-:Y:S01]  /*33f0*/  SHF.R.S32.HI R7, RZ, 0x3, R7 ;  /* 0x00000003ff077819 */ /* 0x000fe20000011407 */
[----:B------:R-:W-:-:S03]  /*3400*/  IMAD R4, R84, c[0x0][0x1e4], R4 ;  /* 0x0000790054047a24 */ /* 0x000fc600078e0204 */
[----:B------:R-:W-:-:S04]  /*3410*/  IADD3 R10, R0, R244, -R7 ;  /* 0x000000f4000a7210 */ /* 0x000fc80007ffe807 */
[C---:B------:R-:W-:Y:S02]  /*3420*/  ISETP.GE.AND P0, PT, R10.reuse, 0x1, PT ;  /* 0x000000010a00780c */ /* 0x040fe40003f06270 */
[----:B------:R-:W-:Y:S01]  /*3430*/  IADD3 R4, R3, R4, RZ ;  /* 0x0000000403047210 */ /* 0x000fe20007ffe0ff */
[----:B------:R-:W-:Y:S01]  /*3440*/  BAR.SYNC.DEFER_BLOCKING 0x0 ;  /* 0x0000000000007b1d */ /* 0x000fe20000010000 */
[----:B------:R-:W-:Y:S02]  /*3450*/  ISETP.GE.AND P1, PT, R10, 0x11, PT ;  /* 0x000000110a00780c */ /* 0x000fe40003f26270 */
[----:B------:R-:W-:-:S04]  /*3460*/  MOV R130, c[0x0][0x1e4] ;  /* 0x0000790000827a02 */ /* 0x000fc80000000f00 */
[----:B------:R-:W-:Y:S01]  /*3470*/  SHF.L.U32 R7, R130, 0x5, RZ ;  /* 0x0000000582077819 */ /* 0x000fe200000006ff */
[----:B------:R-:W-:Y:S02]  /*3480*/  USHF.L.U32 UR7, UR4, 0x5, URZ ;  /* 0x0000000504077899 */ /* 0x000fe4000800063f */
[----:B------:R-:W-:Y:S02]  /*3490*/  UMOV UR6, 0x5 ;  /* 0x0000000500067882 */ /* 0x000fe40000000000 */
[----:B------:R-:W-:Y:S01]  /*34a0*/  USHF.L.U64.HI UR5, UR4, UR6, UR5 ;  /* 0x0000000604057299 */ /* 0x000fe20008010205 */
[----:B---3--:R-:W-:Y:S02]  /*34b0*/  MOV R87, R5 ;  /* 0x0000000500577202 */ /* 0x008fe40000000f00 */
[----:B-----5:R-:W-:Y:S01]  /*34c0*/  MOV R86, R8 ;  /* 0x0000000800567202 */ /* 0x020fe20000000f00 */
[----:B------:R-:W-:-:S04]  /*34d0*/  IMAD R5, R4, 0x50, RZ ;  /* 0x0000005004057824 */ /* 0x000fc800078e02ff */
[----:B------:R-:W-:-:S05]  /*34e0*/  IMAD.WIDE.U32 R2, R2, 0x50, R86 ;  /* 0x0000005002027825 */ /* 0x000fca00078e0056 */
[C---:B------:R-:W-:Y:S02]  /*34f0*/  @P0 LEA R4, P2, R2.reuse, c[0x0][0x1c8], 0x1 ;  /* 0x0000720002040a11 */ /* 0x040fe400078408ff */
[----:B------:R-:W-:Y:S02]  /*3500*/  IADD3 R3, R3, R5, RZ ;  /* 0x0000000503037210 */ /* 0x000fe40007ffe0ff */
[----:B------:R-:W-:Y:S02]  /*3510*/  @P1 LEA R6, P5, R129, R2, 0x4 ;  /* 0x0000000281061211 */ /* 0x000fe400078a20ff */
[----:B------:R-:W-:Y:S02]  /*3520*/  @P0 LEA.HI.X R5, R2, c[0x0][0x1cc], R3, 0x1, P2 ;  /* 0x0000730002050a11 */ /* 0x000fe400010f0c03 */
[----:B------:R-:W-:-:S03]  /*3530*/  ISETP.GE.AND P2, PT, R10, 0x21, PT ;  /* 0x000000210a00780c */ /* 0x000fc60003f46270 */
[----:B------:R-:W-:Y:S01]  /*3540*/  @!PT LDS RZ, [RZ] ;  /* 0x00000000fffff984 */ /* 0x000fe20000000800 */
[----:B------:R-:W-:Y:S01]  /*3550*/  @!PT LDS RZ, [RZ] ;  /* 0x00000000fffff984 */ /* 0x000fe20000000800 */
[----:B------:R-:W-:Y:S01]  /*3560*/  @!PT LDS RZ, [RZ] ;  /* 0x00000000fffff984 */ /* 0x000fe20000000800 */
[----:B------:R1:W-:Y:S01]  /*3570*/  @P0 LDGSTS.E.BYPASS.LTC128B.128 [R207+0x2900], [R4.64], !P4 ;  /* 0x0290000004cf0fae */ /* 0x0003e2000e101d48 */
[----:B------:R-:W-:Y:S01]  /*3580*/  ISETP.GE.AND P0, PT, R10, 0x31, PT ;  /* 0x000000310a00780c */ /* 0x000fe20003f06270 */
[----:B------:R-:W-:-:S12]  /*3590*/  IMAD.WIDE.U32 R8, R129, 0x20, RZ ;  /* 0x0000002081087825 */ /* 0x000fd800078e00ff */
[----:B------:R-:W-:Y:S01]  /*35a0*/  @P0 IMAD R12, R130, 0x30, RZ ;  /* 0x00000030820c0824 */ /* 0x000fe200078e02ff */
[----:B-1----:R-:W-:Y:S02]  /*35b0*/  @P1 LEA R4, P3, R6, c[0x0][0x1c8], 0x1 ;  /* 0x0000720006041a11 */ /* 0x002fe400078608ff */
[----:B------:R-:W-:-:S04]  /*35c0*/  @P1 LEA.HI.X R5, R129, R3, R130, 0x4, P5 ;  /* 0x0000000381051211 */ /* 0x000fc800028f2482 */
[----:B------:R-:W-:Y:S02]  /*35d0*/  @P1 LEA.HI.X R5, R6, c[0x0][0x1cc], R5, 0x1, P3 ;  /* 0x0000730006051a11 */ /* 0x000fe400018f0c05 */
[----:B------:R-:W-:-:S03]  /*35e0*/  @P2 IADD3 R6, P3, R2, R8, RZ ;  /* 0x0000000802062210 */ /* 0x000fc60007f7e0ff */
[----:B------:R1:W-:Y:S01]  /*35f0*/  @P1 LDGSTS.E.BYPASS.LTC128B.128 [R207+0x3100], [R4.64], !P4 ;  /* 0x0310000004cf1fae */ /* 0x0003e2000e101d48 */
[----:B------:R-:W-:Y:S02]  /*3600*/  ISETP.GE.AND P1, PT, R10, 0x41, PT ;  /* 0x000000410a00780c */ /* 0x000fe40003f26270 */
[----:B------:R-:W-:Y:S02]  /*3610*/  @P2 IADD3.X R7, R3, R9, R7, P3, !PT ;  /* 0x0000000903072210 */ /* 0x000fe40001ffe407 */
[----:B------:R-:W-:-:S04]  /*3620*/  @P2 LEA R8, P3, R6, c[0x0][0x1c8], 0x1 ;  /* 0x0000720006082a11 */ /* 0x000fc800078608ff */
[----:B------:R-:W-:-:S05]  /*3630*/  @P2 LEA.HI.X R9, R6, c[0x0][0x1cc], R7, 0x1, P3 ;  /* 0x0000730006092a11 */ /* 0x000fca00018f0c07 */
[----:B------:R3:W-:Y:S01]  /*3640*/  @P2 LDGSTS.E.BYPASS.LTC128B.128 [R207+0x3900], [R8.64], !P4 ;  /* 0x0390000008cf2fae */ /* 0x0007e2000e101d48 */
[----:B-1----:R-:W-:-:S05]  /*3650*/  @P0 IMAD.WIDE.U32 R4, R129, 0x30, R2 ;  /* 0x0000003081040825 */ /* 0x002fca00078e0002 */
[----:B------:R-:W-:Y:S02]  /*3660*/  @P0 IADD3 R5, R5, R12, RZ ;  /* 0x0000000c05050210 */ /* 0x000fe40007ffe0ff */
[----:B------:R-:W-:-:S04]  /*3670*/  @P0 LEA R6, P3, R4, c[0x0][0x1c8], 0x1 ;  /* 0x0000720004060a11 */ /* 0x000fc800078608ff */
[----:B------:R-:W-:Y:S02]  /*3680*/  @P0 LEA.HI.X R7, R4, c[0x0][0x1cc], R5, 0x1, P3 ;  /* 0x0000730004070a11 */ /* 0x000fe400018f0c05 */
[----:B------:R-:W-:-:S03]  /*3690*/  @P1 LEA R2, P3, R129, R2, 0x6 ;  /* 0x0000000281021211 */ /* 0x000fc600078630ff */
[----:B------:R1:W-:Y:S01]  /*36a0*/  @P0 LDGSTS.E.BYPASS.LTC128B.128 [R207+0x4100], [R6.64], !P4 ;  /* 0x0410000006cf0fae */ /* 0x0003e2000e101d48 */
[----:B------:R-:W-:Y:S02]  /*36b0*/  @P1 LEA.HI.X R3, R129, R3, R130, 0x6, P3 ;  /* 0x0000000381031211 */ /* 0x000fe400018f3482 */
[----:B------:R-:W-:-:S04]  /*36c0*/  @P1 LEA R4, P3, R2, c[0x0][0x1c8], 0x1 ;  /* 0x0000720002041a11 */ /* 0x000fc800078608ff */
[----:B------:R-:W-:-:S05]  /*36d0*/  @P1 LEA.HI.X R5, R2, c[0x0][0x1cc], R3, 0x1, P3 ;  /* 0x0000730002051a11 */ /* 0x000fca00018f0c03 */
[----:B------:R4:W-:Y:S04]  /*36e0*/  @P1 LDGSTS.E.BYPASS.LTC128B.128 [R207+0x4900], [R4.64], !P4 ;  /* 0x0490000004cf1fae */ /* 0x0009e8000e101d48 */
[----:B------:R-:W0:Y:S01]  /*36f0*/  LDGDEPBAR ;  /* 0x00000000000079af */ /* 0x000e220000000000 */
[----:B---3--:R-:W-:Y:S02]  /*3700*/  IMAD R8, R11, c[0x0][0x208], RZ ;  /* 0x000082000b087a24 */ /* 0x008fe400078e02ff */
[----:B------:R-:W-:Y:S01]  /*3710*/  IMAD.WIDE.U32 R2, R84, c[0x0][0x208], RZ ;  /* 0x0000820054027a25 */ /* 0x000fe200078e00ff */
[----:B------:R-:W-:-:S04]  /*3720*/  DEPBAR.LE SB0, 0x1 ;  /* 0x000080400000791a */ /* 0x000fc80000000000 */
[----:B------:R-:W-:-:S04]  /*3730*/  DEPBAR.LE SB0, 0x0 ;  /* 0x000080000000791a */ /* 0x000fc80000000000 */
[----:B------:R-:W-:Y:S01]  /*3740*/  BAR.SYNC.DEFER_BLOCKING 0x0 ;  /* 0x0000000000007b1d */ /* 0x000fe20000010000 */
[----:B-1----:R-:W-:Y:S01]  /*3750*/  IMAD R6, R84, c[0x0][0x20c], R8 ;  /* 0x0000830054067a24 */ /* 0x002fe200078e0208 */
[----:B----4-:R-:W-:Y:S02]  /*3760*/  MOV R4, R16 ;  /* 0x0000001000047202 */ /* 0x010fe40000000f00 */
[----:B--2---:R-:W-:Y:S02]  /*3770*/  MOV R5, R13 ;  /* 0x0000000d00057202 */ /* 0x004fe40000000f00 */
[----:B------:R-:W-:-:S03]  /*3780*/  IADD3 R6, R3, R6, RZ ;  /* 0x0000000603067210 */ /* 0x000fc60007ffe0ff */
[----:B------:R-:W-:-:S04]  /*3790*/  IMAD.WIDE.U32 R2, R2, 0x50, R4 ;  /* 0x0000005002027825 */ /* 0x000fc800078e0004 */
[----:B------:R-:W-:Y:S01]  /*37a0*/  IMAD R4, R6, 0x50, RZ ;  /* 0x0000005006047824 */ /* 0x000fe200078e02ff */
[----:B------:R-:W-:Y:S01]  /*37b0*/  LEA R8, P0, R2, c[0x0][0x1f8], 0x1 ;  /* 0x00007e0002087a11 */ /* 0x000fe200078008ff */
[----:B------:R-:W-:Y:S04]  /*37c0*/  LDSM.16.M88.4 R32, [R195] ;  /* 0x00000000c320783b */ /* 0x000fe80000000200 */
[----:B------:R-:W1:Y:S01]  /*37d0*/  LDSM.16.M88.4 R44, [R188] ;  /* 0x00000000bc2c783b */ /* 0x000e620000000200 */
[----:B------:R-:W-:Y:S02]  /*37e0*/  IADD3 R3, R3, R4, RZ ;  /* 0x0000000403037210 */ /* 0x000fe40007ffe0ff */
[----:B------:R-:W-:Y:S01]  /*37f0*/  IADD3 R6, P1, R8, UR7, RZ ;  /* 0x0000000708067c10 */ /* 0x000fe2000ff3e0ff */
[----:B------:R-:W2:Y:S01]  /*3800*/  LDSM.16.M88.4 R28, [R195+0x2000] ;  /* 0x00200000c31c783b */ /* 0x000ea20000000200 */
[----:B------:R-:W-:-:S02]  /*3810*/  LEA.HI.X R9, R2, c[0x0][0x1fc], R3, 0x1, P0 ;  /* 0x00007f0002097a11 */ /* 0x000fc400000f0c03 */
[----:B------:R-:W-:Y:S01]  /*3820*/  IADD3 R4, P0, R6, UR7, RZ ;  /* 0x0000000706047c10 */ /* 0x000fe2000ff1e0ff */
[----:B------:R-:W-:Y:S01]  /*3830*/  LDSM.16.M88.4 R24, [R198] ;  /* 0x00000000c618783b */ /* 0x000fe20000000200 */
[----:B------:R-:W-:Y:S02]  /*3840*/  IADD3.X R7, R9, UR5, RZ, P1, !PT ;  /* 0x0000000509077c10 */ /* 0x000fe40008ffe4ff */
[----:B------:R-:W-:Y:S01]  /*3850*/  IADD3 R2, P2, R4, UR7, RZ ;  /* 0x0000000704027c10 */ /* 0x000fe2000ff5e0ff */
[----:B------:R-:W3:Y:S01]  /*3860*/  LDSM.16.M88.4 R48, [R199] ;  /* 0x00000000c730783b */ /* 0x000ee20000000200 */
[----:B------:R-:W-:Y:S02]  /*3870*/  IADD3.X R5, R7, UR5, RZ, P0, !PT ;  /* 0x0000000507057c10 */ /* 0x000fe400087fe4ff */
[----:B------:R-:W-:Y:S01]  /*3880*/  ISETP.GE.AND P0, PT, R14, c[0x0][0x1d4], PT ;  /* 0x000075000e007a0c */ /* 0x000fe20003f06270 */
[----:B------:R-:W-:Y:S01]  /*3890*/  LDSM.16.M88.4 R68, [R188+0x800] ;  /* 0x00080000bc44783b */ /* 0x000fe20000000200 */
[----:B------:R-:W-:-:S02]  /*38a0*/  IADD3.X R3, R5, UR5, RZ, P2, !PT ;  /* 0x0000000505037c10 */ /* 0x000fc400097fe4ff */
[----:B------:R-:W-:Y:S01]  /*38b0*/  ISETP.LT.OR P2, PT, R10, 0x1, P0 ;  /* 0x000000010a00780c */ /* 0x000fe20000741670 */
[----:B------:R-:W-:Y:S01]  /*38c0*/  LDSM.16.M88.4 R88, [R188+0x1000] ;  /* 0x00100000bc58783b */ /* 0x000fe20000000200 */
[----:B------:R-:W-:Y:S02]  /*38d0*/  IADD3 R12, P1, R2, UR7, RZ ;  /* 0x00000007020c7c10 */ /* 0x000fe4000ff3e0ff */
[C---:B------:R-:W-:Y:S01]  /*38e0*/  ISETP.LT.OR P5, PT, R10.reuse, 0x11, P0 ;  /* 0x000000110a00780c */ /* 0x040fe200007a1670 */
[----:B------:R-:W-:Y:S01]  /*38f0*/  LDSM.16.M88.4 R96, [R188+0x1800] ;  /* 0x00180000bc60783b */ /* 0x000fe20000000200 */
[----:B------:R-:W-:Y:S02]  /*3900*/  IADD3.X R13, R3, UR5, RZ, P1, !PT ;  /* 0x00000005030d7c10 */ /* 0x000fe40008ffe4ff */
[C---:B------:R-:W-:Y:S01]  /*3910*/  ISETP.LT.OR P3, PT, R10.reuse, 0x21, P0 ;  /* 0x000000210a00780c */ /* 0x040fe20000761670 */
[----:B------:R-:W-:Y:S01]  /*3920*/  LDSM.16.M88.4 R104, [R188+0x2000] ;  /* 0x00200000bc68783b */ /* 0x000fe20000000200 */
[----:B------:R-:W-:-:S02]  /*3930*/  ISETP.LT.OR P1, PT, R10, 0x31, P0 ;  /* 0x000000310a00780c */ /* 0x000fc40000721670 */
[----:B------:R-:W-:Y:S01]  /*3940*/  ISETP.LT.OR P0, PT, R10, 0x41, P0 ;  /* 0x000000410a00780c */ /* 0x000fe20000701670 */
[----:B------:R-:W4:Y:S04]  /*3950*/  LDSM.16.M88.4 R20, [R198+0x2000] ;  /* 0x00200000c614783b */ /* 0x000f280000000200 */
[----:B------:R-:W-:Y:S04]  /*3960*/  LDSM.16.M88.4 R80, [R203] ;  /* 0x00000000cb50783b */ /* 0x000fe80000000200 */
[----:B------:R-:W-:Y:S04]  /*3970*/  LDSM.16.M88.4 R92, [R202] ;  /* 0x00000000ca5c783b */ /* 0x000fe80000000200 */
        /* <DEDUP_REMOVED lines=8> */
[----:B------:R3:W-:Y:S04]  /*3a00*/  LDGSTS.E.BYPASS.LTC128B.128 [R207+0x1900], [R2.64], !P1 ;  /* 0x0190000002cf7fae */ /* 0x0007e8000c901d48 */
[----:B------:R3:W-:Y:S04]  /*3a10*/  LDGSTS.E.BYPASS.LTC128B.128 [R207+0x2100], [R12.64], !P0 ;  /* 0x021000000ccf7fae */ /* 0x0007e8000c101d48 */
[----:B------:R-:W-:Y:S04]  /*3a20*/  LDSM.16.M88.4 R36, [R194] ;  /* 0x00000000c224783b */ /* 0x000fe80000000200 */
[----:B------:R-:W4:Y:S01]  /*3a30*/  LDSM.16.M88.4 R16, [R196] ;  /* 0x00000000c410783b */ /* 0x000f220000000200 */
[-C--:B-1----:R-:W-:Y:S03]  /*3a40*/  HMMA.16816.F32 R8, R32, R44.reuse, RZ ;  /* 0x0000002c2008723c */ /* 0x082fe600000018ff */
[----:B------:R-:W-:Y:S04]  /*3a50*/  LDSM.16.M88.4 R40, [R191] ;  /* 0x00000000bf28783b */ /* 0x000fe80000000200 */
[----:B------:R-:W0:Y:S01]  /*3a60*/  LDGDEPBAR ;  /* 0x00000000000079af */ /* 0x000e220000000000 */
[----:B--2---:R-:W-:Y:S03]  /*3a70*/  HMMA.16816.F32 R52, R28, R44, RZ ;  /* 0x0000002c1c34723c */ /* 0x004fe600000018ff */
[----:B-----5:R-:W-:Y:S04]  /*3a80*/  LDSM.16.M88.4 R4, [R197+0x2000] ;  /* 0x00200000c504783b */ /* 0x020fe80000000200 */
[----:B---3--:R-:W1:Y:S09]  /*3a90*/  LDSM.16.M88.4 R12, [R196+0x2000] ;  /* 0x00200000c40c783b */ /* 0x008e720000000200 */
[-C--:B------:R-:W-:Y:S01]  /*3aa0*/  HMMA.16816.F32 R56, R24, R48.reuse, R8 ;  /* 0x000000301838723c */ /* 0x080fe20000001808 */
[----:B------:R-:W2:Y:S07]  /*3ab0*/  LDSM.16.M88.4 R8, [R197] ;  /* 0x00000000c508783b */ /* 0x000eae0000000200 */
[----:B----4-:R-:W-:Y:S08]  /*3ac0*/  HMMA.16816.F32 R52, R20, R48, R52 ;  /* 0x000000301434723c */ /* 0x010ff00000001834 */
[----:B------:R-:W-:Y:S08]  /*3ad0*/  HMMA.16816.F32 R64, R32, R46, RZ ;  /* 0x0000002e2040723c */ /* 0x000ff000000018ff */
[----:B------:R-:W-:Y:S08]  /*3ae0*/  HMMA.16816.F32 R60, R16, R36, R56 ;  /* 0x00000024103c723c */ /* 0x000ff00000001838 */
[----:B------:R-:W-:Y:S08]  /*3af0*/  HMMA.16816.F32 R56, R28, R46, RZ ;  /* 0x0000002e1c38723c */ /* 0x000ff000000018ff */
[----:B-1----:R-:W-:Y:S08]  /*3b00*/  HMMA.16816.F32 R44, R12, R36, R52 ;  /* 0x000000240c2c723c */ /* 0x002ff00000001834 */
[----:B------:R-:W-:Y:S08]  /*3b10*/  HMMA.16816.F32 R52, R24, R50, R64 ;  /* 0x000000321834723c */ /* 0x000ff00000001840 */
[----:B--2---:R-:W-:Y:S08]  /*3b20*/  HMMA.16816.F32 R64, R8, R40, R60 ;  /* 0x000000280840723c */ /* 0x004ff0000000183c */
[----:B------:R-:W-:Y:S08]  /*3b30*/  HMMA.16816.F32 R60, R20, R50, R56 ;  /* 0x00000032143c723c */ /* 0x000ff00000001838 */
[----:B------:R-:W-:Y:S08]  /*3b40*/  HMMA.16816.F32 R56, R32, R68, RZ ;  /* 0x000000442038723c */ /* 0x000ff000000018ff */
[----:B------:R-:W-:Y:S01]  /*3b50*/  HMMA.16816.F32 R76, R4, R40, R44 ;  /* 0x00000028044c723c */ /* 0x000fe2000000182c */
[----:B------:R-:W1:Y:S07]  /*3b60*/  LDSM.16.M88.4 R44, [R194+0x800] ;  /* 0x00080000c22c783b */ /* 0x000e6e0000000200 */
        /* <DEDUP_REMOVED lines=242> */
[----:B------:R-:W-:Y:S01]  /*4a90*/  SHF.R.S32.HI R3, RZ, 0x1f, R2 ;  /* 0x0000001fff037819 */ /* 0x000fe20000011402 */
[----:B------:R-:W-:-:S04]  /*4aa0*/  IMAD.WIDE.U32 R4, R2, c[0x0][0x1e0], RZ ;  /* 0x0000780002047a25 */ /* 0x000fc800078e00ff */
[----:B------:R-:W-:-:S04]  /*4ab0*/  IMAD R3, R3, c[0x0][0x1e0], RZ ;  /* 0x0000780003037a24 */ /* 0x000fc800078e02ff */
        /* <DEDUP_REMOVED lines=23> */
.L_x_586:
[----:B--234-:R-:W-:Y:S05]  /*4c30*/  BSYNC B0 ;  /* 0x0000000000007941 */ /* 0x01cfea0003800000 */
.L_x_585:
[----:B-1----:R-:W2:Y:S01]  /*4c40*/  LDL R2, [R1+0x44] ;  /* 0x0000440001027983 */ /* 0x002ea20000100800 */
[----:B------:R-:W-:-:S03]  /*4c50*/  IMAD.MOV.U32 R3, RZ, RZ, c[0x0][0x2c4] ;  /* 0x0000b100ff037624 */ /* 0x000fc600078e00ff */
[----:B------:R-:W2:Y:S04]  /*4c60*/  LDL R97, [R1+0x40] ;  /* 0x0000400001617983 */ /* 0x000ea80000100800 */
[----:B------:R-:W3:Y:S01]  /*4c70*/  LDL R9, [R1] ;  /* 0x0000000001097983 */ /* 0x000ee20000100800 */
[----:B------:R-:W-:Y:S01]  /*4c80*/  ISETP.NE.AND P0, PT, R3, 0x1, PT ;  /* 0x000000010300780c */ /* 0x000fe20003f05270 */
[----:B------:R-:W-:Y:S01]  /*4c90*/  IMAD.MOV.U32 R62, RZ, RZ, c[0x0][0x32c] ;  /* 0x0000cb00ff3e7624 */ /* 0x000fe200078e00ff */
[----:B------:R-:W-:Y:S01]  /*4ca0*/  ULDC UR4, c[0x0][0x324] ;  /* 0x0000c90000047ab9 */ /* 0x000fe20000000800 */
[----:B------:R-:W0:Y:S01]  /*4cb0*/  LDGDEPBAR ;  /* 0x00000000000079af */ /* 0x000e220000000000 */
[----:B------:R-:W-:Y:S01]  /*4cc0*/  ULOP3.LUT UR4, URZ, UR4, URZ, 0x33, !UPT ;  /* 0x000000043f047292 */ /* 0x000fe2000f8e333f */
[----:B--2---:R-:W-:-:S08]  /*4cd0*/  IMAD.IADD R2, R2, 0x1, R97 ;  /* 0x0000000102027824 */ /* 0x004fd000078e0261 */
[----:B------:R-:W-:-:S04]  /*4ce0*/  @P0 IMAD.HI.U32 R3, R2, c[0x0][0x2c8], RZ ;  /* 0x0000b20002030a27 */ /* 0x000fc800078e00ff */
[----:B------:R-:W-:Y:S01]  /*4cf0*/  IMAD.MOV.U32 R5, RZ, RZ, R2 ;  /* 0x000000ffff057224 */ /* 0x000fe200078e0002 */
[----:B------:R-:W-:-:S05]  /*4d00*/  @P0 SHF.R.U32.HI R5, RZ, c[0x0][0x2cc], R3 ;  /* 0x0000b300ff050a19 */ /* 0x000fca0000011603 */
[----:B------:R-:W1:Y:S01]  /*4d10*/  SHFL.IDX PT, R4, R5, RZ, 0x1c1f ;  /* 0x001c1fff05047589 */ /* 0x000e6200000e0000 */
[----:B------:R-:W-:-:S04]  /*4d20*/  IADD3 R2, R244, R0, RZ ;  /* 0x00000000f4027210 */ /* 0x000fc80007ffe0ff */
[----:B---3--:R-:W-:Y:S02]  /*4d30*/  IADD3 R3, -R9, 0x1, R2 ;  /* 0x0000000109037810 */ /* 0x008fe40007ffe102 */
[----:B------:R-:W-:-:S03]  /*4d40*/  ISETP.GE.AND P0, PT, R62, 0x1, PT ;  /* 0x000000013e00780c */ /* 0x000fc60003f06270 */
[----:B------:R-:W-:-:S05]  /*4d50*/  IMAD.IADD R3, R3, 0x1, -R243 ;  /* 0x0000000103037824 */ /* 0x000fca00078e0af3 */
[C---:B------:R-:W-:Y:S02]  /*4d60*/  IADD3 R6, R3.reuse, c[0x0][0x328], RZ ;  /* 0x0000ca0003067a10 */ /* 0x040fe40007ffe0ff */
[----:B------:R-:W-:Y:S02]  /*4d70*/  IADD3 R7, R3, UR4, RZ ;  /* 0x0000000403077c10 */ /* 0x000fe4000fffe0ff */
[----:B------:R-:W-:Y:S01]  /*4d80*/  IADD3 R8, -R9, R2, RZ ;  /* 0x0000000209087210 */ /* 0x000fe20007ffe1ff */
[----:B-1----:R-:W-:Y:S01]  /*4d90*/  IMAD.IADD R3, R6, 0x1, R4 ;  /* 0x0000000106037824 */ /* 0x002fe200078e0204 */
[----:B------:R-:W-:Y:S01]  /*4da0*/  IADD3 R2, R7, R4, RZ ;  /* 0x0000000407027210 */ /* 0x000fe20007ffe0ff */
[----:B------:R-:W-:-:S03]  /*4db0*/  IMAD.IADD R9, R0, 0x1, -R9 ;  /* 0x0000000100097824 */ /* 0x000fc600078e0a09 */
[----:B------:R-:W-:Y:S01]  /*4dc0*/  IMNMX R3, R8, R3, PT ;  /* 0x0000000308037217 */ /* 0x000fe20003800200 */
[----:B------:R-:W-:Y:S05]  /*4dd0*/  @!P0 BRA `(.L_x_587) ;  /* 0x0000014000008947 */ /* 0x000fea0003800000 */
[----:B------:R-:W-:Y:S01]  /*4de0*/  IADD3 R4, -R243, R244, R4 ;  /* 0x000000f4f3047210 */ /* 0x000fe20007ffe104 */
[----:B------:R-:W-:Y:S03]  /*4df0*/  BSSY B0, `(.L_x_588) ;  /* 0x000000e000007945 */ /* 0x000fe60003800000 */
        /* <DEDUP_REMOVED lines=9> */
.L_x_589:
[----:B------:R-:W-:-:S04]  /*4e90*/  MOV R10, c[0x0][0x32c] ;  /* 0x0000cb00000a7a02 */ /* 0x000fc80000000f00 */
[----:B------:R-:W-:-:S13]  /*4ea0*/  ISETP.NE.AND P0, PT, R10, 0x1, PT ;  /* 0x000000010a00780c */ /* 0x000fda0003f05270 */
[----:B------:R-:W-:-:S05]  /*4eb0*/  @P0 IMAD.HI.U32 R10, R4, c[0x0][0x330], RZ ;  /* 0x0000cc00040a0a27 */ /* 0x000fca00078e00ff */
[----:B------:R-:W-:Y:S02]  /*4ec0*/  @P0 SHF.R.U32.HI R4, RZ, c[0x0][0x334], R10 ;  /* 0x0000cd00ff040a19 */ /* 0x000fe4000001160a */
.L_x_590:
[----:B------:R-:W-:Y:S05]  /*4ed0*/  BSYNC B0 ;  /* 0x0000000000007941 */ /* 0x000fea0003800000 */
.L_x_588:
[----:B------:R-:W-:-:S05]  /*4ee0*/  IMAD R4, R4, c[0x0][0x32c], R9 ;  /* 0x0000cb0004047a24 */ /* 0x000fca00078e0209 */
[----:B------:R-:W-:Y:S02]  /*4ef0*/  IADD3 R10, R4, c[0x0][0x32c], RZ ;  /* 0x0000cb00040a7a10 */ /* 0x000fe40007ffe0ff */
[----:B------:R-:W-:Y:S02]  /*4f00*/  IMNMX R2, R2, R4, !PT ;  /* 0x0000000402027217 */ /* 0x000fe40007800200 */
[----:B------:R-:W-:Y:S02]  /*4f10*/  IMNMX R3, R3, R10, PT ;  /* 0x0000000a03037217 */ /* 0x000fe40003800200 */
.L_x_587:
[C---:B------:R-:W-:Y:S02]  /*4f20*/  ISETP.GE.AND P0, PT, R0.reuse, 0x9, PT ;  /* 0x000000090000780c */ /* 0x040fe40003f06270 */
[----:B------:R-:W-:Y:S02]  /*4f30*/  ISETP.GE.AND P1, PT, R0, 0x2, PT ;  /* 0x000000020000780c */ /* 0x000fe40003f26270 */
[----:B------:R-:W-:Y:S02]  /*4f40*/  P2R R22, PR, RZ, 0x1 ;  /* 0x00000001ff167803 */ /* 0x000fe40000000000 */
[----:B------:R-:W-:-:S02]  /*4f50*/  ISETP.GT.AND P0, PT, R2, 0x8, !P0 ;  /* 0x000000080200780c */ /* 0x000fc40004704270 */
[----:B------:R-:W-:Y:S02]  /*4f60*/  P2R R23, PR, RZ, 0x2 ;  /* 0x00000002ff177803 */ /* 0x000fe40000000000 */
[C---:B------:R-:W-:Y:S02]  /*4f70*/  ISETP.LT.OR P0, PT, R3.reuse, 0x9, P0 ;  /* 0x000000090300780c */ /* 0x040fe40000701670 */
[----:B------:R-:W-:Y:S02]  /*4f80*/  ISETP.GT.AND P1, PT, R2, 0x1, !P1 ;  /* 0x000000010200780c */ /* 0x000fe40004f24270 */
[----:B------:R-:W-:Y:S02]  /*4f90*/  ISETP.GE.AND P2, PT, R0, 0xa, PT ;  /* 0x0000000a0000780c */ /* 0x000fe40003f46270 */
[----:B------:R-:W-:Y:S02]  /*4fa0*/  FSEL R28, R120, -INF , !P0 ;  /* 0xff800000781c7808 */ /* 0x000fe40004000000 */
[----:B------:R-:W-:-:S02]  /*4fb0*/  ISETP.LT.OR P1, PT, R3, 0x2, P1 ;  /* 0x000000020300780c */ /* 0x000fc40000f21670 */
[----:B------:R-:W-:Y:S02]  /*4fc0*/  ISETP.GT.AND P0, PT, R2, 0x9, !P2 ;  /* 0x000000090200780c */ /* 0x000fe40005704270 */
[----:B------:R-:W-:Y:S02]  /*4fd0*/  FSEL R26, R127, -INF , !P1 ;  /* 0xff8000007f1a7808 */ /* 0x000fe40004800000 */
        /* <DEDUP_REMOVED lines=16> */
[----:B------:R-:W-:Y:S02]  /*50e0*/  ISETP.GE.AND P1, PT, R0, 0x1a, PT ;  /* 0x0000001a0000780c */ /* 0x000fe40003f26270 */
        /* <DEDUP_REMOVED lines=22> */
[----:B------:R-:W-:-:S02]  /*5250*/  ISETP.GE.AND P6, PT, R0, 0x31, PT ;  /* 0x000000310000780c */ /* 0x000fc40003fc6270 */
[C---:B------:R-:W-:Y:S02]  /*5260*/  ISETP.LT.OR P0, PT, R3.reuse, 0x2a, P0 ;  /* 0x0000002a0300780c */ /* 0x040fe40000701670 */
[----:B------:R-:W-:Y:S02]  /*5270*/  ISETP.GE.AND P5, PT, R0, 0x32, PT ;  /* 0x000000320000780c */ /* 0x000fe40003fa6270 */
        /* <DEDUP_REMOVED lines=16> */
[----:B------:R-:W-:-:S04]  /*5380*/  ISETP.GT.AND P0, PT, R2, 0x39, !P2 ;  /* 0x000000390200780c */ /* 0x000fc80005704270 */
[----:B------:R-:W-:-:S04]  /*5390*/  ISETP.LT.OR P0, PT, R3, 0x3a, P0 ;  /* 0x0000003a0300780c */ /* 0x000fc80000701670 */
[----:B------:R-:W-:Y:S02]  /*53a0*/  FSEL R145, R56, -INF , !P0 ;  /* 0xff80000038917808 */ /* 0x000fe40004000000 */
[----:B------:R-:W-:Y:S02]  /*53b0*/  ISETP.GT.AND P0, PT, R2, 0x40, !P1 ;  /* 0x000000400200780c */ /* 0x000fe40004f04270 */
[----:B------:R-:W-:Y:S02]  /*53c0*/  ISETP.GE.AND P1, PT, R0, 0x42, PT ;  /* 0x000000420000780c */ /* 0x000fe40003f26270 */
[----:B------:R-:W-:Y:S02]  /*53d0*/  ISETP.LT.OR P0, PT, R3, 0x41, P0 ;  /* 0x000000410300780c */ /* 0x000fe40000701670 */
[----:B------:R-:W-:Y:S02]  /*53e0*/  P2R R11, PR, RZ, 0x2 ;  /* 0x00000002ff0b7803 */ /* 0x000fe40000000000 */
        /* <DEDUP_REMOVED lines=8> */
[----:B------:R-:W-:-:S04]  /*5470*/  ISETP.LT.OR P0, PT, R3, 0x49, P0 ;  /* 0x000000490300780c */ /* 0x000fc80000701670 */
[----:B------:R-:W-:Y:S02]  /*5480*/  FSEL R176, R25, -INF , !P0 ;  /* 0xff80000019b07808 */ /* 0x000fe40004000000 */
[----:B------:R-:W-:-:S04]  /*5490*/  ISETP.GT.AND P0, PT, R2, RZ, !P1 ;  /* 0x000000ff0200720c */ /* 0x000fc80004f04270 */
[----:B------:R-:W-:-:S04]  /*54a0*/  ISETP.LT.OR P0, PT, R3, 0x1, P0 ;  /* 0x000000010300780c */ /* 0x000fc80000701670 */
[----:B------:R-:W-:Y:S02]  /*54b0*/  FSEL R25, R139, -INF , !P0 ;  /* 0xff8000008b197808 */ /* 0x000fe40004000000 */
[----:B------:R-:W-:-:S04]  /*54c0*/  ISETP.GE.AND P0, PT, R0, 0x4a, PT ;  /* 0x0000004a0000780c */ /* 0x000fc80003f06270 */
[----:B------:R-:W-:Y:S02]  /*54d0*/  P2R R4, PR, RZ, 0x1 ;  /* 0x00000001ff047803 */ /* 0x000fe40000000000 */
[----:B------:R-:W-:-:S04]  /*54e0*/  ISETP.GT.AND P0, PT, R2, 0x49, !P0 ;  /* 0x000000490200780c */ /* 0x000fc80004704270 */
[----:B------:R-:W-:Y:S02]  /*54f0*/  ISETP.LT.OR P0, PT, R3, 0x4a, P0 ;  /* 0x0000004a0300780c */ /* 0x000fe40000701670 */
[----:B------:R-:W1:Y:S02]  /*5500*/  SHFL.IDX PT, R3, R5, 0x1, 0x1c1f ;  /* 0x003c1f0005037f89 */ /* 0x000e6400000e0000 */
[----:B------:R-:W-:Y:S02]  /*5510*/  FSEL R175, R24, -INF , !P0 ;  /* 0xff80000018af7808 */ /* 0x000fe40004000000 */
[----:B------:R-:W-:Y:S01]  /*5520*/  ISETP.GE.AND P0, PT, R62, 0x1, PT ;  /* 0x000000013e00780c */ /* 0x000fe20003f06270 */
[--C-:B-1----:R-:W-:Y:S02]  /*5530*/  IMAD.IADD R2, R6, 0x1, R3.reuse ;  /* 0x0000000106027824 */ /* 0x102fe400078e0203 */
[----:B------:R-:W-:-:S03]  /*5540*/  IMAD.IADD R0, R7, 0x1, R3 ;  /* 0x0000000107007824 */ /* 0x000fc600078e0203 */
[----:B------:R-:W-:-:S07]  /*5550*/  IMNMX R2, R8, R2, PT ;  /* 0x0000000208027217 */ /* 0x000fce0003800200 */
        /* <DEDUP_REMOVED lines=12> */
.L_x_593:
[----:B------:R-:W-:-:S04]  /*5620*/  MOV R24, c[0x0][0x32c] ;  /* 0x0000cb0000187a02 */ /* 0x000fc80000000f00 */
[----:B------:R-:W-:-:S13]  /*5630*/  ISETP.NE.AND P0, PT, R24, 0x1, PT ;  /* 0x000000011800780c */ /* 0x000fda0003f05270 */
[----:B------:R-:W-:-:S05]  /*5640*/  @P0 IMAD.HI.U32 R24, R3, c[0x0][0x330], RZ ;  /* 0x0000cc0003180a27 */ /* 0x000fca00078e00ff */
[----:B------:R-:W-:Y:S02]  /*5650*/  @P0 SHF.R.U32.HI R3, RZ, c[0x0][0x334], R24 ;  /* 0x0000cd00ff030a19 */ /* 0x000fe40000011618 */
.L_x_594:
[----:B------:R-:W-:Y:S05]  /*5660*/  BSYNC B0 ;  /* 0x0000000000007941 */ /* 0x000fea0003800000 */
.L_x_592:
[----:B------:R-:W-:-:S05]  /*5670*/  IMAD R3, R3, c[0x0][0x32c], R9 ;  /* 0x0000cb0003037a24 */ /* 0x000fca00078e0209 */
[----:B------:R-:W-:Y:S02]  /*5680*/  IADD3 R24, R3, c[0x0][0x32c], RZ ;  /* 0x0000cb0003187a10 */ /* 0x000fe40007ffe0ff */
[----:B------:R-:W-:Y:S02]  /*5690*/  IMNMX R0, R0, R3, !PT ;  /* 0x0000000300007217 */ /* 0x000fe40007800200 */
[----:B------:R-:W-:Y:S02]  /*56a0*/  IMNMX R2, R2, R24, PT ;  /* 0x0000001802027217 */ /* 0x000fe40003800200 */
.L_x_591:
[----:B------:R-:W-:Y:S01]  /*56b0*/  ISETP.NE.AND P0, PT, R23, RZ, PT ;  /* 0x000000ff1700720c */ /* 0x000fe20003f05270 */
        /* <DEDUP_REMOVED lines=73> */
[----:B-1----:R-:W-:-:S03]  /*5b50*/  IMAD.IADD R0, R7, 0x1, R3 ;  /* 0x0000000107007824 */ /* 0x002fc600078e0203 */
[----:B------:R-:W-:Y:S01]  /*5b60*/  ISETP.LT.OR P0, PT, R2, 0x4a, P0 ;  /* 0x0000004a0200780c */ /* 0x000fe20000701670 */
[----:B------:R-:W-:-:S03]  /*5b70*/  IMAD.IADD R2, R6, 0x1, R3 ;  /* 0x0000000106027824 */ /* 0x000fc600078e0203 */
[----:B------:R-:W-:Y:S02]  /*5b80*/  FSEL R169, R31, -INF , !P0 ;  /* 0xff8000001fa97808 */ /* 0x000fe40004000000 */
[----:B------:R-:W-:Y:S02]  /*5b90*/  ISETP.GE.AND P0, PT, R62, 0x1, PT ;  /* 0x000000013e00780c */ /* 0x000fe40003f06270 */
[----:B------:R-:W-:-:S11]  /*5ba0*/  IMNMX R2, R8, R2, PT ;  /* 0x0000000208027217 */ /* 0x000fd60003800200 */
        /* <DEDUP_REMOVED lines=12> */
.L_x_597:
[----:B------:R-:W-:-:S04]  /*5c70*/  MOV R24, c[0x0][0x32c] ;  /* 0x0000cb0000187a02 */ /* 0x000fc80000000f00 */
[----:B------:R-:W-:-:S13]  /*5c80*/  ISETP.NE.AND P0, PT, R24, 0x1, PT ;  /* 0x000000011800780c */ /* 0x000fda0003f05270 */
[----:B------:R-:W-:-:S05]  /*5c90*/  @P0 IMAD.HI.U32 R24, R3, c[0x0][0x330], RZ ;  /* 0x0000cc0003180a27 */ /* 0x000fca00078e00ff */
[----:B------:R-:W-:Y:S02]  /*5ca0*/  @P0 SHF.R.U32.HI R3, RZ, c[0x0][0x334], R24 ;  /* 0x0000cd00ff030a19 */ /* 0x000fe40000011618 */
.L_x_598:
[----:B------:R-:W-:Y:S05]  /*5cb0*/  BSYNC B0 ;  /* 0x0000000000007941 */ /* 0x000fea0003800000 */
.L_x_596:
[----:B------:R-:W-:-:S05]  /*5cc0*/  IMAD R3, R3, c[0x0][0x32c], R9 ;  /* 0x0000cb0003037a24 */ /* 0x000fca00078e0209 */
[----:B------:R-:W-:Y:S02]  /*5cd0*/  IADD3 R24, R3, c[0x0][0x32c], RZ ;  /* 0x0000cb0003187a10 */ /* 0x000fe40007ffe0ff */
[----:B------:R-:W-:Y:S02]  /*5ce0*/  IMNMX R0, R0, R3, !PT ;  /* 0x0000000300007217 */ /* 0x000fe40007800200 */
[----:B------:R-:W-:Y:S02]  /*5cf0*/  IMNMX R2, R2, R24, PT ;  /* 0x0000001802027217 */ /* 0x000fe40003800200 */
.L_x_595:
        /* <DEDUP_REMOVED lines=92> */
.L_x_601:
[----:B------:R-:W-:-:S04]  /*62c0*/  MOV R5, c[0x0][0x32c] ;  /* 0x0000cb0000057a02 */ /* 0x000fc80000000f00 */
[----:B------:R-:W-:-:S13]  /*62d0*/  ISETP.NE.AND P0, PT, R5, 0x1, PT ;  /* 0x000000010500780c */ /* 0x000fda0003f05270 */
[----:B------:R-:W-:-:S05]  /*62e0*/  @P0 IMAD.HI.U32 R5, R3, c[0x0][0x330], RZ ;  /* 0x0000cc0003050a27 */ /* 0x000fca00078e00ff */
[----:B------:R-:W-:Y:S02]  /*62f0*/  @P0 SHF.R.U32.HI R3, RZ, c[0x0][0x334], R5 ;  /* 0x0000cd00ff030a19 */ /* 0x000fe40000011605 */
.L_x_602:
[----:B------:R-:W-:Y:S05]  /*6300*/  BSYNC B0 ;  /* 0x0000000000007941 */ /* 0x000fea0003800000 */
.L_x_600:
[----:B------:R-:W-:-:S05]  /*6310*/  IMAD R3, R3, c[0x0][0x32c], R9 ;  /* 0x0000cb0003037a24 */ /* 0x000fca00078e0209 */
[----:B------:R-:W-:Y:S02]  /*6320*/  IADD3 R5, R3, c[0x0][0x32c], RZ ;  /* 0x0000cb0003057a10 */ /* 0x000fe40007ffe0ff */
[----:B------:R-:W-:Y:S02]  /*6330*/  IMNMX R0, R0, R3, !PT ;  /* 0x0000000300007217 */ /* 0x000fe40007800200 */
[----:B------:R-:W-:Y:S02]  /*6340*/  IMNMX R2, R2, R5, PT ;  /* 0x0000000502027217 */ /* 0x000fe40003800200 */
.L_x_599:
[----:B------:R-:W-:Y:S01]  /*6350*/  ISETP.NE.AND P0, PT, R23, RZ, PT ;  /* 0x000000ff1700720c */ /* 0x000fe20003f05270 */
[----:B------:R-:W-:Y:S01]  /*6360*/  LDSM.16.MT88.4 R36, [R193] ;  /* 0x00000000c124783b */ /* 0x000fe20000004200 */
[----:B------:R-:W-:Y:S02]  /*6370*/  FMNMX.FTZ R3, R25, R26, !PT ;  /* 0x0000001a19037209 */ /* 0x000fe40007810000 */
[----:B------:R-:W-:Y:S01]  /*6380*/  ISETP.GT.AND P0, PT, R0, 0x1, !P0 ;  /* 0x000000010000780c */ /* 0x000fe20004704270 */
[----:B------:R-:W-:Y:S01]  /*6390*/  LDSM.16.MT88.4 R64, [R189+0x800] ;  /* 0x00080000bd40783b */ /* 0x000fe20000004200 */
[----:B------:R-:W-:-:S02]  /*63a0*/  FMNMX.FTZ R3, R28, R3, !PT ;  /* 0x000000031c037209 */ /* 0x000fc40007810000 */
[----:B------:R-:W-:Y:S01]  /*63b0*/  ISETP.LT.OR P0, PT, R2, 0x2, P0 ;  /* 0x000000020200780c */ /* 0x000fe20000701670 */
[----:B------:R-:W-:Y:S01]  /*63c0*/  LDSM.16.MT88.4 R80, [R190+0x800] ;  /* 0x00080000be50783b */ /* 0x000fe20000004200 */
[----:B------:R-:W-:Y:S02]  /*63d0*/  FMNMX.FTZ R3, R29, R3, !PT ;  /* 0x000000031d037209 */ /* 0x000fe40007810000 */
[----:B------:R-:W-:Y:S02]  /*63e0*/  FSEL R73, R142, -INF , !P0 ;  /* 0xff8000008e497808 */ /* 0x000fe40004000000 */
[----:B------:R-:W-:Y:S02]  /*63f0*/  ISETP.NE.AND P0, PT, R22, RZ, PT ;  /* 0x000000ff1600720c */ /* 0x000fe40003f05270 */
[----:B------:R-:W-:Y:S02]  /*6400*/  FMNMX.FTZ R3, R30, R3, !PT ;  /* 0x000000031e037209 */ /* 0x000fe40007810000 */
        /* <DEDUP_REMOVED lines=30> */
[----:B------:R-:W-:-:S02]  /*65f0*/  ISETP.LT.OR P0, PT, R2, 0x19, P0 ;  /* 0x000000190200780c */ /* 0x000fc40000701670 */
[----:B------:R-:W-:Y:S02]  /*6600*/  FMNMX.FTZ R3, R176, R3, !PT ;  /* 0x00000003b0037209 */ /* 0x000fe40007810000 */
[----:B------:R-:W-:Y:S02]  /*6610*/  FSEL R92, R92, -INF , !P0 ;  /* 0xff8000005c5c7808 */ /* 0x000fe40004000000 */
[----:B------:R-:W-:Y:S02]  /*6620*/  ISETP.NE.AND P0, PT, R17, RZ, PT ;  /* 0x000000ff1100720c */ /* 0x000fe40003f05270 */
[----:B------:R-:W-:Y:S02]  /*6630*/  FMNMX.FTZ R3, R175, R3, !PT ;  /* 0x00000003af037209 */ /* 0x000fe40007810000 */
        /* <DEDUP_REMOVED lines=19> */
[----:B------:R-:W-:Y:S02]  /*6770*/  ISETP.GT.AND P0, PT, R0, 0x30, !P6 ;  /* 0x000000300000780c */ /* 0x000fe40007704270 */
[----:B------:R-:W-:Y:S02]  /*6780*/  ISETP.NE.AND P6, PT, R4, RZ, PT ;  /* 0x000000ff0400720c */ /* 0x000fe40003fc5270 */
[----:B------:R-:W1:Y:S01]  /*6790*/  SHFL.BFLY PT, R4, R3, 0x2, 0x1f ;  /* 0x0c401f0003047f89 */ /* 0x000e6200000e0000 */
[----:B------:R-:W-:-:S04]  /*67a0*/  ISETP.LT.OR P0, PT, R2, 0x31, P0 ;  /* 0x000000310200780c */ /* 0x000fc80000701670 */
[----:B------:R-:W-:Y:S02]  /*67b0*/  FSEL R163, R78, -INF , !P0 ;  /* 0xff8000004ea37808 */ /* 0x000fe40004000000 */
[----:B------:R-:W-:Y:S01]  /*67c0*/  ISETP.GT.AND P0, PT, R0, 0x31, !P5 ;  /* 0x000000310000780c */ /* 0x000fe20006f04270 */
[----:B------:R-:W-:Y:S01]  /*67d0*/  LDSM.16.MT88.4 R76, [R192+0x800] ;  /* 0x00080000c04c783b */ /* 0x000fe20000004200 */
[----:B------:R-:W-:Y:S02]  /*67e0*/  ISETP.NE.AND P5, PT, R10, RZ, PT ;  /* 0x000000ff0a00720c */ /* 0x000fe40003fa5270 */
[----:B------:R-:W-:-:S04]  /*67f0*/  ISETP.LT.OR P0, PT, R2, 0x32, P0 ;  /* 0x000000320200780c */ /* 0x000fc80000701670 */
[----:B------:R-:W-:Y:S02]  /*6800*/  FSEL R164, R72, -INF , !P0 ;  /* 0xff80000048a47808 */ /* 0x000fe40004000000 */
[----:B------:R-:W-:Y:S02]  /*6810*/  ISETP.GT.AND P0, PT, R0, 0x38, !P3 ;  /* 0x000000380000780c */ /* 0x000fe40005f04270 */
[----:B------:R-:W-:Y:S02]  /*6820*/  ISETP.NE.AND P3, PT, R11, RZ, PT ;  /* 0x000000ff0b00720c */ /* 0x000fe40003f65270 */
[----:B------:R-:W-:Y:S02]  /*6830*/  ISETP.LT.OR P0, PT, R2, 0x39, P0 ;  /* 0x000000390200780c */ /* 0x000fe40000701670 */
[----:B-1----:R-:W-:Y:S02]  /*6840*/  FMNMX.FTZ R3, R3, R4, !PT ;  /* 0x0000000403037209 */ /* 0x002fe40007810000 */
[----:B------:R-:W-:-:S02]  /*6850*/  FSEL R165, R50, -INF , !P0 ;  /* 0xff80000032a57808 */ /* 0x000fc40004000000 */
[----:B------:R-:W-:Y:S01]  /*6860*/  ISETP.GT.AND P0, PT, R0, 0x39, !P2 ;  /* 0x000000390000780c */ /* 0x000fe20005704270 */
[----:B------:R-:W1:Y:S01]  /*6870*/  SHFL.BFLY PT, R4, R3, 0x1, 0x1f ;  /* 0x0c201f0003047f89 */ /* 0x000e6200000e0000 */
[----:B------:R-:W-:Y:S02]  /*6880*/  ISETP.NE.AND P2, PT, R12, RZ, PT ;  /* 0x000000ff0c00720c */ /* 0x000fe40003f45270 */
[----:B------:R-:W-:Y:S02]  /*6890*/  ISETP.LT.OR P0, PT, R2, 0x3a, P0 ;  /* 0x0000003a0200780c */ /* 0x000fe40000701670 */
[C---:B------:R-:W-:Y:S02]  /*68a0*/  ISETP.GT.AND P2, PT, R0.reuse, 0x40, !P2 ;  /* 0x000000400000780c */ /* 0x040fe40005744270 */
[----:B------:R-:W-:Y:S02]  /*68b0*/  FSEL R168, R49, -INF , !P0 ;  /* 0xff80000031a87808 */ /* 0x000fe40004000000 */
[----:B------:R-:W-:-:S02]  /*68c0*/  ISETP.GT.AND P0, PT, R0, RZ, !P1 ;  /* 0x000000ff0000720c */ /* 0x000fc40004f04270 */
[----:B------:R-:W-:Y:S02]  /*68d0*/  ISETP.GT.AND P1, PT, R0, 0x41, !P3 ;  /* 0x000000410000780c */ /* 0x000fe40005f24270 */
[C---:B------:R-:W-:Y:S02]  /*68e0*/  ISETP.LT.OR P0, PT, R2.reuse, 0x1, P0 ;  /* 0x000000010200780c */ /* 0x040fe40000701670 */
[----:B------:R-:W-:Y:S02]  /*68f0*/  ISETP.LT.OR P3, PT, R2, 0x41, P2 ;  /* 0x000000410200780c */ /* 0x000fe40001761670 */
[----:B------:R-:W-:Y:S02]  /*6900*/  FSEL R68, R148, -INF , !P0 ;  /* 0xff80000094447808 */ /* 0x000fe40004000000 */
[----:B------:R-:W-:Y:S02]  /*6910*/  ISETP.LT.OR P2, PT, R2, 0x42, P1 ;  /* 0x000000420200780c */ /* 0x000fe40000f41670 */
[----:B------:R-:W-:-:S02]  /*6920*/  FMNMX.FTZ R7, R68, R73, !PT ;  /* 0x0000004944077209 */ /* 0x000fc40007810000 */
[----:B------:R-:W-:Y:S02]  /*6930*/  FSEL R162, R61, -INF , !P3 ;  /* 0xff8000003da27808 */ /* 0x000fe40005800000 */
[----:B-1----:R-:W-:Y:S02]  /*6940*/  FMNMX.FTZ R72, R3, R4, !PT ;  /* 0x0000000403487209 */ /* 0x002fe40007810000 */
[----:B------:R-:W-:Y:S02]  /*6950*/  FSEL R161, R59, -INF , !P2 ;  /* 0xff8000003ba17808 */ /* 0x000fe40005000000 */
[C---:B------:R-:W-:Y:S01]  /*6960*/  FSETP.NEU.FTZ.AND P0, PT, R72.reuse, -INF , PT ;  /* 0xff8000004800780b */ /* 0x040fe20003f1d000 */
[----:B------:R-:W-:-:S05]  /*6970*/  FMUL.FTZ R3, R72, c[0x0][0x2d0] ;  /* 0x0000b40048037a20 */ /* 0x000fca0000410000 */
[----:B------:R-:W-:Y:S02]  /*6980*/  FSEL R4, R3, RZ, P0 ;  /* 0x000000ff03047208 */ /* 0x000fe40000000000 */
[----:B------:R-:W-:-:S03]  /*6990*/  FMNMX.FTZ R3, R27, R32, !PT ;  /* 0x000000201b037209 */ /* 0x000fc60007810000 */
[----:B------:R-:W-:Y:S01]  /*69a0*/  FFMA.FTZ R6, R25, c[0x0][0x2d0], -R4 ;  /* 0x0000b40019067a23 */ /* 0x000fe20000010804 */
[----:B------:R-:W-:-:S03]  /*69b0*/  FMNMX.FTZ R3, R33, R3, !PT ;  /* 0x0000000321037209 */ /* 0x000fc60007810000 */
[----:B------:R1:W-:Y:S01]  /*69c0*/  MUFU.EX2 R8, R6 ;  /* 0x0000000600087308 */ /* 0x0003e20000000800 */
[----:B------:R-:W-:-:S04]  /*69d0*/  FMNMX.FTZ R3, R34, R3, !PT ;  /* 0x0000000322037209 */ /* 0x000fc80007810000 */
[----:B------:R-:W-:-:S04]  /*69e0*/  FMNMX.FTZ R3, R45, R3, !PT ;  /* 0x000000032d037209 */ /* 0x000fc80007810000 */
[----:B------:R-:W-:-:S04]  /*69f0*/  FMNMX.FTZ R3, R47, R3, !PT ;  /* 0x000000032f037209 */ /* 0x000fc80007810000 */
[----:B------:R-:W-:Y:S02]  /*6a00*/  FMNMX.FTZ R3, R60, R3, !PT ;  /* 0x000000033c037209 */ /* 0x000fe40007810000 */
[----:B-1----:R-:W-:Y:S01]  /*6a10*/  FMNMX.FTZ R6, R85, R7, !PT ;  /* 0x0000000755067209 */ /* 0x002fe20007810000 */
[----:B------:R-:W-:Y:S01]  /*6a20*/  FFMA.FTZ R7, R26, c[0x0][0x2d0], -R4 ;  /* 0x0000b4001a077a23 */ /* 0x000fe20000010804 */
[----:B------:R-:W-:Y:S02]  /*6a30*/  FMNMX.FTZ R3, R75, R3, !PT ;  /* 0x000000034b037209 */ /* 0x000fe40007810000 */
[----:B------:R-:W-:Y:S01]  /*6a40*/  FMNMX.FTZ R6, R84, R6, !PT ;  /* 0x0000000654067209 */ /* 0x000fe20007810000 */
[----:B------:R1:W2:Y:S01]  /*6a50*/  MUFU.EX2 R9, R7 ;  /* 0x0000000700097308 */ /* 0x0002a20000000800 */
[----:B------:R-:W-:Y:S02]  /*6a60*/  FMNMX.FTZ R3, R118, R3, !PT ;  /* 0x0000000376037209 */ /* 0x000fe40007810000 */
[----:B------:R-:W-:-:S02]  /*6a70*/  FMNMX.FTZ R6, R87, R6, !PT ;  /* 0x0000000657067209 */ /* 0x000fc40007810000 */
[----:B------:R-:W-:Y:S02]  /*6a80*/  FMNMX.FTZ R3, R119, R3, !PT ;  /* 0x0000000377037209 */ /* 0x000fe40007810000 */
[----:B------:R-:W-:Y:S02]  /*6a90*/  FMNMX.FTZ R6, R89, R6, !PT ;  /* 0x0000000659067209 */ /* 0x000fe40007810000 */
[----:B------:R-:W-:Y:S02]  /*6aa0*/  FMNMX.FTZ R3, R131, R3, !PT ;  /* 0x0000000383037209 */ /* 0x000fe40007810000 */
[----:B------:R-:W-:Y:S02]  /*6ab0*/  FMNMX.FTZ R6, R92, R6, !PT ;  /* 0x000000065c067209 */ /* 0x000fe40007810000 */
[----:B------:R-:W-:Y:S02]  /*6ac0*/  FMNMX.FTZ R3, R132, R3, !PT ;  /* 0x0000000384037209 */ /* 0x000fe40007810000 */
[----:B------:R-:W-:Y:S01]  /*6ad0*/  FMNMX.FTZ R6, R93, R6, !PT ;  /* 0x000000065d067209 */ /* 0x000fe20007810000 */
[----:B-1----:R-:W-:Y:S01]  /*6ae0*/  FFMA.FTZ R7, R28, c[0x0][0x2d0], -R4 ;  /* 0x0000b4001c077a23 */ /* 0x002fe20000010804 */
[----:B------:R-:W-:-:S02]  /*6af0*/  FMNMX.FTZ R3, R134, R3, !PT ;  /* 0x0000000386037209 */ /* 0x000fc40007810000 */
[----:B------:R-:W-:Y:S01]  /*6b00*/  FMNMX.FTZ R6, R133, R6, !PT ;  /* 0x0000000685067209 */ /* 0x000fe20007810000 */
[----:B------:R1:W-:Y:S01]  /*6b10*/  MUFU.EX2 R185, R7 ;  /* 0x0000000700b97308 */ /* 0x0003e20000000800 */
[----:B------:R-:W-:Y:S02]  /*6b20*/  FMNMX.FTZ R3, R144, R3, !PT ;  /* 0x0000000390037209 */ /* 0x000fe40007810000 */
[----:B------:R-:W-:Y:S02]  /*6b30*/  FMNMX.FTZ R6, R153, R6, !PT ;  /* 0x0000000699067209 */ /* 0x000fe40007810000 */
[----:B------:R-:W-:Y:S02]  /*6b40*/  FMNMX.FTZ R3, R152, R3, !PT ;  /* 0x0000000398037209 */ /* 0x000fe40007810000 */
[----:B--2---:R-:W-:Y:S02]  /*6b50*/  F2FP.PACK_AB R12, R9, R8 ;  /* 0x00000008090c723e */ /* 0x004fe400000000ff */
[----:B------:R-:W-:-:S04]  /*6b60*/  FMNMX.FTZ R3, R154, R3, !PT ;  /* 0x000000039a037209 */ /* 0x000fc80007810000 */
[----:B------:R-:W-:Y:S01]  /*6b70*/  FMNMX.FTZ R3, R173, R3, !PT ;  /* 0x00000003ad037209 */ /* 0x000fe20007810000 */
[----:B-1----:R-:W-:-:S03]  /*6b80*/  FFMA.FTZ R7, R29, c[0x0][0x2d0], -R4 ;  /* 0x0000b4001d077a23 */ /* 0x002fc60000010804 */
[----:B------:R-:W-:Y:S01]  /*6b90*/  FMNMX.FTZ R3, R172, R3, !PT ;  /* 0x00000003ac037209 */ /* 0x000fe20007810000 */
[----:B------:R1:W2:Y:S03]  /*6ba0*/  MUFU.EX2 R184, R7 ;  /* 0x0000000700b87308 */ /* 0x0002a60000000800 */
[----:B------:R-:W-:-:S04]  /*6bb0*/  FMNMX.FTZ R3, R171, R3, !PT ;  /* 0x00000003ab037209 */ /* 0x000fc80007810000 */
[----:B------:R-:W-:-:S05]  /*6bc0*/  FMNMX.FTZ R3, R169, R3, !PT ;  /* 0x00000003a9037209 */ /* 0x000fca0007810000 */
[----:B------:R-:W3:Y:S01]  /*6bd0*/  SHFL.BFLY PT, R5, R3, 0x2, 0x1f ;  /* 0x0c401f0003057f89 */ /* 0x000ee200000e0000 */
[----:B-1----:R-:W-:Y:S01]  /*6be0*/  FFMA.FTZ R7, R30, c[0x0][0x2d0], -R4 ;  /* 0x0000b4001e077a23 */ /* 0x002fe20000010804 */
[----:B--2---:R-:W-:Y:S02]  /*6bf0*/  F2FP.PACK_AB R14, R184, R185 ;  /* 0x000000b9b80e723e */ /* 0x004fe400000000ff */
[----:B------:R-:W-:Y:S01]  /*6c00*/  LDSM.16.MT88.4 R28, [R189] ;  /* 0x00000000bd1c783b */ /* 0x000fe20000004200 */
[----:B------:R1:W-:Y:S01]  /*6c10*/  MUFU.EX2 R183, R7 ;  /* 0x0000000700b77308 */ /* 0x0003e20000000800 */
[----:B---3--:R-:W-:Y:S02]  /*6c20*/  FMNMX.FTZ R3, R3, R5, !PT ;  /* 0x0000000503037209 */ /* 0x008fe40007810000 */
[----:B-1----:R-:W-:-:S03]  /*6c30*/  FMNMX.FTZ R7, R155, R6, !PT ;  /* 0x000000069b077209 */ /* 0x002fc60007810000 */
[----:B------:R-:W1:Y:S01]  /*6c40*/  SHFL.BFLY PT, R5, R3, 0x1, 0x1f ;  /* 0x0c201f0003057f89 */ /* 0x000e6200000e0000 */
[----:B------:R-:W-:Y:S02]  /*6c50*/  FMNMX.FTZ R7, R157, R7, !PT ;  /* 0x000000079d077209 */ /* 0x000fe40007810000 */
[----:B-1----:R-:W-:Y:S02]  /*6c60*/  FMNMX.FTZ R71, R3, R5, !PT ;  /* 0x0000000503477209 */ /* 0x002fe40007810000 */
[----:B------:R-:W-:Y:S02]  /*6c70*/  FMNMX.FTZ R5, R69, R74, !PT ;  /* 0x0000004a45057209 */ /* 0x000fe40007810000 */
[C---:B------:R-:W-:Y:S01]  /*6c80*/  FSETP.NEU.FTZ.AND P0, PT, R71.reuse, -INF , PT ;  /* 0xff8000004700780b */ /* 0x040fe20003f1d000 */
[----:B------:R-:W-:Y:S01]  /*6c90*/  FMUL.FTZ R3, R71, c[0x0][0x2d0] ;  /* 0x0000b40047037a20 */ /* 0x000fe20000410000 */
[----:B------:R-:W-:-:S04]  /*6ca0*/  FMNMX.FTZ R5, R86, R5, !PT ;  /* 0x0000000556057209 */ /* 0x000fc80007810000 */
[----:B------:R-:W-:Y:S02]  /*6cb0*/  FMNMX.FTZ R5, R88, R5, !PT ;  /* 0x0000000558057209 */ /* 0x000fe40007810000 */
[----:B------:R-:W-:Y:S02]  /*6cc0*/  FSEL R3, R3, RZ, P0 ;  /* 0x000000ff03037208 */ /* 0x000fe40000000000 */
[----:B------:R-:W-:Y:S02]  /*6cd0*/  FMNMX.FTZ R5, R90, R5, !PT ;  /* 0x000000055a057209 */ /* 0x000fe40007810000 */
[C---:B------:R-:W-:Y:S01]  /*6ce0*/  ISETP.GT.AND P0, PT, R0.reuse, 0x48, !P5 ;  /* 0x000000480000780c */ /* 0x040fe20006f04270 */
[----:B------:R-:W-:Y:S01]  /*6cf0*/  FFMA.FTZ R6, R27, c[0x0][0x2d0], -R3 ;  /* 0x0000b4001b067a23 */ /* 0x000fe20000010803 */
[----:B------:R-:W-:Y:S02]  /*6d00*/  FMNMX.FTZ R5, R91, R5, !PT ;  /* 0x000000055b057209 */ /* 0x000fe40007810000 */
[----:B------:R-:W-:Y:S01]  /*6d10*/  ISETP.GT.AND P5, PT, R0, 0x49, !P6 ;  /* 0x000000490000780c */ /* 0x000fe200077a4270 */
[----:B------:R1:W-:Y:S01]  /*6d20*/  MUFU.EX2 R249, R6 ;  /* 0x0000000600f97308 */ /* 0x0003e20000000800 */
[----:B------:R-:W-:-:S02]  /*6d30*/  FMNMX.FTZ R5, R94, R5, !PT ;  /* 0x000000055e057209 */ /* 0x000fc40007810000 */
[C---:B------:R-:W-:Y:S02]  /*6d40*/  ISETP.LT.OR P1, PT, R2.reuse, 0x49, P0 ;  /* 0x000000490200780c */ /* 0x040fe40000721670 */
[----:B------:R-:W-:Y:S02]  /*6d50*/  FMNMX.FTZ R5, R95, R5, !PT ;  /* 0x000000055f057209 */ /* 0x000fe40007810000 */
[----:B------:R-:W-:Y:S01]  /*6d60*/  ISETP.LT.OR P0, PT, R2, 0x4a, P5 ;  /* 0x0000004a0200780c */ /* 0x000fe20002f01670 */
[----:B------:R-:W-:Y:S01]  /*6d70*/  FFMA.FTZ R2, R34, c[0x0][0x2d0], -R3 ;  /* 0x0000b40022027a23 */ /* 0x000fe20000010803 */
[----:B------:R-:W-:Y:S02]  /*6d80*/  FMNMX.FTZ R5, R135, R5, !PT ;  /* 0x0000000587057209 */ /* 0x000fe40007810000 */
[----:B------:R-:W-:Y:S01]  /*6d90*/  FSEL R160, R51, -INF , !P1 ;  /* 0xff80000033a07808 */ /* 0x000fe20004800000 */
[----:B------:R-:W-:Y:S01]  /*6da0*/  MUFU.EX2 R246, R2 ;  /* 0x0000000200f67308 */ /* 0x000fe20000000800 */
[----:B------:R-:W-:-:S02]  /*6db0*/  FMNMX.FTZ R5, R147, R5, !PT ;  /* 0x0000000593057209 */ /* 0x000fc40007810000 */
[----:B------:R-:W-:Y:S02]  /*6dc0*/  FSEL R159, R43, -INF , !P0 ;  /* 0xff8000002b9f7808 */ /* 0x000fe40004000000 */
[----:B------:R-:W-:Y:S02]  /*6dd0*/  FMNMX.FTZ R5, R156, R5, !PT ;  /* 0x000000059c057209 */ /* 0x000fe40007810000 */
[----:B-1----:R-:W-:Y:S02]  /*6de0*/  FMNMX.FTZ R6, R163, R7, !PT ;  /* 0x00000007a3067209 */ /* 0x002fe40007810000 */
[----:B------:R-:W-:Y:S02]  /*6df0*/  FMNMX.FTZ R5, R158, R5, !PT ;  /* 0x000000059e057209 */ /* 0x000fe40007810000 */
[----:B------:R-:W-:Y:S02]  /*6e00*/  FMNMX.FTZ R6, R164, R6, !PT ;  /* 0x00000006a4067209 */ /* 0x000fe40007810000 */
[----:B------:R-:W-:-:S02]  /*6e10*/  FMNMX.FTZ R5, R167, R5, !PT ;  /* 0x00000005a7057209 */ /* 0x000fc40007810000 */
[----:B------:R-:W-:Y:S02]  /*6e20*/  FMNMX.FTZ R6, R165, R6, !PT ;  /* 0x00000006a5067209 */ /* 0x000fe40007810000 */
[----:B------:R-:W-:-:S04]  /*6e30*/  FMNMX.FTZ R5, R166, R5, !PT ;  /* 0x00000005a6057209 */ /* 0x000fc80007810000 */
[----:B------:R-:W-:-:S04]  /*6e40*/  FMNMX.FTZ R5, R170, R5, !PT ;  /* 0x00000005aa057209 */ /* 0x000fc80007810000 */
[----:B------:R-:W-:-:S04]  /*6e50*/  FMNMX.FTZ R5, R174, R5, !PT ;  /* 0x00000005ae057209 */ /* 0x000fc80007810000 */
[----:B------:R-:W-:-:S04]  /*6e60*/  FMNMX.FTZ R5, R179, R5, !PT ;  /* 0x00000005b3057209 */ /* 0x000fc80007810000 */
[----:B------:R-:W-:Y:S01]  /*6e70*/  FMNMX.FTZ R0, R181, R5, !PT ;  /* 0x00000005b5007209 */ /* 0x000fe20007810000 */
[----:B------:R-:W-:-:S03]  /*6e80*/  FFMA.FTZ R5, R32, c[0x0][0x2d0], -R3 ;  /* 0x0000b40020057a23 */ /* 0x000fc60000010803 */
[----:B------:R-:W-:Y:S01]  /*6e90*/  FMNMX.FTZ R0, R182, R0, !PT ;  /* 0x00000000b6007209 */ /* 0x000fe20007810000 */
[----:B------:R1:W2:Y:S03]  /*6ea0*/  MUFU.EX2 R245, R5 ;  /* 0x0000000500f57308 */ /* 0x0002a60000000800 */
[----:B------:R-:W-:-:S05]  /*6eb0*/  FMNMX.FTZ R0, R180, R0, !PT ;  /* 0x00000000b4007209 */ /* 0x000fca0007810000 */
[----:B------:R-:W3:Y:S01]  /*6ec0*/  SHFL.BFLY PT, R7, R0, 0x2, 0x1f ;  /* 0x0c401f0000077f89 */ /* 0x000ee200000e0000 */
[----:B-1----:R-:W-:Y:S01]  /*6ed0*/  FFMA.FTZ R5, R33, c[0x0][0x2d0], -R3 ;  /* 0x0000b40021057a23 */ /* 0x002fe20000010803 */
[----:B--2---:R-:W-:Y:S02]  /*6ee0*/  F2FP.PACK_AB R13, R245, R249 ;  /* 0x000000f9f50d723e */ /* 0x004fe400000000ff */
[----:B------:R-:W-:Y:S01]  /*6ef0*/  LDSM.16.MT88.4 R32, [R190] ;  /* 0x00000000be20783b */ /* 0x000fe20000004200 */
[----:B------:R1:W2:Y:S01]  /*6f00*/  MUFU.EX2 R248, R5 ;  /* 0x0000000500f87308 */ /* 0x0002a20000000800 */
[----:B---3--:R-:W-:Y:S02]  /*6f10*/  FMNMX.FTZ R0, R0, R7, !PT ;  /* 0x0000000700007209 */ /* 0x008fe40007810000 */
[----:B-1----:R-:W-:-:S03]  /*6f20*/  FMNMX.FTZ R5, R168, R6, !PT ;  /* 0x00000006a8057209 */ /* 0x002fc60007810000 */
[----:B------:R-:W1:Y:S01]  /*6f30*/  SHFL.BFLY PT, R7, R0, 0x1, 0x1f ;  /* 0x0c201f0000077f89 */ /* 0x000e6200000e0000 */
[----:B--2---:R-:W-:Y:S02]  /*6f40*/  F2FP.PACK_AB R15, R246, R248 ;  /* 0x000000f8f60f723e */ /* 0x004fe400000000ff */
[----:B------:R-:W-:-:S04]  /*6f50*/  FMNMX.FTZ R5, R162, R5, !PT ;  /* 0x00000005a2057209 */ /* 0x000fc80007810000 */
[----:B------:R-:W-:Y:S01]  /*6f60*/  FMNMX.FTZ R2, R161, R5, !PT ;  /* 0x00000005a1027209 */ /* 0x000fe20007810000 */
[----:B------:R-:W-:Y:S01]  /*6f70*/  FFMA.FTZ R5, R40, c[0x0][0x2d0], -R4 ;  /* 0x0000b40028057a23 */ /* 0x000fe20000010804 */
[C---:B------:R-:W-:Y:S01]  /*6f80*/  HMMA.16816.F32 R48, R12.reuse, R28, RZ ;  /* 0x0000001c0c30723c */ /* 0x040fe200000018ff */
[----:B------:R-:W-:Y:S01]  /*6f90*/  LDSM.16.MT88.4 R40, [R192] ;  /* 0x00000000c028783b */ /* 0x000fe20000004200 */
[----:B------:R-:W-:Y:S01]  /*6fa0*/  FMNMX.FTZ R2, R160, R2, !PT ;  /* 0x00000002a0027209 */ /* 0x000fe20007810000 */
[----:B------:R2:W-:Y:S03]  /*6fb0*/  MUFU.EX2 R250, R5 ;  /* 0x0000000500fa7308 */ /* 0x0005e60000000800 */
[----:B------:R-:W-:Y:S02]  /*6fc0*/  FMNMX.FTZ R2, R159, R2, !PT ;  /* 0x000000029f027209 */ /* 0x000fe40007810000 */
[----:B------:R-:W-:Y:S03]  /*6fd0*/  HMMA.16816.F32 R56, R12, R36, RZ ;  /* 0x000000240c38723c */ /* 0x000fe600000018ff */
[----:B------:R-:W3:Y:S01]  /*6fe0*/  SHFL.BFLY PT, R6, R2, 0x2, 0x1f ;  /* 0x0c401f0002067f89 */ /* 0x000ee200000e0000 */
[----:B-1----:R-:W-:Y:S01]  /*6ff0*/  FMNMX.FTZ R70, R0, R7, !PT ;  /* 0x0000000700467209 */ /* 0x002fe20007810000 */
[----:B------:R-:W-:-:S03]  /*7000*/  FFMA.FTZ R0, R60, c[0x0][0x2d0], -R3 ;  /* 0x0000b4003c007a23 */ /* 0x000fc60000010803 */
[----:B------:R-:W-:Y:S01]  /*7010*/  HMMA.16816.F32 R20, R12, R38, RZ ;  /* 0x000000260c14723c */ /* 0x000fe200000018ff */
[----:B------:R-:W-:Y:S01]  /*7020*/  LDSM.16.MT88.4 R60, [R193+0x800] ;  /* 0x00080000c13c783b */ /* 0x000fe20000004200 */
[----:B--2---:R-:W-:Y:S01]  /*7030*/  FFMA.FTZ R5, R44, c[0x0][0x2d0], -R4 ;  /* 0x0000b4002c057a23 */ /* 0x004fe20000010804 */
[----:B------:R1:W-:Y:S01]  /*7040*/  MUFU.EX2 R242, R0 ;  /* 0x0000000000f27308 */ /* 0x0003e20000000800 */
[----:B------:R-:W-:-:S04]  /*7050*/  FSETP.NEU.FTZ.AND P0, PT, R70, -INF , PT ;  /* 0xff8000004600780b */ /* 0x000fc80003f1d000 */
[C---:B------:R-:W-:Y:S03]  /*7060*/  HMMA.16816.F32 R16, R12.reuse, R34, RZ ;  /* 0x000000220c10723c */ /* 0x040fe600000018ff */
[----:B------:R2:W-:Y:S01]  /*7070*/  MUFU.EX2 R251, R5 ;  /* 0x0000000500fb7308 */ /* 0x0005e20000000800 */
[----:B---3--:R-:W-:Y:S01]  /*7080*/  FMNMX.FTZ R2, R2, R6, !PT ;  /* 0x0000000602027209 */ /* 0x008fe20007810000 */
[----:B-1----:R-:W-:Y:S02]  /*7090*/  FMUL.FTZ R0, R70, c[0x0][0x2d0] ;  /* 0x0000b40046007a20 */ /* 0x002fe40000410000 */
[----:B------:R-:W-:Y:S02]  /*70a0*/  FFMA.FTZ R6, R75, c[0x0][0x2d0], -R3 ;  /* 0x0000b4004b067a23 */ /* 0x000fe40000010803 */
[----:B------:R-:W1:Y:S01]  /*70b0*/  SHFL.BFLY PT, R7, R2, 0x1, 0x1f ;  /* 0x0c201f0002077f89 */ /* 0x000e6200000e0000 */
[----:B------:R-:W-:Y:S01]  /*70c0*/  HMMA.16816.F32 R24, R12, R40, RZ ;  /* 0x000000280c18723c */ /* 0x000fe200000018ff */
[----:B------:R-:W3:Y:S01]  /*70d0*/  MUFU.EX2 R247, R6 ;  /* 0x0000000600f77308 */ /* 0x000ee20000000800 */
[----:B------:R-:W-:-:S02]  /*70e0*/  IMAD.MOV.U32 R75, RZ, RZ, R97 ;  /* 0x000000ffff4b7224 */ /* 0x000fc400078e0061 */
[----:B--2---:R-:W-:-:S05]  /*70f0*/  FFMA.FTZ R5, R46, c[0x0][0x2d0], -R4 ;  /* 0x0000b4002e057a23 */ /* 0x004fca0000010804 */
[----:B------:R2:W4:Y:S01]  /*7100*/  MUFU.EX2 R252, R5 ;  /* 0x0000000500fc7308 */ /* 0x0005220000000800 */
[----:B---3--:R-:W-:Y:S01]  /*7110*/  F2FP.PACK_AB R11, R247, R242 ;  /* 0x000000f2f70b723e */ /* 0x008fe200000000ff */
[----:B--2---:R-:W-:Y:S01]  /*7120*/  FFMA.FTZ R5, R52, c[0x0][0x2d0], -R4 ;  /* 0x0000b40034057a23 */ /* 0x004fe20000010804 */
[----:B----4-:R-:W-:Y:S01]  /*7130*/  F2FP.PACK_AB R10, R252, R251 ;  /* 0x000000fbfc0a723e */ /* 0x010fe200000000ff */
[----:B------:R-:W-:Y:S04]  /*7140*/  HMMA.16816.F32 R52, R12, R32, RZ ;  /* 0x000000200c34723c */ /* 0x000fe800000018ff */
[----:B------:R2:W-:Y:S02]  /*7150*/  MUFU.EX2 R96, R5 ;  /* 0x0000000500607308 */ /* 0x0005e40000000800 */
[----:B--2---:R-:W-:-:S06]  /*7160*/  FFMA.FTZ R5, R45, c[0x0][0x2d0], -R3 ;  /* 0x0000b4002d057a23 */ /* 0x004fcc0000010803 */
[----:B------:R2:W-:Y:S02]  /*7170*/  MUFU.EX2 R241, R5 ;  /* 0x0000000500f17308 */ /* 0x0005e40000000800 */
[----:B--2---:R-:W-:Y:S02]  /*7180*/  FFMA.FTZ R5, R47, c[0x0][0x2d0], -R3 ;  /* 0x0000b4002f057a23 */ /* 0x004fe40000010803 */
[C---:B------:R-:W-:Y:S04]  /*7190*/  HMMA.16816.F32 R44, R12.reuse, R30, RZ ;  /* 0x0000001e0c2c723c */ /* 0x040fe800000018ff */
[----:B------:R2:W3:Y:S04]  /*71a0*/  MUFU.EX2 R240, R5 ;  /* 0x0000000500f07308 */ /* 0x0004e80000000800 */
[----:B------:R-:W-:Y:S01]  /*71b0*/  HMMA.16816.F32 R12, R12, R42, RZ ;  /* 0x0000002a0c0c723c */ /* 0x000fe200000018ff */
[----:B--2---:R-:W-:-:S05]  /*71c0*/  FSEL R5, R0, RZ, P0 ;  /* 0x000000ff00057208 */ /* 0x004fca0000000000 */
[--C-:B------:R-:W-:Y:S02]  /*71d0*/  FFMA.FTZ R0, R69, c[0x0][0x2d0], -R5.reuse ;  /* 0x0000b40045007a23 */ /* 0x100fe40000010805 */
[----:B------:R-:W-:Y:S02]  /*71e0*/  FFMA.FTZ R6, R74, c[0x0][0x2d0], -R5 ;  /* 0x0000b4004a067a23 */ /* 0x000fe40000010805 */
[----:B------:R1:W-:Y:S01]  /*71f0*/  MUFU.EX2 R238, R0 ;  /* 0x0000000000ee7308 */ /* 0x0003e20000000800 */
[----:B------:R-:W-:Y:S01]  /*7200*/  IMAD.MOV.U32 R74, RZ, RZ, R9 ;  /* 0x000000ffff4a7224 */ /* 0x000fe200078e0009 */
[----:B---3--:R-:W-:-:S06]  /*7210*/  F2FP.PACK_AB R9, R240, R241 ;  /* 0x000000f1f009723e */ /* 0x008fcc00000000ff */
[----:B------:R2:W3:Y:S01]  /*7220*/  MUFU.EX2 R236, R6 ;  /* 0x0000000600ec7308 */ /* 0x0004e20000000800 */
[----:B-1----:R-:W-:Y:S01]  /*7230*/  FMNMX.FTZ R0, R2, R7, !PT ;  /* 0x0000000702007209 */ /* 0x002fe20007810000 */
[----:B------:R-:W-:Y:S02]  /*7240*/  FFMA.FTZ R2, R86, c[0x0][0x2d0], -R5 ;  /* 0x0000b40056027a23 */ /* 0x000fe40000010805 */
[----:B------:R-:W-:Y:S01]  /*7250*/  IMAD.MOV.U32 R7, RZ, RZ, R8 ;  /* 0x000000ffff077224 */ /* 0x000fe200078e0008 */
[----:B------:R-:W-:-:S03]  /*7260*/  FSETP.NEU.FTZ.AND P0, PT, R0, -INF , PT ;  /* 0xff8000000000780b */ /* 0x000fc60003f1d000 */
[----:B------:R1:W-:Y:S01]  /*7270*/  MUFU.EX2 R237, R2 ;  /* 0x0000000200ed7308 */ /* 0x0003e20000000800 */
[----:B------:R-:W-:Y:S01]  /*7280*/  F2FP.PACK_AB R8, R250, R183 ;  /* 0x000000b7fa08723e */ /* 0x000fe200000000ff */
[----:B--2---:R-:W-:-:S06]  /*7290*/  FFMA.FTZ R6, R88, c[0x0][0x2d0], -R5 ;  /* 0x0000b40058067a23 */ /* 0x004fcc0000010805 */
[----:B------:R2:W4:Y:S01]  /*72a0*/  MUFU.EX2 R235, R6 ;  /* 0x0000000600eb7308 */ /* 0x0005220000000800 */
[----:B------:R-:W-:Y:S01]  /*72b0*/  HMMA.16816.F32 R124, R8, R64, R48 ;  /* 0x00000040087c723c */ /* 0x000fe20000001830 */
[----:B-1----:R-:W-:-:S07]  /*72c0*/  FMUL.FTZ R2, R0, c[0x0][0x2d0] ;  /* 0x0000b40000027a20 */ /* 0x002fce0000410000 */
[----:B------:R-:W-:Y:S01]  /*72d0*/  HMMA.16816.F32 R120, R8, R60, R56 ;  /* 0x0000003c0878723c */ /* 0x000fe20000001838 */
[----:B------:R-:W-:-:S07]  /*72e0*/  FSEL R2, R2, RZ, P0 ;  /* 0x000000ff02027208 */ /* 0x000fce0000000000 */
[----:B------:R-:W-:Y:S01]  /*72f0*/  HMMA.16816.F32 R48, R8, R80, R52 ;  /* 0x000000500830723c */ /* 0x000fe20000001834 */
[----:B--2---:R-:W-:-:S04]  /*7300*/  FFMA.FTZ R6, R68, c[0x0][0x2d0], -R2 ;  /* 0x0000b40044067a23 */ /* 0x004fc80000010802 */
[----:B------:R1:W-:Y:S03]  /*7310*/  MUFU.EX2 R69, R6 ;  /* 0x0000000600457308 */ /* 0x0003e60000000800 */
[C---:B------:R-:W-:Y:S08]  /*7320*/  HMMA.16816.F32 R108, R8.reuse, R76, R24 ;  /* 0x0000004c086c723c */ /* 0x040ff00000001818 */
[----:B------:R-:W-:Y:S01]  /*7330*/  HMMA.16816.F32 R104, R8, R66, R44 ;  /* 0x000000420868723c */ /* 0x000fe2000000182c */
[----:B-1----:R-:W-:-:S02]  /*7340*/  FFMA.FTZ R6, R73, c[0x0][0x2d0], -R2 ;  /* 0x0000b40049067a23 */ /* 0x002fc40000010802 */
[----:B------:R-:W-:-:S05]  /*7350*/  IMAD.MOV.U32 R73, RZ, RZ, R96 ;  /* 0x000000ffff497224 */ /* 0x000fca00078e0060 */
[C---:B------:R-:W-:Y:S01]  /*7360*/  HMMA.16816.F32 R100, R8.reuse, R62, R20 ;  /* 0x0000003e0864723c */ /* 0x040fe20000001814 */
[----:B------:R1:W2:Y:S07]  /*7370*/  MUFU.EX2 R233, R6 ;  /* 0x0000000600e97308 */ /* 0x0002ae0000000800 */
[C---:B------:R-:W-:Y:S08]  /*7380*/  HMMA.16816.F32 R112, R8.reuse, R82, R16 ;  /* 0x000000520870723c */ /* 0x040ff00000001810 */
[----:B------:R-:W-:Y:S01]  /*7390*/  HMMA.16816.F32 R96, R8, R78, R12 ;  /* 0x0000004e0860723c */ /* 0x000fe2000000180c */
[----:B-1----:R-:W-:-:S04]  /*73a0*/  FFMA.FTZ R6, R85, c[0x0][0x2d0], -R2 ;  /* 0x0000b40055067a23 */ /* 0x002fc80000010802 */
[----:B------:R1:W-:Y:S02]  /*73b0*/  MUFU.EX2 R234, R6 ;  /* 0x0000000600ea7308 */ /* 0x0003e40000000800 */
[----:B---3--:R-:W-:Y:S02]  /*73c0*/  F2FP.PACK_AB R8, R236, R238 ;  /* 0x000000eeec08723e */ /* 0x008fe400000000ff */
[----:B----4-:R-:W-:Y:S02]  /*73d0*/  F2FP.PACK_AB R10, R235, R237 ;  /* 0x000000edeb0a723e */ /* 0x010fe400000000ff */
[----:B--2---:R-:W-:Y:S01]  /*73e0*/  F2FP.PACK_AB R9, R233, R69 ;  /* 0x00000045e909723e */ /* 0x004fe200000000ff */
[----:B-1----:R-:W-:-:S04]  /*73f0*/  FFMA.FTZ R6, R84, c[0x0][0x2d0], -R2 ;  /* 0x0000b40054067a23 */ /* 0x002fc80000010802 */
[----:B------:R1:W2:Y:S02]  /*7400*/  MUFU.EX2 R232, R6 ;  /* 0x0000000600e87308 */ /* 0x0002a40000000800 */
[----:B-1----:R-:W-:Y:S01]  /*7410*/  FFMA.FTZ R6, R90, c[0x0][0x2d0], -R5 ;  /* 0x0000b4005a067a23 */ /* 0x002fe20000010805 */
[----:B--2---:R-:W-:-:S05]  /*7420*/  F2FP.PACK_AB R11, R232, R234 ;  /* 0x000000eae80b723e */ /* 0x004fca00000000ff */
[----:B------:R1:W-:Y:S02]  /*7430*/  MUFU.EX2 R230, R6 ;  /* 0x0000000600e67308 */ /* 0x0003e40000000800 */
[C---:B------:R-:W-:Y:S08]  /*7440*/  HMMA.16816.F32 R16, R8.reuse, R32, RZ ;  /* 0x000000200810723c */ /* 0x040ff000000018ff */
[----:B------:R-:W-:Y:S01]  /*7450*/  HMMA.16816.F32 R24, R8, R28, RZ ;  /* 0x0000001c0818723c */ /* 0x000fe200000018ff */
[----:B-1----:R-:W-:-:S04]  /*7460*/  FFMA.FTZ R6, R91, c[0x0][0x2d0], -R5 ;  /* 0x0000b4005b067a23 */ /* 0x002fc80000010805 */
[----:B------:R1:W2:Y:S03]  /*7470*/  MUFU.EX2 R229, R6 ;  /* 0x0000000600e57308 */ /* 0x0002a60000000800 */
[C---:B------:R-:W-:Y:S08]  /*7480*/  HMMA.16816.F32 R20, R8.reuse, R36, RZ ;  /* 0x000000240814723c */ /* 0x040ff000000018ff */
[----:B------:R-:W-:Y:S01]  /*7490*/  HMMA.16816.F32 R44, R8, R34, RZ ;  /* 0x00000022082c723c */ /* 0x000fe200000018ff */
[----:B-1----:R-:W-:-:S07]  /*74a0*/  FFMA.FTZ R6, R94, c[0x0][0x2d0], -R5 ;  /* 0x0000b4005e067a23 */ /* 0x002fce0000010805 */
[C---:B------:R-:W-:Y:S01]  /*74b0*/  HMMA.16816.F32 R28, R8.reuse, R30, RZ ;  /* 0x0000001e081c723c */ /* 0x040fe200000018ff */
[----:B------:R1:W-:Y:S07]  /*74c0*/  MUFU.EX2 R228, R6 ;  /* 0x0000000600e47308 */ /* 0x0003ee0000000800 */
[C---:B------:R-:W-:Y:S08]  /*74d0*/  HMMA.16816.F32 R36, R8.reuse, R38, RZ ;  /* 0x000000260824723c */ /* 0x040ff000000018ff */
[----:B------:R-:W-:Y:S01]  /*74e0*/  HMMA.16816.F32 R12, R8, R40, RZ ;  /* 0x00000028080c723c */ /* 0x000fe200000018ff */
[----:B-1----:R-:W-:-:S04]  /*74f0*/  FFMA.FTZ R6, R95, c[0x0][0x2d0], -R5 ;  /* 0x0000b4005f067a23 */ /* 0x002fc80000010805 */
[----:B------:R1:W3:Y:S03]  /*7500*/  MUFU.EX2 R231, R6 ;  /* 0x0000000600e77308 */ /* 0x0002e60000000800 */
[----:B------:R-:W-:Y:S07]  /*7510*/  HMMA.16816.F32 R32, R8, R42, RZ ;  /* 0x0000002a0820723c */ /* 0x000fee00000018ff */
[----:B--2---:R-:W-:Y:S01]  /*7520*/  F2FP.PACK_AB R8, R229, R230 ;  /* 0x000000e6e508723e */ /* 0x004fe200000000ff */
[----:B-1----:R-:W-:Y:S01]  /*7530*/  FFMA.FTZ R6, R87, c[0x0][0x2d0], -R2 ;  /* 0x0000b40057067a23 */ /* 0x002fe20000010802 */
[----:B---3--:R-:W-:-:S03]  /*7540*/  F2FP.PACK_AB R10, R231, R228 ;  /* 0x000000e4e70a723e */ /* 0x008fc600000000ff */
        /* <DEDUP_REMOVED lines=11> */
[C---:B------:R-:W-:Y:S01]  /*7600*/  HMMA.16816.F32 R140, R8.reuse, R80, R16 ;  /* 0x00000050088c723c */ /* 0x040fe20000001810 */
[----:B------:R-:W3:Y:S07]  /*7610*/  LDSM.16.MT88.4 R16, [R189+0x1000] ;  /* 0x00100000bd10783b */ /* 0x000eee0000004200 */
[----:B------:R-:W-:Y:S01]  /*7620*/  HMMA.16816.F32 R92, R8, R64, R24 ;  /* 0x00000040085c723c */ /* 0x000fe20000001818 */
[----:B------:R-:W4:Y:S01]  /*7630*/  LDSM.16.MT88.4 R24, [R190+0x1000] ;  /* 0x00100000be18783b */ /* 0x000f220000004200 */
[----:B-1----:R-:W-:-:S04]  /*7640*/  FFMA.FTZ R6, R117, c[0x0][0x2d0], -R4 ;  /* 0x0000b40075067a23 */ /* 0x002fc80000010804 */
[----:B------:R1:W-:Y:S02]  /*7650*/  MUFU.EX2 R225, R6 ;  /* 0x0000000600e17308 */ /* 0x0003e40000000800 */
[C---:B------:R-:W-:Y:S01]  /*7660*/  HMMA.16816.F32 R136, R8.reuse, R60, R20 ;  /* 0x0000003c0888723c */ /* 0x040fe20000001814 */
[----:B------:R-:W5:Y:S07]  /*7670*/  LDSM.16.MT88.4 R20, [R193+0x1000] ;  /* 0x00100000c114783b */ /* 0x000f6e0000004200 */
[----:B------:R-:W-:Y:S01]  /*7680*/  HMMA.16816.F32 R148, R8, R76, R12 ;  /* 0x0000004c0894723c */ /* 0x000fe2000000180c */
[----:B-1----:R-:W-:-:S07]  /*7690*/  FFMA.FTZ R6, R128, c[0x0][0x2d0], -R4 ;  /* 0x0000b40080067a23 */ /* 0x002fce0000010804 */
[C---:B------:R-:W-:Y:S01]  /*76a0*/  HMMA.16816.F32 R84, R8.reuse, R66, R28 ;  /* 0x000000420854723c */ /* 0x040fe2000000181c */
[----:B------:R-:W1:Y:S01]  /*76b0*/  LDSM.16.MT88.4 R28, [R192+0x1000] ;  /* 0x00100000c01c783b */ /* 0x000e620000004200 */
[----:B------:R2:W-:Y:S03]  /*76c0*/  MUFU.EX2 R226, R6 ;  /* 0x0000000600e27308 */ /* 0x0005e60000000800 */
[----:B------:R-:W-:Y:S03]  /*76d0*/  LDSM.16.MT88.4 R64, [R193+0x1800] ;  /* 0x00180000c140783b */ /* 0x000fe60000004200 */
[----:B------:R-:W-:Y:S01]  /*76e0*/  HMMA.16816.F32 R88, R8, R62, R36 ;  /* 0x0000003e0858723c */ /* 0x000fe20000001824 */
[----:B------:R-:W1:Y:S01]  /*76f0*/  LDSM.16.MT88.4 R60, [R189+0x1800] ;  /* 0x00180000bd3c783b */ /* 0x000e620000004200 */
[----:B--2---:R-:W-:-:S04]  /*7700*/  FFMA.FTZ R6, R129, c[0x0][0x2d0], -R4 ;  /* 0x0000b40081067a23 */ /* 0x004fc80000010804 */
[----:B------:R2:W-:Y:S02]  /*7710*/  MUFU.EX2 R222, R6 ;  /* 0x0000000600de7308 */ /* 0x0005e40000000800 */
[----:B--2---:R-:W-:-:S06]  /*7720*/  FFMA.FTZ R6, R130, c[0x0][0x2d0], -R4 ;  /* 0x0000b40082067a23 */ /* 0x004fcc0000010804 */
[----:B------:R2:W-:Y:S02]  /*7730*/  MUFU.EX2 R219, R6 ;  /* 0x0000000600db7308 */ /* 0x0005e40000000800 */
[----:B--2---:R-:W-:-:S06]  /*7740*/  FFMA.FTZ R6, R118, c[0x0][0x2d0], -R3 ;  /* 0x0000b40076067a23 */ /* 0x004fcc0000010803 */
[----:B------:R2:W-:Y:S02]  /*7750*/  MUFU.EX2 R218, R6 ;  /* 0x0000000600da7308 */ /* 0x0005e40000000800 */
[--C-:B--2---:R-:W-:Y:S02]  /*7760*/  FFMA.FTZ R6, R119, c[0x0][0x2d0], -R3.reuse ;  /* 0x0000b40077067a23 */ /* 0x104fe40000010803 */
[----:B------:R-:W-:Y:S01]  /*7770*/  HMMA.16816.F32 R116, R8, R82, R44 ;  /* 0x000000520874723c */ /* 0x000fe2000000182c */
[----:B------:R-:W-:Y:S03]  /*7780*/  LDSM.16.MT88.4 R80, [R192+0x1800] ;  /* 0x00180000c050783b */ /* 0x000fe60000004200 */
[----:B------:R2:W1:Y:S02]  /*7790*/  MUFU.EX2 R217, R6 ;  /* 0x0000000600d97308 */ /* 0x0004640000000800 */
[----:B--2---:R-:W-:-:S02]  /*77a0*/  FFMA.FTZ R6, R131, c[0x0][0x2d0], -R3 ;  /* 0x0000b40083067a23 */ /* 0x004fc40000010803 */
[----:B------:R-:W-:Y:S01]  /*77b0*/  HMMA.16816.F32 R128, R8, R78, R32 ;  /* 0x0000004e0880723c */ /* 0x000fe20000001820 */
[----:B------:R-:W2:Y:S03]  /*77c0*/  LDSM.16.MT88.4 R76, [R190+0x1800] ;  /* 0x00180000be4c783b */ /* 0x000ea60000004200 */
[----:B------:R3:W-:Y:S03]  /*77d0*/  MUFU.EX2 R216, R6 ;  /* 0x0000000600d87308 */ /* 0x0007e60000000800 */
[----:B------:R-:W-:Y:S02]  /*77e0*/  F2FP.PACK_AB R8, R227, R73 ;  /* 0x00000049e308723e */ /* 0x000fe400000000ff */
[----:B-1----:R-:W-:Y:S02]  /*77f0*/  F2FP.PACK_AB R9, R217, R218 ;  /* 0x000000dad909723e */ /* 0x002fe400000000ff */
[----:B------:R-:W-:Y:S01]  /*7800*/  F2FP.PACK_AB R10, R226, R225 ;  /* 0x000000e1e20a723e */ /* 0x000fe200000000ff */
[----:B---3--:R-:W-:-:S04]  /*7810*/  FFMA.FTZ R6, R132, c[0x0][0x2d0], -R3 ;  /* 0x0000b40084067a23 */ /* 0x008fc80000010803 */
[----:B------:R1:W3:Y:S02]  /*7820*/  MUFU.EX2 R214, R6 ;  /* 0x0000000600d67308 */ /* 0x0002e40000000800 */
[----:B-1----:R-:W-:Y:S01]  /*7830*/  FFMA.FTZ R6, R146, c[0x0][0x2d0], -R4 ;  /* 0x0000b40092067a23 */ /* 0x002fe20000010804 */
[----:B---3--:R-:W-:Y:S01]  /*7840*/  F2FP.PACK_AB R11, R214, R216 ;  /* 0x000000d8d60b723e */ /* 0x008fe200000000ff */
[----:B------:R-:W-:-:S04]  /*7850*/  IMAD.MOV.U32 R146, RZ, RZ, R183 ;  /* 0x000000ffff927224 */ /* 0x000fc800078e00b7 */
[----:B------:R1:W-:Y:S02]  /*7860*/  MUFU.EX2 R215, R6 ;  /* 0x0000000600d77308 */ /* 0x0003e40000000800 */
[C---:B------:R-:W-:Y:S07]  /*7870*/  HMMA.16816.F32 R56, R8.reuse, R16, R124 ;  /* 0x000000100838723c */ /* 0x040fee000000187c */
[----:B------:R-:W-:Y:S01]  /*7880*/  IMAD.MOV.U32 R126, RZ, RZ, R184 ;  /* 0x000000ffff7e7224 */ /* 0x000fe200078e00b8 */
[----:B----4-:R-:W-:Y:S01]  /*7890*/  HMMA.16816.F32 R32, R8, R26, R112 ;  /* 0x0000001a0820723c */ /* 0x010fe20000001870 */
[----:B------:R-:W-:Y:S01]  /*78a0*/  IMAD.MOV.U32 R127, RZ, RZ, R185 ;  /* 0x000000ffff7f7224 */ /* 0x000fe200078e00b9 */
[----:B------:R-:W-:Y:S01]  /*78b0*/  LDSM.16.MT88.4 R112, [R193+0x2000] ;  /* 0x00200000c170783b */ /* 0x000fe20000004200 */
[----:B-1----:R-:W-:-:S04]  /*78c0*/  FFMA.FTZ R6, R145, c[0x0][0x2d0], -R4 ;  /* 0x0000b40091067a23 */ /* 0x002fc80000010804 */
[----:B------:R1:W3:Y:S01]  /*78d0*/  MUFU.EX2 R213, R6 ;  /* 0x0000000600d57308 */ /* 0x0002e20000000800 */
        /* <DEDUP_REMOVED lines=8> */
[----:B------:R1:W4:Y:S03]  /*7960*/  MUFU.EX2 R211, R6 ;  /* 0x0000000600d37308 */ /* 0x0003260000000800 */
[----:B------:R-:W-:Y:S01]  /*7970*/  HMMA.16816.F32 R12, R8, R30, R96 ;  /* 0x0000001e080c723c */ /* 0x000fe20000001860 */
[----:B------:R-:W5:Y:S06]  /*7980*/  LDSM.16.MT88.4 R96, [R189+0x2000] ;  /* 0x00200000bd60783b */ /* 0x000f6c0000004200 */
[----:B------:R-:W-:-:S02]  /*7990*/  F2FP.PACK_AB R8, R219, R222 ;  /* 0x000000dedb08723e */ /* 0x000fc400000000ff */
[----:B---3--:R-:W-:Y:S01]  /*79a0*/  F2FP.PACK_AB R10, R213, R215 ;  /* 0x000000d7d50a723e */ /* 0x008fe200000000ff */
[----:B-1----:R-:W-:Y:S01]  /*79b0*/  FFMA.FTZ R6, R152, c[0x0][0x2d0], -R3 ;  /* 0x0000b40098067a23 */ /* 0x002fe20000010803 */
[----:B----4-:R-:W-:-:S03]  /*79c0*/  F2FP.PACK_AB R9, R211, R212 ;  /* 0x000000d4d309723e */ /* 0x010fc600000000ff */
        /* <DEDUP_REMOVED lines=10> */
[C---:B------:R-:W-:Y:S08]  /*7a70*/  HMMA.16816.F32 R52, R8.reuse, R64, R52 ;  /* 0x000000400834723c */ /* 0x040ff00000001834 */
[----:B------:R-:W-:Y:S01]  /*7a80*/  HMMA.16816.F32 R36, R8, R66, R36 ;  /* 0x000000420824723c */ /* 0x000fe20000001824 */
[----:B-1----:R-:W-:-:S07]  /*7a90*/  FFMA.FTZ R6, R156, c[0x0][0x2d0], -R5 ;  /* 0x0000b4009c067a23 */ /* 0x002fce0000010805 */
[C---:B--2---:R-:W-:Y:S01]  /*7aa0*/  HMMA.16816.F32 R48, R8.reuse, R76, R48 ;  /* 0x0000004c0830723c */ /* 0x044fe20000001830 */
[----:B------:R1:W-:Y:S07]  /*7ab0*/  MUFU.EX2 R187, R6 ;  /* 0x0000000600bb7308 */ /* 0x0003ee0000000800 */
[----:B------:R-:W-:Y:S01]  /*7ac0*/  HMMA.16816.F32 R44, R8, R80, R44 ;  /* 0x00000050082c723c */ /* 0x000fe2000000182c */
[----:B-1----:R-:W-:-:S04]  /*7ad0*/  FFMA.FTZ R6, R158, c[0x0][0x2d0], -R5 ;  /* 0x0000b4009e067a23 */ /* 0x002fc80000010805 */
[----:B------:R1:W2:Y:S02]  /*7ae0*/  MUFU.EX2 R186, R6 ;  /* 0x0000000600ba7308 */ /* 0x0002a40000000800 */
[----:B-1----:R-:W-:Y:S02]  /*7af0*/  FFMA.FTZ R6, R133, c[0x0][0x2d0], -R2 ;  /* 0x0000b40085067a23 */ /* 0x002fe40000010802 */
[C---:B------:R-:W-:Y:S04]  /*7b00*/  HMMA.16816.F32 R132, R8.reuse, R78, R32 ;  /* 0x0000004e0884723c */ /* 0x040fe80000001820 */
[----:B------:R1:W-:Y:S04]  /*7b10*/  MUFU.EX2 R184, R6 ;  /* 0x0000000600b87308 */ /* 0x0003e80000000800 */
[----:B------:R-:W-:Y:S01]  /*7b20*/  HMMA.16816.F32 R32, R8, R82, R12 ;  /* 0x000000520820723c */ /* 0x000fe2000000180c */
[----:B------:R-:W-:Y:S06]  /*7b30*/  LDSM.16.MT88.4 R12, [R192+0x2000] ;  /* 0x00200000c00c783b */ /* 0x000fec0000004200 */
[----:B---3--:R-:W-:-:S02]  /*7b40*/  F2FP.PACK_AB R8, R208, R206 ;  /* 0x000000ced008723e */ /* 0x008fc400000000ff */
[----:B--2---:R-:W-:Y:S01]  /*7b50*/  F2FP.PACK_AB R10, R186, R187 ;  /* 0x000000bbba0a723e */ /* 0x004fe200000000ff */
[----:B-1----:R-:W-:-:S04]  /*7b60*/  FFMA.FTZ R6, R153, c[0x0][0x2d0], -R2 ;  /* 0x0000b40099067a23 */ /* 0x002fc80000010802 */
        /* <DEDUP_REMOVED lines=8> */
[----:B------:R1:W-:Y:S01]  /*7bf0*/  MUFU.EX2 R158, R6 ;  /* 0x00000006009e7308 */ /* 0x0003e20000000800 */
[----:B------:R-:W-:Y:S01]  /*7c00*/  IMAD.MOV.U32 R178, RZ, RZ, R73 ;  /* 0x000000ffffb27224 */ /* 0x000fe200078e0049 */
[C---:B------:R-:W-:Y:S08]  /*7c10*/  HMMA.16816.F32 R92, R8.reuse, R16, R92 ;  /* 0x00000010085c723c */ /* 0x040ff0000000185c */
[----:B------:R-:W-:Y:S01]  /*7c20*/  HMMA.16816.F32 R16, R8, R18, R84 ;  /* 0x000000120810723c */ /* 0x000fe20000001854 */
[----:B-1----:R-:W-:-:S04]  /*7c30*/  FFMA.FTZ R6, R177, c[0x0][0x2d0], -R4 ;  /* 0x0000b400b1067a23 */ /* 0x002fc80000010804 */
[----:B------:R1:W2:Y:S03]  /*7c40*/  MUFU.EX2 R177, R6 ;  /* 0x0000000600b17308 */ /* 0x0002a60000000800 */
[C---:B------:R-:W-:Y:S01]  /*7c50*/  HMMA.16816.F32 R108, R8.reuse, R20, R136 ;  /* 0x00000014086c723c */ /* 0x040fe20000001888 */
[--C-:B-1----:R-:W-:Y:S02]  /*7c60*/  FFMA.FTZ R6, R176, c[0x0][0x2d0], -R4.reuse ;  /* 0x0000b400b0067a23 */ /* 0x102fe40000010804 */
[----:B------:R-:W-:Y:S02]  /*7c70*/  FFMA.FTZ R4, R175, c[0x0][0x2d0], -R4 ;  /* 0x0000b400af047a23 */ /* 0x000fe40000010804 */
[----:B------:R-:W-:Y:S03]  /*7c80*/  MUFU.EX2 R176, R6 ;  /* 0x0000000600b07308 */ /* 0x000fe60000000800 */
[----:B------:R-:W-:Y:S01]  /*7c90*/  HMMA.16816.F32 R84, R8, R26, R116 ;  /* 0x0000001a0854723c */ /* 0x000fe20000001874 */
[----:B------:R-:W-:-:S04]  /*7ca0*/  IMAD.MOV.U32 R175, RZ, RZ, R146 ;  /* 0x000000ffffaf7224 */ /* 0x000fc800078e0092 */
[----:B------:R1:W-:Y:S03]  /*7cb0*/  MUFU.EX2 R157, R4 ;  /* 0x00000004009d7308 */ /* 0x0003e60000000800 */
[----:B------:R-:W-:Y:S01]  /*7cc0*/  HMMA.16816.F32 R144, R8, R22, R88 ;  /* 0x000000160890723c */ /* 0x000fe20000001858 */
[--C-:B-1----:R-:W-:Y:S02]  /*7cd0*/  FFMA.FTZ R4, R173, c[0x0][0x2d0], -R3.reuse ;  /* 0x0000b400ad047a23 */ /* 0x102fe40000010803 */
[----:B------:R-:W-:Y:S02]  /*7ce0*/  IMAD.MOV.U32 R173, RZ, RZ, R126 ;  /* 0x000000ffffad7224 */ /* 0x000fe400078e007e */
[----:B------:R1:W-:Y:S02]  /*7cf0*/  MUFU.EX2 R153, R4 ;  /* 0x0000000400997308 */ /* 0x0003e40000000800 */
[----:B-1----:R-:W-:-:S02]  /*7d00*/  FFMA.FTZ R4, R172, c[0x0][0x2d0], -R3 ;  /* 0x0000b400ac047a23 */ /* 0x002fc40000010803 */
[----:B------:R-:W3:Y:S01]  /*7d10*/  LDL.LU R172, [R1+0x4] ;  /* 0x0000040001ac7983 */ /* 0x000ee20000300800 */
[----:B------:R-:W-:-:S03]  /*7d20*/  IADD3 R205, R205, -0x2, RZ ;  /* 0xfffffffecdcd7810 */ /* 0x000fc60007ffe0ff */
[----:B------:R1:W4:Y:S02]  /*7d30*/  MUFU.EX2 R154, R4 ;  /* 0x00000004009a7308 */ /* 0x0003240000000800 */
[--C-:B-1----:R-:W-:Y:S02]  /*7d40*/  FFMA.FTZ R4, R171, c[0x0][0x2d0], -R3.reuse ;  /* 0x0000b400ab047a23 */ /* 0x102fe40000010803 */
[----:B------:R-:W-:Y:S02]  /*7d50*/  FFMA.FTZ R3, R169, c[0x0][0x2d0], -R3 ;  /* 0x0000b400a9037a23 */ /* 0x000fe40000010803 */
[----:B------:R-:W-:Y:S02]  /*7d60*/  IMAD.MOV.U32 R171, RZ, RZ, R127 ;  /* 0x000000ffffab7224 */ /* 0x000fe400078e007f */
[----:B------:R-:W-:Y:S01]  /*7d70*/  MUFU.EX2 R155, R4 ;  /* 0x00000004009b7308 */ /* 0x000fe20000000800 */
[----:B------:R-:W-:Y:S01]  /*7d80*/  HMMA.16816.F32 R124, R8, R24, R140 ;  /* 0x00000018087c723c */ /* 0x000fe2000000188c */
[----:B------:R-:W-:-:S06]  /*7d90*/  IMAD.MOV.U32 R169, RZ, RZ, R7 ;  /* 0x000000ffffa97224 */ /* 0x000fcc00078e0007 */
[----:B------:R1:W1:Y:S01]  /*7da0*/  MUFU.EX2 R156, R3 ;  /* 0x00000003009c7308 */ /* 0x0002620000000800 */
[C---:B------:R-:W-:Y:S07]  /*7db0*/  HMMA.16816.F32 R140, R8.reuse, R28, R148 ;  /* 0x0000001c088c723c */ /* 0x040fee0000001894 */
[----:B--2---:R-:W-:Y:S01]  /*7dc0*/  F2FP.PACK_AB R148, R177, R158 ;  /* 0x0000009eb194723e */ /* 0x004fe200000000ff */
[----:B------:R-:W-:Y:S01]  /*7dd0*/  HMMA.16816.F32 R28, R8, R30, R128 ;  /* 0x0000001e081c723c */ /* 0x000fe20000001880 */
[----:B------:R-:W2:Y:S01]  /*7de0*/  LDSM.16.MT88.4 R128, [R190+0x2000] ;  /* 0x00200000be80783b */ /* 0x000ea20000004200 */
[----:B----4-:R-:W-:-:S02]  /*7df0*/  F2FP.PACK_AB R149, R154, R153 ;  /* 0x000000999a95723e */ /* 0x010fc400000000ff */
[----:B------:R-:W-:Y:S01]  /*7e00*/  F2FP.PACK_AB R150, R157, R176 ;  /* 0x000000b09d96723e */ /* 0x000fe200000000ff */
[--C-:B-1----:R-:W-:Y:S01]  /*7e10*/  FFMA.FTZ R3, R167, c[0x0][0x2d0], -R5.reuse ;  /* 0x0000b400a7037a23 */ /* 0x102fe20000010805 */
[----:B------:R-:W-:Y:S01]  /*7e20*/  F2FP.PACK_AB R151, R156, R155 ;  /* 0x0000009b9c97723e */ /* 0x000fe200000000ff */
[----:B------:R-:W-:Y:S02]  /*7e30*/  IMAD.MOV.U32 R167, RZ, RZ, R74 ;  /* 0x000000ffffa77224 */ /* 0x000fe400078e004a */
[----:B------:R1:W-:Y:S04]  /*7e40*/  MUFU.EX2 R152, R3 ;  /* 0x0000000300987308 */ /* 0x0003e80000000800 */
[C---:B-----5:R-:W-:Y:S08]  /*7e50*/  HMMA.16816.F32 R88, R148.reuse, R96, R56 ;  /* 0x000000609458723c */ /* 0x060ff00000001838 */
[----:B------:R-:W-:Y:S01]  /*7e60*/  HMMA.16816.F32 R100, R148, R98, R40 ;  /* 0x000000629464723c */ /* 0x000fe20000001828 */
[----:B-1----:R-:W-:-:S02]  /*7e70*/  FFMA.FTZ R3, R166, c[0x0][0x2d0], -R5 ;  /* 0x0000b400a6037a23 */ /* 0x002fc40000010805 */
[----:B------:R-:W-:Y:S02]  /*7e80*/  IMAD.MOV.U32 R166, RZ, RZ, R75 ;  /* 0x000000ffffa67224 */ /* 0x000fe400078e004b */
[----:B------:R1:W4:Y:S03]  /*7e90*/  MUFU.EX2 R75, R3 ;  /* 0x00000003004b7308 */ /* 0x0003260000000800 */
[C---:B------:R-:W-:Y:S08]  /*7ea0*/  HMMA.16816.F32 R104, R148.reuse, R112, R52 ;  /* 0x000000709468723c */ /* 0x040ff00000001834 */
[----:B------:R-:W-:Y:S01]  /*7eb0*/  HMMA.16816.F32 R116, R148, R114, R36 ;  /* 0x000000729474723c */ /* 0x000fe20000001824 */
[----:B-1----:R-:W-:-:S07]  /*7ec0*/  FFMA.FTZ R3, R170, c[0x0][0x2d0], -R5 ;  /* 0x0000b400aa037a23 */ /* 0x002fce0000010805 */
[C---:B--2---:R-:W-:Y:S01]  /*7ed0*/  HMMA.16816.F32 R120, R148.reuse, R128, R48 ;  /* 0x000000809478723c */ /* 0x044fe20000001830 */
[----:B----4-:R-:W-:Y:S01]  /*7ee0*/  F2FP.PACK_AB R8, R75, R152 ;  /* 0x000000984b08723e */ /* 0x010fe200000000ff */
[----:B------:R-:W-:Y:S01]  /*7ef0*/  IMAD.MOV.U32 R170, RZ, RZ, c[0x0][0x2c4] ;  /* 0x0000b100ffaa7624 */ /* 0x000fe200078e00ff */
[----:B------:R1:W-:Y:S04]  /*7f00*/  MUFU.EX2 R73, R3 ;  /* 0x0000000300497308 */ /* 0x0003e80000000800 */
[----:B------:R-:W-:Y:S01]  /*7f10*/  ISETP.NE.AND P6, PT, R170, 0x1, PT ;  /* 0x00000001aa00780c */ /* 0x000fe20003fc5270 */
[C---:B------:R-:W-:Y:S08]  /*7f20*/  HMMA.16816.F32 R132, R148.reuse, R130, R132 ;  /* 0x000000829484723c */ /* 0x040ff00000001884 */
[----:B------:R-:W-:Y:S01]  /*7f30*/  HMMA.16816.F32 R136, R148, R12, R44 ;  /* 0x0000000c9488723c */ /* 0x000fe2000000182c */
[----:B-1----:R-:W-:-:S04]  /*7f40*/  FFMA.FTZ R3, R174, c[0x0][0x2d0], -R5 ;  /* 0x0000b400ae037a23 */ /* 0x002fc80000010805 */
[----:B------:R1:W2:Y:S03]  /*7f50*/  MUFU.EX2 R74, R3 ;  /* 0x00000003004a7308 */ /* 0x0002a60000000800 */
[----:B------:R-:W-:Y:S01]  /*7f60*/  HMMA.16816.F32 R148, R148, R14, R32 ;  /* 0x0000000e9494723c */ /* 0x000fe20000001820 */
        /* <DEDUP_REMOVED lines=22> */
[C---:B------:R-:W-:Y:S08]  /*80d0*/  HMMA.16816.F32 R76, R8.reuse, R78, R84 ;  /* 0x0000004e084c723c */ /* 0x040ff00000001854 */
[----:B------:R-:W-:Y:S01]  /*80e0*/  HMMA.16816.F32 R80, R8, R82, R28 ;  /* 0x000000520850723c */ /* 0x000fe2000000181c */
[----:B-1----:R-:W-:-:S04]  /*80f0*/  FFMA.FTZ R3, R180, c[0x0][0x2d0], -R5 ;  /* 0x0000b400b4037a23 */ /* 0x002fc80000010805 */
[----:B------:R-:W1:Y:S03]  /*8100*/  MUFU.EX2 R33, R3 ;  /* 0x0000000300217308 */ /* 0x000e660000000800 */
[----:B------:R-:W-:Y:S07]  /*8110*/  HMMA.16816.F32 R4, R8, R66, R144 ;  /* 0x000000420804723c */ /* 0x000fee0000001890 */
[----:B--2---:R-:W-:Y:S01]  /*8120*/  F2FP.PACK_AB R144, R34, R32 ;  /* 0x000000202290723e */ /* 0x004fe200000000ff */
[----:B------:R-:W-:-:S02]  /*8130*/  FADD.FTZ R8, R169, R167 ;  /* 0x000000a7a9087221 */ /* 0x000fc40000010000 */
[----:B------:R-:W-:Y:S02]  /*8140*/  FADD.FTZ R9, R249, R245 ;  /* 0x000000f5f9097221 */ /* 0x000fe40000010000 */
[----:B------:R-:W-:Y:S02]  /*8150*/  FADD.FTZ R10, R238, R236 ;  /* 0x000000ecee0a7221 */ /* 0x000fe40000010000 */
[----:B------:R-:W-:Y:S01]  /*8160*/  FADD.FTZ R8, R171, R8 ;  /* 0x00000008ab087221 */ /* 0x000fe20000010000 */
[----:B-1----:R-:W-:Y:S01]  /*8170*/  F2FP.PACK_AB R146, R33, R35 ;  /* 0x000000232192723e */ /* 0x002fe200000000ff */
[----:B------:R-:W-:-:S04]  /*8180*/  FFMA.FTZ R3, R162, c[0x0][0x2d0], -R2 ;  /* 0x0000b400a2037a23 */ /* 0x000fc80000010802 */
[----:B------:R1:W-:Y:S02]  /*8190*/  MUFU.EX2 R20, R3 ;  /* 0x0000000300147308 */ /* 0x0003e40000000800 */
[----:B-1----:R-:W-:-:S06]  /*81a0*/  FFMA.FTZ R3, R161, c[0x0][0x2d0], -R2 ;  /* 0x0000b400a1037a23 */ /* 0x002fcc0000010802 */
[----:B------:R1:W2:Y:S02]  /*81b0*/  MUFU.EX2 R21, R3 ;  /* 0x0000000300157308 */ /* 0x0002a40000000800 */
[--C-:B-1----:R-:W-:Y:S01]  /*81c0*/  FFMA.FTZ R3, R160, c[0x0][0x2d0], -R2.reuse ;  /* 0x0000b400a0037a23 */ /* 0x102fe20000010802 */
[----:B--2---:R-:W-:Y:S01]  /*81d0*/  F2FP.PACK_AB R145, R21, R20 ;  /* 0x000000141591723e */ /* 0x004fe200000000ff */
[----:B------:R-:W-:-:S04]  /*81e0*/  FFMA.FTZ R2, R159, c[0x0][0x2d0], -R2 ;  /* 0x0000b4009f027a23 */ /* 0x000fc80000010802 */
[----:B------:R1:W-:Y:S08]  /*81f0*/  MUFU.EX2 R23, R3 ;  /* 0x0000000300177308 */ /* 0x0003f00000000800 */
[----:B------:R-:W2:Y:S01]  /*8200*/  MUFU.EX2 R22, R2 ;  /* 0x0000000200167308 */ /* 0x000ea20000000800 */
[----:B-1----:R-:W-:Y:S01]  /*8210*/  @P6 IMAD.HI.U32 R3, R166, c[0x0][0x2c8], RZ ;  /* 0x0000b200a6036a27 */ /* 0x002fe200078e00ff */
[----:B--2---:R-:W-:-:S03]  /*8220*/  F2FP.PACK_AB R147, R22, R23 ;  /* 0x000000171693723e */ /* 0x004fc600000000ff */
[----:B------:R-:W-:Y:S01]  /*8230*/  IMAD.MOV.U32 R2, RZ, RZ, R166 ;  /* 0x000000ffff027224 */ /* 0x000fe200078e00a6 */
[----:B------:R-:W-:-:S05]  /*8240*/  @P6 SHF.R.U32.HI R2, RZ, c[0x0][0x2cc], R3 ;  /* 0x0000b300ff026a19 */ /* 0x000fca0000011603 */
[----:B---3--:R-:W-:Y:S01]  /*8250*/  IMAD.IADD R3, R172, 0x1, R2 ;  /* 0x00000001ac037824 */ /* 0x008fe200078e0202 */
[----:B------:R-:W-:Y:S01]  /*8260*/  HMMA.16816.F32 R108, R144, R112, R108 ;  /* 0x00000070906c723c */ /* 0x000fe2000000186c */
[----:B------:R-:W-:-:S04]  /*8270*/  FADD.FTZ R2, R69, R233 ;  /* 0x000000e945027221 */ /* 0x000fc80000010000 */
[----:B------:R-:W-:-:S03]  /*8280*/  FADD.FTZ R2, R234, R2 ;  /* 0x00000002ea027221 */ /* 0x000fc60000010000 */
[----:B------:R-:W-:Y:S01]  /*8290*/  HMMA.16816.F32 R112, R144, R114, R4 ;  /* 0x000000729070723c */ /* 0x000fe20000001804 */
[----:B------:R-:W-:-:S06]  /*82a0*/  FADD.FTZ R2, R232, R2 ;  /* 0x00000002e8027221 */ /* 0x000fcc0000010000 */
        /* <DEDUP_REMOVED lines=72> */
[----:B------:R-:W-:Y:S01]  /*8730*/  FADD.FTZ R5, R23, R5 ;  /* 0x0000000517057221 */ /* 0x000fe20000010000 */
[----:B------:R-:W-:Y:S01]  /*8740*/  STL [R1+0xc], R7 ;  /* 0x00000c0701007387 */ /* 0x000fe20000100800 */
[----:B------:R-:W-:Y:S02]  /*8750*/  FADD.FTZ R4, R33, R6 ;  /* 0x0000000621047221 */ /* 0x000fe40000010000 */
[----:B------:R-:W-:Y:S01]  /*8760*/  IMAD.MOV.U32 R178, RZ, RZ, c[0x0][0x32c] ;  /* 0x0000cb00ffb27624 */ /* 0x000fe200078e00ff */
[----:B------:R1:W-:Y:S04]  /*8770*/  STL [R1+0x10], R2 ;  /* 0x0000100201007387 */ /* 0x0003e80000100800 */
[----:B------:R2:W-:Y:S01]  /*8780*/  STL [R1+0x14], R4 ;  /* 0x0000140401007387 */ /* 0x0005e20000100800 */
[----:B------:R-:W-:Y:S01]  /*8790*/  ISETP.GE.AND P6, PT, R178, 0x1, PT ;  /* 0x00000001b200780c */ /* 0x000fe20003fc6270 */
[----:B-1----:R-:W-:Y:S01]  /*87a0*/  FADD.FTZ R2, R22, R5 ;  /* 0x0000000516027221 */ /* 0x002fe20000010000 */
[----:B--2---:R-:W-:-:S04]  /*87b0*/  IADD3 R4, R3, c[0x0][0x328], RZ ;  /* 0x0000ca0003047a10 */ /* 0x004fc80007ffe0ff */
[----:B------:R1:W-:Y:S07]  /*87c0*/  STL [R1+0x18], R2 ;  /* 0x0000180201007387 */ /* 0x0003ee0000100800 */
[----:B------:R-:W-:Y:S05]  /*87d0*/  @!P6 BRA `(.L_x_603) ;  /* 0x000001100000e947 */ /* 0x000fea0003800000 */
[C---:B------:R-:W-:Y:S01]  /*87e0*/  ISETP.GT.AND P0, PT, R3.reuse, RZ, PT ;  /* 0x000000ff0300720c */ /* 0x040fe20003f04270 */
[----:B------:R-:W-:Y:S01]  /*87f0*/  BSSY B0, `(.L_x_604) ;  /* 0x000000d000007945 */ /* 0x000fe20003800000 */
[----:B-1----:R-:W-:Y:S01]  /*8800*/  IADD3 R2, R3, -0x1, RZ ;  /* 0xffffffff03027810 */ /* 0x002fe20007ffe0ff */
[----:B------:R-:W-:-:S10]  /*8810*/  IMAD.MOV.U32 R5, RZ, RZ, c[0x0][0x32c] ;  /* 0x0000cb00ff057624 */ /* 0x000fd400078e00ff */
[----:B------:R-:W-:Y:S05]  /*8820*/  @P0 BRA `(.L_x_605) ;  /* 0x0000006000000947 */ /* 0x000fea0003800000 */
[----:B------:R-:W-:Y:S01]  /*8830*/  ISETP.NE.AND P0, PT, R5, 0x1, PT ;  /* 0x000000010500780c */ /* 0x000fe20003f05270 */
[----:B------:R-:W-:-:S12]  /*8840*/  IMAD.MOV R2, RZ, RZ, -R3 ;  /* 0x000000ffff027224 */ /* 0x000fd800078e0a03 */
[----:B------:R-:W-:-:S05]  /*8850*/  @P0 IMAD.HI.U32 R3, R2, c[0x0][0x330], RZ ;  /* 0x0000cc0002030a27 */ /* 0x000fca00078e00ff */
[----:B------:R-:W-:-:S04]  /*8860*/  @P0 SHF.R.U32.HI R2, RZ, c[0x0][0x334], R3 ;  /* 0x0000cd00ff020a19 */ /* 0x000fc80000011603 */
[----:B------:R-:W-:Y:S01]  /*8870*/  LOP3.LUT R2, RZ, R2, RZ, 0x33, !PT ;  /* 0x00000002ff027212 */ /* 0x000fe200078e33ff */
[----:B------:R-:W-:Y:S05]  /*8880*/  BRA `(.L_x_606) ;  /* 0x0000003000007947 */ /* 0x000fea0003800000 */
.L_x_605:
[----:B------:R-:W-:-:S13]  /*8890*/  ISETP.NE.AND P0, PT, R5, 0x1, PT ;  /* 0x000000010500780c */ /* 0x000fda0003f05270 */
[----:B------:R-:W-:-:S05]  /*88a0*/  @P0 IMAD.HI.U32 R3, R2, c[0x0][0x330], RZ ;  /* 0x0000cc0002030a27 */ /* 0x000fca00078e00ff */
[----:B------:R-:W-:Y:S02]  /*88b0*/  @P0 SHF.R.U32.HI R2, RZ, c[0x0][0x334], R3 ;  /* 0x0000cd00ff020a19 */ /* 0x000fe40000011603 */
.L_x_606:
[----:B------:R-:W-:Y:S05]  /*88c0*/  BSYNC B0 ;  /* 0x0000000000007941 */ /* 0x000fea0003800000 */
.L_x_604:
[----:B------:R-:W-:-:S05]  /*88d0*/  IMAD R2, R2, R5, c[0x0][0x32c] ;  /* 0x0000cb0002027624 */ /* 0x000fca00078e0205 */
[----:B------:R-:W-:-:S05]  /*88e0*/  IMNMX R4, R4, R2, PT ;  /* 0x0000000204047217 */ /* 0x000fca0003800200 */
.L_x_603:
[----:B-1----:R-:W-:-:S05]  /*88f0*/  IMAD.HI R2, R4, 0x66666667, RZ ;  /* 0x6666666704027827 */ /* 0x002fca00078e02ff */
[----:B------:R-:W-:-:S04]  /*8900*/  SHF.R.U32.HI R3, RZ, 0x1f, R2 ;  /* 0x0000001fff037819 */ /* 0x000fc80000011602 */
[----:B------:R-:W-:-:S04]  /*8910*/  LEA.HI.SX32 R2, R2, R3, 0x1b ;  /* 0x0000000302027211 */ /* 0x000fc800078fdaff */
[----:B------:R-:W-:-:S04]  /*8920*/  IMNMX R5, R239, R2, !PT ;  /* 0x00000002ef057217 */ /* 0x000fc80007800200 */
[----:B------:R-:W-:Y:S01]  /*8930*/  ISETP.GE.AND P0, PT, R205, R5, PT ;  /* 0x00000005cd00720c */ /* 0x000fe20003f06270 */
[----:B------:R1:W-:-:S12]  /*8940*/  STL [R1+0x8], R5 ;  /* 0x0000080501007387 */ /* 0x0003d80000100800 */
[----:B------:R-:W-:Y:S05]  /*8950*/  @!P0 BRA `(.L_x_607) ;  /* 0x0000579000008947 */ /* 0x000fea0003800000 */
[----:B------:R-:W-:Y:S01]  /*8960*/  IMAD.MOV.U32 R85, RZ, RZ, R71 ;  /* 0x000000ffff557224 */ /* 0x000fe200078e0047 */
[----:B------:R-:W-:Y:S01]  /*8970*/  MOV R87, R0 ;  /* 0x0000000000577202 */ /* 0x000fe20000000f00 */
[----:B------:R-:W-:Y:S01]  /*8980*/  IMAD.MOV.U32 R84, RZ, RZ, R72 ;  /* 0x000000ffff547224 */ /* 0x000fe200078e0048 */
[----:B------:R-:W-:Y:S02]  /*8990*/  MOV R86, R70 ;  /* 0x0000004600567202 */ /* 0x000fe40000000f00 */
.L_x_624:
[----:B------:R-:W2:Y:S01]  /*89a0*/  LDL R178, [R1+0x34] ;  /* 0x0000340001b27983 */ /* 0x000ea20000100800 */
[----:B------:R-:W-:Y:S04]  /*89b0*/  DEPBAR.LE SB0, 0x0 ;  /* 0x000080000000791a */ /* 0x000fe80000000000 */
[----:B------:R-:W3:Y:S01]  /*89c0*/  LDL.64 R176, [R1+0x28] ;  /* 0x0000280001b07983 */ /* 0x000ee20000100a00 */
[----:B------:R-:W-:Y:S05]  /*89d0*/  WARPSYNC 0xffffffff ;  /* 0xffffffff00007948 */ /* 0x000fea0003800000 */
[----:B------:R-:W-:Y:S01]  /*89e0*/  BAR.SYNC.DEFER_BLOCKING 0x0 ;  /* 0x0000000000007b1d */ /* 0x000fe20000010000 */
[----:B------:R-:W-:-:S13]  /*89f0*/  ISETP.GT.AND P0, PT, R239, R205, PT ;  /* 0x000000cdef00720c */ /* 0x000fda0003f04270 */
[----:B------:R-:W-:Y:S01]  /*8a00*/  @!P0 SHF.R.S32.HI R0, RZ, 0x1f, R205 ;  /* 0x0000001fff008819 */ /* 0x000fe200000114cd */
[C---:B------:R-:W-:Y:S04]  /*8a10*/  @!P0 IMAD.WIDE.U32 R2, R205.reuse, c[0x0][0x208], RZ ;  /* 0x00008200cd028a25 */ /* 0x040fe800078e00ff */
[----:B------:R-:W-:Y:S04]  /*8a20*/  @!P0 IMAD R0, R0, c[0x0][0x208], RZ ;  /* 0x0000820000008a24 */ /* 0x000fe800078e02ff */
[----:B------:R-:W-:Y:S01]  /*8a30*/  @!P0 IMAD R0, R205, c[0x0][0x20c], R0 ;  /* 0x00008300cd008a24 */ /* 0x000fe200078e0200 */
[----:B------:R-:W-:Y:S01]  /*8a40*/  LDSM.16.M88.4 R80, [R195] ;  /* 0x00000000c350783b */ /* 0x000fe20000000200 */
[----:B------:R-:W-:Y:S02]  /*8a50*/  ULDC UR4, c[0x0][0x324] ;  /* 0x0000c90000047ab9 */ /* 0x000fe40000000800 */
[----:B------:R-:W-:Y:S01]  /*8a60*/  ULOP3.LUT UR4, URZ, UR4, URZ, 0x33, !UPT ;  /* 0x000000043f047292 */ /* 0x000fe2000f8e333f */
[----:B------:R-:W-:Y:S04]  /*8a70*/  @!P0 IADD3 R0, R3, R0, RZ ;  /* 0x0000000003008210 */ /* 0x000fe80007ffe0ff */
[----:B------:R-:W4:Y:S01]  /*8a80*/  LDSM.16.M88.4 R16, [R188] ;  /* 0x00000000bc10783b */ /* 0x000f220000000200 */
[----:B------:R-:W-:Y:S07]  /*8a90*/  @!P0 IMAD R0, R0, 0x50, RZ ;  /* 0x0000005000008824 */ /* 0x000fee00078e02ff */
[----:B------:R-:W5:Y:S08]  /*8aa0*/  LDSM.16.M88.4 R76, [R195+0x2000] ;  /* 0x00200000c34c783b */ /* 0x000f700000000200 */
[----:B------:R-:W1:Y:S08]  /*8ab0*/  LDSM.16.M88.4 R32, [R188+0x800] ;  /* 0x00080000bc20783b */ /* 0x000e700000000200 */
[----:B------:R-:W1:Y:S08]  /*8ac0*/  LDSM.16.M88.4 R48, [R188+0x1000] ;  /* 0x00100000bc30783b */ /* 0x000e700000000200 */
[----:B------:R-:W1:Y:S08]  /*8ad0*/  LDSM.16.M88.4 R64, [R188+0x1800] ;  /* 0x00180000bc40783b */ /* 0x000e700000000200 */
[----:B------:R-:W1:Y:S08]  /*8ae0*/  LDSM.16.M88.4 R152, [R188+0x2000] ;  /* 0x00200000bc98783b */ /* 0x000e700000000200 */
[----:B------:R-:W-:Y:S08]  /*8af0*/  LDSM.16.M88.4 R156, [R198] ;  /* 0x00000000c69c783b */ /* 0x000ff00000000200 */
[----:B------:R-:W1:Y:S08]  /*8b00*/  LDSM.16.M88.4 R160, [R199] ;  /* 0x00000000c7a0783b */ /* 0x000e700000000200 */
[----:B------:R-:W1:Y:S08]  /*8b10*/  LDSM.16.M88.4 R164, [R198+0x2000] ;  /* 0x00200000c6a4783b */ /* 0x000e700000000200 */
[----:B------:R-:W1:Y:S08]  /*8b20*/  LDSM.16.M88.4 R168, [R203] ;  /* 0x00000000cba8783b */ /* 0x000e700000000200 */
[----:B------:R-:W1:Y:S08]  /*8b30*/  LDSM.16.M88.4 R172, [R202] ;  /* 0x00000000caac783b */ /* 0x000e700000000200 */
[----:B------:R-:W3:Y:S04]  /*8b40*/  LDL R209, [R1+0x30] ;  /* 0x0000300001d17983 */ /* 0x000ee80000100800 */
[----:B------:R-:W3:Y:S06]  /*8b50*/  LDL.64 R226, [R1+0x20] ;  /* 0x0000200001e27983 */ /* 0x000eec0000100a00 */
[----:B------:R-:W3:Y:S04]  /*8b60*/  LDL R213, [R1+0x40] ;  /* 0x0000400001d57983 */ /* 0x000ee80000100800 */
[----:B------:R-:W3:Y:S01]  /*8b70*/  LDL R210, [R1+0x44] ;  /* 0x0000440001d27983 */ /* 0x000ee20000100800 */
[-C--:B-1--4-:R-:W-:Y:S08]  /*8b80*/  HMMA.16816.F32 R4, R80, R16.reuse, RZ ;  /* 0x000000105004723c */ /* 0x092ff000000018ff */
[C---:B-----5:R-:W-:Y:S08]  /*8b90*/  HMMA.16816.F32 R8, R76.reuse, R16, RZ ;  /* 0x000000104c08723c */ /* 0x060ff000000018ff */
        /* <DEDUP_REMOVED lines=20> */
[C---:B------:R-:W-:Y:S08]  /*8ce0*/  HMMA.16816.F32 R8, R164.reuse, R160, R8 ;  /* 0x000000a0a408723c */ /* 0x040ff00000001808 */
[-C--:B------:R-:W-:Y:S08]  /*8cf0*/  HMMA.16816.F32 R12, R164, R162.reuse, R12 ;  /* 0x000000a2a40c723c */ /* 0x080ff0000000180c */
[C---:B------:R-:W-:Y:S01]  /*8d00*/  HMMA.16816.F32 R16, R156.reuse, R162, R16 ;  /* 0x000000a29c10723c */ /* 0x040fe20000001810 */
[----:B------:R-:W4:Y:S07]  /*8d10*/  LDSM.16.M88.4 R160, [R200] ;  /* 0x00000000c8a0783b */ /* 0x000f2e0000000200 */
[-C--:B------:R-:W-:Y:S08]  /*8d20*/  HMMA.16816.F32 R20, R156, R168.reuse, R20 ;  /* 0x000000a89c14723c */ /* 0x080ff00000001814 */
[C---:B------:R-:W-:Y:S07]  /*8d30*/  HMMA.16816.F32 R24, R164.reuse, R168, R24 ;  /* 0x000000a8a418723c */ /* 0x040fee0000001818 */
[----:B--2---:R-:W-:Y:S01]  /*8d40*/  @!P0 MOV R169, R178 ;  /* 0x000000b200a98202 */ /* 0x004fe20000000f00 */
[-C--:B------:R-:W-:Y:S04]  /*8d50*/  HMMA.16816.F32 R28, R164, R170.reuse, R28 ;  /* 0x000000aaa41c723c */ /* 0x080fe8000000181c */
[----:B---3--:R-:W-:Y:S04]  /*8d60*/  @!P0 MOV R168, R176 ;  /* 0x000000b000a88202 */ /* 0x008fe80000000f00 */
[C---:B------:R-:W-:Y:S04]  /*8d70*/  HMMA.16816.F32 R32, R156.reuse, R170, R32 ;  /* 0x000000aa9c20723c */ /* 0x040fe80000001820 */
[----:B------:R-:W-:Y:S03]  /*8d80*/  @!P0 IMAD.WIDE.U32 R168, R2, 0x50, R168 ;  /* 0x0000005002a88825 */ /* 0x000fe600078e00a8 */
[----:B------:R-:W-:Y:S01]  /*8d90*/  @!P0 MOV R170, c[0x0][0x208] ;  /* 0x0000820000aa8a02 */ /* 0x000fe20000000f00 */
[-C--:B------:R-:W-:Y:S01]  /*8da0*/  HMMA.16816.F32 R36, R156, R172.reuse, R36 ;  /* 0x000000ac9c24723c */ /* 0x080fe20000001824 */
[----:B------:R-:W-:Y:S03]  /*8db0*/  @!P0 MOV R171, 0x5 ;  /* 0x0000000500ab8802 */ /* 0x000fe60000000f00 */
[----:B------:R-:W-:Y:S02]  /*8dc0*/  @!P0 LEA R2, P1, R168, c[0x0][0x1f8], 0x1 ;  /* 0x00007e00a8028a11 */ /* 0x000fe400078208ff */
[----:B------:R-:W-:Y:S02]  /*8dd0*/  @!P0 IADD3 R3, R169, R0, RZ ;  /* 0x00000000a9038210 */ /* 0x000fe40007ffe0ff */
[C---:B------:R-:W-:Y:S04]  /*8de0*/  HMMA.16816.F32 R40, R164.reuse, R172, R40 ;  /* 0x000000aca428723c */ /* 0x040fe80000001828 */
[----:B------:R-:W-:Y:S02]  /*8df0*/  @!P0 SHF.L.U32 R176, R170, 0x5, RZ ;  /* 0x00000005aab08819 */ /* 0x000fe400000006ff */
[----:B------:R-:W-:Y:S02]  /*8e00*/  @!P0 LEA.HI.X R3, R168, c[0x0][0x1fc], R3, 0x1, P1 ;  /* 0x00007f00a8038a11 */ /* 0x000fe400008f0c03 */
[-C--:B------:R-:W-:Y:S01]  /*8e10*/  @!P0 IADD3 R172, P2, R2, R176.reuse, RZ ;  /* 0x000000b002ac8210 */ /* 0x080fe20007f5e0ff */
[-C--:B------:R-:W-:Y:S02]  /*8e20*/  HMMA.16816.F32 R44, R164, R174.reuse, R44 ;  /* 0x000000aea42c723c */ /* 0x080fe4000000182c */
[----:B------:R-:W-:Y:S01]  /*8e30*/  @!PT LDS RZ, [RZ] ;  /* 0x00000000fffff984 */ /* 0x000fe20000000800 */
[----:B------:R-:W-:Y:S01]  /*8e40*/  @!PT LDS RZ, [RZ] ;  /* 0x00000000fffff984 */ /* 0x000fe20000000800 */
[----:B------:R-:W-:Y:S01]  /*8e50*/  @!PT LDS RZ, [RZ] ;  /* 0x00000000fffff984 */ /* 0x000fe20000000800 */
[----:B------:R2:W-:Y:S01]  /*8e60*/  @!P0 LDGSTS.E.BYPASS.LTC128B.128 [R207+0x100], [R2.64], !P4 ;  /* 0x0010000002cf8fae */ /* 0x0005e2000e101d48 */
[----:B------:R-:W-:Y:S02]  /*8e70*/  @!P0 SHF.L.U64.HI R0, R170, R171, c[0x0][0x20c] ;  /* 0x00008300aa008619 */ /* 0x000fe400000102ab */
[----:B------:R-:W-:Y:S02]  /*8e80*/  @!P0 IADD3 R170, P1, R172, R176, RZ ;  /* 0x000000b0acaa8210 */ /* 0x000fe40007f3e0ff */
[-C--:B------:R-:W-:Y:S01]  /*8e90*/  @!P0 IADD3.X R173, R3, R0.reuse, RZ, P2, !PT ;  /* 0x0000000003ad8210 */ /* 0x080fe200017fe4ff */
[C---:B------:R-:W-:Y:S04]  /*8ea0*/  HMMA.16816.F32 R48, R156.reuse, R174, R48 ;  /* 0x000000ae9c30723c */ /* 0x040fe80000001830 */
[----:B------:R3:W-:Y:S01]  /*8eb0*/  @!P0 LDGSTS.E.BYPASS.LTC128B.128 [R207+0x900], [R172.64], !P4 ;  /* 0x00900000accf8fae */ /* 0x0007e2000e101d48 */
[----:B------:R-:W-:Y:S02]  /*8ec0*/  @!P0 IADD3.X R171, R173, R0, RZ, P1, !PT ;  /* 0x00000000adab8210 */ /* 0x000fe40000ffe4ff */
[----:B------:R-:W-:Y:S01]  /*8ed0*/  @!P0 IADD3 R168, P2, R170, R176, RZ ;  /* 0x000000b0aaa88210 */ /* 0x000fe20007f5e0ff */
[-C--:B-1----:R-:W-:Y:S04]  /*8ee0*/  HMMA.16816.F32 R52, R156, R152.reuse, R52 ;  /* 0x000000989c34723c */ /* 0x082fe80000001834 */
[----:B------:R1:W-:Y:S01]  /*8ef0*/  @!P0 LDGSTS.E.BYPASS.LTC128B.128 [R207+0x1100], [R170.64], !P4 ;  /* 0x01100000aacf8fae */ /* 0x0003e2000e101d48 */
[----:B------:R-:W-:Y:S03]  /*8f00*/  @!P0 IADD3.X R169, R171, R0, RZ, P2, !PT ;  /* 0x00000000aba98210 */ /* 0x000fe600017fe4ff */
[C---:B------:R-:W-:Y:S04]  /*8f10*/  HMMA.16816.F32 R56, R164.reuse, R152, R56 ;  /* 0x00000098a438723c */ /* 0x040fe80000001838 */
[----:B------:R1:W-:Y:S01]  /*8f20*/  @!P0 LDGSTS.E.BYPASS.LTC128B.128 [R207+0x1900], [R168.64], !P4 ;  /* 0x01900000a8cf8fae */ /* 0x0003e2000e101d48 */
[----:B--2---:R-:W-:Y:S03]  /*8f30*/  @!P0 IADD3 R2, P1, R168, R176, RZ ;  /* 0x000000b0a8028210 */ /* 0x004fe60007f3e0ff */
[-C--:B------:R-:W-:Y:S04]  /*8f40*/  HMMA.16816.F32 R60, R164, R154.reuse, R60 ;  /* 0x0000009aa43c723c */ /* 0x080fe8000000183c */
[----:B------:R-:W-:Y:S04]  /*8f50*/  @!P0 IADD3.X R3, R169, R0, RZ, P1, !PT ;  /* 0x00000000a9038210 */ /* 0x000fe80000ffe4ff */
[C---:B------:R-:W-:Y:S01]  /*8f60*/  HMMA.16816.F32 R64, R156.reuse, R154, R64 ;  /* 0x0000009a9c40723c */ /* 0x040fe20000001840 */
[----:B------:R2:W-:Y:S03]  /*8f70*/  @!P0 LDGSTS.E.BYPASS.LTC128B.128 [R207+0x2100], [R2.64], !P4 ;  /* 0x0210000002cf8fae */ /* 0x0005e6000e101d48 */
[----:B------:R-:W-:Y:S04]  /*8f80*/  ISETP.GT.AND P0, PT, R205, R239, PT ;  /* 0x000000efcd00720c */ /* 0x000fe80003f04270 */
[-C--:B----4-:R-:W-:Y:S01]  /*8f90*/  HMMA.16816.F32 R68, R156, R160.reuse, R68 ;  /* 0x000000a09c44723c */ /* 0x090fe20000001844 */
[----:B---3--:R-:W-:Y:S07]  /*8fa0*/  LDSM.16.M88.4 R172, [R194] ;  /* 0x00000000c2ac783b */ /* 0x008fee0000000200 */
[C---:B------:R-:W-:Y:S01]  /*8fb0*/  HMMA.16816.F32 R72, R164.reuse, R160, R72 ;  /* 0x000000a0a448723c */ /* 0x040fe20000001848 */
[----:B-1----:R-:W1:Y:S07]  /*8fc0*/  LDSM.16.M88.4 R168, [R196] ;  /* 0x00000000c4a8783b */ /* 0x002e6e0000000200 */
[-C--:B------:R-:W-:Y:S01]  /*8fd0*/  HMMA.16816.F32 R76, R164, R162.reuse, R76 ;  /* 0x000000a2a44c723c */ /* 0x080fe2000000184c */
[----:B------:R-:W3:Y:S07]  /*8fe0*/  LDSM.16.M88.4 R176, [R196+0x2000] ;  /* 0x00200000c4b0783b */ /* 0x000eee0000000200 */
[----:B------:R-:W-:Y:S01]  /*8ff0*/  HMMA.16816.F32 R80, R156, R162, R80 ;  /* 0x000000a29c50723c */ /* 0x000fe20000001850 */
[----:B------:R-:W4:Y:S08]  /*9000*/  LDSM.16.M88.4 R180, [R194+0x800] ;  /* 0x00080000c2b4783b */ /* 0x000f300000000200 */
[----:B------:R-:W5:Y:S08]  /*9010*/  LDSM.16.M88.4 R152, [R194+0x1000] ;  /* 0x00100000c298783b */ /* 0x000f700000000200 */
[----:B------:R-:W2:Y:S01]  /*9020*/  LDSM.16.M88.4 R164, [R194+0x1800] ;  /* 0x00180000c2a4783b */ /* 0x000ea20000000200 */
[-C--:B-1----:R-:W-:Y:S07]  /*9030*/  HMMA.16816.F32 R4, R168, R172.reuse, R4 ;  /* 0x000000aca804723c */ /* 0x082fee0000001804 */
[----:B------:R-:W1:Y:S01]  /*9040*/  LDSM.16.M88.4 R184, [R194+0x2000] ;  /* 0x00200000c2b8783b */ /* 0x000e620000000200 */
[C---:B---3--:R-:W-:Y:S07]  /*9050*/  HMMA.16816.F32 R8, R176.reuse, R172, R8 ;  /* 0x000000acb008723c */ /* 0x048fee0000001808 */
[----:B------:R-:W-:Y:S01]  /*9060*/  LDSM.16.M88.4 R156, [R197] ;  /* 0x00000000c59c783b */ /* 0x000fe20000000200 */
[-C--:B------:R-:W-:Y:S07]  /*9070*/  HMMA.16816.F32 R12, R176, R174.reuse, R12 ;  /* 0x000000aeb00c723c */ /* 0x080fee000000180c */
[----:B------:R-:W3:Y:S01]  /*9080*/  LDSM.16.M88.4 R160, [R191] ;  /* 0x00000000bfa0783b */ /* 0x000ee20000000200 */
[C---:B------:R-:W-:Y:S07]  /*9090*/  HMMA.16816.F32 R16, R168.reuse, R174, R16 ;  /* 0x000000aea810723c */ /* 0x040fee0000001810 */
[----:B------:R-:W1:Y:S01]  /*90a0*/  LDSM.16.M88.4 R172, [R197+0x2000] ;  /* 0x00200000c5ac783b */ /* 0x000e620000000200 */
[-C--:B----4-:R-:W-:Y:S07]  /*90b0*/  HMMA.16816.F32 R20, R168, R180.reuse, R20 ;  /* 0x000000b4a814723c */ /* 0x090fee0000001814 */
[----:B------:R-:W0:Y:S01]  /*90c0*/  LDGDEPBAR ;  /* 0x00000000000079af */ /* 0x000e220000000000 */
[C---:B------:R-:W-:Y:S08]  /*90d0*/  HMMA.16816.F32 R24, R176.reuse, R180, R24 ;  /* 0x000000b4b018723c */ /* 0x040ff00000001818 */
[-C--:B------:R-:W-:Y:S08]  /*90e0*/  HMMA.16816.F32 R28, R176, R182.reuse, R28 ;  /* 0x000000b6b01c723c */ /* 0x080ff0000000181c */
[C---:B------:R-:W-:Y:S08]  /*90f0*/  HMMA.16816.F32 R32, R168.reuse, R182, R32 ;  /* 0x000000b6a820723c */ /* 0x040ff00000001820 */
[-C--:B-----5:R-:W-:Y:S08]  /*9100*/  HMMA.16816.F32 R36, R168, R152.reuse, R36 ;  /* 0x00000098a824723c */ /* 0x0a0ff00000001824 */
[C---:B------:R-:W-:Y:S08]  /*9110*/  HMMA.16816.F32 R40, R176.reuse, R152, R40 ;  /* 0x00000098b028723c */ /* 0x040ff00000001828 */
[-C--:B------:R-:W-:Y:S08]  /*9120*/  HMMA.16816.F32 R44, R176, R154.reuse, R44 ;  /* 0x0000009ab02c723c */ /* 0x080ff0000000182c */
[C---:B------:R-:W-:Y:S08]  /*9130*/  HMMA.16816.F32 R48, R168.reuse, R154, R48 ;  /* 0x0000009aa830723c */ /* 0x040ff00000001830 */
[-C--:B--2---:R-:W-:Y:S08]  /*9140*/  HMMA.16816.F32 R52, R168, R164.reuse, R52 ;  /* 0x000000a4a834723c */ /* 0x084ff00000001834 */
[C---:B------:R-:W-:Y:S08]  /*9150*/  HMMA.16816.F32 R56, R176.reuse, R164, R56 ;  /* 0x000000a4b038723c */ /* 0x040ff00000001838 */
[-C--:B------:R-:W-:Y:S08]  /*9160*/  HMMA.16816.F32 R60, R176, R166.reuse, R60 ;  /* 0x000000a6b03c723c */ /* 0x080ff0000000183c */
[C---:B------:R-:W-:Y:S08]  /*9170*/  HMMA.16816.F32 R64, R168.reuse, R166, R64 ;  /* 0x000000a6a840723c */ /* 0x040ff00000001840 */
[-C--:B-1----:R-:W-:Y:S08]  /*9180*/  HMMA.16816.F32 R68, R168, R184.reuse, R68 ;  /* 0x000000b8a844723c */ /* 0x082ff00000001844 */
[C---:B------:R-:W-:Y:S08]  /*9190*/  HMMA.16816.F32 R72, R176.reuse, R184, R72 ;  /* 0x000000b8b048723c */ /* 0x040ff00000001848 */
[-C--:B------:R-:W-:Y:S08]  /*91a0*/  HMMA.16816.F32 R76, R176, R186.reuse, R76 ;  /* 0x000000bab04c723c */ /* 0x080ff0000000184c */
[----:B------:R-:W-:Y:S08]  /*91b0*/  HMMA.16816.F32 R80, R168, R186, R80 ;  /* 0x000000baa850723c */ /* 0x000ff00000001850 */
[-C--:B---3--:R-:W-:Y:S08]  /*91c0*/  HMMA.16816.F32 R4, R156, R160.reuse, R4 ;  /* 0x000000a09c04723c */ /* 0x088ff00000001804 */
[C---:B------:R-:W-:Y:S08]  /*91d0*/  HMMA.16816.F32 R8, R172.reuse, R160, R8 ;  /* 0x000000a0ac08723c */ /* 0x040ff00000001808 */
[-C--:B------:R-:W-:Y:S08]  /*91e0*/  HMMA.16816.F32 R12, R172, R162.reuse, R12 ;  /* 0x000000a2ac0c723c */ /* 0x080ff0000000180c */
[----:B------:R-:W-:Y:S01]  /*91f0*/  FMUL.FTZ R0, R4, c[0x0][0x320] ;  /* 0x0000c80004007a20 */ /* 0x000fe20000410000 */
[C---:B------:R-:W-:Y:S03]  /*9200*/  HMMA.16816.F32 R16, R156.reuse, R162, R16 ;  /* 0x000000a29c10723c */ /* 0x040fe60000001810 */
[----:B------:R1:W2:Y:S04]  /*9210*/  MUFU.TANH R183, R0 ;  /* 0x0000000000b77308 */ /* 0x0002a80000002400 */
[----:B------:R-:W-:Y:S02]  /*9220*/  FMUL.FTZ R3, R10, c[0x0][0x320] ;  /* 0x0000c8000a037a20 */ /* 0x000fe40000410000 */
[----:B------:R-:W-:Y:S04]  /*9230*/  FMUL.FTZ R2, R11, c[0x0][0x320] ;  /* 0x0000c8000b027a20 */ /* 0x000fe80000410000 */
[----:B------:R-:W3:Y:S10]  /*9240*/  MUFU.TANH R224, R2 ;  /* 0x0000000200e07308 */ /* 0x000ef40000002400 */
[----:B------:R-:W4:Y:S01]  /*9250*/  MUFU.TANH R225, R3 ;  /* 0x0000000300e17308 */ /* 0x000f220000002400 */
[----:B-1----:R-:W-:Y:S09]  /*9260*/  FMUL.FTZ R0, R5, c[0x0][0x320] ;  /* 0x0000c80005007a20 */ /* 0x002ff20000410000 */
[----:B------:R1:W1:Y:S02]  /*9270*/  MUFU.TANH R171, R0 ;  /* 0x0000000000ab7308 */ /* 0x0002640000002400 */
[----:B-1----:R-:W-:Y:S08]  /*9280*/  FMUL.FTZ R0, R6, c[0x0][0x320] ;  /* 0x0000c80006007a20 */ /* 0x002ff00000410000 */
[----:B------:R1:W1:Y:S02]  /*9290*/  MUFU.TANH R218, R0 ;  /* 0x0000000000da7308 */ /* 0x0002640000002400 */
[----:B-1----:R-:W-:Y:S02]  /*92a0*/  FMUL.FTZ R0, R7, c[0x0][0x320] ;  /* 0x0000c80007007a20 */ /* 0x002fe40000410000 */
[----:B------:R-:W1:Y:S06]  /*92b0*/  LDSM.16.M88.4 R4, [R191+0x800] ;  /* 0x00080000bf04783b */ /* 0x000e6c0000000200 */
[----:B------:R5:W1:Y:S02]  /*92c0*/  MUFU.TANH R208, R0 ;  /* 0x0000000000d07308 */ /* 0x000a640000002400 */
[----:B-----5:R-:W-:Y:S08]  /*92d0*/  FMUL.FTZ R0, R8, c[0x0][0x320] ;  /* 0x0000c80008007a20 */ /* 0x020ff00000410000 */
[----:B------:R5:W2:Y:S01]  /*92e0*/  MUFU.TANH R223, R0 ;  /* 0x0000000000df7308 */ /* 0x000aa20000002400 */
[-C--:B-1----:R-:W-:Y:S08]  /*92f0*/  HMMA.16816.F32 R20, R156, R4.reuse, R20 ;  /* 0x000000049c14723c */ /* 0x082ff00000001814 */
[C---:B------:R-:W-:Y:S04]  /*9300*/  HMMA.16816.F32 R24, R172.reuse, R4, R24 ;  /* 0x00000004ac18723c */ /* 0x040fe80000001818 */
[----:B-----5:R-:W-:Y:S02]  /*9310*/  FMUL.FTZ R0, R9, c[0x0][0x320] ;  /* 0x0000c80009007a20 */ /* 0x020fe40000410000 */
[----:B------:R-:W1:Y:S02]  /*9320*/  LDSM.16.M88.4 R8, [R191+0x1000] ;  /* 0x00100000bf08783b */ /* 0x000e640000000200 */
[-C--:B------:R-:W-:Y:S01]  /*9330*/  HMMA.16816.F32 R28, R172, R6.reuse, R28 ;  /* 0x00000006ac1c723c */ /* 0x080fe2000000181c */
[----:B------:R5:W1:Y:S07]  /*9340*/  MUFU.TANH R219, R0 ;  /* 0x0000000000db7308 */ /* 0x000a6e0000002400 */
[C---:B------:R-:W-:Y:S01]  /*9350*/  HMMA.16816.F32 R32, R156.reuse, R6, R32 ;  /* 0x000000069c20723c */ /* 0x040fe20000001820 */
[----:B------:R-:W2:Y:S07]  /*9360*/  LDSM.16.M88.4 R4, [R191+0x1800] ;  /* 0x00180000bf04783b */ /* 0x000eae0000000200 */
[----:B------:R-:W-:Y:S04]  /*9370*/  FMUL.FTZ R3, R26, c[0x0][0x320] ;  /* 0x0000c8001a037a20 */ /* 0x000fe80000410000 */
[----:B------:R-:W-:Y:S01]  /*9380*/  FMUL.FTZ R2, R27, c[0x0][0x320] ;  /* 0x0000c8001b027a20 */ /* 0x000fe20000410000 */
[----:B------:R-:W2:Y:S01]  /*9390*/  MUFU.TANH R212, R3 ;  /* 0x0000000300d47308 */ /* 0x000ea20000002400 */
[----:B-----5:R-:W-:Y:S09]  /*93a0*/  FMUL.FTZ R0, R12, c[0x0][0x320] ;  /* 0x0000c8000c007a20 */ /* 0x020ff20000410000 */
[----:B------:R5:W2:Y:S10]  /*93b0*/  MUFU.TANH R216, R0 ;  /* 0x0000000000d87308 */ /* 0x000ab40000002400 */
[----:B------:R2:W2:Y:S01]  /*93c0*/  MUFU.TANH R211, R2 ;  /* 0x0000000200d37308 */ /* 0x0004a20000002400 */
[-C--:B-1----:R-:W-:Y:S08]  /*93d0*/  HMMA.16816.F32 R36, R156, R8.reuse, R36 ;  /* 0x000000089c24723c */ /* 0x082ff00000001824 */
[C---:B------:R-:W-:Y:S04]  /*93e0*/  HMMA.16816.F32 R40, R172.reuse, R8, R40 ;  /* 0x00000008ac28723c */ /* 0x040fe80000001828 */
[----:B-----5:R-:W-:Y:S04]  /*93f0*/  FMUL.FTZ R0, R13, c[0x0][0x320] ;  /* 0x0000c8000d007a20 */ /* 0x020fe80000410000 */
[-C--:B------:R-:W-:Y:S01]  /*9400*/  HMMA.16816.F32 R44, R172, R10.reuse, R44 ;  /* 0x0000000aac2c723c */ /* 0x080fe2000000182c */
[----:B------:R1:W1:Y:S07]  /*9410*/  MUFU.TANH R214, R0 ;  /* 0x0000000000d67308 */ /* 0x00026e0000002400 */
[C---:B------:R-:W-:Y:S01]  /*9420*/  HMMA.16816.F32 R48, R156.reuse, R10, R48 ;  /* 0x0000000a9c30723c */ /* 0x040fe20000001830 */
[----:B------:R-:W5:Y:S01]  /*9430*/  LDSM.16.M88.4 R8, [R191+0x2000] ;  /* 0x00200000bf08783b */ /* 0x000f620000000200 */
[----:B------:R-:W-:Y:S06]  /*9440*/  DEPBAR.LE SB0, 0x0 ;  /* 0x000080000000791a */ /* 0x000fec0000000000 */
[-C--:B--2---:R-:W-:Y:S01]  /*9450*/  HMMA.16816.F32 R52, R156, R4.reuse, R52 ;  /* 0x000000049c34723c */ /* 0x084fe20000001834 */
[----:B------:R-:W-:Y:S04]  /*9460*/  BAR.SYNC.DEFER_BLOCKING 0x0 ;  /* 0x0000000000007b1d */ /* 0x000fe80000010000 */
[----:B------:R-:W-:Y:S02]  /*9470*/  FMUL.FTZ R3, R42, c[0x0][0x320] ;  /* 0x0000c8002a037a20 */ /* 0x000fe40000410000 */
[----:B------:R-:W-:Y:S01]  /*9480*/  FMUL.FTZ R2, R43, c[0x0][0x320] ;  /* 0x0000c8002b027a20 */ /* 0x000fe20000410000 */
[C---:B------:R-:W-:Y:S01]  /*9490*/  HMMA.16816.F32 R56, R172.reuse, R4, R56 ;  /* 0x00000004ac38723c */ /* 0x040fe20000001838 */
[----:B------:R2:W2:Y:S03]  /*94a0*/  MUFU.TANH R177, R3 ;  /* 0x0000000300b17308 */ /* 0x0004a60000002400 */
[----:B-1----:R-:W-:Y:S03]  /*94b0*/  FMUL.FTZ R0, R14, c[0x0][0x320] ;  /* 0x0000c8000e007a20 */ /* 0x002fe60000410000 */
[----:B------:R-:W-:Y:S01]  /*94c0*/  @P0 MOV R5, R209 ;  /* 0x000000d100050202 */ /* 0x000fe20000000f00 */
[-C--:B------:R-:W-:Y:S01]  /*94d0*/  HMMA.16816.F32 R60, R172, R6.reuse, R60 ;  /* 0x00000006ac3c723c */ /* 0x080fe2000000183c */
[----:B------:R-:W-:Y:S02]  /*94e0*/  MOV R209, c[0x0][0x2c4] ;  /* 0x0000b10000d17a02 */ /* 0x000fe40000000f00 */
[----:B------:R1:W1:Y:S02]  /*94f0*/  MUFU.TANH R222, R0 ;  /* 0x0000000000de7308 */ /* 0x0002640000002400 */
[----:B------:R-:W-:Y:S03]  /*9500*/  ISETP.NE.AND P3, PT, R209, 0x1, PT ;  /* 0x00000001d100780c */ /* 0x000fe60003f65270 */
[C---:B------:R-:W-:Y:S05]  /*9510*/  HMMA.16816.F32 R64, R156.reuse, R6, R64 ;  /* 0x000000069c40723c */ /* 0x040fea0000001840 */
[----:B------:R3:W3:Y:S02]  /*9520*/  MUFU.TANH R176, R2 ;  /* 0x0000000200b07308 */ /* 0x0006e40000002400 */
[----:B------:R-:W-:Y:S01]  /*9530*/  @P0 MOV R7, c[0x0][0x1e0] ;  /* 0x0000780000070a02 */ /* 0x000fe20000000f00 */
[-C--:B-----5:R-:W-:Y:S04]  /*9540*/  HMMA.16816.F32 R68, R156, R8.reuse, R68 ;  /* 0x000000089c44723c */ /* 0x0a0fe80000001844 */
[----:B--2---:R-:W-:Y:S01]  /*9550*/  FMUL.FTZ R3, R58, c[0x0][0x320] ;  /* 0x0000c8003a037a20 */ /* 0x004fe20000410000 */
[----:B------:R-:W-:Y:S03]  /*9560*/  MOV R58, c[0x0][0x32c] ;  /* 0x0000cb00003a7a02 */ /* 0x000fe60000000f00 */
[C---:B------:R-:W-:Y:S04]  /*9570*/  HMMA.16816.F32 R72, R172.reuse, R8, R72 ;  /* 0x00000008ac48723c */ /* 0x040fe80000001848 */
[----:B-1----:R-:W-:Y:S01]  /*9580*/  FMUL.FTZ R0, R15, c[0x0][0x320] ;  /* 0x0000c8000f007a20 */ /* 0x002fe20000410000 */
[----:B------:R-:W-:Y:S03]  /*9590*/  ISETP.GE.AND P5, PT, R58, 0x1, PT ;  /* 0x000000013a00780c */ /* 0x000fe60003fa6270 */
[----:B------:R1:W2:Y:S01]  /*95a0*/  MUFU.TANH R221, R0 ;  /* 0x0000000000dd7308 */ /* 0x0002a20000002400 */
[-C--:B------:R-:W-:Y:S03]  /*95b0*/  HMMA.16816.F32 R76, R172, R10.reuse, R76 ;  /* 0x0000000aac4c723c */ /* 0x080fe6000000184c */
[----:B---3--:R-:W-:Y:S05]  /*95c0*/  FMUL.FTZ R2, R59, c[0x0][0x320] ;  /* 0x0000c8003b027a20 */ /* 0x008fea0000410000 */
[----:B------:R-:W-:Y:S04]  /*95d0*/  HMMA.16816.F32 R80, R156, R10, R80 ;  /* 0x0000000a9c50723c */ /* 0x000fe80000001850 */
[----:B-1----:R-:W-:-:S12]  /*95e0*/  FMUL.FTZ R0, R16, c[0x0][0x320] ;  /* 0x0000c80010007a20 */ /* 0x002fd80000410000 */
[----:B------:R-:W-:Y:S01]  /*95f0*/  FMUL.FTZ R6, R79, c[0x0][0x320] ;  /* 0x0000c8004f067a20 */ /* 0x000fe20000410000 */
[----:B------:R1:W3:Y:S07]  /*9600*/  MUFU.TANH R15, R0 ;  /* 0x00000000000f7308 */ /* 0x0002ee0000002400 */
[----:B------:R-:W-:Y:S06]  /*9610*/  FMUL.FTZ R11, R80, c[0x0][0x320] ;  /* 0x0000c800500b7a20 */ /* 0x000fec0000410000 */
[----:B------:R-:W2:Y:S01]  /*9620*/  MUFU.TANH R11, R11 ;  /* 0x0000000b000b7308 */ /* 0x000ea20000002400 */
[----:B-1----:R-:W-:Y:S09]  /*9630*/  FMUL.FTZ R0, R17, c[0x0][0x320] ;  /* 0x0000c80011007a20 */ /* 0x002ff20000410000 */
[----:B------:R1:W1:Y:S02]  /*9640*/  MUFU.TANH R168, R0 ;  /* 0x0000000000a87308 */ /* 0x0002640000002400 */
[----:B-1----:R-:W-:Y:S08]  /*9650*/  FMUL.FTZ R0, R18, c[0x0][0x320] ;  /* 0x0000c80012007a20 */ /* 0x002ff00000410000 */
        /* <DEDUP_REMOVED lines=60> */
[----:B------:R1:W1:Y:S10]  /*9a20*/  MUFU.TANH R52, R2 ;  /* 0x0000000200347308 */ /* 0x0002740000002400 */
[----:B------:R5:W2:Y:S01]  /*9a30*/  MUFU.TANH R30, R0 ;  /* 0x00000000001e7308 */ /* 0x000aa20000002400 */
[----:B-1----:R-:W-:Y:S09]  /*9a40*/  FMUL.FTZ R2, R75, c[0x0][0x320] ;  /* 0x0000c8004b027a20 */ /* 0x002ff20000410000 */
[----:B------:R-:W1:Y:S01]  /*9a50*/  MUFU.TANH R59, R2 ;  /* 0x00000002003b7308 */ /* 0x000e620000002400 */
[----:B-----5:R-:W-:Y:S09]  /*9a60*/  FMUL.FTZ R0, R53, c[0x0][0x320] ;  /* 0x0000c80035007a20 */ /* 0x020ff20000410000 */
[----:B------:R5:W1:Y:S10]  /*9a70*/  MUFU.TANH R25, R0 ;  /* 0x0000000000197308 */ /* 0x000a740000002400 */
[----:B------:R1:W1:Y:S01]  /*9a80*/  MUFU.TANH R53, R3 ;  /* 0x0000000300357308 */ /* 0x0002620000002400 */
[----:B-----5:R-:W-:Y:S09]  /*9a90*/  FMUL.FTZ R0, R54, c[0x0][0x320] ;  /* 0x0000c80036007a20 */ /* 0x020ff20000410000 */
[----:B------:R5:W2:Y:S01]  /*9aa0*/  MUFU.TANH R39, R0 ;  /* 0x0000000000277308 */ /* 0x000aa20000002400 */
[----:B-1----:R-:W-:Y:S09]  /*9ab0*/  FMUL.FTZ R3, R76, c[0x0][0x320] ;  /* 0x0000c8004c037a20 */ /* 0x002ff20000410000 */
[----:B------:R-:W1:Y:S01]  /*9ac0*/  MUFU.TANH R22, R3 ;  /* 0x0000000300167308 */ /* 0x000e620000002400 */
[----:B-----5:R-:W-:Y:S09]  /*9ad0*/  FMUL.FTZ R0, R55, c[0x0][0x320] ;  /* 0x0000c80037007a20 */ /* 0x020ff20000410000 */
[----:B------:R5:W1:Y:S02]  /*9ae0*/  MUFU.TANH R35, R0 ;  /* 0x0000000000237308 */ /* 0x000a640000002400 */
[----:B-----5:R-:W-:Y:S02]  /*9af0*/  FMUL.FTZ R0, R56, c[0x0][0x320] ;  /* 0x0000c80038007a20 */ /* 0x020fe40000410000 */
[----:B------:R-:W5:Y:S06]  /*9b00*/  LDL R56, [R1] ;  /* 0x0000000001387983 */ /* 0x000f6c0000100800 */
[----:B------:R1:W1:Y:S02]  /*9b10*/  MUFU.TANH R51, R0 ;  /* 0x0000000000337308 */ /* 0x0002640000002400 */
[----:B-1----:R-:W-:Y:S08]  /*9b20*/  FMUL.FTZ R0, R57, c[0x0][0x320] ;  /* 0x0000c80039007a20 */ /* 0x002ff00000410000 */
[----:B------:R-:W1:Y:S10]  /*9b30*/  MUFU.TANH R57, R6 ;  /* 0x0000000600397308 */ /* 0x000e740000002400 */
        /* <DEDUP_REMOVED lines=31> */
[----:B-1----:R-:W-:Y:S04]  /*9d30*/  @P0 IADD3 R0, R205, -0x1, RZ ;  /* 0xffffffffcd000810 */ /* 0x002fe80007ffe0ff */
[----:B------:R-:W-:Y:S05]  /*9d40*/  @P0 SHF.R.S32.HI R2, RZ, 0x1f, R0 ;  /* 0x0000001fff020819 */ /* 0x000fea0000011400 */
[----:B------:R-:W-:Y:S04]  /*9d50*/  @P0 IMAD R2, R2, c[0x0][0x1e0], RZ ;  /* 0x0000780002020a24 */ /* 0x000fe800078e02ff */
[C---:B------:R-:W-:Y:S02]  /*9d60*/  @P0 IMAD R4, R0.reuse, c[0x0][0x1e4], R2 ;  /* 0x0000790000040a24 */ /* 0x040fe400078e0202 */
[----:B------:R-:W-:Y:S04]  /*9d70*/  @P0 IMAD.WIDE.U32 R2, R0, c[0x0][0x1e0], RZ ;  /* 0x0000780000020a25 */ /* 0x000fe800078e00ff */
[----:B------:R-:W-:Y:S04]  /*9d80*/  FMUL.FTZ R0, R77, c[0x0][0x320] ;  /* 0x0000c8004d007a20 */ /* 0x000fe80000410000 */
[----:B------:R1:W1:Y:S02]  /*9d90*/  MUFU.TANH R21, R0 ;  /* 0x0000000000157308 */ /* 0x0002640000002400 */
[----:B-1----:R-:W-:Y:S01]  /*9da0*/  @P0 IADD3 R0, R3, R4, RZ ;  /* 0x0000000403000210 */ /* 0x002fe20007ffe0ff */
[----:B------:R-:W-:Y:S01]  /*9db0*/  FMUL.FTZ R3, R78, c[0x0][0x320] ;  /* 0x0000c8004e037a20 */ /* 0x000fe20000410000 */
[----:B------:R-:W-:Y:S06]  /*9dc0*/  @P0 MOV R4, R226 ;  /* 0x000000e200040202 */ /* 0x000fec0000000f00 */
[----:B------:R1:W1:Y:S01]  /*9dd0*/  MUFU.TANH R55, R3 ;  /* 0x0000000300377308 */ /* 0x0002620000002400 */
[----:B------:R-:W-:Y:S02]  /*9de0*/  @P0 IMAD R0, R0, 0x50, RZ ;  /* 0x0000005000000824 */ /* 0x000fe400078e02ff */
[----:B------:R-:W-:Y:S05]  /*9df0*/  @P0 IMAD.WIDE.U32 R4, R2, 0x50, R4 ;  /* 0x0000005002040825 */ /* 0x000fea00078e0004 */
[----:B------:R-:W-:Y:S02]  /*9e00*/  @P0 LEA R2, P1, R4, c[0x0][0x1c8], 0x1 ;  /* 0x0000720004020a11 */ /* 0x000fe400078208ff */
[----:B------:R-:W-:Y:S02]  /*9e10*/  @P0 IADD3 R0, R5, R0, RZ ;  /* 0x0000000005000210 */ /* 0x000fe40007ffe0ff */
[----:B------:R-:W-:Y:S05]  /*9e20*/  IADD3 R5, R210, R213, RZ ;  /* 0x000000d5d2057210 */ /* 0x000fea0007ffe0ff */
[----:B------:R-:W-:Y:S05]  /*9e30*/  @P3 IMAD.HI.U32 R6, R5, c[0x0][0x2c8], RZ ;  /* 0x0000b20005063a27 */ /* 0x000fea00078e00ff */
[----:B------:R-:W-:Y:S02]  /*9e40*/  @P3 SHF.R.U32.HI R5, RZ, c[0x0][0x2cc], R6 ;  /* 0x0000b300ff053a19 */ /* 0x000fe40000011606 */
[----:B-1----:R-:W-:Y:S02]  /*9e50*/  @P0 LEA.HI.X R3, R4, c[0x0][0x1cc], R0, 0x1, P1 ;  /* 0x0000730004030a11 */ /* 0x002fe400008f0c00 */
[----:B------:R-:W-:Y:S02]  /*9e60*/  @P0 MOV R0, 0x5 ;  /* 0x0000000500000802 */ /* 0x000fe40000000f00 */
[C---:B------:R-:W-:Y:S01]  /*9e70*/  @P0 SHF.L.U32 R4, R7.reuse, 0x5, RZ ;  /* 0x0000000507040819 */ /* 0x040fe200000006ff */
[----:B------:R-:W-:Y:S01]  /*9e80*/  @!PT LDS RZ, [RZ] ;  /* 0x00000000fffff984 */ /* 0x000fe20000000800 */
[----:B------:R-:W-:Y:S01]  /*9e90*/  @!PT LDS RZ, [RZ] ;  /* 0x00000000fffff984 */ /* 0x000fe20000000800 */
[----:B------:R-:W-:Y:S01]  /*9ea0*/  @!PT LDS RZ, [RZ] ;  /* 0x00000000fffff984 */ /* 0x000fe20000000800 */
[----:B------:R1:W-:Y:S01]  /*9eb0*/  @P0 LDGSTS.E.BYPASS.LTC128B.128 [R207+0x2900], [R2.64], !P4 ;  /* 0x0290000002cf0fae */ /* 0x0003e2000e101d48 */
[----:B------:R-:W-:Y:S01]  /*9ec0*/  @P0 SHF.L.U64.HI R0, R7, R0, c[0x0][0x1e4] ;  /* 0x0000790007000619 */ /* 0x000fe20000010200 */
[----:B------:R-:W-:Y:S01]  /*9ed0*/  FMUL.FTZ R7, R81, c[0x0][0x320] ;  /* 0x0000c80051077a20 */ /* 0x000fe20000410000 */
[-C--:B------:R-:W-:Y:S03]  /*9ee0*/  @P0 IADD3 R8, P1, R2, R4.reuse, RZ ;  /* 0x0000000402080210 */ /* 0x080fe60007f3e0ff */
[----:B------:R2:W2:Y:S01]  /*9ef0*/  MUFU.TANH R10, R7 ;  /* 0x00000007000a7308 */ /* 0x0004a20000002400 */
[----:B------:R-:W-:Y:S02]  /*9f00*/  @P0 IADD3.X R9, R0, R3, RZ, P1, !PT ;  /* 0x0000000300090210 */ /* 0x000fe40000ffe4ff */
[-C--:B------:R-:W-:Y:S03]  /*9f10*/  @P0 IADD3 R6, P3, R8, R4.reuse, RZ ;  /* 0x0000000408060210 */ /* 0x080fe60007f7e0ff */
[----:B------:R3:W-:Y:S01]  /*9f20*/  @P0 LDGSTS.E.BYPASS.LTC128B.128 [R207+0x3100], [R8.64], !P4 ;  /* 0x0310000008cf0fae */ /* 0x0007e2000e101d48 */
[----:B-1----:R-:W-:Y:S02]  /*9f30*/  @P0 IADD3 R2, P2, R6, R4, RZ ;  /* 0x0000000406020210 */ /* 0x002fe40007f5e0ff */
[-C--:B--2---:R-:W-:Y:S04]  /*9f40*/  @P0 IADD3.X R7, R9, R0.reuse, RZ, P3, !PT ;  /* 0x0000000009070210 */ /* 0x084fe80001ffe4ff */
[----:B------:R-:W-:Y:S01]  /*9f50*/  @P0 IADD3.X R3, R7, R0, RZ, P2, !PT ;  /* 0x0000000007030210 */ /* 0x000fe200017fe4ff */
[----:B------:R1:W-:Y:S01]  /*9f60*/  @P0 LDGSTS.E.BYPASS.LTC128B.128 [R207+0x3900], [R6.64], !P4 ;  /* 0x0390000006cf0fae */ /* 0x0003e2000e101d48 */
[----:B---3--:R-:W-:Y:S01]  /*9f70*/  @P0 IADD3 R8, P1, R2, R4, RZ ;  /* 0x0000000402080210 */ /* 0x008fe20007f3e0ff */
[----:B------:R-:W-:Y:S06]  /*9f80*/  FMUL.FTZ R4, R82, c[0x0][0x320] ;  /* 0x0000c80052047a20 */ /* 0x000fec0000410000 */
[----:B------:R2:W-:Y:S01]  /*9f90*/  @P0 LDGSTS.E.BYPASS.LTC128B.128 [R207+0x4100], [R2.64], !P4 ;  /* 0x0410000002cf0fae */ /* 0x0005e2000e101d48 */
[----:B------:R-:W-:Y:S01]  /*9fa0*/  @P0 IADD3.X R9, R3, R0, RZ, P1, !PT ;  /* 0x0000000003090210 */ /* 0x000fe20000ffe4ff */
[----:B------:R3:W1:Y:S01]  /*9fb0*/  MUFU.TANH R12, R4 ;  /* 0x00000004000c7308 */ /* 0x0006620000002400 */
[----:B------:R-:W-:Y:S05]  /*9fc0*/  IMAD R0, R205, -0x50, RZ ;  /* 0xffffffb0cd007824 */ /* 0x000fea00078e02ff */
[----:B------:R1:W-:Y:S08]  /*9fd0*/  @P0 LDGSTS.E.BYPASS.LTC128B.128 [R207+0x4900], [R8.64], !P4 ;  /* 0x0490000008cf0fae */ /* 0x0003f0000e101d48 */
[----:B------:R-:W0:Y:S08]  /*9fe0*/  LDGDEPBAR ;  /* 0x00000000000079af */ /* 0x000e300000000000 */
[----:B---3--:R-:W3:Y:S01]  /*9ff0*/  SHFL.IDX PT, R4, R5, RZ, 0x1c1f ;  /* 0x001c1fff05047589 */ /* 0x008ee200000e0000 */
[----:B--2---:R-:W-:Y:S04]  /*a000*/  FMUL.FTZ R2, R83, c[0x0][0x320] ;  /* 0x0000c80053027a20 */ /* 0x004fe80000410000 */
[----:B-1----:R5:W1:Y:S02]  /*a010*/  MUFU.TANH R9, R2 ;  /* 0x0000000200097308 */ /* 0x002a640000002400 */
[----:B-----5:R-:W-:Y:S04]  /*a020*/  IADD3 R2, -R56, 0x1, R0 ;  /* 0x0000000138027810 */ /* 0x020fe80007ffe100 */
[----:B------:R-:W-:Y:S04]  /*a030*/  IADD3 R2, -R243, R2, R244 ;  /* 0x00000002f3027210 */ /* 0x000fe80007ffe1f4 */
[C---:B------:R-:W-:Y:S02]  /*a040*/  IADD3 R6, R2.reuse, c[0x0][0x328], RZ ;  /* 0x0000ca0002067a10 */ /* 0x040fe40007ffe0ff */
[----:B------:R-:W-:Y:S02]  /*a050*/  IADD3 R7, R2, UR4, RZ ;  /* 0x0000000402077c10 */ /* 0x000fe4000fffe0ff */
[----:B---3--:R-:W-:Y:S02]  /*a060*/  IADD3 R3, R6, R4, RZ ;  /* 0x0000000406037210 */ /* 0x008fe40007ffe0ff */
[----:B------:R-:W-:Y:S01]  /*a070*/  IADD3 R2, R4, R7, RZ ;  /* 0x0000000704027210 */ /* 0x000fe20007ffe0ff */
[----:B------:R-:W-:-:S05]  /*a080*/  @!P5 BRA `(.L_x_608) ;  /* 0x000001500000d947 */ /* 0x000fca0003800000 */
[----:B-1--4-:R-:W-:Y:S01]  /*a090*/  IADD3 R4, -R243, R244, R4 ;  /* 0x000000f4f3047210 */ /* 0x012fe20007ffe104 */
[----:B------:R-:W-:Y:S03]  /*a0a0*/  BSSY B0, `(.L_x_609) ;  /* 0x000000e000007945 */ /* 0x000fe60003800000 */
[----:B------:R-:W-:-:S13]  /*a0b0*/  ISETP.GT.AND P0, PT, R4, -0x1, PT ;  /* 0xffffffff0400780c */ /* 0x000fda0003f04270 */
[----:B------:R-:W-:-:S05]  /*a0c0*/  @P0 BRA `(.L_x_610) ;  /* 0x0000007000000947 */ /* 0x000fca0003800000 */
[----:B------:R-:W-:Y:S01]  /*a0d0*/  LOP3.LUT R4, RZ, R4, RZ, 0x33, !PT ;  /* 0x00000004ff047212 */ /* 0x000fe200078e33ff */
[----:B------:R-:W-:Y:S05]  /*a0e0*/  IMAD.MOV.U32 R8, RZ, RZ, c[0x0][0x32c] ;  /* 0x0000cb00ff087624 */ /* 0x000fea00078e00ff */
[----:B------:R-:W-:-:S13]  /*a0f0*/  ISETP.NE.AND P0, PT, R8, 0x1, PT ;  /* 0x000000010800780c */ /* 0x000fda0003f05270 */
[----:B------:R-:W-:Y:S05]  /*a100*/  @P0 IMAD.HI.U32 R8, R4, c[0x0][0x330], RZ ;  /* 0x0000cc0004080a27 */ /* 0x000fea00078e00ff */
[----:B------:R-:W-:Y:S04]  /*a110*/  @P0 SHF.R.U32.HI R4, RZ, c[0x0][0x334], R8 ;  /* 0x0000cd00ff040a19 */ /* 0x000fe80000011608 */
[----:B------:R-:W-:Y:S01]  /*a120*/  LOP3.LUT R4, RZ, R4, RZ, 0x33, !PT ;  /* 0x00000004ff047212 */ /* 0x000fe200078e33ff */
[----:B------:R-:W-:-:S05]  /*a130*/  BRA `(.L_x_611) ;  /* 0x0000004000007947 */ /* 0x000fca0003800000 */
.L_x_610:
[----:B------:R-:W-:Y:S04]  /*a140*/  MOV R8, c[0x0][0x32c] ;  /* 0x0000cb0000087a02 */ /* 0x000fe80000000f00 */
[----:B------:R-:W-:-:S13]  /*a150*/  ISETP.NE.AND P0, PT, R8, 0x1, PT ;  /* 0x000000010800780c */ /* 0x000fda0003f05270 */
[----:B------:R-:W-:Y:S05]  /*a160*/  @P0 IMAD.HI.U32 R8, R4, c[0x0][0x330], RZ ;  /* 0x0000cc0004080a27 */ /* 0x000fea00078e00ff */
[----:B------:R-:W-:Y:S02]  /*a170*/  @P0 SHF.R.U32.HI R4, RZ, c[0x0][0x334], R8 ;  /* 0x0000cd00ff040a19 */ /* 0x000fe40000011608 */
.L_x_611:
[----:B------:R-:W-:Y:S05]  /*a180*/  BSYNC B0 ;  /* 0x0000000000007941 */ /* 0x000fea0003800000 */
.L_x_609:
[----:B------:R-:W-:Y:S04]  /*a190*/  IMAD.IADD R8, R0, 0x1, -R56 ;  /* 0x0000000100087824 */ /* 0x000fe800078e0a38 */
[----:B------:R-:W-:Y:S05]  /*a1a0*/  IMAD R4, R4, c[0x0][0x32c], R8 ;  /* 0x0000cb0004047a24 */ /* 0x000fea00078e0208 */
[----:B------:R-:W-:Y:S02]  /*a1b0*/  IADD3 R8, R4, c[0x0][0x32c], RZ ;  /* 0x0000cb0004087a10 */ /* 0x000fe40007ffe0ff */
[----:B------:R-:W-:Y:S02]  /*a1c0*/  IMNMX R2, R2, R4, !PT ;  /* 0x0000000402027217 */ /* 0x000fe40007800200 */
[----:B------:R-:W-:Y:S02]  /*a1d0*/  IMNMX R3, R3, R8, PT ;  /* 0x0000000803037217 */ /* 0x000fe40003800200 */
.L_x_608:
[C---:B-1--4-:R-:W-:Y:S01]  /*a1e0*/  ISETP.GE.AND P1, PT, R0.reuse, 0x1, PT ;  /* 0x000000010000780c */ /* 0x052fe20003f26270 */
[----:B------:R-:W1:Y:S01]  /*a1f0*/  SHFL.IDX PT, R4, R5, 0x1, 0x1c1f ;  /* 0x003c1f0005047f89 */ /* 0x000e6200000e0000 */
[----:B------:R-:W-:Y:S02]  /*a200*/  ISETP.GE.AND P0, PT, R0, 0x2, PT ;  /* 0x000000020000780c */ /* 0x000fe40003f06270 */
[----:B------:R-:W-:Y:S02]  /*a210*/  LOP3.LUT R204, R204, 0xfffffdff, RZ, 0xc0, !PT ;  /* 0xfffffdffcccc7812 */ /* 0x000fe400078ec0ff */
[C---:B------:R-:W-:Y:S02]  /*a220*/  ISETP.GE.AND P2, PT, R0.reuse, 0x9, PT ;  /* 0x000000090000780c */ /* 0x040fe40003f46270 */
[C---:B------:R-:W-:Y:S02]  /*a230*/  ISETP.GE.AND P6, PT, R0.reuse, 0x31, PT ;  /* 0x000000310000780c */ /* 0x040fe40003fc6270 */
[C---:B------:R-:W-:Y:S02]  /*a240*/  ISETP.GE.AND P5, PT, R0.reuse, 0x32, PT ;  /* 0x000000320000780c */ /* 0x040fe40003fa6270 */
[----:B------:R-:W-:Y:S02]  /*a250*/  ISETP.GE.AND P3, PT, R0, 0x39, PT ;  /* 0x000000390000780c */ /* 0x000fe40003f66270 */
[----:B------:R-:W-:Y:S02]  /*a260*/  @P1 LOP3.LUT R204, R204, 0x200, RZ, 0xfc, !PT ;  /* 0x00000200cccc1812 */ /* 0x000fe400078efcff */
[----:B------:R-:W-:Y:S02]  /*a270*/  ISETP.GT.AND P1, PT, R2, RZ, !P1 ;  /* 0x000000ff0200720c */ /* 0x000fe40004f24270 */
[----:B------:R-:W-:Y:S02]  /*a280*/  LOP3.LUT R204, R204, 0xffffdfff, RZ, 0xc0, !PT ;  /* 0xffffdfffcccc7812 */ /* 0x000fe400078ec0ff */
[----:B------:R-:W-:Y:S02]  /*a290*/  ISETP.LT.OR P1, PT, R3, 0x1, P1 ;  /* 0x000000010300780c */ /* 0x000fe40000f21670 */
[----:B------:R-:W-:Y:S02]  /*a2a0*/  @P0 LOP3.LUT R204, R204, 0x2000, RZ, 0xfc, !PT ;  /* 0x00002000cccc0812 */ /* 0x000fe400078efcff */
[----:B------:R-:W-:Y:S02]  /*a2b0*/  ISETP.GT.AND P0, PT, R2, 0x1, !P0 ;  /* 0x000000010200780c */ /* 0x000fe40004704270 */
[----:B------:R-:W-:Y:S02]  /*a2c0*/  FSEL R13, R183, -INF , !P1 ;  /* 0xff800000b70d7808 */ /* 0x000fe40004800000 */
[----:B------:R-:W-:Y:S02]  /*a2d0*/  ISETP.GE.AND P1, PT, R0, 0xa, PT ;  /* 0x0000000a0000780c */ /* 0x000fe40003f26270 */
[----:B------:R-:W-:Y:S02]  /*a2e0*/  ISETP.LT.OR P0, PT, R3, 0x2, P0 ;  /* 0x000000020300780c */ /* 0x000fe40000701670 */
[----:B------:R-:W-:Y:S02]  /*a2f0*/  LOP3.LUT R204, R204, 0xfffff7ff, RZ, 0xc0, !PT ;  /* 0xfffff7ffcccc7812 */ /* 0x000fe400078ec0ff */
[----:B------:R-:W-:Y:S02]  /*a300*/  FSEL R14, R171, -INF , !P0 ;  /* 0xff800000ab0e7808 */ /* 0x000fe40004000000 */
[----:B------:R-:W-:Y:S02]  /*a310*/  @P2 LOP3.LUT R204, R204, 0x800, RZ, 0xfc, !PT ;  /* 0x00000800cccc2812 */ /* 0x000fe400078efcff */
[----:B------:R-:W-:Y:S02]  /*a320*/  ISETP.GT.AND P0, PT, R2, 0x8, !P2 ;  /* 0x000000080200780c */ /* 0x000fe40005704270 */
[----:B------:R-:W-:Y:S02]  /*a330*/  LOP3.LUT R204, R204, 0xfffffeff, RZ, 0xc0, !PT ;  /* 0xfffffeffcccc7812 */ /* 0x000fe400078ec0ff */
[----:B------:R-:W-:Y:S02]  /*a340*/  ISETP.LT.OR P0, PT, R3, 0x9, P0 ;  /* 0x000000090300780c */ /* 0x000fe40000701670 */
[----:B------:R-:W-:Y:S02]  /*a350*/  @P1 LOP3.LUT R204, R204, 0x100, RZ, 0xfc, !PT ;  /* 0x00000100cccc1812 */ /* 0x000fe400078efcff */
[----:B------:R-:W-:Y:S02]  /*a360*/  FSEL R15, R15, -INF , !P0 ;  /* 0xff8000000f0f7808 */ /* 0x000fe40004000000 */
[----:B------:R-:W-:Y:S02]  /*a370*/  ISETP.GT.AND P0, PT, R2, 0x9, !P1 ;  /* 0x000000090200780c */ /* 0x000fe40004f04270 */
[----:B------:R-:W-:Y:S02]  /*a380*/  ISETP.GE.AND P1, PT, R0, 0x11, PT ;  /* 0x000000110000780c */ /* 0x000fe40003f26270 */
[C---:B------:R-:W-:Y:S02]  /*a390*/  ISETP.LT.OR P0, PT, R3.reuse, 0xa, P0 ;  /* 0x0000000a0300780c */ /* 0x040fe40000701670 */
[----:B------:R-:W-:Y:S02]  /*a3a0*/  LOP3.LUT R204, R204, 0xffffff7f, RZ, 0xc0, !PT ;  /* 0xffffff7fcccc7812 */ /* 0x000fe400078ec0ff */
[----:B------:R-:W-:Y:S02]  /*a3b0*/  FSEL R18, R168, -INF , !P0 ;  /* 0xff800000a8127808 */ /* 0x000fe40004000000 */
[----:B------:R-:W-:Y:S02]  /*a3c0*/  ISETP.GT.AND P0, PT, R2, 0x10, !P1 ;  /* 0x000000100200780c */ /* 0x000fe40004f04270 */
[----:B------:R-:W-:Y:S02]  /*a3d0*/  ISETP.GE.AND P2, PT, R0, 0x3a, PT ;  /* 0x0000003a0000780c */ /* 0x000fe40003f46270 */
[C---:B------:R-:W-:Y:S02]  /*a3e0*/  ISETP.LT.OR P0, PT, R3.reuse, 0x11, P0 ;  /* 0x000000110300780c */ /* 0x040fe40000701670 */
[----:B------:R-:W-:Y:S02]  /*a3f0*/  @P1 LOP3.LUT R204, R204, 0x80, RZ, 0xfc, !PT ;  /* 0x00000080cccc1812 */ /* 0x000fe400078efcff */
[----:B------:R-:W-:Y:S02]  /*a400*/  ISETP.GE.AND P1, PT, R0, 0x12, PT ;  /* 0x000000120000780c */ /* 0x000fe40003f26270 */
[----:B------:R-:W-:Y:S02]  /*a410*/  LOP3.LUT R204, R204, 0xffffffbf, RZ, 0xc0, !PT ;  /* 0xffffffbfcccc7812 */ /* 0x000fe400078ec0ff */
[----:B------:R-:W-:Y:S02]  /*a420*/  FSEL R27, R166, -INF , !P0 ;  /* 0xff800000a61b7808 */ /* 0x000fe40004000000 */
[----:B------:R-:W-:Y:S04]  /*a430*/  ISETP.GT.AND P0, PT, R2, 0x11, !P1 ;  /* 0x000000110200780c */ /* 0x000fe80004f04270 */
[C---:B------:R-:W-:Y:S03]  /*a440*/  ISETP.LT.OR P0, PT, R3.reuse, 0x12, P0 ;  /* 0x000000120300780c */ /* 0x040fe60000701670 */
[----:B------:R-:W-:Y:S02]  /*a450*/  @P1 LOP3.LUT R204, R204, 0x40, RZ, 0xfc, !PT ;  /* 0x00000040cccc1812 */ /* 0x000fe400078efcff */
[----:B------:R-:W-:Y:S02]  /*a460*/  ISETP.GE.AND P1, PT, R0, 0x19, PT ;  /* 0x000000190000780c */ /* 0x000fe40003f26270 */
[----:B------:R-:W-:Y:S02]  /*a470*/  LOP3.LUT R204, R204, 0xffffffdf, RZ, 0xc0, !PT ;  /* 0xffffffdfcccc7812 */ /* 0x000fe400078ec0ff */
[----:B------:R-:W-:Y:S02]  /*a480*/  FSEL R28, R160, -INF , !P0 ;  /* 0xff800000a01c7808 */ /* 0x000fe40004000000 */
[----:B------:R-:W-:Y:S04]  /*a490*/  ISETP.GT.AND P0, PT, R2, 0x18, !P1 ;  /* 0x000000180200780c */ /* 0x000fe80004f04270 */
[----:B------:R-:W-:Y:S03]  /*a4a0*/  ISETP.LT.OR P0, PT, R3, 0x19, P0 ;  /* 0x000000190300780c */ /* 0x000fe60000701670 */
        /* <DEDUP_REMOVED lines=20> */
[----:B------:R-:W-:Y:S02]  /*a5f0*/  FSEL R43, R152, -INF , !P0 ;  /* 0xff800000982b7808 */ /* 0x000fe40004000000 */
[----:B------:R-:W-:Y:S02]  /*a600*/  LOP3.LUT R204, R204, 0xfffffffd, RZ, 0xc0, !PT ;  /* 0xfffffffdcccc7812 */ /* 0x000fe400078ec0ff */
[----:B------:R-:W-:Y:S04]  /*a610*/  ISETP.GT.AND P0, PT, R2, 0x28, !P1 ;  /* 0x000000280200780c */ /* 0x000fe80004f04270 */
[C---:B------:R-:W-:Y:S03]  /*a620*/  ISETP.LT.OR P0, PT, R3.reuse, 0x29, P0 ;  /* 0x000000290300780c */ /* 0x040fe60000701670 */
[----:B------:R-:W-:Y:S02]  /*a630*/  @P1 LOP3.LUT R204, R204, 0x2, RZ, 0xfc, !PT ;  /* 0x00000002cccc1812 */ /* 0x000fe400078efcff */
[----:B------:R-:W-:Y:S02]  /*a640*/  ISETP.GE.AND P1, PT, R0, 0x2a, PT ;  /* 0x0000002a0000780c */ /* 0x000fe40003f26270 */
[----:B------:R-:W-:Y:S02]  /*a650*/  FSEL R46, R40, -INF , !P0 ;  /* 0xff800000282e7808 */ /* 0x000fe40004000000 */
[----:B------:R-:W-:Y:S02]  /*a660*/  ISETP.GT.AND P0, PT, R2, 0x29, !P1 ;  /* 0x000000290200780c */ /* 0x000fe40004f04270 */
[----:B------:R-:W-:Y:S02]  /*a670*/  LOP3.LUT R204, R204, 0xfffffffe, RZ, 0xc0, !PT ;  /* 0xfffffffecccc7812 */ /* 0x000fe400078ec0ff */
[----:B------:R-:W-:Y:S04]  /*a680*/  ISETP.LT.OR P0, PT, R3, 0x2a, P0 ;  /* 0x0000002a0300780c */ /* 0x000fe80000701670 */
[----:B------:R-:W-:Y:S02]  /*a690*/  FSEL R160, R33, -INF , !P0 ;  /* 0xff80000021a07808 */ /* 0x000fe40004000000 */
[----:B------:R-:W-:Y:S02]  /*a6a0*/  ISETP.GT.AND P0, PT, R2, 0x30, !P6 ;  /* 0x000000300200780c */ /* 0x000fe40007704270 */
[----:B------:R-:W-:Y:S02]  /*a6b0*/  @P1 LOP3.LUT R204, R204, 0x1, RZ, 0xfc, !PT ;  /* 0x00000001cccc1812 */ /* 0x000fe400078efcff */
[C---:B------:R-:W-:Y:S02]  /*a6c0*/  ISETP.LT.OR P0, PT, R3.reuse, 0x31, P0 ;  /* 0x000000310300780c */ /* 0x040fe40000701670 */
[----:B------:R-:W-:Y:S02]  /*a6d0*/  ISETP.GE.AND P1, PT, R0, 0x41, PT ;  /* 0x000000410000780c */ /* 0x000fe40003f26270 */
[----:B------:R-:W-:Y:S02]  /*a6e0*/  FSEL R171, R30, -INF , !P0 ;  /* 0xff8000001eab7808 */ /* 0x000fe40004000000 */
[----:B------:R-:W-:Y:S02]  /*a6f0*/  ISETP.GT.AND P0, PT, R2, 0x31, !P5 ;  /* 0x000000310200780c */ /* 0x000fe40006f04270 */
[----:B------:R-:W-:Y:S02]  /*a700*/  LOP3.LUT R204, R204, 0xfffffbff, RZ, 0xc0, !PT ;  /* 0xfffffbffcccc7812 */ /* 0x000fe400078ec0ff */
[----:B------:R-:W-:Y:S04]  /*a710*/  ISETP.LT.OR P0, PT, R3, 0x32, P0 ;  /* 0x000000320300780c */ /* 0x000fe80000701670 */
[----:B------:R-:W-:Y:S02]  /*a720*/  FSEL R172, R25, -INF , !P0 ;  /* 0xff80000019ac7808 */ /* 0x000fe40004000000 */
[C---:B------:R-:W-:Y:S04]  /*a730*/  ISETP.GT.AND P0, PT, R2.reuse, 0x38, !P3 ;  /* 0x000000380200780c */ /* 0x040fe80005f04270 */
[----:B------:R-:W-:Y:S04]  /*a740*/  ISETP.LT.OR P0, PT, R3, 0x39, P0 ;  /* 0x000000390300780c */ /* 0x000fe80000701670 */
[----:B------:R-:W-:Y:S02]  /*a750*/  FSEL R173, R23, -INF , !P0 ;  /* 0xff80000017ad7808 */ /* 0x000fe40004000000 */
[C---:B------:R-:W-:Y:S04]  /*a760*/  ISETP.GT.AND P0, PT, R2.reuse, 0x39, !P2 ;  /* 0x000000390200780c */ /* 0x040fe80005704270 */
[----:B------:R-:W-:Y:S04]  /*a770*/  ISETP.LT.OR P0, PT, R3, 0x3a, P0 ;  /* 0x0000003a0300780c */ /* 0x000fe80000701670 */
[----:B------:R-:W-:Y:S02]  /*a780*/  FSEL R183, R19, -INF , !P0 ;  /* 0xff80000013b77808 */ /* 0x000fe40004000000 */
[----:B------:R-:W-:Y:S04]  /*a790*/  ISETP.GT.AND P0, PT, R2, 0x40, !P1 ;  /* 0x000000400200780c */ /* 0x000fe80004f04270 */
[----:B------:R-:W-:Y:S04]  /*a7a0*/  ISETP.LT.OR P0, PT, R3, 0x41, P0 ;  /* 0x000000410300780c */ /* 0x000fe80000701670 */
[----:B------:R-:W-:Y:S02]  /*a7b0*/  FSEL R210, R17, -INF , !P0 ;  /* 0xff80000011d27808 */ /* 0x000fe40004000000 */
[----:B------:R-:W-:-:S13]  /*a7c0*/  ISETP.GE.AND P0, PT, R0, 0x42, PT ;  /* 0x000000420000780c */ /* 0x000fda0003f06270 */
[----:B------:R-:W-:Y:S02]  /*a7d0*/  @P0 LOP3.LUT R204, R204, 0x400, RZ, 0xfc, !PT ;  /* 0x00000400cccc0812 */ /* 0x000fe400078efcff */
[----:B------:R-:W-:Y:S02]  /*a7e0*/  ISETP.GT.AND P0, PT, R2, 0x41, !P0 ;  /* 0x000000410200780c */ /* 0x000fe40004704270 */
[----:B------:R-:W-:Y:S02]  /*a7f0*/  LOP3.LUT R204, R204, 0xffffefff, RZ, 0xc0, !PT ;  /* 0xffffefffcccc7812 */ /* 0x000fe400078ec0ff */
        /* <DEDUP_REMOVED lines=10> */
[----:B------:R-:W-:Y:S01]  /*a8a0*/  ISETP.GT.AND P0, PT, R2, 0x49, !P0 ;  /* 0x000000490200780c */ /* 0x000fe20004704270 */
[--C-:B-1----:R-:W-:Y:S03]  /*a8b0*/  IMAD.IADD R2, R6, 0x1, R4.reuse ;  /* 0x0000000106027824 */ /* 0x102fe600078e0204 */
[----:B------:R-:W-:Y:S01]  /*a8c0*/  ISETP.LT.OR P0, PT, R3, 0x4a, P0 ;  /* 0x0000004a0300780c */ /* 0x000fe20000701670 */
[----:B------:R-:W-:Y:S03]  /*a8d0*/  IMAD.IADD R3, R7, 0x1, R4 ;  /* 0x0000000107037824 */ /* 0x000fe600078e0204 */
[----:B------:R-:W-:Y:S02]  /*a8e0*/  FSEL R220, R10, -INF , !P0 ;  /* 0xff8000000adc7808 */ /* 0x000fe40004000000 */
[----:B------:R-:W-:-:S13]  /*a8f0*/  ISETP.GE.AND P0, PT, R58, 0x1, PT ;  /* 0x000000013a00780c */ /* 0x000fda0003f06270 */
[----:B------:R-:W-:-:S05]  /*a900*/  @!P0 BRA `(.L_x_612) ;  /* 0x0000015000008947 */ /* 0x000fca0003800000 */
[----:B------:R-:W-:Y:S01]  /*a910*/  IADD3 R4, -R243, R244, R4 ;  /* 0x000000f4f3047210 */ /* 0x000fe20007ffe104 */
        /* <DEDUP_REMOVED lines=10> */
.L_x_614:
[----:B------:R-:W-:Y:S04]  /*a9c0*/  MOV R8, c[0x0][0x32c] ;  /* 0x0000cb0000087a02 */ /* 0x000fe80000000f00 */
[----:B------:R-:W-:-:S13]  /*a9d0*/  ISETP.NE.AND P0, PT, R8, 0x1, PT ;  /* 0x000000010800780c */ /* 0x000fda0003f05270 */
[----:B------:R-:W-:Y:S05]  /*a9e0*/  @P0 IMAD.HI.U32 R8, R4, c[0x0][0x330], RZ ;  /* 0x0000cc0004080a27 */ /* 0x000fea00078e00ff */
[----:B------:R-:W-:Y:S02]  /*a9f0*/  @P0 SHF.R.U32.HI R4, RZ, c[0x0][0x334], R8 ;  /* 0x0000cd00ff040a19 */ /* 0x000fe40000011608 */
.L_x_615:
[----:B------:R-:W-:Y:S05]  /*aa00*/  BSYNC B0 ;  /* 0x0000000000007941 */ /* 0x000fea0003800000 */
.L_x_613:
[----:B------:R-:W-:Y:S04]  /*aa10*/  IMAD.IADD R8, R0, 0x1, -R56 ;  /* 0x0000000100087824 */ /* 0x000fe800078e0a38 */
[----:B------:R-:W-:Y:S05]  /*aa20*/  IMAD R4, R4, c[0x0][0x32c], R8 ;  /* 0x0000cb0004047a24 */ /* 0x000fea00078e0208 */
[----:B------:R-:W-:Y:S02]  /*aa30*/  IADD3 R8, R4, c[0x0][0x32c], RZ ;  /* 0x0000cb0004087a10 */ /* 0x000fe40007ffe0ff */
[----:B------:R-:W-:Y:S02]  /*aa40*/  IMNMX R3, R3, R4, !PT ;  /* 0x0000000403037217 */ /* 0x000fe40007800200 */
[----:B------:R-:W-:Y:S02]  /*aa50*/  IMNMX R2, R2, R8, PT ;  /* 0x0000000802027217 */ /* 0x000fe40003800200 */
.L_x_612:
[----:B------:R-:W-:Y:S01]  /*aa60*/  LOP3.LUT P0, RZ, R204, 0x2000, RZ, 0xc0, !PT ;  /* 0x00002000ccff7812 */ /* 0x000fe2000780c0ff */
[----:B------:R-:W1:Y:S03]  /*aa70*/  SHFL.IDX PT, R4, R5, 0x2, 0x1c1f ;  /* 0x005c1f0005047f89 */ /* 0x000e6600000e0000 */
[C---:B------:R-:W-:Y:S04]  /*aa80*/  ISETP.GT.AND P0, PT, R3.reuse, 0x1, !P0 ;  /* 0x000000010300780c */ /* 0x040fe80004704270 */
[----:B------:R-:W-:Y:S04]  /*aa90*/  ISETP.LT.OR P0, PT, R2, 0x2, P0 ;  /* 0x000000020200780c */ /* 0x000fe80000701670 */
[----:B------:R-:W-:Y:S02]  /*aaa0*/  FSEL R11, R208, -INF , !P0 ;  /* 0xff800000d00b7808 */ /* 0x000fe40004000000 */
[----:B------:R-:W-:Y:S04]  /*aab0*/  LOP3.LUT P0, RZ, R204, 0x800, RZ, 0xc0, !PT ;  /* 0x00000800ccff7812 */ /* 0x000fe8000780c0ff */
        /* <DEDUP_REMOVED lines=8> */
[----:B------:R-:W-:Y:S04]  /*ab40*/  ISETP.GT.AND P0, PT, R3, 0x10, !P0 ;  /* 0x000000100300780c */ /* 0x000fe80004704270 */
        /* <DEDUP_REMOVED lines=30> */
[----:B------:R-:W-:Y:S04]  /*ad30*/  ISETP.GT.AND P0, PT, R3, 0x30, !P6 ;  /* 0x000000300300780c */ /* 0x000fe80007704270 */
[C---:B------:R-:W-:Y:S04]  /*ad40*/  ISETP.LT.OR P0, PT, R2.reuse, 0x31, P0 ;  /* 0x000000310200780c */ /* 0x040fe80000701670 */
[----:B------:R-:W-:Y:S02]  /*ad50*/  FSEL R166, R39, -INF , !P0 ;  /* 0xff80000027a67808 */ /* 0x000fe40004000000 */
[----:B------:R-:W-:Y:S04]  /*ad60*/  ISETP.GT.AND P0, PT, R3, 0x31, !P5 ;  /* 0x000000310300780c */ /* 0x000fe80006f04270 */
[C---:B------:R-:W-:Y:S04]  /*ad70*/  ISETP.LT.OR P0, PT, R2.reuse, 0x32, P0 ;  /* 0x000000320200780c */ /* 0x040fe80000701670 */
[----:B------:R-:W-:Y:S02]  /*ad80*/  FSEL R168, R35, -INF , !P0 ;  /* 0xff80000023a87808 */ /* 0x000fe40004000000 */
[C---:B------:R-:W-:Y:S04]  /*ad90*/  ISETP.GT.AND P0, PT, R3.reuse, 0x38, !P3 ;  /* 0x000000380300780c */ /* 0x040fe80005f04270 */
        /* <DEDUP_REMOVED lines=17> */
[C---:B------:R-:W-:Y:S04]  /*aeb0*/  ISETP.GT.AND P0, PT, R3.reuse, RZ, !P0 ;  /* 0x000000ff0300720c */ /* 0x040fe80004704270 */
[----:B------:R-:W-:Y:S04]  /*aec0*/  ISETP.LT.OR P0, PT, R2, 0x1, P0 ;  /* 0x000000010200780c */ /* 0x000fe80000701670 */
[----:B------:R-:W-:Y:S02]  /*aed0*/  FSEL R10, R218, -INF , !P0 ;  /* 0xff800000da0a7808 */ /* 0x000fe40004000000 */
[----:B------:R-:W-:Y:S04]  /*aee0*/  LOP3.LUT P0, RZ, R204, 0x4000, RZ, 0xc0, !PT ;  /* 0x00004000ccff7812 */ /* 0x000fe8000780c0ff */
        /* <DEDUP_REMOVED lines=18> */
.L_x_618:
[----:B------:R-:W-:Y:S04]  /*b010*/  MOV R8, c[0x0][0x32c] ;  /* 0x0000cb0000087a02 */ /* 0x000fe80000000f00 */
[----:B------:R-:W-:-:S13]  /*b020*/  ISETP.NE.AND P0, PT, R8, 0x1, PT ;  /* 0x000000010800780c */ /* 0x000fda0003f05270 */
[----:B------:R-:W-:Y:S05]  /*b030*/  @P0 IMAD.HI.U32 R8, R4, c[0x0][0x330], RZ ;  /* 0x0000cc0004080a27 */ /* 0x000fea00078e00ff */
[----:B------:R-:W-:Y:S02]  /*b040*/  @P0 SHF.R.U32.HI R4, RZ, c[0x0][0x334], R8 ;  /* 0x0000cd00ff040a19 */ /* 0x000fe40000011608 */
.L_x_619:
[----:B------:R-:W-:Y:S05]  /*b050*/  BSYNC B0 ;  /* 0x0000000000007941 */ /* 0x000fea0003800000 */
.L_x_617:
[----:B------:R-:W-:Y:S04]  /*b060*/  IMAD.IADD R8, R0, 0x1, -R56 ;  /* 0x0000000100087824 */ /* 0x000fe800078e0a38 */
[----:B------:R-:W-:Y:S05]  /*b070*/  IMAD R4, R4, c[0x0][0x32c], R8 ;  /* 0x0000cb0004047a24 */ /* 0x000fea00078e0208 */
[----:B------:R-:W-:Y:S02]  /*b080*/  IADD3 R8, R4, c[0x0][0x32c], RZ ;  /* 0x0000cb0004087a10 */ /* 0x000fe40007ffe0ff */
[----:B------:R-:W-:Y:S02]  /*b090*/  IMNMX R3, R3, R4, !PT ;  /* 0x0000000403037217 */ /* 0x000fe40007800200 */
[----:B------:R-:W-:Y:S02]  /*b0a0*/  IMNMX R2, R2, R8, PT ;  /* 0x0000000802027217 */ /* 0x000fe40003800200 */
.L_x_616:
[----:B------:R-:W-:Y:S01]  /*b0b0*/  LOP3.LUT P0, RZ, R204, 0x2000, RZ, 0xc0, !PT ;  /* 0x00002000ccff7812 */ /* 0x000fe2000780c0ff */
[----:B------:R-:W1:Y:S03]  /*b0c0*/  SHFL.IDX PT, R4, R5, 0x3, 0x1c1f ;  /* 0x007c1f0005047f89 */ /* 0x000e6600000e0000 */
        /* <DEDUP_REMOVED lines=41> */
[C---:B------:R-:W-:Y:S04]  /*b360*/  ISETP.LT.OR P0, PT, R2.reuse, 0x2a, P0 ;  /* 0x0000002a0200780c */ /* 0x040fe80000701670 */
        /* <DEDUP_REMOVED lines=10> */
[----:B------:R-:W-:Y:S04]  /*b410*/  ISETP.GT.AND P0, PT, R3, 0x39, !P2 ;  /* 0x000000390300780c */ /* 0x000fe80005704270 */
[C---:B------:R-:W-:Y:S04]  /*b420*/  ISETP.LT.OR P0, PT, R2.reuse, 0x3a, P0 ;  /* 0x0000003a0200780c */ /* 0x040fe80000701670 */
        /* <DEDUP_REMOVED lines=13> */
[----:B------:R-:W-:Y:S04]  /*b500*/  ISETP.GT.AND P0, PT, R3, RZ, !P0 ;  /* 0x000000ff0300720c */ /* 0x000fe80004704270 */
        /* <DEDUP_REMOVED lines=21> */
.L_x_622:
[----:B------:R-:W-:Y:S04]  /*b660*/  MOV R5, c[0x0][0x32c] ;  /* 0x0000cb0000057a02 */ /* 0x000fe80000000f00 */
[----:B------:R-:W-:-:S13]  /*b670*/  ISETP.NE.AND P0, PT, R5, 0x1, PT ;  /* 0x000000010500780c */ /* 0x000fda0003f05270 */
[----:B------:R-:W-:Y:S05]  /*b680*/  @P0 IMAD.HI.U32 R5, R4, c[0x0][0x330], RZ ;  /* 0x0000cc0004050a27 */ /* 0x000fea00078e00ff */
[----:B------:R-:W-:Y:S02]  /*b690*/  @P0 SHF.R.U32.HI R4, RZ, c[0x0][0x334], R5 ;  /* 0x0000cd00ff040a19 */ /* 0x000fe40000011605 */
.L_x_623:
[----:B------:R-:W-:Y:S05]  /*b6a0*/  BSYNC B0 ;  /* 0x0000000000007941 */ /* 0x000fea0003800000 */
.L_x_621:
[----:B------:R-:W-:Y:S04]  /*b6b0*/  IMAD.IADD R0, R0, 0x1, -R56 ;  /* 0x0000000100007824 */ /* 0x000fe800078e0a38 */
[----:B------:R-:W-:Y:S05]  /*b6c0*/  IMAD R0, R4, c[0x0][0x32c], R0 ;  /* 0x0000cb0004007a24 */ /* 0x000fea00078e0200 */
[----:B------:R-:W-:Y:S02]  /*b6d0*/  IADD3 R4, R0, c[0x0][0x32c], RZ ;  /* 0x0000cb0000047a10 */ /* 0x000fe40007ffe0ff */
[----:B------:R-:W-:Y:S02]  /*b6e0*/  IMNMX R2, R2, R0, !PT ;  /* 0x0000000002027217 */ /* 0x000fe40007800200 */
[----:B------:R-:W-:Y:S02]  /*b6f0*/  IMNMX R3, R3, R4, PT ;  /* 0x0000000403037217 */ /* 0x000fe40003800200 */
.L_x_620:
[----:B------:R-:W-:Y:S01]  /*b700*/  LOP3.LUT P0, RZ, R204, 0x200, RZ, 0xc0, !PT ;  /* 0x00000200ccff7812 */ /* 0x000fe2000780c0ff */
[----:B------:R-:W-:Y:S01]  /*b710*/  LDSM.16.MT88.4 R36, [R193] ;  /* 0x00000000c124783b */ /* 0x000fe20000004200 */
[----:B------:R-:W-:Y:S02]  /*b720*/  FMNMX.FTZ R0, R13, R84, !PT ;  /* 0x000000540d007209 */ /* 0x000fe40007810000 */
[----:B------:R-:W-:Y:S02]  /*b730*/  ISETP.GT.AND P0, PT, R2, RZ, !P0 ;  /* 0x000000ff0200720c */ /* 0x000fe40004704270 */
[----:B------:R-:W-:Y:S02]  /*b740*/  FMNMX.FTZ R0, R14, R0, !PT ;  /* 0x000000000e007209 */ /* 0x000fe40007810000 */
[----:B------:R-:W-:Y:S01]  /*b750*/  ISETP.LT.OR P0, PT, R3, 0x1, P0 ;  /* 0x000000010300780c */ /* 0x000fe20000701670 */
[----:B------:R-:W-:Y:S01]  /*b760*/  LDSM.16.MT88.4 R80, [R192] ;  /* 0x00000000c050783b */ /* 0x000fe20000004200 */
[----:B------:R-:W-:Y:S02]  /*b770*/  FMNMX.FTZ R0, R15, R0, !PT ;  /* 0x000000000f007209 */ /* 0x000fe40007810000 */
[----:B------:R-:W-:Y:S02]  /*b780*/  FSEL R21, R225, -INF , !P0 ;  /* 0xff800000e1157808 */ /* 0x000fe40004000000 */
[----:B------:R-:W-:Y:S02]  /*b790*/  LOP3.LUT P0, RZ, R204, 0x2000, RZ, 0xc0, !PT ;  /* 0x00002000ccff7812 */ /* 0x000fe4000780c0ff */
[----:B------:R-:W-:Y:S02]  /*b7a0*/  FMNMX.FTZ R0, R18, R0, !PT ;  /* 0x0000000012007209 */ /* 0x000fe40007810000 */
[----:B------:R-:W-:Y:S02]  /*b7b0*/  ISETP.GT.AND P0, PT, R2, 0x1, !P0 ;  /* 0x000000010200780c */ /* 0x000fe40004704270 */
[----:B------:R-:W-:Y:S02]  /*b7c0*/  FMNMX.FTZ R0, R27, R0, !PT ;  /* 0x000000001b007209 */ /* 0x000fe40007810000 */
[----:B------:R-:W-:Y:S02]  /*b7d0*/  ISETP.LT.OR P0, PT, R3, 0x2, P0 ;  /* 0x000000020300780c */ /* 0x000fe40000701670 */
        /* <DEDUP_REMOVED lines=46> */
[----:B------:R-:W-:Y:S02]  /*bac0*/  LOP3.LUT P0, RZ, R204, 0x8, RZ, 0xc0, !PT ;  /* 0x00000008ccff7812 */ /* 0x000fe4000780c0ff */
        /* <DEDUP_REMOVED lines=8> */
[----:B------:R-:W-:Y:S01]  /*bb50*/  FSEL R162, R177, -INF , !P0 ;  /* 0xff800000b1a27808 */ /* 0x000fe20004000000 */
[----:B------:R-:W1:Y:S01]  /*bb60*/  SHFL.BFLY PT, R6, R0, 0x2, 0x1f ;  /* 0x0c401f0000067f89 */ /* 0x000e6200000e0000 */
[----:B------:R-:W-:Y:S02]  /*bb70*/  LOP3.LUT P0, RZ, R204, 0x4, RZ, 0xc0, !PT ;  /* 0x00000004ccff7812 */ /* 0x000fe4000780c0ff */
        /* <DEDUP_REMOVED lines=20> */
[----:B-1----:R-:W-:Y:S02]  /*bcc0*/  FMNMX.FTZ R0, R0, R6, !PT ;  /* 0x0000000600007209 */ /* 0x002fe40007810000 */
[----:B------:R-:W-:Y:S02]  /*bcd0*/  FMNMX.FTZ R4, R217, R4, !PT ;  /* 0x00000004d9047209 */ /* 0x000fe40007810000 */
[----:B------:R-:W-:Y:S01]  /*bce0*/  FMNMX.FTZ R5, R35, R5, !PT ;  /* 0x0000000523057209 */ /* 0x000fe20007810000 */
[----:B------:R-:W1:Y:S01]  /*bcf0*/  SHFL.BFLY PT, R6, R0, 0x1, 0x1f ;  /* 0x0c201f0000067f89 */ /* 0x000e6200000e0000 */
[----:B------:R-:W-:Y:S02]  /*bd00*/  ISETP.GT.AND P0, PT, R2, 0x29, !P0 ;  /* 0x000000290200780c */ /* 0x000fe40004704270 */
[----:B------:R-:W-:Y:S02]  /*bd10*/  FMNMX.FTZ R4, R218, R4, !PT ;  /* 0x00000004da047209 */ /* 0x000fe40007810000 */
[----:B------:R-:W-:Y:S02]  /*bd20*/  ISETP.LT.OR P0, PT, R3, 0x2a, P0 ;  /* 0x0000002a0300780c */ /* 0x000fe40000701670 */
[----:B------:R-:W-:Y:S01]  /*bd30*/  FMNMX.FTZ R5, R40, R5, !PT ;  /* 0x0000000528057209 */ /* 0x000fe20007810000 */
[----:B------:R-:W2:Y:S01]  /*bd40*/  SHFL.BFLY PT, R7, R4, 0x2, 0x1f ;  /* 0x0c401f0004077f89 */ /* 0x000ea200000e0000 */
[----:B------:R-:W-:Y:S02]  /*bd50*/  FSEL R165, R169, -INF , !P0 ;  /* 0xff800000a9a57808 */ /* 0x000fe40004000000 */
        /* <DEDUP_REMOVED lines=11> */
[----:B------:R-:W-:Y:S02]  /*be10*/  ISETP.GT.AND P0, PT, R2, 0x38, !P3 ;  /* 0x000000380200780c */ /* 0x000fe40005f04270 */
[----:B-1----:R-:W-:Y:S02]  /*be20*/  FMNMX.FTZ R72, R0, R6, !PT ;  /* 0x0000000600487209 */ /* 0x002fe40007810000 */
[----:B------:R-:W-:Y:S02]  /*be30*/  ISETP.LT.OR P0, PT, R3, 0x39, P0 ;  /* 0x000000390300780c */ /* 0x000fe40000701670 */
[----:B------:R-:W-:Y:S02]  /*be40*/  FMNMX.FTZ R5, R175, R5, !PT ;  /* 0x00000005af057209 */ /* 0x000fe40007810000 */
[----:B--2---:R-:W-:Y:S01]  /*be50*/  FMNMX.FTZ R0, R4, R7, !PT ;  /* 0x0000000704007209 */ /* 0x004fe20007810000 */
[----:B------:R-:W-:Y:S01]  /*be60*/  FMUL.FTZ R4, R72, c[0x0][0x2d0] ;  /* 0x0000b40048047a20 */ /* 0x000fe20000410000 */
[----:B------:R-:W-:Y:S02]  /*be70*/  FSEL R181, R49, -INF , !P0 ;  /* 0xff80000031b57808 */ /* 0x000fe40004000000 */
[----:B------:R-:W-:Y:S01]  /*be80*/  ISETP.GT.AND P0, PT, R2, 0x39, !P2 ;  /* 0x000000390200780c */ /* 0x000fe20005704270 */
[----:B------:R-:W1:Y:S01]  /*be90*/  SHFL.BFLY PT, R8, R0, 0x1, 0x1f ;  /* 0x0c201f0000087f89 */ /* 0x000e6200000e0000 */
[----:B------:R-:W-:Y:S02]  /*bea0*/  FSETP.NEU.FTZ.AND P2, PT, R72, -INF , PT ;  /* 0xff8000004800780b */ /* 0x000fe40003f5d000 */
[----:B------:R-:W-:Y:S02]  /*beb0*/  FMNMX.FTZ R5, R178, R5, !PT ;  /* 0x00000005b2057209 */ /* 0x000fe40007810000 */
[----:B------:R-:W-:Y:S02]  /*bec0*/  FSEL R74, R4, RZ, P2 ;  /* 0x000000ff044a7208 */ /* 0x000fe40001000000 */
[----:B------:R-:W-:Y:S02]  /*bed0*/  FMNMX.FTZ R5, R179, R5, !PT ;  /* 0x00000005b3057209 */ /* 0x000fe40007810000 */
[----:B------:R-:W-:Y:S01]  /*bee0*/  ISETP.LT.OR P0, PT, R3, 0x3a, P0 ;  /* 0x0000003a0300780c */ /* 0x000fe20000701670 */
[--C-:B------:R-:W-:Y:S01]  /*bef0*/  FFMA.FTZ R4, R13, c[0x0][0x2d0], -R74.reuse ;  /* 0x0000b4000d047a23 */ /* 0x100fe2000001084a */
[----:B------:R-:W-:Y:S01]  /*bf00*/  FMNMX.FTZ R5, R185, R5, !PT ;  /* 0x00000005b9057209 */ /* 0x000fe20007810000 */
[--C-:B------:R-:W-:Y:S01]  /*bf10*/  FFMA.FTZ R6, R14, c[0x0][0x2d0], -R74.reuse ;  /* 0x0000b4000e067a23 */ /* 0x100fe2000001084a */
[----:B------:R-:W-:Y:S01]  /*bf20*/  FSEL R182, R47, -INF , !P0 ;  /* 0xff8000002fb67808 */ /* 0x000fe20004000000 */
[----:B------:R2:W-:Y:S01]  /*bf30*/  MUFU.EX2 R45, R4 ;  /* 0x00000004002d7308 */ /* 0x0005e20000000800 */
[----:B------:R-:W-:Y:S02]  /*bf40*/  FMNMX.FTZ R5, R186, R5, !PT ;  /* 0x00000005ba057209 */ /* 0x000fe40007810000 */
[----:B------:R-:W-:Y:S02]  /*bf50*/  ISETP.GT.AND P0, PT, R2, 0x40, !P1 ;  /* 0x000000400200780c */ /* 0x000fe40004f04270 */
[----:B------:R-:W-:Y:S02]  /*bf60*/  FMNMX.FTZ R5, R214, R5, !PT ;  /* 0x00000005d6057209 */ /* 0x000fe40007810000 */
[----:B------:R-:W-:Y:S02]  /*bf70*/  ISETP.LT.OR P0, PT, R3, 0x41, P0 ;  /* 0x000000410300780c */ /* 0x000fe40000701670 */
[----:B------:R-:W-:Y:S01]  /*bf80*/  FMNMX.FTZ R5, R216, R5, !PT ;  /* 0x00000005d8057209 */ /* 0x000fe20007810000 */
[----:B------:R3:W4:Y:S01]  /*bf90*/  MUFU.EX2 R50, R6 ;  /* 0x0000000600327308 */ /* 0x0007220000000800 */
[----:B-1----:R-:W-:Y:S02]  /*bfa0*/  FMNMX.FTZ R71, R0, R8, !PT ;  /* 0x0000000800477209 */ /* 0x002fe40007810000 */
[----:B------:R-:W-:Y:S01]  /*bfb0*/  LOP3.LUT P6, RZ, R204, 0x400, RZ, 0xc0, !PT ;  /* 0x00000400ccff7812 */ /* 0x000fe200078cc0ff */
[----:B------:R-:W1:Y:S01]  /*bfc0*/  SHFL.BFLY PT, R7, R5, 0x2, 0x1f ;  /* 0x0c401f0005077f89 */ /* 0x000e6200000e0000 */
[C---:B------:R-:W-:Y:S01]  /*bfd0*/  FSETP.NEU.FTZ.AND P1, PT, R71.reuse, -INF , PT ;  /* 0xff8000004700780b */ /* 0x040fe20003f3d000 */
[----:B------:R-:W-:Y:S01]  /*bfe0*/  FMUL.FTZ R0, R71, c[0x0][0x2d0] ;  /* 0x0000b40047007a20 */ /* 0x000fe20000410000 */
[----:B------:R-:W-:Y:S02]  /*bff0*/  FSEL R184, R54, -INF , !P0 ;  /* 0xff80000036b87808 */ /* 0x000fe40004000000 */
[----:B------:R-:W-:Y:S02]  /*c000*/  ISETP.GT.AND P0, PT, R2, 0x41, !P6 ;  /* 0x000000410200780c */ /* 0x000fe40007704270 */
[----:B------:R-:W-:Y:S02]  /*c010*/  FSEL R75, R0, RZ, P1 ;  /* 0x000000ff004b7208 */ /* 0x000fe40000800000 */
[----:B------:R-:W-:Y:S02]  /*c020*/  ISETP.LT.OR P0, PT, R3, 0x42, P0 ;  /* 0x000000420300780c */ /* 0x000fe40000701670 */
[----:B--2---:R-:W-:Y:S01]  /*c030*/  FMNMX.FTZ R4, R21, R87, !PT ;  /* 0x0000005715047209 */ /* 0x004fe20007810000 */
[--C-:B------:R-:W-:Y:S01]  /*c040*/  FFMA.FTZ R8, R30, c[0x0][0x2d0], -R75.reuse ;  /* 0x0000b4001e087a23 */ /* 0x100fe2000001084b */
[----:B------:R-:W-:Y:S01]  /*c050*/  LOP3.LUT P5, RZ, R204, 0x1000, RZ, 0xc0, !PT ;  /* 0x00001000ccff7812 */ /* 0x000fe200078ac0ff */
[--C-:B------:R-:W-:Y:S01]  /*c060*/  FFMA.FTZ R44, R44, c[0x0][0x2d0], -R75.reuse ;  /* 0x0000b4002c2c7a23 */ /* 0x100fe2000001084b */
[----:B------:R-:W-:Y:S01]  /*c070*/  FMNMX.FTZ R4, R22, R4, !PT ;  /* 0x0000000416047209 */ /* 0x000fe20007810000 */
[----:B------:R-:W-:Y:S01]  /*c080*/  MUFU.EX2 R241, R8 ;  /* 0x0000000800f17308 */ /* 0x000fe20000000800 */
[----:B------:R-:W-:Y:S02]  /*c090*/  FSEL R177, R59, -INF , !P0 ;  /* 0xff8000003bb17808 */ /* 0x000fe40004000000 */
[----:B------:R-:W-:Y:S02]  /*c0a0*/  ISETP.GT.AND P0, PT, R2, 0x48, !P5 ;  /* 0x000000480200780c */ /* 0x000fe40006f04270 */
[----:B---3--:R-:W-:Y:S02]  /*c0b0*/  FMNMX.FTZ R6, R24, R4, !PT ;  /* 0x0000000418067209 */ /* 0x008fe40007810000 */
[----:B------:R-:W-:Y:S02]  /*c0c0*/  ISETP.LT.OR P0, PT, R3, 0x49, P0 ;  /* 0x000000490300780c */ /* 0x000fe40000701670 */
[----:B-1----:R-:W-:Y:S01]  /*c0d0*/  FMNMX.FTZ R4, R5, R7, !PT ;  /* 0x0000000705047209 */ /* 0x002fe20007810000 */
[----:B------:R-:W-:Y:S01]  /*c0e0*/  MUFU.EX2 R229, R44 ;  /* 0x0000002c00e57308 */ /* 0x000fe20000000800 */
[----:B------:R-:W-:Y:S01]  /*c0f0*/  FMNMX.FTZ R5, R26, R6, !PT ;  /* 0x000000061a057209 */ /* 0x000fe20007810000 */
[--C-:B------:R-:W-:Y:S01]  /*c100*/  FFMA.FTZ R7, R15, c[0x0][0x2d0], -R74.reuse ;  /* 0x0000b4000f077a23 */ /* 0x100fe2000001084a */
[----:B------:R-:W-:Y:S02]  /*c110*/  FSEL R170, R55, -INF , !P0 ;  /* 0xff80000037aa7808 */ /* 0x000fe40004000000 */
[----:B------:R-:W-:Y:S01]  /*c120*/  FMNMX.FTZ R6, R56, R5, !PT ;  /* 0x0000000538067209 */ /* 0x000fe20007810000 */
[----:B------:R-:W-:Y:S01]  /*c130*/  FFMA.FTZ R5, R18, c[0x0][0x2d0], -R74 ;  /* 0x0000b40012057a23 */ /* 0x000fe2000001084a */
[----:B------:R-:W-:Y:S01]  /*c140*/  LDSM.16.MT88.4 R52, [R190] ;  /* 0x00000000be34783b */ /* 0x000fe20000004200 */
[----:B----4-:R-:W-:Y:S02]  /*c150*/  F2FP.PACK_AB R76, R50, R45 ;  /* 0x0000002d324c723e */ /* 0x010fe400000000ff */
[----:B------:R1:W-:Y:S01]  /*c160*/  MUFU.EX2 R63, R5 ;  /* 0x00000005003f7308 */ /* 0x0003e20000000800 */
[----:B------:R-:W-:Y:S02]  /*c170*/  FMNMX.FTZ R6, R58, R6, !PT ;  /* 0x000000063a067209 */ /* 0x000fe40007810000 */
[----:B------:R-:W-:Y:S02]  /*c180*/  LOP3.LUT P6, RZ, R204, 0x4000, RZ, 0xc0, !PT ;  /* 0x00004000ccff7812 */ /* 0x000fe400078cc0ff */
[----:B------:R-:W-:Y:S02]  /*c190*/  FMNMX.FTZ R0, R62, R6, !PT ;  /* 0x000000063e007209 */ /* 0x000fe40007810000 */
[----:B------:R-:W-:Y:S02]  /*c1a0*/  ISETP.GT.AND P3, PT, R2, 0x49, !P6 ;  /* 0x000000490200780c */ /* 0x000fe40007764270 */
[----:B------:R-:W-:Y:S01]  /*c1b0*/  FMNMX.FTZ R0, R154, R0, !PT ;  /* 0x000000009a007209 */ /* 0x000fe20007810000 */
[----:B------:R2:W3:Y:S01]  /*c1c0*/  MUFU.EX2 R60, R7 ;  /* 0x00000007003c7308 */ /* 0x0004e20000000800 */
[----:B------:R-:W-:Y:S02]  /*c1d0*/  ISETP.LT.OR P3, PT, R3, 0x4a, P3 ;  /* 0x0000004a0300780c */ /* 0x000fe40001f61670 */
[----:B------:R-:W-:Y:S02]  /*c1e0*/  FMNMX.FTZ R0, R162, R0, !PT ;  /* 0x00000000a2007209 */ /* 0x000fe40007810000 */
[----:B------:R-:W-:Y:S02]  /*c1f0*/  FSEL R73, R57, -INF , !P3 ;  /* 0xff80000039497808 */ /* 0x000fe40005800000 */
[----:B------:R-:W-:Y:S01]  /*c200*/  FMNMX.FTZ R0, R163, R0, !PT ;  /* 0x00000000a3007209 */ /* 0x000fe20007810000 */
[--C-:B-1----:R-:W-:Y:S04]  /*c210*/  FFMA.FTZ R5, R10, c[0x0][0x2d0], -R75.reuse ;  /* 0x0000b4000a057a23 */ /* 0x102fe8000001084b */
[----:B------:R1:W-:Y:S01]  /*c220*/  MUFU.EX2 R48, R5 ;  /* 0x0000000500307308 */ /* 0x0003e20000000800 */
[----:B--2---:R-:W2:Y:S01]  /*c230*/  SHFL.BFLY PT, R7, R4, 0x1, 0x1f ;  /* 0x0c201f0004077f89 */ /* 0x004ea200000e0000 */
[----:B---3--:R-:W-:Y:S01]  /*c240*/  F2FP.PACK_AB R78, R63, R60 ;  /* 0x0000003c3f4e723e */ /* 0x008fe200000000ff */
[--C-:B-1----:R-:W-:Y:S07]  /*c250*/  FFMA.FTZ R5, R11, c[0x0][0x2d0], -R75.reuse ;  /* 0x0000b4000b057a23 */ /* 0x102fee000001084b */
[----:B------:R1:W3:Y:S01]  /*c260*/  MUFU.EX2 R51, R5 ;  /* 0x0000000500337308 */ /* 0x0002e20000000800 */
[----:B--2---:R-:W-:Y:S01]  /*c270*/  FMNMX.FTZ R70, R4, R7, !PT ;  /* 0x0000000704467209 */ /* 0x004fe20007810000 */
[--C-:B------:R-:W-:Y:S03]  /*c280*/  FFMA.FTZ R4, R19, c[0x0][0x2d0], -R75.reuse ;  /* 0x0000b40013047a23 */ /* 0x100fe6000001084b */
[----:B------:R-:W-:Y:S05]  /*c290*/  FSETP.NEU.FTZ.AND P0, PT, R70, -INF , PT ;  /* 0xff8000004600780b */ /* 0x000fea0003f1d000 */
[----:B------:R2:W-:Y:S01]  /*c2a0*/  MUFU.EX2 R219, R4 ;  /* 0x0000000400db7308 */ /* 0x0005e20000000800 */
[----:B-1----:R-:W-:Y:S01]  /*c2b0*/  FMNMX.FTZ R5, R164, R0, !PT ;  /* 0x00000000a4057209 */ /* 0x002fe20007810000 */
[--C-:B------:R-:W-:Y:S01]  /*c2c0*/  FFMA.FTZ R0, R16, c[0x0][0x2d0], -R75.reuse ;  /* 0x0000b40010007a23 */ /* 0x100fe2000001084b */
[----:B---3--:R-:W-:Y:S02]  /*c2d0*/  F2FP.PACK_AB R77, R51, R48 ;  /* 0x00000030334d723e */ /* 0x008fe400000000ff */
[----:B------:R-:W-:Y:S05]  /*c2e0*/  FMNMX.FTZ R5, R165, R5, !PT ;  /* 0x00000005a5057209 */ /* 0x000fea0007810000 */
[----:B------:R1:W3:Y:S01]  /*c2f0*/  MUFU.EX2 R61, R0 ;  /* 0x00000000003d7308 */ /* 0x0002e20000000800 */
[----:B------:R-:W-:Y:S04]  /*c300*/  FMNMX.FTZ R5, R169, R5, !PT ;  /* 0x00000005a9057209 */ /* 0x000fe80007810000 */
[----:B------:R-:W-:Y:S04]  /*c310*/  FMNMX.FTZ R5, R176, R5, !PT ;  /* 0x00000005b0057209 */ /* 0x000fe80007810000 */
[----:B--2---:R-:W-:Y:S04]  /*c320*/  FMNMX.FTZ R4, R181, R5, !PT ;  /* 0x00000005b5047209 */ /* 0x004fe80007810000 */
[----:B------:R-:W-:Y:S01]  /*c330*/  FMNMX.FTZ R4, R182, R4, !PT ;  /* 0x00000004b6047209 */ /* 0x000fe20007810000 */
[----:B-1----:R-:W-:Y:S01]  /*c340*/  FMUL.FTZ R0, R70, c[0x0][0x2d0] ;  /* 0x0000b40046007a20 */ /* 0x002fe20000410000 */
[----:B---3--:R-:W-:Y:S04]  /*c350*/  F2FP.PACK_AB R79, R219, R61 ;  /* 0x0000003ddb4f723e */ /* 0x008fe800000000ff */
[----:B------:R-:W-:Y:S05]  /*c360*/  FSEL R152, R0, RZ, P0 ;  /* 0x000000ff00987208 */ /* 0x000fea0000000000 */
[--C-:B------:R-:W-:Y:S02]  /*c370*/  FFMA.FTZ R3, R20, c[0x0][0x2d0], -R152.reuse ;  /* 0x0000b40014037a23 */ /* 0x100fe40000010898 */
[--C-:B------:R-:W-:Y:S02]  /*c380*/  FFMA.FTZ R0, R9, c[0x0][0x2d0], -R152.reuse ;  /* 0x0000b40009007a23 */ /* 0x100fe40000010898 */
[----:B------:R1:W-:Y:S01]  /*c390*/  MUFU.EX2 R250, R3 ;  /* 0x0000000300fa7308 */ /* 0x0003e20000000800 */
[--C-:B------:R-:W-:Y:S02]  /*c3a0*/  FFMA.FTZ R2, R12, c[0x0][0x2d0], -R152.reuse ;  /* 0x0000b4000c027a23 */ /* 0x100fe40000010898 */
[--C-:B------:R-:W-:Y:S02]  /*c3b0*/  FFMA.FTZ R12, R33, c[0x0][0x2d0], -R75.reuse ;  /* 0x0000b400210c7a23 */ /* 0x100fe4000001084b */
[----:B------:R-:W-:Y:S02]  /*c3c0*/  FFMA.FTZ R16, R32, c[0x0][0x2d0], -R152 ;  /* 0x0000b40020107a23 */ /* 0x000fe40000010898 */
[--C-:B------:R-:W-:Y:S03]  /*c3d0*/  FFMA.FTZ R32, R42, c[0x0][0x2d0], -R74.reuse ;  /* 0x0000b4002a207a23 */ /* 0x100fe6000001084a */
[----:B------:R2:W-:Y:S10]  /*c3e0*/  MUFU.EX2 R249, R2 ;  /* 0x0000000200f97308 */ /* 0x0005f40000000800 */
[----:B------:R3:W4:Y:S01]  /*c3f0*/  MUFU.EX2 R247, R0 ;  /* 0x0000000000f77308 */ /* 0x0007220000000800 */
[----:B-1----:R-:W-:Y:S09]  /*c400*/  FFMA.FTZ R3, R27, c[0x0][0x2d0], -R74 ;  /* 0x0000b4001b037a23 */ /* 0x002ff2000001084a */
[----:B------:R1:W-:Y:S01]  /*c410*/  MUFU.EX2 R251, R3 ;  /* 0x0000000300fb7308 */ /* 0x0003e20000000800 */
[----:B--2---:R-:W-:Y:S09]  /*c420*/  FFMA.FTZ R2, R17, c[0x0][0x2d0], -R152 ;  /* 0x0000b40011027a23 */ /* 0x004ff20000010898 */
[----:B------:R2:W5:Y:S01]  /*c430*/  MUFU.EX2 R248, R2 ;  /* 0x0000000200f87308 */ /* 0x0005620000000800 */
[----:B---3--:R-:W-:Y:S01]  /*c440*/  FMNMX.FTZ R0, R184, R4, !PT ;  /* 0x00000004b8007209 */ /* 0x008fe20007810000 */
[--C-:B------:R-:W-:Y:S01]  /*c450*/  FFMA.FTZ R4, R25, c[0x0][0x2d0], -R75.reuse ;  /* 0x0000b40019047a23 */ /* 0x100fe2000001084b */
[----:B----4-:R-:W-:Y:S02]  /*c460*/  F2FP.PACK_AB R64, R249, R247 ;  /* 0x000000f7f940723e */ /* 0x010fe400000000ff */
[----:B------:R-:W-:Y:S05]  /*c470*/  FMNMX.FTZ R0, R177, R0, !PT ;  /* 0x00000000b1007209 */ /* 0x000fea0007810000 */
[----:B------:R-:W-:Y:S01]  /*c480*/  MUFU.EX2 R252, R4 ;  /* 0x0000000400fc7308 */ /* 0x000fe20000000800 */
[----:B------:R-:W-:Y:S01]  /*c490*/  FMNMX.FTZ R0, R170, R0, !PT ;  /* 0x00000000aa007209 */ /* 0x000fe20007810000 */
[----:B-1----:R-:W-:Y:S03]  /*c4a0*/  FFMA.FTZ R3, R28, c[0x0][0x2d0], -R74 ;  /* 0x0000b4001c037a23 */ /* 0x002fe6000001084a */
[----:B------:R-:W-:Y:S01]  /*c4b0*/  FMNMX.FTZ R0, R73, R0, !PT ;  /* 0x0000000049007209 */ /* 0x000fe20007810000 */
[----:B------:R-:W-:Y:S02]  /*c4c0*/  FFMA.FTZ R28, R40, c[0x0][0x2d0], -R152 ;  /* 0x0000b400281c7a23 */ /* 0x000fe40000010898 */
[--C-:B------:R-:W-:Y:S02]  /*c4d0*/  FFMA.FTZ R40, R41, c[0x0][0x2d0], -R75.reuse ;  /* 0x0000b40029287a23 */ /* 0x100fe4000001084b */
[----:B------:R1:W-:Y:S01]  /*c4e0*/  MUFU.EX2 R226, R3 ;  /* 0x0000000300e27308 */ /* 0x0003e20000000800 */
[----:B--2---:R-:W2:Y:S01]  /*c4f0*/  SHFL.BFLY PT, R2, R0, 0x2, 0x1f ;  /* 0x0c401f0000027f89 */ /* 0x004ea200000e0000 */
[----:B-----5:R-:W-:Y:S08]  /*c500*/  F2FP.PACK_AB R66, R250, R248 ;  /* 0x000000f8fa42723e */ /* 0x020ff000000000ff */
[----:B------:R-:W-:Y:S10]  /*c510*/  MUFU.EX2 R240, R12 ;  /* 0x0000000c00f07308 */ /* 0x000ff40000000800 */
[----:B------:R-:W-:Y:S01]  /*c520*/  MUFU.EX2 R236, R16 ;  /* 0x0000001000ec7308 */ /* 0x000fe20000000800 */
[----:B-1----:R-:W-:Y:S09]  /*c530*/  FFMA.FTZ R3, R23, c[0x0][0x2d0], -R75 ;  /* 0x0000b40017037a23 */ /* 0x002ff2000001084b */
[----:B------:R2:W-:Y:S10]  /*c540*/  MUFU.EX2 R223, R3 ;  /* 0x0000000300df7308 */ /* 0x0005f40000000800 */
[----:B------:R-:W-:Y:S10]  /*c550*/  MUFU.EX2 R233, R28 ;  /* 0x0000001c00e97308 */ /* 0x000ff40000000800 */
[----:B------:R-:W-:Y:S01]  /*c560*/  MUFU.EX2 R232, R32 ;  /* 0x0000002000e87308 */ /* 0x000fe20000000800 */
[----:B--2---:R-:W-:Y:S01]  /*c570*/  FMNMX.FTZ R3, R0, R2, !PT ;  /* 0x0000000200037209 */ /* 0x004fe20007810000 */
[----:B------:R-:W-:Y:S01]  /*c580*/  FFMA.FTZ R2, R29, c[0x0][0x2d0], -R74 ;  /* 0x0000b4001d027a23 */ /* 0x000fe2000001084a */
[----:B------:R-:W-:Y:S03]  /*c590*/  FSEL R0, R72, RZ, P2 ;  /* 0x000000ff48007208 */ /* 0x000fe60001000000 */
[----:B------:R-:W1:Y:S04]  /*c5a0*/  SHFL.BFLY PT, R4, R3, 0x1, 0x1f ;  /* 0x0c201f0003047f89 */ /* 0x000e6800000e0000 */
[----:B------:R2:W-:Y:S01]  /*c5b0*/  MUFU.EX2 R227, R2 ;  /* 0x0000000200e37308 */ /* 0x0005e20000000800 */
[----:B------:R-:W-:Y:S04]  /*c5c0*/  FADD.FTZ R0, -R0, R84 ;  /* 0x0000005400007221 */ /* 0x000fe80000010100 */
[----:B------:R-:W-:Y:S05]  /*c5d0*/  FMUL.FTZ R0, R0, c[0x0][0x2d0] ;  /* 0x0000b40000007a20 */ /* 0x000fea0000410000 */
[----:B------:R3:W4:Y:S10]  /*c5e0*/  MUFU.EX2 R69, R0 ;  /* 0x0000000000457308 */ /* 0x0007340000000800 */
[----:B------:R-:W-:Y:S01]  /*c5f0*/  MUFU.EX2 R230, R40 ;  /* 0x0000002800e67308 */ /* 0x000fe20000000800 */
[----:B-1----:R-:W-:Y:S02]  /*c600*/  FMNMX.FTZ R3, R3, R4, !PT ;  /* 0x0000000403037209 */ /* 0x002fe40007810000 */
[----:B--2---:R-:W-:Y:S03]  /*c610*/  FSEL R2, R71, RZ, P1 ;  /* 0x000000ff47027208 */ /* 0x004fe60000800000 */
[C---:B------:R-:W-:Y:S02]  /*c620*/  FMUL.FTZ R4, R3.reuse, c[0x0][0x2d0] ;  /* 0x0000b40003047a20 */ /* 0x040fe40000410000 */
[----:B------:R-:W-:Y:S01]  /*c630*/  FADD.FTZ R2, -R2, R85 ;  /* 0x0000005502027221 */ /* 0x000fe20000010100 */
[----:B---3--:R-:W-:Y:S03]  /*c640*/  FSEL R0, R70, RZ, P0 ;  /* 0x000000ff46007208 */ /* 0x008fe60000000000 */
[----:B------:R-:W-:Y:S01]  /*c650*/  FMUL.FTZ R2, R2, c[0x0][0x2d0] ;  /* 0x0000b40002027a20 */ /* 0x000fe20000410000 */
[----:B------:R-:W-:Y:S01]  /*c660*/  FSETP.NEU.FTZ.AND P0, PT, R3, -INF , PT ;  /* 0xff8000000300780b */ /* 0x000fe20003f1d000 */
[C---:B----4-:R-:W-:Y:S02]  /*c670*/  FMUL.FTZ R16, R69.reuse, R100 ;  /* 0x0000006445107220 */ /* 0x050fe40000410000 */
[----:B------:R-:W-:Y:S01]  /*c680*/  FADD.FTZ R0, -R0, R86 ;  /* 0x0000005600007221 */ /* 0x000fe20000010100 */
[----:B------:R-:W1:Y:S01]  /*c690*/  MUFU.EX2 R68, R2 ;  /* 0x0000000200447308 */ /* 0x000e620000000800 */
[----:B------:R-:W-:Y:S01]  /*c6a0*/  FSEL R153, R4, RZ, P0 ;  /* 0x000000ff04997208 */ /* 0x000fe20000000000 */
[----:B------:R-:W-:Y:S02]  /*c6b0*/  FMUL.FTZ R17, R69, R101 ;  /* 0x0000006545117220 */ /* 0x000fe40000410000 */
[----:B------:R-:W-:Y:S02]  /*c6c0*/  FMUL.FTZ R0, R0, c[0x0][0x2d0] ;  /* 0x0000b40000007a20 */ /* 0x000fe40000410000 */
[--C-:B------:R-:W-:Y:S02]  /*c6d0*/  FFMA.FTZ R4, R26, c[0x0][0x2d0], -R153.reuse ;  /* 0x0000b4001a047a23 */ /* 0x100fe40000010899 */
[--C-:B------:R-:W-:Y:S02]  /*c6e0*/  FFMA.FTZ R5, R24, c[0x0][0x2d0], -R153.reuse ;  /* 0x0000b40018057a23 */ /* 0x100fe40000010899 */
[----:B------:R2:W3:Y:S01]  /*c6f0*/  MUFU.EX2 R2, R0 ;  /* 0x0000000000027308 */ /* 0x0004e20000000800 */
[----:B------:R-:W-:Y:S02]  /*c700*/  FFMA.FTZ R24, R35, c[0x0][0x2d0], -R152 ;  /* 0x0000b40023187a23 */ /* 0x000fe40000010898 */
[C---:B------:R-:W-:Y:S02]  /*c710*/  FMUL.FTZ R32, R69.reuse, R116 ;  /* 0x0000007445207220 */ /* 0x040fe40000410000 */
[C---:B------:R-:W-:Y:S02]  /*c720*/  FMUL.FTZ R33, R69.reuse, R117 ;  /* 0x0000007545217220 */ /* 0x040fe40000410000 */
[--C-:B------:R-:W-:Y:S02]  /*c730*/  FFMA.FTZ R58, R58, c[0x0][0x2d0], -R153.reuse ;  /* 0x0000b4003a3a7a23 */ /* 0x100fe40000010899 */
[----:B------:R-:W-:Y:S01]  /*c740*/  FMUL.FTZ R49, R69, R133 ;  /* 0x0000008545317220 */ /* 0x000fe20000410000 */
[----:B------:R4:W-:Y:S01]  /*c750*/  MUFU.EX2 R246, R4 ;  /* 0x0000000400f67308 */ /* 0x0009e20000000800 */
[--C-:B------:R-:W-:Y:S02]  /*c760*/  FFMA.FTZ R62, R62, c[0x0][0x2d0], -R153.reuse ;  /* 0x0000b4003e3e7a23 */ /* 0x100fe40000010899 */
[C---:B-1----:R-:W-:Y:S02]  /*c770*/  FMUL.FTZ R6, R68.reuse, R90 ;  /* 0x0000005a44067220 */ /* 0x042fe40000410000 */
[C---:B------:R-:W-:Y:S02]  /*c780*/  FMUL.FTZ R7, R68.reuse, R91 ;  /* 0x0000005b44077220 */ /* 0x040fe40000410000 */
[C---:B------:R-:W-:Y:S03]  /*c790*/  FMUL.FTZ R18, R68.reuse, R102 ;  /* 0x0000006644127220 */ /* 0x040fe60000410000 */
[----:B------:R-:W1:Y:S01]  /*c7a0*/  MUFU.EX2 R242, R5 ;  /* 0x0000000500f27308 */ /* 0x000e620000000800 */
[C---:B------:R-:W-:Y:S02]  /*c7b0*/  FMUL.FTZ R19, R68.reuse, R103 ;  /* 0x0000006744137220 */ /* 0x040fe40000410000 */
[----:B------:R-:W-:Y:S01]  /*c7c0*/  FMUL.FTZ R35, R68, R119 ;  /* 0x0000007744237220 */ /* 0x000fe20000410000 */
[----:B------:R-:W-:Y:S01]  /*c7d0*/  LDSM.16.MT88.4 R100, [R189+0x2000] ;  /* 0x00200000bd64783b */ /* 0x000fe20000004200 */
[--C-:B--2---:R-:W-:Y:S02]  /*c7e0*/  FFMA.FTZ R0, R21, c[0x0][0x2d0], -R153.reuse ;  /* 0x0000b40015007a23 */ /* 0x104fe40000010899 */
[C---:B---3--:R-:W-:Y:S02]  /*c7f0*/  FMUL.FTZ R9, R2.reuse, R93 ;  /* 0x0000005d02097220 */ /* 0x048fe40000410000 */
[C---:B------:R-:W-:Y:S01]  /*c800*/  FMUL.FTZ R8, R2.reuse, R92 ;  /* 0x0000005c02087220 */ /* 0x040fe20000410000 */
[----:B------:R2:W-:Y:S01]  /*c810*/  MUFU.EX2 R237, R0 ;  /* 0x0000000000ed7308 */ /* 0x0005e20000000800 */
[C---:B------:R-:W-:Y:S02]  /*c820*/  FMUL.FTZ R13, R2.reuse, R97 ;  /* 0x00000061020d7220 */ /* 0x040fe40000410000 */
[C---:B------:R-:W-:Y:S01]  /*c830*/  FMUL.FTZ R12, R2.reuse, R96 ;  /* 0x00000060020c7220 */ /* 0x040fe20000410000 */
[----:B------:R-:W-:Y:S01]  /*c840*/  MOV R96, R50 ;  /* 0x0000003200607202 */ /* 0x000fe20000000f00 */
[----:B----4-:R-:W-:Y:S02]  /*c850*/  FFMA.FTZ R4, R31, c[0x0][0x2d0], -R74 ;  /* 0x0000b4001f047a23 */ /* 0x010fe4000001084a */
[C---:B------:R-:W-:Y:S02]  /*c860*/  FMUL.FTZ R25, R2.reuse, R109 ;  /* 0x0000006d02197220 */ /* 0x040fe40000410000 */
[C---:B------:R-:W-:Y:S01]  /*c870*/  FMUL.FTZ R28, R2.reuse, R112 ;  /* 0x00000070021c7220 */ /* 0x040fe20000410000 */
[----:B------:R3:W-:Y:S01]  /*c880*/  MUFU.EX2 R245, R4 ;  /* 0x0000000400f57308 */ /* 0x0007e20000000800 */
[C---:B------:R-:W-:Y:S01]  /*c890*/  FMUL.FTZ R29, R2.reuse, R113 ;  /* 0x00000071021d7220 */ /* 0x040fe20000410000 */
[----:B------:R-:W-:Y:S01]  /*c8a0*/  MOV R112, R61 ;  /* 0x0000003d00707202 */ /* 0x000fe20000000f00 */
[----:B------:R-:W-:Y:S01]  /*c8b0*/  FMUL.FTZ R40, R2, R124 ;  /* 0x0000007c02287220 */ /* 0x000fe20000410000 */
[----:B-1----:R-:W-:Y:S01]  /*c8c0*/  F2FP.PACK_AB R67, R246, R242 ;  /* 0x000000f2f643723e */ /* 0x002fe200000000ff */
[----:B------:R-:W-:Y:S01]  /*c8d0*/  FMUL.FTZ R5, R69, R89 ;  /* 0x0000005945057220 */ /* 0x000fe20000410000 */
[----:B------:R-:W-:Y:S01]  /*c8e0*/  MOV R113, R60 ;  /* 0x0000003c00717202 */ /* 0x000fe20000000f00 */
[C---:B------:R-:W-:Y:S01]  /*c8f0*/  FMUL.FTZ R41, R2.reuse, R125 ;  /* 0x0000007d02297220 */ /* 0x040fe20000410000 */
[----:B------:R-:W-:Y:S01]  /*c900*/  MOV R125, R227 ;  /* 0x000000e3007d7202 */ /* 0x000fe20000000f00 */
[----:B------:R-:W-:Y:S01]  /*c910*/  FMUL.FTZ R44, R2, R128 ;  /* 0x00000080022c7220 */ /* 0x000fe20000410000 */
[----:B------:R1:W-:Y:S01]  /*c920*/  MUFU.EX2 R234, R24 ;  /* 0x0000001800ea7308 */ /* 0x0003e20000000800 */
[----:B------:R-:W-:Y:S02]  /*c930*/  FMUL.FTZ R50, R68, R134 ;  /* 0x0000008644327220 */ /* 0x000fe40000410000 */
[----:B------:R-:W-:Y:S02]  /*c940*/  FMUL.FTZ R57, R2, R141 ;  /* 0x0000008d02397220 */ /* 0x000fe40000410000 */
[----:B--2---:R-:W-:Y:S02]  /*c950*/  FFMA.FTZ R0, R22, c[0x0][0x2d0], -R153 ;  /* 0x0000b40016007a23 */ /* 0x004fe40000010899 */
[----:B------:R-:W2:Y:S01]  /*c960*/  LDSM.16.MT88.4 R20, [R189] ;  /* 0x00000000bd14783b */ /* 0x000ea20000004200 */
[C---:B------:R-:W-:Y:S02]  /*c970*/  FMUL.FTZ R60, R2.reuse, R144 ;  /* 0x00000090023c7220 */ /* 0x040fe40000410000 */
[----:B------:R4:W5:Y:S01]  /*c980*/  MUFU.EX2 R238, R0 ;  /* 0x0000000000ee7308 */ /* 0x0009620000000800 */
[C---:B------:R-:W-:Y:S02]  /*c990*/  FMUL.FTZ R61, R2.reuse, R145 ;  /* 0x00000091023d7220 */ /* 0x040fe40000410000 */
[----:B------:R-:W-:Y:S02]  /*c9a0*/  FFMA.FTZ R92, R159, c[0x0][0x2d0], -R75 ;  /* 0x0000b4009f5c7a23 */ /* 0x000fe4000001084b */
[----:B---3--:R-:W-:Y:S02]  /*c9b0*/  FMUL.FTZ R4, R69, R88 ;  /* 0x0000005845047220 */ /* 0x008fe40000410000 */
[----:B------:R-:W-:Y:S03]  /*c9c0*/  LDSM.16.MT88.4 R88, [R193+0x800] ;  /* 0x00080000c158783b */ /* 0x000fe60000004200 */
[----:B------:R-:W-:Y:S01]  /*c9d0*/  MUFU.EX2 R225, R92 ;  /* 0x0000005c00e17308 */ /* 0x000fe20000000800 */
[----:B-1----:R-:W-:Y:S01]  /*c9e0*/  FMUL.FTZ R24, R2, R108 ;  /* 0x0000006c02187220 */ /* 0x002fe20000410000 */
[----:B----4-:R-:W-:Y:S02]  /*c9f0*/  FSEL R0, R3, RZ, P0 ;  /* 0x000000ff03007208 */ /* 0x010fe40000000000 */
[----:B-----5:R-:W-:Y:S03]  /*ca00*/  F2FP.PACK_AB R65, R238, R237 ;  /* 0x000000edee41723e */ /* 0x020fe600000000ff */
[----:B------:R-:W-:Y:S02]  /*ca10*/  FADD.FTZ R0, -R0, R87 ;  /* 0x0000005700007221 */ /* 0x000fe40000010100 */
[----:B------:R-:W1:Y:S02]  /*ca20*/  LDSM.16.MT88.4 R84, [R189+0x800] ;  /* 0x00080000bd54783b */ /* 0x000e640000004200 */
[----:B------:R-:W-:Y:S01]  /*ca30*/  FMUL.FTZ R0, R0, c[0x0][0x2d0] ;  /* 0x0000b40000007a20 */ /* 0x000fe20000410000 */
[-C--:B--2---:R-:W-:Y:S05]  /*ca40*/  HMMA.16816.F32 R4, R76, R20.reuse, R4 ;  /* 0x000000144c04723c */ /* 0x084fea0000001804 */
[----:B------:R-:W2:Y:S02]  /*ca50*/  MUFU.EX2 R0, R0 ;  /* 0x0000000000007308 */ /* 0x000ea40000000800 */
[C---:B--2---:R-:W-:Y:S02]  /*ca60*/  FMUL.FTZ R10, R0.reuse, R94 ;  /* 0x0000005e000a7220 */ /* 0x044fe40000410000 */
[C---:B------:R-:W-:Y:S02]  /*ca70*/  FMUL.FTZ R11, R0.reuse, R95 ;  /* 0x0000005f000b7220 */ /* 0x040fe40000410000 */
[----:B------:R-:W2:Y:S01]  /*ca80*/  LDSM.16.MT88.4 R92, [R190+0x800] ;  /* 0x00080000be5c783b */ /* 0x000ea20000004200 */
[C---:B------:R-:W-:Y:S02]  /*ca90*/  FMUL.FTZ R14, R0.reuse, R98 ;  /* 0x00000062000e7220 */ /* 0x040fe40000410000 */
[C---:B------:R-:W-:Y:S02]  /*caa0*/  FMUL.FTZ R42, R0.reuse, R126 ;  /* 0x0000007e002a7220 */ /* 0x040fe40000410000 */
[C---:B------:R-:W-:Y:S04]  /*cab0*/  HMMA.16816.F32 R8, R64.reuse, R20, R8 ;  /* 0x000000144008723c */ /* 0x040fe80000001808 */
[C---:B------:R-:W-:Y:S01]  /*cac0*/  FMUL.FTZ R15, R0.reuse, R99 ;  /* 0x00000063000f7220 */ /* 0x040fe20000410000 */
[----:B------:R-:W-:Y:S01]  /*cad0*/  MOV R99, R48 ;  /* 0x0000003000637202 */ /* 0x000fe20000000f00 */
[----:B------:R-:W-:Y:S02]  /*cae0*/  FMUL.FTZ R26, R0, R110 ;  /* 0x0000006e001a7220 */ /* 0x000fe40000410000 */
[----:B------:R-:W-:Y:S03]  /*caf0*/  FFMA.FTZ R20, R34, c[0x0][0x2d0], -R152 ;  /* 0x0000b40022147a23 */ /* 0x000fe60000010898 */
[-C--:B------:R-:W-:Y:S01]  /*cb00*/  HMMA.16816.F32 R12, R64, R22.reuse, R12 ;  /* 0x00000016400c723c */ /* 0x080fe2000000180c */
[----:B------:R3:W-:Y:S02]  /*cb10*/  MUFU.EX2 R235, R20 ;  /* 0x0000001400eb7308 */ /* 0x0007e40000000800 */
[----:B------:R-:W-:Y:S02]  /*cb20*/  FMUL.FTZ R34, R68, R118 ;  /* 0x0000007644227220 */ /* 0x000fe40000410000 */
[----:B------:R-:W-:Y:S01]  /*cb30*/  LDSM.16.MT88.4 R116, [R193+0x2000] ;  /* 0x00200000c174783b */ /* 0x000fe20000004200 */
[C---:B------:R-:W-:Y:S02]  /*cb40*/  FMUL.FTZ R27, R0.reuse, R111 ;  /* 0x0000006f001b7220 */ /* 0x040fe40000410000 */
[C---:B------:R-:W-:Y:S04]  /*cb50*/  HMMA.16816.F32 R16, R76.reuse, R22, R16 ;  /* 0x000000164c10723c */ /* 0x040fe80000001810 */
[C---:B------:R-:W-:Y:S01]  /*cb60*/  FMUL.FTZ R21, R69.reuse, R105 ;  /* 0x0000006945157220 */ /* 0x040fe20000410000 */
[----:B------:R-:W-:Y:S01]  /*cb70*/  MOV R105, R45 ;  /* 0x0000002d00697202 */ /* 0x000fe20000000f00 */
[----:B------:R-:W-:Y:S01]  /*cb80*/  FMUL.FTZ R30, R0, R114 ;  /* 0x00000072001e7220 */ /* 0x000fe20000410000 */
[----:B------:R-:W-:Y:S01]  /*cb90*/  MOV R114, R51 ;  /* 0x0000003300727202 */ /* 0x000fe20000000f00 */
[C---:B------:R-:W-:Y:S04]  /*cba0*/  FMUL.FTZ R22, R68.reuse, R106 ;  /* 0x0000006a44167220 */ /* 0x040fe80000410000 */
[----:B------:R-:W-:Y:S02]  /*cbb0*/  FMUL.FTZ R23, R68, R107 ;  /* 0x0000006b44177220 */ /* 0x000fe40000410000 */
[----:B------:R-:W-:Y:S02]  /*cbc0*/  FMUL.FTZ R31, R0, R115 ;  /* 0x00000073001f7220 */ /* 0x000fe40000410000 */
[--C-:B------:R-:W-:Y:S02]  /*cbd0*/  FFMA.FTZ R48, R46, c[0x0][0x2d0], -R74.reuse ;  /* 0x0000b4002e307a23 */ /* 0x100fe4000001084a */
[----:B---3--:R-:W-:Y:S02]  /*cbe0*/  FMUL.FTZ R20, R69, R104 ;  /* 0x0000006845147220 */ /* 0x008fe40000410000 */
[----:B------:R-:W3:Y:S01]  /*cbf0*/  LDL.LU R104, [R1+0xc] ;  /* 0x00000c0001687983 */ /* 0x000ee20000300800 */
[----:B------:R-:W-:Y:S01]  /*cc00*/  FMUL.FTZ R51, R68, R135 ;  /* 0x0000008744337220 */ /* 0x000fe20000410000 */
[----:B------:R4:W-:Y:S01]  /*cc10*/  MUFU.EX2 R228, R48 ;  /* 0x0000003000e47308 */ /* 0x0009e20000000800 */
[C---:B------:R-:W-:Y:S01]  /*cc20*/  FMUL.FTZ R46, R0.reuse, R130 ;  /* 0x00000082002e7220 */ /* 0x040fe20000410000 */
[----:B------:R-:W5:Y:S01]  /*cc30*/  LDL.LU R98, [R1+0x10] ;  /* 0x0000100001627983 */ /* 0x000f620000300800 */
[-C--:B------:R-:W-:Y:S03]  /*cc40*/  HMMA.16816.F32 R20, R76, R36.reuse, R20 ;  /* 0x000000244c14723c */ /* 0x080fe60000001814 */
[----:B------:R-:W5:Y:S01]  /*cc50*/  LDL.LU R97, [R1+0x14] ;  /* 0x0000140001617983 */ /* 0x000f620000300800 */
[C---:B------:R-:W-:Y:S02]  /*cc60*/  FMUL.FTZ R47, R0.reuse, R131 ;  /* 0x00000083002f7220 */ /* 0x040fe40000410000 */
[----:B------:R-:W-:Y:S01]  /*cc70*/  FMUL.FTZ R59, R0, R143 ;  /* 0x0000008f003b7220 */ /* 0x000fe20000410000 */
[----:B------:R-:W5:Y:S01]  /*cc80*/  LDL.LU R126, [R1+0x18] ;  /* 0x00001800017e7983 */ /* 0x000f620000300800 */
[C---:B------:R-:W-:Y:S01]  /*cc90*/  HMMA.16816.F32 R24, R64.reuse, R36, R24 ;  /* 0x000000244018723c */ /* 0x040fe20000001818 */
[----:B------:R1:W-:Y:S03]  /*cca0*/  MUFU.EX2 R130, R58 ;  /* 0x0000003a00827308 */ /* 0x0003e60000000800 */
[----:B------:R-:W-:Y:S03]  /*ccb0*/  FMUL.FTZ R45, R2, R129 ;  /* 0x00000081022d7220 */ /* 0x000fe60000410000 */
[--C-:B------:R-:W-:Y:S01]  /*ccc0*/  FFMA.FTZ R36, R43, c[0x0][0x2d0], -R74.reuse ;  /* 0x0000b4002b247a23 */ /* 0x100fe2000001084a */
[-C--:B------:R-:W-:Y:S03]  /*ccd0*/  HMMA.16816.F32 R28, R64, R38.reuse, R28 ;  /* 0x00000026401c723c */ /* 0x080fe6000000181c */
[----:B------:R2:W-:Y:S01]  /*cce0*/  MUFU.EX2 R231, R36 ;  /* 0x0000002400e77308 */ /* 0x0005e20000000800 */
[----:B------:R-:W-:Y:S02]  /*ccf0*/  FMUL.FTZ R43, R0, R127 ;  /* 0x0000007f002b7220 */ /* 0x000fe40000410000 */
[C---:B----4-:R-:W-:Y:S02]  /*cd00*/  FMUL.FTZ R48, R69.reuse, R132 ;  /* 0x0000008445307220 */ /* 0x050fe40000410000 */
[C---:B------:R-:W-:Y:S01]  /*cd10*/  HMMA.16816.F32 R32, R76.reuse, R38, R32 ;  /* 0x000000264c20723c */ /* 0x040fe20000001820 */
[----:B------:R-:W-:Y:S03]  /*cd20*/  LDSM.16.MT88.4 R132, [R190+0x2000] ;  /* 0x00200000be84783b */ /* 0x000fe60000004200 */
[C---:B------:R-:W-:Y:S01]  /*cd30*/  FMUL.FTZ R37, R69.reuse, R121 ;  /* 0x0000007945257220 */ /* 0x040fe20000410000 */
[----:B------:R4:W-:Y:S01]  /*cd40*/  MUFU.EX2 R129, R62 ;  /* 0x0000003e00817308 */ /* 0x0009e20000000800 */
[----:B------:R-:W-:Y:S01]  /*cd50*/  MOV R121, R223 ;  /* 0x000000df00797202 */ /* 0x000fe20000000f00 */
[C---:B------:R-:W-:Y:S01]  /*cd60*/  FMUL.FTZ R38, R68.reuse, R122 ;  /* 0x0000007a44267220 */ /* 0x040fe20000410000 */
[----:B------:R-:W-:Y:S01]  /*cd70*/  MOV R122, R219 ;  /* 0x000000db007a7202 */ /* 0x000fe20000000f00 */
[----:B------:R-:W-:Y:S03]  /*cd80*/  FMUL.FTZ R39, R68, R123 ;  /* 0x0000007b44277220 */ /* 0x000fe60000410000 */
[C---:B-1----:R-:W-:Y:S01]  /*cd90*/  FMUL.FTZ R58, R0.reuse, R142 ;  /* 0x0000008e003a7220 */ /* 0x042fe20000410000 */
[----:B------:R-:W-:Y:S01]  /*cda0*/  MOV R123, R63 ;  /* 0x0000003f007b7202 */ /* 0x000fe20000000f00 */
[C---:B------:R-:W-:Y:S02]  /*cdb0*/  FMUL.FTZ R63, R0.reuse, R147 ;  /* 0x00000093003f7220 */ /* 0x040fe40000410000 */
[C---:B--2---:R-:W-:Y:S01]  /*cdc0*/  FMUL.FTZ R36, R69.reuse, R120 ;  /* 0x0000007845247220 */ /* 0x044fe20000410000 */
[----:B------:R-:W-:Y:S06]  /*cdd0*/  MOV R120, R226 ;  /* 0x000000e200787202 */ /* 0x000fec0000000f00 */
[-C--:B------:R-:W-:Y:S03]  /*cde0*/  HMMA.16816.F32 R36, R76, R52.reuse, R36 ;  /* 0x000000344c24723c */ /* 0x080fe60000001824 */
[----:B----4-:R-:W-:Y:S05]  /*cdf0*/  FMUL.FTZ R62, R0, R146 ;  /* 0x00000092003e7220 */ /* 0x010fea0000410000 */
[C---:B------:R-:W-:Y:S07]  /*ce00*/  HMMA.16816.F32 R40, R64.reuse, R52, R40 ;  /* 0x000000344028723c */ /* 0x040fee0000001828 */
[--C-:B------:R-:W-:Y:S01]  /*ce10*/  FFMA.FTZ R52, R56, c[0x0][0x2d0], -R153.reuse ;  /* 0x0000b40038347a23 */ /* 0x100fe20000010899 */
[-C--:B------:R-:W-:Y:S03]  /*ce20*/  HMMA.16816.F32 R44, R64, R54.reuse, R44 ;  /* 0x00000036402c723c */ /* 0x080fe6000000182c */
[----:B------:R1:W2:Y:S01]  /*ce30*/  MUFU.EX2 R124, R52 ;  /* 0x00000034007c7308 */ /* 0x0002a20000000800 */
[----:B------:R-:W-:Y:S02]  /*ce40*/  FMUL.FTZ R56, R2, R140 ;  /* 0x0000008c02387220 */ /* 0x000fe40000410000 */
[C---:B------:R-:W-:Y:S02]  /*ce50*/  FMUL.FTZ R53, R69.reuse, R137 ;  /* 0x0000008945357220 */ /* 0x040fe40000410000 */
[C---:B------:R-:W-:Y:S07]  /*ce60*/  HMMA.16816.F32 R48, R76.reuse, R54, R48 ;  /* 0x000000364c30723c */ /* 0x040fee0000001830 */
[C---:B------:R-:W-:Y:S02]  /*ce70*/  FMUL.FTZ R55, R68.reuse, R139 ;  /* 0x0000008b44377220 */ /* 0x040fe40000410000 */
[----:B------:R-:W-:Y:S03]  /*ce80*/  FMUL.FTZ R54, R68, R138 ;  /* 0x0000008a44367220 */ /* 0x000fe60000410000 */
[C---:B-1----:R-:W-:Y:S07]  /*ce90*/  FMUL.FTZ R52, R69.reuse, R136 ;  /* 0x0000008845347220 */ /* 0x042fee0000410000 */
[-C--:B------:R-:W-:Y:S08]  /*cea0*/  HMMA.16816.F32 R52, R76, R80.reuse, R52 ;  /* 0x000000504c34723c */ /* 0x080ff00000001834 */
[C---:B------:R-:W-:Y:S07]  /*ceb0*/  HMMA.16816.F32 R56, R64.reuse, R80, R56 ;  /* 0x000000504038723c */ /* 0x040fee0000001838 */
[----:B------:R-:W-:Y:S01]  /*cec0*/  FFMA.FTZ R80, R154, c[0x0][0x2d0], -R153 ;  /* 0x0000b4009a507a23 */ /* 0x000fe20000010899 */
[-C--:B------:R-:W-:Y:S03]  /*ced0*/  HMMA.16816.F32 R60, R64, R82.reuse, R60 ;  /* 0x00000052403c723c */ /* 0x080fe6000000183c */
[----:B------:R1:W4:Y:S01]  /*cee0*/  MUFU.EX2 R227, R80 ;  /* 0x0000005000e37308 */ /* 0x0003220000000800 */
[----:B--2---:R-:W-:Y:S03]  /*cef0*/  F2FP.PACK_AB R81, R130, R124 ;  /* 0x0000007c8251723e */ /* 0x004fe600000000ff */
[C---:B------:R-:W-:Y:S02]  /*cf00*/  FMUL.FTZ R64, R69.reuse, R148 ;  /* 0x0000009445407220 */ /* 0x040fe40000410000 */
[----:B------:R-:W-:Y:S03]  /*cf10*/  FMUL.FTZ R65, R69, R149 ;  /* 0x0000009545417220 */ /* 0x000fe60000410000 */
[C---:B------:R-:W-:Y:S02]  /*cf20*/  FMUL.FTZ R66, R68.reuse, R150 ;  /* 0x0000009644427220 */ /* 0x040fe40000410000 */
[----:B------:R-:W-:Y:S07]  /*cf30*/  FMUL.FTZ R67, R68, R151 ;  /* 0x0000009744437220 */ /* 0x000fee0000410000 */
[----:B------:R-:W-:Y:S04]  /*cf40*/  HMMA.16816.F32 R64, R76, R82, R64 ;  /* 0x000000524c40723c */ /* 0x000fe80000001840 */
[----:B-1----:R-:W-:Y:S03]  /*cf50*/  FFMA.FTZ R80, R160, c[0x0][0x2d0], -R74 ;  /* 0x0000b400a0507a23 */ /* 0x002fe6000001084a */
[----:B------:R-:W-:Y:S02]  /*cf60*/  F2FP.PACK_AB R76, R120, R251 ;  /* 0x000000fb784c723e */ /* 0x000fe400000000ff */
[----:B------:R-:W-:Y:S01]  /*cf70*/  F2FP.PACK_AB R77, R252, R121 ;  /* 0x00000079fc4d723e */ /* 0x000fe200000000ff */
[----:B------:R1:W-:Y:S02]  /*cf80*/  MUFU.EX2 R226, R80 ;  /* 0x0000005000e27308 */ /* 0x0003e40000000800 */
[----:B------:R-:W-:Y:S02]  /*cf90*/  F2FP.PACK_AB R78, R245, R125 ;  /* 0x0000007df54e723e */ /* 0x000fe400000000ff */
[----:B------:R-:W-:Y:S02]  /*cfa0*/  F2FP.PACK_AB R79, R240, R241 ;  /* 0x000000f1f04f723e */ /* 0x000fe400000000ff */
[----:B------:R-:W-:Y:S02]  /*cfb0*/  F2FP.PACK_AB R82, R233, R234 ;  /* 0x000000eae952723e */ /* 0x000fe400000000ff */
[----:B----4-:R-:W-:Y:S03]  /*cfc0*/  F2FP.PACK_AB R83, R227, R129 ;  /* 0x00000081e353723e */ /* 0x010fe600000000ff */
[-C--:B------:R-:W-:Y:S03]  /*cfd0*/  HMMA.16816.F32 R4, R76, R84.reuse, R4 ;  /* 0x000000544c04723c */ /* 0x080fe60000001804 */
[----:B-1----:R-:W-:Y:S04]  /*cfe0*/  FFMA.FTZ R80, R156, c[0x0][0x2d0], -R75 ;  /* 0x0000b4009c507a23 */ /* 0x002fe8000001084b */
[----:B------:R1:W-:Y:S02]  /*cff0*/  MUFU.EX2 R224, R80 ;  /* 0x0000005000e07308 */ /* 0x0003e40000000800 */
[----:B-1----:R-:W-:Y:S07]  /*d000*/  F2FP.PACK_AB R80, R235, R236 ;  /* 0x000000eceb50723e */ /* 0x002fee00000000ff */
[C---:B------:R-:W-:Y:S07]  /*d010*/  HMMA.16816.F32 R8, R80.reuse, R84, R8 ;  /* 0x000000545008723c */ /* 0x040fee0000001808 */
[--C-:B------:R-:W-:Y:S01]  /*d020*/  FFMA.FTZ R84, R155, c[0x0][0x2d0], -R152.reuse ;  /* 0x0000b4009b547a23 */ /* 0x100fe20000010898 */
[-C--:B------:R-:W-:Y:S03]  /*d030*/  HMMA.16816.F32 R12, R80, R86.reuse, R12 ;  /* 0x00000056500c723c */ /* 0x080fe6000000180c */
[----:B------:R1:W-:Y:S05]  /*d040*/  MUFU.EX2 R128, R84 ;  /* 0x0000005400807308 */ /* 0x0003ea0000000800 */
[C---:B------:R-:W-:Y:S08]  /*d050*/  HMMA.16816.F32 R16, R76.reuse, R86, R16 ;  /* 0x000000564c10723c */ /* 0x040ff00000001810 */
[-C--:B------:R-:W-:Y:S08]  /*d060*/  HMMA.16816.F32 R20, R76, R88.reuse, R20 ;  /* 0x000000584c14723c */ /* 0x080ff00000001814 */
[C---:B------:R-:W-:Y:S04]  /*d070*/  HMMA.16816.F32 R24, R80.reuse, R88, R24 ;  /* 0x000000585018723c */ /* 0x040fe80000001818 */
[----:B-1----:R-:W-:Y:S03]  /*d080*/  FFMA.FTZ R84, R157, c[0x0][0x2d0], -R152 ;  /* 0x0000b4009d547a23 */ /* 0x002fe60000010898 */
[----:B------:R-:W-:Y:S01]  /*d090*/  FFMA.FTZ R88, R172, c[0x0][0x2d0], -R74 ;  /* 0x0000b400ac587a23 */ /* 0x000fe2000001084a */
[-C--:B------:R-:W-:Y:S01]  /*d0a0*/  HMMA.16816.F32 R28, R80, R90.reuse, R28 ;  /* 0x0000005a501c723c */ /* 0x080fe2000000181c */
[----:B------:R1:W-:Y:S07]  /*d0b0*/  MUFU.EX2 R223, R84 ;  /* 0x0000005400df7308 */ /* 0x0003ee0000000800 */
[C---:B------:R-:W-:Y:S03]  /*d0c0*/  HMMA.16816.F32 R32, R76.reuse, R90, R32 ;  /* 0x0000005a4c20723c */ /* 0x040fe60000001820 */
[----:B------:R2:W-:Y:S05]  /*d0d0*/  MUFU.EX2 R219, R88 ;  /* 0x0000005800db7308 */ /* 0x0005ea0000000800 */
[-C--:B------:R-:W-:Y:S08]  /*d0e0*/  HMMA.16816.F32 R36, R76, R92.reuse, R36 ;  /* 0x0000005c4c24723c */ /* 0x080ff00000001824 */
[C---:B------:R-:W-:Y:S04]  /*d0f0*/  HMMA.16816.F32 R40, R80.reuse, R92, R40 ;  /* 0x0000005c5028723c */ /* 0x040fe80000001828 */
[--C-:B-1----:R-:W-:Y:S03]  /*d100*/  FFMA.FTZ R84, R158, c[0x0][0x2d0], -R152.reuse ;  /* 0x0000b4009e547a23 */ /* 0x102fe60000010898 */
[----:B------:R-:W-:Y:S01]  /*d110*/  FFMA.FTZ R92, R163, c[0x0][0x2d0], -R153 ;  /* 0x0000b400a35c7a23 */ /* 0x000fe20000010899 */
[-C--:B------:R-:W-:Y:S01]  /*d120*/  HMMA.16816.F32 R44, R80, R94.reuse, R44 ;  /* 0x0000005e502c723c */ /* 0x080fe2000000182c */
[----:B------:R1:W-:Y:S03]  /*d130*/  MUFU.EX2 R221, R84 ;  /* 0x0000005400dd7308 */ /* 0x0003e60000000800 */
[----:B--2---:R-:W-:Y:S04]  /*d140*/  FFMA.FTZ R88, R166, c[0x0][0x2d0], -R75 ;  /* 0x0000b400a6587a23 */ /* 0x004fe8000001084b */
[C---:B------:R-:W-:Y:S03]  /*d150*/  HMMA.16816.F32 R48, R76.reuse, R94, R48 ;  /* 0x0000005e4c30723c */ /* 0x040fe60000001830 */
[----:B------:R2:W-:Y:S01]  /*d160*/  MUFU.EX2 R206, R88 ;  /* 0x0000005800ce7308 */ /* 0x0005e20000000800 */
[----:B---3--:R-:W-:Y:S09]  /*d170*/  FFMA.FTZ R69, R69, R104, R105 ;  /* 0x0000006845457223 */ /* 0x008ff20000010069 */
[----:B------:R3:W-:Y:S01]  /*d180*/  MUFU.EX2 R138, R92 ;  /* 0x0000005c008a7308 */ /* 0x0007e20000000800 */
[----:B------:R-:W-:Y:S02]  /*d190*/  FADD.FTZ R69, R96, R69 ;  /* 0x0000004560457221 */ /* 0x000fe40000010000 */
[----:B-1----:R-:W-:Y:S07]  /*d1a0*/  FFMA.FTZ R84, R161, c[0x0][0x2d0], -R152 ;  /* 0x0000b400a1547a23 */ /* 0x002fee0000010898 */
[----:B------:R1:W4:Y:S01]  /*d1b0*/  MUFU.EX2 R222, R84 ;  /* 0x0000005400de7308 */ /* 0x0003220000000800 */
[----:B--2---:R-:W-:Y:S09]  /*d1c0*/  FFMA.FTZ R88, R168, c[0x0][0x2d0], -R75 ;  /* 0x0000b400a8587a23 */ /* 0x004ff2000001084b */
[----:B------:R2:W-:Y:S01]  /*d1d0*/  MUFU.EX2 R211, R88 ;  /* 0x0000005800d37308 */ /* 0x0005e20000000800 */
[----:B---3--:R-:W-:Y:S09]  /*d1e0*/  FFMA.FTZ R92, R164, c[0x0][0x2d0], -R153 ;  /* 0x0000b400a45c7a23 */ /* 0x008ff20000010899 */
[----:B------:R3:W-:Y:S01]  /*d1f0*/  MUFU.EX2 R137, R92 ;  /* 0x0000005c00897308 */ /* 0x0007e20000000800 */
[--C-:B-1----:R-:W-:Y:S09]  /*d200*/  FFMA.FTZ R84, R171, c[0x0][0x2d0], -R74.reuse ;  /* 0x0000b400ab547a23 */ /* 0x102ff2000001084a */
[----:B------:R1:W-:Y:S01]  /*d210*/  MUFU.EX2 R212, R84 ;  /* 0x0000005400d47308 */ /* 0x0003e20000000800 */
[--C-:B--2---:R-:W-:Y:S09]  /*d220*/  FFMA.FTZ R88, R173, c[0x0][0x2d0], -R74.reuse ;  /* 0x0000b400ad587a23 */ /* 0x104ff2000001084a */
[----:B------:R2:W-:Y:S01]  /*d230*/  MUFU.EX2 R187, R88 ;  /* 0x0000005800bb7308 */ /* 0x0005e20000000800 */
[----:B---3--:R-:W-:Y:S01]  /*d240*/  FFMA.FTZ R92, R180, c[0x0][0x2d0], -R75 ;  /* 0x0000b400b45c7a23 */ /* 0x008fe2000001084b */
[----:B-1----:R-:W1:Y:S01]  /*d250*/  LDSM.16.MT88.4 R84, [R192+0x800] ;  /* 0x00080000c054783b */ /* 0x002e620000004200 */
[--C-:B--2---:R-:W-:Y:S07]  /*d260*/  FFMA.FTZ R88, R162, c[0x0][0x2d0], -R153.reuse ;  /* 0x0000b400a2587a23 */ /* 0x104fee0000010899 */
[----:B------:R2:W3:Y:S02]  /*d270*/  MUFU.EX2 R139, R88 ;  /* 0x00000058008b7308 */ /* 0x0004e40000000800 */
[----:B--2---:R-:W2:Y:S01]  /*d280*/  LDSM.16.MT88.4 R88, [R189+0x1000] ;  /* 0x00100000bd58783b */ /* 0x004ea20000004200 */
[-C--:B-1----:R-:W-:Y:S08]  /*d290*/  HMMA.16816.F32 R52, R76, R84.reuse, R52 ;  /* 0x000000544c34723c */ /* 0x082ff00000001834 */
[C---:B------:R-:W-:Y:S07]  /*d2a0*/  HMMA.16816.F32 R56, R80.reuse, R84, R56 ;  /* 0x000000545038723c */ /* 0x040fee0000001838 */
[----:B------:R-:W-:Y:S01]  /*d2b0*/  FFMA.FTZ R84, R165, c[0x0][0x2d0], -R153 ;  /* 0x0000b400a5547a23 */ /* 0x000fe20000010899 */
[-C--:B------:R-:W-:Y:S03]  /*d2c0*/  HMMA.16816.F32 R60, R80, R86.reuse, R60 ;  /* 0x00000056503c723c */ /* 0x080fe6000000183c */
[----:B------:R1:W1:Y:S04]  /*d2d0*/  MUFU.EX2 R141, R84 ;  /* 0x00000054008d7308 */ /* 0x0002680000000800 */
[----:B------:R-:W-:Y:S01]  /*d2e0*/  FFMA.FTZ R80, R183, c[0x0][0x2d0], -R74 ;  /* 0x0000b400b7507a23 */ /* 0x000fe2000001084a */
[----:B------:R-:W-:Y:S04]  /*d2f0*/  HMMA.16816.F32 R64, R76, R86, R64 ;  /* 0x000000564c40723c */ /* 0x000fe80000001840 */
[----:B----4-:R-:W-:Y:S01]  /*d300*/  F2FP.PACK_AB R82, R222, R221 ;  /* 0x000000ddde52723e */ /* 0x010fe200000000ff */
[----:B------:R4:W-:Y:S01]  /*d310*/  MUFU.EX2 R183, R80 ;  /* 0x0000005000b77308 */ /* 0x0009e20000000800 */
[----:B---3--:R-:W-:Y:S02]  /*d320*/  F2FP.PACK_AB R81, R138, R139 ;  /* 0x0000008b8a51723e */ /* 0x008fe400000000ff */
[----:B------:R-:W-:Y:S04]  /*d330*/  F2FP.PACK_AB R76, R231, R232 ;  /* 0x000000e8e74c723e */ /* 0x000fe800000000ff */
[----:B------:R-:W-:Y:S02]  /*d340*/  F2FP.PACK_AB R77, R229, R230 ;  /* 0x000000e6e54d723e */ /* 0x000fe400000000ff */
[----:B------:R-:W-:Y:S02]  /*d350*/  F2FP.PACK_AB R78, R226, R228 ;  /* 0x000000e4e24e723e */ /* 0x000fe400000000ff */
[----:B------:R-:W-:Y:S01]  /*d360*/  F2FP.PACK_AB R79, R225, R224 ;  /* 0x000000e0e14f723e */ /* 0x000fe200000000ff */
[----:B-1----:R-:W1:Y:S01]  /*d370*/  LDSM.16.MT88.4 R84, [R193+0x1000] ;  /* 0x00100000c154783b */ /* 0x002e620000004200 */
[----:B------:R-:W-:Y:S05]  /*d380*/  F2FP.PACK_AB R83, R141, R137 ;  /* 0x000000898d53723e */ /* 0x000fea00000000ff */
[-C--:B--2---:R-:W-:Y:S03]  /*d390*/  HMMA.16816.F32 R4, R76, R88.reuse, R4 ;  /* 0x000000584c04723c */ /* 0x084fe60000001804 */
[----:B----4-:R-:W-:Y:S02]  /*d3a0*/  FFMA.FTZ R80, R174, c[0x0][0x2d0], -R75 ;  /* 0x0000b400ae507a23 */ /* 0x010fe4000001084b */
[----:B------:R2:W-:Y:S10]  /*d3b0*/  MUFU.EX2 R174, R92 ;  /* 0x0000005c00ae7308 */ /* 0x0005f40000000800 */
[----:B------:R3:W-:Y:S01]  /*d3c0*/  MUFU.EX2 R143, R80 ;  /* 0x00000050008f7308 */ /* 0x0007e20000000800 */
[----:B--2---:R-:W2:Y:S01]  /*d3d0*/  LDSM.16.MT88.4 R92, [R190+0x1000] ;  /* 0x00100000be5c783b */ /* 0x004ea20000004200 */
        /* <DEDUP_REMOVED lines=9> */
[----:B------:R-:W-:Y:S01]  /*d470*/  FFMA.FTZ R84, R210, c[0x0][0x2d0], -R74 ;  /* 0x0000b400d2547a23 */ /* 0x000fe2000001084a */
        /* <DEDUP_REMOVED lines=8> */
[-C--:B------:R-:W-:Y:S01]  /*d500*/  HMMA.16816.F32 R44, R80, R94.reuse, R44 ;  /* 0x0000005e502c723c */ /* 0x080fe2000000182c */
[----:B------:R1:W-:Y:S03]  /*d510*/  MUFU.EX2 R173, R88 ;  /* 0x0000005800ad7308 */ /* 0x0003e60000000800 */
[----:B---3--:R-:W-:Y:S04]  /*d520*/  FFMA.FTZ R84, R213, c[0x0][0x2d0], -R74 ;  /* 0x0000b400d5547a23 */ /* 0x008fe8000001084a */
[C---:B------:R-:W-:Y:S03]  /*d530*/  HMMA.16816.F32 R48, R76.reuse, R94, R48 ;  /* 0x0000005e4c30723c */ /* 0x040fe60000001830 */
[----:B------:R2:W3:Y:S10]  /*d540*/  MUFU.EX2 R171, R84 ;  /* 0x0000005400ab7308 */ /* 0x0004f40000000800 */
[----:B------:R4:W-:Y:S01]  /*d550*/  MUFU.EX2 R157, R92 ;  /* 0x0000005c009d7308 */ /* 0x0009e20000000800 */
[----:B-1----:R-:W-:Y:S09]  /*d560*/  FFMA.FTZ R88, R179, c[0x0][0x2d0], -R152 ;  /* 0x0000b400b3587a23 */ /* 0x002ff20000010898 */
[----:B------:R1:W-:Y:S01]  /*d570*/  MUFU.EX2 R172, R88 ;  /* 0x0000005800ac7308 */ /* 0x0003e20000000800 */
[----:B--2---:R-:W-:Y:S01]  /*d580*/  FFMA.FTZ R84, R208, c[0x0][0x2d0], -R75 ;  /* 0x0000b400d0547a23 */ /* 0x004fe2000001084b */
[----:B---3--:R-:W-:Y:S08]  /*d590*/  F2FP.PACK_AB R148, R171, R168 ;  /* 0x000000a8ab94723e */ /* 0x008ff000000000ff */
[----:B------:R2:W-:Y:S01]  /*d5a0*/  MUFU.EX2 R167, R84 ;  /* 0x0000005400a77308 */ /* 0x0005e20000000800 */
[----:B----4-:R-:W-:Y:S09]  /*d5b0*/  FFMA.FTZ R92, R181, c[0x0][0x2d0], -R153 ;  /* 0x0000b400b55c7a23 */ /* 0x010ff20000010899 */
[----:B------:R3:W-:Y:S01]  /*d5c0*/  MUFU.EX2 R156, R92 ;  /* 0x0000005c009c7308 */ /* 0x0007e20000000800 */
[----:B-1----:R-:W1:Y:S01]  /*d5d0*/  LDSM.16.MT88.4 R88, [R192+0x1000] ;  /* 0x00100000c058783b */ /* 0x002e620000004200 */
[----:B--2---:R-:W-:Y:S08]  /*d5e0*/  FFMA.FTZ R84, R209, c[0x0][0x2d0], -R75 ;  /* 0x0000b400d1547a23 */ /* 0x004ff0000001084b */
[----:B------:R2:W4:Y:S01]  /*d5f0*/  MUFU.EX2 R166, R84 ;  /* 0x0000005400a67308 */ /* 0x0005220000000800 */
[----:B---3--:R-:W-:Y:S01]  /*d600*/  LDSM.16.MT88.4 R92, [R190+0x1800] ;  /* 0x00180000be5c783b */ /* 0x008fe20000004200 */
[--C-:B--2---:R-:W-:Y:S01]  /*d610*/  FFMA.FTZ R84, R215, c[0x0][0x2d0], -R74.reuse ;  /* 0x0000b400d7547a23 */ /* 0x104fe2000001084a */
[----:B----4-:R-:W-:Y:S01]  /*d620*/  F2FP.PACK_AB R149, R166, R167 ;  /* 0x000000a7a695723e */ /* 0x010fe200000000ff */
[-C--:B-1----:R-:W-:Y:S06]  /*d630*/  HMMA.16816.F32 R52, R76, R88.reuse, R52 ;  /* 0x000000584c34723c */ /* 0x082fec0000001834 */
[----:B------:R1:W-:Y:S01]  /*d640*/  MUFU.EX2 R165, R84 ;  /* 0x0000005400a57308 */ /* 0x0003e20000000800 */
[----:B------:R-:W-:Y:S01]  /*d650*/  FFMA.FTZ R74, R220, c[0x0][0x2d0], -R74 ;  /* 0x0000b400dc4a7a23 */ /* 0x000fe2000001084a */
[C---:B------:R-:W-:Y:S08]  /*d660*/  HMMA.16816.F32 R56, R80.reuse, R88, R56 ;  /* 0x000000585038723c */ /* 0x040ff00000001838 */
[----:B------:R2:W3:Y:S01]  /*d670*/  MUFU.EX2 R164, R74 ;  /* 0x0000004a00a47308 */ /* 0x0004e20000000800 */
[--C-:B------:R-:W-:Y:S01]  /*d680*/  FFMA.FTZ R88, R182, c[0x0][0x2d0], -R153.reuse ;  /* 0x0000b400b6587a23 */ /* 0x100fe20000010899 */
[-C--:B------:R-:W-:Y:S08]  /*d690*/  HMMA.16816.F32 R60, R80, R90.reuse, R60 ;  /* 0x0000005a503c723c */ /* 0x080ff0000000183c */
[----:B------:R4:W4:Y:S01]  /*d6a0*/  MUFU.EX2 R155, R88 ;  /* 0x00000058009b7308 */ /* 0x0009220000000800 */
[----:B------:R-:W-:Y:S01]  /*d6b0*/  F2FP.PACK_AB R80, R142, R136 ;  /* 0x000000888e50723e */ /* 0x000fe200000000ff */
[----:B------:R-:W-:Y:S04]  /*d6c0*/  HMMA.16816.F32 R64, R76, R90, R64 ;  /* 0x0000005a4c40723c */ /* 0x000fe80000001840 */
[----:B-1----:R-:W-:Y:S01]  /*d6d0*/  FFMA.FTZ R84, R169, c[0x0][0x2d0], -R153 ;  /* 0x0000b400a9547a23 */ /* 0x002fe20000010899 */
[----:B------:R-:W-:Y:S02]  /*d6e0*/  F2FP.PACK_AB R82, R172, R173 ;  /* 0x000000adac52723e */ /* 0x000fe400000000ff */
[----:B------:R-:W-:Y:S01]  /*d6f0*/  F2FP.PACK_AB R76, R219, R212 ;  /* 0x000000d4db4c723e */ /* 0x000fe200000000ff */
[----:B------:R1:W1:Y:S01]  /*d700*/  MUFU.EX2 R140, R84 ;  /* 0x00000054008c7308 */ /* 0x0002620000000800 */
[----:B------:R-:W-:Y:S03]  /*d710*/  F2FP.PACK_AB R77, R211, R206 ;  /* 0x000000ced34d723e */ /* 0x000fe600000000ff */
[--C-:B--2---:R-:W-:Y:S01]  /*d720*/  FFMA.FTZ R74, R217, c[0x0][0x2d0], -R75.reuse ;  /* 0x0000b400d94a7a23 */ /* 0x104fe2000001084b */
[----:B------:R-:W-:Y:S01]  /*d730*/  F2FP.PACK_AB R78, R183, R187 ;  /* 0x000000bbb74e723e */ /* 0x000fe200000000ff */
[----:B------:R-:W-:Y:S01]  /*d740*/  FFMA.FTZ R75, R218, c[0x0][0x2d0], -R75 ;  /* 0x0000b400da4b7a23 */ /* 0x000fe2000001084b */
[----:B------:R-:W-:Y:S02]  /*d750*/  F2FP.PACK_AB R79, R174, R143 ;  /* 0x0000008fae4f723e */ /* 0x000fe400000000ff */
[----:B---3--:R-:W-:Y:S01]  /*d760*/  F2FP.PACK_AB R150, R164, R165 ;  /* 0x000000a5a496723e */ /* 0x008fe200000000ff */
[----:B------:R2:W-:Y:S01]  /*d770*/  MUFU.EX2 R163, R74 ;  /* 0x0000004a00a37308 */ /* 0x0005e20000000800 */
[----:B----4-:R-:W-:Y:S01]  /*d780*/  LDSM.16.MT88.4 R88, [R193+0x1800] ;  /* 0x00180000c158783b */ /* 0x010fe20000004200 */
[----:B------:R-:W-:Y:S08]  /*d790*/  F2FP.PACK_AB R83, R155, R156 ;  /* 0x0000009c9b53723e */ /* 0x000ff000000000ff */
[----:B------:R-:W3:Y:S01]  /*d7a0*/  MUFU.EX2 R162, R75 ;  /* 0x0000004b00a27308 */ /* 0x000ee20000000800 */
[----:B-1----:R-:W1:Y:S01]  /*d7b0*/  LDSM.16.MT88.4 R84, [R189+0x1800] ;  /* 0x00180000bd54783b */ /* 0x002e620000004200 */
[----:B------:R-:W-:Y:S01]  /*d7c0*/  F2FP.PACK_AB R81, R157, R140 ;  /* 0x0000008c9d51723e */ /* 0x000fe200000000ff */
[--C-:B--2---:R-:W-:Y:S07]  /*d7d0*/  FFMA.FTZ R74, R185, c[0x0][0x2d0], -R152.reuse ;  /* 0x0000b400b94a7a23 */ /* 0x104fee0000010898 */
[----:B------:R2:W-:Y:S01]  /*d7e0*/  MUFU.EX2 R161, R74 ;  /* 0x0000004a00a17308 */ /* 0x0005e20000000800 */
[----:B---3--:R-:W-:Y:S01]  /*d7f0*/  F2FP.PACK_AB R151, R162, R163 ;  /* 0x000000a3a297723e */ /* 0x008fe200000000ff */
[--C-:B--2---:R-:W-:Y:S01]  /*d800*/  FFMA.FTZ R74, R186, c[0x0][0x2d0], -R152.reuse ;  /* 0x0000b400ba4a7a23 */ /* 0x104fe20000010898 */
[-C--:B-1----:R-:W-:Y:S07]  /*d810*/  HMMA.16816.F32 R4, R76, R84.reuse, R4 ;  /* 0x000000544c04723c */ /* 0x082fee0000001804 */
[----:B------:R1:W2:Y:S01]  /*d820*/  MUFU.EX2 R160, R74 ;  /* 0x0000004a00a07308 */ /* 0x0002a20000000800 */
[C---:B------:R-:W-:Y:S08]  /*d830*/  HMMA.16816.F32 R8, R80.reuse, R84, R8 ;  /* 0x000000545008723c */ /* 0x040ff00000001808 */
[-C--:B------:R-:W-:Y:S08]  /*d840*/  HMMA.16816.F32 R12, R80, R86.reuse, R12 ;  /* 0x00000056500c723c */ /* 0x080ff0000000180c */
[C---:B------:R-:W-:Y:S01]  /*d850*/  HMMA.16816.F32 R16, R76.reuse, R86, R16 ;  /* 0x000000564c10723c */ /* 0x040fe20000001810 */
[----:B------:R-:W3:Y:S03]  /*d860*/  LDSM.16.MT88.4 R84, [R192+0x1800] ;  /* 0x00180000c054783b */ /* 0x000ee60000004200 */
[--C-:B-1----:R-:W-:Y:S01]  /*d870*/  FFMA.FTZ R74, R214, c[0x0][0x2d0], -R152.reuse ;  /* 0x0000b400d64a7a23 */ /* 0x102fe20000010898 */
[----:B--2---:R-:W-:Y:S01]  /*d880*/  F2FP.PACK_AB R144, R160, R161 ;  /* 0x000000a1a090723e */ /* 0x004fe200000000ff */
[----:B------:R-:W-:Y:S02]  /*d890*/  FFMA.FTZ R152, R216, c[0x0][0x2d0], -R152 ;  /* 0x0000b400d8987a23 */ /* 0x000fe40000010898 */
[-C--:B------:R-:W-:Y:S01]  /*d8a0*/  HMMA.16816.F32 R20, R76, R88.reuse, R20 ;  /* 0x000000584c14723c */ /* 0x080fe20000001814 */
[----:B------:R1:W-:Y:S07]  /*d8b0*/  MUFU.EX2 R159, R74 ;  /* 0x0000004a009f7308 */ /* 0x0003ee0000000800 */
[C---:B------:R-:W-:Y:S03]  /*d8c0*/  HMMA.16816.F32 R24, R80.reuse, R88, R24 ;  /* 0x000000585018723c */ /* 0x040fe60000001818 */
[----:B------:R-:W2:Y:S05]  /*d8d0*/  MUFU.EX2 R158, R152 ;  /* 0x00000098009e7308 */ /* 0x000eaa0000000800 */
[-C--:B------:R-:W-:Y:S08]  /*d8e0*/  HMMA.16816.F32 R28, R80, R90.reuse, R28 ;  /* 0x0000005a501c723c */ /* 0x080ff0000000181c */
[C---:B------:R-:W-:Y:S04]  /*d8f0*/  HMMA.16816.F32 R32, R76.reuse, R90, R32 ;  /* 0x0000005a4c20723c */ /* 0x040fe80000001820 */
[--C-:B-1----:R-:W-:Y:S04]  /*d900*/  FFMA.FTZ R74, R184, c[0x0][0x2d0], -R153.reuse ;  /* 0x0000b400b84a7a23 */ /* 0x102fe80000010899 */
[-C--:B------:R-:W-:Y:S01]  /*d910*/  HMMA.16816.F32 R36, R76, R92.reuse, R36 ;  /* 0x0000005c4c24723c */ /* 0x080fe20000001824 */
[----:B------:R1:W-:Y:S03]  /*d920*/  MUFU.EX2 R154, R74 ;  /* 0x0000004a009a7308 */ /* 0x0003e60000000800 */
[----:B--2---:R-:W-:Y:S04]  /*d930*/  F2FP.PACK_AB R146, R158, R159 ;  /* 0x0000009f9e92723e */ /* 0x004fe800000000ff */
[C---:B------:R-:W-:Y:S08]  /*d940*/  HMMA.16816.F32 R40, R80.reuse, R92, R40 ;  /* 0x0000005c5028723c */ /* 0x040ff00000001828 */
[-C--:B------:R-:W-:Y:S08]  /*d950*/  HMMA.16816.F32 R44, R80, R94.reuse, R44 ;  /* 0x0000005e502c723c */ /* 0x080ff0000000182c */
[C---:B------:R-:W-:Y:S04]  /*d960*/  HMMA.16816.F32 R48, R76.reuse, R94, R48 ;  /* 0x0000005e4c30723c */ /* 0x040fe80000001830 */
[--C-:B-1----:R-:W-:Y:S04]  /*d970*/  FFMA.FTZ R74, R177, c[0x0][0x2d0], -R153.reuse ;  /* 0x0000b400b14a7a23 */ /* 0x102fe80000010899 */
[-C--:B---3--:R-:W-:Y:S01]  /*d980*/  HMMA.16816.F32 R52, R76, R84.reuse, R52 ;  /* 0x000000544c34723c */ /* 0x088fe20000001834 */
[----:B------:R1:W2:Y:S07]  /*d990*/  MUFU.EX2 R152, R74 ;  /* 0x0000004a00987308 */ /* 0x0002ae0000000800 */
[C---:B------:R-:W-:Y:S07]  /*d9a0*/  HMMA.16816.F32 R56, R80.reuse, R84, R56 ;  /* 0x000000545038723c */ /* 0x040fee0000001838 */
[----:B------:R-:W-:Y:S01]  /*d9b0*/  MOV R85, R71 ;  /* 0x0000004700557202 */ /* 0x000fe20000000f00 */
[-C--:B------:R-:W-:Y:S04]  /*d9c0*/  HMMA.16816.F32 R60, R80, R86.reuse, R60 ;  /* 0x00000056503c723c */ /* 0x080fe8000000183c */
[----:B------:R-:W-:Y:S04]  /*d9d0*/  MOV R84, R72 ;  /* 0x0000004800547202 */ /* 0x000fe80000000f00 */
[----:B------:R-:W-:Y:S04]  /*d9e0*/  HMMA.16816.F32 R64, R76, R86, R64 ;  /* 0x000000564c40723c */ /* 0x000fe80000001840 */
[--C-:B-1----:R-:W-:Y:S01]  /*d9f0*/  FFMA.FTZ R74, R170, c[0x0][0x2d0], -R153.reuse ;  /* 0x0000b400aa4a7a23 */ /* 0x102fe20000010899 */
[----:B--2---:R-:W-:Y:S01]  /*da00*/  F2FP.PACK_AB R145, R152, R154 ;  /* 0x0000009a9891723e */ /* 0x004fe200000000ff */
[----:B------:R-:W-:Y:S01]  /*da10*/  FFMA.FTZ R153, R73, c[0x0][0x2d0], -R153 ;  /* 0x0000b40049997a23 */ /* 0x000fe20000010899 */
[----:B------:R-:W-:Y:S01]  /*da20*/  MOV R86, R70 ;  /* 0x0000004600567202 */ /* 0x000fe20000000f00 */
[----:B-----5:R-:W-:Y:S01]  /*da30*/  FFMA.FTZ R73, R68, R98, R99 ;  /* 0x0000006244497223 */ /* 0x020fe20000010063 */
[----:B------:R-:W-:Y:S01]  /*da40*/  MUFU.EX2 R75, R74 ;  /* 0x0000004a004b7308 */ /* 0x000fe20000000800 */
[-C--:B------:R-:W-:Y:S05]  /*da50*/  HMMA.16816.F32 R88, R148, R100.reuse, R4 ;  /* 0x000000649458723c */ /* 0x080fea0000001804 */
[----:B------:R-:W-:Y:S01]  /*da60*/  FFMA.FTZ R68, R2, R97, R247 ;  /* 0x0000006102447223 */ /* 0x000fe200000100f7 */
[----:B------:R-:W-:Y:S01]  /*da70*/  MOV R87, R3 ;  /* 0x0000000300577202 */ /* 0x000fe20000000f00 */
[----:B------:R-:W-:Y:S02]  /*da80*/  FADD.FTZ R2, R114, R73 ;  /* 0x0000004972027221 */ /* 0x000fe40000010000 */
[----:B------:R-:W-:Y:S01]  /*da90*/  FADD.FTZ R4, R249, R68 ;  /* 0x00000044f9047221 */ /* 0x000fe20000010000 */
[----:B------:R-:W1:Y:S02]  /*daa0*/  MUFU.EX2 R74, R153 ;  /* 0x00000099004a7308 */ /* 0x000e640000000800 */
[----:B------:R-:W-:Y:S02]  /*dab0*/  FADD.FTZ R6, R113, R69 ;  /* 0x0000004571067221 */ /* 0x000fe40000010000 */
[----:B------:R-:W-:Y:S02]  /*dac0*/  FADD.FTZ R5, R112, R2 ;  /* 0x0000000270057221 */ /* 0x000fe40000010000 */
[----:B------:R-:W-:Y:S02]  /*dad0*/  FADD.FTZ R4, R248, R4 ;  /* 0x00000004f8047221 */ /* 0x000fe40000010000 */
[----:B------:R-:W-:Y:S02]  /*dae0*/  FFMA.FTZ R2, R0, R126, R237 ;  /* 0x0000007e00027223 */ /* 0x000fe400000100ed */
[----:B------:R-:W-:Y:S01]  /*daf0*/  FADD.FTZ R0, R123, R6 ;  /* 0x000000067b007221 */ /* 0x000fe20000010000 */
[----:B-1----:R-:W-:Y:S07]  /*db00*/  F2FP.PACK_AB R147, R74, R75 ;  /* 0x0000004b4a93723e */ /* 0x002fee00000000ff */
[C---:B------:R-:W-:Y:S07]  /*db10*/  HMMA.16816.F32 R92, R144.reuse, R100, R8 ;  /* 0x00000064905c723c */ /* 0x040fee0000001808 */
[----:B------:R-:W-:Y:S01]  /*db20*/  FADD.FTZ R10, R122, R5 ;  /* 0x000000057a0a7221 */ /* 0x000fe20000010000 */
[-C--:B------:R-:W-:Y:S01]  /*db30*/  HMMA.16816.F32 R96, R144, R102.reuse, R12 ;  /* 0x000000669060723c */ /* 0x080fe2000000180c */
[----:B------:R-:W2:Y:S03]  /*db40*/  LDL R13, [R1+0x8] ;  /* 0x00000800010d7983 */ /* 0x000ea60000100800 */
        /* <DEDUP_REMOVED lines=83> */
[----:B------:R-:W-:Y:S01]  /*e080*/  FADD.FTZ R2, R74, R0 ;  /* 0x000000004a027221 */ /* 0x000fe20000010000 */
[----:B------:R-:W-:Y:S02]  /*e090*/  MOV R0, R3 ;  /* 0x0000000300007202 */ /* 0x000fe40000000f00 */
[----:B------:R1:W-:Y:S04]  /*e0a0*/  STL [R1+0x14], R4 ;  /* 0x0000140401007387 */ /* 0x0003e80000100800 */
[----:B------:R1:W-:Y:S01]  /*e0b0*/  STL [R1+0x18], R2 ;  /* 0x0000180201007387 */ /* 0x0003e20000100800 */
[C---:B--2---:R-:W-:Y:S02]  /*e0c0*/  ISETP.GT.AND P0, PT, R205.reuse, R13, PT ;  /* 0x0000000dcd00720c */ /* 0x044fe40003f04270 */
[----:B------:R-:W-:Y:S11]  /*e0d0*/  IADD3 R205, R205, -0x1, RZ ;  /* 0xffffffffcdcd7810 */ /* 0x000ff60007ffe0ff */
[----:B-1----:R-:W-:-:S05]  /*e0e0*/  @P0 BRA `(.L_x_624) ;  /* 0xffffa8b000000947 */ /* 0x002fca000383ffff */
.L_x_607:
[----:B------:R-:W2:Y:S01]  /*e0f0*/  LDL R2, [R1+0x40] ;  /* 0x0000400001027983 */ /* 0x000ea20000100800 */
[----:B------:R-:W-:-:S02]  /*e100*/  IMAD.MOV.U32 R3, RZ, RZ, c[0x0][0x2c4] ;  /* 0x0000b100ff037624 */ /* 0x000fc400078e00ff */
[----:B-1----:R-:W-:-:S03]  /*e110*/  IMAD.MOV.U32 R5, RZ, RZ, c[0x0][0x32c] ;  /* 0x0000cb00ff057624 */ /* 0x002fc600078e00ff */
[----:B------:R-:W-:Y:S02]  /*e120*/  ISETP.NE.AND P1, PT, R3, 0x1, PT ;  /* 0x000000010300780c */ /* 0x000fe40003f25270 */
[----:B------:R-:W-:Y:S02]  /*e130*/  ISETP.GE.AND P0, PT, R5, 0x1, PT ;  /* 0x000000010500780c */ /* 0x000fe40003f06270 */
[----:B------:R-:W-:Y:S02]  /*e140*/  IADD3 R3, R244, 0x1, -R243 ;  /* 0x00000001f4037810 */ /* 0x000fe40007ffe8f3 */
[----:B--2---:R-:W-:-:S07]  /*e150*/  IADD3 R2, R2, 0x7f, RZ ;  /* 0x0000007f02027810 */ /* 0x004fce0007ffe0ff */
[----:B------:R-:W-:-:S05]  /*e160*/  @P1 IMAD.HI.U32 R4, R2, c[0x0][0x2c8], RZ ;  /* 0x0000b20002041a27 */ /* 0x000fca00078e00ff */
[----:B------:R-:W-:-:S05]  /*e170*/  @P1 SHF.R.U32.HI R2, RZ, c[0x0][0x2cc], R4 ;  /* 0x0000b300ff021a19 */ /* 0x000fca0000011604 */
[----:B------:R-:W-:-:S05]  /*e180*/  IMAD.IADD R2, R3, 0x1, R2 ;  /* 0x0000000103027824 */ /* 0x000fca00078e0202 */
[----:B------:R-:W-:Y:S01]  /*e190*/  IADD3 R3, R2, -c[0x0][0x324], RZ ;  /* 0x8000c90002037a10 */ /* 0x000fe20007ffe0ff */
[----:B------:R-:W-:Y:S05]  /*e1a0*/  @!P0 BRA `(.L_x_625) ;  /* 0x0000011000008947 */ /* 0x000fea0003800000 */
[----:B------:R-:W-:Y:S01]  /*e1b0*/  ISETP.GT.AND P0, PT, R2, -0x1, PT ;  /* 0xffffffff0200780c */ /* 0x000fe20003f04270 */
[----:B------:R-:W-:-:S12]  /*e1c0*/  BSSY B0, `(.L_x_626) ;  /* 0x000000d000007945 */ /* 0x000fd80003800000 */
        /* <DEDUP_REMOVED lines=8> */
.L_x_627:
[----:B------:R-:W-:-:S04]  /*e250*/  MOV R4, c[0x0][0x32c] ;  /* 0x0000cb0000047a02 */ /* 0x000fc80000000f00 */
[----:B------:R-:W-:-:S13]  /*e260*/  ISETP.NE.AND P0, PT, R4, 0x1, PT ;  /* 0x000000010400780c */ /* 0x000fda0003f05270 */
[----:B------:R-:W-:-:S05]  /*e270*/  @P0 IMAD.HI.U32 R4, R2, c[0x0][0x330], RZ ;  /* 0x0000cc0002040a27 */ /* 0x000fca00078e00ff */
[----:B------:R-:W-:Y:S02]  /*e280*/  @P0 SHF.R.U32.HI R2, RZ, c[0x0][0x334], R4 ;  /* 0x0000cd00ff020a19 */ /* 0x000fe40000011604 */
.L_x_628:
[----:B------:R-:W-:Y:S05]  /*e290*/  BSYNC B0 ;  /* 0x0000000000007941 */ /* 0x000fea0003800000 */
.L_x_626:
[----:B------:R-:W-:-:S05]  /*e2a0*/  IMAD R2, R2, c[0x0][0x32c], RZ ;  /* 0x0000cb0002027a24 */ /* 0x000fca00078e02ff */
[----:B------:R-:W-:-:S04]  /*e2b0*/  IMNMX R3, R3, R2, !PT ;  /* 0x0000000203037217 */ /* 0x000fc80007800200 */
.L_x_625:
[----:B------:R-:W-:-:S05]  /*e2c0*/  IADD3 R3, R3, 0x4f, RZ ;  /* 0x0000004f03037810 */ /* 0x000fca0007ffe0ff */
[----:B------:R-:W-:-:S05]  /*e2d0*/  IMAD.HI R3, R3, 0x66666667, RZ ;  /* 0x6666666703037827 */ /* 0x000fca00078e02ff */
[----:B------:R-:W-:-:S04]  /*e2e0*/  SHF.R.U32.HI R2, RZ, 0x1f, R3 ;  /* 0x0000001fff027819 */ /* 0x000fc80000011603 */
[----:B------:R-:W-:-:S04]  /*e2f0*/  LEA.HI.SX32 R2, R3, R2, 0x1b ;  /* 0x0000000203027211 */ /* 0x000fc800078fdaff */
[----:B------:R-:W-:-:S04]  /*e300*/  IMNMX R4, R239, R2, !PT ;  /* 0x00000002ef047217 */ /* 0x000fc80007800200 */
        /* <DEDUP_REMOVED lines=8> */
.L_x_630:
[----:B------:R-:W2:Y:S01]  /*e390*/  LDL R178, [R1+0x34] ;  /* 0x0000340001b27983 */ /* 0x000ea20000100800 */
[----:B------:R-:W-:Y:S04]  /*e3a0*/  DEPBAR.LE SB0, 0x0 ;  /* 0x000080000000791a */ /* 0x000fe80000000000 */
[----:B------:R-:W3:Y:S01]  /*e3b0*/  LDL.64 R176, [R1+0x28] ;  /* 0x0000280001b07983 */ /* 0x000ee20000100a00 */
[----:B------:R-:W-:Y:S05]  /*e3c0*/  WARPSYNC 0xffffffff ;  /* 0xffffffff00007948 */ /* 0x000fea0003800000 */
[----:B------:R-:W-:Y:S01]  /*e3d0*/  BAR.SYNC.DEFER_BLOCKING 0x0 ;  /* 0x0000000000007b1d */ /* 0x000fe20000010000 */
[----:B------:R-:W-:Y:S02]  /*e3e0*/  ISETP.GT.AND P0, PT, R239, R206, PT ;  /* 0x000000ceef00720c */ /* 0x000fe40003f04270 */
[C---:B------:R-:W-:Y:S11]  /*e3f0*/  IADD3 R205, R206.reuse, -0x1, RZ ;  /* 0xffffffffcecd7810 */ /* 0x040ff60007ffe0ff */
[----:B------:R-:W-:Y:S01]  /*e400*/  @!P0 SHF.R.S32.HI R0, RZ, 0x1f, R206 ;  /* 0x0000001fff008819 */ /* 0x000fe200000114ce */
[----:B------:R-:W-:Y:S04]  /*e410*/  @!P0 IMAD.WIDE.U32 R86, R206, c[0x0][0x208], RZ ;  /* 0x00008200ce568a25 */ /* 0x000fe800078e00ff */
[----:B------:R-:W-:Y:S04]  /*e420*/  @!P0 IMAD R0, R0, c[0x0][0x208], RZ ;  /* 0x0000820000008a24 */ /* 0x000fe800078e02ff */
[----:B------:R-:W-:Y:S01]  /*e430*/  @!P0 IMAD R0, R206, c[0x0][0x20c], R0 ;  /* 0x00008300ce008a24 */ /* 0x000fe200078e0200 */
[----:B------:R-:W-:Y:S04]  /*e440*/  LDSM.16.M88.4 R80, [R195] ;  /* 0x00000000c350783b */ /* 0x000fe80000000200 */
        /* <DEDUP_REMOVED lines=14> */
[----:B------:R-:W3:Y:S01]  /*e530*/  LDL.64 R220, [R1+0x20] ;  /* 0x0000200001dc7983 */ /* 0x000ee20000100a00 */
        /* <DEDUP_REMOVED lines=155> */
[----:B------:R-:W-:Y:S01]  /*eef0*/  MUFU.TANH R210, R4 ;  /* 0x0000000400d27308 */ /* 0x000fe20000002400 */
[----:B-1----:R-:W-:Y:S02]  /*ef00*/  FMUL.FTZ R0, R16, c[0x0][0x320] ;  /* 0x0000c80010007a20 */ /* 0x002fe40000410000 */
[----:B------:R-:W-:Y:S07]  /*ef10*/  FMUL.FTZ R5, R56, c[0x0][0x320] ;  /* 0x0000c80038057a20 */ /* 0x000fee0000410000 */
[----:B------:R1:W-:Y:S10]  /*ef20*/  MUFU.TANH R15, R0 ;  /* 0x00000000000f7308 */ /* 0x0003f40000002400 */
[----:B------:R2:W-:Y:S01]  /*ef30*/  MUFU.TANH R211, R5 ;  /* 0x0000000500d37308 */ /* 0x0005e20000002400 */
[-C--:B---3--:R-:W-:Y:S08]  /*ef40*/  HMMA.16816.F32 R68, R156, R8.reuse, R68 ;  /* 0x000000089c44723c */ /* 0x088ff00000001844 */
[C---:B------:R-:W-:Y:S04]  /*ef50*/  HMMA.16816.F32 R72, R172.reuse, R8, R72 ;  /* 0x00000008ac48723c */ /* 0x040fe80000001848 */
[----:B-1----:R-:W-:Y:S03]  /*ef60*/  FMUL.FTZ R0, R17, c[0x0][0x320] ;  /* 0x0000c80011007a20 */ /* 0x002fe60000410000 */
[----:B------:R-:W-:Y:S01]  /*ef70*/  FMUL.FTZ R8, R62, c[0x0][0x320] ;  /* 0x0000c8003e087a20 */ /* 0x000fe20000410000 */
[-C--:B------:R-:W-:Y:S01]  /*ef80*/  HMMA.16816.F32 R76, R172, R10.reuse, R76 ;  /* 0x0000000aac4c723c */ /* 0x080fe2000000184c */
[----:B------:R1:W-:Y:S03]  /*ef90*/  MUFU.TANH R12, R0 ;  /* 0x00000000000c7308 */ /* 0x0003e60000002400 */
[----:B------:R-:W-:Y:S01]  /*efa0*/  FMUL.FTZ R9, R63, c[0x0][0x320] ;  /* 0x0000c8003f097a20 */ /* 0x000fe20000410000 */
[----:B--2---:R-:W-:Y:S03]  /*efb0*/  FMNMX.FTZ R5, R161, R3, !PT ;  /* 0x00000003a1057209 */ /* 0x004fe60007810000 */
[----:B------:R-:W-:Y:S03]  /*efc0*/  HMMA.16816.F32 R80, R156, R10, R80 ;  /* 0x0000000a9c50723c */ /* 0x000fe60000001850 */
[----:B------:R-:W-:Y:S01]  /*efd0*/  MUFU.TANH R156, R8 ;  /* 0x00000008009c7308 */ /* 0x000fe20000002400 */
[----:B----4-:R-:W-:Y:S04]  /*efe0*/  FMNMX.FTZ R5, R155, R5, !PT ;  /* 0x000000059b057209 */ /* 0x010fe80007810000 */
[----:B------:R-:W-:Y:S04]  /*eff0*/  FMUL.FTZ R6, R73, c[0x0][0x320] ;  /* 0x0000c80049067a20 */ /* 0x000fe80000410000 */
[----:B------:R-:W-:Y:S01]  /*f000*/  FMUL.FTZ R4, R72, c[0x0][0x320] ;  /* 0x0000c80048047a20 */ /* 0x000fe20000410000 */
[----:B------:R-:W-:Y:S01]  /*f010*/  MUFU.TANH R157, R9 ;  /* 0x00000009009d7308 */ /* 0x000fe20000002400 */
[----:B------:R-:W-:Y:S02]  /*f020*/  FMUL.FTZ R11, R75, c[0x0][0x320] ;  /* 0x0000c8004b0b7a20 */ /* 0x000fe40000410000 */
[----:B------:R-:W-:Y:S02]  /*f030*/  FMUL.FTZ R7, R76, c[0x0][0x320] ;  /* 0x0000c8004c077a20 */ /* 0x000fe40000410000 */
[----:B-1----:R-:W-:Y:S05]  /*f040*/  FMUL.FTZ R0, R18, c[0x0][0x320] ;  /* 0x0000c80012007a20 */ /* 0x002fea0000410000 */
[----:B------:R1:W2:Y:S10]  /*f050*/  MUFU.TANH R14, R0 ;  /* 0x00000000000e7308 */ /* 0x0002b40000002400 */
[----:B------:R-:W-:Y:S10]  /*f060*/  MUFU.TANH R216, R11 ;  /* 0x0000000b00d87308 */ /* 0x000ff40000002400 */
[----:B------:R3:W-:Y:S01]  /*f070*/  MUFU.TANH R218, R4 ;  /* 0x0000000400da7308 */ /* 0x0007e20000002400 */
[----:B-1----:R-:W-:Y:S01]  /*f080*/  FMUL.FTZ R0, R19, c[0x0][0x320] ;  /* 0x0000c80013007a20 */ /* 0x002fe20000410000 */
[----:B--2---:R-:W-:Y:S08]  /*f090*/  FMNMX.FTZ R5, R14, R5, !PT ;  /* 0x000000050e057209 */ /* 0x004ff00007810000 */
[----:B------:R1:W2:Y:S01]  /*f0a0*/  MUFU.TANH R13, R0 ;  /* 0x00000000000d7308 */ /* 0x0002a20000002400 */
[----:B---3--:R-:W-:Y:S04]  /*f0b0*/  FMNMX.FTZ R4, R164, R84, !PT ;  /* 0x00000054a4047209 */ /* 0x008fe80007810000 */
[----:B------:R-:W-:Y:S04]  /*f0c0*/  FMNMX.FTZ R4, R160, R4, !PT ;  /* 0x00000004a0047209 */ /* 0x000fe80007810000 */
[----:B------:R-:W-:Y:S01]  /*f0d0*/  FMNMX.FTZ R4, R87, R4, !PT ;  /* 0x0000000457047209 */ /* 0x000fe20007810000 */
[----:B-1----:R-:W-:Y:S01]  /*f0e0*/  FMUL.FTZ R0, R20, c[0x0][0x320] ;  /* 0x0000c80014007a20 */ /* 0x002fe20000410000 */
[----:B--2---:R-:W-:Y:S02]  /*f0f0*/  FMNMX.FTZ R5, R13, R5, !PT ;  /* 0x000000050d057209 */ /* 0x004fe40007810000 */
[----:B------:R-:W-:Y:S01]  /*f100*/  FMNMX.FTZ R4, R86, R4, !PT ;  /* 0x0000000456047209 */ /* 0x000fe20007810000 */
        /* <DEDUP_REMOVED lines=24> */
[----:B------:R1:W-:Y:S10]  /*f290*/  MUFU.TANH R31, R7 ;  /* 0x00000007001f7308 */ /* 0x0003f40000002400 */
[----:B------:R2:W-:Y:S01]  /*f2a0*/  MUFU.TANH R181, R0 ;  /* 0x0000000000b57308 */ /* 0x0005e20000002400 */
[----:B-1----:R-:W-:Y:S09]  /*f2b0*/  FMUL.FTZ R7, R77, c[0x0][0x320] ;  /* 0x0000c8004d077a20 */ /* 0x002ff20000410000 */
[----:B------:R-:W-:Y:S01]  /*f2c0*/  MUFU.TANH R27, R7 ;  /* 0x00000007001b7308 */ /* 0x000fe20000002400 */
[----:B--2---:R-:W-:Y:S09]  /*f2d0*/  FMUL.FTZ R0, R32, c[0x0][0x320] ;  /* 0x0000c80020007a20 */ /* 0x004ff20000410000 */
[----:B------:R1:W-:Y:S10]  /*f2e0*/  MUFU.TANH R17, R0 ;  /* 0x0000000000117308 */ /* 0x0003f40000002400 */
[----:B------:R2:W-:Y:S01]  /*f2f0*/  MUFU.TANH R32, R6 ;  /* 0x0000000600207308 */ /* 0x0005e20000002400 */
        /* <DEDUP_REMOVED lines=16> */
[----:B--2---:R-:W-:Y:S09]  /*f400*/  FMUL.FTZ R6, R83, c[0x0][0x320] ;  /* 0x0000c80053067a20 */ /* 0x004ff20000410000 */
[----:B------:R2:W-:Y:S01]  /*f410*/  MUFU.TANH R25, R6 ;  /* 0x0000000600197308 */ /* 0x0005e20000002400 */
[----:B-1----:R-:W-:Y:S09]  /*f420*/  FMUL.FTZ R0, R37, c[0x0][0x320] ;  /* 0x0000c80025007a20 */ /* 0x002ff20000410000 */
[----:B------:R1:W-:Y:S01]  /*f430*/  MUFU.TANH R180, R0 ;  /* 0x0000000000b47308 */ /* 0x0003e20000002400 */
[----:B--2---:R-:W-:Y:S04]  /*f440*/  FMNMX.FTZ R6, R165, R85, !PT ;  /* 0x00000055a5067209 */ /* 0x004fe80007810000 */
        /* <DEDUP_REMOVED lines=80> */
[----:B---3--:R-:W-:Y:S07]  /*f950*/  FMNMX.FTZ R5, R252, R5, !PT ;  /* 0x00000005fc057209 */ /* 0x008fee0007810000 */
[----:B------:R1:W-:Y:S02]  /*f960*/  MUFU.TANH R215, R0 ;  /* 0x0000000000d77308 */ /* 0x0003e40000002400 */
[----:B-1----:R-:W-:Y:S08]  /*f970*/  FMUL.FTZ R0, R69, c[0x0][0x320] ;  /* 0x0000c80045007a20 */ /* 0x002ff00000410000 */
[----:B------:R1:W-:Y:S02]  /*f980*/  MUFU.TANH R26, R0 ;  /* 0x00000000001a7308 */ /* 0x0003e40000002400 */
[----:B-1----:R-:W-:Y:S01]  /*f990*/  FMUL.FTZ R0, R70, c[0x0][0x320] ;  /* 0x0000c80046007a20 */ /* 0x002fe20000410000 */
[----:B--2---:R-:W-:Y:S07]  /*f9a0*/  FMNMX.FTZ R70, R6, R9, !PT ;  /* 0x0000000906467209 */ /* 0x004fee0007810000 */
        /* <DEDUP_REMOVED lines=29> */
[----:B------:R-:W-:Y:S02]  /*fb80*/  @P0 MOV R5, R219 ;  /* 0x000000db00050202 */ /* 0x000fe40000000f00 */
        /* <DEDUP_REMOVED lines=16> */
[----:B------:R1:W2:Y:S03]  /*fc90*/  MUFU.TANH R75, R0 ;  /* 0x00000000004b7308 */ /* 0x0002a60000002400 */
        /* <DEDUP_REMOVED lines=8> */
[----:B------:R-:W-:Y:S02]  /*fd20*/  FFMA.FTZ R4, R154, c[0x0][0x2d0], -R153 ;  /* 0x0000b4009a047a23 */ /* 0x000fe40000010899 */
[----:B---3--:R-:W-:Y:S01]  /*fd30*/  FMNMX.FTZ R0, R74, R0, !PT ;  /* 0x000000004a007209 */ /* 0x008fe20007810000 */
[----:B------:R-:W-:Y:S03]  /*fd40*/  FMUL.FTZ R154, R71, c[0x0][0x2d0] ;  /* 0x0000b400479a7a20 */ /* 0x000fe60000410000 */
[----:B--2---:R-:W-:Y:S03]  /*fd50*/  FMNMX.FTZ R0, R75, R0, !PT ;  /* 0x000000004b007209 */ /* 0x004fe60007810000 */
        /* <DEDUP_REMOVED lines=16> */
[----:B------:R-:W-:Y:S01]  /*fe60*/  MOV R161, R32 ;  /* 0x0000002000a17202 */ /* 0x000fe20000000f00 */
[----:B------:R-:W-:Y:S07]  /*fe70*/  FMUL.FTZ R32, R73, R116 ;  /* 0x0000007449207220 */ /* 0x000fee0000410000 */
[----:B------:R1:W-:Y:S01]  /*fe80*/  MUFU.EX2 R228, R3 ;  /* 0x0000000300e47308 */ /* 0x0003e20000000800 */
[----:B--2---:R-:W-:Y:S02]  /*fe90*/  FFMA.FTZ R2, R152, c[0x0][0x2d0], -R153 ;  /* 0x0000b40098027a23 */ /* 0x004fe40000010899 */
[C---:B---3--:R-:W-:Y:S07]  /*fea0*/  FMUL.FTZ R44, R69.reuse, R128 ;  /* 0x00000080452c7220 */ /* 0x048fee0000410000 */
[----:B------:R2:W3:Y:S01]  /*feb0*/  MUFU.EX2 R236, R2 ;  /* 0x0000000200ec7308 */ /* 0x0004e20000000800 */
[C---:B------:R-:W-:Y:S02]  /*fec0*/  FMUL.FTZ R45, R69.reuse, R129 ;  /* 0x00000081452d7220 */ /* 0x040fe40000410000 */
[C---:B------:R-:W-:Y:S02]  /*fed0*/  FMUL.FTZ R41, R69.reuse, R125 ;  /* 0x0000007d45297220 */ /* 0x040fe40000410000 */
[C---:B------:R-:W-:Y:S02]  /*fee0*/  FMUL.FTZ R56, R69.reuse, R140 ;  /* 0x0000008c45387220 */ /* 0x040fe40000410000 */
[C---:B------:R-:W-:Y:S02]  /*fef0*/  FMUL.FTZ R57, R69.reuse, R141 ;  /* 0x0000008d45397220 */ /* 0x040fe40000410000 */
[C---:B------:R-:W-:Y:S02]  /*ff00*/  FMUL.FTZ R60, R69.reuse, R144 ;  /* 0x00000090453c7220 */ /* 0x040fe40000410000 */
[----:B------:R-:W-:Y:S02]  /*ff10*/  FMUL.FTZ R61, R69, R145 ;  /* 0x00000091453d7220 */ /* 0x000fe40000410000 */
[--C-:B-1----:R-:W-:Y:S02]  /*ff20*/  FFMA.FTZ R3, R155, c[0x0][0x2d0], -R154.reuse ;  /* 0x0000b4009b037a23 */ /* 0x102fe4000001089a */
[----:B------:R-:W-:Y:S02]  /*ff30*/  FMUL.FTZ R155, R70, c[0x0][0x2d0] ;  /* 0x0000b400469b7a20 */ /* 0x000fe40000410000 */
[----:B------:R1:W4:Y:S02]  /*ff40*/  MUFU.EX2 R233, R3 ;  /* 0x0000000300e97308 */ /* 0x0003240000000800 */
[----:B------:R-:W-:Y:S02]  /*ff50*/  FFMA.FTZ R4, R86, c[0x0][0x2d0], -R155 ;  /* 0x0000b40056047a23 */ /* 0x000fe4000001089b */
[----:B--2---:R-:W-:Y:S01]  /*ff60*/  FFMA.FTZ R2, R15, c[0x0][0x2d0], -R153 ;  /* 0x0000b4000f027a23 */ /* 0x004fe20000010899 */
[----:B---3--:R-:W-:Y:S05]  /*ff70*/  F2FP.PACK_AB R76, R236, R231 ;  /* 0x000000e7ec4c723e */ /* 0x008fea00000000ff */
[----:B------:R2:W-:Y:S10]  /*ff80*/  MUFU.EX2 R232, R4 ;  /* 0x0000000400e87308 */ /* 0x0005f40000000800 */
[----:B------:R3:W5:Y:S01]  /*ff90*/  MUFU.EX2 R237, R2 ;  /* 0x0000000200ed7308 */ /* 0x0007620000000800 */
[----:B-1----:R-:W-:Y:S01]  /*ffa0*/  FFMA.FTZ R3, R14, c[0x0][0x2d0], -R154 ;  /* 0x0000b4000e037a23 */ /* 0x002fe2000001089a */
[----:B----4-:R-:W-:Y:S08]  /*ffb0*/  F2FP.PACK_AB R77, R233, R228 ;  /* 0x000000e4e94d723e */ /* 0x010ff000000000ff */
[----:B------:R1:W-:Y:S01]  /*ffc0*/  MUFU.EX2 R235, R3 ;  /* 0x0000000300eb7308 */ /* 0x0003e20000000800 */
[----:B--2---:R-:W-:Y:S05]  /*ffd0*/  @P0 MOV R4, R220 ;  /* 0x000000dc00040202 */ /* 0x004fea0000000f00 */
[----:B------:R-:W-:Y:S01]  /*ffe0*/  @P0 IMAD.WIDE.U32 R4, R6, 0x50, R4 ;  /* 0x0000005006040825 */ /* 0x000fe200078e0004 */
[----:B---3--:R-:W2:Y:S04]  /*fff0*/  SHFL.BFLY PT, R2, R0, 0x1, 0x1f ;  /* 0x0c201f0000027f89 */ /* 0x008ea800000e0000 */
[----:B------:R-:W-:Y:S02]  /*10000*/  @P0 LEA R10, P1, R4, c[0x0][0x1c8], 0x1 ;  /* 0x00007200040a0a11 */ /* 0x000fe400078208ff */
[----:B-----5:R-:W-:Y:S01]  /*10010*/  F2FP.PACK_AB R78, R238, R237 ;  /* 0x000000edee4e723e */ /* 0x020fe200000000ff */
[--C-:B-1----:R-:W-:Y:S01]  /*10020*/  FFMA.FTZ R3, R164, c[0x0][0x2d0], -R155.reuse ;  /* 0x0000b400a4037a23 */ /* 0x102fe2000001089b */
[----:B------:R-:W-:Y:S03]  /*10030*/  MOV R164, R30 ;  /* 0x0000001e00a47202 */ /* 0x000fe60000000f00 */
[----:B------:R1:W-:Y:S01]  /*10040*/  MUFU.EX2 R227, R3 ;  /* 0x0000000300e37308 */ /* 0x0003e20000000800 */
[----:B--2---:R-:W-:Y:S01]  /*10050*/  FMNMX.FTZ R2, R0, R2, !PT ;  /* 0x0000000200027209 */ /* 0x004fe20007810000 */
[----:B------:R-:W-:Y:S02]  /*10060*/  FFMA.FTZ R0, R13, c[0x0][0x2d0], -R154 ;  /* 0x0000b4000d007a23 */ /* 0x000fe4000001089a */
[----:B------:R-:W-:Y:S01]  /*10070*/  FMUL.FTZ R13, R69, R97 ;  /* 0x00000061450d7220 */ /* 0x000fe20000410000 */
[----:B------:R-:W-:Y:S05]  /*10080*/  MOV R97, R213 ;  /* 0x000000d500617202 */ /* 0x000fea0000000f00 */
[----:B------:R2:W3:Y:S01]  /*10090*/  MUFU.EX2 R234, R0 ;  /* 0x0000000000ea7308 */ /* 0x0004e20000000800 */
[----:B------:R-:W-:Y:S04]  /*100a0*/  FMUL.FTZ R152, R2, c[0x0][0x2d0] ;  /* 0x0000b40002987a20 */ /* 0x000fe80000410000 */
[--C-:B------:R-:W-:Y:S01]  /*100b0*/  FFMA.FTZ R6, R167, c[0x0][0x2d0], -R152.reuse ;  /* 0x0000b400a7067a23 */ /* 0x100fe20000010898 */
[----:B------:R-:W-:Y:S01]  /*100c0*/  MOV R167, R25 ;  /* 0x0000001900a77202 */ /* 0x000fe20000000f00 */
[----:B------:R-:W-:Y:S02]  /*100d0*/  FMUL.FTZ R25, R69, R109 ;  /* 0x0000006d45197220 */ /* 0x000fe40000410000 */
[----:B-1----:R-:W-:Y:S01]  /*100e0*/  FFMA.FTZ R3, R160, c[0x0][0x2d0], -R155 ;  /* 0x0000b400a0037a23 */ /* 0x002fe2000001089b */
[----:B------:R1:W-:Y:S01]  /*100f0*/  MUFU.EX2 R173, R6 ;  /* 0x0000000600ad7308 */ /* 0x0003e20000000800 */
[----:B------:R-:W-:Y:S09]  /*10100*/  MOV R160, R218 ;  /* 0x000000da00a07202 */ /* 0x000ff20000000f00 */
[----:B------:R4:W5:Y:S01]  /*10110*/  MUFU.EX2 R229, R3 ;  /* 0x0000000300e57308 */ /* 0x0009620000000800 */
[----:B--2---:R-:W-:Y:S01]  /*10120*/  FADD.FTZ R0, -R2, R85 ;  /* 0x0000005502007221 */ /* 0x004fe20000010100 */
[----:B---3--:R-:W-:Y:S03]  /*10130*/  F2FP.PACK_AB R79, R234, R235 ;  /* 0x000000ebea4f723e */ /* 0x008fe600000000ff */
[----:B------:R-:W-:Y:S06]  /*10140*/  FMUL.FTZ R0, R0, c[0x0][0x2d0] ;  /* 0x0000b40000007a20 */ /* 0x000fec0000410000 */
[----:B------:R-:W2:Y:S01]  /*10150*/  MUFU.EX2 R0, R0 ;  /* 0x0000000000007308 */ /* 0x000ea20000000800 */
[--C-:B-1----:R-:W-:Y:S09]  /*10160*/  FFMA.FTZ R6, R166, c[0x0][0x2d0], -R152.reuse ;  /* 0x0000b400a6067a23 */ /* 0x102ff20000010898 */
[----:B------:R-:W-:Y:S01]  /*10170*/  MUFU.EX2 R174, R6 ;  /* 0x0000000600ae7308 */ /* 0x000fe20000000800 */
[----:B----4-:R-:W-:Y:S01]  /*10180*/  FFMA.FTZ R3, R87, c[0x0][0x2d0], -R155 ;  /* 0x0000b40057037a23 */ /* 0x010fe2000001089b */
[----:B-----5:R-:W-:Y:S08]  /*10190*/  F2FP.PACK_AB R64, R229, R227 ;  /* 0x000000e3e540723e */ /* 0x020ff000000000ff */
[----:B------:R1:W3:Y:S01]  /*101a0*/  MUFU.EX2 R230, R3 ;  /* 0x0000000300e67308 */ /* 0x0002e20000000800 */
[C---:B--2---:R-:W-:Y:S02]  /*101b0*/  FMUL.FTZ R47, R0.reuse, R131 ;  /* 0x00000083002f7220 */ /* 0x044fe40000410000 */
[C---:B------:R-:W-:Y:S01]  /*101c0*/  FMUL.FTZ R14, R0.reuse, R98 ;  /* 0x00000062000e7220 */ /* 0x040fe20000410000 */
[----:B------:R-:W-:Y:S01]  /*101d0*/  MOV R98, R27 ;  /* 0x0000001b00627202 */ /* 0x000fe20000000f00 */
[C---:B------:R-:W-:Y:S01]  /*101e0*/  FMUL.FTZ R15, R0.reuse, R99 ;  /* 0x00000063000f7220 */ /* 0x040fe20000410000 */
[----:B------:R-:W-:Y:S01]  /*101f0*/  MOV R99, R26 ;  /* 0x0000001a00637202 */ /* 0x000fe20000000f00 */
[C---:B------:R-:W-:Y:S02]  /*10200*/  FMUL.FTZ R46, R0.reuse, R130 ;  /* 0x00000082002e7220 */ /* 0x040fe40000410000 */
[C---:B------:R-:W-:Y:S02]  /*10210*/  FMUL.FTZ R26, R0.reuse, R110 ;  /* 0x0000006e001a7220 */ /* 0x040fe40000410000 */
[C---:B------:R-:W-:Y:S02]  /*10220*/  FMUL.FTZ R27, R0.reuse, R111 ;  /* 0x0000006f001b7220 */ /* 0x040fe40000410000 */
[C---:B------:R-:W-:Y:S02]  /*10230*/  FMUL.FTZ R30, R0.reuse, R114 ;  /* 0x00000072001e7220 */ /* 0x040fe40000410000 */
[C---:B------:R-:W-:Y:S02]  /*10240*/  FMUL.FTZ R42, R0.reuse, R126 ;  /* 0x0000007e002a7220 */ /* 0x040fe40000410000 */
[C---:B------:R-:W-:Y:S02]  /*10250*/  FMUL.FTZ R43, R0.reuse, R127 ;  /* 0x0000007f002b7220 */ /* 0x040fe40000410000 */
[C---:B------:R-:W-:Y:S01]  /*10260*/  FMUL.FTZ R58, R0.reuse, R142 ;  /* 0x0000008e003a7220 */ /* 0x040fe20000410000 */
[----:B-1----:R-:W-:Y:S01]  /*10270*/  @P0 SHF.R.S32.HI R3, RZ, 0x1f, R205 ;  /* 0x0000001fff030819 */ /* 0x002fe200000114cd */
[----:B------:R-:W-:Y:S01]  /*10280*/  FMUL.FTZ R59, R0, R143 ;  /* 0x0000008f003b7220 */ /* 0x000fe20000410000 */
[----:B---3--:R-:W-:Y:S01]  /*10290*/  F2FP.PACK_AB R66, R232, R230 ;  /* 0x000000e6e842723e */ /* 0x008fe200000000ff */
[C---:B------:R-:W-:Y:S02]  /*102a0*/  FMUL.FTZ R62, R0.reuse, R146 ;  /* 0x00000092003e7220 */ /* 0x040fe40000410000 */
[----:B------:R-:W-:Y:S02]  /*102b0*/  @P0 IMAD R8, R3, c[0x0][0x1e0], RZ ;  /* 0x0000780003080a24 */ /* 0x000fe400078e02ff */
[----:B------:R-:W-:Y:S01]  /*102c0*/  FFMA.FTZ R3, R165, c[0x0][0x2d0], -R152 ;  /* 0x0000b400a5037a23 */ /* 0x000fe20000010898 */
[----:B------:R-:W-:Y:S01]  /*102d0*/  MOV R165, R33 ;  /* 0x0000002100a57202 */ /* 0x000fe20000000f00 */
[----:B------:R-:W-:Y:S02]  /*102e0*/  FMUL.FTZ R33, R73, R117 ;  /* 0x0000007549217220 */ /* 0x000fe40000410000 */
[----:B------:R1:W2:Y:S01]  /*102f0*/  MUFU.EX2 R172, R3 ;  /* 0x0000000300ac7308 */ /* 0x0002a20000000800 */
[----:B------:R-:W-:Y:S02]  /*10300*/  @P0 IMAD R8, R205, c[0x0][0x1e4], R8 ;  /* 0x00007900cd080a24 */ /* 0x000fe400078e0208 */
[----:B------:R-:W-:Y:S03]  /*10310*/  FMUL.FTZ R63, R0, R147 ;  /* 0x00000093003f7220 */ /* 0x000fe60000410000 */
[----:B-1----:R-:W-:Y:S02]  /*10320*/  @P0 IADD3 R3, R7, R8, RZ ;  /* 0x0000000807030210 */ /* 0x002fe40007ffe0ff */
[----:B------:R-:W-:Y:S02]  /*10330*/  @P0 MOV R7, c[0x0][0x1e0] ;  /* 0x0000780000070a02 */ /* 0x000fe40000000f00 */
[----:B--2---:R-:W-:Y:S01]  /*10340*/  F2FP.PACK_AB R65, R173, R172 ;  /* 0x000000acad41723e */ /* 0x004fe200000000ff */
[----:B------:R-:W-:Y:S01]  /*10350*/  @P0 IMAD R3, R3, 0x50, RZ ;  /* 0x0000005003030824 */ /* 0x000fe200078e02ff */
[----:B------:R-:W-:Y:S04]  /*10360*/  @P0 SHF.L.U32 R12, R7, 0x5, RZ ;  /* 0x00000005070c0819 */ /* 0x000fe800000006ff */
[----:B------:R-:W-:Y:S02]  /*10370*/  @P0 IADD3 R3, R5, R3, RZ ;  /* 0x0000000305030210 */ /* 0x000fe40007ffe0ff */
[----:B------:R-:W-:Y:S02]  /*10380*/  @P0 MOV R5, 0x5 ;  /* 0x0000000500050802 */ /* 0x000fe40000000f00 */
[----:B------:R-:W-:Y:S02]  /*10390*/  @P0 LEA.HI.X R11, R4, c[0x0][0x1cc], R3, 0x1, P1 ;  /* 0x00007300040b0a11 */ /* 0x000fe400008f0c03 */
[-C--:B------:R-:W-:Y:S02]  /*103a0*/  @P0 IADD3 R8, P3, R10, R12.reuse, RZ ;  /* 0x0000000c0a080210 */ /* 0x080fe40007f7e0ff */
[----:B------:R-:W-:Y:S01]  /*103b0*/  @P0 SHF.L.U64.HI R3, R7, R5, c[0x0][0x1e4] ;  /* 0x0000790007030619 */ /* 0x000fe20000010205 */
[----:B------:R1:W-:Y:S01]  /*103c0*/  @P0 LDGSTS.E.BYPASS.LTC128B.128 [R207+0x2900], [R10.64], !P4 ;  /* 0x029000000acf0fae */ /* 0x0003e2000e101d48 */
[----:B------:R-:W-:Y:S01]  /*103d0*/  FFMA.FTZ R5, R168, c[0x0][0x2d0], -R152 ;  /* 0x0000b400a8057a23 */ /* 0x000fe20000010898 */
[-C--:B------:R-:W-:Y:S02]  /*103e0*/  @P0 IADD3 R6, P1, R8, R12.reuse, RZ ;  /* 0x0000000c08060210 */ /* 0x080fe40007f3e0ff */
[-C--:B------:R-:W-:Y:S01]  /*103f0*/  @P0 IADD3.X R9, R11, R3.reuse, RZ, P3, !PT ;  /* 0x000000030b090210 */ /* 0x080fe20001ffe4ff */
[----:B------:R2:W3:Y:S01]  /*10400*/  MUFU.EX2 R175, R5 ;  /* 0x0000000500af7308 */ /* 0x0004e20000000800 */
[-C--:B------:R-:W-:Y:S02]  /*10410*/  @P0 IADD3 R4, P2, R6, R12.reuse, RZ ;  /* 0x0000000c06040210 */ /* 0x080fe40007f5e0ff */
[----:B------:R-:W-:Y:S01]  /*10420*/  @P0 IADD3.X R7, R9, R3, RZ, P1, !PT ;  /* 0x0000000309070210 */ /* 0x000fe20000ffe4ff */
[----:B------:R4:W-:Y:S08]  /*10430*/  @P0 LDGSTS.E.BYPASS.LTC128B.128 [R207+0x3100], [R8.64], !P4 ;  /* 0x0310000008cf0fae */ /* 0x0009f0000e101d48 */
[----:B------:R5:W-:Y:S01]  /*10440*/  @P0 LDGSTS.E.BYPASS.LTC128B.128 [R207+0x3900], [R6.64], !P4 ;  /* 0x0390000006cf0fae */ /* 0x000be2000e101d48 */
[--C-:B-1----:R-:W-:Y:S01]  /*10450*/  FFMA.FTZ R11, R20, c[0x0][0x2d0], -R153.reuse ;  /* 0x0000b400140b7a23 */ /* 0x102fe20000010899 */
[----:B------:R-:W-:Y:S01]  /*10460*/  @P0 IADD3 R10, P1, R4, R12, RZ ;  /* 0x0000000c040a0210 */ /* 0x000fe20007f3e0ff */
[----:B------:R-:W-:Y:S01]  /*10470*/  FMUL.FTZ R12, R69, R96 ;  /* 0x00000060450c7220 */ /* 0x000fe20000410000 */
[----:B------:R-:W-:Y:S01]  /*10480*/  MOV R96, R217 ;  /* 0x000000d900607202 */ /* 0x000fe20000000f00 */
[----:B------:R1:W-:Y:S01]  /*10490*/  MUFU.EX2 R226, R11 ;  /* 0x0000000b00e27308 */ /* 0x0003e20000000800 */
[----:B--2---:R-:W-:Y:S02]  /*104a0*/  @P0 IADD3.X R5, R7, R3, RZ, P2, !PT ;  /* 0x0000000307050210 */ /* 0x004fe400017fe4ff */
[----:B---3--:R-:W-:Y:S01]  /*104b0*/  F2FP.PACK_AB R67, R175, R174 ;  /* 0x000000aeaf43723e */ /* 0x008fe200000000ff */
[C---:B----4-:R-:W-:Y:S02]  /*104c0*/  FMUL.FTZ R8, R69.reuse, R92 ;  /* 0x0000005c45087220 */ /* 0x050fe40000410000 */
[----:B------:R2:W-:Y:S01]  /*104d0*/  @P0 LDGSTS.E.BYPASS.LTC128B.128 [R207+0x4100], [R4.64], !P4 ;  /* 0x0410000004cf0fae */ /* 0x0005e2000e101d48 */
[----:B------:R-:W-:Y:S02]  /*104e0*/  FMUL.FTZ R9, R69, R93 ;  /* 0x0000005d45097220 */ /* 0x000fe40000410000 */
[C---:B-----5:R-:W-:Y:S02]  /*104f0*/  FMUL.FTZ R6, R68.reuse, R90 ;  /* 0x0000005a44067220 */ /* 0x060fe40000410000 */
[----:B------:R-:W-:Y:S01]  /*10500*/  FMUL.FTZ R7, R68, R91 ;  /* 0x0000005b44077220 */ /* 0x000fe20000410000 */
[----:B-1----:R-:W-:Y:S01]  /*10510*/  @P0 IADD3.X R11, R5, R3, RZ, P1, !PT ;  /* 0x00000003050b0210 */ /* 0x002fe20000ffe4ff */
[--C-:B------:R-:W-:Y:S04]  /*10520*/  FFMA.FTZ R3, R21, c[0x0][0x2d0], -R153.reuse ;  /* 0x0000b40015037a23 */ /* 0x100fe80000010899 */
[----:B------:R1:W-:Y:S01]  /*10530*/  MUFU.EX2 R223, R3 ;  /* 0x0000000300df7308 */ /* 0x0003e20000000800 */
[----:B------:R3:W-:Y:S01]  /*10540*/  @P0 LDGSTS.E.BYPASS.LTC128B.128 [R207+0x4900], [R10.64], !P4 ;  /* 0x049000000acf0fae */ /* 0x0007e2000e101d48 */
[C---:B--2---:R-:W-:Y:S02]  /*10550*/  FMUL.FTZ R4, R73.reuse, R88 ;  /* 0x0000005849047220 */ /* 0x044fe40000410000 */
[----:B------:R-:W-:Y:S05]  /*10560*/  FMUL.FTZ R5, R73, R89 ;  /* 0x0000005949057220 */ /* 0x000fea0000410000 */
[----:B------:R-:W2:Y:S08]  /*10570*/  LDSM.16.MT88.4 R20, [R189] ;  /* 0x00000000bd14783b */ /* 0x000eb00000004200 */
[----:B------:R-:W4:Y:S01]  /*10580*/  LDSM.16.MT88.4 R36, [R193] ;  /* 0x00000000c124783b */ /* 0x000f220000004200 */
[--C-:B-1----:R-:W-:Y:S07]  /*10590*/  FFMA.FTZ R3, R17, c[0x0][0x2d0], -R153.reuse ;  /* 0x0000b40011037a23 */ /* 0x102fee0000010899 */
[----:B------:R-:W1:Y:S01]  /*105a0*/  LDSM.16.MT88.4 R52, [R190] ;  /* 0x00000000be34783b */ /* 0x000e620000004200 */
[C---:B------:R-:W-:Y:S01]  /*105b0*/  FMUL.FTZ R17, R73.reuse, R101 ;  /* 0x0000006549117220 */ /* 0x040fe20000410000 */
[----:B------:R-:W-:Y:S01]  /*105c0*/  MOV R101, R34 ;  /* 0x0000002200657202 */ /* 0x000fe20000000f00 */
[----:B------:R5:W-:Y:S01]  /*105d0*/  MUFU.EX2 R224, R3 ;  /* 0x0000000300e07308 */ /* 0x000be20000000800 */
[C---:B---3--:R-:W-:Y:S02]  /*105e0*/  FMUL.FTZ R10, R0.reuse, R94 ;  /* 0x0000005e000a7220 */ /* 0x048fe40000410000 */
[----:B------:R-:W-:Y:S02]  /*105f0*/  FMUL.FTZ R11, R0, R95 ;  /* 0x0000005f000b7220 */ /* 0x000fe40000410000 */
[----:B------:R-:W3:Y:S01]  /*10600*/  LDSM.16.MT88.4 R80, [R192] ;  /* 0x00000000c050783b */ /* 0x000ee20000004200 */
[----:B------:R-:W-:Y:S07]  /*10610*/  FMUL.FTZ R34, R68, R118 ;  /* 0x0000007644227220 */ /* 0x000fee0000410000 */
[----:B------:R-:W1:Y:S01]  /*10620*/  LDSM.16.MT88.4 R84, [R189+0x800] ;  /* 0x00080000bd54783b */ /* 0x000e620000004200 */
[-C--:B--2---:R-:W-:Y:S07]  /*10630*/  HMMA.16816.F32 R4, R76, R20.reuse, R4 ;  /* 0x000000144c04723c */ /* 0x084fee0000001804 */
[----:B------:R-:W2:Y:S01]  /*10640*/  LDSM.16.MT88.4 R88, [R193+0x800] ;  /* 0x00080000c158783b */ /* 0x000ea20000004200 */
[----:B-----5:R-:W-:Y:S04]  /*10650*/  FFMA.FTZ R3, R16, c[0x0][0x2d0], -R153 ;  /* 0x0000b40010037a23 */ /* 0x020fe80000010899 */
[C---:B------:R-:W-:Y:S01]  /*10660*/  FMUL.FTZ R16, R73.reuse, R100 ;  /* 0x0000006449107220 */ /* 0x040fe20000410000 */
[C---:B------:R-:W-:Y:S01]  /*10670*/  HMMA.16816.F32 R8, R64.reuse, R20, R8 ;  /* 0x000000144008723c */ /* 0x040fe20000001808 */
[----:B------:R5:W-:Y:S01]  /*10680*/  MUFU.EX2 R225, R3 ;  /* 0x0000000300e17308 */ /* 0x000be20000000800 */
[----:B------:R-:W1:Y:S02]  /*10690*/  LDSM.16.MT88.4 R92, [R190+0x800] ;  /* 0x00080000be5c783b */ /* 0x000e640000004200 */
[----:B------:R-:W-:Y:S03]  /*106a0*/  MOV R100, R215 ;  /* 0x000000d700647202 */ /* 0x000fe60000000f00 */
[C---:B------:R-:W-:Y:S01]  /*106b0*/  FMUL.FTZ R21, R73.reuse, R105 ;  /* 0x0000006949157220 */ /* 0x040fe20000410000 */
[-C--:B------:R-:W-:Y:S02]  /*106c0*/  HMMA.16816.F32 R12, R64, R22.reuse, R12 ;  /* 0x00000016400c723c */ /* 0x080fe4000000180c */
[----:B------:R-:W-:Y:S02]  /*106d0*/  LDSM.16.MT88.4 R132, [R190+0x2000] ;  /* 0x00200000be84783b */ /* 0x000fe40000004200 */
[----:B------:R-:W-:Y:S01]  /*106e0*/  MOV R105, R211 ;  /* 0x000000d300697202 */ /* 0x000fe20000000f00 */
[----:B------:R-:W-:Y:S01]  /*106f0*/  FMUL.FTZ R20, R73, R104 ;  /* 0x0000006849147220 */ /* 0x000fe20000410000 */
[----:B------:R-:W-:Y:S04]  /*10700*/  MOV R104, R210 ;  /* 0x000000d200687202 */ /* 0x000fe80000000f00 */
[----:B------:R-:W0:Y:S02]  /*10710*/  LDGDEPBAR ;  /* 0x00000000000079af */ /* 0x000e240000000000 */
[--C-:B-----5:R-:W-:Y:S01]  /*10720*/  FFMA.FTZ R3, R163, c[0x0][0x2d0], -R154.reuse ;  /* 0x0000b400a3037a23 */ /* 0x120fe2000001089a */
[----:B------:R-:W-:Y:S03]  /*10730*/  MOV R163, R216 ;  /* 0x000000d800a37202 */ /* 0x000fe60000000f00 */
[----:B------:R5:W-:Y:S02]  /*10740*/  MUFU.EX2 R221, R3 ;  /* 0x0000000300dd7308 */ /* 0x000be40000000800 */
[--C-:B-----5:R-:W-:Y:S01]  /*10750*/  FFMA.FTZ R3, R162, c[0x0][0x2d0], -R154.reuse ;  /* 0x0000b400a2037a23 */ /* 0x120fe2000001089a */
[----:B------:R-:W-:Y:S01]  /*10760*/  MOV R162, R31 ;  /* 0x0000001f00a27202 */ /* 0x000fe20000000f00 */
[----:B------:R-:W-:Y:S06]  /*10770*/  FMUL.FTZ R31, R0, R115 ;  /* 0x00000073001f7220 */ /* 0x000fec0000410000 */
[----:B------:R5:W-:Y:S02]  /*10780*/  MUFU.EX2 R222, R3 ;  /* 0x0000000300de7308 */ /* 0x000be40000000800 */
[--C-:B-----5:R-:W-:Y:S02]  /*10790*/  FFMA.FTZ R3, R18, c[0x0][0x2d0], -R154.reuse ;  /* 0x0000b40012037a23 */ /* 0x120fe4000001089a */
[C---:B------:R-:W-:Y:S01]  /*107a0*/  FMUL.FTZ R18, R68.reuse, R102 ;  /* 0x0000006644127220 */ /* 0x040fe20000410000 */
[----:B------:R-:W-:Y:S05]  /*107b0*/  MOV R102, R40 ;  /* 0x0000002800667202 */ /* 0x000fea0000000f00 */
[----:B------:R5:W-:Y:S01]  /*107c0*/  MUFU.EX2 R220, R3 ;  /* 0x0000000300dc7308 */ /* 0x000be20000000800 */
[----:B------:R-:W-:Y:S02]  /*107d0*/  FMUL.FTZ R40, R69, R124 ;  /* 0x0000007c45287220 */ /* 0x000fe40000410000 */
[----:B-----5:R-:W-:Y:S02]  /*107e0*/  FFMA.FTZ R3, R19, c[0x0][0x2d0], -R154 ;  /* 0x0000b40013037a23 */ /* 0x020fe4000001089a */
[C---:B------:R-:W-:Y:S01]  /*107f0*/  FMUL.FTZ R19, R68.reuse, R103 ;  /* 0x0000006744137220 */ /* 0x040fe20000410000 */
[----:B------:R-:W-:Y:S04]  /*10800*/  MOV R103, R35 ;  /* 0x0000002300677202 */ /* 0x000fe80000000f00 */
[----:B------:R5:W-:Y:S01]  /*10810*/  MUFU.EX2 R219, R3 ;  /* 0x0000000300db7308 */ /* 0x000be20000000800 */
[C---:B------:R-:W-:Y:S02]  /*10820*/  FMUL.FTZ R35, R68.reuse, R119 ;  /* 0x0000007744237220 */ /* 0x040fe40000410000 */
[----:B------:R-:W-:Y:S01]  /*10830*/  LDSM.16.MT88.4 R116, [R193+0x2000] ;  /* 0x00200000c174783b */ /* 0x000fe20000004200 */
[C---:B------:R-:W-:Y:S07]  /*10840*/  HMMA.16816.F32 R16, R76.reuse, R22, R16 ;  /* 0x000000164c10723c */ /* 0x040fee0000001810 */
[C---:B------:R-:W-:Y:S01]  /*10850*/  FMUL.FTZ R22, R68.reuse, R106 ;  /* 0x0000006a44167220 */ /* 0x040fe20000410000 */
[----:B------:R-:W-:Y:S01]  /*10860*/  MOV R106, R212 ;  /* 0x000000d4006a7202 */ /* 0x000fe20000000f00 */
[----:B------:R-:W-:Y:S03]  /*10870*/  FMUL.FTZ R23, R68, R107 ;  /* 0x0000006b44177220 */ /* 0x000fe60000410000 */
[----:B------:R-:W-:Y:S04]  /*10880*/  MOV R107, R209 ;  /* 0x000000d1006b7202 */ /* 0x000fe80000000f00 */
[-C--:B----4-:R-:W-:Y:S03]  /*10890*/  HMMA.16816.F32 R20, R76, R36.reuse, R20 ;  /* 0x000000244c14723c */ /* 0x090fe60000001814 */
[--C-:B-----5:R-:W-:Y:S01]  /*108a0*/  FFMA.FTZ R3, R169, c[0x0][0x2d0], -R155.reuse ;  /* 0x0000b400a9037a23 */ /* 0x120fe2000001089b */
[----:B------:R-:W-:Y:S03]  /*108b0*/  MOV R169, R214 ;  /* 0x000000d600a97202 */ /* 0x000fe60000000f00 */
[----:B------:R4:W-:Y:S02]  /*108c0*/  MUFU.EX2 R218, R3 ;  /* 0x0000000300da7308 */ /* 0x0009e40000000800 */
[--C-:B----4-:R-:W-:Y:S03]  /*108d0*/  FFMA.FTZ R3, R24, c[0x0][0x2d0], -R155.reuse ;  /* 0x0000b40018037a23 */ /* 0x110fe6000001089b */
[----:B------:R-:W-:Y:S05]  /*108e0*/  FMUL.FTZ R24, R69, R108 ;  /* 0x0000006c45187220 */ /* 0x000fea0000410000 */
[----:B------:R4:W5:Y:S02]  /*108f0*/  MUFU.EX2 R217, R3 ;  /* 0x0000000300d97308 */ /* 0x0009640000000800 */
[C---:B------:R-:W-:Y:S07]  /*10900*/  HMMA.16816.F32 R24, R64.reuse, R36, R24 ;  /* 0x000000244018723c */ /* 0x040fee0000001818 */
[C---:B------:R-:W-:Y:S02]  /*10910*/  FMUL.FTZ R36, R73.reuse, R120 ;  /* 0x0000007849247220 */ /* 0x040fe40000410000 */
[----:B------:R-:W-:Y:S03]  /*10920*/  FMUL.FTZ R37, R73, R121 ;  /* 0x0000007949257220 */ /* 0x000fe60000410000 */
[--C-:B----4-:R-:W-:Y:S02]  /*10930*/  FFMA.FTZ R3, R28, c[0x0][0x2d0], -R155.reuse ;  /* 0x0000b4001c037a23 */ /* 0x110fe4000001089b */
[----:B------:R-:W-:Y:S02]  /*10940*/  FMUL.FTZ R28, R69, R112 ;  /* 0x00000070451c7220 */ /* 0x000fe40000410000 */
[----:B------:R4:W-:Y:S02]  /*10950*/  MUFU.EX2 R216, R3 ;  /* 0x0000000300d87308 */ /* 0x0009e40000000800 */
[----:B----4-:R-:W-:Y:S02]  /*10960*/  FFMA.FTZ R3, R29, c[0x0][0x2d0], -R155 ;  /* 0x0000b4001d037a23 */ /* 0x010fe4000001089b */
[----:B------:R-:W-:Y:S06]  /*10970*/  FMUL.FTZ R29, R69, R113 ;  /* 0x00000071451d7220 */ /* 0x000fec0000410000 */
[----:B------:R4:W-:Y:S01]  /*10980*/  MUFU.EX2 R215, R3 ;  /* 0x0000000300d77308 */ /* 0x0009e20000000800 */
[-C--:B------:R-:W-:Y:S08]  /*10990*/  HMMA.16816.F32 R28, R64, R38.reuse, R28 ;  /* 0x00000026401c723c */ /* 0x080ff0000000181c */
[C---:B------:R-:W-:Y:S07]  /*109a0*/  HMMA.16816.F32 R32, R76.reuse, R38, R32 ;  /* 0x000000264c20723c */ /* 0x040fee0000001820 */
[C---:B------:R-:W-:Y:S02]  /*109b0*/  FMUL.FTZ R38, R68.reuse, R122 ;  /* 0x0000007a44267220 */ /* 0x040fe40000410000 */
[C---:B------:R-:W-:Y:S03]  /*109c0*/  FMUL.FTZ R39, R68.reuse, R123 ;  /* 0x0000007b44277220 */ /* 0x040fe60000410000 */
[--C-:B----4-:R-:W-:Y:S04]  /*109d0*/  FFMA.FTZ R3, R171, c[0x0][0x2d0], -R152.reuse ;  /* 0x0000b400ab037a23 */ /* 0x110fe80000010898 */
[-C--:B-1----:R-:W-:Y:S01]  /*109e0*/  HMMA.16816.F32 R36, R76, R52.reuse, R36 ;  /* 0x000000344c24723c */ /* 0x082fe20000001824 */
[----:B------:R1:W-:Y:S07]  /*109f0*/  MUFU.EX2 R168, R3 ;  /* 0x0000000300a87308 */ /* 0x0003ee0000000800 */
[C---:B------:R-:W-:Y:S07]  /*10a00*/  HMMA.16816.F32 R40, R64.reuse, R52, R40 ;  /* 0x000000344028723c */ /* 0x040fee0000001828 */
[C---:B------:R-:W-:Y:S01]  /*10a10*/  FMUL.FTZ R53, R73.reuse, R137 ;  /* 0x0000008949357220 */ /* 0x040fe20000410000 */
[-C--:B------:R-:W-:Y:S04]  /*10a20*/  HMMA.16816.F32 R44, R64, R54.reuse, R44 ;  /* 0x00000036402c723c */ /* 0x080fe8000000182c */
[----:B------:R-:W-:Y:S04]  /*10a30*/  FMUL.FTZ R52, R73, R136 ;  /* 0x0000008849347220 */ /* 0x000fe80000410000 */
[C---:B------:R-:W-:Y:S04]  /*10a40*/  HMMA.16816.F32 R48, R76.reuse, R54, R48 ;  /* 0x000000364c30723c */ /* 0x040fe80000001830 */
[--C-:B-1----:R-:W-:Y:S03]  /*10a50*/  FFMA.FTZ R3, R177, c[0x0][0x2d0], -R152.reuse ;  /* 0x0000b400b1037a23 */ /* 0x102fe60000010898 */
[C---:B------:R-:W-:Y:S01]  /*10a60*/  FMUL.FTZ R55, R68.reuse, R139 ;  /* 0x0000008b44377220 */ /* 0x040fe20000410000 */
[----:B------:R1:W4:Y:S01]  /*10a70*/  MUFU.EX2 R166, R3 ;  /* 0x0000000300a67308 */ /* 0x0003220000000800 */
[----:B------:R-:W-:Y:S07]  /*10a80*/  FMUL.FTZ R54, R68, R138 ;  /* 0x0000008a44367220 */ /* 0x000fee0000410000 */
[-C--:B---3--:R-:W-:Y:S08]  /*10a90*/  HMMA.16816.F32 R52, R76, R80.reuse, R52 ;  /* 0x000000504c34723c */ /* 0x088ff00000001834 */
[C---:B------:R-:W-:Y:S07]  /*10aa0*/  HMMA.16816.F32 R56, R64.reuse, R80, R56 ;  /* 0x000000504038723c */ /* 0x040fee0000001838 */
[----:B-----5:R-:W-:Y:S01]  /*10ab0*/  F2FP.PACK_AB R80, R217, R218 ;  /* 0x000000dad950723e */ /* 0x020fe200000000ff */
[-C--:B------:R-:W-:Y:S04]  /*10ac0*/  HMMA.16816.F32 R60, R64, R82.reuse, R60 ;  /* 0x00000052403c723c */ /* 0x080fe8000000183c */
[--C-:B-1----:R-:W-:Y:S01]  /*10ad0*/  FFMA.FTZ R3, R179, c[0x0][0x2d0], -R152.reuse ;  /* 0x0000b400b3037a23 */ /* 0x102fe20000010898 */
[----:B----4-:R-:W-:Y:S02]  /*10ae0*/  F2FP.PACK_AB R81, R166, R168 ;  /* 0x000000a8a651723e */ /* 0x010fe400000000ff */
[C---:B------:R-:W-:Y:S01]  /*10af0*/  FMUL.FTZ R64, R73.reuse, R148 ;  /* 0x0000009449407220 */ /* 0x040fe20000410000 */
[----:B------:R1:W-:Y:S01]  /*10b00*/  MUFU.EX2 R124, R3 ;  /* 0x00000003007c7308 */ /* 0x0003e20000000800 */
[----:B------:R-:W-:Y:S03]  /*10b10*/  FMUL.FTZ R65, R73, R149 ;  /* 0x0000009549417220 */ /* 0x000fe60000410000 */
[C---:B------:R-:W-:Y:S02]  /*10b20*/  FMUL.FTZ R66, R68.reuse, R150 ;  /* 0x0000009644427220 */ /* 0x040fe40000410000 */
[----:B------:R-:W-:Y:S07]  /*10b30*/  FMUL.FTZ R67, R68, R151 ;  /* 0x0000009744437220 */ /* 0x000fee0000410000 */
[----:B------:R-:W-:Y:S07]  /*10b40*/  HMMA.16816.F32 R64, R76, R82, R64 ;  /* 0x000000524c40723c */ /* 0x000fee0000001840 */
[----:B------:R-:W-:Y:S02]  /*10b50*/  F2FP.PACK_AB R76, R223, R226 ;  /* 0x000000e2df4c723e */ /* 0x000fe400000000ff */
[----:B------:R-:W-:Y:S03]  /*10b60*/  F2FP.PACK_AB R78, R225, R224 ;  /* 0x000000e0e14e723e */ /* 0x000fe600000000ff */
[----:B-1----:R-:W-:Y:S01]  /*10b70*/  FFMA.FTZ R3, R181, c[0x0][0x2d0], -R152 ;  /* 0x0000b400b5037a23 */ /* 0x002fe20000010898 */
[----:B------:R-:W-:Y:S02]  /*10b80*/  F2FP.PACK_AB R77, R222, R221 ;  /* 0x000000ddde4d723e */ /* 0x000fe400000000ff */
[----:B------:R-:W-:Y:S01]  /*10b90*/  F2FP.PACK_AB R79, R219, R220 ;  /* 0x000000dcdb4f723e */ /* 0x000fe200000000ff */
[----:B------:R1:W3:Y:S01]  /*10ba0*/  MUFU.EX2 R128, R3 ;  /* 0x0000000300807308 */ /* 0x0002e20000000800 */
[----:B------:R-:W-:Y:S05]  /*10bb0*/  F2FP.PACK_AB R82, R215, R216 ;  /* 0x000000d8d752723e */ /* 0x000fea00000000ff */
[-C--:B------:R-:W-:Y:S03]  /*10bc0*/  HMMA.16816.F32 R4, R76, R84.reuse, R4 ;  /* 0x000000544c04723c */ /* 0x080fe60000001804 */
[--C-:B-1----:R-:W-:Y:S01]  /*10bd0*/  FFMA.FTZ R3, R178, c[0x0][0x2d0], -R153.reuse ;  /* 0x0000b400b2037a23 */ /* 0x102fe20000010899 */
[----:B---3--:R-:W-:Y:S03]  /*10be0*/  F2FP.PACK_AB R83, R128, R124 ;  /* 0x0000007c8053723e */ /* 0x008fe600000000ff */
[----:B------:R1:W-:Y:S04]  /*10bf0*/  MUFU.EX2 R131, R3 ;  /* 0x0000000300837308 */ /* 0x0003e80000000800 */
[C---:B------:R-:W-:Y:S08]  /*10c00*/  HMMA.16816.F32 R8, R80.reuse, R84, R8 ;  /* 0x000000545008723c */ /* 0x040ff00000001808 */
[-C--:B------:R-:W-:Y:S08]  /*10c10*/  HMMA.16816.F32 R12, R80, R86.reuse, R12 ;  /* 0x00000056500c723c */ /* 0x080ff0000000180c */
[C---:B------:R-:W-:Y:S01]  /*10c20*/  HMMA.16816.F32 R16, R76.reuse, R86, R16 ;  /* 0x000000564c10723c */ /* 0x040fe20000001810 */
[----:B------:R-:W3:Y:S03]  /*10c30*/  LDSM.16.MT88.4 R84, [R192+0x800] ;  /* 0x00080000c054783b */ /* 0x000ee60000004200 */
[----:B-1----:R-:W-:Y:S04]  /*10c40*/  FFMA.FTZ R3, R180, c[0x0][0x2d0], -R153 ;  /* 0x0000b400b4037a23 */ /* 0x002fe80000010899 */
[-C--:B--2---:R-:W-:Y:S01]  /*10c50*/  HMMA.16816.F32 R20, R76, R88.reuse, R20 ;  /* 0x000000584c14723c */ /* 0x084fe20000001814 */
[----:B------:R1:W2:Y:S07]  /*10c60*/  MUFU.EX2 R214, R3 ;  /* 0x0000000300d67308 */ /* 0x0002ae0000000800 */
[C---:B------:R-:W-:Y:S07]  /*10c70*/  HMMA.16816.F32 R24, R80.reuse, R88, R24 ;  /* 0x000000585018723c */ /* 0x040fee0000001818 */
[----:B------:R-:W-:Y:S01]  /*10c80*/  FFMA.FTZ R88, R242, c[0x0][0x2d0], -R155 ;  /* 0x0000b400f2587a23 */ /* 0x000fe2000001089b */
[-C--:B------:R-:W-:Y:S08]  /*10c90*/  HMMA.16816.F32 R28, R80, R90.reuse, R28 ;  /* 0x0000005a501c723c */ /* 0x080ff0000000181c */
[C---:B------:R-:W-:Y:S04]  /*10ca0*/  HMMA.16816.F32 R32, R76.reuse, R90, R32 ;  /* 0x0000005a4c20723c */ /* 0x040fe80000001820 */
[--C-:B-1----:R-:W-:Y:S04]  /*10cb0*/  FFMA.FTZ R3, R170, c[0x0][0x2d0], -R153.reuse ;  /* 0x0000b400aa037a23 */ /* 0x102fe80000010899 */
[----:B------:R1:W-:Y:S01]  /*10cc0*/  MUFU.EX2 R213, R3 ;  /* 0x0000000300d57308 */ /* 0x0003e20000000800 */
[-C--:B------:R-:W-:Y:S08]  /*10cd0*/  HMMA.16816.F32 R36, R76, R92.reuse, R36 ;  /* 0x0000005c4c24723c */ /* 0x080ff00000001824 */
[C---:B------:R-:W-:Y:S07]  /*10ce0*/  HMMA.16816.F32 R40, R80.reuse, R92, R40 ;  /* 0x0000005c5028723c */ /* 0x040fee0000001828 */
[--C-:B------:R-:W-:Y:S01]  /*10cf0*/  FFMA.FTZ R92, R245, c[0x0][0x2d0], -R153.reuse ;  /* 0x0000b400f55c7a23 */ /* 0x100fe20000010899 */
[-C--:B------:R-:W-:Y:S04]  /*10d00*/  HMMA.16816.F32 R44, R80, R94.reuse, R44 ;  /* 0x0000005e502c723c */ /* 0x080fe8000000182c */
[----:B-1----:R-:W-:Y:S04]  /*10d10*/  FFMA.FTZ R3, R176, c[0x0][0x2d0], -R153 ;  /* 0x0000b400b0037a23 */ /* 0x002fe80000010899 */
[C---:B------:R-:W-:Y:S01]  /*10d20*/  HMMA.16816.F32 R48, R76.reuse, R94, R48 ;  /* 0x0000005e4c30723c */ /* 0x040fe20000001830 */
[----:B------:R1:W4:Y:S07]  /*10d30*/  MUFU.EX2 R212, R3 ;  /* 0x0000000300d47308 */ /* 0x00032e0000000800 */
[-C--:B---3--:R-:W-:Y:S08]  /*10d40*/  HMMA.16816.F32 R52, R76, R84.reuse, R52 ;  /* 0x000000544c34723c */ /* 0x088ff00000001834 */
[C---:B------:R-:W-:Y:S08]  /*10d50*/  HMMA.16816.F32 R56, R80.reuse, R84, R56 ;  /* 0x000000545038723c */ /* 0x040ff00000001838 */
[-C--:B------:R-:W-:Y:S04]  /*10d60*/  HMMA.16816.F32 R60, R80, R86.reuse, R60 ;  /* 0x00000056503c723c */ /* 0x080fe8000000183c */
[--C-:B-1----:R-:W-:Y:S04]  /*10d70*/  FFMA.FTZ R3, R184, c[0x0][0x2d0], -R154.reuse ;  /* 0x0000b400b8037a23 */ /* 0x102fe8000001089a */
[----:B------:R1:W-:Y:S01]  /*10d80*/  MUFU.EX2 R130, R3 ;  /* 0x0000000300827308 */ /* 0x0003e20000000800 */
[----:B------:R-:W-:Y:S01]  /*10d90*/  HMMA.16816.F32 R64, R76, R86, R64 ;  /* 0x000000564c40723c */ /* 0x000fe20000001840 */
[----:B------:R-:W-:Y:S06]  /*10da0*/  LDSM.16.MT88.4 R84, [R193+0x1000] ;  /* 0x00100000c154783b */ /* 0x000fec0000004200 */
[----:B--2---:R-:W-:Y:S02]  /*10db0*/  F2FP.PACK_AB R76, R214, R131 ;  /* 0x00000083d64c723e */ /* 0x004fe400000000ff */
[----:B----4-:R-:W-:Y:S03]  /*10dc0*/  F2FP.PACK_AB R78, R212, R213 ;  /* 0x000000d5d44e723e */ /* 0x010fe600000000ff */
[--C-:B-1----:R-:W-:Y:S04]  /*10dd0*/  FFMA.FTZ R3, R185, c[0x0][0x2d0], -R154.reuse ;  /* 0x0000b400b9037a23 */ /* 0x102fe8000001089a */
[----:B------:R1:W2:Y:S02]  /*10de0*/  MUFU.EX2 R211, R3 ;  /* 0x0000000300d37308 */ /* 0x0002a40000000800 */
[--C-:B-1----:R-:W-:Y:S01]  /*10df0*/  FFMA.FTZ R3, R182, c[0x0][0x2d0], -R154.reuse ;  /* 0x0000b400b6037a23 */ /* 0x102fe2000001089a */
[----:B--2---:R-:W-:Y:S07]  /*10e00*/  F2FP.PACK_AB R77, R211, R130 ;  /* 0x00000082d34d723e */ /* 0x004fee00000000ff */
[----:B------:R1:W-:Y:S02]  /*10e10*/  MUFU.EX2 R209, R3 ;  /* 0x0000000300d17308 */ /* 0x0003e40000000800 */
[----:B-1----:R-:W-:Y:S08]  /*10e20*/  FFMA.FTZ R3, R183, c[0x0][0x2d0], -R154 ;  /* 0x0000b400b7037a23 */ /* 0x002ff0000001089a */
[----:B------:R1:W-:Y:S10]  /*10e30*/  MUFU.EX2 R183, R92 ;  /* 0x0000005c00b77308 */ /* 0x0003f40000000800 */
[----:B------:R2:W3:Y:S01]  /*10e40*/  MUFU.EX2 R210, R3 ;  /* 0x0000000300d27308 */ /* 0x0004e20000000800 */
[----:B-1----:R-:W-:Y:S01]  /*10e50*/  LDSM.16.MT88.4 R92, [R190+0x1000] ;  /* 0x00100000be5c783b */ /* 0x002fe20000004200 */
[--C-:B--2---:R-:W-:Y:S01]  /*10e60*/  FFMA.FTZ R3, R187, c[0x0][0x2d0], -R155.reuse ;  /* 0x0000b400bb037a23 */ /* 0x104fe2000001089b */
[----:B---3--:R-:W-:Y:S07]  /*10e70*/  F2FP.PACK_AB R79, R210, R209 ;  /* 0x000000d1d24f723e */ /* 0x008fee00000000ff */
[----:B------:R1:W-:Y:S02]  /*10e80*/  MUFU.EX2 R129, R3 ;  /* 0x0000000300817308 */ /* 0x0003e40000000800 */
[--C-:B-1----:R-:W-:Y:S08]  /*10e90*/  FFMA.FTZ R3, R208, c[0x0][0x2d0], -R155.reuse ;  /* 0x0000b400d0037a23 */ /* 0x102ff0000001089b */
[----:B------:R1:W2:Y:S02]  /*10ea0*/  MUFU.EX2 R187, R3 ;  /* 0x0000000300bb7308 */ /* 0x0002a40000000800 */
[----:B-1----:R-:W-:Y:S01]  /*10eb0*/  FFMA.FTZ R3, R186, c[0x0][0x2d0], -R155 ;  /* 0x0000b400ba037a23 */ /* 0x002fe2000001089b */
[----:B--2---:R-:W-:Y:S07]  /*10ec0*/  F2FP.PACK_AB R80, R187, R129 ;  /* 0x00000081bb50723e */ /* 0x004fee00000000ff */
[----:B------:R1:W-:Y:S10]  /*10ed0*/  MUFU.EX2 R186, R88 ;  /* 0x0000005800ba7308 */ /* 0x0003f40000000800 */
[----:B------:R2:W3:Y:S01]  /*10ee0*/  MUFU.EX2 R208, R3 ;  /* 0x0000000300d07308 */ /* 0x0004e20000000800 */
[----:B-1----:R-:W1:Y:S01]  /*10ef0*/  LDSM.16.MT88.4 R88, [R189+0x1000] ;  /* 0x00100000bd58783b */ /* 0x002e620000004200 */
[--C-:B--2---:R-:W-:Y:S01]  /*10f00*/  FFMA.FTZ R3, R248, c[0x0][0x2d0], -R152.reuse ;  /* 0x0000b400f8037a23 */ /* 0x104fe20000010898 */
[----:B---3--:R-:W-:Y:S07]  /*10f10*/  F2FP.PACK_AB R82, R186, R208 ;  /* 0x000000d0ba52723e */ /* 0x008fee00000000ff */
[----:B------:R2:W-:Y:S02]  /*10f20*/  MUFU.EX2 R139, R3 ;  /* 0x00000003008b7308 */ /* 0x0005e40000000800 */
[--C-:B--2---:R-:W-:Y:S01]  /*10f30*/  FFMA.FTZ R3, R250, c[0x0][0x2d0], -R152.reuse ;  /* 0x0000b400fa037a23 */ /* 0x104fe20000010898 */
        /* <DEDUP_REMOVED lines=14> */
[----:B-1----:R-:W-:Y:S04]  /*11020*/  FFMA.FTZ R3, R240, c[0x0][0x2d0], -R153 ;  /* 0x0000b400f0037a23 */ /* 0x002fe80000010899 */
[-C--:B------:R-:W-:Y:S01]  /*11030*/  HMMA.16816.F32 R20, R76, R84.reuse, R20 ;  /* 0x000000544c14723c */ /* 0x080fe20000001814 */
[----:B------:R1:W-:Y:S07]  /*11040*/  MUFU.EX2 R185, R3 ;  /* 0x0000000300b97308 */ /* 0x0003ee0000000800 */
[C---:B------:R-:W-:Y:S07]  /*11050*/  HMMA.16816.F32 R24, R80.reuse, R84, R24 ;  /* 0x000000545018723c */ /* 0x040fee0000001818 */
[----:B------:R-:W-:Y:S01]  /*11060*/  FFMA.FTZ R84, R169, c[0x0][0x2d0], -R155 ;  /* 0x0000b400a9547a23 */ /* 0x000fe2000001089b */
[-C--:B------:R-:W-:Y:S03]  /*11070*/  HMMA.16816.F32 R28, R80, R86.reuse, R28 ;  /* 0x00000056501c723c */ /* 0x080fe6000000181c */
[----:B------:R4:W-:Y:S05]  /*11080*/  MUFU.EX2 R177, R84 ;  /* 0x0000005400b17308 */ /* 0x0009ea0000000800 */
[C---:B------:R-:W-:Y:S04]  /*11090*/  HMMA.16816.F32 R32, R76.reuse, R86, R32 ;  /* 0x000000564c20723c */ /* 0x040fe80000001820 */
[----:B-1----:R-:W-:Y:S04]  /*110a0*/  FFMA.FTZ R3, R241, c[0x0][0x2d0], -R153 ;  /* 0x0000b400f1037a23 */ /* 0x002fe80000010899 */
[-C--:B------:R-:W-:Y:S01]  /*110b0*/  HMMA.16816.F32 R36, R76, R92.reuse, R36 ;  /* 0x0000005c4c24723c */ /* 0x080fe20000001824 */
[----:B------:R1:W5:Y:S07]  /*110c0*/  MUFU.EX2 R182, R3 ;  /* 0x0000000300b67308 */ /* 0x00036e0000000800 */
[C---:B------:R-:W-:Y:S01]  /*110d0*/  HMMA.16816.F32 R40, R80.reuse, R92, R40 ;  /* 0x0000005c5028723c */ /* 0x040fe20000001828 */
[----:B----4-:R-:W4:Y:S07]  /*110e0*/  LDSM.16.MT88.4 R84, [R189+0x1800] ;  /* 0x00180000bd54783b */ /* 0x010f2e0000004200 */
        /* <DEDUP_REMOVED lines=9> */
[----:B------:R-:W3:Y:S03]  /*11180*/  LDSM.16.MT88.4 R88, [R193+0x1800] ;  /* 0x00180000c158783b */ /* 0x000ee60000004200 */
[--C-:B-1----:R-:W-:Y:S03]  /*11190*/  FFMA.FTZ R3, R106, c[0x0][0x2d0], -R154.reuse ;  /* 0x0000b4006a037a23 */ /* 0x102fe6000001089a */
[----:B--2---:R-:W-:Y:S01]  /*111a0*/  F2FP.PACK_AB R76, R184, R183 ;  /* 0x000000b7b84c723e */ /* 0x004fe200000000ff */
[----:B------:R1:W2:Y:S01]  /*111b0*/  MUFU.EX2 R179, R3 ;  /* 0x0000000300b37308 */ /* 0x0002a20000000800 */
[----:B-----5:R-:W-:Y:S03]  /*111c0*/  F2FP.PACK_AB R78, R182, R185 ;  /* 0x000000b9b64e723e */ /* 0x020fe600000000ff */
[--C-:B-1----:R-:W-:Y:S01]  /*111d0*/  FFMA.FTZ R3, R251, c[0x0][0x2d0], -R154.reuse ;  /* 0x0000b400fb037a23 */ /* 0x102fe2000001089a */
[----:B--2---:R-:W-:Y:S05]  /*111e0*/  F2FP.PACK_AB R77, R179, R181 ;  /* 0x000000b5b34d723e */ /* 0x004fea00000000ff */
[----:B------:R1:W-:Y:S02]  /*111f0*/  MUFU.EX2 R180, R3 ;  /* 0x0000000300b47308 */ /* 0x0003e40000000800 */
[----:B-1----:R-:W-:Y:S08]  /*11200*/  FFMA.FTZ R3, R252, c[0x0][0x2d0], -R154 ;  /* 0x0000b400fc037a23 */ /* 0x002ff0000001089a */
[----:B------:R1:W2:Y:S02]  /*11210*/  MUFU.EX2 R178, R3 ;  /* 0x0000000300b27308 */ /* 0x0002a40000000800 */
[--C-:B-1----:R-:W-:Y:S01]  /*11220*/  FFMA.FTZ R3, R105, c[0x0][0x2d0], -R155.reuse ;  /* 0x0000b40069037a23 */ /* 0x102fe2000001089b */
[----:B--2---:R-:W-:Y:S07]  /*11230*/  F2FP.PACK_AB R79, R178, R180 ;  /* 0x000000b4b24f723e */ /* 0x004fee00000000ff */
[----:B------:R1:W-:Y:S01]  /*11240*/  MUFU.EX2 R143, R3 ;  /* 0x00000003008f7308 */ /* 0x0003e20000000800 */
[-C--:B----4-:R-:W-:Y:S03]  /*11250*/  HMMA.16816.F32 R4, R76, R84.reuse, R4 ;  /* 0x000000544c04723c */ /* 0x090fe60000001804 */
[--C-:B-1----:R-:W-:Y:S06]  /*11260*/  FFMA.FTZ R3, R104, c[0x0][0x2d0], -R155.reuse ;  /* 0x0000b40068037a23 */ /* 0x102fec000001089b */
[----:B------:R1:W2:Y:S03]  /*11270*/  MUFU.EX2 R142, R3 ;  /* 0x00000003008e7308 */ /* 0x0002a60000000800 */
[----:B-1----:R-:W-:Y:S01]  /*11280*/  FFMA.FTZ R3, R103, c[0x0][0x2d0], -R155 ;  /* 0x0000b40067037a23 */ /* 0x002fe2000001089b */
[----:B--2---:R-:W-:Y:S06]  /*11290*/  F2FP.PACK_AB R80, R142, R143 ;  /* 0x0000008f8e50723e */ /* 0x004fec00000000ff */
[----:B------:R1:W2:Y:S02]  /*112a0*/  MUFU.EX2 R176, R3 ;  /* 0x0000000300b07308 */ /* 0x0002a40000000800 */
[--C-:B-1----:R-:W-:Y:S01]  /*112b0*/  FFMA.FTZ R3, R102, c[0x0][0x2d0], -R152.reuse ;  /* 0x0000b40066037a23 */ /* 0x102fe20000010898 */
[----:B--2---:R-:W-:Y:S02]  /*112c0*/  F2FP.PACK_AB R82, R176, R177 ;  /* 0x000000b1b052723e */ /* 0x004fe400000000ff */
[----:B------:R-:W-:Y:S05]  /*112d0*/  MOV R102, R162 ;  /* 0x000000a200667202 */ /* 0x000fea0000000f00 */
[----:B------:R1:W-:Y:S01]  /*112e0*/  MUFU.EX2 R141, R3 ;  /* 0x00000003008d7308 */ /* 0x0003e20000000800 */
[----:B------:R-:W-:Y:S01]  /*112f0*/  MOV R162, R167 ;  /* 0x000000a700a27202 */ /* 0x000fe20000000f00 */
[--C-:B-1----:R-:W-:Y:S01]  /*11300*/  FFMA.FTZ R3, R101, c[0x0][0x2d0], -R152.reuse ;  /* 0x0000b40065037a23 */ /* 0x102fe20000010898 */
[----:B------:R-:W-:Y:S02]  /*11310*/  MOV R101, R98 ;  /* 0x0000006200657202 */ /* 0x000fe40000000f00 */
[----:B------:R-:W2:Y:S05]  /*11320*/  LDL R98, [R1+0x1c] ;  /* 0x00001c0001627983 */ /* 0x000eaa0000100800 */
[----:B------:R1:W4:Y:S02]  /*11330*/  MUFU.EX2 R140, R3 ;  /* 0x00000003008c7308 */ /* 0x0003240000000800 */
[--C-:B-1----:R-:W-:Y:S01]  /*11340*/  FFMA.FTZ R3, R156, c[0x0][0x2d0], -R152.reuse ;  /* 0x0000b4009c037a23 */ /* 0x102fe20000010898 */
[----:B----4-:R-:W-:Y:S07]  /*11350*/  F2FP.PACK_AB R81, R140, R141 ;  /* 0x0000008d8c51723e */ /* 0x010fee00000000ff */
[----:B------:R1:W-:Y:S02]  /*11360*/  MUFU.EX2 R156, R3 ;  /* 0x00000003009c7308 */ /* 0x0003e40000000800 */
[----:B-1----:R-:W-:Y:S08]  /*11370*/  FFMA.FTZ R3, R157, c[0x0][0x2d0], -R152 ;  /* 0x0000b4009d037a23 */ /* 0x002ff00000010898 */
[----:B------:R1:W4:Y:S02]  /*11380*/  MUFU.EX2 R157, R3 ;  /* 0x00000003009d7308 */ /* 0x0003240000000800 */
[--C-:B-1----:R-:W-:Y:S01]  /*11390*/  FFMA.FTZ R3, R100, c[0x0][0x2d0], -R153.reuse ;  /* 0x0000b40064037a23 */ /* 0x102fe20000010899 */
[----:B----4-:R-:W-:Y:S02]  /*113a0*/  F2FP.PACK_AB R83, R157, R156 ;  /* 0x0000009c9d53723e */ /* 0x010fe400000000ff */
[----:B------:R-:W-:Y:S05]  /*113b0*/  MOV R100, R165 ;  /* 0x000000a500647202 */ /* 0x000fea0000000f00 */
[----:B------:R1:W-:Y:S01]  /*113c0*/  MUFU.EX2 R171, R3 ;  /* 0x0000000300ab7308 */ /* 0x0003e20000000800 */
[C---:B------:R-:W-:Y:S08]  /*113d0*/  HMMA.16816.F32 R8, R80.reuse, R84, R8 ;  /* 0x000000545008723c */ /* 0x040ff00000001808 */
[-C--:B------:R-:W-:Y:S08]  /*113e0*/  HMMA.16816.F32 R12, R80, R86.reuse, R12 ;  /* 0x00000056500c723c */ /* 0x080ff0000000180c */
[C---:B------:R-:W-:Y:S01]  /*113f0*/  HMMA.16816.F32 R16, R76.reuse, R86, R16 ;  /* 0x000000564c10723c */ /* 0x040fe20000001810 */
[----:B------:R-:W4:Y:S03]  /*11400*/  LDSM.16.MT88.4 R84, [R192+0x1800] ;  /* 0x00180000c054783b */ /* 0x000f260000004200 */
[----:B-1----:R-:W-:Y:S01]  /*11410*/  FFMA.FTZ R3, R99, c[0x0][0x2d0], -R153 ;  /* 0x0000b40063037a23 */ /* 0x002fe20000010899 */
[----:B------:R-:W-:Y:S03]  /*11420*/  MOV R99, R163 ;  /* 0x000000a300637202 */ /* 0x000fe60000000f00 */
[-C--:B---3--:R-:W-:Y:S01]  /*11430*/  HMMA.16816.F32 R20, R76, R88.reuse, R20 ;  /* 0x000000584c14723c */ /* 0x088fe20000001814 */
[----:B------:R1:W3:Y:S07]  /*11440*/  MUFU.EX2 R170, R3 ;  /* 0x0000000300aa7308 */ /* 0x0002ee0000000800 */
[C---:B------:R-:W-:Y:S07]  /*11450*/  HMMA.16816.F32 R24, R80.reuse, R88, R24 ;  /* 0x000000585018723c */ /* 0x040fee0000001818 */
[----:B------:R-:W-:Y:S01]  /*11460*/  FFMA.FTZ R88, R161, c[0x0][0x2d0], -R155 ;  /* 0x0000b400a1587a23 */ /* 0x000fe2000001089b */
[-C--:B------:R-:W-:Y:S03]  /*11470*/  HMMA.16816.F32 R28, R80, R90.reuse, R28 ;  /* 0x0000005a501c723c */ /* 0x080fe6000000181c */
[----:B------:R-:W-:Y:S05]  /*11480*/  MUFU.EX2 R161, R88 ;  /* 0x0000005800a17308 */ /* 0x000fea0000000800 */
[C---:B------:R-:W-:Y:S04]  /*11490*/  HMMA.16816.F32 R32, R76.reuse, R90, R32 ;  /* 0x0000005a4c20723c */ /* 0x040fe80000001820 */
[--C-:B-1----:R-:W-:Y:S01]  /*114a0*/  FFMA.FTZ R3, R159, c[0x0][0x2d0], -R153.reuse ;  /* 0x0000b4009f037a23 */ /* 0x102fe20000010899 */
[----:B---3--:R-:W-:Y:S03]  /*114b0*/  F2FP.PACK_AB R148, R170, R171 ;  /* 0x000000abaa94723e */ /* 0x008fe600000000ff */
[-C--:B------:R-:W-:Y:S01]  /*114c0*/  HMMA.16816.F32 R36, R76, R92.reuse, R36 ;  /* 0x0000005c4c24723c */ /* 0x080fe20000001824 */
[----:B------:R1:W-:Y:S07]  /*114d0*/  MUFU.EX2 R169, R3 ;  /* 0x0000000300a97308 */ /* 0x0003ee0000000800 */
[C---:B------:R-:W-:Y:S08]  /*114e0*/  HMMA.16816.F32 R40, R80.reuse, R92, R40 ;  /* 0x0000005c5028723c */ /* 0x040ff00000001828 */
[-C--:B------:R-:W-:Y:S08]  /*114f0*/  HMMA.16816.F32 R44, R80, R94.reuse, R44 ;  /* 0x0000005e502c723c */ /* 0x080ff0000000182c */
[C---:B------:R-:W-:Y:S04]  /*11500*/  HMMA.16816.F32 R48, R76.reuse, R94, R48 ;  /* 0x0000005e4c30723c */ /* 0x040fe80000001830 */
[----:B-1----:R-:W-:Y:S04]  /*11510*/  FFMA.FTZ R3, R158, c[0x0][0x2d0], -R153 ;  /* 0x0000b4009e037a23 */ /* 0x002fe80000010899 */
[----:B------:R1:W3:Y:S01]  /*11520*/  MUFU.EX2 R167, R3 ;  /* 0x0000000300a77308 */ /* 0x0002e20000000800 */
[-C--:B----4-:R-:W-:Y:S08]  /*11530*/  HMMA.16816.F32 R52, R76, R84.reuse, R52 ;  /* 0x000000544c34723c */ /* 0x090ff00000001834 */
[C---:B------:R-:W-:Y:S07]  /*11540*/  HMMA.16816.F32 R56, R80.reuse, R84, R56 ;  /* 0x000000545038723c */ /* 0x040fee0000001838 */
[----:B------:R-:W-:Y:S01]  /*11550*/  MOV R85, R2 ;  /* 0x0000000200557202 */ /* 0x000fe20000000f00 */
[-C--:B------:R-:W-:Y:S04]  /*11560*/  HMMA.16816.F32 R60, R80, R86.reuse, R60 ;  /* 0x00000056503c723c */ /* 0x080fe8000000183c */
[----:B------:R-:W-:Y:S01]  /*11570*/  MOV R84, R70 ;  /* 0x0000004600547202 */ /* 0x000fe20000000f00 */
[--C-:B-1----:R-:W-:Y:S03]  /*11580*/  FFMA.FTZ R3, R97, c[0x0][0x2d0], -R154.reuse ;  /* 0x0000b40061037a23 */ /* 0x102fe6000001089a */
[----:B------:R-:W-:Y:S01]  /*11590*/  HMMA.16816.F32 R64, R76, R86, R64 ;  /* 0x000000564c40723c */ /* 0x000fe20000001840 */
[----:B------:R-:W4:Y:S01]  /*115a0*/  LDL.LU R97, [R1+0xc] ;  /* 0x00000c0001617983 */ /* 0x000f220000300800 */
[----:B------:R1:W-:Y:S02]  /*115b0*/  MUFU.EX2 R165, R3 ;  /* 0x0000000300a57308 */ /* 0x0003e40000000800 */
[----:B---3--:R-:W-:Y:S01]  /*115c0*/  F2FP.PACK_AB R150, R167, R169 ;  /* 0x000000a9a796723e */ /* 0x008fe200000000ff */
[--C-:B-1----:R-:W-:Y:S02]  /*115d0*/  FFMA.FTZ R3, R96, c[0x0][0x2d0], -R154.reuse ;  /* 0x0000b40060037a23 */ /* 0x102fe4000001089a */
[----:B------:R-:W3:Y:S05]  /*115e0*/  LDL.LU R96, [R1+0x10] ;  /* 0x0000100001607983 */ /* 0x000eea0000300800 */
[----:B------:R1:W5:Y:S01]  /*115f0*/  MUFU.EX2 R163, R3 ;  /* 0x0000000300a37308 */ /* 0x0003620000000800 */
[----:B------:R-:W3:Y:S04]  /*11600*/  LDL.LU R89, [R1+0x14] ;  /* 0x0000140001597983 */ /* 0x000ee80000300800 */
[----:B------:R-:W3:Y:S01]  /*11610*/  LDL.LU R88, [R1+0x18] ;  /* 0x0000180001587983 */ /* 0x000ee20000300800 */
[--C-:B-1----:R-:W-:Y:S01]  /*11620*/  FFMA.FTZ R3, R164, c[0x0][0x2d0], -R154.reuse ;  /* 0x0000b400a4037a23 */ /* 0x102fe2000001089a */
[----:B-----5:R-:W-:Y:S03]  /*11630*/  F2FP.PACK_AB R149, R163, R165 ;  /* 0x000000a5a395723e */ /* 0x020fe600000000ff */
[----:B------:R1:W-:Y:S02]  /*11640*/  MUFU.EX2 R164, R3 ;  /* 0x0000000300a47308 */ /* 0x0003e40000000800 */
[----:B-1----:R-:W-:Y:S08]  /*11650*/  FFMA.FTZ R3, R162, c[0x0][0x2d0], -R154 ;  /* 0x0000b400a2037a23 */ /* 0x002ff0000001089a */
[----:B------:R1:W5:Y:S01]  /*11660*/  MUFU.EX2 R162, R3 ;  /* 0x0000000300a27308 */ /* 0x0003620000000800 */
[----:B--2---:R-:W-:Y:S02]  /*11670*/  ISETP.GT.AND P0, PT, R206, R98, PT ;  /* 0x00000062ce00720c */ /* 0x004fe40003f04270 */
[----:B------:R-:W-:Y:S01]  /*11680*/  MOV R206, R205 ;  /* 0x000000cd00ce7202 */ /* 0x000fe20000000f00 */
[--C-:B-1----:R-:W-:Y:S01]  /*11690*/  FFMA.FTZ R3, R160, c[0x0][0x2d0], -R155.reuse ;  /* 0x0000b400a0037a23 */ /* 0x102fe2000001089b */
[----:B-----5:R-:W-:Y:S05]  /*116a0*/  F2FP.PACK_AB R151, R162, R164 ;  /* 0x000000a4a297723e */ /* 0x020fea00000000ff */
        /* <DEDUP_REMOVED lines=8> */
[----:B------:R-:W1:Y:S06]  /*11730*/  LDSM.16.MT88.4 R100, [R189+0x2000] ;  /* 0x00200000bd64783b */ /* 0x000e6c0000004200 */
[----:B------:R2:W-:Y:S02]  /*11740*/  MUFU.EX2 R155, R3 ;  /* 0x00000003009b7308 */ /* 0x0005e40000000800 */
[--C-:B--2---:R-:W-:Y:S08]  /*11750*/  FFMA.FTZ R3, R99, c[0x0][0x2d0], -R152.reuse ;  /* 0x0000b40063037a23 */ /* 0x104ff00000010898 */
[----:B------:R2:W5:Y:S02]  /*11760*/  MUFU.EX2 R154, R3 ;  /* 0x00000003009a7308 */ /* 0x0005640000000800 */
[--C-:B--2---:R-:W-:Y:S01]  /*11770*/  FFMA.FTZ R3, R74, c[0x0][0x2d0], -R152.reuse ;  /* 0x0000b4004a037a23 */ /* 0x104fe20000010898 */
[----:B-----5:R-:W-:Y:S01]  /*11780*/  F2FP.PACK_AB R145, R154, R155 ;  /* 0x0000009b9a91723e */ /* 0x020fe200000000ff */
[----:B------:R-:W-:Y:S06]  /*11790*/  FFMA.FTZ R152, R75, c[0x0][0x2d0], -R152 ;  /* 0x0000b4004b987a23 */ /* 0x000fec0000010898 */
[----:B------:R-:W-:Y:S10]  /*117a0*/  MUFU.EX2 R153, R3 ;  /* 0x0000000300997308 */ /* 0x000ff40000000800 */
[----:B------:R-:W2:Y:S02]  /*117b0*/  MUFU.EX2 R74, R152 ;  /* 0x00000098004a7308 */ /* 0x000ea40000000800 */
[----:B--2---:R-:W-:Y:S01]  /*117c0*/  F2FP.PACK_AB R147, R74, R153 ;  /* 0x000000994a93723e */ /* 0x004fe200000000ff */
[----:B----4-:R-:W-:Y:S04]  /*117d0*/  FFMA.FTZ R3, R73, R97, R231 ;  /* 0x0000006149037223 */ /* 0x010fe800000100e7 */
[----:B------:R-:W-:Y:S04]  /*117e0*/  FADD.FTZ R3, R236, R3 ;  /* 0x00000003ec037221 */ /* 0x000fe80000010000 */
[----:B------:R-:W-:Y:S02]  /*117f0*/  FADD.FTZ R3, R237, R3 ;  /* 0x00000003ed037221 */ /* 0x000fe40000010000 */
[----:B---3--:R-:W-:Y:S02]  /*11800*/  FFMA.FTZ R73, R68, R96, R228 ;  /* 0x0000006044497223 */ /* 0x008fe400000100e4 */
[----:B------:R-:W-:Y:S02]  /*11810*/  FFMA.FTZ R69, R69, R89, R227 ;  /* 0x0000005945457223 */ /* 0x000fe400000100e3 */
[----:B------:R-:W-:Y:S02]  /*11820*/  FFMA.FTZ R68, R0, R88, R172 ;  /* 0x0000005800447223 */ /* 0x000fe400000100ac */
[----:B------:R-:W-:Y:S01]  /*11830*/  FADD.FTZ R0, R233, R73 ;  /* 0x00000049e9007221 */ /* 0x000fe20000010000 */
[-C--:B-1----:R-:W-:Y:S05]  /*11840*/  HMMA.16816.F32 R88, R148, R100.reuse, R4 ;  /* 0x000000649458723c */ /* 0x082fea0000001804 */
[----:B------:R-:W-:Y:S02]  /*11850*/  FADD.FTZ R0, R235, R0 ;  /* 0x00000000eb007221 */ /* 0x000fe40000010000 */
[----:B------:R-:W-:Y:S01]  /*11860*/  FADD.FTZ R5, R229, R69 ;  /* 0x00000045e5057221 */ /* 0x000fe20000010000 */
[C---:B------:R-:W-:Y:S04]  /*11870*/  HMMA.16816.F32 R92, R144.reuse, R100, R8 ;  /* 0x00000064905c723c */ /* 0x040fe80000001808 */
[----:B------:R-:W-:Y:S03]  /*11880*/  FADD.FTZ R4, R173, R68 ;  /* 0x00000044ad047221 */ /* 0x000fe60000010000 */
        /* <DEDUP_REMOVED lines=83> */
[----:B------:R-:W-:Y:S02]  /*11dc0*/  FADD.FTZ R4, R162, R5 ;  /* 0x00000005a2047221 */ /* 0x000fe40000010000 */
[----:B------:R-:W-:Y:S02]  /*11dd0*/  FADD.FTZ R3, R158, R3 ;  /* 0x000000039e037221 */ /* 0x000fe40000010000 */
[----:B------:R-:W-:Y:S01]  /*11de0*/  FADD.FTZ R0, R74, R0 ;  /* 0x000000004a007221 */ /* 0x000fe20000010000 */
[----:B------:R-:W-:Y:S04]  /*11df0*/  STL [R1+0x10], R4 ;  /* 0x0000100401007387 */ /* 0x000fe80000100800 */
[----:B------:R1:W-:Y:S04]  /*11e00*/  STL [R1+0x14], R3 ;  /* 0x0000140301007387 */ /* 0x0003e80000100800 */
[----:B------:R2:W-:Y:S01]  /*11e10*/  STL [R1+0x18], R0 ;  /* 0x0000180001007387 */ /* 0x0005e20000100800 */
[----:B-1----:R-:W-:Y:S02]  /*11e20*/  MOV R3, R71 ;  /* 0x0000004700037202 */ /* 0x002fe40000000f00 */
[----:B--2---:R-:W-:Y:S02]  /*11e30*/  MOV R0, R2 ;  /* 0x0000000200007202 */ /* 0x004fe40000000f00 */
[----:B------:R-:W-:Y:S01]  /*11e40*/  MOV R2, R72 ;  /* 0x0000004800027202 */ /* 0x000fe20000000f00 */
[----:B------:R-:W-:-:S05]  /*11e50*/  @P0 BRA `(.L_x_630) ;  /* 0xffffc53000000947 */ /* 0x000fca000383ffff */
.L_x_629:
[----:B------:R-:W-:-:S13]  /*11e60*/  ISETP.GE.AND P0, PT, R205, R239, PT ;  /* 0x000000efcd00720c */ /* 0x000fda0003f06270 */
[----:B------:R-:W-:Y:S05]  /*11e70*/  @!P0 BRA `(.L_x_631) ;  /* 0x0000576000008947 */ /* 0x000fea0003800000 */
[----:B------:R-:W-:Y:S01]  /*11e80*/  IMAD.MOV.U32 R85, RZ, RZ, R71 ;  /* 0x000000ffff557224 */ /* 0x000fe200078e0047 */
[----:B------:R-:W-:Y:S01]  /*11e90*/  MOV R87, R0 ;  /* 0x0000000000577202 */ /* 0x000fe20000000f00 */
[----:B------:R-:W-:Y:S01]  /*11ea0*/  IMAD.MOV.U32 R84, RZ, RZ, R72 ;  /* 0x000000ffff547224 */ /* 0x000fe200078e0048 */
[----:B------:R-:W-:Y:S02]  /*11eb0*/  MOV R86, R70 ;  /* 0x0000004600567202 */ /* 0x000fe40000000f00 */
.L_x_648:
[----:B--2---:R-:W2:Y:S01]  /*11ec0*/  LDL R176, [R1+0x34] ;  /* 0x0000340001b07983 */ /* 0x004ea20000100800 */
[----:B------:R-:W-:Y:S04]  /*11ed0*/  DEPBAR.LE SB0, 0x0 ;  /* 0x000080000000791a */ /* 0x000fe80000000000 */
[----:B------:R-:W2:Y:S01]  /*11ee0*/  LDL.64 R2, [R1+0x28] ;  /* 0x0000280001027983 */ /* 0x000ea20000100a00 */
[----:B------:R-:W-:Y:S01]  /*11ef0*/  WARPSYNC 0xffffffff ;  /* 0xffffffff00007948 */ /* 0x000fe20003800000 */
[----:B------:R-:W-:Y:S01]  /*11f00*/  SHF.R.S32.HI R0, RZ, 0x1f, R205 ;  /* 0x0000001fff007819 */ /* 0x000fe200000114cd */
[----:B------:R-:W-:Y:S01]  /*11f10*/  ULDC UR4, c[0x0][0x324] ;  /* 0x0000c90000047ab9 */ /* 0x000fe20000000800 */
[----:B------:R-:W-:Y:S01]  /*11f20*/  MOV R211, 0x5 ;  /* 0x0000000500d37802 */ /* 0x000fe20000000f00 */
[----:B------:R-:W-:Y:S01]  /*11f30*/  ULOP3.LUT UR4, URZ, UR4, URZ, 0x33, !UPT ;  /* 0x000000043f047292 */ /* 0x000fe2000f8e333f */
[----:B------:R-:W-:Y:S01]  /*11f40*/  BAR.SYNC.DEFER_BLOCKING 0x0 ;  /* 0x0000000000007b1d */ /* 0x000fe20000010000 */
[----:B------:R-:W-:Y:S04]  /*11f50*/  IMAD R0, R0, c[0x0][0x208], RZ ;  /* 0x0000820000007a24 */ /* 0x000fe800078e02ff */
[C---:B------:R-:W-:Y:S03]  /*11f60*/  IMAD R0, R205.reuse, c[0x0][0x20c], R0 ;  /* 0x00008300cd007a24 */ /* 0x040fe600078e0200 */
[----:B------:R-:W-:Y:S08]  /*11f70*/  LDSM.16.M88.4 R80, [R195] ;  /* 0x00000000c350783b */ /* 0x000ff00000000200 */
[----:B------:R-:W3:Y:S08]  /*11f80*/  LDSM.16.M88.4 R16, [R188] ;  /* 0x00000000bc10783b */ /* 0x000ef00000000200 */
[----:B------:R-:W4:Y:S08]  /*11f90*/  LDSM.16.M88.4 R76, [R195+0x2000] ;  /* 0x00200000c34c783b */ /* 0x000f300000000200 */
[----:B------:R-:W5:Y:S08]  /*11fa0*/  LDSM.16.M88.4 R32, [R188+0x800] ;  /* 0x00080000bc20783b */ /* 0x000f700000000200 */
        /* <DEDUP_REMOVED lines=8> */
[----:B------:R-:W2:Y:S04]  /*12030*/  LDL R217, [R1+0x30] ;  /* 0x0000300001d97983 */ /* 0x000ea80000100800 */
[----:B------:R-:W2:Y:S06]  /*12040*/  LDL.64 R226, [R1+0x20] ;  /* 0x0000200001e27983 */ /* 0x000eac0000100a00 */
[----:B------:R-:W2:Y:S04]  /*12050*/  LDL R215, [R1+0x40] ;  /* 0x0000400001d77983 */ /* 0x000ea80000100800 */
[----:B------:R-:W2:Y:S01]  /*12060*/  LDL R213, [R1+0x44] ;  /* 0x0000440001d57983 */ /* 0x000ea20000100800 */
[-C--:B-1-3--:R-:W-:Y:S08]  /*12070*/  HMMA.16816.F32 R4, R80, R16.reuse, RZ ;  /* 0x000000105004723c */ /* 0x08aff000000018ff */
[C---:B----4-:R-:W-:Y:S08]  /*12080*/  HMMA.16816.F32 R8, R76.reuse, R16, RZ ;  /* 0x000000104c08723c */ /* 0x050ff000000018ff */
        /* <DEDUP_REMOVED lines=18> */
[----:B------:R-:W1:Y:S03]  /*121b0*/  LDSM.16.M88.4 R152, [R201] ;  /* 0x00000000c998783b */ /* 0x000e660000000200 */
[----:B--2---:R-:W-:Y:S04]  /*121c0*/  MOV R3, R176 ;  /* 0x000000b000037202 */ /* 0x004fe80000000f00 */
[-C--:B------:R-:W-:Y:S08]  /*121d0*/  HMMA.16816.F32 R4, R156, R160.reuse, R4 ;  /* 0x000000a09c04723c */ /* 0x080ff00000001804 */
[C---:B------:R-:W-:Y:S07]  /*121e0*/  HMMA.16816.F32 R8, R164.reuse, R160, R8 ;  /* 0x000000a0a408723c */ /* 0x040fee0000001808 */
[----:B------:R-:W-:Y:S01]  /*121f0*/  IMAD.WIDE.U32 R160, R205, c[0x0][0x208], RZ ;  /* 0x00008200cda07a25 */ /* 0x000fe200078e00ff */
[-C--:B------:R-:W-:Y:S04]  /*12200*/  HMMA.16816.F32 R12, R164, R162.reuse, R12 ;  /* 0x000000a2a40c723c */ /* 0x080fe8000000180c */
[----:B------:R-:W-:Y:S01]  /*12210*/  IADD3 R0, R161, R0, RZ ;  /* 0x00000000a1007210 */ /* 0x000fe20007ffe0ff */
[----:B------:R-:W-:Y:S03]  /*12220*/  IMAD.WIDE.U32 R2, R160, 0x50, R2 ;  /* 0x00000050a0027825 */ /* 0x000fe600078e0002 */
[C---:B------:R-:W-:Y:S01]  /*12230*/  HMMA.16816.F32 R16, R156.reuse, R162, R16 ;  /* 0x000000a29c10723c */ /* 0x040fe20000001810 */
[----:B------:R-:W2:Y:S03]  /*12240*/  LDSM.16.M88.4 R160, [R200] ;  /* 0x00000000c8a0783b */ /* 0x000ea60000000200 */
[----:B------:R-:W-:Y:S01]  /*12250*/  IMAD R0, R0, 0x50, RZ ;  /* 0x0000005000007824 */ /* 0x000fe200078e02ff */
[C---:B------:R-:W-:Y:S03]  /*12260*/  LEA R176, P0, R2.reuse, c[0x0][0x1f8], 0x1 ;  /* 0x00007e0002b07a11 */ /* 0x040fe600078008ff */
[-C--:B------:R-:W-:Y:S04]  /*12270*/  HMMA.16816.F32 R20, R156, R168.reuse, R20 ;  /* 0x000000a89c14723c */ /* 0x080fe80000001814 */
[----:B------:R-:W-:Y:S04]  /*12280*/  IADD3 R0, R3, R0, RZ ;  /* 0x0000000003007210 */ /* 0x000fe80007ffe0ff */
[C---:B------:R-:W-:Y:S04]  /*12290*/  HMMA.16816.F32 R24, R164.reuse, R168, R24 ;  /* 0x000000a8a418723c */ /* 0x040fe80000001818 */
[----:B------:R-:W-:Y:S03]  /*122a0*/  LEA.HI.X R177, R2, c[0x0][0x1fc], R0, 0x1, P0 ;  /* 0x00007f0002b17a11 */ /* 0x000fe600000f0c00 */
[----:B------:R-:W-:Y:S01]  /*122b0*/  MOV R168, c[0x0][0x208] ;  /* 0x0000820000a87a02 */ /* 0x000fe20000000f00 */
[-C--:B------:R-:W-:Y:S01]  /*122c0*/  HMMA.16816.F32 R28, R164, R170.reuse, R28 ;  /* 0x000000aaa41c723c */ /* 0x080fe2000000181c */
[----:B------:R-:W-:Y:S01]  /*122d0*/  @!PT LDS RZ, [RZ] ;  /* 0x00000000fffff984 */ /* 0x000fe20000000800 */
[----:B------:R-:W-:Y:S01]  /*122e0*/  @!PT LDS RZ, [RZ] ;  /* 0x00000000fffff984 */ /* 0x000fe20000000800 */
[----:B------:R-:W-:Y:S01]  /*122f0*/  @!PT LDS RZ, [RZ] ;  /* 0x00000000fffff984 */ /* 0x000fe20000000800 */
[----:B------:R3:W-:Y:S03]  /*12300*/  LDGSTS.E.BYPASS.LTC128B.128 [R207+0x100], [R176.64], !P4 ;  /* 0x00100000b0cf7fae */ /* 0x0007e6000e101d48 */
[C---:B------:R-:W-:Y:S02]  /*12310*/  SHF.L.U32 R178, R168.reuse, 0x5, RZ ;  /* 0x00000005a8b27819 */ /* 0x040fe400000006ff */
[----:B------:R-:W-:Y:S02]  /*12320*/  SHF.L.U64.HI R0, R168, R211, c[0x0][0x20c] ;  /* 0x00008300a8007619 */ /* 0x000fe400000102d3 */
[C---:B------:R-:W-:Y:S07]  /*12330*/  HMMA.16816.F32 R32, R156.reuse, R170, R32 ;  /* 0x000000aa9c20723c */ /* 0x040fee0000001820 */
[----:B------:R-:W-:Y:S01]  /*12340*/  IADD3 R170, P1, R176, R178, RZ ;  /* 0x000000b2b0aa7210 */ /* 0x000fe20007f3e0ff */
[-C--:B------:R-:W-:Y:S04]  /*12350*/  HMMA.16816.F32 R36, R156, R172.reuse, R36 ;  /* 0x000000ac9c24723c */ /* 0x080fe80000001824 */
[----:B------:R-:W-:Y:S02]  /*12360*/  IADD3.X R171, R177, R0, RZ, P1, !PT ;  /* 0x00000000b1ab7210 */ /* 0x000fe40000ffe4ff */
[----:B------:R-:W-:Y:S02]  /*12370*/  IADD3 R168, P0, R170, R178, RZ ;  /* 0x000000b2aaa87210 */ /* 0x000fe40007f1e0ff */
[C---:B------:R-:W-:Y:S01]  /*12380*/  HMMA.16816.F32 R40, R164.reuse, R172, R40 ;  /* 0x000000aca428723c */ /* 0x040fe20000001828 */
[----:B------:R4:W-:Y:S03]  /*12390*/  LDGSTS.E.BYPASS.LTC128B.128 [R207+0x900], [R170.64], !P4 ;  /* 0x00900000aacf7fae */ /* 0x0009e6000e101d48 */
[----:B------:R-:W-:Y:S02]  /*123a0*/  IADD3.X R169, R171, R0, RZ, P0, !PT ;  /* 0x00000000aba97210 */ /* 0x000fe400007fe4ff */
[----:B------:R-:W-:Y:S02]  /*123b0*/  IADD3 R2, P1, R168, R178, RZ ;  /* 0x000000b2a8027210 */ /* 0x000fe40007f3e0ff */
[-C--:B------:R-:W-:Y:S01]  /*123c0*/  HMMA.16816.F32 R44, R164, R174.reuse, R44 ;  /* 0x000000aea42c723c */ /* 0x080fe2000000182c */
[----:B------:R4:W-:Y:S03]  /*123d0*/  LDGSTS.E.BYPASS.LTC128B.128 [R207+0x1100], [R168.64], !P4 ;  /* 0x01100000a8cf7fae */ /* 0x0009e6000e101d48 */
[----:B------:R-:W-:Y:S02]  /*123e0*/  IADD3.X R3, R169, R0, RZ, P1, !PT ;  /* 0x00000000a9037210 */ /* 0x000fe40000ffe4ff */
[----:B------:R-:W-:Y:S02]  /*123f0*/  IADD3 R172, P0, R2, R178, RZ ;  /* 0x000000b202ac7210 */ /* 0x000fe40007f1e0ff */
[C---:B------:R-:W-:Y:S01]  /*12400*/  HMMA.16816.F32 R48, R156.reuse, R174, R48 ;  /* 0x000000ae9c30723c */ /* 0x040fe20000001830 */
[----:B------:R5:W-:Y:S03]  /*12410*/  LDGSTS.E.BYPASS.LTC128B.128 [R207+0x1900], [R2.64], !P4 ;  /* 0x0190000002cf7fae */ /* 0x000be6000e101d48 */
[----:B------:R-:W-:Y:S02]  /*12420*/  IADD3.X R173, R3, R0, RZ, P0, !PT ;  /* 0x0000000003ad7210 */ /* 0x000fe400007fe4ff */
[----:B------:R-:W-:Y:S02]  /*12430*/  ISETP.GT.AND P0, PT, R205, R239, PT ;  /* 0x000000efcd00720c */ /* 0x000fe40003f04270 */
[-C--:B-1----:R-:W-:Y:S01]  /*12440*/  HMMA.16816.F32 R52, R156, R152.reuse, R52 ;  /* 0x000000989c34723c */ /* 0x082fe20000001834 */
[----:B------:R1:W-:Y:S07]  /*12450*/  LDGSTS.E.BYPASS.LTC128B.128 [R207+0x2100], [R172.64], !P4 ;  /* 0x02100000accf7fae */ /* 0x0003ee000e101d48 */
[C---:B------:R-:W-:Y:S01]  /*12460*/  HMMA.16816.F32 R56, R164.reuse, R152, R56 ;  /* 0x00000098a438723c */ /* 0x040fe20000001838 */
[----:B---3--:R-:W-:Y:S07]  /*12470*/  LDSM.16.M88.4 R176, [R196+0x2000] ;  /* 0x00200000c4b0783b */ /* 0x008fee0000000200 */
[-C--:B------:R-:W-:Y:S01]  /*12480*/  HMMA.16816.F32 R60, R164, R154.reuse, R60 ;  /* 0x0000009aa43c723c */ /* 0x080fe2000000183c */
[----:B----4-:R-:W-:Y:S07]  /*12490*/  LDSM.16.M88.4 R168, [R196] ;  /* 0x00000000c4a8783b */ /* 0x010fee0000000200 */
[C---:B------:R-:W-:Y:S01]  /*124a0*/  HMMA.16816.F32 R64, R156.reuse, R154, R64 ;  /* 0x0000009a9c40723c */ /* 0x040fe20000001840 */
[----:B------:R-:W-:Y:S07]  /*124b0*/  LDSM.16.M88.4 R180, [R194+0x800] ;  /* 0x00080000c2b4783b */ /* 0x000fee0000000200 */
[-C--:B--2---:R-:W-:Y:S01]  /*124c0*/  HMMA.16816.F32 R68, R156, R160.reuse, R68 ;  /* 0x000000a09c44723c */ /* 0x084fe20000001844 */
[----:B-1----:R-:W1:Y:S07]  /*124d0*/  LDSM.16.M88.4 R172, [R194] ;  /* 0x00000000c2ac783b */ /* 0x002e6e0000000200 */
[C---:B------:R-:W-:Y:S01]  /*124e0*/  HMMA.16816.F32 R72, R164.reuse, R160, R72 ;  /* 0x000000a0a448723c */ /* 0x040fe20000001848 */
[----:B------:R-:W2:Y:S07]  /*124f0*/  LDSM.16.M88.4 R152, [R194+0x1000] ;  /* 0x00100000c298783b */ /* 0x000eae0000000200 */
[-C--:B------:R-:W-:Y:S01]  /*12500*/  HMMA.16816.F32 R76, R164, R162.reuse, R76 ;  /* 0x000000a2a44c723c */ /* 0x080fe2000000184c */
[----:B------:R-:W3:Y:S07]  /*12510*/  LDSM.16.M88.4 R164, [R194+0x1800] ;  /* 0x00180000c2a4783b */ /* 0x000eee0000000200 */
[----:B------:R-:W-:Y:S01]  /*12520*/  HMMA.16816.F32 R80, R156, R162, R80 ;  /* 0x000000a29c50723c */ /* 0x000fe20000001850 */
[----:B------:R-:W4:Y:S08]  /*12530*/  LDSM.16.M88.4 R184, [R194+0x2000] ;  /* 0x00200000c2b8783b */ /* 0x000f300000000200 */
[----:B------:R-:W-:Y:S01]  /*12540*/  LDSM.16.M88.4 R156, [R197] ;  /* 0x00000000c59c783b */ /* 0x000fe20000000200 */
[-C--:B-1----:R-:W-:Y:S07]  /*12550*/  HMMA.16816.F32 R4, R168, R172.reuse, R4 ;  /* 0x000000aca804723c */ /* 0x082fee0000001804 */
[----:B------:R-:W1:Y:S01]  /*12560*/  LDSM.16.M88.4 R160, [R191] ;  /* 0x00000000bfa0783b */ /* 0x000e620000000200 */
[C---:B------:R-:W-:Y:S07]  /*12570*/  HMMA.16816.F32 R8, R176.reuse, R172, R8 ;  /* 0x000000acb008723c */ /* 0x040fee0000001808 */
[----:B------:R-:W0:Y:S01]  /*12580*/  LDGDEPBAR ;  /* 0x00000000000079af */ /* 0x000e220000000000 */
[-C--:B------:R-:W-:Y:S08]  /*12590*/  HMMA.16816.F32 R12, R176, R174.reuse, R12 ;  /* 0x000000aeb00c723c */ /* 0x080ff0000000180c */
[C---:B------:R-:W-:Y:S01]  /*125a0*/  HMMA.16816.F32 R16, R168.reuse, R174, R16 ;  /* 0x000000aea810723c */ /* 0x040fe20000001810 */
[----:B------:R-:W1:Y:S07]  /*125b0*/  LDSM.16.M88.4 R172, [R197+0x2000] ;  /* 0x00200000c5ac783b */ /* 0x000e6e0000000200 */
[-C--:B------:R-:W-:Y:S08]  /*125c0*/  HMMA.16816.F32 R20, R168, R180.reuse, R20 ;  /* 0x000000b4a814723c */ /* 0x080ff00000001814 */
[C---:B------:R-:W-:Y:S08]  /*125d0*/  HMMA.16816.F32 R24, R176.reuse, R180, R24 ;  /* 0x000000b4b018723c */ /* 0x040ff00000001818 */
[-C--:B------:R-:W-:Y:S08]  /*125e0*/  HMMA.16816.F32 R28, R176, R182.reuse, R28 ;  /* 0x000000b6b01c723c */ /* 0x080ff0000000181c */
[C---:B------:R-:W-:Y:S08]  /*125f0*/  HMMA.16816.F32 R32, R168.reuse, R182, R32 ;  /* 0x000000b6a820723c */ /* 0x040ff00000001820 */
[-C--:B--2---:R-:W-:Y:S08]  /*12600*/  HMMA.16816.F32 R36, R168, R152.reuse, R36 ;  /* 0x00000098a824723c */ /* 0x084ff00000001824 */
        /* <DEDUP_REMOVED lines=16> */
[----:B------:R1:W2:Y:S04]  /*12710*/  MUFU.TANH R187, R0 ;  /* 0x0000000000bb7308 */ /* 0x0002a80000002400 */
[----:B-----5:R-:W-:Y:S02]  /*12720*/  FMUL.FTZ R3, R10, c[0x0][0x320] ;  /* 0x0000c8000a037a20 */ /* 0x020fe40000410000 */
        /* <DEDUP_REMOVED lines=41> */
[----:B------:R-:W-:Y:S01]  /*129c0*/  IADD3 R5, R213, R215, RZ ;  /* 0x000000d7d5057210 */ /* 0x000fe20007ffe0ff */
[-C--:B------:R-:W-:Y:S01]  /*129d0*/  HMMA.16816.F32 R60, R172, R6.reuse, R60 ;  /* 0x00000006ac3c723c */ /* 0x080fe2000000183c */
[----:B------:R-:W-:Y:S02]  /*129e0*/  MOV R213, c[0x0][0x2c4] ;  /* 0x0000b10000d57a02 */ /* 0x000fe40000000f00 */
[----:B------:R1:W1:Y:S02]  /*129f0*/  MUFU.TANH R222, R0 ;  /* 0x0000000000de7308 */ /* 0x0002640000002400 */
[----:B------:R-:W-:Y:S03]  /*12a00*/  ISETP.NE.AND P2, PT, R213, 0x1, PT ;  /* 0x00000001d500780c */ /* 0x000fe60003f45270 */
[C---:B------:R-:W-:Y:S05]  /*12a10*/  HMMA.16816.F32 R64, R156.reuse, R6, R64 ;  /* 0x000000069c40723c */ /* 0x040fea0000001840 */
[----:B------:R3:W3:Y:S02]  /*12a20*/  MUFU.TANH R176, R2 ;  /* 0x0000000200b07308 */ /* 0x0006e40000002400 */
[----:B------:R-:W-:Y:S01]  /*12a30*/  @P0 MOV R6, R226 ;  /* 0x000000e200060202 */ /* 0x000fe20000000f00 */
[-C--:B-----5:R-:W-:Y:S04]  /*12a40*/  HMMA.16816.F32 R68, R156, R8.reuse, R68 ;  /* 0x000000089c44723c */ /* 0x0a0fe80000001844 */
[----:B------:R-:W-:Y:S01]  /*12a50*/  @P0 MOV R7, R217 ;  /* 0x000000d900070202 */ /* 0x000fe20000000f00 */
[----:B--2---:R-:W-:Y:S03]  /*12a60*/  FMUL.FTZ R3, R57, c[0x0][0x320] ;  /* 0x0000c80039037a20 */ /* 0x004fe60000410000 */
[C---:B------:R-:W-:Y:S04]  /*12a70*/  HMMA.16816.F32 R72, R172.reuse, R8, R72 ;  /* 0x00000008ac48723c */ /* 0x040fe80000001848 */
[----:B-1----:R-:W-:Y:S03]  /*12a80*/  FMUL.FTZ R0, R15, c[0x0][0x320] ;  /* 0x0000c8000f007a20 */ /* 0x002fe60000410000 */
[----:B------:R-:W-:Y:S01]  /*12a90*/  @P0 MOV R9, c[0x0][0x1e0] ;  /* 0x0000780000090a02 */ /* 0x000fe20000000f00 */
[----:B------:R1:W2:Y:S01]  /*12aa0*/  MUFU.TANH R221, R0 ;  /* 0x0000000000dd7308 */ /* 0x0002a20000002400 */
[-C--:B------:R-:W-:Y:S03]  /*12ab0*/  HMMA.16816.F32 R76, R172, R10.reuse, R76 ;  /* 0x0000000aac4c723c */ /* 0x080fe6000000184c */
[----:B---3--:R-:W-:Y:S01]  /*12ac0*/  FMUL.FTZ R2, R58, c[0x0][0x320] ;  /* 0x0000c8003a027a20 */ /* 0x008fe20000410000 */
[----:B------:R-:W-:Y:S04]  /*12ad0*/  MOV R58, c[0x0][0x32c] ;  /* 0x0000cb00003a7a02 */ /* 0x000fe80000000f00 */
[----:B------:R-:W-:Y:S04]  /*12ae0*/  HMMA.16816.F32 R80, R156, R10, R80 ;  /* 0x0000000a9c50723c */ /* 0x000fe80000001850 */
[----:B------:R-:W-:Y:S01]  /*12af0*/  ISETP.GE.AND P5, PT, R58, 0x1, PT ;  /* 0x000000013a00780c */ /* 0x000fe20003fa6270 */
[----:B-1----:R-:W-:Y:S11]  /*12b00*/  FMUL.FTZ R0, R16, c[0x0][0x320] ;  /* 0x0000c80010007a20 */ /* 0x002ff60000410000 */
[----:B------:R-:W-:Y:S01]  /*12b10*/  FMUL.FTZ R4, R78, c[0x0][0x320] ;  /* 0x0000c8004e047a20 */ /* 0x000fe20000410000 */
[----:B------:R1:W3:Y:S02]  /*12b20*/  MUFU.TANH R15, R0 ;  /* 0x00000000000f7308 */ /* 0x0002e40000002400 */
        /* <DEDUP_REMOVED lines=54> */
[----:B------:R5:W1:Y:S02]  /*12e90*/  MUFU.TANH R171, R0 ;  /* 0x0000000000ab7308 */ /* 0x000a640000002400 */
[----:B-----5:R-:W-:Y:S08]  /*12ea0*/  FMUL.FTZ R0, R47, c[0x0][0x320] ;  /* 0x0000c8002f007a20 */ /* 0x020ff00000410000 */
        /* <DEDUP_REMOVED lines=10> */
[----:B------:R5:W1:Y:S10]  /*12f50*/  MUFU.TANH R52, R2 ;  /* 0x0000000200347308 */ /* 0x000a740000002400 */
[----:B------:R1:W1:Y:S01]  /*12f60*/  MUFU.TANH R30, R0 ;  /* 0x00000000001e7308 */ /* 0x0002620000002400 */
[----:B-----5:R-:W-:Y:S01]  /*12f70*/  @P0 IADD3 R2, R205, -0x1, RZ ;  /* 0xffffffffcd020810 */ /* 0x020fe20007ffe0ff */
[----:B-1----:R-:W-:Y:S08]  /*12f80*/  FMUL.FTZ R0, R53, c[0x0][0x320] ;  /* 0x0000c80035007a20 */ /* 0x002ff00000410000 */
[----:B------:R1:W1:Y:S02]  /*12f90*/  MUFU.TANH R25, R0 ;  /* 0x0000000000197308 */ /* 0x0002640000002400 */
[----:B-1----:R-:W-:Y:S08]  /*12fa0*/  FMUL.FTZ R0, R54, c[0x0][0x320] ;  /* 0x0000c80036007a20 */ /* 0x002ff00000410000 */
[----:B------:R1:W1:Y:S10]  /*12fb0*/  MUFU.TANH R54, R4 ;  /* 0x0000000400367308 */ /* 0x0002740000002400 */
[----:B------:R5:W2:Y:S01]  /*12fc0*/  MUFU.TANH R39, R0 ;  /* 0x0000000000277308 */ /* 0x000aa20000002400 */
[----:B-1----:R-:W-:Y:S01]  /*12fd0*/  @P0 SHF.L.U32 R4, R9, 0x5, RZ ;  /* 0x0000000509040819 */ /* 0x002fe200000006ff */
[----:B-----5:R-:W-:Y:S08]  /*12fe0*/  FMUL.FTZ R0, R55, c[0x0][0x320] ;  /* 0x0000c80037007a20 */ /* 0x020ff00000410000 */
[----:B------:R1:W1:Y:S02]  /*12ff0*/  MUFU.TANH R35, R0 ;  /* 0x0000000000237308 */ /* 0x0002640000002400 */
[----:B-1----:R-:W-:Y:S02]  /*13000*/  FMUL.FTZ R0, R56, c[0x0][0x320] ;  /* 0x0000c80038007a20 */ /* 0x002fe40000410000 */
[----:B------:R-:W5:Y:S06]  /*13010*/  LDL R56, [R1] ;  /* 0x0000000001387983 */ /* 0x000f6c0000100800 */
        /* <DEDUP_REMOVED lines=37> */
[----:B-1----:R-:W-:Y:S05]  /*13270*/  @P0 SHF.R.S32.HI R0, RZ, 0x1f, R2 ;  /* 0x0000001fff000819 */ /* 0x002fea0000011402 */
[----:B------:R-:W-:Y:S04]  /*13280*/  @P0 IMAD R0, R0, c[0x0][0x1e0], RZ ;  /* 0x0000780000000a24 */ /* 0x000fe800078e02ff */
[C---:B------:R-:W-:Y:S02]  /*13290*/  @P0 IMAD R0, R2.reuse, c[0x0][0x1e4], R0 ;  /* 0x0000790002000a24 */ /* 0x040fe400078e0200 */
[----:B------:R-:W-:Y:S05]  /*132a0*/  @P0 IMAD.WIDE.U32 R2, R2, c[0x0][0x1e0], RZ ;  /* 0x0000780002020a25 */ /* 0x000fea00078e00ff */
[----:B------:R-:W-:Y:S01]  /*132b0*/  @P0 IADD3 R0, R3, R0, RZ ;  /* 0x0000000003000210 */ /* 0x000fe20007ffe0ff */
[----:B------:R-:W-:Y:S04]  /*132c0*/  @P0 IMAD.WIDE.U32 R6, R2, 0x50, R6 ;  /* 0x0000005002060825 */ /* 0x000fe800078e0006 */
[----:B------:R-:W-:Y:S01]  /*132d0*/  @P0 IMAD R0, R0, 0x50, RZ ;  /* 0x0000005000000824 */ /* 0x000fe200078e02ff */
[----:B------:R-:W-:Y:S01]  /*132e0*/  @P0 LEA R2, P1, R6, c[0x0][0x1c8], 0x1 ;  /* 0x0000720006020a11 */ /* 0x000fe200078208ff */
[----:B------:R-:W-:Y:S03]  /*132f0*/  FMUL.FTZ R3, R79, c[0x0][0x320] ;  /* 0x0000c8004f037a20 */ /* 0x000fe60000410000 */
[----:B------:R-:W-:Y:S01]  /*13300*/  @P0 IADD3 R0, R7, R0, RZ ;  /* 0x0000000007000210 */ /* 0x000fe20007ffe0ff */
[----:B------:R-:W-:Y:S01]  /*13310*/  FMUL.FTZ R7, R80, c[0x0][0x320] ;  /* 0x0000c80050077a20 */ /* 0x000fe20000410000 */
[----:B------:R1:W1:Y:S10]  /*13320*/  MUFU.TANH R55, R3 ;  /* 0x0000000300377308 */ /* 0x0002740000002400 */
[----:B------:R2:W2:Y:S01]  /*13330*/  MUFU.TANH R11, R7 ;  /* 0x00000007000b7308 */ /* 0x0004a20000002400 */
[----:B-1----:R-:W-:Y:S01]  /*13340*/  @P0 LEA.HI.X R3, R6, c[0x0][0x1cc], R0, 0x1, P1 ;  /* 0x0000730006030a11 */ /* 0x002fe200008f0c00 */
[----:B------:R-:W-:Y:S01]  /*13350*/  @P2 IMAD.HI.U32 R6, R5, c[0x0][0x2c8], RZ ;  /* 0x0000b20005062a27 */ /* 0x000fe200078e00ff */
[----:B------:R-:W-:Y:S02]  /*13360*/  @P0 IADD3 R8, P1, R2, R4, RZ ;  /* 0x0000000402080210 */ /* 0x000fe40007f3e0ff */
[----:B------:R-:W-:Y:S01]  /*13370*/  @P0 SHF.L.U64.HI R0, R9, R211, c[0x0][0x1e4] ;  /* 0x0000790009000619 */ /* 0x000fe200000102d3 */
[----:B------:R-:W-:Y:S01]  /*13380*/  @!PT LDS RZ, [RZ] ;  /* 0x00000000fffff984 */ /* 0x000fe20000000800 */
[----:B------:R-:W-:Y:S01]  /*13390*/  @!PT LDS RZ, [RZ] ;  /* 0x00000000fffff984 */ /* 0x000fe20000000800 */
[----:B------:R-:W-:Y:S01]  /*133a0*/  @!PT LDS RZ, [RZ] ;  /* 0x00000000fffff984 */ /* 0x000fe20000000800 */
[----:B------:R1:W-:Y:S01]  /*133b0*/  @P0 LDGSTS.E.BYPASS.LTC128B.128 [R207+0x2900], [R2.64], !P4 ;  /* 0x0290000002cf0fae */ /* 0x0003e2000e101d48 */
[----:B------:R-:W-:Y:S02]  /*133c0*/  @P2 SHF.R.U32.HI R5, RZ, c[0x0][0x2cc], R6 ;  /* 0x0000b300ff052a19 */ /* 0x000fe40000011606 */
[----:B------:R-:W-:Y:S01]  /*133d0*/  @P0 IADD3.X R9, R3, R0, RZ, P1, !PT ;  /* 0x0000000003090210 */ /* 0x000fe20000ffe4ff */
[----:B--2---:R-:W-:Y:S01]  /*133e0*/  FMUL.FTZ R7, R81, c[0x0][0x320] ;  /* 0x0000c80051077a20 */ /* 0x004fe20000410000 */
[-C--:B------:R-:W-:Y:S03]  /*133f0*/  @P0 IADD3 R6, P3, R8, R4.reuse, RZ ;  /* 0x0000000408060210 */ /* 0x080fe60007f7e0ff */
[----:B------:R2:W-:Y:S01]  /*13400*/  @P0 LDGSTS.E.BYPASS.LTC128B.128 [R207+0x3100], [R8.64], !P4 ;  /* 0x0310000008cf0fae */ /* 0x0005e2000e101d48 */
[----:B------:R3:W2:Y:S01]  /*13410*/  MUFU.TANH R10, R7 ;  /* 0x00000007000a7308 */ /* 0x0006a20000002400 */
[----:B-1----:R-:W-:Y:S02]  /*13420*/  @P0 IADD3 R2, P2, R6, R4, RZ ;  /* 0x0000000406020210 */ /* 0x002fe40007f5e0ff */
[----:B---3--:R-:W-:Y:S02]  /*13430*/  @P0 IADD3.X R7, R9, R0, RZ, P3, !PT ;  /* 0x0000000009070210 */ /* 0x008fe40001ffe4ff */
[----:B--2---:R-:W-:Y:S01]  /*13440*/  @P0 IADD3 R8, P1, R2, R4, RZ ;  /* 0x0000000402080210 */ /* 0x004fe20007f3e0ff */
[----:B------:R-:W-:Y:S01]  /*13450*/  FMUL.FTZ R4, R82, c[0x0][0x320] ;  /* 0x0000c80052047a20 */ /* 0x000fe20000410000 */
[-C--:B------:R-:W-:Y:S01]  /*13460*/  @P0 IADD3.X R3, R7, R0.reuse, RZ, P2, !PT ;  /* 0x0000000007030210 */ /* 0x080fe200017fe4ff */
[----:B------:R1:W-:Y:S02]  /*13470*/  @P0 LDGSTS.E.BYPASS.LTC128B.128 [R207+0x3900], [R6.64], !P4 ;  /* 0x0390000006cf0fae */ /* 0x0003e4000e101d48 */
[----:B------:R2:W3:Y:S01]  /*13480*/  MUFU.TANH R12, R4 ;  /* 0x00000004000c7308 */ /* 0x0004e20000002400 */
[----:B------:R-:W-:Y:S01]  /*13490*/  @P0 IADD3.X R9, R3, R0, RZ, P1, !PT ;  /* 0x0000000003090210 */ /* 0x000fe20000ffe4ff */
[----:B------:R-:W-:Y:S04]  /*134a0*/  IMAD R0, R205, -0x50, RZ ;  /* 0xffffffb0cd007824 */ /* 0x000fe800078e02ff */
[----:B------:R1:W-:Y:S08]  /*134b0*/  @P0 LDGSTS.E.BYPASS.LTC128B.128 [R207+0x4100], [R2.64], !P4 ;  /* 0x0410000002cf0fae */ /* 0x0003f0000e101d48 */
[----:B------:R3:W-:Y:S08]  /*134c0*/  @P0 LDGSTS.E.BYPASS.LTC128B.128 [R207+0x4900], [R8.64], !P4 ;  /* 0x0490000008cf0fae */ /* 0x0007f0000e101d48 */
[----:B------:R-:W0:Y:S08]  /*134d0*/  LDGDEPBAR ;  /* 0x00000000000079af */ /* 0x000e300000000000 */
[----:B--2---:R-:W2:Y:S01]  /*134e0*/  SHFL.IDX PT, R4, R5, RZ, 0x1c1f ;  /* 0x001c1fff05047589 */ /* 0x004ea200000e0000 */
[----:B-1----:R-:W-:Y:S04]  /*134f0*/  FMUL.FTZ R2, R83, c[0x0][0x320] ;  /* 0x0000c80053027a20 */ /* 0x002fe80000410000 */
[----:B---3--:R5:W1:Y:S02]  /*13500*/  MUFU.TANH R9, R2 ;  /* 0x0000000200097308 */ /* 0x008a640000002400 */
[----:B-----5:R-:W-:Y:S04]  /*13510*/  IADD3 R2, -R56, 0x1, R0 ;  /* 0x0000000138027810 */ /* 0x020fe80007ffe100 */
[----:B------:R-:W-:Y:S04]  /*13520*/  IADD3 R2, -R243, R2, R244 ;  /* 0x00000002f3027210 */ /* 0x000fe80007ffe1f4 */
[C---:B------:R-:W-:Y:S02]  /*13530*/  IADD3 R6, R2.reuse, c[0x0][0x328], RZ ;  /* 0x0000ca0002067a10 */ /* 0x040fe40007ffe0ff */
[----:B------:R-:W-:Y:S02]  /*13540*/  IADD3 R7, R2, UR4, RZ ;  /* 0x0000000402077c10 */ /* 0x000fe4000fffe0ff */
[----:B--2---:R-:W-:Y:S02]  /*13550*/  IADD3 R3, R6, R4, RZ ;  /* 0x0000000406037210 */ /* 0x004fe40007ffe0ff */
        /* <DEDUP_REMOVED lines=13> */
.L_x_634:
[----:B------:R-:W-:Y:S04]  /*13630*/  MOV R8, c[0x0][0x32c] ;  /* 0x0000cb0000087a02 */ /* 0x000fe80000000f00 */
[----:B------:R-:W-:-:S13]  /*13640*/  ISETP.NE.AND P0, PT, R8, 0x1, PT ;  /* 0x000000010800780c */ /* 0x000fda0003f05270 */
[----:B------:R-:W-:Y:S05]  /*13650*/  @P0 IMAD.HI.U32 R8, R4, c[0x0][0x330], RZ ;  /* 0x0000cc0004080a27 */ /* 0x000fea00078e00ff */
[----:B------:R-:W-:Y:S02]  /*13660*/  @P0 SHF.R.U32.HI R4, RZ, c[0x0][0x334], R8 ;  /* 0x0000cd00ff040a19 */ /* 0x000fe40000011608 */
.L_x_635:
[----:B------:R-:W-:Y:S05]  /*13670*/  BSYNC B0 ;  /* 0x0000000000007941 */ /* 0x000fea0003800000 */
.L_x_633:
[----:B------:R-:W-:Y:S04]  /*13680*/  IMAD.IADD R8, R0, 0x1, -R56 ;  /* 0x0000000100087824 */ /* 0x000fe800078e0a38 */
[----:B------:R-:W-:Y:S05]  /*13690*/  IMAD R4, R4, c[0x0][0x32c], R8 ;  /* 0x0000cb0004047a24 */ /* 0x000fea00078e0208 */
[----:B------:R-:W-:Y:S02]  /*136a0*/  IADD3 R8, R4, c[0x0][0x32c], RZ ;  /* 0x0000cb0004087a10 */ /* 0x000fe40007ffe0ff */
[----:B------:R-:W-:Y:S02]  /*136b0*/  IMNMX R2, R2, R4, !PT ;  /* 0x0000000402027217 */ /* 0x000fe40007800200 */
[----:B------:R-:W-:Y:S02]  /*136c0*/  IMNMX R3, R3, R8, PT ;  /* 0x0000000803037217 */ /* 0x000fe40003800200 */
.L_x_632:
        /* <DEDUP_REMOVED lines=27> */
[----:B------:R-:W-:Y:S02]  /*13880*/  ISETP.LT.OR P0, PT, R3, 0xa, P0 ;  /* 0x0000000a0300780c */ /* 0x000fe40000701670 */
[----:B------:R-:W-:Y:S02]  /*13890*/  LOP3.LUT R204, R204, 0xffffff7f, RZ, 0xc0, !PT ;  /* 0xffffff7fcccc7812 */ /* 0x000fe400078ec0ff */
[----:B------:R-:W-:Y:S02]  /*138a0*/  FSEL R18, R169, -INF , !P0 ;  /* 0xff800000a9127808 */ /* 0x000fe40004000000 */
[----:B------:R-:W-:Y:S02]  /*138b0*/  ISETP.GT.AND P0, PT, R2, 0x10, !P1 ;  /* 0x000000100200780c */ /* 0x000fe40004f04270 */
[----:B------:R-:W-:Y:S02]  /*138c0*/  ISETP.GE.AND P2, PT, R0, 0x3a, PT ;  /* 0x0000003a0000780c */ /* 0x000fe40003f46270 */
[----:B------:R-:W-:Y:S02]  /*138d0*/  ISETP.LT.OR P0, PT, R3, 0x11, P0 ;  /* 0x000000110300780c */ /* 0x000fe40000701670 */
        /* <DEDUP_REMOVED lines=93> */
.L_x_638:
[----:B------:R-:W-:Y:S04]  /*13eb0*/  MOV R8, c[0x0][0x32c] ;  /* 0x0000cb0000087a02 */ /* 0x000fe80000000f00 */
[----:B------:R-:W-:-:S13]  /*13ec0*/  ISETP.NE.AND P0, PT, R8, 0x1, PT ;  /* 0x000000010800780c */ /* 0x000fda0003f05270 */
[----:B------:R-:W-:Y:S05]  /*13ed0*/  @P0 IMAD.HI.U32 R8, R4, c[0x0][0x330], RZ ;  /* 0x0000cc0004080a27 */ /* 0x000fea00078e00ff */
[----:B------:R-:W-:Y:S02]  /*13ee0*/  @P0 SHF.R.U32.HI R4, RZ, c[0x0][0x334], R8 ;  /* 0x0000cd00ff040a19 */ /* 0x000fe40000011608 */
.L_x_639:
[----:B------:R-:W-:Y:S05]  /*13ef0*/  BSYNC B0 ;  /* 0x0000000000007941 */ /* 0x000fea0003800000 */
.L_x_637:
[----:B------:R-:W-:Y:S04]  /*13f00*/  IMAD.IADD R8, R0, 0x1, -R56 ;  /* 0x0000000100087824 */ /* 0x000fe800078e0a38 */
[----:B------:R-:W-:Y:S05]  /*13f10*/  IMAD R4, R4, c[0x0][0x32c], R8 ;  /* 0x0000cb0004047a24 */ /* 0x000fea00078e0208 */
[----:B------:R-:W-:Y:S02]  /*13f20*/  IADD3 R8, R4, c[0x0][0x32c], RZ ;  /* 0x0000cb0004087a10 */ /* 0x000fe40007ffe0ff */
[----:B------:R-:W-:Y:S02]  /*13f30*/  IMNMX R3, R3, R4, !PT ;  /* 0x0000000403037217 */ /* 0x000fe40007800200 */
[----:B------:R-:W-:Y:S02]  /*13f40*/  IMNMX R2, R2, R8, PT ;  /* 0x0000000802027217 */ /* 0x000fe40003800200 */
.L_x_636:
        /* <DEDUP_REMOVED lines=91> */
.L_x_642:
[----:B------:R-:W-:Y:S04]  /*14500*/  MOV R8, c[0x0][0x32c] ;  /* 0x0000cb0000087a02 */ /* 0x000fe80000000f00 */
[----:B------:R-:W-:-:S13]  /*14510*/  ISETP.NE.AND P0, PT, R8, 0x1, PT ;  /* 0x000000010800780c */ /* 0x000fda0003f05270 */
[----:B------:R-:W-:Y:S05]  /*14520*/  @P0 IMAD.HI.U32 R8, R4, c[0x0][0x330], RZ ;  /* 0x0000cc0004080a27 */ /* 0x000fea00078e00ff */
[----:B------:R-:W-:Y:S02]  /*14530*/  @P0 SHF.R.U32.HI R4, RZ, c[0x0][0x334], R8 ;  /* 0x0000cd00ff040a19 */ /* 0x000fe40000011608 */
.L_x_643:
[----:B------:R-:W-:Y:S05]  /*14540*/  BSYNC B0 ;  /* 0x0000000000007941 */ /* 0x000fea0003800000 */
.L_x_641:
[----:B------:R-:W-:Y:S04]  /*14550*/  IMAD.IADD R8, R0, 0x1, -R56 ;  /* 0x0000000100087824 */ /* 0x000fe800078e0a38 */
[----:B------:R-:W-:Y:S05]  /*14560*/  IMAD R4, R4, c[0x0][0x32c], R8 ;  /* 0x0000cb0004047a24 */ /* 0x000fea00078e0208 */
[----:B------:R-:W-:Y:S02]  /*14570*/  IADD3 R8, R4, c[0x0][0x32c], RZ ;  /* 0x0000cb0004087a10 */ /* 0x000fe40007ffe0ff */
[----:B------:R-:W-:Y:S02]  /*14580*/  IMNMX R3, R3, R4, !PT ;  /* 0x0000000403037217 */ /* 0x000fe40007800200 */
[----:B------:R-:W-:Y:S02]  /*14590*/  IMNMX R2, R2, R8, PT ;  /* 0x0000000802027217 */ /* 0x000fe40003800200 */
.L_x_640:
        /* <DEDUP_REMOVED lines=91> */
.L_x_646:
[----:B------:R-:W-:Y:S04]  /*14b50*/  MOV R5, c[0x0][0x32c] ;  /* 0x0000cb0000057a02 */ /* 0x000fe80000000f00 */
[----:B------:R-:W-:-:S13]  /*14b60*/  ISETP.NE.AND P0, PT, R5, 0x1, PT ;  /* 0x000000010500780c */ /* 0x000fda0003f05270 */
[----:B------:R-:W-:Y:S05]  /*14b70*/  @P0 IMAD.HI.U32 R5, R4, c[0x0][0x330], RZ ;  /* 0x0000cc0004050a27 */ /* 0x000fea00078e00ff */
[----:B------:R-:W-:Y:S02]  /*14b80*/  @P0 SHF.R.U32.HI R4, RZ, c[0x0][0x334], R5 ;  /* 0x0000cd00ff040a19 */ /* 0x000fe40000011605 */
.L_x_647:
[----:B------:R-:W-:Y:S05]  /*14b90*/  BSYNC B0 ;  /* 0x0000000000007941 */ /* 0x000fea0003800000 */
.L_x_645:
[----:B------:R-:W-:Y:S04]  /*14ba0*/  IMAD.IADD R0, R0, 0x1, -R56 ;  /* 0x0000000100007824 */ /* 0x000fe800078e0a38 */
[----:B------:R-:W-:Y:S05]  /*14bb0*/  IMAD R0, R4, c[0x0][0x32c], R0 ;  /* 0x0000cb0004007a24 */ /* 0x000fea00078e0200 */
[----:B------:R-:W-:Y:S02]  /*14bc0*/  IADD3 R4, R0, c[0x0][0x32c], RZ ;  /* 0x0000cb0000047a10 */ /* 0x000fe40007ffe0ff */
[----:B------:R-:W-:Y:S02]  /*14bd0*/  IMNMX R2, R2, R0, !PT ;  /* 0x0000000002027217 */ /* 0x000fe40007800200 */
[----:B------:R-:W-:Y:S02]  /*14be0*/  IMNMX R3, R3, R4, PT ;  /* 0x0000000403037217 */ /* 0x000fe40003800200 */
.L_x_644:
        /* <DEDUP_REMOVED lines=164> */
[----:B----4-:R-:W-:Y:S02]  /*15630*/  F2FP.PACK_AB R76, R48, R45 ;  /* 0x0000002d304c723e */ /* 0x010fe400000000ff */
[----:B------:R-:W-:Y:S01]  /*15640*/  FMNMX.FTZ R6, R58, R6, !PT ;  /* 0x000000063a067209 */ /* 0x000fe20007810000 */
[----:B------:R1:W-:Y:S01]  /*15650*/  MUFU.EX2 R63, R5 ;  /* 0x00000005003f7308 */ /* 0x0003e20000000800 */
[----:B------:R-:W-:Y:S02]  /*15660*/  LOP3.LUT P6, RZ, R204, 0x4000, RZ, 0xc0, !PT ;  /* 0x00004000ccff7812 */ /* 0x000fe400078cc0ff */
[----:B------:R-:W-:Y:S02]  /*15670*/  FMNMX.FTZ R0, R62, R6, !PT ;  /* 0x000000063e007209 */ /* 0x000fe40007810000 */
[----:B------:R-:W-:Y:S02]  /*15680*/  ISETP.GT.AND P3, PT, R2, 0x49, !P6 ;  /* 0x000000490200780c */ /* 0x000fe40007764270 */
[----:B------:R-:W-:Y:S02]  /*15690*/  FMNMX.FTZ R0, R154, R0, !PT ;  /* 0x000000009a007209 */ /* 0x000fe40007810000 */
[----:B------:R-:W-:Y:S01]  /*156a0*/  ISETP.LT.OR P3, PT, R3, 0x4a, P3 ;  /* 0x0000004a0300780c */ /* 0x000fe20001f61670 */
[----:B------:R2:W3:Y:S01]  /*156b0*/  MUFU.EX2 R60, R7 ;  /* 0x00000007003c7308 */ /* 0x0004e20000000800 */
[----:B------:R-:W-:Y:S02]  /*156c0*/  FMNMX.FTZ R0, R162, R0, !PT ;  /* 0x00000000a2007209 */ /* 0x000fe40007810000 */
[----:B------:R-:W-:Y:S02]  /*156d0*/  FSEL R73, R55, -INF , !P3 ;  /* 0xff80000037497808 */ /* 0x000fe40005800000 */
[----:B------:R-:W-:Y:S01]  /*156e0*/  FMNMX.FTZ R0, R163, R0, !PT ;  /* 0x00000000a3007209 */ /* 0x000fe20007810000 */
[----:B------:R-:W-:Y:S01]  /*156f0*/  LDSM.16.MT88.4 R52, [R190] ;  /* 0x00000000be34783b */ /* 0x000fe20000004200 */
[--C-:B-1----:R-:W-:Y:S04]  /*15700*/  FFMA.FTZ R5, R10, c[0x0][0x2d0], -R75.reuse ;  /* 0x0000b4000a057a23 */ /* 0x102fe8000001084b */
[----:B------:R1:W-:Y:S03]  /*15710*/  MUFU.EX2 R47, R5 ;  /* 0x00000005002f7308 */ /* 0x0003e60000000800 */
[----:B--2---:R-:W2:Y:S01]  /*15720*/  SHFL.BFLY PT, R7, R4, 0x1, 0x1f ;  /* 0x0c201f0004077f89 */ /* 0x004ea200000e0000 */
[----:B---3--:R-:W-:Y:S01]  /*15730*/  F2FP.PACK_AB R78, R63, R60 ;  /* 0x0000003c3f4e723e */ /* 0x008fe200000000ff */
[--C-:B-1----:R-:W-:Y:S05]  /*15740*/  FFMA.FTZ R5, R11, c[0x0][0x2d0], -R75.reuse ;  /* 0x0000b4000b057a23 */ /* 0x102fea000001084b */
        /* <DEDUP_REMOVED lines=76> */
[----:B------:R-:W-:Y:S02]  /*15c10*/  FMUL.FTZ R33, R69, R117 ;  /* 0x0000007545217220 */ /* 0x000fe40000410000 */
[--C-:B------:R-:W-:Y:S02]  /*15c20*/  FFMA.FTZ R58, R58, c[0x0][0x2d0], -R153.reuse ;  /* 0x0000b4003a3a7a23 */ /* 0x100fe40000010899 */
[--C-:B------:R-:W-:Y:S01]  /*15c30*/  FFMA.FTZ R62, R62, c[0x0][0x2d0], -R153.reuse ;  /* 0x0000b4003e3e7a23 */ /* 0x100fe20000010899 */
[----:B------:R4:W-:Y:S01]  /*15c40*/  MUFU.EX2 R246, R4 ;  /* 0x0000000400f67308 */ /* 0x0009e20000000800 */
[C---:B-1----:R-:W-:Y:S02]  /*15c50*/  FMUL.FTZ R6, R68.reuse, R90 ;  /* 0x0000005a44067220 */ /* 0x042fe40000410000 */
[C---:B------:R-:W-:Y:S02]  /*15c60*/  FMUL.FTZ R7, R68.reuse, R91 ;  /* 0x0000005b44077220 */ /* 0x040fe40000410000 */
[C---:B------:R-:W-:Y:S05]  /*15c70*/  FMUL.FTZ R18, R68.reuse, R102 ;  /* 0x0000006644127220 */ /* 0x040fea0000410000 */
        /* <DEDUP_REMOVED lines=9> */
[C---:B------:R-:W-:Y:S02]  /*15d10*/  FMUL.FTZ R13, R2.reuse, R97 ;  /* 0x00000061020d7220 */ /* 0x040fe40000410000 */
        /* <DEDUP_REMOVED lines=8> */
[C---:B------:R-:W-:Y:S01]  /*15da0*/  FMUL.FTZ R5, R69.reuse, R89 ;  /* 0x0000005945057220 */ /* 0x040fe20000410000 */
[----:B------:R-:W-:Y:S01]  /*15db0*/  MOV R113, R60 ;  /* 0x0000003c00717202 */ /* 0x000fe20000000f00 */
[C---:B------:R-:W-:Y:S01]  /*15dc0*/  FMUL.FTZ R41, R2.reuse, R125 ;  /* 0x0000007d02297220 */ /* 0x040fe20000410000 */
[----:B------:R-:W-:Y:S01]  /*15dd0*/  MOV R125, R227 ;  /* 0x000000e3007d7202 */ /* 0x000fe20000000f00 */
[----:B------:R-:W-:Y:S01]  /*15de0*/  FMUL.FTZ R44, R2, R128 ;  /* 0x00000080022c7220 */ /* 0x000fe20000410000 */
[----:B------:R1:W-:Y:S01]  /*15df0*/  MUFU.EX2 R234, R24 ;  /* 0x0000001800ea7308 */ /* 0x0003e20000000800 */
[C---:B------:R-:W-:Y:S02]  /*15e00*/  FMUL.FTZ R50, R68.reuse, R134 ;  /* 0x0000008644327220 */ /* 0x040fe40000410000 */
[----:B------:R-:W-:Y:S02]  /*15e10*/  FMUL.FTZ R51, R68, R135 ;  /* 0x0000008744337220 */ /* 0x000fe40000410000 */
[----:B--2---:R-:W-:Y:S02]  /*15e20*/  FFMA.FTZ R0, R22, c[0x0][0x2d0], -R153 ;  /* 0x0000b40016007a23 */ /* 0x004fe40000010899 */
[----:B------:R-:W2:Y:S01]  /*15e30*/  LDSM.16.MT88.4 R20, [R189] ;  /* 0x00000000bd14783b */ /* 0x000ea20000004200 */
[C---:B------:R-:W-:Y:S02]  /*15e40*/  FMUL.FTZ R57, R2.reuse, R141 ;  /* 0x0000008d02397220 */ /* 0x040fe40000410000 */
[----:B------:R4:W5:Y:S01]  /*15e50*/  MUFU.EX2 R238, R0 ;  /* 0x0000000000ee7308 */ /* 0x0009620000000800 */
[C---:B------:R-:W-:Y:S02]  /*15e60*/  FMUL.FTZ R60, R2.reuse, R144 ;  /* 0x00000090023c7220 */ /* 0x040fe40000410000 */
[C---:B------:R-:W-:Y:S02]  /*15e70*/  FMUL.FTZ R61, R2.reuse, R145 ;  /* 0x00000091023d7220 */ /* 0x040fe40000410000 */
[----:B---3--:R-:W-:Y:S02]  /*15e80*/  FMUL.FTZ R4, R69, R88 ;  /* 0x0000005845047220 */ /* 0x008fe40000410000 */
[----:B------:R-:W-:Y:S01]  /*15e90*/  LDSM.16.MT88.4 R88, [R193+0x800] ;  /* 0x00080000c158783b */ /* 0x000fe20000004200 */
[----:B------:R-:W-:Y:S04]  /*15ea0*/  FFMA.FTZ R92, R159, c[0x0][0x2d0], -R75 ;  /* 0x0000b4009f5c7a23 */ /* 0x000fe8000001084b */
[----:B------:R-:W-:Y:S01]  /*15eb0*/  MUFU.EX2 R225, R92 ;  /* 0x0000005c00e17308 */ /* 0x000fe20000000800 */
[----:B-1----:R-:W-:Y:S01]  /*15ec0*/  FMUL.FTZ R24, R2, R108 ;  /* 0x0000006c02187220 */ /* 0x002fe20000410000 */
[----:B----4-:R-:W-:Y:S02]  /*15ed0*/  FSEL R0, R3, RZ, P0 ;  /* 0x000000ff03007208 */ /* 0x010fe40000000000 */
[----:B-----5:R-:W-:Y:S02]  /*15ee0*/  F2FP.PACK_AB R65, R238, R237 ;  /* 0x000000edee41723e */ /* 0x020fe400000000ff */
[----:B------:R-:W-:Y:S01]  /*15ef0*/  ISETP.GT.AND P0, PT, R205, R239, PT ;  /* 0x000000efcd00720c */ /* 0x000fe20003f04270 */
        /* <DEDUP_REMOVED lines=10> */
[C---:B------:R-:W-:Y:S03]  /*15fa0*/  HMMA.16816.F32 R8, R64.reuse, R20, R8 ;  /* 0x000000144008723c */ /* 0x040fe60000001808 */
[----:B------:R-:W3:Y:S01]  /*15fb0*/  LDL.LU R99, [R1+0xc] ;  /* 0x00000c0001637983 */ /* 0x000ee20000300800 */
[C---:B------:R-:W-:Y:S01]  /*15fc0*/  FMUL.FTZ R14, R0.reuse, R98 ;  /* 0x00000062000e7220 */ /* 0x040fe20000410000 */
[----:B------:R-:W-:Y:S01]  /*15fd0*/  MOV R98, R47 ;  /* 0x0000002f00627202 */ /* 0x000fe20000000f00 */
[----:B------:R-:W-:Y:S01]  /*15fe0*/  FMUL.FTZ R26, R0, R110 ;  /* 0x0000006e001a7220 */ /* 0x000fe20000410000 */
[----:B------:R-:W4:Y:S01]  /*15ff0*/  LDL.LU R97, [R1+0x10] ;  /* 0x0000100001617983 */ /* 0x000f220000300800 */
[----:B------:R-:W-:Y:S03]  /*16000*/  FFMA.FTZ R20, R34, c[0x0][0x2d0], -R152 ;  /* 0x0000b40022147a23 */ /* 0x000fe60000010898 */
[-C--:B------:R-:W-:Y:S01]  /*16010*/  HMMA.16816.F32 R12, R64, R22.reuse, R12 ;  /* 0x00000016400c723c */ /* 0x080fe2000000180c */
[----:B------:R5:W-:Y:S01]  /*16020*/  MUFU.EX2 R235, R20 ;  /* 0x0000001400eb7308 */ /* 0x000be20000000800 */
[----:B------:R-:W3:Y:S01]  /*16030*/  LDL.LU R96, [R1+0x14] ;  /* 0x0000140001607983 */ /* 0x000ee20000300800 */
[----:B------:R-:W-:Y:S02]  /*16040*/  FMUL.FTZ R34, R68, R118 ;  /* 0x0000007644227220 */ /* 0x000fe40000410000 */
[C---:B------:R-:W-:Y:S01]  /*16050*/  FMUL.FTZ R27, R0.reuse, R111 ;  /* 0x0000006f001b7220 */ /* 0x040fe20000410000 */
[----:B------:R-:W3:Y:S01]  /*16060*/  LDL.LU R126, [R1+0x18] ;  /* 0x00001800017e7983 */ /* 0x000ee20000300800 */
[C---:B------:R-:W-:Y:S01]  /*16070*/  FMUL.FTZ R30, R0.reuse, R114 ;  /* 0x00000072001e7220 */ /* 0x040fe20000410000 */
[C---:B------:R-:W-:Y:S02]  /*16080*/  HMMA.16816.F32 R16, R76.reuse, R22, R16 ;  /* 0x000000164c10723c */ /* 0x040fe40000001810 */
[----:B------:R-:W-:Y:S02]  /*16090*/  LDSM.16.MT88.4 R116, [R193+0x2000] ;  /* 0x00200000c174783b */ /* 0x000fe40000004200 */
[----:B------:R-:W-:Y:S01]  /*160a0*/  FMUL.FTZ R21, R69, R105 ;  /* 0x0000006945157220 */ /* 0x000fe20000410000 */
[----:B------:R-:W-:Y:S01]  /*160b0*/  MOV R114, R59 ;  /* 0x0000003b00727202 */ /* 0x000fe20000000f00 */
[----:B------:R-:W-:Y:S01]  /*160c0*/  FMUL.FTZ R31, R0, R115 ;  /* 0x00000073001f7220 */ /* 0x000fe20000410000 */
[----:B------:R-:W-:Y:S01]  /*160d0*/  MOV R115, R48 ;  /* 0x0000003000737202 */ /* 0x000fe20000000f00 */
[C---:B------:R-:W-:Y:S04]  /*160e0*/  FMUL.FTZ R22, R68.reuse, R106 ;  /* 0x0000006a44167220 */ /* 0x040fe80000410000 */
[----:B------:R-:W-:Y:S02]  /*160f0*/  FMUL.FTZ R23, R68, R107 ;  /* 0x0000006b44177220 */ /* 0x000fe40000410000 */
[--C-:B------:R-:W-:Y:S02]  /*16100*/  FFMA.FTZ R48, R49, c[0x0][0x2d0], -R74.reuse ;  /* 0x0000b40031307a23 */ /* 0x100fe4000001084a */
[C---:B------:R-:W-:Y:S02]  /*16110*/  FMUL.FTZ R46, R0.reuse, R130 ;  /* 0x00000082002e7220 */ /* 0x040fe40000410000 */
[C---:B-----5:R-:W-:Y:S01]  /*16120*/  FMUL.FTZ R20, R69.reuse, R104 ;  /* 0x0000006845147220 */ /* 0x060fe20000410000 */
[----:B------:R5:W-:Y:S01]  /*16130*/  MUFU.EX2 R228, R48 ;  /* 0x0000003000e47308 */ /* 0x000be20000000800 */
[----:B------:R-:W-:Y:S01]  /*16140*/  FMUL.FTZ R49, R69, R133 ;  /* 0x0000008545317220 */ /* 0x000fe20000410000 */
[----:B------:R-:W-:Y:S01]  /*16150*/  MOV R104, R45 ;  /* 0x0000002d00687202 */ /* 0x000fe20000000f00 */
[C---:B------:R-:W-:Y:S02]  /*16160*/  FMUL.FTZ R47, R0.reuse, R131 ;  /* 0x00000083002f7220 */ /* 0x040fe40000410000 */
[----:B------:R-:W-:Y:S01]  /*16170*/  FMUL.FTZ R59, R0, R143 ;  /* 0x0000008f003b7220 */ /* 0x000fe20000410000 */
[-C--:B------:R-:W-:Y:S03]  /*16180*/  HMMA.16816.F32 R20, R76, R36.reuse, R20 ;  /* 0x000000244c14723c */ /* 0x080fe60000001814 */
[----:B------:R-:W-:Y:S01]  /*16190*/  FMUL.FTZ R45, R2, R129 ;  /* 0x00000081022d7220 */ /* 0x000fe20000410000 */
[----:B------:R1:W-:Y:S04]  /*161a0*/  MUFU.EX2 R130, R58 ;  /* 0x0000003a00827308 */ /* 0x0003e80000000800 */
[C---:B------:R-:W-:Y:S06]  /*161b0*/  HMMA.16816.F32 R24, R64.reuse, R36, R24 ;  /* 0x000000244018723c */ /* 0x040fec0000001818 */
[----:B------:R2:W-:Y:S01]  /*161c0*/  MUFU.EX2 R129, R62 ;  /* 0x0000003e00817308 */ /* 0x0005e20000000800 */
[--C-:B------:R-:W-:Y:S01]  /*161d0*/  FFMA.FTZ R36, R43, c[0x0][0x2d0], -R74.reuse ;  /* 0x0000b4002b247a23 */ /* 0x100fe2000001084a */
[-C--:B------:R-:W-:Y:S04]  /*161e0*/  HMMA.16816.F32 R28, R64, R38.reuse, R28 ;  /* 0x00000026401c723c */ /* 0x080fe8000000181c */
[C---:B-----5:R-:W-:Y:S02]  /*161f0*/  FMUL.FTZ R48, R69.reuse, R132 ;  /* 0x0000008445307220 */ /* 0x060fe40000410000 */
[----:B------:R-:W-:Y:S01]  /*16200*/  LDSM.16.MT88.4 R132, [R190+0x2000] ;  /* 0x00200000be84783b */ /* 0x000fe20000004200 */
[C---:B------:R-:W-:Y:S01]  /*16210*/  FMUL.FTZ R43, R0.reuse, R127 ;  /* 0x0000007f002b7220 */ /* 0x040fe20000410000 */
[C---:B------:R-:W-:Y:S01]  /*16220*/  HMMA.16816.F32 R32, R76.reuse, R38, R32 ;  /* 0x000000264c20723c */ /* 0x040fe20000001820 */
[----:B------:R5:W-:Y:S03]  /*16230*/  MUFU.EX2 R231, R36 ;  /* 0x0000002400e77308 */ /* 0x000be60000000800 */
[C---:B------:R-:W-:Y:S01]  /*16240*/  FMUL.FTZ R37, R69.reuse, R121 ;  /* 0x0000007945257220 */ /* 0x040fe20000410000 */
[----:B------:R-:W-:Y:S01]  /*16250*/  MOV R121, R223 ;  /* 0x000000df00797202 */ /* 0x000fe20000000f00 */
[----:B-1----:R-:W-:Y:S02]  /*16260*/  FMUL.FTZ R58, R0, R142 ;  /* 0x0000008e003a7220 */ /* 0x002fe40000410000 */
[C---:B------:R-:W-:Y:S01]  /*16270*/  FMUL.FTZ R38, R68.reuse, R122 ;  /* 0x0000007a44267220 */ /* 0x040fe20000410000 */
[----:B------:R-:W-:Y:S03]  /*16280*/  MOV R122, R219 ;  /* 0x000000db007a7202 */ /* 0x000fe60000000f00 */
[----:B------:R-:W-:Y:S01]  /*16290*/  FMUL.FTZ R39, R68, R123 ;  /* 0x0000007b44277220 */ /* 0x000fe20000410000 */
[----:B------:R-:W-:Y:S01]  /*162a0*/  MOV R123, R63 ;  /* 0x0000003f007b7202 */ /* 0x000fe20000000f00 */
[C---:B--2---:R-:W-:Y:S02]  /*162b0*/  FMUL.FTZ R62, R0.reuse, R146 ;  /* 0x00000092003e7220 */ /* 0x044fe40000410000 */
[----:B------:R-:W-:Y:S02]  /*162c0*/  FMUL.FTZ R63, R0, R147 ;  /* 0x00000093003f7220 */ /* 0x000fe40000410000 */
[C---:B-----5:R-:W-:Y:S01]  /*162d0*/  FMUL.FTZ R36, R69.reuse, R120 ;  /* 0x0000007845247220 */ /* 0x060fe20000410000 */
[----:B------:R-:W-:Y:S06]  /*162e0*/  MOV R120, R226 ;  /* 0x000000e200787202 */ /* 0x000fec0000000f00 */
[-C--:B------:R-:W-:Y:S08]  /*162f0*/  HMMA.16816.F32 R36, R76, R52.reuse, R36 ;  /* 0x000000344c24723c */ /* 0x080ff00000001824 */
        /* <DEDUP_REMOVED lines=14> */
[----:B------:R1:W5:Y:S01]  /*163e0*/  MUFU.EX2 R227, R80 ;  /* 0x0000005000e37308 */ /* 0x0003620000000800 */
        /* <DEDUP_REMOVED lines=13> */
[----:B-----5:R-:W-:Y:S03]  /*164c0*/  F2FP.PACK_AB R83, R227, R129 ;  /* 0x00000081e353723e */ /* 0x020fe600000000ff */
        /* <DEDUP_REMOVED lines=28> */
[----:B------:R1:W1:Y:S01]  /*16690*/  MUFU.EX2 R222, R84 ;  /* 0x0000005400de7308 */ /* 0x0002620000000800 */
[----:B--2---:R-:W-:Y:S09]  /*166a0*/  FFMA.FTZ R88, R169, c[0x0][0x2d0], -R75 ;  /* 0x0000b400a9587a23 */ /* 0x004ff2000001084b */
[----:B------:R2:W-:Y:S01]  /*166b0*/  MUFU.EX2 R210, R88 ;  /* 0x0000005800d27308 */ /* 0x0005e20000000800 */
[----:B-----5:R-:W-:Y:S09]  /*166c0*/  FFMA.FTZ R92, R164, c[0x0][0x2d0], -R153 ;  /* 0x0000b400a45c7a23 */ /* 0x020ff20000010899 */
[----:B------:R5:W-:Y:S01]  /*166d0*/  MUFU.EX2 R137, R92 ;  /* 0x0000005c00897308 */ /* 0x000be20000000800 */
[--C-:B-1----:R-:W-:Y:S09]  /*166e0*/  FFMA.FTZ R84, R172, c[0x0][0x2d0], -R74.reuse ;  /* 0x0000b400ac547a23 */ /* 0x102ff2000001084a */
[----:B------:R1:W-:Y:S01]  /*166f0*/  MUFU.EX2 R212, R84 ;  /* 0x0000005400d47308 */ /* 0x0003e20000000800 */
[--C-:B--2---:R-:W-:Y:S09]  /*16700*/  FFMA.FTZ R88, R174, c[0x0][0x2d0], -R74.reuse ;  /* 0x0000b400ae587a23 */ /* 0x104ff2000001084a */
[----:B------:R2:W-:Y:S01]  /*16710*/  MUFU.EX2 R206, R88 ;  /* 0x0000005800ce7308 */ /* 0x0005e20000000800 */
[----:B-----5:R-:W-:Y:S09]  /*16720*/  FFMA.FTZ R92, R181, c[0x0][0x2d0], -R75 ;  /* 0x0000b400b55c7a23 */ /* 0x020ff2000001084b */
[----:B------:R5:W-:Y:S01]  /*16730*/  MUFU.EX2 R174, R92 ;  /* 0x0000005c00ae7308 */ /* 0x000be20000000800 */
[----:B-1----:R-:W1:Y:S01]  /*16740*/  LDSM.16.MT88.4 R84, [R192+0x800] ;  /* 0x00080000c054783b */ /* 0x002e620000004200 */
[--C-:B--2---:R-:W-:Y:S08]  /*16750*/  FFMA.FTZ R88, R162, c[0x0][0x2d0], -R153.reuse ;  /* 0x0000b400a2587a23 */ /* 0x104ff00000010899 */
[----:B------:R2:W1:Y:S01]  /*16760*/  MUFU.EX2 R139, R88 ;  /* 0x00000058008b7308 */ /* 0x0004620000000800 */
[----:B-----5:R-:W-:Y:S08]  /*16770*/  LDSM.16.MT88.4 R92, [R190+0x1000] ;  /* 0x00100000be5c783b */ /* 0x020ff00000004200 */
[----:B--2---:R-:W2:Y:S01]  /*16780*/  LDSM.16.MT88.4 R88, [R189+0x1000] ;  /* 0x00100000bd58783b */ /* 0x004ea20000004200 */
[-C--:B-1----:R-:W-:Y:S08]  /*16790*/  HMMA.16816.F32 R52, R76, R84.reuse, R52 ;  /* 0x000000544c34723c */ /* 0x082ff00000001834 */
[C---:B------:R-:W-:Y:S07]  /*167a0*/  HMMA.16816.F32 R56, R80.reuse, R84, R56 ;  /* 0x000000545038723c */ /* 0x040fee0000001838 */
[----:B------:R-:W-:Y:S01]  /*167b0*/  FFMA.FTZ R84, R165, c[0x0][0x2d0], -R153 ;  /* 0x0000b400a5547a23 */ /* 0x000fe20000010899 */
[-C--:B------:R-:W-:Y:S03]  /*167c0*/  HMMA.16816.F32 R60, R80, R86.reuse, R60 ;  /* 0x00000056503c723c */ /* 0x080fe6000000183c */
[----:B------:R1:W5:Y:S04]  /*167d0*/  MUFU.EX2 R141, R84 ;  /* 0x00000054008d7308 */ /* 0x0003680000000800 */
[----:B------:R-:W-:Y:S01]  /*167e0*/  FFMA.FTZ R80, R183, c[0x0][0x2d0], -R74 ;  /* 0x0000b400b7507a23 */ /* 0x000fe2000001084a */
[----:B------:R-:W-:Y:S04]  /*167f0*/  HMMA.16816.F32 R64, R76, R86, R64 ;  /* 0x000000564c40723c */ /* 0x000fe80000001840 */
[----:B------:R-:W-:Y:S01]  /*16800*/  F2FP.PACK_AB R82, R222, R221 ;  /* 0x000000ddde52723e */ /* 0x000fe200000000ff */
[----:B------:R3:W-:Y:S01]  /*16810*/  MUFU.EX2 R183, R80 ;  /* 0x0000005000b77308 */ /* 0x0007e20000000800 */
[----:B------:R-:W-:Y:S02]  /*16820*/  F2FP.PACK_AB R81, R138, R139 ;  /* 0x0000008b8a51723e */ /* 0x000fe400000000ff */
[----:B------:R-:W-:Y:S04]  /*16830*/  F2FP.PACK_AB R76, R231, R232 ;  /* 0x000000e8e74c723e */ /* 0x000fe800000000ff */
[----:B------:R-:W-:Y:S02]  /*16840*/  F2FP.PACK_AB R77, R229, R230 ;  /* 0x000000e6e54d723e */ /* 0x000fe400000000ff */
[----:B------:R-:W-:Y:S02]  /*16850*/  F2FP.PACK_AB R78, R226, R228 ;  /* 0x000000e4e24e723e */ /* 0x000fe400000000ff */
[----:B------:R-:W-:Y:S01]  /*16860*/  F2FP.PACK_AB R79, R225, R224 ;  /* 0x000000e0e14f723e */ /* 0x000fe200000000ff */
[----:B-1----:R-:W1:Y:S01]  /*16870*/  LDSM.16.MT88.4 R84, [R193+0x1000] ;  /* 0x00100000c154783b */ /* 0x002e620000004200 */
[----:B-----5:R-:W-:Y:S05]  /*16880*/  F2FP.PACK_AB R83, R141, R137 ;  /* 0x000000898d53723e */ /* 0x020fea00000000ff */
[-C--:B--2---:R-:W-:Y:S03]  /*16890*/  HMMA.16816.F32 R4, R76, R88.reuse, R4 ;  /* 0x000000584c04723c */ /* 0x084fe60000001804 */
[----:B---3--:R-:W-:Y:S04]  /*168a0*/  FFMA.FTZ R80, R175, c[0x0][0x2d0], -R75 ;  /* 0x0000b400af507a23 */ /* 0x008fe8000001084b */
        /* <DEDUP_REMOVED lines=9> */
[----:B--2---:R-:W-:Y:S03]  /*16940*/  FFMA.FTZ R88, R168, c[0x0][0x2d0], -R152 ;  /* 0x0000b400a8587a23 */ /* 0x004fe60000010898 */
[----:B------:R-:W-:Y:S01]  /*16950*/  FFMA.FTZ R84, R211, c[0x0][0x2d0], -R74 ;  /* 0x0000b400d3547a23 */ /* 0x000fe2000001084a */
        /* <DEDUP_REMOVED lines=10> */
[----:B--2---:R-:W-:Y:S04]  /*16a00*/  FFMA.FTZ R84, R213, c[0x0][0x2d0], -R74 ;  /* 0x0000b400d5547a23 */ /* 0x004fe8000001084a */
        /* <DEDUP_REMOVED lines=8> */
[----:B-----5:R-:W-:Y:S09]  /*16a90*/  FFMA.FTZ R92, R180, c[0x0][0x2d0], -R153 ;  /* 0x0000b400b45c7a23 */ /* 0x020ff20000010899 */
[----:B------:R3:W-:Y:S01]  /*16aa0*/  MUFU.EX2 R156, R92 ;  /* 0x0000005c009c7308 */ /* 0x0007e20000000800 */
[----:B-1----:R-:W1:Y:S01]  /*16ab0*/  LDSM.16.MT88.4 R88, [R192+0x1000] ;  /* 0x00100000c058783b */ /* 0x002e620000004200 */
[----:B--2---:R-:W-:Y:S08]  /*16ac0*/  FFMA.FTZ R84, R209, c[0x0][0x2d0], -R75 ;  /* 0x0000b400d1547a23 */ /* 0x004ff0000001084b */
[----:B------:R2:W5:Y:S01]  /*16ad0*/  MUFU.EX2 R166, R84 ;  /* 0x0000005400a67308 */ /* 0x0005620000000800 */
[----:B---3--:R-:W-:Y:S01]  /*16ae0*/  LDSM.16.MT88.4 R92, [R193+0x1800] ;  /* 0x00180000c15c783b */ /* 0x008fe20000004200 */
[--C-:B--2---:R-:W-:Y:S01]  /*16af0*/  FFMA.FTZ R84, R215, c[0x0][0x2d0], -R74.reuse ;  /* 0x0000b400d7547a23 */ /* 0x104fe2000001084a */
[----:B-----5:R-:W-:Y:S01]  /*16b00*/  F2FP.PACK_AB R149, R166, R167 ;  /* 0x000000a7a695723e */ /* 0x020fe200000000ff */
[-C--:B-1----:R-:W-:Y:S06]  /*16b10*/  HMMA.16816.F32 R52, R76, R88.reuse, R52 ;  /* 0x000000584c34723c */ /* 0x082fec0000001834 */
[----:B------:R1:W-:Y:S01]  /*16b20*/  MUFU.EX2 R165, R84 ;  /* 0x0000005400a57308 */ /* 0x0003e20000000800 */
[----:B------:R-:W-:Y:S01]  /*16b30*/  FFMA.FTZ R74, R220, c[0x0][0x2d0], -R74 ;  /* 0x0000b400dc4a7a23 */ /* 0x000fe2000001084a */
[C---:B------:R-:W-:Y:S08]  /*16b40*/  HMMA.16816.F32 R56, R80.reuse, R88, R56 ;  /* 0x000000585038723c */ /* 0x040ff00000001838 */
[----:B------:R2:W3:Y:S01]  /*16b50*/  MUFU.EX2 R164, R74 ;  /* 0x0000004a00a47308 */ /* 0x0004e20000000800 */
[--C-:B------:R-:W-:Y:S01]  /*16b60*/  FFMA.FTZ R88, R182, c[0x0][0x2d0], -R153.reuse ;  /* 0x0000b400b6587a23 */ /* 0x100fe20000010899 */
[-C--:B------:R-:W-:Y:S08]  /*16b70*/  HMMA.16816.F32 R60, R80, R90.reuse, R60 ;  /* 0x0000005a503c723c */ /* 0x080ff0000000183c */
[----:B------:R-:W5:Y:S01]  /*16b80*/  MUFU.EX2 R155, R88 ;  /* 0x00000058009b7308 */ /* 0x000f620000000800 */
        /* <DEDUP_REMOVED lines=13> */
[----:B-----5:R-:W-:Y:S01]  /*16c60*/  F2FP.PACK_AB R83, R155, R156 ;  /* 0x0000009c9b53723e */ /* 0x020fe200000000ff */
[----:B------:R-:W-:Y:S08]  /*16c70*/  LDSM.16.MT88.4 R88, [R190+0x1800] ;  /* 0x00180000be58783b */ /* 0x000ff00000004200 */
        /* <DEDUP_REMOVED lines=30> */
[----:B------:R1:W2:Y:S01]  /*16e60*/  MUFU.EX2 R152, R74 ;  /* 0x0000004a00987308 */ /* 0x0002a20000000800 */
[-C--:B---3--:R-:W-:Y:S08]  /*16e70*/  HMMA.16816.F32 R52, R76, R84.reuse, R52 ;  /* 0x000000544c34723c */ /* 0x088ff00000001834 */
[C---:B------:R-:W-:Y:S07]  /*16e80*/  HMMA.16816.F32 R56, R80.reuse, R84, R56 ;  /* 0x000000545038723c */ /* 0x040fee0000001838 */
[----:B------:R-:W-:Y:S01]  /*16e90*/  MOV R85, R71 ;  /* 0x0000004700557202 */ /* 0x000fe20000000f00 */
[-C--:B------:R-:W-:Y:S04]  /*16ea0*/  HMMA.16816.F32 R60, R80, R86.reuse, R60 ;  /* 0x00000056503c723c */ /* 0x080fe8000000183c */
[----:B------:R-:W-:Y:S01]  /*16eb0*/  MOV R84, R72 ;  /* 0x0000004800547202 */ /* 0x000fe20000000f00 */
[--C-:B-1----:R-:W-:Y:S01]  /*16ec0*/  FFMA.FTZ R74, R171, c[0x0][0x2d0], -R153.reuse ;  /* 0x0000b400ab4a7a23 */ /* 0x102fe20000010899 */
[----:B--2---:R-:W-:Y:S01]  /*16ed0*/  F2FP.PACK_AB R145, R152, R154 ;  /* 0x0000009a9891723e */ /* 0x004fe200000000ff */
[----:B------:R-:W-:Y:S01]  /*16ee0*/  FFMA.FTZ R153, R73, c[0x0][0x2d0], -R153 ;  /* 0x0000b40049997a23 */ /* 0x000fe20000010899 */
[----:B------:R-:W-:Y:S01]  /*16ef0*/  HMMA.16816.F32 R64, R76, R86, R64 ;  /* 0x000000564c40723c */ /* 0x000fe20000001840 */
[----:B------:R-:W-:Y:S03]  /*16f00*/  MUFU.EX2 R75, R74 ;  /* 0x0000004a004b7308 */ /* 0x000fe60000000800 */
[----:B------:R-:W-:Y:S02]  /*16f10*/  FFMA.FTZ R73, R69, R99, R104 ;  /* 0x0000006345497223 */ /* 0x000fe40000010068 */
[----:B----4-:R-:W-:Y:S01]  /*16f20*/  FFMA.FTZ R69, R68, R97, R98 ;  /* 0x0000006144457223 */ /* 0x010fe20000010062 */
[----:B------:R-:W-:Y:S01]  /*16f30*/  MOV R86, R70 ;  /* 0x0000004600567202 */ /* 0x000fe20000000f00 */
[----:B------:R-:W-:Y:S01]  /*16f40*/  FFMA.FTZ R68, R2, R96, R247 ;  /* 0x0000006002447223 */ /* 0x000fe200000100f7 */
[-C--:B------:R-:W-:Y:S02]  /*16f50*/  HMMA.16816.F32 R88, R148, R100.reuse, R4 ;  /* 0x000000649458723c */ /* 0x080fe40000001804 */
[----:B------:R-:W1:Y:S03]  /*16f60*/  MUFU.EX2 R74, R153 ;  /* 0x00000099004a7308 */ /* 0x000e660000000800 */
[----:B------:R-:W-:Y:S01]  /*16f70*/  FADD.FTZ R2, R114, R69 ;  /* 0x0000004572027221 */ /* 0x000fe20000010000 */
[----:B------:R-:W-:Y:S01]  /*16f80*/  MOV R87, R3 ;  /* 0x0000000300577202 */ /* 0x000fe20000000f00 */
[----:B------:R-:W-:Y:S02]  /*16f90*/  FADD.FTZ R4, R115, R73 ;  /* 0x0000004973047221 */ /* 0x000fe40000010000 */
[----:B------:R-:W-:Y:S03]  /*16fa0*/  FADD.FTZ R5, R249, R68 ;  /* 0x00000044f9057221 */ /* 0x000fe60000010000 */
        /* <DEDUP_REMOVED lines=91> */
[----:B------:R-:W-:Y:S03]  /*17560*/  FADD.FTZ R2, R75, R2 ;  /* 0x000000024b027221 */ /* 0x000fe60000010000 */
[----:B------:R2:W-:Y:S01]  /*17570*/  STL [R1+0x14], R4 ;  /* 0x0000140401007387 */ /* 0x0005e20000100800 */
[----:B------:R-:W-:Y:S05]  /*17580*/  FADD.FTZ R2, R74, R2 ;  /* 0x000000024a027221 */ /* 0x000fea0000010000 */
[----:B------:R2:W-:Y:S01]  /*17590*/  STL [R1+0x18], R2 ;  /* 0x0000180201007387 */ /* 0x0005e20000100800 */
[----:B-1----:R-:W-:Y:S04]  /*175a0*/  IADD3 R0, R205, -0x1, RZ ;  /* 0xffffffffcd007810 */ /* 0x002fe80007ffe0ff */
[----:B------:R-:W-:Y:S02]  /*175b0*/  MOV R205, R0 ;  /* 0x0000000000cd7202 */ /* 0x000fe40000000f00 */
[----:B------:R-:W-:Y:S01]  /*175c0*/  MOV R0, R3 ;  /* 0x0000000300007202 */ /* 0x000fe20000000f00 */
[----:B------:R-:W-:-:S05]  /*175d0*/  @P0 BRA `(.L_x_648) ;  /* 0xffffa8e000000947 */ /* 0x000fca000383ffff */
.L_x_631:
[----:B------:R-:W-:Y:S02]  /*175e0*/  MOV R10, 0x1f ;  /* 0x0000001f000a7802 */ /* 0x000fe40000000f00 */
[----:B------:R-:W-:Y:S01]  /*175f0*/  MOV R9, 0xffffffff ;  /* 0xffffffff00097802 */ /* 0x000fe20000000f00 */
[----:B------:R-:W-:Y:S05]  /*17600*/  BRA.DIV ~URZ, `(.L_x_649) ;  /* 0x000051a27f007947 */ /* 0x000fea000b800000 */
[----:B------:R-:W3:Y:S04]  /*17610*/  LDL R3, [R1+0xc] ;  /* 0x00000c0001037983 */ /* 0x000ee80000100800 */
[----:B--23--:R2:W3:Y:S02]  /*17620*/  SHFL.BFLY PT, R2, R3, 0x2, 0x1f ;  /* 0x0c401f0003027f89 */ /* 0x00c4e400000e0000 */
.L_x_735:
[----:B--2---:R-:W2:Y:S02]  /*17630*/  LDL.LU R3, [R1+0xc] ;  /* 0x00000c0001037983 */ /* 0x004ea40000300800 */
[----:B-123--:R-:W-:Y:S01]  /*17640*/  FADD.FTZ R4, R2, R3 ;  /* 0x0000000302047221 */ /* 0x00efe20000010000 */
[----:B------:R-:W-:Y:S05]  /*17650*/  BRA.DIV ~URZ, `(.L_x_650) ;  /* 0x000051b27f007947 */ /* 0x000fea000b800000 */
[----:B------:R-:W2:Y:S04]  /*17660*/  LDL.LU R11, [R1+0x10] ;  /* 0x00001000010b7983 */ /* 0x000ea80000300800 */
[----:B------:R-:W3:Y:S04]  /*17670*/  LDL.LU R8, [R1+0x14] ;  /* 0x0000140001087983 */ /* 0x000ee80000300800 */
[----:B------:R-:W4:Y:S04]  /*17680*/  LDL.LU R10, [R1+0x18] ;  /* 0x00001800010a7983 */ /* 0x000f280000300800 */
[----:B------:R-:W1:Y:S02]  /*17690*/  SHFL.BFLY PT, R6, R4, 0x1, 0x1f ;  /* 0x0c201f0004067f89 */ /* 0x000e6400000e0000 */
[----:B-1----:R-:W-:-:S02]  /*176a0*/  FADD.FTZ R4, R4, R6 ;  /* 0x0000000604047221 */ /* 0x002fc40000010000 */
[----:B--2---:R-:W1:Y:S04]  /*176b0*/  SHFL.BFLY PT, R2, R11, 0x2, 0x1f ;  /* 0x0c401f000b027f89 */ /* 0x004e6800000e0000 */
[----:B---3--:R-:W2:Y:S04]  /*176c0*/  SHFL.BFLY PT, R3, R8, 0x2, 0x1f ;  /* 0x0c401f0008037f89 */ /* 0x008ea800000e0000 */
[----:B----4-:R-:W3:Y:S01]  /*176d0*/  SHFL.BFLY PT, R5, R10, 0x2, 0x1f ;  /* 0x0c401f000a057f89 */ /* 0x010ee200000e0000 */
[----:B-1----:R-:W-:Y:S02]  /*176e0*/  FADD.FTZ R2, R2, R11 ;  /* 0x0000000b02027221 */ /* 0x002fe40000010000 */
[----:B--2---:R-:W-:-:S03]  /*176f0*/  FADD.FTZ R3, R3, R8 ;  /* 0x0000000803037221 */ /* 0x004fc60000010000 */
[----:B------:R-:W1:Y:S01]  /*17700*/  SHFL.BFLY PT, R7, R2, 0x1, 0x1f ;  /* 0x0c201f0002077f89 */ /* 0x000e6200000e0000 */
[----:B---3--:R-:W-:-:S03]  /*17710*/  FADD.FTZ R5, R5, R10 ;  /* 0x0000000a05057221 */ /* 0x008fc60000010000 */
[----:B------:R-:W2:Y:S04]  /*17720*/  SHFL.BFLY PT, R8, R3, 0x1, 0x1f ;  /* 0x0c201f0003087f89 */ /* 0x000ea800000e0000 */
[----:B------:R3:W4:Y:S01]  /*17730*/  SHFL.BFLY PT, R9, R5, 0x1, 0x1f ;  /* 0x0c201f0005097f89 */ /* 0x00072200000e0000 */
[----:B-1----:R-:W-:Y:S02]  /*17740*/  FADD.FTZ R6, R2, R7 ;  /* 0x0000000702067221 */ /* 0x002fe40000010000 */
[----:B--2---:R-:W-:-:S03]  /*17750*/  FADD.FTZ R7, R3, R8 ;  /* 0x0000000803077221 */ /* 0x004fc60000010000 */
.L_x_736:
[----:B------:R-:W-:Y:S01]  /*17760*/  FSETP.NE.FTZ.AND P3, PT, R4, RZ, PT ;  /* 0x000000ff0400720b */ /* 0x000fe20003f75000 */
[----:B------:R-:W-:Y:S01]  /*17770*/  CS2R R2, SRZ ;  /* 0x0000000000027805 */ /* 0x000fe2000001ff00 */
[----:B------:R-:W-:Y:S01]  /*17780*/  FSETP.NE.FTZ.AND P1, PT, R7, RZ, PT ;  /* 0x000000ff0700720b */ /* 0x000fe20003f35000 */
[----:B---34-:R-:W-:Y:S01]  /*17790*/  FADD.FTZ R5, R9, R5 ;  /* 0x0000000509057221 */ /* 0x018fe20000010000 */
[----:B------:R-:W-:-:S02]  /*177a0*/  FSETP.NE.FTZ.AND P2, PT, R6, RZ, PT ;  /* 0x000000ff0600720b */ /* 0x000fc40003f55000 */
[----:B------:R-:W-:Y:S02]  /*177b0*/  MOV R24, 0xff800000 ;  /* 0xff80000000187802 */ /* 0x000fe40000000f00 */
[----:B------:R-:W-:Y:S02]  /*177c0*/  FSETP.NE.FTZ.AND P0, PT, R5, RZ, PT ;  /* 0x000000ff0500720b */ /* 0x000fe40003f15000 */
[----:B------:R-:W-:Y:S02]  /*177d0*/  MOV R19, 0xff800000 ;  /* 0xff80000000137802 */ /* 0x000fe40000000f00 */
[----:B------:R-:W-:Y:S01]  /*177e0*/  MOV R22, 0xff800000 ;  /* 0xff80000000167802 */ /* 0x000fe20000000f00 */
[----:B------:R-:W1:Y:S01]  /*177f0*/  @P3 MUFU.RCP R2, R4 ;  /* 0x0000000400023308 */ /* 0x000e620000001000 */
[----:B------:R-:W-:-:S07]  /*17800*/  MOV R23, 0xff800000 ;  /* 0xff80000000177802 */ /* 0x000fce0000000f00 */
[----:B------:R2:W-:Y:S01]  /*17810*/  @P3 MUFU.LG2 R10, R4 ;  /* 0x00000004000a3308 */ /* 0x0005e20000000c00 */
[----:B-1----:R-:W-:-:S07]  /*17820*/  FMUL.FTZ R74, R2, R100 ;  /* 0x00000064024a7220 */ /* 0x002fce0000410000 */
[----:B------:R-:W-:Y:S01]  /*17830*/  @P1 MUFU.RCP R3, R7 ;  /* 0x0000000700031308 */ /* 0x000fe20000001000 */
[C---:B------:R-:W-:Y:S02]  /*17840*/  FMUL.FTZ R75, R2.reuse, R101 ;  /* 0x00000065024b7220 */ /* 0x040fe40000410000 */
[C---:B------:R-:W-:Y:S02]  /*17850*/  FMUL.FTZ R68, R2.reuse, R88 ;  /* 0x0000005802447220 */ /* 0x040fe40000410000 */
[C---:B------:R-:W-:Y:S01]  /*17860*/  FMUL.FTZ R69, R2.reuse, R89 ;  /* 0x0000005902457220 */ /* 0x040fe20000410000 */
[----:B--2---:R-:W-:Y:S01]  /*17870*/  MOV R4, RZ ;  /* 0x000000ff00047202 */ /* 0x004fe20000000f00 */
[C---:B------:R-:W-:Y:S01]  /*17880*/  FMUL.FTZ R76, R2.reuse, R104 ;  /* 0x00000068024c7220 */ /* 0x040fe20000410000 */
[----:B------:R-:W-:Y:S01]  /*17890*/  @P2 MUFU.LG2 R9, R6 ;  /* 0x0000000600092308 */ /* 0x000fe20000000c00 */
[C---:B------:R-:W-:Y:S02]  /*178a0*/  FMUL.FTZ R77, R2.reuse, R105 ;  /* 0x00000069024d7220 */ /* 0x040fe40000410000 */
[----:B------:R-:W-:-:S02]  /*178b0*/  FMUL.FTZ R78, R2, R116 ;  /* 0x00000074024e7220 */ /* 0x000fc40000410000 */
[C---:B------:R-:W-:Y:S02]  /*178c0*/  FMUL.FTZ R79, R2.reuse, R117 ;  /* 0x00000075024f7220 */ /* 0x040fe40000410000 */
[C---:B------:R-:W-:Y:S01]  /*178d0*/  FMUL.FTZ R66, R2.reuse, R120 ;  /* 0x0000007802427220 */ /* 0x040fe20000410000 */
[----:B------:R-:W1:Y:S01]  /*178e0*/  @P2 MUFU.RCP R4, R6 ;  /* 0x0000000600042308 */ /* 0x000e620000001000 */
[C---:B------:R-:W-:Y:S02]  /*178f0*/  FMUL.FTZ R67, R2.reuse, R121 ;  /* 0x0000007902437220 */ /* 0x040fe40000410000 */
[C---:B------:R-:W-:Y:S02]  /*17900*/  FMUL.FTZ R100, R2.reuse, R132 ;  /* 0x0000008402647220 */ /* 0x040fe40000410000 */
[C---:B------:R-:W-:Y:S02]  /*17910*/  FMUL.FTZ R101, R2.reuse, R133 ;  /* 0x0000008502657220 */ /* 0x040fe40000410000 */
[----:B------:R-:W-:-:S02]  /*17920*/  FMUL.FTZ R80, R2, R136 ;  /* 0x0000008802507220 */ /* 0x000fc40000410000 */
[C---:B------:R-:W-:Y:S02]  /*17930*/  FMUL.FTZ R81, R2.reuse, R137 ;  /* 0x0000008902517220 */ /* 0x040fe40000410000 */
[C---:B------:R-:W-:Y:S02]  /*17940*/  FMUL.FTZ R62, R2.reuse, R148 ;  /* 0x00000094023e7220 */ /* 0x040fe40000410000 */
[----:B------:R-:W-:Y:S02]  /*17950*/  FMUL.FTZ R63, R2, R149 ;  /* 0x00000095023f7220 */ /* 0x000fe40000410000 */
[----:B------:R2:W3:Y:S01]  /*17960*/  @P1 MUFU.LG2 R2, R7 ;  /* 0x0000000700021308 */ /* 0x0004e20000000c00 */
[C---:B-1----:R-:W-:Y:S01]  /*17970*/  FMUL.FTZ R84, R4.reuse, R90 ;  /* 0x0000005a04547220 */ /* 0x042fe20000410000 */
[----:B------:R-:W-:Y:S01]  /*17980*/  @P2 MOV R6, 0x3f317218 ;  /* 0x3f31721800062802 */ /* 0x000fe20000000f00 */
[C---:B------:R-:W-:Y:S02]  /*17990*/  FMUL.FTZ R85, R4.reuse, R91 ;  /* 0x0000005b04557220 */ /* 0x040fe40000410000 */
[----:B------:R-:W-:-:S02]  /*179a0*/  FMUL.FTZ R86, R4, R102 ;  /* 0x0000006604567220 */ /* 0x000fc40000410000 */
[----:B------:R-:W-:Y:S02]  /*179b0*/  FMUL.FTZ R87, R4, R103 ;  /* 0x0000006704577220 */ /* 0x000fe40000410000 */
[C---:B------:R-:W-:Y:S02]  /*179c0*/  FMUL.FTZ R48, R3.reuse, R92 ;  /* 0x0000005c03307220 */ /* 0x040fe40000410000 */
[C---:B------:R-:W-:Y:S02]  /*179d0*/  FMUL.FTZ R49, R3.reuse, R93 ;  /* 0x0000005d03317220 */ /* 0x040fe40000410000 */
[C---:B------:R-:W-:Y:S02]  /*179e0*/  FMUL.FTZ R38, R3.reuse, R96 ;  /* 0x0000006003267220 */ /* 0x040fe40000410000 */
[C---:B------:R-:W-:Y:S01]  /*179f0*/  FMUL.FTZ R39, R3.reuse, R97 ;  /* 0x0000006103277220 */ /* 0x040fe20000410000 */
[----:B--2---:R-:W-:Y:S01]  /*17a00*/  @P3 MOV R7, 0x3f317218 ;  /* 0x3f31721800073802 */ /* 0x004fe20000000f00 */
[----:B---3--:R-:W-:Y:S01]  /*17a10*/  @P1 FMUL.FTZ R8, R2, 0.69314718246459960938 ;  /* 0x3f31721802081820 */ /* 0x008fe20000410000 */
        /* <DEDUP_REMOVED lines=14> */
[C---:B------:R-:W-:Y:S01]  /*17b00*/  FMUL.FTZ R88, R4.reuse, R106 ;  /* 0x0000006a04587220 */ /* 0x040fe20000410000 */
[----:B------:R1:W2:Y:S01]  /*17b10*/  @P0 MUFU.LG2 R3, R5 ;  /* 0x0000000500030308 */ /* 0x0002a20000000c00 */
[----:B------:R-:W-:-:S02]  /*17b20*/  FMUL.FTZ R89, R4, R107 ;  /* 0x0000006b04597220 */ /* 0x000fc40000410000 */
[C---:B------:R-:W-:Y:S02]  /*17b30*/  FMUL.FTZ R90, R4.reuse, R118 ;  /* 0x00000076045a7220 */ /* 0x040fe40000410000 */
[C---:B------:R-:W-:Y:S02]  /*17b40*/  FMUL.FTZ R91, R4.reuse, R119 ;  /* 0x00000077045b7220 */ /* 0x040fe40000410000 */
[C---:B------:R-:W-:Y:S02]  /*17b50*/  FMUL.FTZ R104, R4.reuse, R122 ;  /* 0x0000007a04687220 */ /* 0x040fe40000410000 */
[C---:B------:R-:W-:Y:S02]  /*17b60*/  FMUL.FTZ R105, R4.reuse, R123 ;  /* 0x0000007b04697220 */ /* 0x040fe40000410000 */
[C---:B------:R-:W-:Y:S02]  /*17b70*/  FMUL.FTZ R102, R4.reuse, R134 ;  /* 0x0000008604667220 */ /* 0x040fe40000410000 */
[----:B------:R-:W-:-:S02]  /*17b80*/  FMUL.FTZ R103, R4, R135 ;  /* 0x0000008704677220 */ /* 0x000fc40000410000 */
[C---:B------:R-:W-:Y:S01]  /*17b90*/  FMUL.FTZ R82, R4.reuse, R138 ;  /* 0x0000008a04527220 */ /* 0x040fe20000410000 */
[----:B-1----:R-:W-:Y:S01]  /*17ba0*/  MOV R5, 0x1 ;  /* 0x0000000100057802 */ /* 0x002fe20000000f00 */
[C---:B------:R-:W-:Y:S02]  /*17bb0*/  FMUL.FTZ R83, R4.reuse, R139 ;  /* 0x0000008b04537220 */ /* 0x040fe40000410000 */
[C---:B------:R-:W-:Y:S02]  /*17bc0*/  FMUL.FTZ R64, R4.reuse, R150 ;  /* 0x0000009604407220 */ /* 0x040fe40000410000 */
[----:B------:R-:W-:Y:S01]  /*17bd0*/  FMUL.FTZ R65, R4, R151 ;  /* 0x0000009704417220 */ /* 0x000fe20000410000 */
[----:B------:R-:W-:Y:S01]  /*17be0*/  @P1 MOV R4, 0x3f317218 ;  /* 0x3f31721800041802 */ /* 0x000fe20000000f00 */
[----:B--2---:R-:W-:Y:S02]  /*17bf0*/  @P0 FMUL.FTZ R3, R3, 0.69314718246459960938 ;  /* 0x3f31721803030820 */ /* 0x004fe40000410000 */
[----:B------:R-:W-:-:S02]  /*17c00*/  @P3 FMUL.FTZ R10, R10, 0.69314718246459960938 ;  /* 0x3f3172180a0a3820 */ /* 0x000fc40000410000 */
[----:B------:R-:W-:Y:S02]  /*17c10*/  @P1 FMUL.FTZ R4, R4, c[0x0][0x2d0] ;  /* 0x0000b40004041a20 */ /* 0x000fe40000410000 */
[----:B------:R-:W-:Y:S02]  /*17c20*/  @P3 FMUL.FTZ R7, R7, c[0x0][0x2d0] ;  /* 0x0000b40007073a20 */ /* 0x000fe40000410000 */
[----:B------:R-:W-:Y:S01]  /*17c30*/  @P1 FFMA.FTZ R24, R4, R70, R8 ;  /* 0x0000004604181223 */ /* 0x000fe20000010008 */
[----:B------:R-:W-:Y:S01]  /*17c40*/  @P0 MOV R4, 0x3f317218 ;  /* 0x3f31721800040802 */ /* 0x000fe20000000f00 */
[----:B------:R-:W-:Y:S02]  /*17c50*/  @P2 FMUL.FTZ R9, R9, 0.69314718246459960938 ;  /* 0x3f31721809092820 */ /* 0x000fe40000410000 */
[----:B------:R-:W-:Y:S02]  /*17c60*/  @P2 FMUL.FTZ R6, R6, c[0x0][0x2d0] ;  /* 0x0000b40006062a20 */ /* 0x000fe40000410000 */
[----:B------:R-:W-:-:S02]  /*17c70*/  @P0 FMUL.FTZ R4, R4, c[0x0][0x2d0] ;  /* 0x0000b40004040a20 */ /* 0x000fc40000410000 */
[----:B------:R-:W-:Y:S02]  /*17c80*/  @P3 FFMA.FTZ R22, R7, R72, R10 ;  /* 0x0000004807163223 */ /* 0x000fe4000001000a */
[----:B------:R-:W-:Y:S01]  /*17c90*/  @P0 FFMA.FTZ R19, R4, R0, R3 ;  /* 0x0000000004130223 */ /* 0x000fe20000010003 */
[----:B------:R-:W-:Y:S01]  /*17ca0*/  PRMT R0, R5, 0x7610, R0 ;  /* 0x0000761005007816 */ /* 0x000fe20000000000 */
[----:B------:R-:W-:Y:S02]  /*17cb0*/  @P2 FFMA.FTZ R23, R6, R71, R9 ;  /* 0x0000004706172223 */ /* 0x000fe40000010009 */
        /* <DEDUP_REMOVED lines=15> */
[----:B------:R-:W-:Y:S02]  /*17db0*/  FMUL.FTZ R31, R2, R147 ;  /* 0x00000093021f7220 */ /* 0x000fe40000410000 */
.L_x_558:
[----:B------:R4:W5:Y:S04]  /*17dc0*/  LDL R6, [R1+0x48] ;  /* 0x0000480001067983 */ /* 0x0009680000100800 */
[----:B------:R-:W1:Y:S01]  /*17dd0*/  S2R R2, SR_TID.X ;  /* 0x0000000000027919 */ /* 0x000e620000002100 */
[----:B------:R-:W-:Y:S01]  /*17de0*/  BSSY B0, `(.L_x_651) ;  /* 0x0000011000007945 */ /* 0x000fe20003800000 */
[----:B-1----:R-:W-:-:S13]  /*17df0*/  LOP3.LUT P0, RZ, R2, 0x7f, RZ, 0xc0, !PT ;  /* 0x0000007f02ff7812 */ /* 0x002fda000780c0ff */
[----:B------:R-:W-:Y:S05]  /*17e00*/  @P0 BRA `(.L_x_652) ;  /* 0x000000e000000947 */ /* 0x000fea0003800000 */
[----:B----4-:R-:W1:Y:S01]  /*17e10*/  S2R R4, SR_LANEID ;  /* 0x0000000000047919 */ /* 0x010e620000000000 */
[----:B------:R-:W-:Y:S01]  /*17e20*/  VOTEU.ANY UR4, UPT, PT ;  /* 0x0000000000047886 */ /* 0x000fe200038e0100 */
[----:B---3--:R-:W-:Y:S01]  /*17e30*/  IMAD.MOV.U32 R5, RZ, RZ, c[0x0][0x564] ;  /* 0x00015900ff057624 */ /* 0x008fe200078e00ff */
[----:B------:R-:W1:Y:S08]  /*17e40*/  FLO.U32 R3, UR4 ;  /* 0x0000000400037d00 */ /* 0x000e7000080e0000 */
[----:B------:R-:W3:Y:S01]  /*17e50*/  POPC R2, UR4 ;  /* 0x0000000400027d09 */ /* 0x000ee20008000000 */
[----:B-1----:R-:W-:Y:S01]  /*17e60*/  ISETP.EQ.U32.AND P0, PT, R3, R4, PT ;  /* 0x000000040300720c */ /* 0x002fe20003f02070 */
[----:B------:R-:W-:-:S12]  /*17e70*/  IMAD.MOV.U32 R4, RZ, RZ, c[0x0][0x560] ;  /* 0x00015800ff047624 */ /* 0x000fd800078e00ff */
[----:B---3--:R1:W3:Y:S04]  /*17e80*/  @P0 ATOMG.E.ADD.STRONG.GPU PT, R2, [R4.64], R2 ;  /* 0x00000002040209a8 */ /* 0x0082e800081ee1c8 */
[----:B-1----:R-:W1:Y:S04]  /*17e90*/  S2R R4, SR_LTMASK ;  /* 0x0000000000047919 */ /* 0x002e680000003900 */
[----:B---3--:R1:W3:Y:S02]  /*17ea0*/  SHFL.IDX PT, R3, R2, R3, 0x1f ;  /* 0x00001f0302037589 */ /* 0x0082e400000e0000 */
[----:B-1----:R-:W-:-:S06]  /*17eb0*/  LOP3.LUT R2, R4, UR4, RZ, 0xc0, !PT ;  /* 0x0000000404027c12 */ /* 0x002fcc000f8ec0ff */
[----:B------:R-:W3:Y:S02]  /*17ec0*/  POPC R2, R2 ;  /* 0x0000000200027309 */ /* 0x000ee40000000000 */
[----:B---3-5:R-:W-:-:S05]  /*17ed0*/  IADD3 R6, R3, c[0x0][0xc], R2 ;  /* 0x0000030003067a10 */ /* 0x028fca0007ffe002 */
[----:B------:R1:W-:Y:S02]  /*17ee0*/  STL [R1+0x48], R6 ;  /* 0x0000480601007387 */ /* 0x0003e40000100800 */
.L_x_652:
[----:B----4-:R-:W-:Y:S05]  /*17ef0*/  BSYNC B0 ;  /* 0x0000000000007941 */ /* 0x010fea0003800000 */
.L_x_651:
[----:B------:R-:W4:Y:S01]  /*17f00*/  LDL.64 R2, [R1+0x38] ;  /* 0x0000380001027983 */ /* 0x000f220000100a00 */
[----:B------:R-:W-:Y:S01]  /*17f10*/  PRMT R0, R0, 0x9910, RZ ;  /* 0x0000991000007816 */ /* 0x000fe200000000ff */
[----:B------:R-:W-:Y:S01]  /*17f20*/  BSSY B1, `(.L_x_653) ;  /* 0x00002cf000017945 */ /* 0x000fe20003800000 */
[----:B-----5:R-:W-:Y:S02]  /*17f30*/  IMAD.MOV.U32 R70, RZ, RZ, R6 ;  /* 0x000000ffff467224 */ /* 0x020fe400078e0006 */
[----:B------:R-:W-:Y:S02]  /*17f40*/  ISETP.NE.AND P0, PT, R0, RZ, PT ;  /* 0x000000ff0000720c */ /* 0x000fe40003f05270 */
[----:B----4-:R-:W-:-:S11]  /*17f50*/  SHF.R.S32.HI R18, RZ, 0x1f, R2 ;  /* 0x0000001fff127819 */ /* 0x010fd60000011402 */
[----:B------:R-:W-:Y:S05]  /*17f60*/  @!P0 BRA `(.L_x_654) ;  /* 0x0000203000008947 */ /* 0x000fea0003800000 */
[----:B--2---:R-:W2:Y:S04]  /*17f70*/  LDL R7, [R1+0x5c] ;  /* 0x00005c0001077983 */ /* 0x004ea80000100800 */
[----:B-1----:R-:W4:Y:S04]  /*17f80*/  LDL R6, [R1+0x6c] ;  /* 0x00006c0001067983 */ /* 0x002f280000100800 */
[----:B---3--:R-:W3:Y:S04]  /*17f90*/  LDL R8, [R1+0x74] ;  /* 0x0000740001087983 */ /* 0x008ee80000100800 */
[----:B------:R-:W3:Y:S01]  /*17fa0*/  LDL R5, [R1+0x70] ;  /* 0x0000700001057983 */ /* 0x000ee20000100800 */
[----:B------:R-:W-:Y:S01]  /*17fb0*/  WARPSYNC 0xffffffff ;  /* 0xffffffff00007948 */ /* 0x000fe20003800000 */
[----:B------:R-:W-:-:S02]  /*17fc0*/  F2FP.PACK_AB R0, R69, R68 ;  /* 0x000000444500723e */ /* 0x000fc400000000ff */
[----:B------:R-:W-:Y:S01]  /*17fd0*/  BAR.SYNC.DEFER_BLOCKING 0x1, 0x80 ;  /* 0x0042000000007b1d */ /* 0x000fe20000010000 */
[----:B------:R-:W-:Y:S02]  /*17fe0*/  F2FP.PACK_AB R3, R85, R84 ;  /* 0x000000545503723e */ /* 0x000fe400000000ff */
[----:B------:R-:W-:-:S03]  /*17ff0*/  F2FP.PACK_AB R2, R75, R74 ;  /* 0x0000004a4b02723e */ /* 0x000fc600000000ff */
[----:B------:R-:W3:Y:S01]  /*18000*/  LDL R9, [R1+0x60] ;  /* 0x0000600001097983 */ /* 0x000ee20000100800 */
[----:B------:R-:W-:-:S03]  /*18010*/  F2FP.PACK_AB R4, R61, R60 ;  /* 0x0000003c3d04723e */ /* 0x000fc600000000ff */
[----:B------:R-:W3:Y:S04]  /*18020*/  LDL R12, [R1+0x7c] ;  /* 0x00007c00010c7983 */ /* 0x000ee80000100800 */
[----:B------:R-:W3:Y:S04]  /*18030*/  LDL R10, [R1+0x80] ;  /* 0x00008000010a7983 */ /* 0x000ee80000100800 */
[----:B--2---:R1:W-:Y:S04]  /*18040*/  STS [R7], R0 ;  /* 0x0000000007007388 */ /* 0x0043e80000000800 */
[----:B------:R2:W-:Y:S04]  /*18050*/  STS [R7+0x400], R3 ;  /* 0x0004000307007388 */ /* 0x0005e80000000800 */
[----:B----4-:R4:W-:Y:S01]  /*18060*/  STS [R6], R2 ;  /* 0x0000000206007388 */ /* 0x0109e20000000800 */
[----:B-1----:R-:W-:-:S02]  /*18070*/  F2FP.PACK_AB R0, R87, R86 ;  /* 0x000000565700723e */ /* 0x002fc400000000ff */
[----:B--2---:R-:W-:-:S03]  /*18080*/  F2FP.PACK_AB R3, R49, R48 ;  /* 0x000000303103723e */ /* 0x004fc600000000ff */
[----:B------:R1:W-:Y:S01]  /*18090*/  STS [R6+0x400], R0 ;  /* 0x0004000006007388 */ /* 0x0003e20000000800 */
[----:B----4-:R-:W-:-:S03]  /*180a0*/  F2FP.PACK_AB R2, R35, R34 ;  /* 0x000000222302723e */ /* 0x010fc600000000ff */
[----:B------:R-:W-:Y:S04]  /*180b0*/  STS [R7+0x2000], R3 ;  /* 0x0020000307007388 */ /* 0x000fe80000000800 */
[----:B------:R2:W-:Y:S01]  /*180c0*/  STS [R7+0x2400], R2 ;  /* 0x0024000207007388 */ /* 0x0005e20000000800 */
[----:B-1----:R-:W-:-:S03]  /*180d0*/  F2FP.PACK_AB R0, R39, R38 ;  /* 0x000000262700723e */ /* 0x002fc600000000ff */
[----:B--2---:R-:W2:Y:S01]  /*180e0*/  LDL R7, [R1+0x68] ;  /* 0x0000680001077983 */ /* 0x004ea20000100800 */
[----:B------:R-:W-:Y:S02]  /*180f0*/  F2FP.PACK_AB R3, R77, R76 ;  /* 0x0000004c4d03723e */ /* 0x000fe400000000ff */
[----:B------:R-:W-:Y:S01]  /*18100*/  F2FP.PACK_AB R2, R89, R88 ;  /* 0x000000585902723e */ /* 0x000fe200000000ff */
[----:B------:R-:W-:Y:S04]  /*18110*/  STS [R6+0x2000], R0 ;  /* 0x0020000006007388 */ /* 0x000fe80000000800 */
[----:B------:R1:W-:Y:S04]  /*18120*/  STS [R6+0x2400], R4 ;  /* 0x0024000406007388 */ /* 0x0003e80000000800 */
[----:B-1----:R-:W4:Y:S01]  /*18130*/  LDL R6, [R1+0x64] ;  /* 0x0000640001067983 */ /* 0x002f220000100800 */
[----:B------:R-:W-:-:S02]  /*18140*/  F2FP.PACK_AB R0, R79, R78 ;  /* 0x0000004e4f00723e */ /* 0x000fc400000000ff */
[----:B------:R-:W-:Y:S01]  /*18150*/  F2FP.PACK_AB R4, R41, R40 ;  /* 0x000000282904723e */ /* 0x000fe200000000ff */
[----:B---3--:R1:W-:Y:S04]  /*18160*/  STS [R8], R3 ;  /* 0x0000000308007388 */ /* 0x0083e80000000800 */
[----:B------:R3:W-:Y:S04]  /*18170*/  STS [R8+0x400], R2 ;  /* 0x0004000208007388 */ /* 0x0007e80000000800 */
[----:B------:R3:W-:Y:S01]  /*18180*/  STS [R5], R0 ;  /* 0x0000000005007388 */ /* 0x0007e20000000800 */
[----:B-1----:R-:W-:-:S02]  /*18190*/  F2FP.PACK_AB R3, R91, R90 ;  /* 0x0000005a5b03723e */ /* 0x002fc400000000ff */
[----:B---3--:R-:W-:-:S03]  /*181a0*/  F2FP.PACK_AB R2, R43, R42 ;  /* 0x0000002a2b02723e */ /* 0x008fc600000000ff */
[----:B------:R1:W-:Y:S01]  /*181b0*/  STS [R5+0x400], R3 ;  /* 0x0004000305007388 */ /* 0x0003e20000000800 */
[----:B------:R-:W-:-:S03]  /*181c0*/  F2FP.PACK_AB R0, R59, R58 ;  /* 0x0000003a3b00723e */ /* 0x000fc600000000ff */
[----:B------:R-:W-:Y:S04]  /*181d0*/  STS [R8+0x2000], R4 ;  /* 0x0020000408007388 */ /* 0x000fe80000000800 */
[----:B------:R3:W-:Y:S01]  /*181e0*/  STS [R8+0x2400], R0 ;  /* 0x0024000008007388 */ /* 0x0007e20000000800 */
[----:B-1----:R-:W-:-:S03]  /*181f0*/  F2FP.PACK_AB R3, R57, R56 ;  /* 0x000000383903723e */ /* 0x002fc600000000ff */
[----:B---3--:R-:W3:Y:S01]  /*18200*/  LDL R8, [R1+0x54] ;  /* 0x0000540001087983 */ /* 0x008ee20000100800 */
[----:B------:R-:W-:-:S03]  /*18210*/  F2FP.PACK_AB R0, R67, R66 ;  /* 0x000000424300723e */ /* 0x000fc600000000ff */
[----:B------:R1:W-:Y:S04]  /*18220*/  STS [R5+0x2000], R2 ;  /* 0x0020000205007388 */ /* 0x0003e80000000800 */
[----:B------:R1:W-:Y:S04]  /*18230*/  STS [R5+0x2400], R3 ;  /* 0x0024000305007388 */ /* 0x0003e80000000800 */
[----:B------:R1:W-:Y:S01]  /*18240*/  STS [R9], R0 ;  /* 0x0000000009007388 */ /* 0x0003e20000000800 */
[----:B------:R-:W-:Y:S02]  /*18250*/  F2FP.PACK_AB R4, R53, R52 ;  /* 0x000000343504723e */ /* 0x000fe400000000ff */
[----:B-1----:R-:W-:-:S02]  /*18260*/  F2FP.PACK_AB R2, R105, R104 ;  /* 0x000000686902723e */ /* 0x002fc400000000ff */
[----:B------:R-:W-:-:S03]  /*18270*/  F2FP.PACK_AB R3, R101, R100 ;  /* 0x000000646503723e */ /* 0x000fc600000000ff */
[----:B------:R1:W-:Y:S01]  /*18280*/  STS [R9+0x400], R2 ;  /* 0x0004000209007388 */ /* 0x0003e20000000800 */
[----:B------:R-:W-:Y:S02]  /*18290*/  F2FP.PACK_AB R0, R103, R102 ;  /* 0x000000666700723e */ /* 0x000fe400000000ff */
[----:B------:R-:W-:Y:S02]  /*182a0*/  F2FP.PACK_AB R5, R51, R50 ;  /* 0x000000323305723e */ /* 0x000fe400000000ff */
[----:B-1----:R-:W-:Y:S02]  /*182b0*/  F2FP.PACK_AB R2, R55, R54 ;  /* 0x000000363702723e */ /* 0x002fe400000000ff */
[----:B------:R-:W-:Y:S02]  /*182c0*/  ISETP.NE.U32.AND P0, PT, RZ, c[0x0][0x508], PT ;  /* 0x00014200ff007a0c */ /* 0x000fe40003f05070 */
[----:B------:R-:W-:Y:S02]  /*182d0*/  ISETP.NE.U32.AND P2, PT, RZ, c[0x0][0x500], PT ;  /* 0x00014000ff007a0c */ /* 0x000fe40003f45070 */
[----:B------:R-:W-:-:S02]  /*182e0*/  ISETP.NE.AND.EX P1, PT, RZ, c[0x0][0x50c], PT, P0 ;  /* 0x00014300ff007a0c */ /* 0x000fc40003f25300 */
[----:B------:R-:W-:Y:S01]  /*182f0*/  ISETP.NE.AND.EX P2, PT, RZ, c[0x0][0x504], PT, P2 ;  /* 0x00014100ff007a0c */ /* 0x000fe20003f45320 */
[----:B------:R-:W-:Y:S01]  /*18300*/  IMAD.MOV.U32 R11, RZ, RZ, c[0x0][0x388] ;  /* 0x0000e200ff0b7624 */ /* 0x000fe200078e00ff */
[----:B--2---:R1:W-:Y:S04]  /*18310*/  STS [R7], R3 ;  /* 0x0000000307007388 */ /* 0x0043e80000000800 */
[----:B------:R2:W-:Y:S04]  /*18320*/  STS [R7+0x400], R0 ;  /* 0x0004000007007388 */ /* 0x0005e80000000800 */
[----:B------:R4:W-:Y:S04]  /*18330*/  STS [R9+0x2000], R2 ;  /* 0x0020000209007388 */ /* 0x0009e80000000800 */
[----:B------:R4:W-:Y:S04]  /*18340*/  STS [R9+0x2400], R4 ;  /* 0x0024000409007388 */ /* 0x0009e80000000800 */
[----:B------:R-:W-:Y:S01]  /*18350*/  STS [R7+0x2000], R5 ;  /* 0x0020000507007388 */ /* 0x000fe20000000800 */
[----:B-1----:R-:W-:-:S02]  /*18360*/  F2FP.PACK_AB R3, R47, R46 ;  /* 0x0000002e2f03723e */ /* 0x002fc400000000ff */
[----:B--2---:R-:W-:Y:S02]  /*18370*/  F2FP.PACK_AB R0, R83, R82 ;  /* 0x000000525300723e */ /* 0x004fe400000000ff */
[----:B----4-:R-:W-:Y:S01]  /*18380*/  F2FP.PACK_AB R2, R81, R80 ;  /* 0x000000505102723e */ /* 0x010fe200000000ff */
[----:B------:R-:W-:Y:S04]  /*18390*/  STS [R7+0x2400], R3 ;  /* 0x0024000307007388 */ /* 0x000fe80000000800 */
[----:B------:R1:W-:Y:S04]  /*183a0*/  STS [R6], R2 ;  /* 0x0000000206007388 */ /* 0x0003e80000000800 */
[----:B------:R2:W-:Y:S01]  /*183b0*/  STS [R6+0x400], R0 ;  /* 0x0004000006007388 */ /* 0x0005e20000000800 */
[----:B------:R-:W-:-:S03]  /*183c0*/  F2FP.PACK_AB R4, R45, R44 ;  /* 0x0000002c2d04723e */ /* 0x000fc600000000ff */
[----:B------:R-:W4:Y:S01]  /*183d0*/  LDL.LU R9, [R1+0x4c] ;  /* 0x00004c0001097983 */ /* 0x000f220000300800 */
[----:B-1----:R-:W-:Y:S02]  /*183e0*/  F2FP.PACK_AB R2, R63, R62 ;  /* 0x0000003e3f02723e */ /* 0x002fe400000000ff */
[----:B--2---:R-:W-:-:S03]  /*183f0*/  F2FP.PACK_AB R0, R65, R64 ;  /* 0x000000404100723e */ /* 0x004fc600000000ff */
[----:B------:R1:W-:Y:S01]  /*18400*/  STS [R12], R2 ;  /* 0x000000020c007388 */ /* 0x0003e20000000800 */
[----:B------:R-:W-:-:S03]  /*18410*/  F2FP.PACK_AB R3, R37, R36 ;  /* 0x000000242503723e */ /* 0x000fc600000000ff */
[----:B------:R2:W-:Y:S04]  /*18420*/  STS [R10+0x400], R0 ;  /* 0x000400000a007388 */ /* 0x0005e80000000800 */
[----:B------:R3:W-:Y:S04]  /*18430*/  STS [R6+0x2000], R4 ;  /* 0x0020000406007388 */ /* 0x0007e80000000800 */
[----:B------:R3:W-:Y:S01]  /*18440*/  STS [R6+0x2400], R3 ;  /* 0x0024000306007388 */ /* 0x0007e20000000800 */
[----:B-1----:R-:W-:Y:S02]  /*18450*/  F2FP.PACK_AB R2, R33, R32 ;  /* 0x000000202102723e */ /* 0x002fe400000000ff */
[----:B--2---:R-:W-:-:S03]  /*18460*/  F2FP.PACK_AB R0, R31, R30 ;  /* 0x0000001e1f00723e */ /* 0x004fc600000000ff */
[----:B------:R1:W-:Y:S04]  /*18470*/  STS [R12+0x2000], R2 ;  /* 0x002000020c007388 */ /* 0x0003e80000000800 */
[----:B------:R2:W-:Y:S01]  /*18480*/  STS [R10+0x2400], R0 ;  /* 0x002400000a007388 */ /* 0x0005e20000000800 */
[----:B---3--:R-:W-:Y:S02]  /*18490*/  IMAD.MOV.U32 R4, RZ, RZ, 0x4 ;  /* 0x00000004ff047424 */ /* 0x008fe400078e00ff */
[----:B------:R-:W-:Y:S02]  /*184a0*/  IMAD.MOV.U32 R3, RZ, RZ, RZ ;  /* 0x000000ffff037224 */ /* 0x000fe400078e00ff */
[CC--:B------:R-:W-:Y:S01]  /*184b0*/  @P1 IMAD.WIDE R6, R8.reuse, R4.reuse, c[0x0][0x508] ;  /* 0x0001420008061625 */ /* 0x0c0fe200078e0204 */
[----:B------:R-:W-:Y:S03]  /*184c0*/  BAR.SYNC.DEFER_BLOCKING 0x1, 0x80 ;  /* 0x0042000000007b1d */ /* 0x000fe60000010000 */
[----:B------:R-:W-:-:S03]  /*184d0*/  IMAD.WIDE R4, R8, R4, c[0x0][0x500] ;  /* 0x0001400008047625 */ /* 0x000fc600078e0204 */
[----:B------:R2:W5:Y:S04]  /*184e0*/  @P1 LDG.E R11, [R6.64] ;  /* 0x00000008060b1981 */ /* 0x000568000c1e1900 */
[----:B------:R2:W5:Y:S01]  /*184f0*/  @P2 LDG.E R3, [R4.64] ;  /* 0x0000000804032981 */ /* 0x000562000c1e1900 */
[----:B----4-:R-:W-:-:S04]  /*18500*/  ISETP.NE.AND P0, PT, R9, RZ, PT ;  /* 0x000000ff0900720c */ /* 0x010fc80003f05270 */
[----:B-1----:R-:W-:Y:S01]  /*18510*/  SEL R2, R9, c[0x0][0x3d4], P0 ;  /* 0x0000f50009027a07 */ /* 0x002fe20000000000 */
[----:B------:R-:W-:Y:S05]  /*18520*/  @P1 BRA `(.L_x_655) ;  /* 0x0000004000001947 */ /* 0x000fea0003800000 */
[----:B--2---:R-:W-:Y:S05]  /*18530*/  @!P2 BRA `(.L_x_655) ;  /* 0x000000300000a947 */ /* 0x004fea0003800000 */
[----:B------:R1:W2:Y:S04]  /*18540*/  LDG.E R0, [R4.64] ;  /* 0x0000000804007981 */ /* 0x0002a8000c1e1900 */
[----:B-1----:R-:W2:Y:S02]  /*18550*/  LDG.E R4, [R4.64+0x4] ;  /* 0x0000040804047981 */ /* 0x002ea4000c1e1900 */
[----:B--2--5:R-:W-:Y:S02]  /*18560*/  IADD3 R11, -R0, R4, RZ ;  /* 0x00000004000b7210 */ /* 0x024fe40007ffe1ff */
.L_x_655:
[----:B--2---:R-:W2:Y:S04]  /*18570*/  LDL R4, [R1+0x44] ;  /* 0x0000440001047983 */ /* 0x004ea80000100800 */
        /* <DEDUP_REMOVED lines=15> */
[----:B------:R-:W-:Y:S02]  /*18670*/  SHF.R.S32.HI R0, RZ, 0x1f, R8 ;  /* 0x0000001fff007819 */ /* 0x000fe40000011408 */
[----:B------:R-:W-:Y:S02]  /*18680*/  SEL R2, R8, RZ, !P0 ;  /* 0x000000ff08027207 */ /* 0x000fe40004000000 */
[----:B------:R-:W-:Y:S01]  /*18690*/  SEL R5, R0, RZ, !P0 ;  /* 0x000000ff00057207 */ /* 0x000fe20004000000 */
[----:B------:R-:W1:Y:S02]  /*186a0*/  S2R R28, SR_TID.X ;  /* 0x00000000001c7919 */ /* 0x000e640000002100 */
[----:B-1----:R-:W-:-:S04]  /*186b0*/  IMAD R0, R7, R2, RZ ;  /* 0x0000000207007224 */ /* 0x002fc800078e02ff */
[C---:B------:R-:W-:Y:S02]  /*186c0*/  IMAD R10, R6.reuse, R5, R0 ;  /* 0x00000005060a7224 */ /* 0x040fe400078e0200 */
[----:B------:R-:W-:Y:S01]  /*186d0*/  IMAD.WIDE.U32 R6, R6, R2, RZ ;  /* 0x0000000206067225 */ /* 0x000fe200078e00ff */
[----:B------:R-:W-:-:S04]  /*186e0*/  SHF.R.S32.HI R26, RZ, 0x1f, R28 ;  /* 0x0000001fff1a7819 */ /* 0x000fc8000001141c */
[----:B------:R-:W-:-:S04]  /*186f0*/  LEA.HI R26, R26, R28, RZ, 0x5 ;  /* 0x0000001c1a1a7211 */ /* 0x000fc800078f28ff */
[----:B------:R-:W-:-:S05]  /*18700*/  LOP3.LUT R26, R26, 0xffffffe0, RZ, 0xc0, !PT ;  /* 0xffffffe01a1a7812 */ /* 0x000fca00078ec0ff */
[----:B------:R-:W-:Y:S01]  /*18710*/  IMAD.IADD R26, R28, 0x1, -R26 ;  /* 0x000000011c1a7824 */ /* 0x000fe200078e0a1a */
[----:B------:R-:W-:-:S04]  /*18720*/  LOP3.LUT R204, R204, 0xfffffffd, RZ, 0xc0, !PT ;  /* 0xfffffffdcccc7812 */ /* 0x000fc800078ec0ff */
[----:B------:R-:W-:Y:S01]  /*18730*/  LOP3.LUT R204, R204, 0xfffffffe, RZ, 0xc0, !PT ;  /* 0xfffffffecccc7812 */ /* 0x000fe200078ec0ff */
[----:B--2---:R-:W-:-:S04]  /*18740*/  IMAD.IADD R4, R4, 0x1, R71 ;  /* 0x0000000104047824 */ /* 0x004fc800078e0247 */
[----:B------:R-:W-:-:S04]  /*18750*/  @P5 IMAD.HI.U32 R5, R4, c[0x0][0x4ec], RZ ;  /* 0x00013b0004055a27 */ /* 0x000fc800078e00ff */
[----:B---3--:R-:W-:-:S04]  /*18760*/  IMAD.WIDE.U32 R8, R12, R25, RZ ;  /* 0x000000190c087225 */ /* 0x008fc800078e00ff */
        /* <DEDUP_REMOVED lines=34> */
[----:B------:R3:W-:Y:S01]  /*18990*/  SHFL.IDX PT, R7, R5, 0x3, 0x1c1f ;  /* 0x007c1f0005077f89 */ /* 0x0007e200000e0000 */
[----:B------:R-:W-:-:S03]  /*189a0*/  LOP3.LUT P0, RZ, R26, 0x3, RZ, 0xc0, !PT ;  /* 0x000000031aff7812 */ /* 0x000fc6000780c0ff */
[----:B------:R-:W4:Y:S04]  /*189b0*/  SHFL.IDX PT, R8, R6, 0x2, 0x1c1f ;  /* 0x005c1f0006087f89 */ /* 0x000f2800000e0000 */
[----:B------:R-:W1:Y:S01]  /*189c0*/  SHFL.IDX PT, R6, R6, 0x3, 0x1c1f ;  /* 0x007c1f0006067f89 */ /* 0x000e6200000e0000 */
[----:B---3--:R-:W-:-:S05]  /*189d0*/  IMAD.IADD R5, R27, 0x1, R71 ;  /* 0x000000011b057824 */ /* 0x008fca00078e0247 */
[C---:B------:R-:W-:Y:S02]  /*189e0*/  IADD3 R17, R5.reuse, 0x8, RZ ;  /* 0x0000000805117810 */ /* 0x040fe40007ffe0ff */
[CC--:B------:R-:W-:Y:S02]  /*189f0*/  ISETP.GE.OR P4, PT, R5.reuse, R0.reuse, P0 ;  /* 0x000000000500720c */ /* 0x0c0fe40000786670 */
[----:B------:R-:W-:Y:S02]  /*18a00*/  IADD3 R16, R5, 0x40, RZ ;  /* 0x0000004005107810 */ /* 0x000fe40007ffe0ff */
[-C--:B------:R-:W-:Y:S02]  /*18a10*/  ISETP.GE.OR P3, PT, R17, R0.reuse, P0 ;  /* 0x000000001100720c */ /* 0x080fe40000766670 */
[----:B------:R-:W-:Y:S02]  /*18a20*/  ISETP.GE.OR P1, PT, R16, R0, P0 ;  /* 0x000000001000720c */ /* 0x000fe40000726670 */
[----:B------:R-:W-:-:S05]  /*18a30*/  IADD3 R15, R5, 0x48, RZ ;  /* 0x00000048050f7810 */ /* 0x000fca0007ffe0ff */
[----:B-1----:R1:W-:Y:S04]  /*18a40*/  @!P4 ST.E [R12.64], R22 ;  /* 0x000000160c00c985 */ /* 0x0023e8000c101908 */
[----:B--2---:R1:W-:Y:S01]  /*18a50*/  @!P3 ST.E [R10.64], R23 ;  /* 0x000000170a00b985 */ /* 0x0043e2000c101908 */
[-C--:B------:R-:W-:Y:S02]  /*18a60*/  ISETP.GE.AND P3, PT, R16, R0.reuse, PT ;  /* 0x000000001000720c */ /* 0x080fe40003f66270 */
[CC--:B------:R-:W-:Y:S01]  /*18a70*/  ISETP.GE.OR P0, PT, R15.reuse, R0.reuse, P0 ;  /* 0x000000000f00720c */ /* 0x0c0fe20000706670 */
[----:B----4-:R1:W-:Y:S01]  /*18a80*/  @!P1 ST.E [R8.64], R24 ;  /* 0x0000001808009985 */ /* 0x0103e2000c101908 */
[-C--:B------:R-:W-:Y:S02]  /*18a90*/  ISETP.GE.AND P1, PT, R15, R0.reuse, PT ;  /* 0x000000000f00720c */ /* 0x080fe40003f26270 */
[----:B------:R-:W-:-:S07]  /*18aa0*/  ISETP.GE.AND P6, PT, R17, R0, PT ;  /* 0x000000001100720c */ /* 0x000fce0003fc6270 */
[----:B------:R-:W-:Y:S02]  /*18ab0*/  @P3 LOP3.LUT R204, R204, 0x1, RZ, 0xfc, !PT ;  /* 0x00000001cccc3812 */ /* 0x000fe400078efcff */
[----:B------:R1:W-:Y:S01]  /*18ac0*/  @!P0 ST.E [R6.64], R19 ;  /* 0x0000001306008985 */ /* 0x0003e2000c101908 */
[----:B------:R-:W-:Y:S02]  /*18ad0*/  ISETP.GE.AND P0, PT, R5, R0, PT ;  /* 0x000000000500720c */ /* 0x000fe40003f06270 */
[----:B------:R-:W-:Y:S01]  /*18ae0*/  @P1 LOP3.LUT R204, R204, 0x2, RZ, 0xfc, !PT ;  /* 0x00000002cccc1812 */ /* 0x000fe200078efcff */
        /* <DEDUP_REMOVED lines=18> */
[----:B------:R-:W5:Y:S02]  /*18c10*/  S2R R10, SR_TID.X ;  /* 0x00000000000a7919 */ /* 0x000f640000002100 */
[----:B-----5:R-:W-:-:S04]  /*18c20*/  SHF.R.S32.HI R9, RZ, 0x1f, R10 ;  /* 0x0000001fff097819 */ /* 0x020fc8000001140a */
[----:B------:R-:W-:-:S04]  /*18c30*/  LEA.HI R9, R9, R10, RZ, 0x3 ;  /* 0x0000000a09097211 */ /* 0x000fc800078f18ff */
[----:B------:R-:W-:Y:S02]  /*18c40*/  SHF.R.S32.HI R9, RZ, 0x3, R9 ;  /* 0x00000003ff097819 */ /* 0x000fe40000011409 */
[----:B--2---:R-:W-:Y:S02]  /*18c50*/  IADD3 R6, R26, R71, RZ ;  /* 0x000000471a067210 */ /* 0x004fe40007ffe0ff */
[----:B------:R2:W1:Y:S02]  /*18c60*/  LDS.128 R24, [R207+0x1080] ;  /* 0x00108000cf187984 */ /* 0x0004640000000c00 */
        /* <DEDUP_REMOVED lines=17> */
[----:B------:R-:W-:Y:S02]  /*18d80*/  IADD3 R4, R9, R71, RZ ;  /* 0x0000004709047210 */ /* 0x000fe40007ffe0ff */
[----:B------:R-:W-:-:S04]  /*18d90*/  IADD3 R3, R3, R6, RZ ;  /* 0x0000000603037210 */ /* 0x000fc80007ffe0ff */
[----:B------:R-:W-:Y:S01]  /*18da0*/  LEA.HI.X R6, R2, c[0x0][0x384], R3, 0x1, P0 ;  /* 0x0000e10002067a11 */ /* 0x000fe200000f0c03 */
[----:B------:R-:W-:Y:S05]  /*18db0*/  BRA.DIV ~URZ, `(.L_x_657) ;  /* 0x00003cc27f007947 */ /* 0x000fea000b800000 */
[----:B-1234-:R1:W2:Y:S02]  /*18dc0*/  SHFL.IDX PT, R8, R6, RZ, 0x181f ;  /* 0x00181fff06087589 */ /* 0x01e2a400000e0000 */
.L_x_737:
[----:B------:R-:W-:Y:S05]  /*18dd0*/  BRA.DIV ~URZ, `(.L_x_658) ;  /* 0x00003d127f007947 */ /* 0x000fea000b800000 */
[----:B------:R3:W4:Y:S02]  /*18de0*/  SHFL.IDX PT, R2, R7, RZ, 0x181f ;  /* 0x00181fff07027589 */ /* 0x00072400000e0000 */
.L_x_738:
        /* <DEDUP_REMOVED lines=9> */
.L_x_739:
        /* <DEDUP_REMOVED lines=8> */
.L_x_740:
[----:B------:R-:W-:Y:S05]  /*18f00*/  BRA.DIV ~URZ, `(.L_x_661) ;  /* 0x00003d927f007947 */ /* 0x000fea000b800000 */
[----:B-1----:R1:W2:Y:S02]  /*18f10*/  SHFL.IDX PT, R2, R7, 0x2, 0x181f ;  /* 0x00581f0007027f89 */ /* 0x0022a400000e0000 */
.L_x_741:
        /* <DEDUP_REMOVED lines=9> */
.L_x_742:
        /* <DEDUP_REMOVED lines=8> */
.L_x_743:
[----:B------:R-:W-:Y:S05]  /*19030*/  BRA.DIV ~URZ, `(.L_x_664) ;  /* 0x00003e127f007947 */ /* 0x000fea000b800000 */
[----:B--2---:R2:W1:Y:S02]  /*19040*/  SHFL.IDX PT, R2, R7, 0x4, 0x181f ;  /* 0x00981f0007027f89 */ /* 0x00446400000e0000 */
.L_x_744:
        /* <DEDUP_REMOVED lines=9> */
.L_x_745:
        /* <DEDUP_REMOVED lines=8> */
.L_x_746:
[----:B------:R-:W-:Y:S05]  /*19160*/  BRA.DIV ~URZ, `(.L_x_667) ;  /* 0x00003e927f007947 */ /* 0x000fea000b800000 */
[----:B--2---:R2:W3:Y:S02]  /*19170*/  SHFL.IDX PT, R2, R7, 0x6, 0x181f ;  /* 0x00d81f0007027f89 */ /* 0x0044e400000e0000 */
.L_x_747:
        /* <DEDUP_REMOVED lines=9> */
.L_x_748:
        /* <DEDUP_REMOVED lines=8> */
.L_x_656:
        /* <DEDUP_REMOVED lines=34> */
.L_x_749:
[----:B------:R-:W-:Y:S05]  /*194b0*/  BRA.DIV ~URZ, `(.L_x_671) ;  /* 0x00003cf27f007947 */ /* 0x000fea000b800000 */
[----:B------:R3:W4:Y:S02]  /*194c0*/  SHFL.IDX PT, R2, R21, RZ, 0x1c1f ;  /* 0x001c1fff15027589 */ /* 0x00072400000e0000 */
.L_x_750:
[----:B------:R-:W5:Y:S01]  /*194d0*/  LDL R3, [R1] ;  /* 0x0000000001037983 */ /* 0x000f620000100800 */
        /* <DEDUP_REMOVED lines=14> */
[----:B------:R-:W-:Y:S02]  /*195c0*/  SHF.R.S32.HI R28, RZ, 0x1f, R0 ;  /* 0x0000001fff1c7819 */ /* 0x000fe40000011400 */
[----:B------:R-:W-:Y:S01]  /*195d0*/  SHF.R.S32.HI R22, RZ, 0x1f, R11 ;  /* 0x0000001fff167819 */ /* 0x000fe2000001140b */
[----:B------:R-:W-:Y:S05]  /*195e0*/  @P0 BRA `(.L_x_673) ;  /* 0x0000020000000947 */ /* 0x000fea0003800000 */
[----:B------:R-:W-:Y:S02]  /*195f0*/  ISETP.GE.AND P1, PT, R3, c[0x0][0x3c8], PT ;  /* 0x0000f20003007a0c */ /* 0x000fe40003f26270 */
[----:B------:R-:W-:Y:S02]  /*19600*/  ISETP.GE.AND P2, PT, R11, c[0x0][0x3c8], PT ;  /* 0x0000f2000b007a0c */ /* 0x000fe40003f46270 */
[----:B------:R-:W-:-:S02]  /*19610*/  ISETP.GE.AND P3, PT, R10, c[0x0][0x3c8], PT ;  /* 0x0000f2000a007a0c */ /* 0x000fc40003f66270 */
[----:B------:R-:W-:-:S07]  /*19620*/  ISETP.GE.AND P4, PT, R6, c[0x0][0x3c8], PT ;  /* 0x0000f20006007a0c */ /* 0x000fce0003f86270 */
[----:B----4-:R-:W-:-:S04]  /*19630*/  @!P1 LEA R14, P0, R3, R2, 0x2 ;  /* 0x00000002030e9211 */ /* 0x010fc800078010ff */
[----:B--2---:R-:W-:Y:S02]  /*19640*/  @!P1 LEA.HI.X R15, R3, R12, R20, 0x2, P0 ;  /* 0x0000000c030f9211 */ /* 0x004fe400000f1414 */
[----:B------:R-:W-:-:S03]  /*19650*/  @!P2 LEA R16, P0, R11, R2, 0x2 ;  /* 0x000000020b10a211 */ /* 0x000fc600078010ff */
[----:B------:R2:W-:Y:S01]  /*19660*/  @!P1 ST.E.64 [R14.64], R68 ;  /* 0x000000440e009985 */ /* 0x0005e2000c101b08 */
[----:B------:R-:W-:Y:S02]  /*19670*/  ISETP.GE.AND P1, PT, R8, c[0x0][0x3c8], PT ;  /* 0x0000f20008007a0c */ /* 0x000fe40003f26270 */
[----:B------:R-:W-:-:S05]  /*19680*/  @!P2 LEA.HI.X R17, R11, R12, R22, 0x2, P0 ;  /* 0x0000000c0b11a211 */ /* 0x000fca00000f1416 */
[----:B------:R4:W-:Y:S01]  /*19690*/  @!P2 ST.E.64 [R16.64], R74 ;  /* 0x0000004a1000a985 */ /* 0x0009e2000c101b08 */
[----:B------:R-:W-:Y:S02]  /*196a0*/  ISETP.GE.AND P2, PT, R7, c[0x0][0x3c8], PT ;  /* 0x0000f20007007a0c */ /* 0x000fe40003f46270 */
[----:B--2---:R-:W-:-:S04]  /*196b0*/  @!P3 LEA R14, P0, R10, R2, 0x2 ;  /* 0x000000020a0eb211 */ /* 0x004fc800078010ff */
[----:B------:R-:W-:Y:S02]  /*196c0*/  @!P3 LEA.HI.X R15, R10, R12, R24, 0x2, P0 ;  /* 0x0000000c0a0fb211 */ /* 0x000fe400000f1418 */
[----:B----4-:R-:W-:-:S03]  /*196d0*/  @!P1 LEA R16, P0, R8, R2, 0x2 ;  /* 0x0000000208109211 */ /* 0x010fc600078010ff */
        /* <DEDUP_REMOVED lines=13> */
[----:B------:R-:W-:-:S03]  /*197b0*/  @!P1 LEA R2, P0, R0, R2, 0x2 ;  /* 0x0000000200029211 */ /* 0x000fc600078010ff */
[----:B------:R4:W-:Y:S01]  /*197c0*/  @!P3 ST.E.64 [R14.64], R80 ;  /* 0x000000500e00b985 */ /* 0x0009e2000c101b08 */
[----:B------:R-:W-:-:S05]  /*197d0*/  @!P1 LEA.HI.X R3, R0, R12, R28, 0x2, P0 ;  /* 0x0000000c00039211 */ /* 0x000fca00000f141c */
[----:B------:R4:W-:Y:S04]  /*197e0*/  @!P1 ST.E.64 [R2.64], R62 ;  /* 0x0000003e02009985 */ /* 0x0009e8000c101b08 */
.L_x_673:
[----:B------:R-:W-:Y:S05]  /*197f0*/  BSYNC B0 ;  /* 0x0000000000007941 */ /* 0x000fea0003800000 */
.L_x_672:
[----:B------:R-:W-:Y:S05]  /*19800*/  BRA.DIV ~URZ, `(.L_x_674) ;  /* 0x00003a127f007947 */ /* 0x000fea000b800000 */
[----:B--2---:R2:W1:Y:S04]  /*19810*/  SHFL.IDX PT, R12, R13, 0x1, 0x1c1f ;  /* 0x003c1f000d0c7f89 */ /* 0x00446800000e0000 */
[----:B----4-:R2:W4:Y:S02]  /*19820*/  SHFL.IDX PT, R2, R21, 0x1, 0x1c1f ;  /* 0x003c1f0015027f89 */ /* 0x01052400000e0000 */
.L_x_751:
[----:B------:R-:W-:Y:S01]  /*19830*/  BSSY B0, `(.L_x_675) ;  /* 0x0000023000007945 */ /* 0x000fe20003800000 */
[----:B------:R-:W-:Y:S05]  /*19840*/  @P6 BRA `(.L_x_676) ;  /* 0x0000021000006947 */ /* 0x000fea0003800000 */
[----:B------:R-:W5:Y:S01]  /*19850*/  LDL R3, [R1] ;  /* 0x0000000001037983 */ /* 0x000f620000100800 */
[----:B------:R-:W-:Y:S02]  /*19860*/  ISETP.GE.AND P0, PT, R11, c[0x0][0x3c8], PT ;  /* 0x0000f2000b007a0c */ /* 0x000fe40003f06270 */
[----:B------:R-:W-:Y:S02]  /*19870*/  ISETP.GE.AND P2, PT, R10, c[0x0][0x3c8], PT ;  /* 0x0000f2000a007a0c */ /* 0x000fe40003f46270 */
[----:B------:R-:W-:-:S02]  /*19880*/  ISETP.GE.AND P4, PT, R8, c[0x0][0x3c8], PT ;  /* 0x0000f20008007a0c */ /* 0x000fc40003f86270 */
[----:B------:R-:W-:Y:S02]  /*19890*/  ISETP.GE.AND P5, PT, R7, c[0x0][0x3c8], PT ;  /* 0x0000f20007007a0c */ /* 0x000fe40003fa6270 */
[----:B-----5:R-:W-:-:S13]  /*198a0*/  ISETP.GE.AND P1, PT, R3, c[0x0][0x3c8], PT ;  /* 0x0000f20003007a0c */ /* 0x020fda0003f26270 */
[----:B----4-:R-:W-:-:S04]  /*198b0*/  @!P1 LEA R14, P3, R3, R2, 0x2 ;  /* 0x00000002030e9211 */ /* 0x010fc800078610ff */
[----:B-1----:R-:W-:Y:S02]  /*198c0*/  @!P1 LEA.HI.X R15, R3, R12, R20, 0x2, P3 ;  /* 0x0000000c030f9211 */ /* 0x002fe400018f1414 */
[----:B------:R-:W-:-:S03]  /*198d0*/  @!P0 LEA R18, P3, R11, R2, 0x2 ;  /* 0x000000020b128211 */ /* 0x000fc600078610ff */
[----:B------:R1:W-:Y:S01]  /*198e0*/  @!P1 ST.E.64 [R14.64], R84 ;  /* 0x000000540e009985 */ /* 0x0003e2000c101b08 */
[C---:B------:R-:W-:Y:S02]  /*198f0*/  @!P2 LEA R16, P1, R10.reuse, R2, 0x2 ;  /* 0x000000020a10a211 */ /* 0x040fe400078210ff */
[-C--:B------:R-:W-:Y:S02]  /*19900*/  @!P0 LEA.HI.X R19, R11, R12.reuse, R22, 0x2, P3 ;  /* 0x0000000c0b138211 */ /* 0x080fe400018f1416 */
[----:B------:R-:W-:Y:S02]  /*19910*/  @!P2 LEA.HI.X R17, R10, R12, R24, 0x2, P1 ;  /* 0x0000000c0a11a211 */ /* 0x000fe400008f1418 */
[----:B------:R-:W-:Y:S01]  /*19920*/  ISETP.GE.AND P3, PT, R6, c[0x0][0x3c8], PT ;  /* 0x0000f20006007a0c */ /* 0x000fe20003f66270 */
[----:B------:R4:W-:Y:S01]  /*19930*/  @!P0 ST.E.64 [R18.64], R86 ;  /* 0x0000005612008985 */ /* 0x0009e2000c101b08 */
[----:B------:R-:W-:-:S03]  /*19940*/  ISETP.GE.AND P1, PT, R0, c[0x0][0x3c8], PT ;  /* 0x0000f20000007a0c */ /* 0x000fc60003f26270 */
[----:B------:R5:W-:Y:S01]  /*19950*/  @!P2 ST.E.64 [R16.64], R88 ;  /* 0x000000581000a985 */ /* 0x000be2000c101b08 */
[----:B------:R-:W-:Y:S02]  /*19960*/  ISETP.GE.AND P2, PT, R4, c[0x0][0x3c8], PT ;  /* 0x0000f20004007a0c */ /* 0x000fe40003f46270 */
[----:B-1----:R-:W-:-:S04]  /*19970*/  @!P4 LEA R14, P0, R8, R2, 0x2 ;  /* 0x00000002080ec211 */ /* 0x002fc800078010ff */
[----:B------:R-:W-:Y:S02]  /*19980*/  @!P4 LEA.HI.X R15, R8, R12, R23, 0x2, P0 ;  /* 0x0000000c080fc211 */ /* 0x000fe400000f1417 */
[----:B----4-:R-:W-:-:S03]  /*19990*/  @!P5 LEA R18, P0, R7, R2, 0x2 ;  /* 0x000000020712d211 */ /* 0x010fc600078010ff */
[----:B------:R1:W-:Y:S01]  /*199a0*/  @!P4 ST.E.64 [R14.64], R90 ;  /* 0x0000005a0e00c985 */ /* 0x0003e2000c101b08 */
[----:B------:R-:W-:Y:S02]  /*199b0*/  @!P5 LEA.HI.X R19, R7, R12, R25, 0x2, P0 ;  /* 0x0000000c0713d211 */ /* 0x000fe400000f1419 */
[----:B-----5:R-:W-:-:S03]  /*199c0*/  @!P3 LEA R16, P0, R6, R2, 0x2 ;  /* 0x000000020610b211 */ /* 0x020fc600078010ff */
[----:B------:R4:W-:Y:S01]  /*199d0*/  @!P5 ST.E.64 [R18.64], R104 ;  /* 0x000000681200d985 */ /* 0x0009e2000c101b08 */
[----:B------:R-:W-:-:S05]  /*199e0*/  @!P3 LEA.HI.X R17, R6, R12, R26, 0x2, P0 ;  /* 0x0000000c0611b211 */ /* 0x000fca00000f141a */
[----:B------:R4:W-:Y:S01]  /*199f0*/  @!P3 ST.E.64 [R16.64], R102 ;  /* 0x000000661000b985 */ /* 0x0009e2000c101b08 */
[----:B-1----:R-:W-:-:S04]  /*19a00*/  @!P2 LEA R14, P0, R4, R2, 0x2 ;  /* 0x00000002040ea211 */ /* 0x002fc800078010ff */
[----:B------:R-:W-:Y:S02]  /*19a10*/  @!P2 LEA.HI.X R15, R4, R12, R27, 0x2, P0 ;  /* 0x0000000c040fa211 */ /* 0x000fe400000f141b */
[----:B------:R-:W-:-:S03]  /*19a20*/  @!P1 LEA R2, P0, R0, R2, 0x2 ;  /* 0x0000000200029211 */ /* 0x000fc600078010ff */
[----:B------:R4:W-:Y:S01]  /*19a30*/  @!P2 ST.E.64 [R14.64], R82 ;  /* 0x000000520e00a985 */ /* 0x0009e2000c101b08 */
[----:B------:R-:W-:-:S05]  /*19a40*/  @!P1 LEA.HI.X R3, R0, R12, R28, 0x2, P0 ;  /* 0x0000000c00039211 */ /* 0x000fca00000f141c */
[----:B------:R4:W-:Y:S04]  /*19a50*/  @!P1 ST.E.64 [R2.64], R64 ;  /* 0x0000004002009985 */ /* 0x0009e8000c101b08 */
.L_x_676:
[----:B------:R-:W-:Y:S05]  /*19a60*/  BSYNC B0 ;  /* 0x0000000000007941 */ /* 0x000fea0003800000 */
.L_x_675:
[----:B------:R-:W-:Y:S05]  /*19a70*/  BRA.DIV ~URZ, `(.L_x_677) ;  /* 0x000038727f007947 */ /* 0x000fea000b800000 */
[----:B-1----:R1:W2:Y:S02]  /*19a80*/  SHFL.IDX PT, R12, R13, 0x2, 0x1c1f ;  /* 0x005c1f000d0c7f89 */ /* 0x0022a400000e0000 */
.L_x_752:
[----:B------:R-:W-:Y:S05]  /*19a90*/  BRA.DIV ~URZ, `(.L_x_678) ;  /* 0x000038c27f007947 */ /* 0x000fea000b800000 */
[----:B----4-:R4:W1:Y:S02]  /*19aa0*/  SHFL.IDX PT, R2, R21, 0x2, 0x1c1f ;  /* 0x005c1f0015027f89 */ /* 0x01086400000e0000 */
.L_x_753:
[----:B------:R-:W-:Y:S01]  /*19ab0*/  LOP3.LUT P0, RZ, R204, 0x1, RZ, 0xc0, !PT ;  /* 0x00000001ccff7812 */ /* 0x000fe2000780c0ff */
[----:B------:R-:W-:-:S12]  /*19ac0*/  BSSY B0, `(.L_x_679) ;  /* 0x0000023000007945 */ /* 0x000fd80003800000 */
[----:B------:R-:W-:Y:S05]  /*19ad0*/  @P0 BRA `(.L_x_680) ;  /* 0x0000021000000947 */ /* 0x000fea0003800000 */
[----:B------:R-:W5:Y:S01]  /*19ae0*/  LDL R3, [R1] ;  /* 0x0000000001037983 */ /* 0x000f620000100800 */
[----:B------:R-:W-:Y:S02]  /*19af0*/  ISETP.GE.AND P0, PT, R11, c[0x0][0x3c8], PT ;  /* 0x0000f2000b007a0c */ /* 0x000fe40003f06270 */
[----:B------:R-:W-:Y:S02]  /*19b00*/  ISETP.GE.AND P4, PT, R10, c[0x0][0x3c8], PT ;  /* 0x0000f2000a007a0c */ /* 0x000fe40003f86270 */
[----:B------:R-:W-:-:S09]  /*19b10*/  ISETP.GE.AND P5, PT, R8, c[0x0][0x3c8], PT ;  /* 0x0000f20008007a0c */ /* 0x000fd20003fa6270 */
[----:B-1----:R-:W-:-:S04]  /*19b20*/  @!P0 LEA R14, P3, R11, R2, 0x2 ;  /* 0x000000020b0e8211 */ /* 0x002fc800078610ff */
[----:B--2---:R-:W-:Y:S02]  /*19b30*/  @!P0 LEA.HI.X R15, R11, R12, R22, 0x2, P3 ;  /* 0x0000000c0b0f8211 */ /* 0x004fe400018f1416 */
[----:B------:R-:W-:Y:S02]  /*19b40*/  ISETP.GE.AND P3, PT, R7, c[0x0][0x3c8], PT ;  /* 0x0000f20007007a0c */ /* 0x000fe40003f66270 */
[----:B-----5:R-:W-:-:S13]  /*19b50*/  ISETP.GE.AND P1, PT, R3, c[0x0][0x3c8], PT ;  /* 0x0000f20003007a0c */ /* 0x020fda0003f26270 */
[----:B------:R-:W-:-:S04]  /*19b60*/  @!P1 LEA R16, P2, R3, R2, 0x2 ;  /* 0x0000000203109211 */ /* 0x000fc800078410ff */
[----:B------:R-:W-:Y:S02]  /*19b70*/  @!P1 LEA.HI.X R17, R3, R12, R20, 0x2, P2 ;  /* 0x0000000c03119211 */ /* 0x000fe400010f1414 */
[----:B------:R-:W-:-:S03]  /*19b80*/  @!P4 LEA R18, P2, R10, R2, 0x2 ;  /* 0x000000020a12c211 */ /* 0x000fc600078410ff */
[----:B------:R1:W-:Y:S01]  /*19b90*/  @!P1 ST.E.64 [R16.64], R48 ;  /* 0x0000003010009985 */ /* 0x0003e2000c101b08 */
[----:B------:R-:W-:Y:S02]  /*19ba0*/  @!P4 LEA.HI.X R19, R10, R12, R24, 0x2, P2 ;  /* 0x0000000c0a13c211 */ /* 0x000fe400010f1418 */
[----:B------:R-:W-:Y:S01]  /*19bb0*/  ISETP.GE.AND P2, PT, R6, c[0x0][0x3c8], PT ;  /* 0x0000f20006007a0c */ /* 0x000fe20003f46270 */
[----:B------:R2:W-:Y:S01]  /*19bc0*/  @!P0 ST.E.64 [R14.64], R38 ;  /* 0x000000260e008985 */ /* 0x0005e2000c101b08 */
[----:B------:R-:W-:Y:S02]  /*19bd0*/  ISETP.GE.AND P1, PT, R4, c[0x0][0x3c8], PT ;  /* 0x0000f20004007a0c */ /* 0x000fe40003f26270 */
[----:B------:R-:W-:Y:S01]  /*19be0*/  ISETP.GE.AND P0, PT, R0, c[0x0][0x3c8], PT ;  /* 0x0000f20000007a0c */ /* 0x000fe20003f06270 */
[----:B------:R5:W-:Y:S08]  /*19bf0*/  @!P4 ST.E.64 [R18.64], R40 ;  /* 0x000000281200c985 */ /* 0x000bf0000c101b08 */
[----:B-1----:R-:W-:-:S02]  /*19c00*/  @!P2 LEA R16, P4, R6, R2, 0x2 ;  /* 0x000000020610a211 */ /* 0x002fc400078810ff */
[----:B--2---:R-:W-:Y:S02]  /*19c10*/  @!P5 LEA R14, P6, R8, R2, 0x2 ;  /* 0x00000002080ed211 */ /* 0x004fe400078c10ff */
[-C--:B------:R-:W-:Y:S02]  /*19c20*/  @!P2 LEA.HI.X R17, R6, R12.reuse, R26, 0x2, P4 ;  /* 0x0000000c0611a211 */ /* 0x080fe400020f141a */
[----:B------:R-:W-:Y:S02]  /*19c30*/  @!P5 LEA.HI.X R15, R8, R12, R23, 0x2, P6 ;  /* 0x0000000c080fd211 */ /* 0x000fe400030f1417 */
[----:B-----5:R-:W-:-:S03]  /*19c40*/  @!P3 LEA R18, P6, R7, R2, 0x2 ;  /* 0x000000020712b211 */ /* 0x020fc600078c10ff */
[----:B------:R1:W-:Y:S01]  /*19c50*/  @!P5 ST.E.64 [R14.64], R42 ;  /* 0x0000002a0e00d985 */ /* 0x0003e2000c101b08 */
[----:B------:R-:W-:-:S05]  /*19c60*/  @!P3 LEA.HI.X R19, R7, R12, R25, 0x2, P6 ;  /* 0x0000000c0713b211 */ /* 0x000fca00030f1419 */
[----:B------:R2:W-:Y:S04]  /*19c70*/  @!P3 ST.E.64 [R18.64], R54 ;  /* 0x000000361200b985 */ /* 0x0005e8000c101b08 */
[----:B------:R2:W-:Y:S01]  /*19c80*/  @!P2 ST.E.64 [R16.64], R50 ;  /* 0x000000321000a985 */ /* 0x0005e2000c101b08 */
[-C--:B-1----:R-:W-:Y:S02]  /*19c90*/  @!P1 LEA R14, P5, R4, R2.reuse, 0x2 ;  /* 0x00000002040e9211 */ /* 0x082fe400078a10ff */
[----:B------:R-:W-:Y:S02]  /*19ca0*/  @!P0 LEA R2, P4, R0, R2, 0x2 ;  /* 0x0000000200028211 */ /* 0x000fe400078810ff */
[-C--:B------:R-:W-:Y:S02]  /*19cb0*/  @!P1 LEA.HI.X R15, R4, R12.reuse, R27, 0x2, P5 ;  /* 0x0000000c040f9211 */ /* 0x080fe400028f141b */
[----:B------:R-:W-:-:S03]  /*19cc0*/  @!P0 LEA.HI.X R3, R0, R12, R28, 0x2, P4 ;  /* 0x0000000c00038211 */ /* 0x000fc600020f141c */
[----:B------:R2:W-:Y:S04]  /*19cd0*/  @!P1 ST.E.64 [R14.64], R44 ;  /* 0x0000002c0e009985 */ /* 0x0005e8000c101b08 */
[----:B------:R2:W-:Y:S02]  /*19ce0*/  @!P0 ST.E.64 [R2.64], R32 ;  /* 0x0000002002008985 */ /* 0x0005e4000c101b08 */
.L_x_680:
[----:B------:R-:W-:Y:S05]  /*19cf0*/  BSYNC B0 ;  /* 0x0000000000007941 */ /* 0x000fea0003800000 */
.L_x_679:
[----:B------:R-:W-:Y:S05]  /*19d00*/  BRA.DIV ~URZ, `(.L_x_681) ;  /* 0x000036c27f007947 */ /* 0x000fea000b800000 */
[----:B--2---:R2:W3:Y:S04]  /*19d10*/  SHFL.IDX PT, R12, R13, 0x3, 0x1c1f ;  /* 0x007c1f000d0c7f89 */ /* 0x0044e800000e0000 */
[----:B-1----:R2:W1:Y:S02]  /*19d20*/  SHFL.IDX PT, R2, R21, 0x3, 0x1c1f ;  /* 0x007c1f0015027f89 */ /* 0x00246400000e0000 */
.L_x_754:
[----:B------:R-:W-:-:S13]  /*19d30*/  LOP3.LUT P0, RZ, R204, 0x2, RZ, 0xc0, !PT ;  /* 0x00000002ccff7812 */ /* 0x000fda000780c0ff */
[----:B------:R-:W-:Y:S05]  /*19d40*/  @P0 BRA `(.L_x_669) ;  /* 0x00000ec000000947 */ /* 0x000fea0003800000 */
[----:B------:R-:W5:Y:S01]  /*19d50*/  LDL R3, [R1] ;  /* 0x0000000001037983 */ /* 0x000f620000100800 */
[----:B------:R-:W-:Y:S02]  /*19d60*/  ISETP.GE.AND P4, PT, R10, c[0x0][0x3c8], PT ;  /* 0x0000f2000a007a0c */ /* 0x000fe40003f86270 */
[----:B------:R-:W-:Y:S02]  /*19d70*/  ISETP.GE.AND P5, PT, R11, c[0x0][0x3c8], PT ;  /* 0x0000f2000b007a0c */ /* 0x000fe40003fa6270 */
[----:B------:R-:W-:Y:S02]  /*19d80*/  ISETP.GE.AND P3, PT, R8, c[0x0][0x3c8], PT ;  /* 0x0000f20008007a0c */ /* 0x000fe40003f66270 */
[----:B------:R-:W-:-:S07]  /*19d90*/  ISETP.GE.AND P2, PT, R7, c[0x0][0x3c8], PT ;  /* 0x0000f20007007a0c */ /* 0x000fce0003f46270 */
[----:B-1----:R-:W-:Y:S02]  /*19da0*/  @!P4 LEA R16, P6, R10, R2, 0x2 ;  /* 0x000000020a10c211 */ /* 0x002fe400078c10ff */
[----:B-----5:R-:W-:-:S13]  /*19db0*/  ISETP.GE.AND P0, PT, R3, c[0x0][0x3c8], PT ;  /* 0x0000f20003007a0c */ /* 0x020fda0003f06270 */
[----:B------:R-:W-:-:S04]  /*19dc0*/  @!P0 LEA R14, P1, R3, R2, 0x2 ;  /* 0x00000002030e8211 */ /* 0x000fc800078210ff */
[----:B---3--:R-:W-:Y:S02]  /*19dd0*/  @!P0 LEA.HI.X R15, R3, R12, R20, 0x2, P1 ;  /* 0x0000000c030f8211 */ /* 0x008fe400008f1414 */
[----:B------:R-:W-:Y:S02]  /*19de0*/  P2R R3, PR, RZ, 0x40 ;  /* 0x00000040ff037803 */ /* 0x000fe40000000000 */
[----:B------:R-:W-:Y:S01]  /*19df0*/  ISETP.GE.AND P1, PT, R6, c[0x0][0x3c8], PT ;  /* 0x0000f20006007a0c */ /* 0x000fe20003f26270 */
[----:B------:R1:W-:Y:S01]  /*19e00*/  @!P0 ST.E.64 [R14.64], R34 ;  /* 0x000000220e008985 */ /* 0x0003e2000c101b08 */
[----:B------:R-:W-:-:S04]  /*19e10*/  @!P5 LEA R18, P0, R11, R2, 0x2 ;  /* 0x000000020b12d211 */ /* 0x000fc800078010ff */
[----:B------:R-:W-:Y:S02]  /*19e20*/  @!P5 LEA.HI.X R19, R11, R12, R22, 0x2, P0 ;  /* 0x0000000c0b13d211 */ /* 0x000fe400000f1416 */
[----:B------:R-:W-:-:S03]  /*19e30*/  ISETP.NE.AND P0, PT, R3, RZ, PT ;  /* 0x000000ff0300720c */ /* 0x000fc60003f05270 */
[----:B------:R3:W-:Y:S01]  /*19e40*/  @!P5 ST.E.64 [R18.64], R60 ;  /* 0x0000003c1200d985 */ /* 0x0007e2000c101b08 */
[----:B------:R-:W-:Y:S02]  /*19e50*/  @!P4 LEA.HI.X R17, R10, R12, R24, 0x2, P0 ;  /* 0x0000000c0a11c211 */ /* 0x000fe400000f1418 */
[----:B------:R-:W-:-:S03]  /*19e60*/  ISETP.GE.AND P0, PT, R4, c[0x0][0x3c8], PT ;  /* 0x0000f20004007a0c */ /* 0x000fc60003f06270 */
        /* <DEDUP_REMOVED lines=19> */
.L_x_654:
[----:B--2---:R-:W2:Y:S04]  /*19fa0*/  LDL.LU R7, [R1+0x4c] ;  /* 0x00004c0001077983 */ /* 0x004ea80000300800 */
[----:B-1----:R-:W4:Y:S01]  /*19fb0*/  LDL R6, [R1+0x54] ;  /* 0x0000540001067983 */ /* 0x002f220000100800 */
[----:B------:R-:W-:Y:S01]  /*19fc0*/  ISETP.NE.U32.AND P0, PT, RZ, c[0x0][0x508], PT ;  /* 0x00014200ff007a0c */ /* 0x000fe20003f05070 */
[----:B------:R-:W-:Y:S01]  /*19fd0*/  IMAD.MOV.U32 R4, RZ, RZ, 0x4 ;  /* 0x00000004ff047424 */ /* 0x000fe200078e00ff */
[----:B------:R-:W-:Y:S01]  /*19fe0*/  ISETP.NE.U32.AND P2, PT, RZ, c[0x0][0x500], PT ;  /* 0x00014000ff007a0c */ /* 0x000fe20003f45070 */
[----:B------:R-:W-:Y:S01]  /*19ff0*/  IMAD.MOV.U32 R20, RZ, RZ, c[0x0][0x388] ;  /* 0x0000e200ff147624 */ /* 0x000fe200078e00ff */
[----:B------:R-:W-:Y:S01]  /*1a000*/  ISETP.NE.AND.EX P0, PT, RZ, c[0x0][0x50c], PT, P0 ;  /* 0x00014300ff007a0c */ /* 0x000fe20003f05300 */
[----:B------:R-:W-:Y:S01]  /*1a010*/  IMAD.MOV.U32 R0, RZ, RZ, RZ ;  /* 0x000000ffff007224 */ /* 0x000fe200078e00ff */
[----:B------:R-:W-:Y:S01]  /*1a020*/  ISETP.NE.AND.EX P2, PT, RZ, c[0x0][0x504], PT, P2 ;  /* 0x00014100ff007a0c */ /* 0x000fe20003f45320 */
[----:B----4-:R-:W-:-:S10]  /*1a030*/  IMAD.WIDE R2, R6, R4, c[0x0][0x500] ;  /* 0x0001400006027625 */ /* 0x010fd400078e0204 */
[----:B---3--:R-:W-:Y:S02]  /*1a040*/  @P0 IMAD.WIDE R4, R6, R4, c[0x0][0x508] ;  /* 0x0001420006040625 */ /* 0x008fe400078e0204 */
        /* <DEDUP_REMOVED lines=9> */
.L_x_682:
[----:B-1----:R-:W1:Y:S01]  /*1a0e0*/  S2R R4, SR_TID.X ;  /* 0x0000000000047919 */ /* 0x002e620000002100 */
[----:B------:R-:W-:Y:S01]  /*1a0f0*/  SHF.R.S32.HI R2, RZ, 0x1f, R6 ;  /* 0x0000001fff027819 */ /* 0x000fe20000011406 */
[----:B------:R-:W-:Y:S01]  /*1a100*/  BSSY B0, `(.L_x_683) ;  /* 0x0000038000007945 */ /* 0x000fe20003800000 */
[----:B-----5:R-:W-:-:S02]  /*1a110*/  SHF.R.S32.HI R17, RZ, 0x1f, R0 ;  /* 0x0000001fff117819 */ /* 0x020fc40000011400 */
[----:B------:R-:W-:Y:S02]  /*1a120*/  SEL R10, R6, RZ, !P2 ;  /* 0x000000ff060a7207 */ /* 0x000fe40005000000 */
[----:B------:R-:W-:Y:S02]  /*1a130*/  SEL R21, R2, RZ, !P2 ;  /* 0x000000ff02157207 */ /* 0x000fe40005000000 */
[----:B-1----:R-:W-:-:S13]  /*1a140*/  ISETP.GT.AND P0, PT, R4, 0x7f, PT ;  /* 0x0000007f0400780c */ /* 0x002fda0003f04270 */
[----:B------:R-:W-:Y:S05]  /*1a150*/  @P0 BRA `(.L_x_684) ;  /* 0x0000032000000947 */ /* 0x000fea0003800000 */
[----:B------:R-:W2:Y:S01]  /*1a160*/  LDL R3, [R1+0x40] ;  /* 0x0000400001037983 */ /* 0x000ea20000100800 */
[----:B------:R-:W-:Y:S01]  /*1a170*/  IMAD R2, R20, c[0x0][0x4e8], RZ ;  /* 0x00013a0014027a24 */ /* 0x000fe200078e02ff */
[----:B--2---:R-:W-:-:S04]  /*1a180*/  IADD3 R11, R3, R4, RZ ;  /* 0x00000004030b7210 */ /* 0x004fc80007ffe0ff */
        /* <DEDUP_REMOVED lines=47> */
.L_x_684:
[----:B------:R-:W-:Y:S05]  /*1a480*/  BSYNC B0 ;  /* 0x0000000000007941 */ /* 0x000fea0003800000 */
.L_x_683:
        /* <DEDUP_REMOVED lines=17> */
[----:B----4-:R-:W-:-:S03]  /*1a5a0*/  IADD3 R4, R5, R9, RZ ;  /* 0x0000000905047210 */ /* 0x010fc60007ffe0ff */
        /* <DEDUP_REMOVED lines=24> */
[----:B------:R-:W-:Y:S02]  /*1a730*/  IADD3 R0, R8, R9, RZ ;  /* 0x0000000908007210 */ /* 0x000fe40007ffe0ff */
[----:B------:R-:W-:Y:S01]  /*1a740*/  LEA.HI.X R6, R2, c[0x0][0x384], R4, 0x1, P0 ;  /* 0x0000e10002067a11 */ /* 0x000fe200000f0c04 */
[----:B------:R-:W-:Y:S06]  /*1a750*/  BRA.DIV ~URZ, `(.L_x_685) ;  /* 0x00002d427f007947 */ /* 0x000fec000b800000 */
[----:B------:R1:W2:Y:S02]  /*1a760*/  SHFL.IDX PT, R8, R6, RZ, 0x181f ;  /* 0x00181fff06087589 */ /* 0x0002a400000e0000 */
.L_x_755:
[----:B------:R-:W-:Y:S05]  /*1a770*/  BRA.DIV ~URZ, `(.L_x_686) ;  /* 0x00002d927f007947 */ /* 0x000fea000b800000 */
[----:B------:R3:W4:Y:S02]  /*1a780*/  SHFL.IDX PT, R2, R7, RZ, 0x181f ;  /* 0x00181fff07027589 */ /* 0x00072400000e0000 */
.L_x_756:
        /* <DEDUP_REMOVED lines=9> */
.L_x_757:
        /* <DEDUP_REMOVED lines=8> */
.L_x_758:
[----:B------:R-:W-:Y:S05]  /*1a8a0*/  BRA.DIV ~URZ, `(.L_x_689) ;  /* 0x00002e127f007947 */ /* 0x000fea000b800000 */
[----:B-1----:R1:W2:Y:S02]  /*1a8b0*/  SHFL.IDX PT, R2, R7, 0x2, 0x181f ;  /* 0x00581f0007027f89 */ /* 0x0022a400000e0000 */
.L_x_759:
        /* <DEDUP_REMOVED lines=9> */
.L_x_760:
        /* <DEDUP_REMOVED lines=8> */
.L_x_761:
[----:B------:R-:W-:Y:S05]  /*1a9d0*/  BRA.DIV ~URZ, `(.L_x_692) ;  /* 0x00002e927f007947 */ /* 0x000fea000b800000 */
[----:B--2---:R2:W1:Y:S02]  /*1a9e0*/  SHFL.IDX PT, R2, R7, 0x4, 0x181f ;  /* 0x00981f0007027f89 */ /* 0x00446400000e0000 */
.L_x_762:
        /* <DEDUP_REMOVED lines=9> */
.L_x_763:
        /* <DEDUP_REMOVED lines=8> */
.L_x_764:
[----:B------:R-:W-:Y:S05]  /*1ab00*/  BRA.DIV ~URZ, `(.L_x_695) ;  /* 0x00002f127f007947 */ /* 0x000fea000b800000 */
[----:B--2---:R2:W3:Y:S02]  /*1ab10*/  SHFL.IDX PT, R2, R7, 0x6, 0x181f ;  /* 0x00d81f0007027f89 */ /* 0x0044e400000e0000 */
.L_x_765:
        /* <DEDUP_REMOVED lines=9> */
.L_x_766:
[----:B------:R-:W5:Y:S01]  /*1abb0*/  LDL.64 R8, [R1+0x38] ;  /* 0x0000380001087983 */ /* 0x000f620000100a00 */
[----:B------:R-:W-:-:S04]  /*1abc0*/  IADD3 R0, R0, 0x70, RZ ;  /* 0x0000007000007810 */ /* 0x000fc80007ffe0ff */
[----:B------:R-:W-:-:S13]  /*1abd0*/  ISETP.GE.OR P0, PT, R0, R4, P2 ;  /* 0x000000040000720c */ /* 0x000fda0001706670 */
[----:B----45:R-:W-:-:S04]  /*1abe0*/  @!P0 LEA R2, P1, R8, R2, 0x1 ;  /* 0x0000000208028211 */ /* 0x030fc800078208ff */
[----:B---3--:R-:W-:-:S05]  /*1abf0*/  @!P0 LEA.HI.X R3, R8, R6, R18, 0x1, P1 ;  /* 0x0000000608038211 */ /* 0x008fca00008f0c12 */
[----:B------:R3:W-:Y:S04]  /*1ac00*/  @!P0 ST.E.128 [R2.64], RZ ;  /* 0x000000ff02008985 */ /* 0x0007e8000c101d08 */
.L_x_669:
[----:B------:R-:W-:Y:S05]  /*1ac10*/  BSYNC B1 ;  /* 0x0000000000017941 */ /* 0x000fea0003800000 */
.L_x_653:
        /* <DEDUP_REMOVED lines=15> */
.L_x_767:
[----:B------:R-:W-:Y:S05]  /*1ad10*/  BRA.DIV ~URZ, `(.L_x_699) ;  /* 0x00002eb27f007947 */ /* 0x000fea000b800000 */
[----:B------:R3:W1:Y:S02]  /*1ad20*/  SHFL.IDX PT, R8, R70, 0x1, 0x1f ;  /* 0x00201f0046087f89 */ /* 0x00066400000e0000 */
.L_x_768:
[----:B------:R-:W5:Y:S01]  /*1ad30*/  LDL R0, [R1+0x54] ;  /* 0x0000540001007983 */ /* 0x000f620000100800 */
[----:B------:R-:W-:Y:S02]  /*1ad40*/  IMAD.MOV.U32 R6, RZ, RZ, RZ ;  /* 0x000000ffff067224 */ /* 0x000fe400078e00ff */
[----:B-----5:R-:W-:-:S05]  /*1ad50*/  IMAD.IADD R0, R0, 0x1, R14 ;  /* 0x0000000100007824 */ /* 0x020fca00078e020e */
[----:B------:R-:W-:-:S13]  /*1ad60*/  ISETP.GE.OR P0, PT, R0, c[0x0][0x53c], !P6 ;  /* 0x00014f0000007a0c */ /* 0x000fda0007706670 */
[----:B------:R-:W-:Y:S01]  /*1ad70*/  @!P0 IMAD.MOV.U32 R2, RZ, RZ, 0x4 ;  /* 0x00000004ff028424 */ /* 0x000fe200078e00ff */
[----:B----4-:R-:W-:-:S03]  /*1ad80*/  @!P0 MOV R3, 0x4 ;  /* 0x0000000400038802 */ /* 0x010fc60000000f00 */
        /* <DEDUP_REMOVED lines=13> */
.L_x_769:
        /* <DEDUP_REMOVED lines=16> */
.L_x_770:
[----:B----4-:R-:W-:Y:S01]  /*1af60*/  IMAD R0, R0, c[0x0][0x538], RZ ;  /* 0x00014e0000007a24 */ /* 0x010fe200078e02ff */
[----:B------:R-:W-:Y:S04]  /*1af70*/  BSSY B1, `(.L_x_702) ;  /* 0x00000ce000017945 */ /* 0x000fe80003800000 */
[----:B-1----:R-:W-:-:S04]  /*1af80*/  IADD3 R8, R0, R8, RZ ;  /* 0x0000000800087210 */ /* 0x002fc80007ffe0ff */
[----:B--2---:R-:W-:-:S13]  /*1af90*/  ISETP.GT.AND P0, PT, R8, R10, PT ;  /* 0x0000000a0800720c */ /* 0x004fda0003f04270 */
[----:B------:R-:W-:Y:S05]  /*1afa0*/  @P0 BRA `(.L_x_703) ;  /* 0x0000025000000947 */ /* 0x000fea0003800000 */
.L_x_707:
        /* <DEDUP_REMOVED lines=17> */
.L_x_771:
        /* <DEDUP_REMOVED lines=16> */
.L_x_772:
[----:B--2---:R-:W-:-:S05]  /*1b1c0*/  IMAD R0, R0, c[0x0][0x538], RZ ;  /* 0x00014e0000007a24 */ /* 0x004fca00078e02ff */
[----:B------:R-:W-:-:S04]  /*1b1d0*/  IADD3 R8, R0, R8, RZ ;  /* 0x0000000800087210 */ /* 0x000fc80007ffe0ff */
[----:B------:R-:W-:-:S13]  /*1b1e0*/  ISETP.GT.AND P0, PT, R8, R10, PT ;  /* 0x0000000a0800720c */ /* 0x000fda0003f04270 */
[----:B-1----:R-:W-:Y:S05]  /*1b1f0*/  @!P0 BRA `(.L_x_707) ;  /* 0xfffffdb000008947 */ /* 0x002fea000383ffff */
.L_x_703:
[----:B------:R-:W-:-:S05]  /*1b200*/  IADD3 R12, -R0, R8, RZ ;  /* 0x00000008000c7210 */ /* 0x000fca0007ffe1ff */
[----:B------:R-:W-:-:S05]  /*1b210*/  IMAD R0, R4, c[0x0][0x538], R12 ;  /* 0x00014e0004007a24 */ /* 0x000fca00078e020c */
[----:B------:R-:W-:Y:S01]  /*1b220*/  ISETP.GT.AND P0, PT, R0, R10, PT ;  /* 0x0000000a0000720c */ /* 0x000fe20003f04270 */
[----:B------:R-:W-:-:S12]  /*1b230*/  BRA.DIV ~URZ, `(.L_x_708) ;  /* 0x00002df27f007947 */ /* 0x000fd8000b800000 */
[----:B------:R-:W-:-:S03]  /*1b240*/  VOTE.ANY R8, PT, !P0 ;  /* 0x0000000000087806 */ /* 0x000fc600040e0100 */
.L_x_773:
[----:B------:R-:W2:Y:S01]  /*1b250*/  LDL.LU R2, [R1+0x54] ;  /* 0x0000540001027983 */ /* 0x000ea20000300800 */
[----:B------:R-:W2:Y:S02]  /*1b260*/  POPC R0, R8 ;  /* 0x0000000800007309 */ /* 0x000ea40000000000 */
[----:B--2---:R-:W-:-:S05]  /*1b270*/  IADD3 R2, R0, R2, RZ ;  /* 0x0000000200027210 */ /* 0x004fca0007ffe0ff */
[----:B------:R1:W-:Y:S01]  /*1b280*/  STL [R1+0x54], R2 ;  /* 0x0000540201007387 */ /* 0x0003e20000100800 */
[----:B------:R-:W-:Y:S05]  /*1b290*/  BRA.DIV ~URZ, `(.L_x_709) ;  /* 0x00002de27f007947 */ /* 0x000fea000b800000 */
[----:B------:R2:W4:Y:S04]  /*1b2a0*/  SHFL.IDX PT, R11, R6, R0, 0x1f ;  /* 0x00001f00060b7589 */ /* 0x00052800000e0000 */
[----:B------:R2:W1:Y:S02]  /*1b2b0*/  SHFL.IDX PT, R7, R7, R0, 0x1f ;  /* 0x00001f0007077589 */ /* 0x00046400000e0000 */
.L_x_774:
[----:B------:R-:W-:Y:S01]  /*1b2c0*/  ISETP.NE.AND P0, PT, R8, RZ, PT ;  /* 0x000000ff0800720c */ /* 0x000fe20003f05270 */
[----:B------:R-:W-:-:S12]  /*1b2d0*/  BSSY B0, `(.L_x_710) ;  /* 0x0000005000007945 */ /* 0x000fd80003800000 */
[----:B------:R-:W-:Y:S05]  /*1b2e0*/  @!P0 BRA `(.L_x_711) ;  /* 0x0000003000008947 */ /* 0x000fea0003800000 */
[----:B--2---:R-:W-:Y:S01]  /*1b2f0*/  IADD3 R0, R0, -0x1, RZ ;  /* 0xffffffff00007810 */ /* 0x004fe20007ffe0ff */
[----:B------:R-:W-:Y:S05]  /*1b300*/  BRA.DIV ~URZ, `(.L_x_712) ;  /* 0x00002e427f007947 */ /* 0x000fea000b800000 */
[----:B------:R2:W3:Y:S02]  /*1b310*/  SHFL.IDX PT, R13, R4, R0, 0x1f ;  /* 0x00001f00040d7589 */ /* 0x0004e400000e0000 */
.L_x_711:
[----:B------:R-:W-:Y:S05]  /*1b320*/  BSYNC B0 ;  /* 0x0000000000007941 */ /* 0x000fea0003800000 */
.L_x_710:
[----:B--23--:R-:W-:Y:S01]  /*1b330*/  IMAD R0, R13, c[0x0][0x538], R12 ;  /* 0x00014e000d007a24 */ /* 0x00cfe200078e020c */
[----:B-1----:R-:W-:Y:S01]  /*1b340*/  ISETP.NE.AND P0, PT, R7, 0x1, PT ;  /* 0x000000010700780c */ /* 0x002fe20003f05270 */
[----:B------:R-:W-:Y:S03]  /*1b350*/  BSSY B0, `(.L_x_713) ;  /* 0x0000086000007945 */ /* 0x000fe60003800000 */
[----:B------:R1:W-:Y:S01]  /*1b360*/  STL [R1+0x48], R0 ;  /* 0x0000480001007387 */ /* 0x0003e20000100800 */
[----:B------:R-:W-:-:S08]  /*1b370*/  IADD3 R8, -R0, R10, RZ ;  /* 0x0000000a00087210 */ /* 0x000fd00007ffe1ff */
[----:B------:R-:W-:Y:S05]  /*1b380*/  @!P0 BRA `(.L_x_714) ;  /* 0x000003e000008947 */ /* 0x000fea0003800000 */
[-C--:B----4-:R-:W-:Y:S02]  /*1b390*/  IABS R2, R11.reuse ;  /* 0x0000000b00027213 */ /* 0x090fe40000000000 */
[----:B------:R-:W-:Y:S02]  /*1b3a0*/  IABS R9, R11 ;  /* 0x0000000b00097213 */ /* 0x000fe40000000000 */
[----:B-1----:R-:W1:Y:S08]  /*1b3b0*/  I2F.RP R0, R2 ;  /* 0x0000000200007306 */ /* 0x002e700000209400 */
[----:B-1----:R-:W1:Y:S02]  /*1b3c0*/  MUFU.RCP R0, R0 ;  /* 0x0000000000007308 */ /* 0x002e640000001000 */
[----:B-1----:R-:W-:-:S06]  /*1b3d0*/  IADD3 R0, R0, 0xffffffe, RZ ;  /* 0x0ffffffe00007810 */ /* 0x002fcc0007ffe0ff */
[----:B------:R-:W1:Y:S02]  /*1b3e0*/  F2I.FTZ.U32.TRUNC.NTZ R5, R0 ;  /* 0x0000000000057305 */ /* 0x000e64000021f000 */
[----:B-1----:R-:W-:Y:S01]  /*1b3f0*/  IMAD.MOV R3, RZ, RZ, -R5 ;  /* 0x000000ffff037224 */ /* 0x002fe200078e0a05 */
[----:B------:R-:W-:-:S03]  /*1b400*/  IABS R0, R7 ;  /* 0x0000000700007213 */ /* 0x000fc60000000000 */
[----:B------:R-:W-:Y:S01]  /*1b410*/  IMAD.MOV.U32 R4, RZ, RZ, R3 ;  /* 0x000000ffff047224 */ /* 0x000fe200078e0003 */
[----:B------:R-:W-:Y:S01]  /*1b420*/  IABS R3, R8 ;  /* 0x0000000800037213 */ /* 0x000fe20000000000 */
[----:B------:R-:W-:Y:S02]  /*1b430*/  IMAD.MOV.U32 R6, RZ, RZ, R0 ;  /* 0x000000ffff067224 */ /* 0x000fe400078e0000 */
[----:B------:R-:W-:Y:S02]  /*1b440*/  IMAD R0, R4, R2, RZ ;  /* 0x0000000204007224 */ /* 0x000fe400078e02ff */
[----:B------:R-:W-:Y:S01]  /*1b450*/  IMAD.MOV.U32 R4, RZ, RZ, RZ ;  /* 0x000000ffff047224 */ /* 0x000fe200078e00ff */
[----:B------:R-:W1:Y:S03]  /*1b460*/  I2F.RP R10, R6 ;  /* 0x00000006000a7306 */ /* 0x000e660000209400 */
[----:B------:R-:W-:-:S04]  /*1b470*/  IMAD.HI.U32 R5, R5, R0, R4 ;  /* 0x0000000005057227 */ /* 0x000fc800078e0004 */
[----:B------:R-:W-:-:S05]  /*1b480*/  IMAD.MOV R0, RZ, RZ, -R9 ;  /* 0x000000ffff007224 */ /* 0x000fca00078e0a09 */
[----:B------:R-:W-:Y:S01]  /*1b490*/  MOV R4, R0 ;  /* 0x0000000000047202 */ /* 0x000fe20000000f00 */
[----:B------:R-:W-:-:S04]  /*1b4a0*/  IMAD.HI.U32 R0, R5, R3, RZ ;  /* 0x0000000305007227 */ /* 0x000fc800078e00ff */
[----:B------:R-:W-:Y:S02]  /*1b4b0*/  IMAD R3, R0, R4, R3 ;  /* 0x0000000400037224 */ /* 0x000fe400078e0203 */
[----:B-1----:R-:W1:Y:S03]  /*1b4c0*/  MUFU.RCP R4, R10 ;  /* 0x0000000a00047308 */ /* 0x002e660000001000 */
        /* <DEDUP_REMOVED lines=9> */
[----:B------:R-:W-:Y:S01]  /*1b560*/  @P2 IADD3 R0, R0, 0x1, RZ ;  /* 0x0000000100002810 */ /* 0x000fe20007ffe0ff */
[----:B-1----:R-:W-:-:S06]  /*1b570*/  IMAD.MOV R2, RZ, RZ, -R3 ;  /* 0x000000ffff027224 */ /* 0x002fcc00078e0a03 */
[----:B------:R-:W-:Y:S01]  /*1b580*/  @!P1 IMAD.MOV R0, RZ, RZ, -R0 ;  /* 0x000000ffff009224 */ /* 0x000fe200078e0a00 */
[----:B------:R-:W-:Y:S02]  /*1b590*/  @!P0 LOP3.LUT R0, RZ, R11, RZ, 0x33, !PT ;  /* 0x0000000bff008212 */ /* 0x000fe400078e33ff */
[----:B------:R-:W-:Y:S02]  /*1b5a0*/  MOV R4, R2 ;  /* 0x0000000200047202 */ /* 0x000fe40000000f00 */
[----:B------:R-:W-:Y:S02]  /*1b5b0*/  IABS R2, R7 ;  /* 0x0000000700027213 */ /* 0x000fe40000000000 */
[----:B------:R-:W-:Y:S01]  /*1b5c0*/  IABS R9, R0 ;  /* 0x0000000000097213 */ /* 0x000fe20000000000 */
[----:B------:R-:W-:Y:S02]  /*1b5d0*/  IMAD R4, R4, R6, RZ ;  /* 0x0000000604047224 */ /* 0x000fe400078e02ff */
[----:B------:R-:W-:-:S02]  /*1b5e0*/  IMAD.MOV R5, RZ, RZ, -R2 ;  /* 0x000000ffff057224 */ /* 0x000fc400078e0a02 */
[----:B------:R-:W-:-:S04]  /*1b5f0*/  IMAD.MOV.U32 R2, RZ, RZ, RZ ;  /* 0x000000ffff027224 */ /* 0x000fc800078e00ff */
[----:B------:R-:W-:Y:S01]  /*1b600*/  IMAD.HI.U32 R2, R3, R4, R2 ;  /* 0x0000000403027227 */ /* 0x000fe200078e0002 */
[----:B------:R-:W-:-:S03]  /*1b610*/  MOV R4, R5 ;  /* 0x0000000500047202 */ /* 0x000fc60000000f00 */
[----:B------:R-:W-:-:S04]  /*1b620*/  IMAD.MOV.U32 R3, RZ, RZ, R9 ;  /* 0x000000ffff037224 */ /* 0x000fc800078e0009 */
[----:B------:R-:W-:-:S04]  /*1b630*/  IMAD.HI.U32 R2, R2, R3, RZ ;  /* 0x0000000302027227 */ /* 0x000fc800078e00ff */
[----:B------:R-:W-:Y:S01]  /*1b640*/  IMAD R3, R2, R4, R3 ;  /* 0x0000000402037224 */ /* 0x000fe200078e0203 */
[----:B------:R-:W-:-:S04]  /*1b650*/  IADD3 R4, -R0, RZ, RZ ;  /* 0x000000ff00047210 */ /* 0x000fc80007ffe1ff */
        /* <DEDUP_REMOVED lines=9> */
[----:B------:R-:W-:-:S05]  /*1b6f0*/  @!P0 LOP3.LUT R2, RZ, R7, RZ, 0x33, !PT ;  /* 0x00000007ff028212 */ /* 0x000fca00078e33ff */
[----:B------:R-:W-:-:S04]  /*1b700*/  IMAD.MOV R3, RZ, RZ, -R2 ;  /* 0x000000ffff037224 */ /* 0x000fc800078e0a02 */
[C---:B------:R-:W-:Y:S02]  /*1b710*/  IMAD R3, R7.reuse, R3, R0 ;  /* 0x0000000307037224 */ /* 0x040fe400078e0200 */
[----:B------:R-:W-:Y:S02]  /*1b720*/  IMAD R0, R7, 0x1000000, R2 ;  /* 0x0100000007007824 */ /* 0x000fe400078e0202 */
[----:B------:R-:W-:Y:S02]  /*1b730*/  IMAD R2, R11, R4, R8 ;  /* 0x000000040b027224 */ /* 0x000fe400078e0208 */
[----:B------:R-:W-:-:S05]  /*1b740*/  IMAD R0, R3, 0x10000, R0 ;  /* 0x0001000003007824 */ /* 0x000fca00078e0200 */
[----:B------:R1:W-:Y:S01]  /*1b750*/  STL [R1+0x50], R0 ;  /* 0x0000500001007387 */ /* 0x0003e20000100800 */
[----:B------:R-:W-:Y:S05]  /*1b760*/  BRA `(.L_x_715) ;  /* 0x0000044000007947 */ /* 0x000fea0003800000 */
.L_x_714:
[----:B-1----:R-:W2:Y:S01]  /*1b770*/  LDL R0, [R1+0x54] ;  /* 0x0000540001007983 */ /* 0x002ea20000100800 */
[----:B------:R-:W-:-:S04]  /*1b780*/  IMAD.MOV.U32 R2, RZ, RZ, 0x4 ;  /* 0x00000004ff027424 */ /* 0x000fc800078e00ff */
[----:B--2---:R-:W-:-:S05]  /*1b790*/  IMAD.WIDE R2, R0, R2, c[0x0][0x590] ;  /* 0x0001640000027625 */ /* 0x004fca00078e0202 */
[----:B------:R-:W2:Y:S02]  /*1b7a0*/  LDG.E R4, [R2.64] ;  /* 0x0000000802047981 */ /* 0x000ea4000c1e1900 */
[----:B--2-4-:R-:W-:-:S05]  /*1b7b0*/  IMAD R9, R4, R11, RZ ;  /* 0x0000000b04097224 */ /* 0x014fca00078e02ff */
[-C--:B------:R-:W-:Y:S02]  /*1b7c0*/  IABS R0, R9.reuse ;  /* 0x0000000900007213 */ /* 0x080fe40000000000 */
        /* <DEDUP_REMOVED lines=27> */
[----:B------:R-:W-:Y:S02]  /*1b980*/  IMAD R10, R4, R2, RZ ;  /* 0x00000002040a7224 */ /* 0x000fe400078e02ff */
[----:B------:R-:W-:-:S03]  /*1b990*/  IMAD.MOV R2, RZ, RZ, -R2 ;  /* 0x000000ffff027224 */ /* 0x000fc600078e0a02 */
[----:B------:R-:W-:Y:S01]  /*1b9a0*/  IADD3 R0, -R10, c[0x0][0x538], RZ ;  /* 0x00014e000a007a10 */ /* 0x000fe20007ffe1ff */
[----:B------:R-:W-:-:S03]  /*1b9b0*/  IMAD R6, R9, R2, R8 ;  /* 0x0000000209067224 */ /* 0x000fc600078e0208 */
[----:B------:R-:W-:Y:S02]  /*1b9c0*/  IMNMX R0, R4, R0, PT ;  /* 0x0000000004007217 */ /* 0x000fe40003800200 */
[----:B------:R-:W-:Y:S02]  /*1b9d0*/  IABS R2, R6 ;  /* 0x0000000600027213 */ /* 0x000fe40000000000 */
[-C--:B------:R-:W-:Y:S02]  /*1b9e0*/  IABS R3, R0.reuse ;  /* 0x0000000000037213 */ /* 0x080fe40000000000 */
[----:B------:R-:W-:Y:S02]  /*1b9f0*/  IABS R9, R0 ;  /* 0x0000000000097213 */ /* 0x000fe40000000000 */
[----:B------:R-:W1:Y:S01]  /*1ba00*/  I2F.RP R4, R3 ;  /* 0x0000000300047306 */ /* 0x000e620000209400 */
[----:B------:R-:W-:Y:S02]  /*1ba10*/  MOV R7, R2 ;  /* 0x0000000200077202 */ /* 0x000fe40000000f00 */
[----:B------:R-:W-:-:S05]  /*1ba20*/  IMAD.MOV R2, RZ, RZ, -R9 ;  /* 0x000000ffff027224 */ /* 0x000fca00078e0a09 */
[----:B-1----:R-:W1:Y:S02]  /*1ba30*/  MUFU.RCP R4, R4 ;  /* 0x0000000400047308 */ /* 0x002e640000001000 */
[----:B-1----:R-:W-:-:S06]  /*1ba40*/  IADD3 R4, R4, 0xffffffe, RZ ;  /* 0x0ffffffe04047810 */ /* 0x002fcc0007ffe0ff */
[----:B------:R-:W1:Y:S02]  /*1ba50*/  F2I.FTZ.U32.TRUNC.NTZ R5, R4 ;  /* 0x0000000400057305 */ /* 0x000e64000021f000 */
[----:B-1----:R-:W-:-:S04]  /*1ba60*/  IMAD.MOV R4, RZ, RZ, -R5 ;  /* 0x000000ffff047224 */ /* 0x002fc800078e0a05 */
[----:B------:R-:W-:Y:S02]  /*1ba70*/  IMAD R8, R4, R3, RZ ;  /* 0x0000000304087224 */ /* 0x000fe400078e02ff */
[----:B------:R-:W-:-:S04]  /*1ba80*/  IMAD.MOV.U32 R4, RZ, RZ, RZ ;  /* 0x000000ffff047224 */ /* 0x000fc800078e00ff */
[----:B------:R-:W-:-:S04]  /*1ba90*/  IMAD.HI.U32 R5, R5, R8, R4 ;  /* 0x0000000805057227 */ /* 0x000fc800078e0004 */
[----:B------:R-:W-:Y:S02]  /*1baa0*/  IMAD.MOV.U32 R4, RZ, RZ, R2 ;  /* 0x000000ffff047224 */ /* 0x000fe400078e0002 */
[----:B------:R-:W-:-:S04]  /*1bab0*/  IMAD.HI.U32 R2, R5, R7, RZ ;  /* 0x0000000705027227 */ /* 0x000fc800078e00ff */
[----:B------:R-:W-:-:S05]  /*1bac0*/  IMAD R4, R2, R4, R7 ;  /* 0x0000000402047224 */ /* 0x000fca00078e0207 */
[----:B------:R-:W-:-:S13]  /*1bad0*/  ISETP.GT.U32.AND P0, PT, R3, R4, PT ;  /* 0x000000040300720c */ /* 0x000fda0003f04070 */
[-C--:B------:R-:W-:Y:S02]  /*1bae0*/  @!P0 IADD3 R4, R4, -R3.reuse, RZ ;  /* 0x8000000304048210 */ /* 0x080fe40007ffe0ff */
[----:B------:R-:W-:Y:S02]  /*1baf0*/  @!P0 IADD3 R2, R2, 0x1, RZ ;  /* 0x0000000102028810 */ /* 0x000fe40007ffe0ff */
[----:B------:R-:W-:Y:S02]  /*1bb00*/  ISETP.GE.U32.AND P2, PT, R4, R3, PT ;  /* 0x000000030400720c */ /* 0x000fe40003f46070 */
[----:B------:R-:W-:Y:S02]  /*1bb10*/  LOP3.LUT R3, R6, R0, RZ, 0x3c, !PT ;  /* 0x0000000006037212 */ /* 0x000fe400078e3cff */
[----:B------:R-:W-:Y:S02]  /*1bb20*/  ISETP.NE.AND P0, PT, R0, RZ, PT ;  /* 0x000000ff0000720c */ /* 0x000fe40003f05270 */
[----:B------:R-:W-:Y:S01]  /*1bb30*/  ISETP.GE.AND P1, PT, R3, RZ, PT ;  /* 0x000000ff0300720c */ /* 0x000fe20003f26270 */
[----:B------:R-:W-:Y:S01]  /*1bb40*/  IMAD.MOV R3, RZ, RZ, -R0 ;  /* 0x000000ffff037224 */ /* 0x000fe200078e0a00 */
[----:B------:R-:W-:-:S05]  /*1bb50*/  IADD3 R6, R10, 0x1000000, R6 ;  /* 0x010000000a067810 */ /* 0x000fca0007ffe006 */
[----:B------:R-:W-:-:S06]  /*1bb60*/  @P2 IADD3 R2, R2, 0x1, RZ ;  /* 0x0000000102022810 */ /* 0x000fcc0007ffe0ff */
[----:B------:R-:W-:Y:S01]  /*1bb70*/  @!P1 IMAD.MOV R2, RZ, RZ, -R2 ;  /* 0x000000ffff029224 */ /* 0x000fe200078e0a02 */
[----:B------:R-:W-:-:S05]  /*1bb80*/  @!P0 LOP3.LUT R2, RZ, R0, RZ, 0x33, !PT ;  /* 0x00000000ff028212 */ /* 0x000fca00078e33ff */
[----:B------:R-:W-:-:S05]  /*1bb90*/  IMAD R0, R2, R3, R6 ;  /* 0x0000000302007224 */ /* 0x000fca00078e0206 */
[----:B------:R1:W-:Y:S02]  /*1bba0*/  STL [R1+0x50], R0 ;  /* 0x0000500001007387 */ /* 0x0003e40000100800 */
.L_x_715:
[----:B------:R-:W-:Y:S05]  /*1bbb0*/  BSYNC B0 ;  /* 0x0000000000007941 */ /* 0x000fea0003800000 */
.L_x_713:
[----:B------:R-:W-:-:S04]  /*1bbc0*/  LOP3.LUT R2, RZ, R2, RZ, 0x33, !PT ;  /* 0x00000002ff027212 */ /* 0x000fc800078e33ff */
[----:B-1----:R-:W-:-:S05]  /*1bbd0*/  IADD3 R0, R2, R11, RZ ;  /* 0x0000000b02007210 */ /* 0x002fca0007ffe0ff */
[----:B------:R1:W-:Y:S01]  /*1bbe0*/  STL [R1+0x4c], R0 ;  /* 0x00004c0001007387 */ /* 0x0003e20000100800 */
[----:B------:R-:W-:Y:S05]  /*1bbf0*/  BRA `(.L_x_716) ;  /* 0x0000005000007947 */ /* 0x000fea0003800000 */
.L_x_704:
[----:B------:R-:W-:Y:S01]  /*1bc00*/  MOV R0, c[0x0][0x53c] ;  /* 0x00014f0000007a02 */ /* 0x000fe20000000f00 */
[----:B------:R1:W-:Y:S04]  /*1bc10*/  STL [R1+0x48], R10 ;  /* 0x0000480a01007387 */ /* 0x0003e80000100800 */
[----:B------:R1:W-:Y:S04]  /*1bc20*/  STL [R1+0x4c], RZ ;  /* 0x00004cff01007387 */ /* 0x0003e80000100800 */
[----:B------:R1:W-:Y:S04]  /*1bc30*/  STL [R1+0x50], RZ ;  /* 0x000050ff01007387 */ /* 0x0003e80000100800 */
[----:B------:R1:W-:Y:S02]  /*1bc40*/  STL [R1+0x54], R0 ;  /* 0x0000540001007387 */ /* 0x0003e40000100800 */
.L_x_716:
[----:B------:R-:W-:Y:S05]  /*1bc50*/  BSYNC B1 ;  /* 0x0000000000017941 */ /* 0x000fea0003800000 */
.L_x_702:
        /* <DEDUP_REMOVED lines=9> */
.L_x_697:
[----:B-1----:R-:W3:Y:S02]  /*1bcf0*/  LDL R0, [R1+0x54] ;  /* 0x0000540001007983 */ /* 0x002ee40000100800 */
[----:B---3--:R-:W-:-:S13]  /*1bd00*/  ISETP.GE.AND P0, PT, R0, c[0x0][0x53c], PT ;  /* 0x00014f0000007a0c */ /* 0x008fda0003f06270 */
[----:B--2-4-:R-:W-:Y:S01]  /*1bd10*/  @P0 CALL.REL.NOINC `(.L_x_717) ;  /* 0x0000001000000944 */ /* 0x014fe20003c00000 */
[----:B------:R-:W-:Y:S05]  /*1bd20*/  BRA `(.L_x_718) ;  /* 0xfffe5c5000007947 */ /* 0x000fea000383ffff */
.L_x_717:
[----:B------:R-:W-:Y:S05]  /*1bd30*/  EXIT ;  /* 0x000000000000794d */ /* 0x000fea0003800000 */
.L_x_533:
[----:B------:R-:W-:Y:S01]  /*1bd40*/  IMAD.MOV.U32 R0, RZ, RZ, R5 ;  /* 0x000000ffff007224 */ /* 0x000fe200078e0005 */
[----:B------:R-:W-:Y:S02]  /*1bd50*/  MOV R2, 0x1 ;  /* 0x0000000100027802 */ /* 0x000fe40000000f00 */
[----:B------:R-:W-:Y:S02]  /*1bd60*/  MOV R3, 0x1bd80 ;  /* 0x0001bd8000037802 */ /* 0x000fe40000000f00 */
[----:B------:R-:W-:Y:S05]  /*1bd70*/  CALL.REL.NOINC `($__internal_10_$__cuda_sm70_shflsync_up_p) ;  /* 0x000024e000007944 */ /* 0x000fea0003c00000 */
[----:B------:R-:W-:Y:S01]  /*1bd80*/  MOV R0, R4 ;  /* 0x0000000400007202 */ /* 0x000fe20000000f00 */
[----:B------:R-:W-:Y:S05]  /*1bd90*/  BRA `(.L_x_719) ;  /* 0xfffe46e000007947 */ /* 0x000fea000383ffff */
.L_x_534:
[----:B------:R-:W-:Y:S01]  /*1bda0*/  IMAD.MOV.U32 R0, RZ, RZ, R5 ;  /* 0x000000ffff007224 */ /* 0x000fe200078e0005 */
[----:B------:R-:W-:Y:S02]  /*1bdb0*/  MOV R2, 0x2 ;  /* 0x0000000200027802 */ /* 0x000fe40000000f00 */
[----:B------:R-:W-:Y:S02]  /*1bdc0*/  MOV R3, 0x1bde0 ;  /* 0x0001bde000037802 */ /* 0x000fe40000000f00 */
[----:B------:R-:W-:Y:S05]  /*1bdd0*/  CALL.REL.NOINC `($__internal_10_$__cuda_sm70_shflsync_up_p) ;  /* 0x0000248000007944 */ /* 0x000fea0003c00000 */
[----:B------:R-:W-:Y:S01]  /*1bde0*/  SEL R0, R4, RZ, P4 ;  /* 0x000000ff04007207 */ /* 0x000fe20002000000 */
[----:B------:R-:W-:Y:S01]  /*1bdf0*/  IMAD.MOV.U32 R2, RZ, RZ, 0x4 ;  /* 0x00000004ff027424 */ /* 0x000fe200078e00ff */
[----:B------:R-:W-:-:S03]  /*1be00*/  MOV R3, 0x1be30 ;  /* 0x0001be3000037802 */ /* 0x000fc60000000f00 */
[----:B------:R-:W-:Y:S02]  /*1be10*/  IMAD.IADD R0, R5, 0x1, R0 ;  /* 0x0000000105007824 */ /* 0x000fe400078e0200 */
        /* <DEDUP_REMOVED lines=13> */
[----:B------:R-:W-:Y:S02]  /*1bef0*/  MOV R3, 0x1f ;  /* 0x0000001f00037802 */ /* 0x000fe40000000f00 */
[----:B------:R-:W-:Y:S01]  /*1bf00*/  MOV R2, 0x1bf40 ;  /* 0x0001bf4000027802 */ /* 0x000fe20000000f00 */
[----:B------:R-:W-:-:S04]  /*1bf10*/  IMAD.IADD R4, R0, 0x1, R4 ;  /* 0x0000000100047824 */ /* 0x000fc800078e0204 */
[----:B------:R-:W-:Y:S02]  /*1bf20*/  IMAD.MOV.U32 R9, RZ, RZ, R4 ;  /* 0x000000ffff097224 */ /* 0x000fe400078e0004 */
[----:B------:R-:W-:Y:S05]  /*1bf30*/  CALL.REL.NOINC `($__internal_9_$__cuda_sm70_shflsync_idx_p) ;  /* 0x000022d000007944 */ /* 0x000fea0003c00000 */
[----:B------:R-:W-:Y:S01]  /*1bf40*/  MOV R0, R5 ;  /* 0x0000000500007202 */ /* 0x000fe20000000f00 */
[----:B------:R-:W-:Y:S05]  /*1bf50*/  BRA `(.L_x_720) ;  /* 0xfffe462000007947 */ /* 0x000fea000383ffff */
.L_x_536:
[----:B------:R-:W-:Y:S02]  /*1bf60*/  SEL R0, RZ, 0x1, P0 ;  /* 0x00000001ff007807 */ /* 0x000fe40000000000 */
[----:B------:R-:W-:Y:S02]  /*1bf70*/  MOV R2, 0x1bf90 ;  /* 0x0001bf9000027802 */ /* 0x000fe40000000f00 */
[----:B------:R-:W-:Y:S05]  /*1bf80*/  CALL.REL.NOINC `($__internal_11_$__cuda_sm70_votesync_ballot) ;  /* 0x0000234000007944 */ /* 0x000fea0003c00000 */
[----:B------:R-:W-:Y:S01]  /*1bf90*/  MOV R11, R0 ;  /* 0x00000000000b7202 */ /* 0x000fe20000000f00 */
[----:B------:R-:W-:Y:S05]  /*1bfa0*/  BRA `(.L_x_721) ;  /* 0xfffe466000007947 */ /* 0x000fea000383ffff */
.L_x_537:
[----:B------:R-:W-:Y:S01]  /*1bfb0*/  IMAD.MOV.U32 R9, RZ, RZ, R10 ;  /* 0x000000ffff097224 */ /* 0x000fe200078e000a */
[----:B------:R-:W-:Y:S01]  /*1bfc0*/  MOV R5, R0 ;  /* 0x0000000000057202 */ /* 0x000fe20000000f00 */
[----:B------:R-:W-:Y:S01]  /*1bfd0*/  IMAD.MOV.U32 R3, RZ, RZ, 0x1f ;  /* 0x0000001fff037424 */ /* 0x000fe200078e00ff */
[----:B-1----:R-:W-:Y:S02]  /*1bfe0*/  MOV R2, 0x1c000 ;  /* 0x0001c00000027802 */ /* 0x002fe40000000f00 */
[----:B------:R-:W-:Y:S05]  /*1bff0*/  CALL.REL.NOINC `($__internal_9_$__cuda_sm70_shflsync_idx_p) ;  /* 0x0000221000007944 */ /* 0x000fea0003c00000 */
[----:B------:R-:W-:Y:S01]  /*1c000*/  IMAD.MOV.U32 R13, RZ, RZ, R5 ;  /* 0x000000ffff0d7224 */ /* 0x000fe200078e0005 */
[----:B------:R-:W-:Y:S01]  /*1c010*/  MOV R9, R8 ;  /* 0x0000000800097202 */ /* 0x000fe20000000f00 */
[----:B------:R-:W-:Y:S01]  /*1c020*/  IMAD.MOV.U32 R6, RZ, RZ, RZ ;  /* 0x000000ffff067224 */ /* 0x000fe200078e00ff */
[----:B------:R-:W-:Y:S01]  /*1c030*/  MOV R5, R0 ;  /* 0x0000000000057202 */ /* 0x000fe20000000f00 */
[----:B------:R-:W-:Y:S01]  /*1c040*/  IMAD.MOV.U32 R3, RZ, RZ, 0x1f ;  /* 0x0000001fff037424 */ /* 0x000fe200078e00ff */
[----:B------:R-:W-:-:S02]  /*1c050*/  MOV R2, 0x1c070 ;  /* 0x0001c07000027802 */ /* 0x000fc40000000f00 */
[----:B------:R-:W-:Y:S05]  /*1c060*/  CALL.REL.NOINC `($__internal_9_$__cuda_sm70_shflsync_idx_p) ;  /* 0x000021a000007944 */ /* 0x000fea0003c00000 */
[----:B------:R-:W-:Y:S01]  /*1c070*/  MOV R10, R5 ;  /* 0x00000005000a7202 */ /* 0x000fe20000000f00 */
[----:B------:R-:W-:Y:S05]  /*1c080*/  BRA `(.L_x_722) ;  /* 0xfffe45f000007947 */ /* 0x000fea000383ffff */
.L_x_540:
[----:B------:R-:W-:Y:S01]  /*1c090*/  IMAD.MOV.U32 R9, RZ, RZ, R4 ;  /* 0x000000ffff097224 */ /* 0x000fe200078e0004 */
[----:B------:R-:W-:-:S02]  /*1c0a0*/  MOV R3, 0x1f ;  /* 0x0000001f00037802 */ /* 0x000fc40000000f00 */
[----:B-1----:R-:W-:Y:S02]  /*1c0b0*/  MOV R2, 0x1c0d0 ;  /* 0x0001c0d000027802 */ /* 0x002fe40000000f00 */
[----:B--234-:R-:W-:Y:S05]  /*1c0c0*/  CALL.REL.NOINC `($__internal_9_$__cuda_sm70_shflsync_idx_p) ;  /* 0x0000214000007944 */ /* 0x01cfea0003c00000 */
[----:B------:R-:W-:Y:S01]  /*1c0d0*/  MOV R6, R5 ;  /* 0x0000000500067202 */ /* 0x000fe20000000f00 */
[----:B------:R-:W-:Y:S05]  /*1c0e0*/  BRA `(.L_x_539) ;  /* 0xfffe45f000007947 */ /* 0x000fea000383ffff */
.L_x_559:
[----:B-1----:R-:W-:Y:S01]  /*1c0f0*/  IMAD.MOV.U32 R9, RZ, RZ, R6 ;  /* 0x000000ffff097224 */ /* 0x002fe200078e0006 */
[----:B------:R-:W-:Y:S01]  /*1c100*/  MOV R5, RZ ;  /* 0x000000ff00057202 */ /* 0x000fe20000000f00 */
[----:B------:R-:W-:Y:S01]  /*1c110*/  IMAD.MOV.U32 R3, RZ, RZ, 0x181f ;  /* 0x0000181fff037424 */ /* 0x000fe200078e00ff */
[----:B------:R-:W-:Y:S02]  /*1c120*/  MOV R2, 0x1c140 ;  /* 0x0001c14000027802 */ /* 0x000fe40000000f00 */
[----:B------:R-:W-:Y:S05]  /*1c130*/  CALL.REL.NOINC `($__internal_9_$__cuda_sm70_shflsync_idx_p) ;  /* 0x000020d000007944 */ /* 0x000fea0003c00000 */
[----:B------:R-:W-:Y:S01]  /*1c140*/  MOV R8, R5 ;  /* 0x0000000500087202 */ /* 0x000fe20000000f00 */
[----:B------:R-:W-:Y:S05]  /*1c150*/  BRA `(.L_x_723) ;  /* 0xfffe6a1000007947 */ /* 0x000fea000383ffff */
.L_x_560:
[----:B------:R-:W-:Y:S01]  /*1c160*/  IMAD.MOV.U32 R9, RZ, RZ, R7 ;  /* 0x000000ffff097224 */ /* 0x000fe200078e0007 */
[----:B------:R-:W-:Y:S01]  /*1c170*/  MOV R5, RZ ;  /* 0x000000ff00057202 */ /* 0x000fe20000000f00 */
[----:B------:R-:W-:Y:S01]  /*1c180*/  IMAD.MOV.U32 R3, RZ, RZ, 0x181f ;  /* 0x0000181fff037424 */ /* 0x000fe200078e00ff */
[----:B------:R-:W-:Y:S02]  /*1c190*/  MOV R2, 0x1c1b0 ;  /* 0x0001c1b000027802 */ /* 0x000fe40000000f00 */
[----:B-12---:R-:W-:Y:S05]  /*1c1a0*/  CALL.REL.NOINC `($__internal_9_$__cuda_sm70_shflsync_idx_p) ;  /* 0x0000206000007944 */ /* 0x006fea0003c00000 */
[----:B------:R-:W-:Y:S01]  /*1c1b0*/  MOV R2, R5 ;  /* 0x0000000500027202 */ /* 0x000fe20000000f00 */
[----:B------:R-:W-:Y:S05]  /*1c1c0*/  BRA `(.L_x_724) ;  /* 0xfffe69c000007947 */ /* 0x000fea000383ffff */
.L_x_563:
[----:B------:R-:W-:Y:S01]  /*1c1d0*/  IMAD.MOV.U32 R9, RZ, RZ, R6 ;  /* 0x000000ffff097224 */ /* 0x000fe200078e0006 */
[----:B------:R-:W-:Y:S01]  /*1c1e0*/  MOV R5, 0x1 ;  /* 0x0000000100057802 */ /* 0x000fe20000000f00 */
[----:B--2---:R-:W-:Y:S01]  /*1c1f0*/  IMAD.MOV.U32 R3, RZ, RZ, 0x181f ;  /* 0x0000181fff037424 */ /* 0x004fe200078e00ff */
[----:B----4-:R-:W-:-:S02]  /*1c200*/  MOV R2, 0x1c220 ;  /* 0x0001c22000027802 */ /* 0x010fc40000000f00 */
[----:B-1-3--:R-:W-:Y:S05]  /*1c210*/  CALL.REL.NOINC `($__internal_9_$__cuda_sm70_shflsync_idx_p) ;  /* 0x00001ff000007944 */ /* 0x00afea0003c00000 */
[----:B------:R-:W-:Y:S01]  /*1c220*/  IMAD.MOV.U32 R8, RZ, RZ, R5 ;  /* 0x000000ffff087224 */ /* 0x000fe200078e0005 */
[----:B------:R-:W-:Y:S01]  /*1c230*/  MOV R5, 0x1 ;  /* 0x0000000100057802 */ /* 0x000fe20000000f00 */
[----:B------:R-:W-:Y:S01]  /*1c240*/  IMAD.MOV.U32 R9, RZ, RZ, R7 ;  /* 0x000000ffff097224 */ /* 0x000fe200078e0007 */
[----:B------:R-:W-:-:S02]  /*1c250*/  MOV R3, 0x181f ;  /* 0x0000181f00037802 */ /* 0x000fc40000000f00 */
[----:B------:R-:W-:Y:S02]  /*1c260*/  MOV R2, 0x1c280 ;  /* 0x0001c28000027802 */ /* 0x000fe40000000f00 */
[----:B------:R-:W-:Y:S05]  /*1c270*/  CALL.REL.NOINC `($__internal_9_$__cuda_sm70_shflsync_idx_p) ;  /* 0x00001f9000007944 */ /* 0x000fea0003c00000 */
[----:B------:R-:W-:Y:S01]  /*1c280*/  MOV R2, R5 ;  /* 0x0000000500027202 */ /* 0x000fe20000000f00 */
[----:B------:R-:W-:Y:S05]  /*1c290*/  BRA `(.L_x_725) ;  /* 0xfffe69e000007947 */ /* 0x000fea000383ffff */
.L_x_566:
[----:B------:R-:W-:Y:S01]  /*1c2a0*/  IMAD.MOV.U32 R9, RZ, RZ, R6 ;  /* 0x000000ffff097224 */ /* 0x000fe200078e0006 */
[----:B------:R-:W-:Y:S01]  /*1c2b0*/  MOV R5, 0x2 ;  /* 0x0000000200057802 */ /* 0x000fe20000000f00 */
[----:B-1----:R-:W-:Y:S01]  /*1c2c0*/  IMAD.MOV.U32 R3, RZ, RZ, 0x181f ;  /* 0x0000181fff037424 */ /* 0x002fe200078e00ff */
[----:B----4-:R-:W-:Y:S02]  /*1c2d0*/  MOV R2, 0x1c2f0 ;  /* 0x0001c2f000027802 */ /* 0x010fe40000000f00 */
[----:B--23--:R-:W-:Y:S05]  /*1c2e0*/  CALL.REL.NOINC `($__internal_9_$__cuda_sm70_shflsync_idx_p) ;  /* 0x00001f2000007944 */ /* 0x00cfea0003c00000 */
[----:B------:R-:W-:Y:S01]  /*1c2f0*/  MOV R8, R5 ;  /* 0x0000000500087202 */ /* 0x000fe20000000f00 */
[----:B------:R-:W-:Y:S05]  /*1c300*/  BRA `(.L_x_726) ;  /* 0xfffe6a5000007947 */ /* 0x000fea000383ffff */
.L_x_567:
[----:B------:R-:W-:Y:S01]  /*1c310*/  IMAD.MOV.U32 R9, RZ, RZ, R7 ;  /* 0x000000ffff097224 */ /* 0x000fe200078e0007 */
[----:B------:R-:W-:Y:S01]  /*1c320*/  MOV R5, 0x2 ;  /* 0x0000000200057802 */ /* 0x000fe20000000f00 */
[----:B------:R-:W-:Y:S01]  /*1c330*/  IMAD.MOV.U32 R3, RZ, RZ, 0x181f ;  /* 0x0000181fff037424 */ /* 0x000fe200078e00ff */
[----:B----4-:R-:W-:Y:S02]  /*1c340*/  MOV R2, 0x1c360 ;  /* 0x0001c36000027802 */ /* 0x010fe40000000f00 */
[----:B-123--:R-:W-:Y:S05]  /*1c350*/  CALL.REL.NOINC `($__internal_9_$__cuda_sm70_shflsync_idx_p) ;  /* 0x00001eb000007944 */ /* 0x00efea0003c00000 */
[----:B------:R-:W-:Y:S01]  /*1c360*/  MOV R2, R5 ;  /* 0x0000000500027202 */ /* 0x000fe20000000f00 */
[----:B------:R-:W-:Y:S05]  /*1c370*/  BRA `(.L_x_727) ;  /* 0xfffe6a0000007947 */ /* 0x000fea000383ffff */
.L_x_570:
[----:B------:R-:W-:Y:S01]  /*1c380*/  IMAD.MOV.U32 R9, RZ, RZ, R6 ;  /* 0x000000ffff097224 */ /* 0x000fe200078e0006 */
[----:B------:R-:W-:Y:S01]  /*1c390*/  MOV R5, 0x3 ;  /* 0x0000000300057802 */ /* 0x000fe20000000f00 */
[----:B-1----:R-:W-:Y:S01]  /*1c3a0*/  IMAD.MOV.U32 R3, RZ, RZ, 0x181f ;  /* 0x0000181fff037424 */ /* 0x002fe200078e00ff */
[----:B------:R-:W-:-:S02]  /*1c3b0*/  MOV R2, 0x1c3d0 ;  /* 0x0001c3d000027802 */ /* 0x000fc40000000f00 */
[----:B--234-:R-:W-:Y:S05]  /*1c3c0*/  CALL.REL.NOINC `($__internal_9_$__cuda_sm70_shflsync_idx_p) ;  /* 0x00001e4000007944 */ /* 0x01cfea0003c00000 */
        /* <DEDUP_REMOVED lines=8> */
.L_x_573:
[----:B------:R-:W-:Y:S01]  /*1c450*/  IMAD.MOV.U32 R9, RZ, RZ, R6 ;  /* 0x000000ffff097224 */ /* 0x000fe200078e0006 */
[----:B------:R-:W-:Y:S01]  /*1c460*/  MOV R5, 0x4 ;  /* 0x0000000400057802 */ /* 0x000fe20000000f00 */
[----:B-1----:R-:W-:Y:S01]  /*1c470*/  IMAD.MOV.U32 R3, RZ, RZ, 0x181f ;  /* 0x0000181fff037424 */ /* 0x002fe200078e00ff */
[----:B------:R-:W-:Y:S02]  /*1c480*/  MOV R2, 0x1c4a0 ;  /* 0x0001c4a000027802 */ /* 0x000fe40000000f00 */
[----:B--234-:R-:W-:Y:S05]  /*1c490*/  CALL.REL.NOINC `($__internal_9_$__cuda_sm70_shflsync_idx_p) ;  /* 0x00001d7000007944 */ /* 0x01cfea0003c00000 */
[----:B------:R-:W-:Y:S01]  /*1c4a0*/  MOV R8, R5 ;  /* 0x0000000500087202 */ /* 0x000fe20000000f00 */
[----:B------:R-:W-:Y:S05]  /*1c4b0*/  BRA `(.L_x_729) ;  /* 0xfffe6a9000007947 */ /* 0x000fea000383ffff */
.L_x_574:
[----:B------:R-:W-:Y:S01]  /*1c4c0*/  IMAD.MOV.U32 R9, RZ, RZ, R7 ;  /* 0x000000ffff097224 */ /* 0x000fe200078e0007 */
[----:B------:R-:W-:Y:S01]  /*1c4d0*/  MOV R5, 0x4 ;  /* 0x0000000400057802 */ /* 0x000fe20000000f00 */
[----:B-1----:R-:W-:Y:S01]  /*1c4e0*/  IMAD.MOV.U32 R3, RZ, RZ, 0x181f ;  /* 0x0000181fff037424 */ /* 0x002fe200078e00ff */
[----:B------:R-:W-:Y:S02]  /*1c4f0*/  MOV R2, 0x1c510 ;  /* 0x0001c51000027802 */ /* 0x000fe40000000f00 */
[----:B--234-:R-:W-:Y:S05]  /*1c500*/  CALL.REL.NOINC `($__internal_9_$__cuda_sm70_shflsync_idx_p) ;  /* 0x00001d0000007944 */ /* 0x01cfea0003c00000 */
[----:B------:R-:W-:Y:S01]  /*1c510*/  MOV R2, R5 ;  /* 0x0000000500027202 */ /* 0x000fe20000000f00 */
[----:B------:R-:W-:Y:S05]  /*1c520*/  BRA `(.L_x_730) ;  /* 0xfffe6a4000007947 */ /* 0x000fea000383ffff */
.L_x_577:
[----:B------:R-:W-:Y:S01]  /*1c530*/  IMAD.MOV.U32 R9, RZ, RZ, R6 ;  /* 0x000000ffff097224 */ /* 0x000fe200078e0006 */
[----:B------:R-:W-:Y:S01]  /*1c540*/  MOV R5, 0x5 ;  /* 0x0000000500057802 */ /* 0x000fe20000000f00 */
[----:B--2---:R-:W-:Y:S01]  /*1c550*/  IMAD.MOV.U32 R3, RZ, RZ, 0x181f ;  /* 0x0000181fff037424 */ /* 0x004fe200078e00ff */
[----:B---3--:R-:W-:-:S02]  /*1c560*/  MOV R2, 0x1c580 ;  /* 0x0001c58000027802 */ /* 0x008fc40000000f00 */
[----:B-1--4-:R-:W-:Y:S05]  /*1c570*/  CALL.REL.NOINC `($__internal_9_$__cuda_sm70_shflsync_idx_p) ;  /* 0x00001c9000007944 */ /* 0x012fea0003c00000 */
        /* <DEDUP_REMOVED lines=8> */
.L_x_580:
[----:B------:R-:W-:Y:S01]  /*1c600*/  IMAD.MOV.U32 R9, RZ, RZ, R6 ;  /* 0x000000ffff097224 */ /* 0x000fe200078e0006 */
[----:B------:R-:W-:Y:S01]  /*1c610*/  MOV R5, 0x6 ;  /* 0x0000000600057802 */ /* 0x000fe20000000f00 */
[----:B-1----:R-:W-:Y:S01]  /*1c620*/  IMAD.MOV.U32 R3, RZ, RZ, 0x181f ;  /* 0x0000181fff037424 */ /* 0x002fe200078e00ff */
[----:B---3--:R-:W-:Y:S02]  /*1c630*/  MOV R2, 0x1c650 ;  /* 0x0001c65000027802 */ /* 0x008fe40000000f00 */
[----:B--2-4-:R-:W-:Y:S05]  /*1c640*/  CALL.REL.NOINC `($__internal_9_$__cuda_sm70_shflsync_idx_p) ;  /* 0x00001bc000007944 */ /* 0x014fea0003c00000 */
[----:B------:R-:W-:Y:S01]  /*1c650*/  MOV R8, R5 ;  /* 0x0000000500087202 */ /* 0x000fe20000000f00 */
[----:B------:R-:W-:Y:S05]  /*1c660*/  BRA `(.L_x_732) ;  /* 0xfffe6ad000007947 */ /* 0x000fea000383ffff */
.L_x_581:
[----:B------:R-:W-:Y:S01]  /*1c670*/  IMAD.MOV.U32 R9, RZ, RZ, R7 ;  /* 0x000000ffff097224 */ /* 0x000fe200078e0007 */
[----:B------:R-:W-:Y:S01]  /*1c680*/  MOV R5, 0x6 ;  /* 0x0000000600057802 */ /* 0x000fe20000000f00 */
[----:B------:R-:W-:Y:S01]  /*1c690*/  IMAD.MOV.U32 R3, RZ, RZ, 0x181f ;  /* 0x0000181fff037424 */ /* 0x000fe200078e00ff */
[----:B---3--:R-:W-:Y:S02]  /*1c6a0*/  MOV R2, 0x1c6c0 ;  /* 0x0001c6c000027802 */ /* 0x008fe40000000f00 */
[----:B-12-4-:R-:W-:Y:S05]  /*1c6b0*/  CALL.REL.NOINC `($__internal_9_$__cuda_sm70_shflsync_idx_p) ;  /* 0x00001b5000007944 */ /* 0x016fea0003c00000 */
[----:B------:R-:W-:Y:S01]  /*1c6c0*/  MOV R2, R5 ;  /* 0x0000000500027202 */ /* 0x000fe20000000f00 */
[----:B------:R-:W-:Y:S05]  /*1c6d0*/  BRA `(.L_x_733) ;  /* 0xfffe6a8000007947 */ /* 0x000fea000383ffff */
.L_x_584:
        /* <DEDUP_REMOVED lines=13> */
.L_x_649:
[----:B--2---:R2:W5:Y:S01]  /*1c7b0*/  LDL R2, [R1+0xc] ;  /* 0x00000c0001027983 */ /* 0x0045620000100800 */
[----:B------:R-:W-:Y:S02]  /*1c7c0*/  MOV R8, 0x2 ;  /* 0x0000000200087802 */ /* 0x000fe40000000f00 */
[----:B------:R-:W-:Y:S02]  /*1c7d0*/  MOV R3, 0x1c7f0 ;  /* 0x0001c7f000037802 */ /* 0x000fe40000000f00 */
[----:B-12--5:R-:W-:Y:S05]  /*1c7e0*/  CALL.REL.NOINC `($__internal_8_$__cuda_sm70_shflsync_bfly_p) ;  /* 0x000019d000007944 */ /* 0x026fea0003c00000 */
[----:B------:R-:W-:Y:S01]  /*1c7f0*/  MOV R2, R8 ;  /* 0x0000000800027202 */ /* 0x000fe20000000f00 */
[----:B------:R-:W-:Y:S05]  /*1c800*/  BRA `(.L_x_735) ;  /* 0xffffae2000007947 */ /* 0x000fea000383ffff */
.L_x_650:
[----:B------:R-:W-:Y:S01]  /*1c810*/  IMAD.MOV.U32 R2, RZ, RZ, R4 ;  /* 0x000000ffff027224 */ /* 0x000fe200078e0004 */
[----:B------:R-:W-:Y:S02]  /*1c820*/  MOV R8, 0x1 ;  /* 0x0000000100087802 */ /* 0x000fe40000000f00 */
[----:B------:R-:W-:Y:S02]  /*1c830*/  MOV R3, 0x1c850 ;  /* 0x0001c85000037802 */ /* 0x000fe40000000f00 */
[----:B------:R-:W-:Y:S05]  /*1c840*/  CALL.REL.NOINC `($__internal_8_$__cuda_sm70_shflsync_bfly_p) ;  /* 0x0000197000007944 */ /* 0x000fea0003c00000 */
[----:B------:R1:W5:Y:S01]  /*1c850*/  LDL R2, [R1+0x10] ;  /* 0x0000100001027983 */ /* 0x0003620000100800 */
[----:B------:R-:W-:Y:S01]  /*1c860*/  FADD.FTZ R4, R4, R8 ;  /* 0x0000000804047221 */ /* 0x000fe20000010000 */
[----:B------:R-:W-:-:S02]  /*1c870*/  MOV R8, 0x2 ;  /* 0x0000000200087802 */ /* 0x000fc40000000f00 */
[----:B------:R-:W-:Y:S02]  /*1c880*/  MOV R3, 0x1c8a0 ;  /* 0x0001c8a000037802 */ /* 0x000fe40000000f00 */
[----:B-1---5:R-:W-:Y:S05]  /*1c890*/  CALL.REL.NOINC `($__internal_8_$__cuda_sm70_shflsync_bfly_p) ;  /* 0x0000192000007944 */ /* 0x022fea0003c00000 */
[----:B------:R-:W2:Y:S01]  /*1c8a0*/  LDL.LU R2, [R1+0x10] ;  /* 0x0000100001027983 */ /* 0x000ea20000300800 */
[----:B------:R-:W-:Y:S01]  /*1c8b0*/  MOV R3, 0x1c900 ;  /* 0x0001c90000037802 */ /* 0x000fe20000000f00 */
[----:B--2---:R-:W-:Y:S01]  /*1c8c0*/  FADD.FTZ R5, R2, R8 ;  /* 0x0000000802057221 */ /* 0x004fe20000010000 */
[----:B------:R-:W-:-:S04]  /*1c8d0*/  MOV R8, 0x1 ;  /* 0x0000000100087802 */ /* 0x000fc80000000f00 */
[----:B------:R-:W-:Y:S02]  /*1c8e0*/  MOV R2, R5 ;  /* 0x0000000500027202 */ /* 0x000fe40000000f00 */
[----:B------:R-:W-:Y:S05]  /*1c8f0*/  CALL.REL.NOINC `($__internal_8_$__cuda_sm70_shflsync_bfly_p) ;  /* 0x000018c000007944 */ /* 0x000fea0003c00000 */
[----:B------:R1:W5:Y:S01]  /*1c900*/  LDL R2, [R1+0x14] ;  /* 0x0000140001027983 */ /* 0x0003620000100800 */
[----:B------:R-:W-:Y:S01]  /*1c910*/  FADD.FTZ R6, R5, R8 ;  /* 0x0000000805067221 */ /* 0x000fe20000010000 */
[----:B------:R-:W-:Y:S02]  /*1c920*/  MOV R8, 0x2 ;  /* 0x0000000200087802 */ /* 0x000fe40000000f00 */
        /* <DEDUP_REMOVED lines=19> */
[----:B------:R-:W-:Y:S01]  /*1ca60*/  MOV R9, R8 ;  /* 0x0000000800097202 */ /* 0x000fe20000000f00 */
[----:B------:R-:W-:Y:S05]  /*1ca70*/  BRA `(.L_x_736) ;  /* 0xfffface000007947 */ /* 0x000fea000383ffff */
.L_x_657:
[----:B-1234-:R-:W-:Y:S01]  /*1ca80*/  IMAD.MOV.U32 R9, RZ, RZ, R6 ;  /* 0x000000ffff097224 */ /* 0x01efe200078e0006 */
[----:B------:R-:W-:Y:S01]  /*1ca90*/  MOV R5, RZ ;  /* 0x000000ff00057202 */ /* 0x000fe20000000f00 */
[----:B------:R-:W-:Y:S01]  /*1caa0*/  IMAD.MOV.U32 R3, RZ, RZ, 0x181f ;  /* 0x0000181fff037424 */ /* 0x000fe200078e00ff */
[----:B------:R-:W-:Y:S02]  /*1cab0*/  MOV R2, 0x1cad0 ;  /* 0x0001cad000027802 */ /* 0x000fe40000000f00 */
[----:B------:R-:W-:Y:S05]  /*1cac0*/  CALL.REL.NOINC `($__internal_9_$__cuda_sm70_shflsync_idx_p) ;  /* 0x0000174000007944 */ /* 0x000fea0003c00000 */
[----:B------:R-:W-:Y:S01]  /*1cad0*/  MOV R8, R5 ;  /* 0x0000000500087202 */ /* 0x000fe20000000f00 */
[----:B------:R-:W-:Y:S05]  /*1cae0*/  BRA `(.L_x_737) ;  /* 0xffffc2e000007947 */ /* 0x000fea000383ffff */
.L_x_658:
[----:B------:R-:W-:Y:S01]  /*1caf0*/  IMAD.MOV.U32 R9, RZ, RZ, R7 ;  /* 0x000000ffff097224 */ /* 0x000fe200078e0007 */
[----:B------:R-:W-:Y:S01]  /*1cb00*/  MOV R5, RZ ;  /* 0x000000ff00057202 */ /* 0x000fe20000000f00 */
[----:B------:R-:W-:Y:S01]  /*1cb10*/  IMAD.MOV.U32 R3, RZ, RZ, 0x181f ;  /* 0x0000181fff037424 */ /* 0x000fe200078e00ff */
[----:B------:R-:W-:Y:S02]  /*1cb20*/  MOV R2, 0x1cb40 ;  /* 0x0001cb4000027802 */ /* 0x000fe40000000f00 */
[----:B-12---:R-:W-:Y:S05]  /*1cb30*/  CALL.REL.NOINC `($__internal_9_$__cuda_sm70_shflsync_idx_p) ;  /* 0x000016d000007944 */ /* 0x006fea0003c00000 */
[----:B------:R-:W-:Y:S01]  /*1cb40*/  MOV R2, R5 ;  /* 0x0000000500027202 */ /* 0x000fe20000000f00 */
[----:B------:R-:W-:Y:S05]  /*1cb50*/  BRA `(.L_x_738) ;  /* 0xffffc29000007947 */ /* 0x000fea000383ffff */
.L_x_659:
[----:B------:R-:W-:Y:S01]  /*1cb60*/  IMAD.MOV.U32 R9, RZ, RZ, R6 ;  /* 0x000000ffff097224 */ /* 0x000fe200078e0006 */
[----:B------:R-:W-:Y:S01]  /*1cb70*/  MOV R5, 0x1 ;  /* 0x0000000100057802 */ /* 0x000fe20000000f00 */
[----:B--2---:R-:W-:Y:S01]  /*1cb80*/  IMAD.MOV.U32 R3, RZ, RZ, 0x181f ;  /* 0x0000181fff037424 */ /* 0x004fe200078e00ff */
[----:B------:R-:W-:-:S02]  /*1cb90*/  MOV R2, 0x1cbb0 ;  /* 0x0001cbb000027802 */ /* 0x000fc40000000f00 */
        /* <DEDUP_REMOVED lines=9> */
.L_x_660:
[----:B------:R-:W-:Y:S01]  /*1cc30*/  IMAD.MOV.U32 R9, RZ, RZ, R6 ;  /* 0x000000ffff097224 */ /* 0x000fe200078e0006 */
[----:B------:R-:W-:Y:S01]  /*1cc40*/  MOV R5, 0x2 ;  /* 0x0000000200057802 */ /* 0x000fe20000000f00 */
[----:B-1----:R-:W-:Y:S01]  /*1cc50*/  IMAD.MOV.U32 R3, RZ, RZ, 0x181f ;  /* 0x0000181fff037424 */ /* 0x002fe200078e00ff */
[----:B------:R-:W-:Y:S02]  /*1cc60*/  MOV R2, 0x1cc80 ;  /* 0x0001cc8000027802 */ /* 0x000fe40000000f00 */
[----:B---34-:R-:W-:Y:S05]  /*1cc70*/  CALL.REL.NOINC `($__internal_9_$__cuda_sm70_shflsync_idx_p) ;  /* 0x0000159000007944 */ /* 0x018fea0003c00000 */
[----:B------:R-:W-:Y:S01]  /*1cc80*/  MOV R8, R5 ;  /* 0x0000000500087202 */ /* 0x000fe20000000f00 */
[----:B------:R-:W-:Y:S05]  /*1cc90*/  BRA `(.L_x_740) ;  /* 0xffffc26000007947 */ /* 0x000fea000383ffff */
.L_x_661:
[----:B------:R-:W-:Y:S01]  /*1cca0*/  IMAD.MOV.U32 R9, RZ, RZ, R7 ;  /* 0x000000ffff097224 */ /* 0x000fe200078e0007 */
[----:B------:R-:W-:Y:S01]  /*1ccb0*/  MOV R5, 0x2 ;  /* 0x0000000200057802 */ /* 0x000fe20000000f00 */
[----:B-1----:R-:W-:Y:S01]  /*1ccc0*/  IMAD.MOV.U32 R3, RZ, RZ, 0x181f ;  /* 0x0000181fff037424 */ /* 0x002fe200078e00ff */
[----:B------:R-:W-:Y:S02]  /*1ccd0*/  MOV R2, 0x1ccf0 ;  /* 0x0001ccf000027802 */ /* 0x000fe40000000f00 */
[----:B--234-:R-:W-:Y:S05]  /*1cce0*/  CALL.REL.NOINC `($__internal_9_$__cuda_sm70_shflsync_idx_p) ;  /* 0x0000152000007944 */ /* 0x01cfea0003c00000 */
[----:B------:R-:W-:Y:S01]  /*1ccf0*/  MOV R2, R5 ;  /* 0x0000000500027202 */ /* 0x000fe20000000f00 */
[----:B------:R-:W-:Y:S05]  /*1cd00*/  BRA `(.L_x_741) ;  /* 0xffffc21000007947 */ /* 0x000fea000383ffff */
.L_x_662:
[----:B------:R-:W-:Y:S01]  /*1cd10*/  IMAD.MOV.U32 R9, RZ, RZ, R6 ;  /* 0x000000ffff097224 */ /* 0x000fe200078e0006 */
[----:B------:R-:W-:Y:S01]  /*1cd20*/  MOV R5, 0x3 ;  /* 0x0000000300057802 */ /* 0x000fe20000000f00 */
[----:B--2---:R-:W-:Y:S01]  /*1cd30*/  IMAD.MOV.U32 R3, RZ, RZ, 0x181f ;  /* 0x0000181fff037424 */ /* 0x004fe200078e00ff */
[----:B------:R-:W-:-:S02]  /*1cd40*/  MOV R2, 0x1cd60 ;  /* 0x0001cd6000027802 */ /* 0x000fc40000000f00 */
[----:B-1-34-:R-:W-:Y:S05]  /*1cd50*/  CALL.REL.NOINC `($__internal_9_$__cuda_sm70_shflsync_idx_p) ;  /* 0x000014b000007944 */ /* 0x01afea0003c00000 */
        /* <DEDUP_REMOVED lines=8> */
.L_x_663:
[----:B------:R-:W-:Y:S01]  /*1cde0*/  IMAD.MOV.U32 R9, RZ, RZ, R6 ;  /* 0x000000ffff097224 */ /* 0x000fe200078e0006 */
[----:B------:R-:W-:Y:S01]  /*1cdf0*/  MOV R5, 0x4 ;  /* 0x0000000400057802 */ /* 0x000fe20000000f00 */
[----:B--2---:R-:W-:Y:S01]  /*1ce00*/  IMAD.MOV.U32 R3, RZ, RZ, 0x181f ;  /* 0x0000181fff037424 */ /* 0x004fe200078e00ff */
[----:B------:R-:W-:Y:S02]  /*1ce10*/  MOV R2, 0x1ce30 ;  /* 0x0001ce3000027802 */ /* 0x000fe40000000f00 */
[----:B-1-34-:R-:W-:Y:S05]  /*1ce20*/  CALL.REL.NOINC `($__internal_9_$__cuda_sm70_shflsync_idx_p) ;  /* 0x000013e000007944 */ /* 0x01afea0003c00000 */
[----:B------:R-:W-:Y:S01]  /*1ce30*/  MOV R8, R5 ;  /* 0x0000000500087202 */ /* 0x000fe20000000f00 */
[----:B------:R-:W-:Y:S05]  /*1ce40*/  BRA `(.L_x_743) ;  /* 0xffffc1e000007947 */ /* 0x000fea000383ffff */
.L_x_664:
[----:B------:R-:W-:Y:S01]  /*1ce50*/  IMAD.MOV.U32 R9, RZ, RZ, R7 ;  /* 0x000000ffff097224 */ /* 0x000fe200078e0007 */
[----:B------:R-:W-:Y:S01]  /*1ce60*/  MOV R5, 0x4 ;  /* 0x0000000400057802 */ /* 0x000fe20000000f00 */
[----:B--2---:R-:W-:Y:S01]  /*1ce70*/  IMAD.MOV.U32 R3, RZ, RZ, 0x181f ;  /* 0x0000181fff037424 */ /* 0x004fe200078e00ff */
[----:B------:R-:W-:Y:S02]  /*1ce80*/  MOV R2, 0x1cea0 ;  /* 0x0001cea000027802 */ /* 0x000fe40000000f00 */
[----:B-1-34-:R-:W-:Y:S05]  /*1ce90*/  CALL.REL.NOINC `($__internal_9_$__cuda_sm70_shflsync_idx_p) ;  /* 0x0000137000007944 */ /* 0x01afea0003c00000 */
[----:B------:R-:W-:Y:S01]  /*1cea0*/  MOV R2, R5 ;  /* 0x0000000500027202 */ /* 0x000fe20000000f00 */
[----:B------:R-:W-:Y:S05]  /*1ceb0*/  BRA `(.L_x_744) ;  /* 0xffffc19000007947 */ /* 0x000fea000383ffff */
.L_x_665:
        /* <DEDUP_REMOVED lines=13> */
.L_x_666:
[----:B------:R-:W-:Y:S01]  /*1cf90*/  IMAD.MOV.U32 R9, RZ, RZ, R6 ;  /* 0x000000ffff097224 */ /* 0x000fe200078e0006 */
[----:B------:R-:W-:Y:S01]  /*1cfa0*/  MOV R5, 0x6 ;  /* 0x0000000600057802 */ /* 0x000fe20000000f00 */
[----:B--2---:R-:W-:Y:S01]  /*1cfb0*/  IMAD.MOV.U32 R3, RZ, RZ, 0x181f ;  /* 0x0000181fff037424 */ /* 0x004fe200078e00ff */
[----:B------:R-:W-:Y:S02]  /*1cfc0*/  MOV R2, 0x1cfe0 ;  /* 0x0001cfe000027802 */ /* 0x000fe40000000f00 */
[----:B-1--4-:R-:W-:Y:S05]  /*1cfd0*/  CALL.REL.NOINC `($__internal_9_$__cuda_sm70_shflsync_idx_p) ;  /* 0x0000123000007944 */ /* 0x012fea0003c00000 */
[----:B------:R-:W-:Y:S01]  /*1cfe0*/  MOV R8, R5 ;  /* 0x0000000500087202 */ /* 0x000fe20000000f00 */
[----:B------:R-:W-:Y:S05]  /*1cff0*/  BRA `(.L_x_746) ;  /* 0xffffc16000007947 */ /* 0x000fea000383ffff */
.L_x_667:
[----:B------:R-:W-:Y:S01]  /*1d000*/  IMAD.MOV.U32 R9, RZ, RZ, R7 ;  /* 0x000000ffff097224 */ /* 0x000fe200078e0007 */
[----:B------:R-:W-:Y:S01]  /*1d010*/  MOV R5, 0x6 ;  /* 0x0000000600057802 */ /* 0x000fe20000000f00 */
[----:B--2---:R-:W-:Y:S01]  /*1d020*/  IMAD.MOV.U32 R3, RZ, RZ, 0x181f ;  /* 0x0000181fff037424 */ /* 0x004fe200078e00ff */
[----:B------:R-:W-:Y:S02]  /*1d030*/  MOV R2, 0x1d050 ;  /* 0x0001d05000027802 */ /* 0x000fe40000000f00 */
[----:B-1-34-:R-:W-:Y:S05]  /*1d040*/  CALL.REL.NOINC `($__internal_9_$__cuda_sm70_shflsync_idx_p) ;  /* 0x000011c000007944 */ /* 0x01afea0003c00000 */
[----:B------:R-:W-:Y:S01]  /*1d050*/  MOV R2, R5 ;  /* 0x0000000500027202 */ /* 0x000fe20000000f00 */
[----:B------:R-:W-:Y:S05]  /*1d060*/  BRA `(.L_x_747) ;  /* 0xffffc11000007947 */ /* 0x000fea000383ffff */
.L_x_668:
[----:B------:R-:W-:Y:S01]  /*1d070*/  IMAD.MOV.U32 R9, RZ, RZ, R6 ;  /* 0x000000ffff097224 */ /* 0x000fe200078e0006 */
[----:B------:R-:W-:Y:S01]  /*1d080*/  MOV R5, 0x7 ;  /* 0x0000000700057802 */ /* 0x000fe20000000f00 */
[----:B-1----:R-:W-:Y:S01]  /*1d090*/  IMAD.MOV.U32 R3, RZ, RZ, 0x181f ;  /* 0x0000181fff037424 */ /* 0x002fe200078e00ff */
[----:B------:R-:W-:-:S02]  /*1d0a0*/  MOV R2, 0x1d0c0 ;  /* 0x0001d0c000027802 */ /* 0x000fc40000000f00 */
[----:B--2-4-:R-:W-:Y:S05]  /*1d0b0*/  CALL.REL.NOINC `($__internal_9_$__cuda_sm70_shflsync_idx_p) ;  /* 0x0000115000007944 */ /* 0x014fea0003c00000 */
        /* <DEDUP_REMOVED lines=8> */
.L_x_670:
[----:B------:R-:W-:Y:S01]  /*1d140*/  IMAD.MOV.U32 R9, RZ, RZ, R13 ;  /* 0x000000ffff097224 */ /* 0x000fe200078e000d */
[----:B------:R-:W-:Y:S01]  /*1d150*/  MOV R5, RZ ;  /* 0x000000ff00057202 */ /* 0x000fe20000000f00 */
[----:B------:R-:W-:Y:S01]  /*1d160*/  IMAD.MOV.U32 R3, RZ, RZ, 0x1c1f ;  /* 0x00001c1fff037424 */ /* 0x000fe200078e00ff */
[----:B------:R-:W-:Y:S02]  /*1d170*/  MOV R2, 0x1d190 ;  /* 0x0001d19000027802 */ /* 0x000fe40000000f00 */
[----:B------:R-:W-:Y:S05]  /*1d180*/  CALL.REL.NOINC `($__internal_9_$__cuda_sm70_shflsync_idx_p) ;  /* 0x0000108000007944 */ /* 0x000fea0003c00000 */
[----:B------:R-:W-:Y:S01]  /*1d190*/  MOV R12, R5 ;  /* 0x00000005000c7202 */ /* 0x000fe20000000f00 */
[----:B------:R-:W-:Y:S05]  /*1d1a0*/  BRA `(.L_x_749) ;  /* 0xffffc30000007947 */ /* 0x000fea000383ffff */
.L_x_671:
[----:B------:R-:W-:Y:S01]  /*1d1b0*/  IMAD.MOV.U32 R9, RZ, RZ, R21 ;  /* 0x000000ffff097224 */ /* 0x000fe200078e0015 */
[----:B------:R-:W-:Y:S01]  /*1d1c0*/  MOV R5, RZ ;  /* 0x000000ff00057202 */ /* 0x000fe20000000f00 */
[----:B------:R-:W-:Y:S01]  /*1d1d0*/  IMAD.MOV.U32 R3, RZ, RZ, 0x1c1f ;  /* 0x00001c1fff037424 */ /* 0x000fe200078e00ff */
[----:B------:R-:W-:Y:S02]  /*1d1e0*/  MOV R2, 0x1d200 ;  /* 0x0001d20000027802 */ /* 0x000fe40000000f00 */
[----:B-12---:R-:W-:Y:S05]  /*1d1f0*/  CALL.REL.NOINC `($__internal_9_$__cuda_sm70_shflsync_idx_p) ;  /* 0x0000101000007944 */ /* 0x006fea0003c00000 */
[----:B------:R-:W-:Y:S01]  /*1d200*/  MOV R2, R5 ;  /* 0x0000000500027202 */ /* 0x000fe20000000f00 */
[----:B------:R-:W-:Y:S05]  /*1d210*/  BRA `(.L_x_750) ;  /* 0xffffc2b000007947 */ /* 0x000fea000383ffff */
.L_x_674:
[----:B------:R-:W-:Y:S01]  /*1d220*/  IMAD.MOV.U32 R9, RZ, RZ, R13 ;  /* 0x000000ffff097224 */ /* 0x000fe200078e000d */
[----:B------:R-:W-:Y:S01]  /*1d230*/  MOV R5, 0x1 ;  /* 0x0000000100057802 */ /* 0x000fe20000000f00 */
[----:B----4-:R-:W-:Y:S01]  /*1d240*/  IMAD.MOV.U32 R3, RZ, RZ, 0x1c1f ;  /* 0x00001c1fff037424 */ /* 0x010fe200078e00ff */
[----:B------:R-:W-:-:S02]  /*1d250*/  MOV R2, 0x1d270 ;  /* 0x0001d27000027802 */ /* 0x000fc40000000f00 */
[----:B-123--:R-:W-:Y:S05]  /*1d260*/  CALL.REL.NOINC `($__internal_9_$__cuda_sm70_shflsync_idx_p) ;  /* 0x00000fa000007944 */ /* 0x00efea0003c00000 */
        /* <DEDUP_REMOVED lines=8> */
.L_x_677:
[----:B------:R-:W-:Y:S01]  /*1d2f0*/  IMAD.MOV.U32 R9, RZ, RZ, R13 ;  /* 0x000000ffff097224 */ /* 0x000fe200078e000d */
[----:B------:R-:W-:Y:S01]  /*1d300*/  MOV R5, 0x2 ;  /* 0x0000000200057802 */ /* 0x000fe20000000f00 */
[----:B----4-:R-:W-:Y:S01]  /*1d310*/  IMAD.MOV.U32 R3, RZ, RZ, 0x1c1f ;  /* 0x00001c1fff037424 */ /* 0x010fe200078e00ff */
[----:B------:R-:W-:Y:S02]  /*1d320*/  MOV R2, 0x1d340 ;  /* 0x0001d34000027802 */ /* 0x000fe40000000f00 */
[----:B-123--:R-:W-:Y:S05]  /*1d330*/  CALL.REL.NOINC `($__internal_9_$__cuda_sm70_shflsync_idx_p) ;  /* 0x00000ed000007944 */ /* 0x00efea0003c00000 */
[----:B------:R-:W-:Y:S01]  /*1d340*/  MOV R12, R5 ;  /* 0x00000005000c7202 */ /* 0x000fe20000000f00 */
[----:B------:R-:W-:Y:S05]  /*1d350*/  BRA `(.L_x_752) ;  /* 0xffffc73000007947 */ /* 0x000fea000383ffff */
.L_x_678:
[----:B------:R-:W-:Y:S01]  /*1d360*/  IMAD.MOV.U32 R9, RZ, RZ, R21 ;  /* 0x000000ffff097224 */ /* 0x000fe200078e0015 */
[----:B------:R-:W-:Y:S01]  /*1d370*/  MOV R5, 0x2 ;  /* 0x0000000200057802 */ /* 0x000fe20000000f00 */
[----:B----4-:R-:W-:Y:S01]  /*1d380*/  IMAD.MOV.U32 R3, RZ, RZ, 0x1c1f ;  /* 0x00001c1fff037424 */ /* 0x010fe200078e00ff */
[----:B------:R-:W-:Y:S02]  /*1d390*/  MOV R2, 0x1d3b0 ;  /* 0x0001d3b000027802 */ /* 0x000fe40000000f00 */
[----:B-123--:R-:W-:Y:S05]  /*1d3a0*/  CALL.REL.NOINC `($__internal_9_$__cuda_sm70_shflsync_idx_p) ;  /* 0x00000e6000007944 */ /* 0x00efea0003c00000 */
[----:B------:R-:W-:Y:S01]  /*1d3b0*/  MOV R2, R5 ;  /* 0x0000000500027202 */ /* 0x000fe20000000f00 */
[----:B------:R-:W-:Y:S05]  /*1d3c0*/  BRA `(.L_x_753) ;  /* 0xffffc6e000007947 */ /* 0x000fea000383ffff */
.L_x_681:
[----:B------:R-:W-:Y:S01]  /*1d3d0*/  IMAD.MOV.U32 R9, RZ, RZ, R13 ;  /* 0x000000ffff097224 */ /* 0x000fe200078e000d */
[----:B------:R-:W-:Y:S01]  /*1d3e0*/  MOV R5, 0x3 ;  /* 0x0000000300057802 */ /* 0x000fe20000000f00 */
[----:B--2---:R-:W-:Y:S01]  /*1d3f0*/  IMAD.MOV.U32 R3, RZ, RZ, 0x1c1f ;  /* 0x00001c1fff037424 */ /* 0x004fe200078e00ff */
[----:B-1----:R-:W-:-:S02]  /*1d400*/  MOV R2, 0x1d420 ;  /* 0x0001d42000027802 */ /* 0x002fc40000000f00 */
[----:B---34-:R-:W-:Y:S05]  /*1d410*/  CALL.REL.NOINC `($__internal_9_$__cuda_sm70_shflsync_idx_p) ;  /* 0x00000df000007944 */ /* 0x018fea0003c00000 */
        /* <DEDUP_REMOVED lines=8> */
.L_x_685:
[----:B------:R-:W-:Y:S01]  /*1d4a0*/  IMAD.MOV.U32 R9, RZ, RZ, R6 ;  /* 0x000000ffff097224 */ /* 0x000fe200078e0006 */
[----:B------:R-:W-:Y:S01]  /*1d4b0*/  MOV R5, RZ ;  /* 0x000000ff00057202 */ /* 0x000fe20000000f00 */
[----:B------:R-:W-:Y:S01]  /*1d4c0*/  IMAD.MOV.U32 R3, RZ, RZ, 0x181f ;  /* 0x0000181fff037424 */ /* 0x000fe200078e00ff */
[----:B------:R-:W-:Y:S02]  /*1d4d0*/  MOV R2, 0x1d4f0 ;  /* 0x0001d4f000027802 */ /* 0x000fe40000000f00 */
[----:B------:R-:W-:Y:S05]  /*1d4e0*/  CALL.REL.NOINC `($__internal_9_$__cuda_sm70_shflsync_idx_p) ;  /* 0x00000d2000007944 */ /* 0x000fea0003c00000 */
[----:B------:R-:W-:Y:S01]  /*1d4f0*/  MOV R8, R5 ;  /* 0x0000000500087202 */ /* 0x000fe20000000f00 */
[----:B------:R-:W-:Y:S05]  /*1d500*/  BRA `(.L_x_755) ;  /* 0xffffd26000007947 */ /* 0x000fea000383ffff */
.L_x_686:
[----:B------:R-:W-:Y:S01]  /*1d510*/  IMAD.MOV.U32 R9, RZ, RZ, R7 ;  /* 0x000000ffff097224 */ /* 0x000fe200078e0007 */
[----:B------:R-:W-:Y:S01]  /*1d520*/  MOV R5, RZ ;  /* 0x000000ff00057202 */ /* 0x000fe20000000f00 */
[----:B------:R-:W-:Y:S01]  /*1d530*/  IMAD.MOV.U32 R3, RZ, RZ, 0x181f ;  /* 0x0000181fff037424 */ /* 0x000fe200078e00ff */
[----:B------:R-:W-:Y:S02]  /*1d540*/  MOV R2, 0x1d560 ;  /* 0x0001d56000027802 */ /* 0x000fe40000000f00 */
[----:B-12---:R-:W-:Y:S05]  /*1d550*/  CALL.REL.NOINC `($__internal_9_$__cuda_sm70_shflsync_idx_p) ;  /* 0x00000cb000007944 */ /* 0x006fea0003c00000 */
[----:B------:R-:W-:Y:S01]  /*1d560*/  MOV R2, R5 ;  /* 0x0000000500027202 */ /* 0x000fe20000000f00 */
[----:B------:R-:W-:Y:S05]  /*1d570*/  BRA `(.L_x_756) ;  /* 0xffffd21000007947 */ /* 0x000fea000383ffff */
.L_x_687:
        /* <DEDUP_REMOVED lines=13> */
.L_x_688:
[----:B------:R-:W-:Y:S01]  /*1d650*/  IMAD.MOV.U32 R9, RZ, RZ, R6 ;  /* 0x000000ffff097224 */ /* 0x000fe200078e0006 */
[----:B------:R-:W-:Y:S01]  /*1d660*/  MOV R5, 0x2 ;  /* 0x0000000200057802 */ /* 0x000fe20000000f00 */
[----:B-1----:R-:W-:Y:S01]  /*1d670*/  IMAD.MOV.U32 R3, RZ, RZ, 0x181f ;  /* 0x0000181fff037424 */ /* 0x002fe200078e00ff */
[----:B------:R-:W-:Y:S02]  /*1d680*/  MOV R2, 0x1d6a0 ;  /* 0x0001d6a000027802 */ /* 0x000fe40000000f00 */
[----:B---34-:R-:W-:Y:S05]  /*1d690*/  CALL.REL.NOINC `($__internal_9_$__cuda_sm70_shflsync_idx_p) ;  /* 0x00000b7000007944 */ /* 0x018fea0003c00000 */
[----:B------:R-:W-:Y:S01]  /*1d6a0*/  MOV R8, R5 ;  /* 0x0000000500087202 */ /* 0x000fe20000000f00 */
[----:B------:R-:W-:Y:S05]  /*1d6b0*/  BRA `(.L_x_758) ;  /* 0xffffd1e000007947 */ /* 0x000fea000383ffff */
.L_x_689:
[----:B------:R-:W-:Y:S01]  /*1d6c0*/  IMAD.MOV.U32 R9, RZ, RZ, R7 ;  /* 0x000000ffff097224 */ /* 0x000fe200078e0007 */
[----:B------:R-:W-:Y:S01]  /*1d6d0*/  MOV R5, 0x2 ;  /* 0x0000000200057802 */ /* 0x000fe20000000f00 */
[----:B-1----:R-:W-:Y:S01]  /*1d6e0*/  IMAD.MOV.U32 R3, RZ, RZ, 0x181f ;  /* 0x0000181fff037424 */ /* 0x002fe200078e00ff */
[----:B------:R-:W-:Y:S02]  /*1d6f0*/  MOV R2, 0x1d710 ;  /* 0x0001d71000027802 */ /* 0x000fe40000000f00 */
[----:B--234-:R-:W-:Y:S05]  /*1d700*/  CALL.REL.NOINC `($__internal_9_$__cuda_sm70_shflsync_idx_p) ;  /* 0x00000b0000007944 */ /* 0x01cfea0003c00000 */
[----:B------:R-:W-:Y:S01]  /*1d710*/  MOV R2, R5 ;  /* 0x0000000500027202 */ /* 0x000fe20000000f00 */
[----:B------:R-:W-:Y:S05]  /*1d720*/  BRA `(.L_x_759) ;  /* 0xffffd19000007947 */ /* 0x000fea000383ffff */
.L_x_690:
        /* <DEDUP_REMOVED lines=13> */
.L_x_691:
[----:B------:R-:W-:Y:S01]  /*1d800*/  IMAD.MOV.U32 R9, RZ, RZ, R6 ;  /* 0x000000ffff097224 */ /* 0x000fe200078e0006 */
[----:B------:R-:W-:Y:S01]  /*1d810*/  MOV R5, 0x4 ;  /* 0x0000000400057802 */ /* 0x000fe20000000f00 */
[----:B--2---:R-:W-:Y:S01]  /*1d820*/  IMAD.MOV.U32 R3, RZ, RZ, 0x181f ;  /* 0x0000181fff037424 */ /* 0x004fe200078e00ff */
[----:B------:R-:W-:Y:S02]  /*1d830*/  MOV R2, 0x1d850 ;  /* 0x0001d85000027802 */ /* 0x000fe40000000f00 */
[----:B-1-34-:R-:W-:Y:S05]  /*1d840*/  CALL.REL.NOINC `($__internal_9_$__cuda_sm70_shflsync_idx_p) ;  /* 0x000009c000007944 */ /* 0x01afea0003c00000 */
[----:B------:R-:W-:Y:S01]  /*1d850*/  MOV R8, R5 ;  /* 0x0000000500087202 */ /* 0x000fe20000000f00 */
[----:B------:R-:W-:Y:S05]  /*1d860*/  BRA `(.L_x_761) ;  /* 0xffffd16000007947 */ /* 0x000fea000383ffff */
.L_x_692:
[----:B------:R-:W-:Y:S01]  /*1d870*/  IMAD.MOV.U32 R9, RZ, RZ, R7 ;  /* 0x000000ffff097224 */ /* 0x000fe200078e0007 */
[----:B------:R-:W-:Y:S01]  /*1d880*/  MOV R5, 0x4 ;  /* 0x0000000400057802 */ /* 0x000fe20000000f00 */
[----:B--2---:R-:W-:Y:S01]  /*1d890*/  IMAD.MOV.U32 R3, RZ, RZ, 0x181f ;  /* 0x0000181fff037424 */ /* 0x004fe200078e00ff */
[----:B------:R-:W-:Y:S02]  /*1d8a0*/  MOV R2, 0x1d8c0 ;  /* 0x0001d8c000027802 */ /* 0x000fe40000000f00 */
[----:B-1-34-:R-:W-:Y:S05]  /*1d8b0*/  CALL.REL.NOINC `($__internal_9_$__cuda_sm70_shflsync_idx_p) ;  /* 0x0000095000007944 */ /* 0x01afea0003c00000 */
[----:B------:R-:W-:Y:S01]  /*1d8c0*/  MOV R2, R5 ;  /* 0x0000000500027202 */ /* 0x000fe20000000f00 */
[----:B------:R-:W-:Y:S05]  /*1d8d0*/  BRA `(.L_x_762) ;  /* 0xffffd11000007947 */ /* 0x000fea000383ffff */
.L_x_693:
        /* <DEDUP_REMOVED lines=13> */
.L_x_694:
[----:B------:R-:W-:Y:S01]  /*1d9b0*/  IMAD.MOV.U32 R9, RZ, RZ, R6 ;  /* 0x000000ffff097224 */ /* 0x000fe200078e0006 */
[----:B------:R-:W-:Y:S01]  /*1d9c0*/  MOV R5, 0x6 ;  /* 0x0000000600057802 */ /* 0x000fe20000000f00 */
[----:B--2---:R-:W-:Y:S01]  /*1d9d0*/  IMAD.MOV.U32 R3, RZ, RZ, 0x181f ;  /* 0x0000181fff037424 */ /* 0x004fe200078e00ff */
[----:B------:R-:W-:Y:S02]  /*1d9e0*/  MOV R2, 0x1da00 ;  /* 0x0001da0000027802 */ /* 0x000fe40000000f00 */
[----:B-1--4-:R-:W-:Y:S05]  /*1d9f0*/  CALL.REL.NOINC `($__internal_9_$__cuda_sm70_shflsync_idx_p) ;  /* 0x0000081000007944 */ /* 0x012fea0003c00000 */
[----:B------:R-:W-:Y:S01]  /*1da00*/  MOV R8, R5 ;  /* 0x0000000500087202 */ /* 0x000fe20000000f00 */
[----:B------:R-:W-:Y:S05]  /*1da10*/  BRA `(.L_x_764) ;  /* 0xffffd0e000007947 */ /* 0x000fea000383ffff */
.L_x_695:
[----:B------:R-:W-:Y:S01]  /*1da20*/  IMAD.MOV.U32 R9, RZ, RZ, R7 ;  /* 0x000000ffff097224 */ /* 0x000fe200078e0007 */
[----:B------:R-:W-:Y:S01]  /*1da30*/  MOV R5, 0x6 ;  /* 0x0000000600057802 */ /* 0x000fe20000000f00 */
[----:B--2---:R-:W-:Y:S01]  /*1da40*/  IMAD.MOV.U32 R3, RZ, RZ, 0x181f ;  /* 0x0000181fff037424 */ /* 0x004fe200078e00ff */
[----:B------:R-:W-:Y:S02]  /*1da50*/  MOV R2, 0x1da70 ;  /* 0x0001da7000027802 */ /* 0x000fe40000000f00 */
[----:B-1-34-:R-:W-:Y:S05]  /*1da60*/  CALL.REL.NOINC `($__internal_9_$__cuda_sm70_shflsync_idx_p) ;  /* 0x000007a000007944 */ /* 0x01afea0003c00000 */
[----:B------:R-:W-:Y:S01]  /*1da70*/  MOV R2, R5 ;  /* 0x0000000500027202 */ /* 0x000fe20000000f00 */
[----:B------:R-:W-:Y:S05]  /*1da80*/  BRA `(.L_x_765) ;  /* 0xffffd09000007947 */ /* 0x000fea000383ffff */
.L_x_696:
        /* <DEDUP_REMOVED lines=13> */
.L_x_698:
[----:B------:R-:W-:Y:S01]  /*1db60*/  IMAD.MOV.U32 R9, RZ, RZ, R70 ;  /* 0x000000ffff097224 */ /* 0x000fe200078e0046 */
[----:B------:R-:W-:Y:S01]  /*1db70*/  MOV R5, RZ ;  /* 0x000000ff00057202 */ /* 0x000fe20000000f00 */
[----:B----4-:R-:W-:Y:S01]  /*1db80*/  IMAD.MOV.U32 R3, RZ, RZ, 0x1f ;  /* 0x0000001fff037424 */ /* 0x010fe200078e00ff */
[----:B------:R-:W-:Y:S02]  /*1db90*/  MOV R2, 0x1dbb0 ;  /* 0x0001dbb000027802 */ /* 0x000fe40000000f00 */
[----:B------:R-:W-:Y:S05]  /*1dba0*/  CALL.REL.NOINC `($__internal_9_$__cuda_sm70_shflsync_idx_p) ;  /* 0x0000066000007944 */ /* 0x000fea0003c00000 */
[----:B------:R-:W-:Y:S01]  /*1dbb0*/  MOV R10, R5 ;  /* 0x00000005000a7202 */ /* 0x000fe20000000f00 */
[----:B------:R-:W-:Y:S05]  /*1dbc0*/  BRA `(.L_x_767) ;  /* 0xffffd14000007947 */ /* 0x000fea000383ffff */
.L_x_699:
[----:B------:R-:W-:Y:S01]  /*1dbd0*/  IMAD.MOV.U32 R9, RZ, RZ, R70 ;  /* 0x000000ffff097224 */ /* 0x000fe200078e0046 */
[----:B------:R-:W-:Y:S01]  /*1dbe0*/  MOV R5, 0x1 ;  /* 0x0000000100057802 */ /* 0x000fe20000000f00 */
[----:B----4-:R-:W-:Y:S01]  /*1dbf0*/  IMAD.MOV.U32 R3, RZ, RZ, 0x1f ;  /* 0x0000001fff037424 */ /* 0x010fe200078e00ff */
[----:B------:R-:W-:Y:S02]  /*1dc00*/  MOV R2, 0x1dc20 ;  /* 0x0001dc2000027802 */ /* 0x000fe40000000f00 */
[----:B-12---:R-:W-:Y:S05]  /*1dc10*/  CALL.REL.NOINC `($__internal_9_$__cuda_sm70_shflsync_idx_p) ;  /* 0x000005f000007944 */ /* 0x006fea0003c00000 */
[----:B------:R-:W-:Y:S01]  /*1dc20*/  MOV R8, R5 ;  /* 0x0000000500087202 */ /* 0x000fe20000000f00 */
[----:B------:R-:W-:Y:S05]  /*1dc30*/  BRA `(.L_x_768) ;  /* 0xffffd0f000007947 */ /* 0x000fea000383ffff */
.L_x_700:
[----:B------:R-:W-:Y:S02]  /*1dc40*/  MOV R2, 0x1 ;  /* 0x0000000100027802 */ /* 0x000fe40000000f00 */
[----:B------:R-:W-:-:S02]  /*1dc50*/  MOV R3, 0x1dc70 ;  /* 0x0001dc7000037802 */ /* 0x000fc40000000f00 */
[----:B-123--:R-:W-:Y:S05]  /*1dc60*/  CALL.REL.NOINC `($__internal_10_$__cuda_sm70_shflsync_up_p) ;  /* 0x000005f000007944 */ /* 0x00efea0003c00000 */
[----:B------:R-:W-:Y:S05]  /*1dc70*/  BRA `(.L_x_769) ;  /* 0xffffd1e000007947 */ /* 0x000fea000383ffff */
.L_x_701:
[----:B------:R-:W-:Y:S02]  /*1dc80*/  MOV R2, 0x2 ;  /* 0x0000000200027802 */ /* 0x000fe40000000f00 */
[----:B------:R-:W-:-:S02]  /*1dc90*/  MOV R3, 0x1dcb0 ;  /* 0x0001dcb000037802 */ /* 0x000fc40000000f00 */
[----:B-12---:R-:W-:Y:S05]  /*1dca0*/  CALL.REL.NOINC `($__internal_10_$__cuda_sm70_shflsync_up_p) ;  /* 0x000005b000007944 */ /* 0x006fea0003c00000 */
        /* <DEDUP_REMOVED lines=24> */
.L_x_705:
[----:B------:R-:W-:Y:S02]  /*1de30*/  MOV R2, 0x1 ;  /* 0x0000000100027802 */ /* 0x000fe40000000f00 */
[----:B------:R-:W-:Y:S02]  /*1de40*/  MOV R3, 0x1de60 ;  /* 0x0001de6000037802 */ /* 0x000fe40000000f00 */
[----:B------:R-:W-:Y:S05]  /*1de50*/  CALL.REL.NOINC `($__internal_10_$__cuda_sm70_shflsync_up_p) ;  /* 0x0000040000007944 */ /* 0x000fea0003c00000 */
[----:B------:R-:W-:Y:S01]  /*1de60*/  MOV R2, R4 ;  /* 0x0000000400027202 */ /* 0x000fe20000000f00 */
[----:B------:R-:W-:Y:S05]  /*1de70*/  BRA `(.L_x_771) ;  /* 0xffffd24000007947 */ /* 0x000fea000383ffff */
.L_x_706:
        /* <DEDUP_REMOVED lines=27> */
.L_x_708:
[----:B------:R-:W-:Y:S02]  /*1e030*/  SEL R0, RZ, 0x1, P0 ;  /* 0x00000001ff007807 */ /* 0x000fe40000000000 */
[----:B------:R-:W-:Y:S02]  /*1e040*/  MOV R2, 0x1e060 ;  /* 0x0001e06000027802 */ /* 0x000fe40000000f00 */
[----:B---3--:R-:W-:Y:S05]  /*1e050*/  CALL.REL.NOINC `($__internal_11_$__cuda_sm70_votesync_ballot) ;  /* 0x0000027000007944 */ /* 0x008fea0003c00000 */
[----:B------:R-:W-:Y:S01]  /*1e060*/  MOV R8, R0 ;  /* 0x0000000000087202 */ /* 0x000fe20000000f00 */
[----:B------:R-:W-:Y:S05]  /*1e070*/  BRA `(.L_x_773) ;  /* 0xffffd1d000007947 */ /* 0x000fea000383ffff */
.L_x_709:
[----:B------:R-:W-:Y:S01]  /*1e080*/  IMAD.MOV.U32 R9, RZ, RZ, R6 ;  /* 0x000000ffff097224 */ /* 0x000fe200078e0006 */
[----:B------:R-:W-:Y:S01]  /*1e090*/  MOV R5, R0 ;  /* 0x0000000000057202 */ /* 0x000fe20000000f00 */
[----:B------:R-:W-:Y:S01]  /*1e0a0*/  IMAD.MOV.U32 R3, RZ, RZ, 0x1f ;  /* 0x0000001fff037424 */ /* 0x000fe200078e00ff */
[----:B-1----:R-:W-:Y:S02]  /*1e0b0*/  MOV R2, 0x1e0d0 ;  /* 0x0001e0d000027802 */ /* 0x002fe40000000f00 */
[----:B---3--:R-:W-:Y:S05]  /*1e0c0*/  CALL.REL.NOINC `($__internal_9_$__cuda_sm70_shflsync_idx_p) ;  /* 0x0000014000007944 */ /* 0x008fea0003c00000 */
[----:B------:R-:W-:Y:S01]  /*1e0d0*/  IMAD.MOV.U32 R11, RZ, RZ, R5 ;  /* 0x000000ffff0b7224 */ /* 0x000fe200078e0005 */
[----:B------:R-:W-:Y:S01]  /*1e0e0*/  MOV R5, R0 ;  /* 0x0000000000057202 */ /* 0x000fe20000000f00 */
[----:B------:R-:W-:Y:S01]  /*1e0f0*/  IMAD.MOV.U32 R9, RZ, RZ, R7 ;  /* 0x000000ffff097224 */ /* 0x000fe200078e0007 */
[----:B------:R-:W-:-:S02]  /*1e100*/  MOV R3, 0x1f ;  /* 0x0000001f00037802 */ /* 0x000fc40000000f00 */
[----:B------:R-:W-:Y:S02]  /*1e110*/  MOV R2, 0x1e130 ;  /* 0x0001e13000027802 */ /* 0x000fe40000000f00 */
[----:B------:R-:W-:Y:S05]  /*1e120*/  CALL.REL.NOINC `($__internal_9_$__cuda_sm70_shflsync_idx_p) ;  /* 0x000000e000007944 */ /* 0x000fea0003c00000 */
[----:B------:R-:W-:Y:S01]  /*1e130*/  MOV R7, R5 ;  /* 0x0000000500077202 */ /* 0x000fe20000000f00 */
[----:B------:R-:W-:Y:S05]  /*1e140*/  BRA `(.L_x_774) ;  /* 0xffffd17000007947 */ /* 0x000fea000383ffff */
.L_x_712:
[----:B------:R-:W-:Y:S01]  /*1e150*/  IMAD.MOV.U32 R9, RZ, RZ, R4 ;  /* 0x000000ffff097224 */ /* 0x000fe200078e0004 */
[----:B------:R-:W-:Y:S01]  /*1e160*/  MOV R5, R0 ;  /* 0x0000000000057202 */ /* 0x000fe20000000f00 */
[----:B------:R-:W-:Y:S01]  /*1e170*/  IMAD.MOV.U32 R3, RZ, RZ, 0x1f ;  /* 0x0000001fff037424 */ /* 0x000fe200078e00ff */
[----:B-1----:R-:W-:Y:S02]  /*1e180*/  MOV R2, 0x1e1a0 ;  /* 0x0001e1a000027802 */ /* 0x002fe40000000f00 */
[----:B---34-:R-:W-:Y:S05]  /*1e190*/  CALL.REL.NOINC `($__internal_9_$__cuda_sm70_shflsync_idx_p) ;  /* 0x0000007000007944 */ /* 0x018fea0003c00000 */
[----:B------:R-:W-:Y:S01]  /*1e1a0*/  MOV R13, R5 ;  /* 0x00000005000d7202 */ /* 0x000fe20000000f00 */
[----:B------:R-:W-:Y:S05]  /*1e1b0*/  BRA `(.L_x_711) ;  /* 0xffffd16000007947 */ /* 0x000fea000383ffff */
        .weak           $__internal_8_$__cuda_sm70_shflsync_bfly_p
        .type           $__internal_8_$__cuda_sm70_shflsync_bfly_p,@function
        .size           $__internal_8_$__cuda_sm70_shflsync_bfly_p,($__internal_9_$__cuda_sm70_shflsync_idx_p - $__internal_8_$__cuda_sm70_shflsync_bfly_p)
$__internal_8_$__cuda_sm70_shflsync_bfly_p:
[----:B------:R-:W-:Y:S04]  /*1e1c0*/  WARPSYNC R9 ;  /* 0x0000000900007348 */ /* 0x000fe80003800000 */
[----:B------:R1:W2:Y:S02]  /*1e1d0*/  SHFL.BFLY PT, R8, R2, R8, R10 ;  /* 0x0c00000802087389 */ /* 0x0002a400000e000a */
[----:B-1----:R-:W-:-:S02]  /*1e1e0*/  MOV R2, R3 ;  /* 0x0000000300027202 */ /* 0x002fc40000000f00 */
[----:B------:R-:W-:-:S04]  /*1e1f0*/  MOV R3, 0x0 ;  /* 0x0000000000037802 */ /* 0x000fc80000000f00 */
[----:B--2---:R-:W-:Y:S05]  /*1e200*/  RET.REL.NODEC R2 `(_ZN7cutlass13device_kernelIN5flash19enable_sm80_to_sm89INS1_16FlashAttnFwdSm80INS1_25CollectiveMainloopFwdSm80ILi4ELi1ELb0EN4cute5tupleIJNS5_1CILi128EEENS7_ILi80EEENS7_ILi64EEEEEELi64ENS_6half_tEfNS_4arch4Sm80ELb0ELb1ELb1ELb1ELb0ELb0ELb1ELb1EEENS1_21CollectiveEpilogueFwdINS6_IJS8_SA_S9_EEENS6_IJNS7_ILi1EEESI_SI_EEESC_SE_Li128ELb1ELb1ELb1ELb0EEENS1_36VarlenDynamicPersistentTileSchedulerILi128ELi80ELi128ELi128ELb1ELb1ELb0ELb1ELb0ELb1EEEEEEEEEvNT_6ParamsE) ;  /* 0xfffe1df002007950 */ /* 0x004fea0003c3ffff */
        .weak           $__internal_9_$__cuda_sm70_shflsync_idx_p
        .type           $__internal_9_$__cuda_sm70_shflsync_idx_p,@function
        .size           $__internal_9_$__cuda_sm70_shflsync_idx_p,($__internal_10_$__cuda_sm70_shflsync_up_p - $__internal_9_$__cuda_sm70_shflsync_idx_p)
$__internal_9_$__cuda_sm70_shflsync_idx_p:
[----:B------:R-:W-:-:S04]  /*1e210*/  MOV R16, 0xffffffff ;  /* 0xffffffff00107802 */ /* 0x000fc80000000f00 */
[----:B------:R-:W-:Y:S04]  /*1e220*/  WARPSYNC R16 ;  /* 0x0000001000007348 */ /* 0x000fe80003800000 */
[----:B------:R1:W2:Y:S02]  /*1e230*/  SHFL.IDX PT, R5, R9, R5, R3 ;  /* 0x0000000509057389 */ /* 0x0002a400000e0003 */
[----:B-1----:R-:W-:-:S04]  /*1e240*/  MOV R3, 0x0 ;  /* 0x0000000000037802 */ /* 0x002fc80000000f00 */
[----:B--2---:R-:W-:Y:S05]  /*1e250*/  RET.REL.NODEC R2 `(_ZN7cutlass13device_kernelIN5flash19enable_sm80_to_sm89INS1_16FlashAttnFwdSm80INS1_25CollectiveMainloopFwdSm80ILi4ELi1ELb0EN4cute5tupleIJNS5_1CILi128EEENS7_ILi80EEENS7_ILi64EEEEEELi64ENS_6half_tEfNS_4arch4Sm80ELb0ELb1ELb1ELb1ELb0ELb0ELb1ELb1EEENS1_21CollectiveEpilogueFwdINS6_IJS8_SA_S9_EEENS6_IJNS7_ILi1EEESI_SI_EEESC_SE_Li128ELb1ELb1ELb1ELb0EEENS1_36VarlenDynamicPersistentTileSchedulerILi128ELi80ELi128ELi128ELb1ELb1ELb0ELb1ELb0ELb1EEEEEEEEEvNT_6ParamsE) ;  /* 0xfffe1da002007950 */ /* 0x004fea0003c3ffff */
        .weak           $__internal_10_$__cuda_sm70_shflsync_up_p
        .type           $__internal_10_$__cuda_sm70_shflsync_up_p,@function
        .size           $__internal_10_$__cuda_sm70_shflsync_up_p,($__internal_11_$__cuda_sm70_votesync_ballot - $__internal_10_$__cuda_sm70_shflsync_up_p)
$__internal_10_$__cuda_sm70_shflsync_up_p:
[----:B------:R-:W-:Y:S02]  /*1e260*/  IMAD.MOV.U32 R4, RZ, RZ, RZ ;  /* 0x000000ffff047224 */ /* 0x000fe400078e00ff */
[----:B------:R-:W-:-:S04]  /*1e270*/  IMAD.MOV.U32 R9, RZ, RZ, -0x1 ;  /* 0xffffffffff097424 */ /* 0x000fc800078e00ff */
[----:B------:R-:W-:Y:S04]  /*1e280*/  WARPSYNC R9 ;  /* 0x0000000900007348 */ /* 0x000fe80003800000 */
[----:B------:R1:W2:Y:S02]  /*1e290*/  SHFL.UP PT, R4, R0, R2, R4 ;  /* 0x0400000200047389 */ /* 0x0002a400000e0004 */
[----:B-1----:R-:W-:Y:S02]  /*1e2a0*/  MOV R2, R3 ;  /* 0x0000000300027202 */ /* 0x002fe40000000f00 */
[----:B------:R-:W-:-:S04]  /*1e2b0*/  MOV R3, 0x0 ;  /* 0x0000000000037802 */ /* 0x000fc80000000f00 */
[----:B--2---:R-:W-:Y:S05]  /*1e2c0*/  RET.REL.NODEC R2 `(_ZN7cutlass13device_kernelIN5flash19enable_sm80_to_sm89INS1_16FlashAttnFwdSm80INS1_25CollectiveMainloopFwdSm80ILi4ELi1ELb0EN4cute5tupleIJNS5_1CILi128EEENS7_ILi80EEENS7_ILi64EEEEEELi64ENS_6half_tEfNS_4arch4Sm80ELb0ELb1ELb1ELb1ELb0ELb0ELb1ELb1EEENS1_21CollectiveEpilogueFwdINS6_IJS8_SA_S9_EEENS6_IJNS7_ILi1EEESI_SI_EEESC_SE_Li128ELb1ELb1ELb1ELb0EEENS1_36VarlenDynamicPersistentTileSchedulerILi128ELi80ELi128ELi128ELb1ELb1ELb0ELb1ELb0ELb1EEEEEEEEEvNT_6ParamsE) ;  /* 0xfffe1d3002007950 */ /* 0x004fea0003c3ffff */
        .weak           $__internal_11_$__cuda_sm70_votesync_ballot
        .type           $__internal_11_$__cuda_sm70_votesync_ballot,@function
        .size           $__internal_11_$__cuda_sm70_votesync_ballot,(.L_x_3240 - $__internal_11_$__cuda_sm70_votesync_ballot)
$__internal_11_$__cuda_sm70_votesync_ballot:
[----:B------:R-:W-:Y:S01]  /*1e2d0*/  ISETP.NE.U32.AND P0, PT, R0, 0x1, PT ;  /* 0x000000010000780c */ /* 0x000fe20003f05070 */
[----:B------:R-:W-:-:S04]  /*1e2e0*/  IMAD.MOV.U32 R3, RZ, RZ, -0x1 ;  /* 0xffffffffff037424 */ /* 0x000fc800078e00ff */
[----:B------:R-:W-:Y:S08]  /*1e2f0*/  WARPSYNC R3 ;  /* 0x0000000300007348 */ /* 0x000ff00003800000 */
[----:B------:R-:W-:-:S04]  /*1e300*/  VOTE.ANY R0, PT, !P0 ;  /* 0x0000000000007806 */ /* 0x000fc800040e0100 */
[----:B------:R-:W-:Y:S01]  /*1e310*/  LOP3.LUT R0, R0, R3, RZ, 0xc0, !PT ;  /* 0x0000000300007212 */ /* 0x000fe200078ec0ff */
[----:B------:R-:W-:-:S04]  /*1e320*/  IMAD.MOV.U32 R3, RZ, RZ, 0x0 ;  /* 0x00000000ff037424 */ /* 0x000fc800078e00ff */
[----:B------:R-:W-:Y:S05]  /*1e330*/  RET.REL.NODEC R2 `(_ZN7cutlass13device_kernelIN5flash19enable_sm80_to_sm89INS1_16FlashAttnFwdSm80INS1_25CollectiveMainloopFwdSm80ILi4ELi1ELb0EN4cute5tupleIJNS5_1CILi128EEENS7_ILi80EEENS7_ILi64EEEEEELi64ENS_6half_tEfNS_4arch4Sm80ELb0ELb1ELb1ELb1ELb0ELb0ELb1ELb1EEENS1_21CollectiveEpilogueFwdINS6_IJS8_SA_S9_EEENS6_IJNS7_ILi1EEESI_SI_EEESC_SE_Li128ELb1ELb1ELb1ELb0EEENS1_36VarlenDynamicPersistentTileSchedulerILi128ELi80ELi128ELi128ELb1ELb1ELb0ELb1ELb0ELb1EEEEEEEEEvNT_6ParamsE) ;  /* 0xfffe1cc002007950 */ /* 0x000fea0003c3ffff */
.L_x_775:
        /* <DEDUP_REMOVED lines=12> */
.L_x_3240:


//--------------------- .text._ZN7cutlass13device_kernelIN5flash19enable_sm80_to_sm89INS1_16FlashAttnFwdSm80INS1_25CollectiveMainloopFwdSm80ILi4ELi1ELb0EN4cute5tupleIJNS5_1CILi128EEENS7_ILi80EEENS7_ILi64EEEEEELi64ENS_6half_tEfNS_4arch4Sm80ELb0ELb1ELb1ELb1ELb0ELb1ELb1ELb1EEENS1_21CollectiveEpilogueFwdINS6_IJS8_SA_S9_EEENS6_IJNS7_ILi1EEESI_SI_EEESC_SE_Li128ELb1ELb1ELb1ELb0EEENS1_36VarlenDynamicPersistentTileSchedulerILi128ELi80ELi128ELi128ELb1ELb1ELb0ELb1ELb0ELb1EEEEEEEEEvNT_6ParamsE --------------------------
	.section	.text._ZN7cutlass13device_kernelIN5flash19enable_sm80_to_sm89INS1_16FlashAttnFwdSm80INS1_25CollectiveMainloopFwdSm80ILi4ELi1ELb0EN4cute5tupleIJNS5_1CILi128EEENS7_ILi80EEENS7_ILi64EEEEEELi64ENS_6half_tEfNS_4arch4Sm80ELb0ELb1ELb1ELb1ELb0ELb1ELb1ELb1EEENS1_21CollectiveEpilogueFwdINS6_IJS8_SA_S9_EEENS6_IJNS7_ILi1EEESI_SI_EEESC_SE_Li128ELb1ELb1ELb1ELb0EEENS1_36VarlenDynamicPersistentTileSchedulerILi128ELi80ELi128ELi128ELb1ELb1ELb0ELb1ELb0ELb1EEEEEEEEEvNT_6ParamsE,"ax",@progbits
	.sectioninfo	@"SHI_REGISTERS=255"
	.align	128
.text._ZN7cutlass13device_kernelIN5flash19enable_sm80_to_sm89INS1_16FlashAttnFwdSm80INS1_25CollectiveMainloopFwdSm80ILi4ELi1ELb0EN4cute5tupleIJNS5_1CILi128EEENS7_ILi80EEENS7_ILi64EEEEEELi64ENS_6half_tEfNS_4arch4Sm80ELb0ELb1ELb1ELb1ELb0ELb1ELb1ELb1EEENS1_21CollectiveEpilogueFwdINS6_IJS8_SA_S9_EEENS6_IJNS7_ILi1EEESI_SI_EEESC_SE_Li128ELb1ELb1ELb1ELb0EEENS1_36VarlenDynamicPersistentTileSchedulerILi128ELi80ELi128ELi128ELb1ELb1ELb0ELb1ELb0ELb1EEEEEEEEEvNT_6ParamsE:
        .type           _ZN7cutlass13device_kernelIN5flash19enable_sm80_to_sm89INS1_16FlashAttnFwdSm80INS1_25CollectiveMainloopFwdSm80ILi4ELi1ELb0EN4cute5tupleIJNS5_1CILi128EEENS7_ILi80EEENS7_ILi64EEEEEELi64ENS_6half_tEfNS_4arch4Sm80ELb0ELb1ELb1ELb1ELb0ELb1ELb1ELb1EEENS1_21CollectiveEpilogueFwdINS6_IJS8_SA_S9_EEENS6_IJNS7_ILi1EEESI_SI_EEESC_SE_Li128ELb1ELb1ELb1ELb0EEENS1_36VarlenDynamicPersistentTileSchedulerILi128ELi80ELi128ELi128ELb1ELb1ELb0ELb1ELb0ELb1EEEEEEEEEvNT_6ParamsE,@function
        .size           _ZN7cutlass13device_kernelIN5flash19enable_sm80_to_sm89INS1_16FlashAttnFwdSm80INS1_25CollectiveMainloopFwdSm80ILi4ELi1ELb0EN4cute5tupleIJNS5_1CILi128EEENS7_ILi80EEENS7_ILi64EEEEEELi64ENS_6half_tEfNS_4arch4Sm80ELb0ELb1ELb1ELb1ELb0ELb1ELb1ELb1EEENS1_21CollectiveEpilogueFwdINS6_IJS8_SA_S9_EEENS6_IJNS7_ILi1EEESI_SI_EEESC_SE_Li128ELb1ELb1ELb1ELb0EEENS1_36VarlenDynamicPersistentTileSchedulerILi128ELi80ELi128ELi128ELb1ELb1ELb0ELb1ELb0ELb1EEEEEEEEEvNT_6ParamsE,(.L_x_3245 - _ZN7cutlass13device_kernelIN5flash19enable_sm80_to_sm89INS1_16FlashAttnFwdSm80INS1_25CollectiveMainloopFwdSm80ILi4ELi1ELb0EN4cute5tupleIJNS5_1CILi128EEENS7_ILi80EEENS7_ILi64EEEEEELi64ENS_6half_tEfNS_4arch4Sm80ELb0ELb1ELb1ELb1ELb0ELb1ELb1ELb1EEENS1_21CollectiveEpilogueFwdINS6_IJS8_SA_S9_EEENS6_IJNS7_ILi1EEESI_SI_EEESC_SE_Li128ELb1ELb1ELb1ELb0EEENS1_36VarlenDynamicPersistentTileSchedulerILi128ELi80ELi128ELi128ELb1ELb1ELb0ELb1ELb0ELb1EEEEEEEEEvNT_6ParamsE)
        .other          _ZN7cutlass13device_kernelIN5flash19enable_sm80_to_sm89INS1_16FlashAttnFwdSm80INS1_25CollectiveMainloopFwdSm80ILi4ELi1ELb0EN4cute5tupleIJNS5_1CILi128EEENS7_ILi80EEENS7_ILi64EEEEEELi64ENS_6half_tEfNS_4arch4Sm80ELb0ELb1ELb1ELb1ELb0ELb1ELb1ELb1EEENS1_21CollectiveEpilogueFwdINS6_IJS8_SA_S9_EEENS6_IJNS7_ILi1EEESI_SI_EEESC_SE_Li128ELb1ELb1ELb1ELb0EEENS1_36VarlenDynamicPersistentTileSchedulerILi128ELi80ELi128ELi128ELb1ELb1ELb0ELb1ELb0ELb1EEEEEEEEEvNT_6ParamsE,@"STO_CUDA_ENTRY STV_DEFAULT"
_ZN7cutlass13device_kernelIN5flash19enable_sm80_to_sm89INS1_16FlashAttnFwdSm80INS1_25CollectiveMainloopFwdSm80ILi4ELi1ELb0EN4cute5tupleIJNS5_1CILi128EEENS7_ILi80EEENS7_ILi64EEEEEELi64ENS_6half_tEfNS_4arch4Sm80ELb0ELb1ELb1ELb1ELb0ELb1ELb1ELb1EEENS1_21CollectiveEpilogueFwdINS6_IJS8_SA_S9_EEENS6_IJNS7_ILi1EEESI_SI_EEESC_SE_Li128ELb1ELb1ELb1ELb0EEENS1_36VarlenDynamicPersistentTileSchedulerILi128ELi80ELi128ELi128ELb1ELb1ELb0ELb1ELb0ELb1EEEEEEEEEvNT_6ParamsE:
        /* <DEDUP_REMOVED lines=15> */
[----:B------:R-:W-:-:S03]  /*00f0*/  CS2R R8, SRZ ;  /* 0x0000000000087805 */ /* 0x000fc6000001ff00 */
        /* <DEDUP_REMOVED lines=10> */
[C---:B------:R-:W-:Y:S01]  /*01a0*/  ISETP.GE.U32.AND P4, PT, R14.reuse, 0x2, PT ;  /* 0x000000020e00780c */ /* 0x040fe20003f86070 */
[----:B------:R-:W-:Y:S01]  /*01b0*/  IMAD.MOV.U32 R7, RZ, RZ, RZ ;  /* 0x000000ffff077224 */ /* 0x000fe200078e00ff */
        /* <DEDUP_REMOVED lines=26> */
.L_x_781:
[----:B------:R-:W-:-:S04]  /*0360*/  IADD3 R0, R7, 0x1f, RZ ;  /* 0x0000001f07007810 */ /* 0x000fc80007ffe0ff */
[----:B------:R-:W-:-:S13]  /*0370*/  ISETP.GE.AND P0, PT, R0, c[0x0][0x53c], PT ;  /* 0x00014f0000007a0c */ /* 0x000fda0003f06270 */
[----:B------:R-:W-:Y:S05]  /*0380*/  @P0 BRA `(.L_x_778) ;  /* 0x00000c4000000947 */ /* 0x000fea0003800000 */
[----:B------:R-:W-:Y:S01]  /*0390*/  MOV R7, R0 ;  /* 0x0000000000077202 */ /* 0x000fe20000000f00 */
[----:B------:R-:W-:-:S03]  /*03a0*/  CS2R R8, SRZ ;  /* 0x0000000000087805 */ /* 0x000fc6000001ff00 */
[----:B------:R-:W-:-:S04]  /*03b0*/  IADD3 R0, R14, R7, RZ ;  /* 0x000000070e007210 */ /* 0x000fc80007ffe0ff */
[----:B------:R-:W-:-:S13]  /*03c0*/  ISETP.GE.OR P0, PT, R0, c[0x0][0x53c], !P6 ;  /* 0x00014f0000007a0c */ /* 0x000fda0007706670 */
[----:B------:R-:W-:Y:S02]  /*03d0*/  @!P0 MOV R2, 0x4 ;  /* 0x0000000400028802 */ /* 0x000fe40000000f00 */
[----:B------:R-:W-:-:S03]  /*03e0*/  @!P0 MOV R3, 0x4 ;  /* 0x0000000400038802 */ /* 0x000fc60000000f00 */
[----:B------:R-:W-:-:S04]  /*03f0*/  @!P0 IMAD.WIDE R4, R0, R2, c[0x0][0x580] ;  /* 0x0001600000048625 */ /* 0x000fc800078e0202 */
[----:B------:R-:W-:Y:S01]  /*0400*/  @!P0 IMAD.WIDE R2, R0, R3, c[0x0][0x578] ;  /* 0x00015e0000028625 */ /* 0x000fe200078e0203 */
[----:B------:R-:W2:Y:S04]  /*0410*/  @!P0 LDG.E R9, [R4.64] ;  /* 0x0000000804098981 */ /* 0x000ea8000c1e1900 */
[----:B------:R-:W2:Y:S02]  /*0420*/  @!P0 LDG.E R8, [R2.64] ;  /* 0x0000000802088981 */ /* 0x000ea4000c1e1900 */
[----:B--2---:R-:W-:Y:S01]  /*0430*/  IMAD R5, R9, R8, RZ ;  /* 0x0000000809057224 */ /* 0x004fe200078e02ff */
[----:B------:R-:W-:Y:S05]  /*0440*/  BRA.DIV ~URZ, `(.L_x_779) ;  /* 0x000260827f007947 */ /* 0x000fea000b800000 */
[----:B------:R1:W2:Y:S02]  /*0450*/  SHFL.UP PT, R0, R5, 0x1, RZ ;  /* 0x0420000005007989 */ /* 0x0002a400000e00ff */
.L_x_1049:
        /* <DEDUP_REMOVED lines=16> */
.L_x_1050:
[----:B--2---:R-:W-:-:S05]  /*0560*/  IMAD R0, R0, c[0x0][0x538], RZ ;  /* 0x00014e0000007a24 */ /* 0x004fca00078e02ff */
[----:B------:R-:W-:-:S04]  /*0570*/  IADD3 R6, R0, R6, RZ ;  /* 0x0000000600067210 */ /* 0x000fc80007ffe0ff */
[----:B------:R-:W-:-:S13]  /*0580*/  ISETP.GT.AND P0, PT, R6, UR4, PT ;  /* 0x0000000406007c0c */ /* 0x000fda000bf04270 */
[----:B-1----:R-:W-:Y:S05]  /*0590*/  @!P0 BRA `(.L_x_781) ;  /* 0xfffffdc000008947 */ /* 0x002fea000383ffff */
.L_x_777:
[----:B------:R-:W-:-:S05]  /*05a0*/  IADD3 R12, -R0, R6, RZ ;  /* 0x00000006000c7210 */ /* 0x000fca0007ffe1ff */
[----:B------:R-:W-:-:S05]  /*05b0*/  IMAD R0, R4, c[0x0][0x538], R12 ;  /* 0x00014e0004007a24 */ /* 0x000fca00078e020c */
[----:B------:R-:W-:Y:S01]  /*05c0*/  ISETP.GT.AND P0, PT, R0, UR4, PT ;  /* 0x0000000400007c0c */ /* 0x000fe2000bf04270 */
[----:B------:R-:W-:-:S12]  /*05d0*/  BRA.DIV ~URZ, `(.L_x_782) ;  /* 0x000261127f007947 */ /* 0x000fd8000b800000 */
[----:B------:R-:W-:-:S04]  /*05e0*/  VOTE.ANY R6, PT, !P0 ;  /* 0x0000000000067806 */ /* 0x000fc800040e0100 */
.L_x_1051:
[----:B------:R-:W1:Y:S02]  /*05f0*/  POPC R0, R6 ;  /* 0x0000000600007309 */ /* 0x000e640000000000 */
[----:B-1----:R-:W-:-:S05]  /*0600*/  IADD3 R2, R0, R7, RZ ;  /* 0x0000000700027210 */ /* 0x002fca0007ffe0ff */
[----:B------:R1:W-:Y:S01]  /*0610*/  STL [R1+0x64], R2 ;  /* 0x0000640201007387 */ /* 0x0003e20000100800 */
[----:B------:R-:W-:Y:S05]  /*0620*/  BRA.DIV ~URZ, `(.L_x_783) ;  /* 0x000261127f007947 */ /* 0x000fea000b800000 */
[----:B------:R2:W3:Y:S01]  /*0630*/  SHFL.IDX PT, R13, R9, R0, 0x1f ;  /* 0x00001f00090d7589 */ /* 0x0004e200000e0000 */
[----:B------:R-:W-:-:S03]  /*0640*/  MOV R5, RZ ;  /* 0x000000ff00057202 */ /* 0x000fc60000000f00 */
[----:B------:R2:W4:Y:S04]  /*0650*/  SHFL.IDX PT, R9, R8, R0, 0x1f ;  /* 0x00001f0008097589 */ /* 0x00052800000e0000 */
.L_x_1052:
[----:B------:R-:W-:Y:S01]  /*0660*/  ISETP.NE.AND P0, PT, R6, RZ, PT ;  /* 0x000000ff0600720c */ /* 0x000fe20003f05270 */
[----:B------:R-:W-:-:S12]  /*0670*/  BSSY B0, `(.L_x_784) ;  /* 0x0000005000007945 */ /* 0x000fd80003800000 */
[----:B------:R-:W-:Y:S05]  /*0680*/  @!P0 BRA `(.L_x_785) ;  /* 0x0000003000008947 */ /* 0x000fea0003800000 */
[----:B------:R-:W-:Y:S01]  /*0690*/  IADD3 R10, R0, -0x1, RZ ;  /* 0xffffffff000a7810 */ /* 0x000fe20007ffe0ff */
[----:B------:R-:W-:Y:S05]  /*06a0*/  BRA.DIV ~URZ, `(.L_x_786) ;  /* 0x000261727f007947 */ /* 0x000fea000b800000 */
[----:B------:R1:W2:Y:S02]  /*06b0*/  SHFL.IDX PT, R5, R4, R10, 0x1f ;  /* 0x00001f0a04057589 */ /* 0x0002a400000e0000 */
.L_x_785:
[----:B------:R-:W-:Y:S05]  /*06c0*/  BSYNC B0 ;  /* 0x0000000000007941 */ /* 0x000fea0003800000 */
.L_x_784:
        /* <DEDUP_REMOVED lines=8> */
[----:B------:R-:W-:Y:S01]  /*0750*/  IMAD.MOV.U32 R5, RZ, RZ, R0 ;  /* 0x000000ffff057224 */ /* 0x000fe200078e0000 */
[----:B------:R-:W-:-:S03]  /*0760*/  IABS R0, R9 ;  /* 0x0000000900007213 */ /* 0x000fc60000000000 */
[----:B-1----:R-:W1:Y:S02]  /*0770*/  I2F.RP R2, R5 ;  /* 0x0000000500027306 */ /* 0x002e640000209400 */
        /* <DEDUP_REMOVED lines=58> */
.L_x_788:
        /* <DEDUP_REMOVED lines=70> */
.L_x_789:
[----:B------:R-:W-:Y:S05]  /*0f80*/  BSYNC B0 ;  /* 0x0000000000007941 */ /* 0x000fea0003800000 */
.L_x_787:
[----:B------:R-:W-:-:S04]  /*0f90*/  LOP3.LUT R0, RZ, R0, RZ, 0x33, !PT ;  /* 0x00000000ff007212 */ /* 0x000fc800078e33ff */
[----:B------:R-:W-:-:S05]  /*0fa0*/  IADD3 R0, R0, R13, RZ ;  /* 0x0000000d00007210 */ /* 0x000fca0007ffe0ff */
[----:B------:R2:W-:Y:S01]  /*0fb0*/  STL [R1+0x5c], R0 ;  /* 0x00005c0001007387 */ /* 0x0005e20000100800 */
[----:B------:R-:W-:Y:S05]  /*0fc0*/  BRA `(.L_x_790) ;  /* 0x0000006000007947 */ /* 0x000fea0003800000 */
.L_x_778:
[----:B------:R-:W-:Y:S01]  /*0fd0*/  MOV R0, UR4 ;  /* 0x0000000400007c02 */ /* 0x000fe20008000f00 */
[----:B------:R-:W-:Y:S04]  /*0fe0*/  STL [R1+0x5c], RZ ;  /* 0x00005cff01007387 */ /* 0x000fe80000100800 */
[----:B------:R-:W-:Y:S04]  /*0ff0*/  STL [R1+0x60], RZ ;  /* 0x000060ff01007387 */ /* 0x000fe80000100800 */
[----:B------:R1:W-:Y:S02]  /*1000*/  STL [R1+0x58], R0 ;  /* 0x0000580001007387 */ /* 0x0003e40000100800 */
[----:B-1----:R-:W-:-:S05]  /*1010*/  MOV R0, c[0x0][0x53c] ;  /* 0x00014f0000007a02 */ /* 0x002fca0000000f00 */
[----:B------:R1:W-:Y:S02]  /*1020*/  STL [R1+0x64], R0 ;  /* 0x0000640001007387 */ /* 0x0003e40000100800 */
.L_x_790:
        /* <DEDUP_REMOVED lines=8> */
.L_x_776:
[----:B-12---:R-:W2:Y:S02]  /*10b0*/  LDL R0, [R1+0x64] ;  /* 0x0000640001007983 */ /* 0x006ea40000100800 */
[----:B--2---:R-:W-:-:S13]  /*10c0*/  ISETP.GE.AND P0, PT, R0, c[0x0][0x53c], PT ;  /* 0x00014f0000007a0c */ /* 0x004fda0003f06270 */
[----:B------:R-:W-:Y:S05]  /*10d0*/  @P0 EXIT ;  /* 0x000000000000094d */ /* 0x000fea0003800000 */
[----:B---3--:R-:W-:-:S04]  /*10e0*/  SHF.R.S32.HI R5, RZ, 0x1f, R16 ;  /* 0x0000001fff057819 */ /* 0x008fc80000011410 */
[CC--:B------:R-:W-:Y:S02]  /*10f0*/  LEA.HI R0, R5.reuse, R16.reuse, RZ, 0x2 ;  /* 0x0000001005007211 */ /* 0x0c0fe400078f10ff */
[CC--:B------:R-:W-:Y:S02]  /*1100*/  LEA.HI R12, R5.reuse, R16.reuse, RZ, 0x3 ;  /* 0x00000010050c7211 */ /* 0x0c0fe400078f18ff */
[----:B------:R-:W-:Y:S02]  /*1110*/  LOP3.LUT R3, R0, 0xfffffffc, RZ, 0xc0, !PT ;  /* 0xfffffffc00037812 */ /* 0x000fe400078ec0ff */
[----:B------:R-:W-:Y:S02]  /*1120*/  LOP3.LUT R0, R12, 0xfffffff8, RZ, 0xc0, !PT ;  /* 0xfffffff80c007812 */ /* 0x000fe400078ec0ff */
[CC--:B------:R-:W-:Y:S01]  /*1130*/  LEA.HI R15, R5.reuse, R16.reuse, RZ, 0x6 ;  /* 0x00000010050f7211 */ /* 0x0c0fe200078f30ff */
[C---:B------:R-:W-:Y:S01]  /*1140*/  IMAD.IADD R7, R16.reuse, 0x1, -R3 ;  /* 0x0000000110077824 */ /* 0x040fe200078e0a03 */
[----:B------:R-:W-:Y:S01]  /*1150*/  LEA.HI R14, R5, R16, RZ, 0x5 ;  /* 0x00000010050e7211 */ /* 0x000fe200078f28ff */
[----:B------:R-:W-:Y:S01]  /*1160*/  IMAD.IADD R0, R16, 0x1, -R0 ;  /* 0x0000000110007824 */ /* 0x000fe200078e0a00 */
[----:B------:R-:W-:-:S02]  /*1170*/  SHF.R.S32.HI R2, RZ, 0x3, R12 ;  /* 0x00000003ff027819 */ /* 0x000fc4000001140c */
[----:B------:R-:W-:Y:S01]  /*1180*/  LEA.HI R5, R5, R16, RZ, 0x4 ;  /* 0x0000001005057211 */ /* 0x000fe200078f20ff */
[C---:B------:R-:W-:Y:S01]  /*1190*/  IMAD.SHL.U32 R3, R0.reuse, 0x40, RZ ;  /* 0x0000004000037824 */ /* 0x040fe200078e00ff */
[----:B------:R-:W-:Y:S01]  /*11a0*/  LOP3.LUT P1, RZ, R0, 0x2, RZ, 0xc0, !PT ;  /* 0x0000000200ff7812 */ /* 0x000fe2000782c0ff */
[----:B------:R-:W-:Y:S01]  /*11b0*/  IMAD.SHL.U32 R2, R2, 0x40, RZ ;  /* 0x0000004002027824 */ /* 0x000fe200078e00ff */
[----:B------:R-:W-:Y:S01]  /*11c0*/  SHF.R.S32.HI R10, RZ, 0x4, R5 ;  /* 0x00000004ff0a7819 */ /* 0x000fe20000011405 */
[C---:B------:R-:W-:Y:S01]  /*11d0*/  IMAD.SHL.U32 R4, R0.reuse, 0x8, RZ ;  /* 0x0000000800047824 */ /* 0x040fe200078e00ff */
[----:B------:R-:W-:Y:S02]  /*11e0*/  LOP3.LUT P0, RZ, R0, 0x4, RZ, 0xc0, !PT ;  /* 0x0000000400ff7812 */ /* 0x000fe4000780c0ff */
[----:B------:R-:W-:Y:S02]  /*11f0*/  LOP3.LUT R8, R5, 0xfffffff0, RZ, 0xc0, !PT ;  /* 0xfffffff005087812 */ /* 0x000fe400078ec0ff */
[----:B------:R-:W-:-:S02]  /*1200*/  LOP3.LUT R0, R3, 0x1c0, RZ, 0xc0, !PT ;  /* 0x000001c003007812 */ /* 0x000fc400078ec0ff */
[----:B------:R-:W-:Y:S01]  /*1210*/  LEA.HI R5, R5, R10, RZ, 0x1 ;  /* 0x0000000a05057211 */ /* 0x000fe200078f08ff */
[----:B------:R-:W-:Y:S01]  /*1220*/  IMAD.IADD R8, R16, 0x1, -R8 ;  /* 0x0000000110087824 */ /* 0x000fe200078e0a08 */
[----:B------:R-:W-:Y:S02]  /*1230*/  LOP3.LUT R2, R2, 0x1c0, RZ, 0xc0, !PT ;  /* 0x000001c002027812 */ /* 0x000fe400078ec0ff */
[----:B------:R-:W-:Y:S02]  /*1240*/  LEA.HI R6, R7, R7, RZ, 0x1 ;  /* 0x0000000707067211 */ /* 0x000fe400078f08ff */
[----:B------:R-:W-:Y:S02]  /*1250*/  LOP3.LUT R3, R0, 0x8, R12, 0xf8, !PT ;  /* 0x0000000800037812 */ /* 0x000fe400078ef80c */
[----:B------:R-:W-:Y:S02]  /*1260*/  LOP3.LUT R9, R5, 0xfffffffe, RZ, 0xc0, !PT ;  /* 0xfffffffe05097812 */ /* 0x000fe400078ec0ff */
[----:B------:R-:W-:-:S02]  /*1270*/  SHF.R.U32.HI R0, RZ, 0x3, R0 ;  /* 0x00000003ff007819 */ /* 0x000fc40000011600 */
[----:B------:R-:W-:Y:S01]  /*1280*/  LOP3.LUT R5, R2, 0x38, R4, 0xf8, !PT ;  /* 0x0000003802057812 */ /* 0x000fe200078ef804 */
[----:B------:R-:W-:Y:S01]  /*1290*/  IMAD.IADD R12, R10, 0x1, -R9 ;  /* 0x000000010a0c7824 */ /* 0x000fe200078e0a09 */
[----:B------:R-:W-:Y:S02]  /*12a0*/  SHF.R.U32.HI R4, RZ, 0x3, R2 ;  /* 0x00000003ff047819 */ /* 0x000fe40000011602 */
[----:B------:R-:W-:Y:S02]  /*12b0*/  LOP3.LUT R2, R6, 0x1ffffffe, RZ, 0xc0, !PT ;  /* 0x1ffffffe06027812 */ /* 0x000fe400078ec0ff */
[----:B------:R-:W-:Y:S02]  /*12c0*/  LOP3.LUT R11, R14, 0xffffffe0, RZ, 0xc0, !PT ;  /* 0xffffffe00e0b7812 */ /* 0x000fe400078ec0ff */
[----:B------:R-:W-:Y:S01]  /*12d0*/  LOP3.LUT R13, R3, R0, RZ, 0x3c, !PT ;  /* 0x00000000030d7212 */ /* 0x000fe200078e3cff */
[----:B------:R-:W-:Y:S01]  /*12e0*/  IMAD.SHL.U32 R0, R15, 0x8, RZ ;  /* 0x000000080f007824 */ /* 0x000fe200078e00ff */
[----:B------:R-:W-:Y:S01]  /*12f0*/  LOP3.LUT R4, R5, R4, RZ, 0x3c, !PT ;  /* 0x0000000405047212 */ /* 0x000fe200078e3cff */
[----:B------:R-:W-:Y:S01]  /*1300*/  IMAD.IADD R7, R7, 0x1, -R2 ;  /* 0x0000000107077824 */ /* 0x000fe200078e0a02 */
[----:B------:R-:W-:Y:S01]  /*1310*/  SHF.R.S32.HI R10, RZ, 0x1f, R8 ;  /* 0x0000001fff0a7819 */ /* 0x000fe20000011408 */
[----:B------:R-:W-:Y:S01]  /*1320*/  IMAD.IADD R11, R16, 0x1, -R11 ;  /* 0x00000001100b7824 */ /* 0x000fe200078e0a0b */
[----:B------:R-:W-:-:S02]  /*1330*/  SHF.R.S32.HI R9, RZ, 0x5, R14 ;  /* 0x00000005ff097819 */ /* 0x000fc4000001140e */
[----:B------:R-:W-:Y:S02]  /*1340*/  SHF.R.S32.HI R2, RZ, 0x1f, R14 ;  /* 0x0000001fff027819 */ /* 0x000fe4000001140e */
[----:B------:R-:W-:Y:S01]  /*1350*/  LOP3.LUT R219, R4, 0x7ffffe00, R0, 0xf8, !PT ;  /* 0x7ffffe0004db7812 */ /* 0x000fe200078ef800 */
[----:B------:R-:W-:Y:S01]  /*1360*/  IMAD.SHL.U32 R0, R6, 0x20, RZ ;  /* 0x0000002006007824 */ /* 0x000fe200078e00ff */
[----:B------:R-:W-:Y:S02]  /*1370*/  LEA.HI R10, R10, R8, RZ, 0x3 ;  /* 0x000000080a0a7211 */ /* 0x000fe400078f18ff */
[----:B------:R-:W-:Y:S01]  /*1380*/  LEA.HI R2, R2, R9, RZ, 0x2 ;  /* 0x0000000902027211 */ /* 0x000fe200078f10ff */
[----:B------:R-:W-:Y:S01]  /*1390*/  IMAD.SHL.U32 R219, R219, 0x2, RZ ;  /* 0x00000002dbdb7824 */ /* 0x000fe200078e00ff */
[----:B------:R-:W-:Y:S02]  /*13a0*/  SHF.R.S32.HI R5, RZ, 0x1f, R11 ;  /* 0x0000001fff057819 */ /* 0x000fe4000001140b */
[----:B------:R-:W-:-:S02]  /*13b0*/  LOP3.LUT R3, R10, 0xfffffff8, RZ, 0xc0, !PT ;  /* 0xfffffff80a037812 */ /* 0x000fc400078ec0ff */
[----:B------:R-:W-:Y:S02]  /*13c0*/  LOP3.LUT R4, R0, 0xffffffc0, RZ, 0xc0, !PT ;  /* 0xffffffc000047812 */ /* 0x000fe400078ec0ff */
[----:B------:R-:W-:Y:S01]  /*13d0*/  LOP3.LUT R2, R2, 0xffffffc, RZ, 0xc0, !PT ;  /* 0x0ffffffc02027812 */ /* 0x000fe200078ec0ff */
[----:B------:R-:W-:Y:S01]  /*13e0*/  IMAD.IADD R3, R8, 0x1, -R3 ;  /* 0x0000000108037824 */ /* 0x000fe200078e0a03 */
[----:B------:R-:W-:Y:S01]  /*13f0*/  LEA.HI R0, R5, R11, RZ, 0x2 ;  /* 0x0000000b05007211 */ /* 0x000fe200078f10ff */
[----:B------:R-:W-:Y:S02]  /*1400*/  IMAD R8, R7, 0x8, R4 ;  /* 0x0000000807087824 */ /* 0x000fe400078e0204 */
[----:B------:R-:W-:Y:S01]  /*1410*/  IMAD.IADD R7, R9, 0x1, -R2 ;  /* 0x0000000109077824 */ /* 0x000fe200078e0a02 */
[----:B------:R-:W-:Y:S01]  /*1420*/  SHF.R.S32.HI R6, RZ, 0x2, R0 ;  /* 0x00000002ff067819 */ /* 0x000fe20000011400 */
[C---:B------:R-:W-:Y:S01]  /*1430*/  IMAD.SHL.U32 R5, R3.reuse, 0x40, RZ ;  /* 0x0000004003057824 */ /* 0x040fe200078e00ff */
[----:B------:R-:W-:Y:S01]  /*1440*/  LOP3.LUT R2, R0, 0x7ffffffc, RZ, 0xc0, !PT ;  /* 0x7ffffffc00027812 */ /* 0x000fe200078ec0ff */
[----:B------:R-:W-:Y:S01]  /*1450*/  IMAD.SHL.U32 R4, R12, 0x8, RZ ;  /* 0x000000080c047824 */ /* 0x000fe200078e00ff */
[----:B------:R-:W-:Y:S01]  /*1460*/  LOP3.LUT P3, RZ, R3, 0x2, RZ, 0xc0, !PT ;  /* 0x0000000203ff7812 */ /* 0x000fe2000786c0ff */
[----:B------:R-:W-:Y:S01]  /*1470*/  IMAD R6, R7, 0x10, R6 ;  /* 0x0000001007067824 */ /* 0x000fe200078e0206 */
[----:B------:R-:W-:Y:S01]  /*1480*/  LOP3.LUT R0, R5, 0x1c0, RZ, 0xc0, !PT ;  /* 0x000001c005007812 */ /* 0x000fe200078ec0ff */
[----:B------:R-:W-:Y:S01]  /*1490*/  IMAD.IADD R11, R11, 0x1, -R2 ;  /* 0x000000010b0b7824 */ /* 0x000fe200078e0a02 */
[----:B------:R-:W-:Y:S01]  /*14a0*/  LOP3.LUT P2, RZ, R3, 0x4, RZ, 0xc0, !PT ;  /* 0x0000000403ff7812 */ /* 0x000fe2000784c0ff */
[----:B------:R-:W-:Y:S01]  /*14b0*/  IMAD.IADD R5, R6, 0x1, R8 ;  /* 0x0000000106057824 */ /* 0x000fe200078e0208 */
[----:B------:R-:W-:Y:S01]  /*14c0*/  LOP3.LUT R4, R0, 0x8, R4, 0xf8, !PT ;  /* 0x0000000800047812 */ /* 0x000fe200078ef804 */
[----:B------:R-:W-:Y:S01]  /*14d0*/  IMAD.SHL.U32 R7, R11, 0x2, RZ ;  /* 0x000000020b077824 */ /* 0x000fe200078e00ff */
[----:B------:R-:W-:Y:S01]  /*14e0*/  SHF.R.U32.HI R2, RZ, 0x3, R0 ;  /* 0x00000003ff027819 */ /* 0x000fe20000011600 */
[----:B------:R-:W-:Y:S01]  /*14f0*/  IMAD.SHL.U32 R3, R10, 0x40, RZ ;  /* 0x000000400a037824 */ /* 0x000fe200078e00ff */
[----:B------:R1:W-:Y:S01]  /*1500*/  STL [R1+0x4c], R5 ;  /* 0x00004c0501007387 */ /* 0x0003e20000100800 */
[----:B------:R-:W-:Y:S01]  /*1510*/  IMAD R0, R12, 0x200, R13 ;  /* 0x000002000c007824 */ /* 0x000fe200078e020d */
[----:B------:R-:W-:Y:S01]  /*1520*/  LOP3.LUT R2, R4, R2, RZ, 0x3c, !PT ;  /* 0x0000000204027212 */ /* 0x000fe200078e3cff */
[----:B------:R-:W-:Y:S01]  /*1530*/  IMAD.SHL.U32 R4, R9, 0x400, RZ ;  /* 0x0000040009047824 */ /* 0x000fe200078e00ff */
[----:B------:R2:W-:Y:S01]  /*1540*/  STL [R1+0x24], R7 ;  /* 0x0000240701007387 */ /* 0x0005e20000100800 */
[----:B------:R-:W-:Y:S01]  /*1550*/  LOP3.LUT R3, R3, 0xfffffe00, RZ, 0xc0, !PT ;  /* 0xfffffe0003037812 */ /* 0x000fe200078ec0ff */
[----:B------:R-:W-:Y:S01]  /*1560*/  IMAD.MOV.U32 R6, RZ, RZ, 0x40 ;  /* 0x00000040ff067424 */ /* 0x000fe200078e00ff */
[----:B------:R-:W-:-:S02]  /*1570*/  LEA R200, R0, 0x2900, 0x1 ;  /* 0x0000290000c87811 */ /* 0x000fc400078e08ff */
[----:B------:R-:W-:Y:S02]  /*1580*/  IADD3 R4, R2, R3, R4 ;  /* 0x0000000302047210 */ /* 0x000fe40007ffe004 */
[----:B------:R-:W-:Y:S02]  /*1590*/  IADD3 R211, R200, 0x20, RZ ;  /* 0x00000020c8d37810 */ /* 0x000fe40007ffe0ff */
[----:B------:R-:W-:Y:S02]  /*15a0*/  LEA R207, R4, 0x5100, 0x1 ;  /* 0x0000510004cf7811 */ /* 0x000fe400078e08ff */
[----:B------:R-:W-:Y:S02]  /*15b0*/  SEL R0, R6, 0xffffffc0, !P0 ;  /* 0xffffffc006007807 */ /* 0x000fe40004000000 */
[----:B------:R-:W-:-:S03]  /*15c0*/  @P1 IADD3 R211, R200, -0x20, RZ ;  /* 0xffffffe0c8d31810 */ /* 0x000fc60007ffe0ff */
[----:B------:R-:W-:Y:S01]  /*15d0*/  IMAD.IADD R206, R200, 0x1, R0 ;  /* 0x00000001c8ce7824 */ /* 0x000fe200078e0200 */
[C---:B------:R-:W-:Y:S01]  /*15e0*/  IADD3 R215, R211.reuse, 0x800, RZ ;  /* 0x00000800d3d77810 */ /* 0x040fe20007ffe0ff */
[----:B------:R-:W-:Y:S01]  /*15f0*/  IMAD.IADD R203, R0, 0x1, R211 ;  /* 0x0000000100cb7824 */ /* 0x000fe200078e02d3 */
[----:B------:R-:W-:Y:S02]  /*1600*/  IADD3 R214, R211, 0x1000, RZ ;  /* 0x00001000d3d67810 */ /* 0x000fe40007ffe0ff */
[----:B-1----:R-:W-:Y:S01]  /*1610*/  LOP3.LUT R5, R2, R3, RZ, 0xfc, !PT ;  /* 0x0000000302057212 */ /* 0x002fe200078efcff */
[----:B------:R-:W-:Y:S01]  /*1620*/  IMAD.MOV.U32 R2, RZ, RZ, 0x20 ;  /* 0x00000020ff027424 */ /* 0x000fe200078e00ff */
[----:B------:R-:W-:Y:S02]  /*1630*/  SEL R3, R6, 0xffffffc0, !P2 ;  /* 0xffffffc006037807 */ /* 0x000fe40005000000 */
[----:B------:R-:W-:Y:S02]  /*1640*/  LEA R201, R5, 0x100, 0x1 ;  /* 0x0000010005c97811 */ /* 0x000fe400078e08ff */
[----:B------:R-:W-:Y:S01]  /*1650*/  SEL R2, R2, 0xffffffe0, !P3 ;  /* 0xffffffe002027807 */ /* 0x000fe20005800000 */
[----:B------:R-:W-:Y:S01]  /*1660*/  IMAD.IADD R208, R207, 0x1, R3 ;  /* 0x00000001cfd07824 */ /* 0x000fe200078e0203 */
[----:B------:R-:W-:Y:S01]  /*1670*/  IADD3 R213, R211, 0x1800, RZ ;  /* 0x00001800d3d57810 */ /* 0x000fe20007ffe0ff */
[----:B------:R-:W-:Y:S01]  /*1680*/  IMAD.IADD R202, R3, 0x1, R201 ;  /* 0x0000000103ca7824 */ /* 0x000fe200078e02c9 */
[----:B------:R-:W-:Y:S01]  /*1690*/  IADD3 R212, R211, 0x2000, RZ ;  /* 0x00002000d3d47810 */ /* 0x000fe20007ffe0ff */
[----:B------:R-:W-:-:S02]  /*16a0*/  IMAD.IADD R210, R207, 0x1, R2 ;  /* 0x00000001cfd27824 */ /* 0x000fc400078e0202 */
[C---:B------:R-:W-:Y:S02]  /*16b0*/  IMAD.IADD R205, R2.reuse, 0x1, R201 ;  /* 0x0000000102cd7824 */ /* 0x040fe400078e02c9 */
[C---:B------:R-:W-:Y:S02]  /*16c0*/  IMAD.IADD R209, R2.reuse, 0x1, R208 ;  /* 0x0000000102d17824 */ /* 0x040fe400078e02d0 */
[----:B--2---:R-:W-:Y:S02]  /*16d0*/  IMAD.IADD R204, R2, 0x1, R202 ;  /* 0x0000000102cc7824 */ /* 0x004fe400078e02ca */
.L_x_1048:
[----:B------:R-:W2:Y:S01]  /*16e0*/  LDL R31, [R1+0x64] ;  /* 0x00006400011f7983 */ /* 0x000ea20000100800 */
[----:B------:R-:W-:Y:S02]  /*16f0*/  ISETP.NE.U32.AND P0, PT, RZ, c[0x0][0x370], PT ;  /* 0x0000dc00ff007a0c */ /* 0x000fe40003f05070 */
[----:B------:R-:W-:Y:S01]  /*1700*/  ISETP.NE.U32.AND P1, PT, RZ, c[0x0][0x360], PT ;  /* 0x0000d800ff007a0c */ /* 0x000fe20003f25070 */
[----:B------:R-:W3:Y:S01]  /*1710*/  LDL R15, [R1+0x60] ;  /* 0x00006000010f7983 */ /* 0x000ee20000100800 */
[----:B------:R-:W-:Y:S02]  /*1720*/  ISETP.NE.AND.EX P2, PT, RZ, c[0x0][0x374], PT, P0 ;  /* 0x0000dd00ff007a0c */ /* 0x000fe40003f45300 */
[----:B------:R-:W-:Y:S01]  /*1730*/  ISETP.NE.AND.EX P0, PT, RZ, c[0x0][0x364], PT, P1 ;  /* 0x0000d900ff007a0c */ /* 0x000fe20003f05310 */
[----:B------:R-:W-:Y:S01]  /*1740*/  IMAD.MOV.U32 R173, RZ, RZ, 0x4 ;  /* 0x00000004ffad7424 */ /* 0x000fe200078e00ff */
[----:B------:R-:W-:-:S02]  /*1750*/  ISETP.NE.U32.AND P1, PT, RZ, c[0x0][0x348], PT ;  /* 0x0000d200ff007a0c */ /* 0x000fc40003f25070 */
[----:B------:R-:W-:Y:S02]  /*1760*/  ISETP.NE.U32.AND P4, PT, RZ, c[0x0][0x350], PT ;  /* 0x0000d400ff007a0c */ /* 0x000fe40003f85070 */
[----:B------:R-:W-:Y:S02]  /*1770*/  ISETP.NE.U32.AND P3, PT, RZ, c[0x0][0x358], PT ;  /* 0x0000d600ff007a0c */ /* 0x000fe40003f65070 */
[----:B------:R-:W-:Y:S02]  /*1780*/  ISETP.NE.AND.EX P1, PT, RZ, c[0x0][0x34c], PT, P1 ;  /* 0x0000d300ff007a0c */ /* 0x000fe40003f25310 */
[----:B------:R-:W-:Y:S02]  /*1790*/  ISETP.NE.AND.EX P4, PT, RZ, c[0x0][0x354], PT, P4 ;  /* 0x0000d500ff007a0c */ /* 0x000fe40003f85340 */
[----:B------:R-:W-:Y:S01]  /*17a0*/  ISETP.NE.AND.EX P3, PT, RZ, c[0x0][0x35c], PT, P3 ;  /* 0x0000d700ff007a0c */ /* 0x000fe20003f65330 */
[----:B------:R-:W-:Y:S01]  /*17b0*/  CS2R R160, SRZ ;  /* 0x0000000000a07805 */ /* 0x000fe2000001ff00 */
[----:B------:R-:W-:-:S02]  /*17c0*/  IMAD.MOV.U32 R159, RZ, RZ, RZ ;  /* 0x000000ffff9f7224 */ /* 0x000fc400078e00ff */
[----:B------:R-:W-:Y:S02]  /*17d0*/  IMAD.MOV.U32 R14, RZ, RZ, RZ ;  /* 0x000000ffff0e7224 */ /* 0x000fe400078e00ff */
[----:B--2---:R-:W-:-:S05]  /*17e0*/  @P0 IMAD.WIDE R8, R31, R173, c[0x0][0x360] ;  /* 0x0000d8001f080625 */ /* 0x004fca00078e02ad */
[----:B------:R-:W2:Y:S01]  /*17f0*/  @P0 LDG.E R0, [R8.64] ;  /* 0x0000000808000981 */ /* 0x000ea2000c1e1900 */
[----:B------:R-:W-:-:S04]  /*1800*/  @P2 IMAD.WIDE R10, R31, R173, c[0x0][0x370] ;  /* 0x0000dc001f0a2625 */ /* 0x000fc800078e02ad */
[CC--:B------:R-:W-:Y:S01]  /*1810*/  IMAD.WIDE R6, R31.reuse, R173.reuse, c[0x0][0x348] ;  /* 0x0000d2001f067625 */ /* 0x0c0fe200078e02ad */
[----:B------:R1:W5:Y:S03]  /*1820*/  @P2 LDG.E R161, [R10.64] ;  /* 0x000000080aa12981 */ /* 0x000366000c1e1900 */
[CC--:B------:R-:W-:Y:S01]  /*1830*/  IMAD.WIDE R4, R31.reuse, R173.reuse, c[0x0][0x350] ;  /* 0x0000d4001f047625 */ /* 0x0c0fe200078e02ad */
[----:B------:R1:W5:Y:S03]  /*1840*/  @P1 LDG.E R159, [R6.64] ;  /* 0x00000008069f1981 */ /* 0x000366000c1e1900 */
[----:B------:R-:W-:Y:S01]  /*1850*/  IMAD.WIDE R2, R31, R173, c[0x0][0x358] ;  /* 0x0000d6001f027625 */ /* 0x000fe200078e02ad */
[----:B------:R1:W5:Y:S04]  /*1860*/  @P4 LDG.E R160, [R4.64] ;  /* 0x0000000804a04981 */ /* 0x000368000c1e1900 */
[----:B------:R1:W5:Y:S01]  /*1870*/  @P3 LDG.E R14, [R2.64] ;  /* 0x00000008020e3981 */ /* 0x000362000c1e1900 */
[----:B---3--:R-:W-:-:S05]  /*1880*/  LOP3.LUT R27, R15, 0xffff, RZ, 0xc0, !PT ;  /* 0x0000ffff0f1b7812 */ /* 0x008fca00078ec0ff */
[----:B------:R1:W-:Y:S01]  /*1890*/  STL [R1+0x50], R27 ;  /* 0x0000501b01007387 */ /* 0x0003e20000100800 */
[----:B------:R-:W-:Y:S03]  /*18a0*/  YIELD ;  /* 0x0000000000007946 */ /* 0x000fe60003800000 */
[----:B--2---:R1:W-:Y:S01]  /*18b0*/  @P0 STL [R1+0x1c], R0 ;  /* 0x00001c0001000387 */ /* 0x0043e20000100800 */
[----:B------:R-:W-:Y:S05]  /*18c0*/  @P0 BRA `(.L_x_791) ;  /* 0x0000007000000947 */ /* 0x000fea0003800000 */
[----:B-1----:R-:W-:-:S05]  /*18d0*/  MOV R0, c[0x0][0x168] ;  /* 0x00005a0000007a02 */ /* 0x002fca0000000f00 */
[----:B------:R1:W-:Y:S01]  /*18e0*/  STL [R1+0x1c], R0 ;  /* 0x00001c0001007387 */ /* 0x0003e20000100800 */
[----:B------:R-:W-:Y:S05]  /*18f0*/  @!P1 BRA `(.L_x_791) ;  /* 0x0000004000009947 */ /* 0x000fea0003800000 */
[----:B------:R-:W2:Y:S04]  /*1900*/  LDG.E R8, [R6.64] ;  /* 0x0000000806087981 */ /* 0x000ea8000c1e1900 */
[----:B-1----:R-:W2:Y:S02]  /*1910*/  LDG.E R0, [R6.64+0x4] ;  /* 0x0000040806007981 */ /* 0x002ea4000c1e1900 */
[----:B--2---:R-:W-:-:S05]  /*1920*/  IADD3 R0, -R8, R0, RZ ;  /* 0x0000000008007210 */ /* 0x004fca0007ffe1ff */
[----:B------:R1:W-:Y:S02]  /*1930*/  STL [R1+0x1c], R0 ;  /* 0x00001c0001007387 */ /* 0x0003e40000100800 */
.L_x_791:
[----:B------:R-:W-:-:S04]  /*1940*/  ISETP.NE.U32.AND P0, PT, RZ, c[0x0][0x368], PT ;  /* 0x0000da00ff007a0c */ /* 0x000fc80003f05070 */
[----:B------:R-:W-:-:S13]  /*1950*/  ISETP.NE.AND.EX P0, PT, RZ, c[0x0][0x36c], PT, P0 ;  /* 0x0000db00ff007a0c */ /* 0x000fda0003f05300 */
[----:B------:R-:W-:Y:S05]  /*1960*/  @!P0 BRA `(.L_x_792) ;  /* 0x0000003000008947 */ /* 0x000fea0003800000 */
[----:B-1----:R-:W-:-:S05]  /*1970*/  IMAD.WIDE R4, R31, R173, c[0x0][0x368] ;  /* 0x0000da001f047625 */ /* 0x002fca00078e02ad */
[----:B------:R1:W5:Y:S01]  /*1980*/  LDG.E R13, [R4.64] ;  /* 0x00000008040d7981 */ /* 0x000362000c1e1900 */
[----:B------:R-:W-:Y:S05]  /*1990*/  BRA `(.L_x_793) ;  /* 0x0000005000007947 */ /* 0x000fea0003800000 */
.L_x_792:
[----:B------:R-:W-:Y:S01]  /*19a0*/  MOV R13, c[0x0][0x1d0] ;  /* 0x00007400000d7a02 */ /* 0x000fe20000000f00 */
[----:B------:R-:W-:Y:S05]  /*19b0*/  @!P4 BRA `(.L_x_793) ;  /* 0x000000300000c947 */ /* 0x000fea0003800000 */
[----:B-1----:R-:W2:Y:S04]  /*19c0*/  LDG.E R6, [R4.64] ;  /* 0x0000000804067981 */ /* 0x002ea8000c1e1900 */
[----:B------:R-:W2:Y:S02]  /*19d0*/  LDG.E R0, [R4.64+0x4] ;  /* 0x0000040804007981 */ /* 0x000ea4000c1e1900 */
[----:B--2---:R-:W-:Y:S02]  /*19e0*/  IADD3 R13, -R6, R0, RZ ;  /* 0x00000000060d7210 */ /* 0x004fe40007ffe1ff */
.L_x_793:
[----:B-1----:R-:W2:Y:S04]  /*19f0*/  LDL R0, [R1+0x1c] ;  /* 0x00001c0001007983 */ /* 0x002ea80000100800 */
[----:B------:R-:W3:Y:S04]  /*1a00*/  LDL.LU R6, [R1+0x5c] ;  /* 0x00005c0001067983 */ /* 0x000ee80000300800 */
[----:B------:R-:W4:Y:S04]  /*1a10*/  LDL.LU R10, [R1+0x54] ;  /* 0x00005400010a7983 */ /* 0x000f280000300800 */
[----:B------:R1:W4:Y:S04]  /*1a20*/  @P3 LDG.E R5, [R2.64] ;  /* 0x0000000802053981 */ /* 0x000328000c1e1900 */
[----:B------:R1:W4:Y:S01]  /*1a30*/  @P3 LDG.E R4, [R2.64+0x4] ;  /* 0x0000040802043981 */ /* 0x000322000c1e1900 */
[----:B------:R-:W-:Y:S01]  /*1a40*/  IMAD.MOV.U32 R7, RZ, RZ, c[0x0][0x2c4] ;  /* 0x0000b100ff077624 */ /* 0x000fe200078e00ff */
[----:B------:R-:W-:-:S04]  /*1a50*/  ISETP.NE.U32.AND P0, PT, RZ, c[0x0][0x378], PT ;  /* 0x0000de00ff007a0c */ /* 0x000fc80003f05070 */
[----:B------:R-:W-:Y:S02]  /*1a60*/  ISETP.NE.AND P2, PT, R7, 0x1, PT ;  /* 0x000000010700780c */ /* 0x000fe40003f45270 */
[----:B------:R-:W-:Y:S01]  /*1a70*/  ISETP.NE.AND.EX P0, PT, RZ, c[0x0][0x37c], PT, P0 ;  /* 0x0000df00ff007a0c */ /* 0x000fe20003f05300 */
[----:B-----5:R-:W-:Y:S02]  /*1a80*/  IMAD.IADD R12, R13, 0x1, -R161 ;  /* 0x000000010d0c7824 */ /* 0x020fe400078e0aa1 */
[----:B------:R-:W-:-:S10]  /*1a90*/  IMAD.MOV.U32 R138, RZ, RZ, R13 ;  /* 0x000000ffff8a7224 */ /* 0x000fd400078e000d */
[----:B-1----:R-:W-:-:S05]  /*1aa0*/  @P0 IMAD.WIDE R2, R31, R173, c[0x0][0x378] ;  /* 0x0000de001f020625 */ /* 0x002fca00078e02ad */
[----:B------:R1:W5:Y:S01]  /*1ab0*/  @P0 LDG.E R138, [R2.64] ;  /* 0x00000008028a0981 */ /* 0x000362000c1e1900 */
[----:B--2---:R-:W-:Y:S02]  /*1ac0*/  IMAD.MOV.U32 R8, RZ, RZ, R0 ;  /* 0x000000ffff087224 */ /* 0x004fe400078e0000 */
[----:B---3--:R-:W-:Y:S02]  /*1ad0*/  IMAD.SHL.U32 R9, R6, 0x80, RZ ;  /* 0x0000008006097824 */ /* 0x008fe400078e00ff */
[----:B------:R-:W-:Y:S01]  /*1ae0*/  IMAD.MOV.U32 R6, RZ, RZ, c[0x0][0x32c] ;  /* 0x0000cb00ff067624 */ /* 0x000fe200078e00ff */
[----:B----4-:R-:W-:-:S04]  /*1af0*/  LOP3.LUT R10, R10, 0xfffeffff, RZ, 0xc0, !PT ;  /* 0xfffeffff0a0a7812 */ /* 0x010fc800078ec0ff */
[----:B------:R-:W-:Y:S02]  /*1b00*/  ISETP.GE.AND P1, PT, R6, 0x1, PT ;  /* 0x000000010600780c */ /* 0x000fe40003f26270 */
[----:B------:R-:W-:Y:S01]  /*1b10*/  @P2 LOP3.LUT R10, R10, 0x10000, RZ, 0xfc, !PT ;  /* 0x000100000a0a2812 */ /* 0x000fe200078efcff */
[----:B------:R-:W-:Y:S02]  /*1b20*/  IMAD.MOV.U32 R0, RZ, RZ, c[0x0][0x228] ;  /* 0x00008a00ff007624 */ /* 0x000fe400078e00ff */
[----:B------:R-:W-:Y:S01]  /*1b30*/  @P3 IMAD.IADD R0, R4, 0x1, -R5 ;  /* 0x0000000104003824 */ /* 0x000fe200078e0a05 */
[----:B------:R-:W-:-:S03]  /*1b40*/  LOP3.LUT R10, R10, 0xffff7fff, RZ, 0xc0, !PT ;  /* 0xffff7fff0a0a7812 */ /* 0x000fc600078ec0ff */
[----:B------:R-:W-:Y:S01]  /*1b50*/  IMAD.IADD R7, R12, 0x1, R0 ;  /* 0x000000010c077824 */ /* 0x000fe200078e0200 */
[----:B------:R2:W-:Y:S03]  /*1b60*/  STL [R1+0x48], R9 ;  /* 0x0000480901007387 */ /* 0x0005e60000100800 */
[----:B------:R-:W-:Y:S01]  /*1b70*/  @P1 LOP3.LUT R10, R10, 0x8000, RZ, 0xfc, !PT ;  /* 0x000080000a0a1812 */ /* 0x000fe200078efcff */
[----:B------:R2:W-:Y:S01]  /*1b80*/  STL [R1+0x20], R7 ;  /* 0x0000200701007387 */ /* 0x0005e20000100800 */
[----:B-1----:R-:W-:-:S03]  /*1b90*/  IADD3 R2, R9, 0x7f, RZ ;  /* 0x0000007f09027810 */ /* 0x002fc60007ffe0ff */
[----:B------:R2:W-:Y:S02]  /*1ba0*/  STL [R1+0x54], R10 ;  /* 0x0000540a01007387 */ /* 0x0005e40000100800 */
[----:B------:R-:W-:Y:S01]  /*1bb0*/  @P2 IMAD.HI.U32 R4, R2, c[0x0][0x2c8], RZ ;  /* 0x0000b20002042a27 */ /* 0x000fe200078e00ff */
[----:B------:R-:W-:-:S04]  /*1bc0*/  IADD3 R3, R7, 0x4f, RZ ;  /* 0x0000004f07037810 */ /* 0x000fc80007ffe0ff */
[----:B------:R-:W-:Y:S01]  /*1bd0*/  @P2 SHF.R.U32.HI R2, RZ, c[0x0][0x2cc], R4 ;  /* 0x0000b300ff022a19 */ /* 0x000fe20000011604 */
[----:B------:R-:W-:Y:S01]  /*1be0*/  IMAD.HI R3, R3, 0x66666667, RZ ;  /* 0x6666666703037827 */ /* 0x000fe200078e02ff */
[----:B------:R-:W-:-:S04]  /*1bf0*/  IADD3 R4, R7, 0x1, -R8 ;  /* 0x0000000107047810 */ /* 0x000fc80007ffe808 */
[----:B------:R-:W-:Y:S01]  /*1c00*/  SHF.R.U32.HI R5, RZ, 0x1f, R3 ;  /* 0x0000001fff057819 */ /* 0x000fe20000011603 */
[----:B------:R-:W-:-:S03]  /*1c10*/  IMAD.IADD R2, R4, 0x1, R2 ;  /* 0x0000000104027824 */ /* 0x000fc600078e0202 */
[----:B------:R-:W-:Y:S02]  /*1c20*/  LEA.HI.SX32 R171, R3, R5, 0x1b ;  /* 0x0000000503ab7211 */ /* 0x000fe400078fdaff */
        /* <DEDUP_REMOVED lines=12> */
.L_x_796:
[----:B------:R-:W-:-:S13]  /*1cf0*/  ISETP.NE.AND P0, PT, R6, 0x1, PT ;  /* 0x000000010600780c */ /* 0x000fda0003f05270 */
[----:B------:R-:W-:-:S05]  /*1d00*/  @P0 IMAD.HI.U32 R2, R3, c[0x0][0x330], RZ ;  /* 0x0000cc0003020a27 */ /* 0x000fca00078e00ff */
[----:B------:R-:W-:Y:S02]  /*1d10*/  @P0 SHF.R.U32.HI R3, RZ, c[0x0][0x334], R2 ;  /* 0x0000cd00ff030a19 */ /* 0x000fe40000011602 */
.L_x_797:
[----:B------:R-:W-:Y:S05]  /*1d20*/  BSYNC B0 ;  /* 0x0000000000007941 */ /* 0x000fea0003800000 */
.L_x_795:
[----:B------:R-:W-:-:S05]  /*1d30*/  IMAD R3, R3, R6, c[0x0][0x32c] ;  /* 0x0000cb0003037624 */ /* 0x000fca00078e0206 */
[----:B------:R-:W-:-:S03]  /*1d40*/  IMNMX R4, R4, R3, PT ;  /* 0x0000000304047217 */ /* 0x000fc60003800200 */
.L_x_794:
[----:B------:R-:W-:Y:S01]  /*1d50*/  IMAD.IADD R5, R7, 0x1, -R8 ;  /* 0x0000000107057824 */ /* 0x000fe200078e0a08 */
[----:B------:R-:W-:Y:S01]  /*1d60*/  IADD3 R4, R4, 0x4f, RZ ;  /* 0x0000004f04047810 */ /* 0x000fe20007ffe0ff */
[----:B------:R-:W-:-:S03]  /*1d70*/  @P2 IMAD.HI.U32 R3, R9, c[0x0][0x2c8], RZ ;  /* 0x0000b20009032a27 */ /* 0x000fc600078e00ff */
[----:B------:R1:W-:Y:S01]  /*1d80*/  STL [R1+0x4], R5 ;  /* 0x0000040501007387 */ /* 0x0003e20000100800 */
[----:B------:R-:W-:-:S04]  /*1d90*/  IMAD.HI R4, R4, 0x66666667, RZ ;  /* 0x6666666704047827 */ /* 0x000fc800078e02ff */
[----:B------:R-:W-:Y:S01]  /*1da0*/  IMAD.MOV.U32 R2, RZ, RZ, R9 ;  /* 0x000000ffff027224 */ /* 0x000fe200078e0009 */
[----:B------:R-:W-:Y:S02]  /*1db0*/  @P2 SHF.R.U32.HI R2, RZ, c[0x0][0x2cc], R3 ;  /* 0x0000b300ff022a19 */ /* 0x000fe40000011603 */
[----:B------:R-:W-:-:S03]  /*1dc0*/  SHF.R.U32.HI R3, RZ, 0x1f, R4 ;  /* 0x0000001fff037819 */ /* 0x000fc60000011604 */
[----:B------:R-:W-:Y:S01]  /*1dd0*/  IMAD.IADD R2, R5, 0x1, R2 ;  /* 0x0000000105027824 */ /* 0x000fe200078e0202 */
[----:B------:R-:W-:-:S04]  /*1de0*/  LEA.HI.SX32 R4, R4, R3, 0x1b ;  /* 0x0000000304047211 */ /* 0x000fc800078fdaff */
[----:B------:R-:W-:Y:S02]  /*1df0*/  IADD3 R3, R2, -c[0x0][0x324], RZ ;  /* 0x8000c90002037a10 */ /* 0x000fe40007ffe0ff */
[----:B--2---:R-:W-:Y:S01]  /*1e00*/  IMNMX R9, R171, R4, PT ;  /* 0x00000004ab097217 */ /* 0x004fe20003800200 */
        /* <DEDUP_REMOVED lines=10> */
.L_x_800:
[----:B------:R-:W-:-:S13]  /*1eb0*/  ISETP.NE.AND P0, PT, R6, 0x1, PT ;  /* 0x000000010600780c */ /* 0x000fda0003f05270 */
[----:B------:R-:W-:-:S05]  /*1ec0*/  @P0 IMAD.HI.U32 R4, R2, c[0x0][0x330], RZ ;  /* 0x0000cc0002040a27 */ /* 0x000fca00078e00ff */
[----:B------:R-:W-:Y:S02]  /*1ed0*/  @P0 SHF.R.U32.HI R2, RZ, c[0x0][0x334], R4 ;  /* 0x0000cd00ff020a19 */ /* 0x000fe40000011604 */
.L_x_801:
[----:B------:R-:W-:Y:S05]  /*1ee0*/  BSYNC B0 ;  /* 0x0000000000007941 */ /* 0x000fea0003800000 */
.L_x_799:
[----:B------:R-:W-:-:S05]  /*1ef0*/  IMAD R2, R2, c[0x0][0x32c], RZ ;  /* 0x0000cb0002027a24 */ /* 0x000fca00078e02ff */
[----:B------:R-:W-:-:S04]  /*1f00*/  IMNMX R3, R3, R2, !PT ;  /* 0x0000000203037217 */ /* 0x000fc80007800200 */
.L_x_798:
[----:B------:R-:W-:Y:S01]  /*1f10*/  LOP3.LUT R4, R15, 0xff000000, RZ, 0xc0, !PT ;  /* 0xff0000000f047812 */ /* 0x000fe200078ec0ff */
[----:B------:R-:W-:Y:S01]  /*1f20*/  IMAD.HI R3, R3, 0x66666667, RZ ;  /* 0x6666666703037827 */ /* 0x000fe200078e02ff */
[----:B-1----:R-:W-:Y:S01]  /*1f30*/  LOP3.LUT R5, R15, 0xff0000, RZ, 0xc0, !PT ;  /* 0x00ff00000f057812 */ /* 0x002fe200078ec0ff */
[----:B------:R-:W-:Y:S01]  /*1f40*/  BSSY B0, `(.L_x_802) ;  /* 0x000002c000007945 */ /* 0x000fe20003800000 */
[----:B------:R-:W-:Y:S02]  /*1f50*/  SHF.R.U32.HI R4, RZ, 0x8, R4 ;  /* 0x00000008ff047819 */ /* 0x000fe40000011604 */
[----:B------:R-:W-:Y:S02]  /*1f60*/  SHF.R.U32.HI R2, RZ, 0x1f, R3 ;  /* 0x0000001fff027819 */ /* 0x000fe40000011603 */
[----:B------:R-:W-:Y:S02]  /*1f70*/  LEA.HI R5, R5, R4, RZ, 0x10 ;  /* 0x0000000405057211 */ /* 0x000fe400078f80ff */
[----:B------:R-:W-:Y:S01]  /*1f80*/  LEA.HI.SX32 R3, R3, R2, 0x1b ;  /* 0x0000000203037211 */ /* 0x000fe200078fdaff */
[----:B------:R-:W-:Y:S01]  /*1f90*/  IMAD.MOV.U32 R2, RZ, RZ, RZ ;  /* 0x000000ffff027224 */ /* 0x000fe200078e00ff */
[----:B------:R-:W-:-:S02]  /*1fa0*/  SHF.R.U32.HI R7, RZ, 0x10, R5 ;  /* 0x00000010ff077819 */ /* 0x000fc40000011605 */
[----:B------:R-:W-:Y:S02]  /*1fb0*/  LOP3.LUT R15, R5, 0xff, RZ, 0xc0, !PT ;  /* 0x000000ff050f7812 */ /* 0x000fe400078ec0ff */
[----:B------:R-:W-:Y:S01]  /*1fc0*/  IMNMX R6, RZ, R3, !PT ;  /* 0x00000003ff067217 */ /* 0x000fe20007800200 */
[----:B------:R1:W-:Y:S01]  /*1fd0*/  STL [R1+0x5c], R7 ;  /* 0x00005c0701007387 */ /* 0x0003e20000100800 */
[----:B------:R-:W-:Y:S02]  /*1fe0*/  ISETP.NE.AND P1, PT, R7, RZ, PT ;  /* 0x000000ff0700720c */ /* 0x000fe40003f25270 */
[----:B------:R-:W-:Y:S01]  /*1ff0*/  ISETP.GT.AND P0, PT, R9, R6, PT ;  /* 0x000000060900720c */ /* 0x000fe20003f04270 */
[----:B------:R1:W-:Y:S01]  /*2000*/  STL [R1+0x60], R15 ;  /* 0x0000600f01007387 */ /* 0x0003e20000100800 */
[----:B------:R-:W-:-:S11]  /*2010*/  SEL R135, R7, c[0x0][0x338], P1 ;  /* 0x0000ce0007877a07 */ /* 0x000fd60000800000 */
[----:B------:R-:W-:Y:S05]  /*2020*/  @!P0 BRA `(.L_x_803) ;  /* 0x000001d000008947 */ /* 0x000fea0003800000 */
[----:B------:R-:W-:Y:S02]  /*2030*/  IABS R3, R135 ;  /* 0x0000008700037213 */ /* 0x000fe40000000000 */
[----:B-1----:R-:W-:Y:S02]  /*2040*/  IADD3 R7, R135, -0x1, R9 ;  /* 0xffffffff87077810 */ /* 0x002fe40007ffe009 */
[----:B------:R-:W1:Y:S03]  /*2050*/  I2F.RP R2, R3 ;  /* 0x0000000300027306 */ /* 0x000e660000209400 */
[----:B------:R-:W-:-:S05]  /*2060*/  IMAD.IADD R7, R7, 0x1, -R6 ;  /* 0x0000000107077824 */ /* 0x000fca00078e0a06 */
[----:B------:R-:W-:Y:S01]  /*2070*/  IABS R11, R7 ;  /* 0x00000007000b7213 */ /* 0x000fe20000000000 */
[----:B-1----:R-:W1:Y:S02]  /*2080*/  MUFU.RCP R2, R2 ;  /* 0x0000000200027308 */ /* 0x002e640000001000 */
[----:B-1----:R-:W-:-:S06]  /*2090*/  IADD3 R2, R2, 0xffffffe, RZ ;  /* 0x0ffffffe02027810 */ /* 0x002fcc0007ffe0ff */
[----:B------:R-:W1:Y:S02]  /*20a0*/  F2I.FTZ.U32.TRUNC.NTZ R5, R2 ;  /* 0x0000000200057305 */ /* 0x000e64000021f000 */
        /* <DEDUP_REMOVED lines=21> */
.L_x_803:
[----:B------:R-:W-:Y:S05]  /*2200*/  BSYNC B0 ;  /* 0x0000000000007941 */ /* 0x000fea0003800000 */
.L_x_802:
[----:B------:R-:W-:Y:S01]  /*2210*/  IMAD R3, R15, R2, R6 ;  /* 0x000000020f037224 */ /* 0x000fe200078e0206 */
[----:B------:R-:W2:Y:S03]  /*2220*/  S2R R11, SR_TID.X ;  /* 0x00000000000b7919 */ /* 0x000ea60000002100 */
[C---:B------:R-:W-:Y:S02]  /*2230*/  IMAD.IADD R2, R3.reuse, 0x1, R2 ;  /* 0x0000000103027824 */ /* 0x040fe400078e0202 */
[----:B------:R-:W-:-:S03]  /*2240*/  IMAD R3, R3, 0x50, -R12 ;  /* 0x0000005003037824 */ /* 0x000fc600078e0a0c */
[----:B------:R-:W-:Y:S02]  /*2250*/  IMNMX R2, R9, R2, PT ;  /* 0x0000000209027217 */ /* 0x000fe40003800200 */
[----:B------:R-:W-:-:S03]  /*2260*/  IMNMX R3, RZ, R3, !PT ;  /* 0x00000003ff037217 */ /* 0x000fc60007800200 */
[----:B------:R-:W-:Y:S02]  /*2270*/  IMAD R2, R2, 0x50, -R12 ;  /* 0x0000005002027824 */ /* 0x000fe400078e0a0c */
[----:B------:R-:W-:-:S03]  /*2280*/  IMAD.WIDE.U32 R4, R3, -0x33333333, RZ ;  /* 0xcccccccd03047825 */ /* 0x000fc600078e00ff */
[----:B------:R-:W-:Y:S02]  /*2290*/  IMNMX R2, R2, R0, PT ;  /* 0x0000000002027217 */ /* 0x000fe40003800200 */
[----:B------:R-:W-:Y:S02]  /*22a0*/  SHF.R.U32.HI R130, RZ, 0x6, R5 ;  /* 0x00000006ff827819 */ /* 0x000fe40000011605 */
[----:B------:R-:W-:Y:S02]  /*22b0*/  ISETP.GT.AND P0, PT, R2, R3, PT ;  /* 0x000000030200720c */ /* 0x000fe40003f04270 */
[----:B--2---:R-:W-:Y:S01]  /*22c0*/  SHF.R.S32.HI R10, RZ, 0x1f, R11 ;  /* 0x0000001fff0a7819 */ /* 0x004fe2000001140b */
[----:B------:R-:W-:-:S03]  /*22d0*/  IMAD.MOV.U32 R4, RZ, RZ, R130 ;  /* 0x000000ffff047224 */ /* 0x000fc600078e0082 */
[CC--:B------:R-:W-:Y:S02]  /*22e0*/  LEA.HI R5, R10.reuse, R11.reuse, RZ, 0x5 ;  /* 0x0000000b0a057211 */ /* 0x0c0fe400078f28ff */
[----:B-1----:R-:W-:-:S04]  /*22f0*/  LEA.HI R7, R10, R11, RZ, 0x3 ;  /* 0x0000000b0a077211 */ /* 0x002fc800078f18ff */
[----:B------:R-:W-:Y:S02]  /*2300*/  LOP3.LUT R8, R7, 0xfffffff8, RZ, 0xc0, !PT ;  /* 0xfffffff807087812 */ /* 0x000fe400078ec0ff */
[----:B------:R-:W-:Y:S02]  /*2310*/  @P0 IADD3 R3, R2, 0x4f, RZ ;  /* 0x0000004f02030810 */ /* 0x000fe40007ffe0ff */
[----:B------:R-:W-:Y:S01]  /*2320*/  LEA.HI R2, R10, R11, RZ, 0x2 ;  /* 0x0000000b0a027211 */ /* 0x000fe200078f10ff */
[----:B------:R-:W-:Y:S01]  /*2330*/  IMAD.IADD R165, R11, 0x1, -R8 ;  /* 0x000000010ba57824 */ /* 0x000fe200078e0a08 */
[----:B------:R-:W-:Y:S01]  /*2340*/  SHF.R.S32.HI R139, RZ, 0x3, R7 ;  /* 0x00000003ff8b7819 */ /* 0x000fe20000011407 */
[----:B------:R-:W-:Y:S01]  /*2350*/  @P0 IMAD.HI R3, R3, 0x66666667, RZ ;  /* 0x6666666703030827 */ /* 0x000fe200078e02ff */
[----:B------:R-:W-:Y:S02]  /*2360*/  LOP3.LUT R9, R2, 0xfffffffc, RZ, 0xc0, !PT ;  /* 0xfffffffc02097812 */ /* 0x000fe400078ec0ff */
[--C-:B------:R-:W-:Y:S01]  /*2370*/  SHF.R.S32.HI R83, RZ, 0x2, R2.reuse ;  /* 0x00000002ff537819 */ /* 0x100fe20000011402 */
[----:B------:R-:W-:Y:S01]  /*2380*/  IMAD.SHL.U32 R136, R165, 0x8, RZ ;  /* 0x00000008a5887824 */ /* 0x000fe200078e00ff */
[----:B------:R-:W-:Y:S01]  /*2390*/  SHF.R.S32.HI R2, RZ, 0x1f, R2 ;  /* 0x0000001fff027819 */ /* 0x000fe20000011402 */
[----:B------:R-:W-:Y:S01]  /*23a0*/  IMAD.IADD R164, R11, 0x1, -R9 ;  /* 0x000000010ba47824 */ /* 0x000fe200078e0a09 */
[----:B------:R-:W-:Y:S01]  /*23b0*/  @P0 SHF.R.U32.HI R6, RZ, 0x1f, R3 ;  /* 0x0000001fff060819 */ /* 0x000fe20000011603 */
[----:B------:R-:W-:Y:S01]  /*23c0*/  IMAD.MOV.U32 R9, RZ, RZ, 0x40 ;  /* 0x00000040ff097424 */ /* 0x000fe200078e00ff */
[----:B------:R-:W-:Y:S01]  /*23d0*/  LEA.HI R2, R2, R83, RZ, 0x3 ;  /* 0x0000005302027211 */ /* 0x000fe200078f18ff */
[C---:B------:R-:W-:Y:S01]  /*23e0*/  IMAD.SHL.U32 R32, R164.reuse, 0x8, RZ ;  /* 0x00000008a4207824 */ /* 0x040fe200078e00ff */
[----:B------:R-:W-:Y:S01]  /*23f0*/  @P0 LEA.HI.SX32 R4, R3, R6, 0x1b ;  /* 0x0000000603040211 */ /* 0x000fe200078fdaff */
[----:B------:R-:W-:Y:S01]  /*2400*/  IMAD.SHL.U32 R28, R164, 0x4, RZ ;  /* 0x00000004a41c7824 */ /* 0x000fe200078e00ff */
[----:B------:R-:W-:-:S02]  /*2410*/  LOP3.LUT R2, R2, 0xfffffff8, RZ, 0xc0, !PT ;  /* 0xfffffff802027812 */ /* 0x000fc400078ec0ff */
[----:B------:R-:W-:Y:S02]  /*2420*/  SHF.R.S32.HI R3, RZ, 0x5, R5 ;  /* 0x00000005ff037819 */ /* 0x000fe40000011405 */
[C---:B------:R-:W-:Y:S01]  /*2430*/  IADD3 R140, R83.reuse, 0x20, RZ ;  /* 0x00000020538c7810 */ /* 0x040fe20007ffe0ff */
[C---:B------:R-:W-:Y:S01]  /*2440*/  IMAD.IADD R2, R83.reuse, 0x1, -R2 ;  /* 0x0000000153027824 */ /* 0x040fe200078e0a02 */
[----:B------:R-:W-:Y:S01]  /*2450*/  IADD3 R141, R83, 0x40, RZ ;  /* 0x00000040538d7810 */ /* 0x000fe20007ffe0ff */
[----:B------:R-:W-:Y:S01]  /*2460*/  IMAD.SHL.U32 R158, R3, 0x200, RZ ;  /* 0x00000200039e7824 */ /* 0x000fe200078e00ff */
[----:B------:R-:W-:Y:S01]  /*2470*/  SHF.R.S32.HI R3, RZ, 0x1f, R140 ;  /* 0x0000001fff037819 */ /* 0x000fe2000001148c */
[----:B------:R-:W-:Y:S01]  /*2480*/  IMAD.SHL.U32 R6, R140, 0x40, RZ ;  /* 0x000000408c067824 */ /* 0x000fe200078e00ff */
[C---:B------:R-:W-:Y:S01]  /*2490*/  LOP3.LUT P0, RZ, R2.reuse, 0x4, RZ, 0xc0, !PT ;  /* 0x0000000402ff7812 */ /* 0x040fe2000780c0ff */
[----:B------:R-:W-:Y:S01]  /*24a0*/  IMAD.SHL.U32 R2, R2, 0x40, RZ ;  /* 0x0000004002027824 */ /* 0x000fe200078e00ff */
[----:B------:R-:W-:Y:S01]  /*24b0*/  SHF.R.S32.HI R8, RZ, 0x1f, R141 ;  /* 0x0000001fff087819 */ /* 0x000fe2000001148d */
[----:B------:R-:W-:Y:S01]  /*24c0*/  IMAD.SHL.U32 R5, R141, 0x40, RZ ;  /* 0x000000408d057824 */ /* 0x000fe200078e00ff */
[----:B------:R-:W-:-:S02]  /*24d0*/  ISETP.GT.AND P1, PT, R4, R130, PT ;  /* 0x000000820400720c */ /* 0x000fc40003f24270 */
[----:B------:R-:W-:Y:S02]  /*24e0*/  LOP3.LUT R150, R2, 0x1c0, RZ, 0xc0, !PT ;  /* 0x000001c002967812 */ /* 0x000fe400078ec0ff */
[----:B------:R-:W-:Y:S02]  /*24f0*/  LEA.HI R7, R3, R140, RZ, 0x3 ;  /* 0x0000008c03077211 */ /* 0x000fe400078f18ff */
[----:B------:R-:W-:Y:S02]  /*2500*/  SHF.R.U32.HI R157, RZ, 0x3, R150 ;  /* 0x00000003ff9d7819 */ /* 0x000fe40000011696 */
[----:B------:R-:W-:Y:S02]  /*2510*/  LOP3.LUT R2, R150, 0x18, R32, 0xf8, !PT ;  /* 0x0000001896027812 */ /* 0x000fe400078ef820 */
[----:B------:R-:W-:Y:S02]  /*2520*/  LEA.HI R3, R8, R141, RZ, 0x3 ;  /* 0x0000008d08037211 */ /* 0x000fe400078f18ff */
[----:B------:R-:W-:-:S02]  /*2530*/  LOP3.LUT R2, R158, R2, R157, 0xf6, !PT ;  /* 0x000000029e027212 */ /* 0x000fc400078ef69d */
[----:B------:R-:W-:Y:S01]  /*2540*/  LOP3.LUT R152, R5, 0x1c0, RZ, 0xc0, !PT ;  /* 0x000001c005987812 */ /* 0x000fe200078ec0ff */
[----:B------:R-:W-:Y:S01]  /*2550*/  IMAD.SHL.U32 R5, R3, 0x40, RZ ;  /* 0x0000004003057824 */ /* 0x000fe200078e00ff */
[----:B------:R-:W-:Y:S01]  /*2560*/  LOP3.LUT R151, R6, 0x1c0, RZ, 0xc0, !PT ;  /* 0x000001c006977812 */ /* 0x000fe200078ec0ff */
[----:B------:R-:W-:Y:S01]  /*2570*/  IMAD.SHL.U32 R6, R7, 0x40, RZ ;  /* 0x0000004007067824 */ /* 0x000fe200078e00ff */
[----:B------:R-:W-:Y:S02]  /*2580*/  SEL R3, R9, 0xffffffc0, !P0 ;  /* 0xffffffc009037807 */ /* 0x000fe40004000000 */
[----:B------:R-:W-:Y:S02]  /*2590*/  LEA R81, R2, 0x100, 0x1 ;  /* 0x0000010002517811 */ /* 0x000fe400078e08ff */
[----:B------:R-:W-:Y:S02]  /*25a0*/  SHF.R.S32.HI R187, RZ, 0x1f, R139 ;  /* 0x0000001fffbb7819 */ /* 0x000fe4000001148b */
[----:B------:R-:W-:Y:S01]  /*25b0*/  SHF.R.S32.HI R33, RZ, 0x1f, R32 ;  /* 0x0000001fff217819 */ /* 0x000fe20000011420 */
[----:B------:R-:W-:Y:S01]  /*25c0*/  IMAD.IADD R82, R81, 0x1, R3 ;  /* 0x0000000151527824 */ /* 0x000fe200078e0203 */
[----:B------:R-:W-:-:S02]  /*25d0*/  SHF.R.S32.HI R29, RZ, 0x1f, R28 ;  /* 0x0000001fff1d7819 */ /* 0x000fc4000001141c */
[----:B------:R-:W-:Y:S02]  /*25e0*/  IADD3 R30, R28, 0x10, RZ ;  /* 0x000000101c1e7810 */ /* 0x000fe40007ffe0ff */
[----:B------:R-:W-:Y:S02]  /*25f0*/  SHF.R.S32.HI R137, RZ, 0x1f, R136 ;  /* 0x0000001fff897819 */ /* 0x000fe40000011488 */
[----:B------:R-:W-:Y:S02]  /*2600*/  SHF.R.U32.HI R188, RZ, 0x3, R151 ;  /* 0x00000003ffbc7819 */ /* 0x000fe40000011697 */
[----:B------:R-:W-:Y:S02]  /*2610*/  SHF.R.U32.HI R189, RZ, 0x3, R152 ;  /* 0x00000003ffbd7819 */ /* 0x000fe40000011698 */
[----:B------:R-:W-:Y:S02]  /*2620*/  LOP3.LUT R162, R6, 0xfffffe00, RZ, 0xc0, !PT ;  /* 0xfffffe0006a27812 */ /* 0x000fe400078ec0ff */
[----:B------:R-:W-:Y:S01]  /*2630*/  LOP3.LUT R163, R5, 0xfffffe00, RZ, 0xc0, !PT ;  /* 0xfffffe0005a37812 */ /* 0x000fe200078ec0ff */
[----:B------:R-:W-:Y:S05]  /*2640*/  @!P1 BRA `(.L_x_804) ;  /* 0x0000548000009947 */ /* 0x000fea0003800000 */
[----:B------:R-:W-:-:S04]  /*2650*/  ISETP.NE.U32.AND P0, PT, RZ, c[0x0][0x340], PT ;  /* 0x0000d000ff007a0c */ /* 0x000fc80003f05070 */
[----:B------:R-:W-:-:S13]  /*2660*/  ISETP.NE.AND.EX P2, PT, RZ, c[0x0][0x344], PT, P0 ;  /* 0x0000d100ff007a0c */ /* 0x000fda0003f45300 */
[----:B------:R-:W-:-:S05]  /*2670*/  @P2 IMAD.WIDE R2, R31, R173, c[0x0][0x340] ;  /* 0x0000d0001f022625 */ /* 0x000fca00078e02ad */
[----:B------:R1:W2:Y:S01]  /*2680*/  @P2 LDG.E R22, [R2.64] ;  /* 0x0000000802162981 */ /* 0x0002a2000c1e1900 */
[----:B------:R-:W-:Y:S01]  /*2690*/  IADD3 R124, P0, R139, R14, RZ ;  /* 0x0000000e8b7c7210 */ /* 0x000fe20007f1e0ff */
[----:B------:R-:W-:Y:S01]  /*26a0*/  IMAD.MOV.U32 R144, RZ, RZ, 0x50 ;  /* 0x00000050ff907424 */ /* 0x000fe200078e00ff */
[----:B------:R-:W-:Y:S01]  /*26b0*/  SHF.R.S32.HI R21, RZ, 0x1f, R31 ;  /* 0x0000001fff157819 */ /* 0x000fe2000001141f */
[----:B------:R-:W-:Y:S01]  /*26c0*/  IMAD.MOV.U32 R20, RZ, RZ, c[0x0][0x238] ;  /* 0x00008e00ff147624 */ /* 0x000fe200078e00ff */
[----:B------:R-:W-:Y:S01]  /*26d0*/  LEA.HI.X.SX32 R133, R14, R187, 0x1, P0 ;  /* 0x000000bb0e857211 */ /* 0x000fe200000f0eff */
[C---:B------:R-:W-:Y:S01]  /*26e0*/  IMAD R172, R144.reuse, c[0x0][0x23c], RZ ;  /* 0x00008f0090ac7a24 */ /* 0x040fe200078e02ff */
[----:B------:R-:W-:Y:S01]  /*26f0*/  SEL R25, R21, RZ, !P3 ;  /* 0x000000ff15197207 */ /* 0x000fe20005800000 */
[----:B------:R-:W-:Y:S01]  /*2700*/  IMAD.WIDE.U32 R148, R144, c[0x0][0x238], RZ ;  /* 0x00008e0090947a25 */ /* 0x000fe200078e00ff */
[----:B------:R-:W-:Y:S02]  /*2710*/  IADD3 R36, R4, -0x1, RZ ;  /* 0xffffffff04247810 */ /* 0x000fe40007ffe0ff */
[----:B------:R-:W-:Y:S01]  /*2720*/  IADD3 R118, -R139, R0, RZ ;  /* 0x000000008b767210 */ /* 0x000fe20007ffe1ff */
[----:B------:R-:W-:Y:S01]  /*2730*/  IMAD R5, R133, c[0x0][0x238], RZ ;  /* 0x00008e0085057a24 */ /* 0x000fe200078e02ff */
[----:B------:R-:W-:Y:S01]  /*2740*/  SEL R24, R31, RZ, !P3 ;  /* 0x000000ff1f187207 */ /* 0x000fe20005800000 */
[----:B------:R-:W-:Y:S01]  /*2750*/  IMAD R4, R25, c[0x0][0x248], RZ ;  /* 0x0000920019047a24 */ /* 0x000fe200078e02ff */
[----:B------:R-:W-:Y:S01]  /*2760*/  ISETP.GE.AND P5, PT, R136, c[0x0][0x1d4], PT ;  /* 0x0000750088007a0c */ /* 0x000fe20003fa6270 */
[----:B------:R-:W-:Y:S01]  /*2770*/  IMAD R5, R124, c[0x0][0x23c], R5 ;  /* 0x00008f007c057a24 */ /* 0x000fe200078e0205 */
[----:B------:R-:W-:Y:S01]  /*2780*/  SHF.L.U32 R178, R20, 0x4, RZ ;  /* 0x0000000414b27819 */ /* 0x000fe200000006ff */
[----:B------:R-:W-:Y:S01]  /*2790*/  IMAD R10, R36, -0x50, R118 ;  /* 0xffffffb0240a7824 */ /* 0x000fe200078e0276 */
[----:B------:R-:W-:Y:S01]  /*27a0*/  SHF.L.U64.HI R173, R20, R173, c[0x0][0x23c] ;  /* 0x00008f0014ad7619 */ /* 0x000fe200000102ad */
[----:B------:R-:W-:Y:S01]  /*27b0*/  IMAD R4, R24, c[0x0][0x24c], R4 ;  /* 0x0000930018047a24 */ /* 0x000fe200078e0204 */
[----:B------:R-:W-:Y:S01]  /*27c0*/  SHF.R.S32.HI R26, RZ, 0x1f, R83 ;  /* 0x0000001fff1a7819 */ /* 0x000fe20000011453 */
[----:B------:R-:W-:Y:S01]  /*27d0*/  IMAD.IADD R172, R149, 0x1, R172 ;  /* 0x0000000195ac7824 */ /* 0x000fe200078e02ac */
[----:B------:R-:W-:Y:S01]  /*27e0*/  ISETP.GE.AND P0, PT, R10, 0x1, PT ;  /* 0x000000010a00780c */ /* 0x000fe20003f06270 */
[----:B------:R-:W-:Y:S01]  /*27f0*/  IMAD.WIDE.U32 R184, R83, c[0x0][0x1e0], RZ ;  /* 0x0000780053b87a25 */ /* 0x000fe200078e00ff */
[----:B------:R-:W-:-:S02]  /*2800*/  IADD3 R19, R13, R160, RZ ;  /* 0x000000a00d137210 */ /* 0x000fc40007ffe0ff */
[----:B------:R-:W-:Y:S01]  /*2810*/  IADD3 R93, R32, 0x20, RZ ;  /* 0x00000020205d7810 */ /* 0x000fe20007ffe0ff */
[----:B-1----:R-:W-:Y:S01]  /*2820*/  IMAD.WIDE.U32 R2, R124, c[0x0][0x238], R136 ;  /* 0x00008e007c027a25 */ /* 0x002fe200078e0088 */
[----:B------:R-:W-:Y:S02]  /*2830*/  SHF.R.S32.HI R23, RZ, 0x1f, R19 ;  /* 0x0000001fff177819 */ /* 0x000fe40000011413 */
[----:B------:R-:W-:Y:S01]  /*2840*/  MOV R190, c[0x0][0x27c] ;  /* 0x00009f0000be7a02 */ /* 0x000fe20000000f00 */
[----:B------:R-:W-:Y:S01]  /*2850*/  IMAD.IADD R3, R3, 0x1, R5 ;  /* 0x0000000103037824 */ /* 0x000fe200078e0205 */
[----:B------:R-:W-:Y:S01]  /*2860*/  MOV R170, 0x5 ;  /* 0x0000000500aa7802 */ /* 0x000fe20000000f00 */
[----:B------:R-:W-:Y:S01]  /*2870*/  IMAD R9, R26, c[0x0][0x280], RZ ;  /* 0x0000a0001a097a24 */ /* 0x000fe200078e02ff */
[----:B------:R-:W-:Y:S01]  /*2880*/  P2R R134, PR, RZ, 0x20 ;  /* 0x00000020ff867803 */ /* 0x000fe20000000000 */
[----:B------:R-:W-:Y:S01]  /*2890*/  IMAD.WIDE.U32 R2, R27, c[0x0][0x240], R2 ;  /* 0x000090001b027a25 */ /* 0x000fe200078e0002 */
[----:B------:R-:W-:-:S03]  /*28a0*/  ISETP.GE.AND P6, PT, R32, c[0x0][0x1d4], PT ;  /* 0x0000750020007a0c */ /* 0x000fc60003fc6270 */
[----:B------:R-:W-:Y:S02]  /*28b0*/  IMAD R3, R27, c[0x0][0x244], R3 ;  /* 0x000091001b037a24 */ /* 0x000fe400078e0203 */
[----:B------:R-:W-:Y:S02]  /*28c0*/  IMAD R12, R83, c[0x0][0x284], R9 ;  /* 0x0000a100530c7a24 */ /* 0x000fe400078e0209 */
[----:B------:R-:W-:Y:S01]  /*28d0*/  IMAD.WIDE.U32 R116, R24, c[0x0][0x248], R2 ;  /* 0x0000920018747a25 */ /* 0x000fe200078e0002 */
[----:B------:R-:W-:-:S03]  /*28e0*/  SHF.R.S32.HI R3, RZ, 0x1f, R36 ;  /* 0x0000001fff037819 */ /* 0x000fc60000011424 */
[----:B------:R-:W-:Y:S01]  /*28f0*/  IMAD R2, R172, R36, RZ ;  /* 0x00000024ac027224 */ /* 0x000fe200078e02ff */
[----:B------:R-:W-:Y:S01]  /*2900*/  IADD3 R115, R117, R4, RZ ;  /* 0x0000000475737210 */ /* 0x000fe20007ffe0ff */
[----:B------:R-:W-:Y:S02]  /*2910*/  IMAD.MOV.U32 R114, RZ, RZ, R116 ;  /* 0x000000ffff727224 */ /* 0x000fe400078e0074 */
[-C--:B------:R-:W-:Y:S02]  /*2920*/  IMAD R4, R3, R148.reuse, R2 ;  /* 0x0000009403047224 */ /* 0x080fe400078e0202 */
[----:B------:R-:W-:-:S04]  /*2930*/  IMAD.WIDE.U32 R2, R36, R148, R114 ;  /* 0x0000009424027225 */ /* 0x000fc800078e0072 */
[----:B------:R-:W-:Y:S01]  /*2940*/  IMAD.MOV.U32 R153, RZ, RZ, c[0x0][0x280] ;  /* 0x0000a000ff997624 */ /* 0x000fe200078e00ff */
[----:B------:R-:W-:Y:S01]  /*2950*/  IADD3 R3, R3, R4, RZ ;  /* 0x0000000403037210 */ /* 0x000fe20007ffe0ff */
[----:B------:R-:W-:Y:S01]  /*2960*/  IMAD.MOV.U32 R154, RZ, RZ, c[0x0][0x290] ;  /* 0x0000a400ff9a7624 */ /* 0x000fe200078e00ff */
[C---:B------:R-:W-:Y:S01]  /*2970*/  @P0 LEA R4, P1, R2.reuse, c[0x0][0x220], 0x1 ;  /* 0x0000880002040a11 */ /* 0x040fe200078208ff */
[C---:B------:R-:W-:Y:S01]  /*2980*/  IMAD.SHL.U32 R176, R153.reuse, 0x20, RZ ;  /* 0x0000002099b07824 */ /* 0x040fe200078e00ff */
[-C--:B------:R-:W-:Y:S02]  /*2990*/  SHF.L.U64.HI R155, R153, R170.reuse, c[0x0][0x284] ;  /* 0x0000a100999b7619 */ /* 0x080fe400000102aa */
[----:B------:R-:W-:Y:S02]  /*29a0*/  @P0 LEA.HI.X R5, R2, c[0x0][0x224], R3, 0x1, P1 ;  /* 0x0000890002050a11 */ /* 0x000fe400008f0c03 */
[----:B------:R-:W-:Y:S02]  /*29b0*/  ISETP.GE.AND P1, PT, R10, 0x11, PT ;  /* 0x000000110a00780c */ /* 0x000fe40003f26270 */
[C---:B------:R-:W-:Y:S01]  /*29c0*/  SHF.L.U64.HI R156, R154.reuse, R170, c[0x0][0x294] ;  /* 0x0000a5009a9c7619 */ /* 0x040fe200000102aa */
[----:B------:R-:W-:Y:S01]  /*29d0*/  @!PT LDS RZ, [RZ] ;  /* 0x00000000fffff984 */ /* 0x000fe20000000800 */
[----:B------:R-:W-:Y:S01]  /*29e0*/  @!PT LDS RZ, [RZ] ;  /* 0x00000000fffff984 */ /* 0x000fe20000000800 */
[----:B------:R-:W-:Y:S01]  /*29f0*/  @!PT LDS RZ, [RZ] ;  /* 0x00000000fffff984 */ /* 0x000fe20000000800 */
[----:B------:R1:W-:Y:S01]  /*2a00*/  @P0 LDGSTS.E.BYPASS.LTC128B.128 [R219+0x2900], [R4.64], !P5 ;  /* 0x0290000004db0fae */ /* 0x0003e2000e901d48 */
[----:B------:R-:W-:-:S09]  /*2a10*/  SHF.L.U32 R177, R154, 0x5, RZ ;  /* 0x000000059ab17819 */ /* 0x000fd200000006ff */
[----:B-1----:R-:W-:-:S05]  /*2a20*/  @P1 IADD3 R5, P0, R178, R2, RZ ;  /* 0x00000002b2051210 */ /* 0x002fca0007f1e0ff */
[----:B------:R-:W-:Y:S01]  /*2a30*/  @P1 IMAD.X R6, R3, 0x1, R173, P0 ;  /* 0x0000000103061824 */ /* 0x000fe200000e06ad */
[----:B------:R-:W-:-:S04]  /*2a40*/  @P1 LEA R4, P0, R5, c[0x0][0x220], 0x1 ;  /* 0x0000880005041a11 */ /* 0x000fc800078008ff */
[----:B------:R-:W-:Y:S02]  /*2a50*/  @P1 LEA.HI.X R5, R5, c[0x0][0x224], R6, 0x1, P0 ;  /* 0x0000890005051a11 */ /* 0x000fe400000f0c06 */
[----:B------:R-:W-:-:S03]  /*2a60*/  ISETP.GE.AND P0, PT, R10, 0x21, PT ;  /* 0x000000210a00780c */ /* 0x000fc60003f06270 */
[----:B------:R1:W-:Y:S10]  /*2a70*/  @P1 LDGSTS.E.BYPASS.LTC128B.128 [R219+0x3100], [R4.64], !P5 ;  /* 0x0310000004db1fae */ /* 0x0003f4000e901d48 */
[----:B------:R-:W-:-:S02]  /*2a80*/  @P0 MOV R6, c[0x0][0x23c] ;  /* 0x00008f0000060a02 */ /* 0x000fc40000000f00 */
[----:B-1----:R-:W-:-:S04]  /*2a90*/  @P0 LEA R4, P1, R20, R2, 0x5 ;  /* 0x0000000214040211 */ /* 0x002fc800078228ff */
[----:B------:R-:W-:Y:S02]  /*2aa0*/  @P0 LEA.HI.X R5, R20, R3, R6, 0x5, P1 ;  /* 0x0000000314050211 */ /* 0x000fe400008f2c06 */
[----:B------:R-:W-:-:S04]  /*2ab0*/  @P0 LEA R6, P1, R4, c[0x0][0x220], 0x1 ;  /* 0x0000880004060a11 */ /* 0x000fc800078208ff */
[----:B------:R-:W-:Y:S02]  /*2ac0*/  @P0 LEA.HI.X R7, R4, c[0x0][0x224], R5, 0x1, P1 ;  /* 0x0000890004070a11 */ /* 0x000fe400008f0c05 */
[----:B------:R-:W-:-:S03]  /*2ad0*/  ISETP.GE.AND P1, PT, R10, 0x31, PT ;  /* 0x000000310a00780c */ /* 0x000fc60003f26270 */
[----:B------:R1:W-:Y:S10]  /*2ae0*/  @P0 LDGSTS.E.BYPASS.LTC128B.128 [R219+0x3900], [R6.64], !P5 ;  /* 0x0390000006db0fae */ /* 0x0003f4000e901d48 */
[----:B------:R-:W-:-:S04]  /*2af0*/  @P1 IMAD.MOV.U32 R4, RZ, RZ, c[0x0][0x23c] ;  /* 0x00008f00ff041624 */ /* 0x000fc800078e00ff */
[----:B------:R-:W-:Y:S02]  /*2b00*/  @P1 IMAD R8, R4, 0x30, RZ ;  /* 0x0000003004081824 */ /* 0x000fe400078e02ff */
[----:B------:R-:W-:-:S04]  /*2b10*/  @P1 IMAD.WIDE.U32 R4, R20, 0x30, R2 ;  /* 0x0000003014041825 */ /* 0x000fc800078e0002 */
[----:B------:R-:W-:Y:S01]  /*2b20*/  @P1 IMAD.IADD R5, R5, 0x1, R8 ;  /* 0x0000000105051824 */ /* 0x000fe200078e0208 */
[----:B------:R-:W-:-:S04]  /*2b30*/  @P1 LEA R8, P0, R4, c[0x0][0x220], 0x1 ;  /* 0x0000880004081a11 */ /* 0x000fc800078008ff */
[----:B------:R-:W-:Y:S01]  /*2b40*/  @P1 LEA.HI.X R9, R4, c[0x0][0x224], R5, 0x1, P0 ;  /* 0x0000890004091a11 */ /* 0x000fe200000f0c05 */
[----:B------:R-:W-:Y:S01]  /*2b50*/  IMAD.WIDE.U32 R4, R19, c[0x0][0x1e0], RZ ;  /* 0x0000780013047a25 */ /* 0x000fe200078e00ff */
[----:B------:R-:W-:-:S03]  /*2b60*/  ISETP.GE.AND P0, PT, R10, 0x41, PT ;  /* 0x000000410a00780c */ /* 0x000fc60003f06270 */
[----:B-1----:R-:W-:Y:S01]  /*2b70*/  IMAD.WIDE.U32 R6, R83, c[0x0][0x280], R28 ;  /* 0x0000a00053067a25 */ /* 0x002fe200078e001c */
[----:B------:R1:W-:Y:S03]  /*2b80*/  @P1 LDGSTS.E.BYPASS.LTC128B.128 [R219+0x4100], [R8.64], !P5 ;  /* 0x0410000008db1fae */ /* 0x0003e6000e901d48 */
[----:B------:R-:W-:Y:S01]  /*2b90*/  IMAD.MOV.U32 R14, RZ, RZ, R6 ;  /* 0x000000ffff0e7224 */ /* 0x000fe200078e0006 */
[----:B------:R-:W-:Y:S01]  /*2ba0*/  IADD3 R15, R7, R12, RZ ;  /* 0x0000000c070f7210 */ /* 0x000fe20007ffe0ff */
[----:B------:R-:W-:-:S04]  /*2bb0*/  IMAD R7, R23, c[0x0][0x1e0], RZ ;  /* 0x0000780017077a24 */ /* 0x000fc800078e02ff */
[C---:B------:R-:W-:Y:S01]  /*2bc0*/  @P0 LEA R18, P1, R20.reuse, R2, 0x6 ;  /* 0x0000000214120211 */ /* 0x040fe200078230ff */
[----:B------:R-:W-:Y:S02]  /*2bd0*/  IMAD R10, R19, c[0x0][0x1e4], R7 ;  /* 0x00007900130a7a24 */ /* 0x000fe400078e0207 */
[----:B------:R-:W-:Y:S02]  /*2be0*/  @P0 IMAD.MOV.U32 R2, RZ, RZ, c[0x0][0x23c] ;  /* 0x00008f00ff020624 */ /* 0x000fe400078e00ff */
[----:B------:R-:W-:Y:S01]  /*2bf0*/  IMAD.WIDE.U32 R6, R83, c[0x0][0x290], R28 ;  /* 0x0000a40053067a25 */ /* 0x000fe200078e001c */
[----:B------:R-:W-:Y:S02]  /*2c00*/  IADD3 R5, R5, R10, RZ ;  /* 0x0000000a05057210 */ /* 0x000fe40007ffe0ff */
[----:B------:R-:W-:Y:S01]  /*2c10*/  @P0 LEA.HI.X R20, R20, R3, R2, 0x6, P1 ;  /* 0x0000000314140211 */ /* 0x000fe200008f3402 */
[----:B------:R-:W-:Y:S01]  /*2c20*/  IMAD.WIDE.U32 R2, R83, c[0x0][0x290], R32 ;  /* 0x0000a40053027a25 */ /* 0x000fe200078e0020 */
[----:B------:R-:W-:-:S02]  /*2c30*/  @P0 LEA R16, P1, R18, c[0x0][0x220], 0x1 ;  /* 0x0000880012100a11 */ /* 0x000fc400078208ff */
[----:B------:R-:W-:Y:S01]  /*2c40*/  MOV R10, R6 ;  /* 0x00000006000a7202 */ /* 0x000fe20000000f00 */
[----:B-----5:R-:W-:-:S04]  /*2c50*/  IMAD.WIDE.U32 R102, R138, c[0x0][0x280], R14 ;  /* 0x0000a0008a667a25 */ /* 0x020fc800078e000e */
[----:B-1----:R-:W-:-:S04]  /*2c60*/  IMAD R8, R26, c[0x0][0x290], RZ ;  /* 0x0000a4001a087a24 */ /* 0x002fc800078e02ff */
[C---:B------:R-:W-:Y:S02]  /*2c70*/  IMAD R17, R83.reuse, c[0x0][0x294], R8 ;  /* 0x0000a50053117a24 */ /* 0x040fe400078e0208 */
[----:B------:R-:W-:-:S03]  /*2c80*/  IMAD.WIDE.U32 R8, R83, c[0x0][0x280], R32 ;  /* 0x0000a00053087a25 */ /* 0x000fc600078e0020 */
[----:B------:R-:W-:Y:S01]  /*2c90*/  IADD3 R11, R7, R17, RZ ;  /* 0x00000011070b7210 */ /* 0x000fe20007ffe0ff */
[----:B------:R-:W-:Y:S02]  /*2ca0*/  IMAD.IADD R9, R12, 0x1, R9 ;  /* 0x000000010c097824 */ /* 0x000fe400078e0209 */
[----:B------:R-:W-:Y:S01]  /*2cb0*/  IMAD.WIDE.U32 R12, R27, c[0x0][0x1e8], R4 ;  /* 0x00007a001b0c7a25 */ /* 0x000fe200078e0004 */
[----:B------:R-:W-:-:S03]  /*2cc0*/  MOV R4, R2 ;  /* 0x0000000200047202 */ /* 0x000fc60000000f00 */
[----:B------:R-:W-:Y:S01]  /*2cd0*/  IMAD.IADD R5, R17, 0x1, R3 ;  /* 0x0000000111057824 */ /* 0x000fe200078e0203 */
[----:B------:R-:W-:Y:S01]  /*2ce0*/  @P0 LEA.HI.X R17, R18, c[0x0][0x224], R20, 0x1, P1 ;  /* 0x0000890012110a11 */ /* 0x000fe200008f0c14 */
[----:B------:R-:W-:Y:S02]  /*2cf0*/  IMAD R7, R27, c[0x0][0x1ec], R13 ;  /* 0x00007b001b077a24 */ /* 0x000fe400078e020d */
[----:B------:R-:W-:Y:S02]  /*2d00*/  IMAD.MOV.U32 R6, RZ, RZ, R12 ;  /* 0x000000ffff067224 */ /* 0x000fe400078e000c */
[----:B------:R1:W-:Y:S01]  /*2d10*/  @P0 LDGSTS.E.BYPASS.LTC128B.128 [R219+0x4900], [R16.64], !P5 ;  /* 0x0490000010db0fae */ /* 0x0003e2000e901d48 */
[----:B------:R-:W-:Y:S01]  /*2d20*/  ISETP.GE.AND P0, PT, R93, c[0x0][0x1d4], PT ;  /* 0x000075005d007a0c */ /* 0x000fe20003f06270 */
[C---:B------:R-:W-:Y:S02]  /*2d30*/  IMAD.WIDE.U32 R100, R138.reuse, c[0x0][0x290], R10 ;  /* 0x0000a4008a647a25 */ /* 0x040fe400078e000a */
[----:B------:R-:W0:Y:S01]  /*2d40*/  LDGDEPBAR ;  /* 0x00000000000079af */ /* 0x000e220000000000 */
[----:B------:R-:W-:Y:S01]  /*2d50*/  P2R R92, PR, RZ, 0x1 ;  /* 0x00000001ff5c7803 */ /* 0x000fe20000000000 */
[C---:B------:R-:W-:Y:S01]  /*2d60*/  IMAD.WIDE.U32 R98, R138.reuse, c[0x0][0x280], R8 ;  /* 0x0000a0008a627a25 */ /* 0x040fe200078e0008 */
[----:B------:R-:W-:Y:S03]  /*2d70*/  WARPSYNC 0xffffffff ;  /* 0xffffffff00007948 */ /* 0x000fe60003800000 */
[----:B------:R-:W-:-:S04]  /*2d80*/  IMAD.WIDE.U32 R96, R138, c[0x0][0x290], R4 ;  /* 0x0000a4008a607a25 */ /* 0x000fc800078e0004 */
[----:B------:R-:W-:Y:S01]  /*2d90*/  IMAD.SHL.U32 R12, R190, 0x2, RZ ;  /* 0x00000002be0c7824 */ /* 0x000fe200078e00ff */
[----:B--2---:R-:W-:Y:S01]  /*2da0*/  @P2 MOV R2, R22 ;  /* 0x0000001600022202 */ /* 0x004fe20000000f00 */
[----:B------:R-:W-:Y:S01]  /*2db0*/  @!P2 IMAD.MOV.U32 R2, RZ, RZ, R31 ;  /* 0x000000ffff02a224 */ /* 0x000fe200078e001f */
[----:B------:R-:W-:Y:S02]  /*2dc0*/  @P2 SHF.R.S32.HI R3, RZ, 0x1f, R22 ;  /* 0x0000001fff032819 */ /* 0x000fe40000011416 */
[----:B------:R-:W-:Y:S02]  /*2dd0*/  @!P2 MOV R3, R21 ;  /* 0x000000150003a202 */ /* 0x000fe40000000f00 */
[----:B------:R-:W-:Y:S02]  /*2de0*/  SEL R18, R2, RZ, !P4 ;  /* 0x000000ff02127207 */ /* 0x000fe40006000000 */
[----:B------:R-:W-:Y:S02]  /*2df0*/  SHF.R.S32.HI R2, RZ, 0x1f, R138 ;  /* 0x0000001fff027819 */ /* 0x000fe4000001148a */
[----:B-1----:R-:W-:Y:S01]  /*2e00*/  SEL R17, R3, RZ, !P4 ;  /* 0x000000ff03117207 */ /* 0x002fe20006000000 */
[----:B------:R-:W-:-:S04]  /*2e10*/  IMAD.WIDE.U32 R84, R18, c[0x0][0x1f0], R6 ;  /* 0x00007c0012547a25 */ /* 0x000fc800078e0006 */
[----:B------:R-:W-:Y:S01]  /*2e20*/  IMAD R3, R2, c[0x0][0x280], RZ ;  /* 0x0000a00002037a24 */ /* 0x000fe200078e02ff */
[----:B------:R-:W-:Y:S01]  /*2e30*/  IADD3 R112, P1, P0, R84, R184, R32 ;  /* 0x000000b854707210 */ /* 0x000fe2000783e020 */
[----:B------:R-:W-:Y:S02]  /*2e40*/  IMAD R16, R2, c[0x0][0x290], RZ ;  /* 0x0000a40002107a24 */ /* 0x000fe400078e02ff */
[----:B------:R-:W-:Y:S02]  /*2e50*/  IMAD R2, R26, c[0x0][0x1e0], RZ ;  /* 0x000078001a027a24 */ /* 0x000fe400078e02ff */
[C---:B------:R-:W-:Y:S02]  /*2e60*/  IMAD R3, R138.reuse, c[0x0][0x284], R3 ;  /* 0x0000a1008a037a24 */ /* 0x040fe400078e0203 */
[----:B------:R-:W-:Y:S02]  /*2e70*/  IMAD R13, R83, c[0x0][0x1e4], R2 ;  /* 0x00007900530d7a24 */ /* 0x000fe400078e0202 */
[----:B------:R-:W-:-:S02]  /*2e80*/  IMAD R2, R138, c[0x0][0x294], R16 ;  /* 0x0000a5008a027a24 */ /* 0x000fc400078e0210 */
[----:B------:R-:W-:Y:S01]  /*2e90*/  IMAD.IADD R113, R103, 0x1, R3 ;  /* 0x0000000167717824 */ /* 0x000fe200078e0203 */
[----:B------:R-:W-:Y:S01]  /*2ea0*/  IADD3 R120, R185, R13, RZ ;  /* 0x0000000db9787210 */ /* 0x000fe20007ffe0ff */
[----:B------:R-:W-:Y:S01]  /*2eb0*/  IMAD R13, R17, c[0x0][0x1f0], RZ ;  /* 0x00007c00110d7a24 */ /* 0x000fe200078e02ff */
[----:B------:R-:W-:Y:S01]  /*2ec0*/  IADD3 R111, R101, R2, RZ ;  /* 0x00000002656f7210 */ /* 0x000fe20007ffe0ff */
[----:B------:R-:W-:Y:S02]  /*2ed0*/  IMAD.IADD R110, R3, 0x1, R99 ;  /* 0x00000001036e7824 */ /* 0x000fe400078e0263 */
[----:B------:R-:W-:Y:S02]  /*2ee0*/  IMAD R6, R18, c[0x0][0x1f4], R13 ;  /* 0x00007d0012067a24 */ /* 0x000fe400078e020d */
[----:B------:R-:W-:-:S03]  /*2ef0*/  IMAD.IADD R109, R2, 0x1, R97 ;  /* 0x00000001026d7824 */ /* 0x000fc600078e0261 */
[----:B------:R-:W-:-:S04]  /*2f00*/  IADD3 R87, R85, R6, RZ ;  /* 0x0000000655577210 */ /* 0x000fc80007ffe0ff */
[----:B------:R-:W-:Y:S02]  /*2f10*/  IADD3.X R108, R87, R120, R33, P1, P0 ;  /* 0x00000078576c7210 */ /* 0x000fe40000fe0421 */
[----:B------:R-:W-:Y:S01]  /*2f20*/  ISETP.GE.AND P0, PT, R32, c[0x0][0x27c], PT ;  /* 0x00009f0020007a0c */ /* 0x000fe20003f06270 */
[----:B------:R-:W-:Y:S01]  /*2f30*/  IMAD.WIDE.U32 R2, R27, c[0x0][0x260], R136 ;  /* 0x000098001b027a25 */ /* 0x000fe200078e0088 */
[----:B------:R-:W-:Y:S01]  /*2f40*/  BAR.SYNC.DEFER_BLOCKING 0x0 ;  /* 0x0000000000007b1d */ /* 0x000fe20000010000 */
[----:B------:R-:W-:Y:S02]  /*2f50*/  SHF.L.U32 R174, R153, 0x6, RZ ;  /* 0x0000000699ae7819 */ /* 0x000fe400000006ff */
[----:B------:R-:W-:Y:S01]  /*2f60*/  IMAD.WIDE.U32 R6, R27, c[0x0][0x210], R32 ;  /* 0x000084001b067a25 */ /* 0x000fe200078e0020 */
[----:B------:R-:W-:Y:S02]  /*2f70*/  IADD3 R132, P1, R83, R19, RZ ;  /* 0x0000001353847210 */ /* 0x000fe40007f3e0ff */
[----:B------:R-:W-:Y:S01]  /*2f80*/  ULDC.U8 UR4, c[0x0][0x298] ;  /* 0x0000a60000047ab9 */ /* 0x000fe20000000000 */
[C---:B------:R-:W-:Y:S02]  /*2f90*/  IMAD R5, R27.reuse, c[0x0][0x264], R3 ;  /* 0x000099001b057a24 */ /* 0x040fe400078e0203 */
[----:B------:R-:W-:Y:S01]  /*2fa0*/  IMAD R3, R27, c[0x0][0x214], R7 ;  /* 0x000085001b037a24 */ /* 0x000fe200078e0207 */
[----:B------:R-:W-:Y:S01]  /*2fb0*/  SEL R7, RZ, c[0x0][0x27c], !P0 ;  /* 0x00009f00ff077a07 */ /* 0x000fe20004000000 */
[----:B------:R-:W-:Y:S01]  /*2fc0*/  IMAD.MOV.U32 R4, RZ, RZ, R2 ;  /* 0x000000ffff047224 */ /* 0x000fe200078e0002 */
[----:B------:R-:W-:Y:S01]  /*2fd0*/  @P0 IADD3 R12, -R12, c[0x0][0x1d4], RZ ;  /* 0x000075000c0c0a10 */ /* 0x000fe20007ffe1ff */
[----:B------:R-:W-:Y:S01]  /*2fe0*/  IMAD.MOV.U32 R2, RZ, RZ, R6 ;  /* 0x000000ffff027224 */ /* 0x000fe200078e0006 */
[----:B------:R-:W-:Y:S01]  /*2ff0*/  IADD3 R6, R32, R7, RZ ;  /* 0x0000000720067210 */ /* 0x000fe20007ffe0ff */
[----:B------:R-:W-:Y:S01]  /*3000*/  IMAD.WIDE.U32 R88, R24, c[0x0][0x268], R4 ;  /* 0x00009a0018587a25 */ /* 0x000fe200078e0004 */
[----:B------:R-:W-:-:S02]  /*3010*/  SHF.R.S32.HI R4, RZ, 0x1f, R12 ;  /* 0x0000001fff047819 */ /* 0x000fc4000001140c */
        /* <DEDUP_REMOVED lines=10> */
[----:B------:R-:W-:-:S02]  /*30c0*/  ISETP.NE.AND P0, PT, RZ, UR4, PT ;  /* 0x00000004ff007c0c */ /* 0x000fc4000bf05270 */
[----:B------:R-:W-:Y:S01]  /*30d0*/  SHF.R.S32.HI R107, RZ, 0x1f, R105 ;  /* 0x0000001fff6b7819 */ /* 0x000fe20000011469 */
[----:B------:R-:W-:Y:S01]  /*30e0*/  IMAD R3, R6, c[0x0][0x1e0], RZ ;  /* 0x0000780006037a24 */ /* 0x000fe200078e02ff */
[----:B------:R-:W-:Y:S01]  /*30f0*/  P2R R129, PR, RZ, 0x1 ;  /* 0x00000001ff817803 */ /* 0x000fe20000000000 */
[----:B------:R-:W-:Y:S02]  /*3100*/  IMAD R4, R140, c[0x0][0x1e4], R4 ;  /* 0x000079008c047a24 */ /* 0x000fe400078e0204 */
[----:B------:R-:W-:Y:S02]  /*3110*/  IMAD R3, R141, c[0x0][0x1e4], R3 ;  /* 0x000079008d037a24 */ /* 0x000fe400078e0203 */
[----:B------:R-:W-:Y:S01]  /*3120*/  IMAD.IADD R128, R183, 0x1, R4 ;  /* 0x00000001b7807824 */ /* 0x000fe200078e0204 */
[----:B------:R-:W-:Y:S01]  /*3130*/  SHF.R.S32.HI R4, RZ, 0x4, R5 ;  /* 0x00000004ff047819 */ /* 0x000fe20000011405 */
[----:B------:R-:W-:Y:S01]  /*3140*/  IMAD.IADD R127, R181, 0x1, R3 ;  /* 0x00000001b57f7824 */ /* 0x000fe200078e0203 */
[--C-:B------:R-:W-:Y:S01]  /*3150*/  LOP3.LUT R3, R152, 0x38, R2.reuse, 0xf8, !PT ;  /* 0x0000003898037812 */ /* 0x100fe200078ef802 */
[----:B------:R-:W-:Y:S01]  /*3160*/  IMAD.MOV.U32 R169, RZ, RZ, 0x6 ;  /* 0x00000006ffa97424 */ /* 0x000fe200078e00ff */
[----:B------:R-:W-:Y:S01]  /*3170*/  LEA.HI.SX32 R6, R2, R4, 0x1d ;  /* 0x0000000402067211 */ /* 0x000fe200078feaff */
[----:B------:R-:W-:Y:S01]  /*3180*/  IMAD.MOV.U32 R7, RZ, RZ, c[0x0][0x1e0] ;  /* 0x00007800ff077624 */ /* 0x000fe200078e00ff */
[--C-:B------:R-:W-:Y:S01]  /*3190*/  LOP3.LUT R5, R150, 0x38, R2.reuse, 0xf8, !PT ;  /* 0x0000003896057812 */ /* 0x100fe200078ef802 */
[----:B------:R-:W-:Y:S01]  /*31a0*/  IMAD.SHL.U32 R175, R154, 0x40, RZ ;  /* 0x000000409aaf7824 */ /* 0x000fe200078e00ff */
[----:B------:R-:W-:Y:S01]  /*31b0*/  LOP3.LUT R4, R151, 0x38, R2, 0xf8, !PT ;  /* 0x0000003897047812 */ /* 0x000fe200078ef802 */
[----:B------:R-:W-:Y:S01]  /*31c0*/  IMAD.SHL.U32 R86, R6, 0x8, RZ ;  /* 0x0000000806567824 */ /* 0x000fe200078e00ff */
[----:B------:R-:W-:Y:S01]  /*31d0*/  LOP3.LUT R3, R3, R189, RZ, 0x3c, !PT ;  /* 0x000000bd03037212 */ /* 0x000fe200078e3cff */
[----:B------:R-:W-:Y:S01]  /*31e0*/  IMAD.WIDE.U32 R146, R154, 0x50, RZ ;  /* 0x000000509a927825 */ /* 0x000fe200078e00ff */
[----:B------:R-:W-:-:S02]  /*31f0*/  LOP3.LUT R5, R5, R157, RZ, 0x3c, !PT ;  /* 0x0000009d05057212 */ /* 0x000fc400078e3cff */
[----:B------:R-:W-:Y:S01]  /*3200*/  LOP3.LUT R2, R4, R188, RZ, 0x3c, !PT ;  /* 0x000000bc04027212 */ /* 0x000fe200078e3cff */
[----:B------:R-:W-:Y:S01]  /*3210*/  IMAD.WIDE.U32 R142, R7, 0x50, RZ ;  /* 0x00000050078e7825 */ /* 0x000fe200078e00ff */
[-C--:B------:R-:W-:Y:S02]  /*3220*/  SHF.L.U64.HI R153, R153, R169.reuse, c[0x0][0x284] ;  /* 0x0000a10099997619 */ /* 0x080fe400000102a9 */
[-C--:B------:R-:W-:Y:S01]  /*3230*/  SHF.L.U64.HI R154, R154, R169.reuse, c[0x0][0x294] ;  /* 0x0000a5009a9a7619 */ /* 0x080fe200000102a9 */
[C---:B------:R-:W-:Y:S01]  /*3240*/  IMAD.SHL.U32 R186, R7.reuse, 0x40, RZ ;  /* 0x0000004007ba7824 */ /* 0x040fe200078e00ff */
[C---:B------:R-:W-:Y:S01]  /*3250*/  SHF.L.U64.HI R170, R7.reuse, R170, c[0x0][0x1e4] ;  /* 0x0000790007aa7619 */ /* 0x040fe200000102aa */
[C---:B------:R-:W-:Y:S01]  /*3260*/  IMAD.SHL.U32 R179, R7.reuse, 0x20, RZ ;  /* 0x0000002007b37824 */ /* 0x040fe200078e00ff */
[----:B------:R-:W-:Y:S01]  /*3270*/  SHF.L.U64.HI R169, R7, R169, c[0x0][0x1e4] ;  /* 0x0000790007a97619 */ /* 0x000fe200000102a9 */
[----:B------:R-:W-:Y:S01]  /*3280*/  IMAD.IADD R7, R163, 0x1, R3 ;  /* 0x00000001a3077824 */ /* 0x000fe200078e0203 */
[----:B------:R-:W-:Y:S01]  /*3290*/  IADD3 R5, R158, R5, RZ ;  /* 0x000000059e057210 */ /* 0x000fe20007ffe0ff */
[----:B------:R-:W-:Y:S01]  /*32a0*/  IMAD.IADD R6, R162, 0x1, R2 ;  /* 0x00000001a2067824 */ /* 0x000fe200078e0202 */
[--C-:B------:R-:W-:Y:S01]  /*32b0*/  LOP3.LUT R3, R150, 0x38, R86.reuse, 0xf8, !PT ;  /* 0x0000003896037812 */ /* 0x100fe200078ef856 */
[----:B------:R-:W-:Y:S01]  /*32c0*/  IMAD R8, R25, c[0x0][0x268], RZ ;  /* 0x00009a0019087a24 */ /* 0x000fe200078e02ff */
[--C-:B------:R-:W-:Y:S01]  /*32d0*/  LOP3.LUT R2, R151, 0x38, R86.reuse, 0xf8, !PT ;  /* 0x0000003897027812 */ /* 0x100fe200078ef856 */
[----:B------:R-:W-:Y:S01]  /*32e0*/  IMAD R9, R17, c[0x0][0x218], RZ ;  /* 0x0000860011097a24 */ /* 0x000fe200078e02ff */
[----:B------:R-:W-:Y:S01]  /*32f0*/  LOP3.LUT R4, R152, 0x38, R86, 0xf8, !PT ;  /* 0x0000003898047812 */ /* 0x000fe200078ef856 */
[C---:B------:R-:W-:Y:S01]  /*3300*/  IMAD R167, R144.reuse, c[0x0][0x294], RZ ;  /* 0x0000a50090a77a24 */ /* 0x040fe200078e02ff */
[----:B------:R-:W-:Y:S01]  /*3310*/  SHF.L.U32 R126, R5, 0x1, RZ ;  /* 0x00000001057e7819 */ /* 0x000fe200000006ff */
[C---:B------:R-:W-:Y:S01]  /*3320*/  IMAD R168, R144.reuse, c[0x0][0x284], RZ ;  /* 0x0000a10090a87a24 */ /* 0x040fe200078e02ff */
[----:B------:R-:W-:Y:S01]  /*3330*/  LOP3.LUT R5, R3, R157, RZ, 0x3c, !PT ;  /* 0x0000009d03057212 */ /* 0x000fe200078e3cff */
[----:B------:R-:W-:Y:S01]  /*3340*/  IMAD R166, R144, c[0x0][0x1e4], RZ ;  /* 0x0000790090a67a24 */ /* 0x000fe200078e02ff */
[----:B------:R-:W-:Y:S01]  /*3350*/  LOP3.LUT R3, R2, R188, RZ, 0x3c, !PT ;  /* 0x000000bc02037212 */ /* 0x000fe200078e3cff */
[----:B------:R-:W-:Y:S01]  /*3360*/  IMAD R8, R24, c[0x0][0x26c], R8 ;  /* 0x00009b0018087a24 */ /* 0x000fe200078e0208 */
[----:B------:R-:W-:Y:S01]  /*3370*/  LOP3.LUT R2, R4, R189, RZ, 0x3c, !PT ;  /* 0x000000bd04027212 */ /* 0x000fe200078e3cff */
[----:B------:R-:W-:Y:S01]  /*3380*/  IMAD.WIDE.U32 R144, R144, c[0x0][0x280], RZ ;  /* 0x0000a00090907a25 */ /* 0x000fe200078e00ff */
[----:B------:R-:W-:-:S02]  /*3390*/  IADD3 R3, R162, R3, RZ ;  /* 0x00000003a2037210 */ /* 0x000fc40007ffe0ff */
[----:B------:R-:W-:Y:S01]  /*33a0*/  IADD3 R166, R143, R166, RZ ;  /* 0x000000a68fa67210 */ /* 0x000fe20007ffe0ff */
[----:B------:R-:W-:Y:S01]  /*33b0*/  IMAD.IADD R4, R158, 0x1, R5 ;  /* 0x000000019e047824 */ /* 0x000fe200078e0205 */
[----:B------:R-:W-:Y:S01]  /*33c0*/  IADD3 R168, R145, R168, RZ ;  /* 0x000000a891a87210 */ /* 0x000fe20007ffe0ff */
[----:B------:R-:W-:Y:S01]  /*33d0*/  IMAD.IADD R2, R163, 0x1, R2 ;  /* 0x00000001a3027824 */ /* 0x000fe200078e0202 */
[----:B------:R-:W-:Y:S01]  /*33e0*/  IADD3 R91, R89, R8, RZ ;  /* 0x00000008595b7210 */ /* 0x000fe20007ffe0ff */
[----:B------:R-:W-:Y:S01]  /*33f0*/  IMAD R9, R18, c[0x0][0x21c], R9 ;  /* 0x0000870012097a24 */ /* 0x000fe200078e0209 */
[----:B------:R-:W-:Y:S01]  /*3400*/  SHF.R.S32.HI R106, RZ, 0x1f, R86 ;  /* 0x0000001fff6a7819 */ /* 0x000fe20000011456 */
[----:B------:R-:W-:Y:S01]  /*3410*/  IMAD.X R131, R23, 0x1, R26, P1 ;  /* 0x0000000117837824 */ /* 0x000fe200008e061a */
[----:B------:R-:W-:Y:S01]  /*3420*/  ISETP.GE.AND P1, PT, R190, 0x1, PT ;  /* 0x00000001be00780c */ /* 0x000fe20003f26270 */
[----:B------:R-:W-:Y:S01]  /*3430*/  IMAD.IADD R167, R147, 0x1, R167 ;  /* 0x0000000193a77824 */ /* 0x000fe200078e02a7 */
[----:B------:R-:W-:Y:S01]  /*3440*/  SHF.L.U32 R122, R4, 0x1, RZ ;  /* 0x00000001047a7819 */ /* 0x000fe200000006ff */
[----:B------:R-:W-:Y:S01]  /*3450*/  IMAD.IADD R104, R95, 0x1, R9 ;  /* 0x000000015f687824 */ /* 0x000fe200078e0209 */
[----:B------:R-:W-:Y:S01]  /*3460*/  SHF.L.U32 R119, R2, 0x1, RZ ;  /* 0x0000000102777819 */ /* 0x000fe200000006ff */
[----:B------:R-:W-:-:S02]  /*3470*/  IMAD.SHL.U32 R125, R6, 0x2, RZ ;  /* 0x00000002067d7824 */ /* 0x000fc400078e00ff */
[----:B------:R-:W-:Y:S02]  /*3480*/  IMAD.SHL.U32 R123, R7, 0x2, RZ ;  /* 0x00000002077b7824 */ /* 0x000fe400078e00ff */
[----:B------:R-:W-:Y:S02]  /*3490*/  IMAD.SHL.U32 R121, R3, 0x2, RZ ;  /* 0x0000000203797824 */ /* 0x000fe400078e00ff */
.L_x_839:
[----:B------:R-:W-:Y:S01]  /*34a0*/  SHF.R.S32.HI R90, RZ, 0x1f, R36 ;  /* 0x0000001fff5a7819 */ /* 0x000fe20000011424 */
[-C--:B-1----:R-:W-:Y:S01]  /*34b0*/  IMAD R2, R166, R36.reuse, RZ ;  /* 0x00000024a6027224 */ /* 0x082fe200078e02ff */
[----:B------:R-:W-:Y:S01]  /*34c0*/  ISETP.GE.AND P2, PT, R190, 0x1, PT ;  /* 0x00000001be00780c */ /* 0x000fe20003f46270 */
[----:B------:R-:W-:Y:S01]  /*34d0*/  IMAD.WIDE.U32 R68, R142, R36, RZ ;  /* 0x000000248e447225 */ /* 0x000fe200078e00ff */
[----:B------:R-:W-:Y:S04]  /*34e0*/  DEPBAR.LE SB0, 0x0 ;  /* 0x000080000000791a */ /* 0x000fe80000000000 */
[----:B------:R-:W-:Y:S01]  /*34f0*/  IADD3 R3, P1, P0, R112, R68, R179 ;  /* 0x0000004470037210 */ /* 0x000fe2000783e0b3 */
[----:B------:R-:W-:Y:S01]  /*3500*/  IMAD R2, R90, R142, R2 ;  /* 0x0000008e5a027224 */ /* 0x000fe200078e0202 */
[----:B------:R-:W-:Y:S01]  /*3510*/  WARPSYNC 0xffffffff ;  /* 0xffffffff00007948 */ /* 0x000fe20003800000 */
[----:B------:R-:W-:Y:S02]  /*3520*/  BAR.SYNC.DEFER_BLOCKING 0x0 ;  /* 0x0000000000007b1d */ /* 0x000fe40000010000 */
[----:B------:R-:W-:Y:S05]  /*3530*/  IMAD.IADD R70, R69, 0x1, R2 ;  /* 0x0000000145467824 */ /* 0x000fea00078e0202 */
[----:B------:R-:W-:Y:S02]  /*3540*/  IADD3.X R6, R108, R70, R170, P1, P0 ;  /* 0x000000466c067210 */ /* 0x000fe40000fe04aa */
[----:B------:R-:W-:Y:S04]  /*3550*/  IADD3 R4, P1, P0, R112, R68, R186 ;  /* 0x0000004470047210 */ /* 0x000fe8000783e0ba */
[----:B------:R-:W-:Y:S02]  /*3560*/  IADD3.X R7, R108, R70, R169, P1, P0 ;  /* 0x000000466c077210 */ /* 0x000fe40000fe04a9 */
[----:B------:R-:W-:Y:S05]  /*3570*/  IADD3 R2, P0, R112, R68, RZ ;  /* 0x0000004470027210 */ /* 0x000fea0007f1e0ff */
[----:B------:R-:W-:Y:S01]  /*3580*/  IMAD.X R5, R70, 0x1, R108, P0 ;  /* 0x0000000146057824 */ /* 0x000fe200000e066c */
[C---:B------:R-:W-:Y:S04]  /*3590*/  LEA R56, P0, R2.reuse, c[0x0][0x1c8], 0x1 ;  /* 0x0000720002387a11 */ /* 0x040fe800078008ff */
[----:B------:R-:W-:Y:S01]  /*35a0*/  LEA.HI.X R57, R2, c[0x0][0x1cc], R5, 0x1, P0 ;  /* 0x0000730002397a11 */ /* 0x000fe200000f0c05 */
[----:B------:R-:W-:Y:S01]  /*35b0*/  BSSY B2, `(.L_x_805) ;  /* 0x00003a2000027945 */ /* 0x000fe20003800000 */
[C---:B------:R-:W-:Y:S04]  /*35c0*/  LEA R60, P0, R3.reuse, c[0x0][0x1c8], 0x1 ;  /* 0x00007200033c7a11 */ /* 0x040fe800078008ff */
[----:B------:R-:W-:Y:S02]  /*35d0*/  LEA.HI.X R61, R3, c[0x0][0x1cc], R6, 0x1, P0 ;  /* 0x00007300033d7a11 */ /* 0x000fe400000f0c06 */
[C---:B------:R-:W-:Y:S04]  /*35e0*/  LEA R64, P0, R4.reuse, c[0x0][0x1c8], 0x1 ;  /* 0x0000720004407a11 */ /* 0x040fe800078008ff */
        /* <DEDUP_REMOVED lines=42> */
.L_x_809:
[----:B------:R-:W-:Y:S05]  /*3890*/  BSYNC B0 ;  /* 0x0000000000007941 */ /* 0x000fea0003800000 */
.L_x_808:
        /* <DEDUP_REMOVED lines=38> */
.L_x_811:
[----:B------:R-:W-:Y:S05]  /*3b00*/  BSYNC B0 ;  /* 0x0000000000007941 */ /* 0x000fea0003800000 */
.L_x_810:
        /* <DEDUP_REMOVED lines=37> */
.L_x_813:
[----:B------:R-:W-:Y:S05]  /*3d60*/  BSYNC B0 ;  /* 0x0000000000007941 */ /* 0x000fea0003800000 */
.L_x_812:
        /* <DEDUP_REMOVED lines=68> */
.L_x_817:
[----:B------:R-:W-:Y:S05]  /*41b0*/  BSYNC B0 ;  /* 0x0000000000007941 */ /* 0x000fea0003800000 */
.L_x_816:
        /* <DEDUP_REMOVED lines=55> */
.L_x_815:
[----:B------:R-:W-:Y:S05]  /*4530*/  BSYNC B1 ;  /* 0x0000000000017941 */ /* 0x000fea0003800000 */
.L_x_814:
        /* <DEDUP_REMOVED lines=56> */
.L_x_821:
[----:B------:R-:W-:Y:S05]  /*48c0*/  BSYNC B0 ;  /* 0x0000000000007941 */ /* 0x000fea0003800000 */
.L_x_820:
        /* <DEDUP_REMOVED lines=55> */
.L_x_819:
[----:B------:R-:W-:Y:S05]  /*4c40*/  BSYNC B1 ;  /* 0x0000000000017941 */ /* 0x000fea0003800000 */
.L_x_818:
        /* <DEDUP_REMOVED lines=55> */
.L_x_824:
[----:B------:R-:W-:Y:S05]  /*4fc0*/  BSYNC B0 ;  /* 0x0000000000007941 */ /* 0x000fea0003800000 */
.L_x_823:
        /* <DEDUP_REMOVED lines=56> */
.L_x_807:
        /* <DEDUP_REMOVED lines=11> */
[----:B------:R-:W-:Y:S01]  /*5400*/  CS2R R40, SRZ ;  /* 0x0000000000287805 */ /* 0x000fe2000001ff00 */
[----:B------:R-:W-:Y:S05]  /*5410*/  BSSY B0, `(.L_x_825) ;  /* 0x00000b7000007945 */ /* 0x000fea0003800000 */
        /* <DEDUP_REMOVED lines=23> */
[----:B------:R-:W-:Y:S05]  /*5590*/  ISETP.GE.OR P0, PT, R32, c[0x0][0x27c], P0 ;  /* 0x00009f0020007a0c */ /* 0x000fea0000706670 */
[----:B------:R1:W4:Y:S08]  /*55a0*/  @!P1 LDG.E.128 R24, [R6.64] ;  /* 0x0000000806189981 */ /* 0x000330000c1e1d00 */
[----:B---3--:R-:W-:Y:S05]  /*55b0*/  @!P0 IADD3 R2, P1, R98, R10, RZ ;  /* 0x0000000a62028210 */ /* 0x008fea0007f3e0ff */
[----:B------:R-:W-:Y:S01]  /*55c0*/  @!P0 IMAD.X R3, R31, 0x1, R110, P1 ;  /* 0x000000011f038824 */ /* 0x000fe200008e066e */
[C---:B------:R-:W-:Y:S04]  /*55d0*/  @!P0 LEA R10, P1, R2.reuse, c[0x0][0x270], 0x1 ;  /* 0x00009c00020a8a11 */ /* 0x040fe800078208ff */
[----:B------:R-:W-:Y:S02]  /*55e0*/  @!P0 LEA.HI.X R11, R2, c[0x0][0x274], R3, 0x1, P1 ;  /* 0x00009d00020b8a11 */ /* 0x000fe400008f0c03 */
[----:B------:R-:W-:Y:S03]  /*55f0*/  @!P0 IADD3 R3, P1, R96, R8, RZ ;  /* 0x0000000860038210 */ /* 0x000fe60007f3e0ff */
[----:B------:R3:W5:Y:S01]  /*5600*/  @!P0 LDG.E.128 R40, [R10.64] ;  /* 0x000000080a288981 */ /* 0x000762000c1e1d00 */
[----:B-1----:R-:W-:Y:S01]  /*5610*/  CS2R R6, SRZ ;  /* 0x0000000000067805 */ /* 0x002fe2000001ff00 */
[----:B------:R-:W-:Y:S01]  /*5620*/  @!P0 IMAD.X R4, R37, 0x1, R109, P1 ;  /* 0x0000000125048824 */ /* 0x000fe200008e066d */
[C---:B------:R-:W-:Y:S04]  /*5630*/  @!P0 LEA R2, P1, R3.reuse, c[0x0][0x288], 0x1 ;  /* 0x0000a20003028a11 */ /* 0x040fe800078208ff */
[----:B------:R-:W-:Y:S02]  /*5640*/  @!P0 LEA.HI.X R3, R3, c[0x0][0x28c], R4, 0x1, P1 ;  /* 0x0000a30003038a11 */ /* 0x000fe400008f0c04 */
[----:B------:R-:W-:Y:S01]  /*5650*/  CS2R R4, SRZ ;  /* 0x0000000000047805 */ /* 0x000fe2000001ff00 */
[----:B------:R-:W-:Y:S05]  /*5660*/  ISETP.GE.AND P1, PT, R32, c[0x0][0x27c], PT ;  /* 0x00009f0020007a0c */ /* 0x000fea0003f26270 */
[----:B------:R1:W5:Y:S01]  /*5670*/  @!P0 LDG.E.128 R4, [R2.64] ;  /* 0x0000000802048981 */ /* 0x000362000c1e1d00 */
[----:B------:R-:W-:Y:S01]  /*5680*/  ISETP.GE.OR P0, PT, R83, R67, P6 ;  /* 0x000000435300720c */ /* 0x000fe20003706670 */
        /* <DEDUP_REMOVED lines=24> */
[----:B------:R-:W-:-:S05]  /*5810*/  @P0 BRA `(.L_x_826) ;  /* 0x0000076000000947 */ /* 0x000fca0003800000 */
[--C-:B---3-5:R-:W-:Y:S01]  /*5820*/  IMAD.MOV.U32 R49, RZ, RZ, R43.reuse ;  /* 0x000000ffff317224 */ /* 0x128fe200078e002b */
        /* <DEDUP_REMOVED lines=8> */
[C---:B------:R-:W-:Y:S02]  /*58b0*/  IADD3.X R9, R87.reuse, R3, R107, P2, P0 ;  /* 0x0000000357097210 */ /* 0x040fe400017e046b */
[----:B------:R-:W-:Y:S02]  /*58c0*/  ISETP.GE.AND P0, PT, R86, c[0x0][0x1d4], PT ;  /* 0x0000750056007a0c */ /* 0x000fe40003f06270 */
[--C-:B------:R-:W-:Y:S02]  /*58d0*/  @!P1 SHF.R.U32.HI R11, RZ, 0x10, R5.reuse ;  /* 0x00000010ff0b9819 */ /* 0x100fe40000011605 */
[----:B------:R-:W-:Y:S02]  /*58e0*/  @!P1 SHF.R.U64 R10, R4, 0x10, R5 ;  /* 0x00000010040a9819 */ /* 0x000fe40000001205 */
[----:B------:R-:W-:Y:S02]  /*58f0*/  MOV R44, R41 ;  /* 0x00000029002c7202 */ /* 0x000fe40000000f00 */
[--C-:B------:R-:W-:Y:S02]  /*5900*/  @!P1 SHF.R.U32.HI R14, RZ, 0x10, R7.reuse ;  /* 0x00000010ff0e9819 */ /* 0x100fe40000011607 */
[----:B------:R-:W-:Y:S01]  /*5910*/  @!P1 SHF.R.U64 R12, R6, 0x10, R7 ;  /* 0x00000010060c9819 */ /* 0x000fe20000001207 */
[----:B------:R-:W-:Y:S01]  /*5920*/  @!P1 HADD2.F32 R6, -RZ, R6.H0_H0 ;  /* 0x20000006ff069230 */ /* 0x000fe20000004100 */
[--C-:B------:R-:W-:Y:S02]  /*5930*/  @!P1 SHF.R.U64 R46, R40, 0x10, R41.reuse ;  /* 0x00000010282e9819 */ /* 0x100fe40000001229 */
        /* <DEDUP_REMOVED lines=100> */
.L_x_826:
[----:B---3--:R-:W-:Y:S05]  /*5f80*/  BSYNC B0 ;  /* 0x0000000000007941 */ /* 0x008fea0003800000 */
.L_x_825:
[----:B------:R-:W-:Y:S01]  /*5f90*/  ISETP.GE.OR P0, PT, R140, R67, P6 ;  /* 0x000000438c00720c */ /* 0x000fe20003706670 */
[----:B------:R-:W-:Y:S01]  /*5fa0*/  @!UPT UIADD3 URZ, URZ, URZ, URZ ;  /* 0x0000003f3f3ff290 */ /* 0x000fe2000fffe03f */
[----:B------:R-:W-:Y:S11]  /*5fb0*/  BSSY B0, `(.L_x_827) ;  /* 0x0000071000007945 */ /* 0x000ff60003800000 */
[----:B------:R-:W-:-:S05]  /*5fc0*/  @P0 BRA `(.L_x_828) ;  /* 0x000006f000000947 */ /* 0x000fca0003800000 */
[----:B------:R-:W-:Y:S01]  /*5fd0*/  IADD3 R2, P0, R182, R68, RZ ;  /* 0x00000044b6027210 */ /* 0x000fe20007f1e0ff */
[----:B------:R-:W-:Y:S01]  /*5fe0*/  LDS.128 R44, [R121+0x2900] ;  /* 0x00290000792c7984 */ /* 0x000fe20000000c00 */
[----:B------:R-:W-:Y:S01]  /*5ff0*/  @!P1 SHF.R.U32.HI R10, RZ, 0x10, R23 ;  /* 0x00000010ff0a9819 */ /* 0x000fe20000011617 */
[--C-:B------:R-:W-:Y:S01]  /*6000*/  @!P1 HADD2.F32 R13, -RZ, R51.reuse.H0_H0 ;  /* 0x20000033ff0d9230 */ /* 0x100fe20000004100 */
[----:B------:R-:W-:Y:S01]  /*6010*/  IADD3.X R3, R70, R128, RZ, P0, !PT ;  /* 0x0000008046037210 */ /* 0x000fe200007fe4ff */
[----:B-----5:R-:W-:Y:S01]  /*6020*/  @!P1 HADD2.F32 R40, -RZ, R64.H0_H0 ;  /* 0x20000040ff289230 */ /* 0x020fe20000004100 */
[-C--:B------:R-:W-:Y:S02]  /*6030*/  IADD3 R4, P2, P0, R84, R2.reuse, R105 ;  /* 0x0000000254047210 */ /* 0x080fe4000785e069 */
[----:B------:R-:W-:Y:S01]  /*6040*/  @!P1 SHF.R.U64 R11, R22, 0x10, R23 ;  /* 0x00000010160b9819 */ /* 0x000fe20000001217 */
[----:B-1----:R-:W1:Y:S01]  /*6050*/  LDS.128 R16, [R125+0x2900] ;  /* 0x002900007d107984 */ /* 0x002e620000000c00 */
[CC--:B------:R-:W-:Y:S02]  /*6060*/  IADD3.X R5, R87.reuse, R3.reuse, R107, P2, P0 ;  /* 0x0000000357057210 */ /* 0x0c0fe400017e046b */
        /* <DEDUP_REMOVED lines=101> */
.L_x_828:
[----:B------:R-:W-:Y:S05]  /*66c0*/  BSYNC B0 ;  /* 0x0000000000007941 */ /* 0x000fea0003800000 */
.L_x_827:
[----:B------:R-:W-:Y:S05]  /*66d0*/  IADD3 R50, P0, R180, R68, RZ ;  /* 0x00000044b4327210 */ /* 0x000fea0007f1e0ff */
[----:B------:R-:W-:Y:S01]  /*66e0*/  IMAD.X R49, R70, 0x1, R127, P0 ;  /* 0x0000000146317824 */ /* 0x000fe200000e067f */
[----:B------:R-:W-:Y:S11]  /*66f0*/  ISETP.GE.OR P0, PT, R141, R67, P6 ;  /* 0x000000438d00720c */ /* 0x000ff60003706670 */
[----:B------:R-:W-:Y:S02]  /*6700*/  @!UPT UIADD3 URZ, URZ, URZ, URZ ;  /* 0x0000003f3f3ff290 */ /* 0x000fe4000fffe03f */
[----:B------:R-:W-:-:S05]  /*6710*/  @P0 BRA `(.L_x_822) ;  /* 0x000008b000000947 */ /* 0x000fca0003800000 */
[----:B------:R-:W-:Y:S01]  /*6720*/  IADD3 R2, P2, P0, R84, R50, R105 ;  /* 0x0000003254027210 */ /* 0x000fe2000785e069 */
[----:B-----5:R-:W-:Y:S01]  /*6730*/  LDS.128 R40, [R119+0x2900] ;  /* 0x0029000077287984 */ /* 0x020fe20000000c00 */
[----:B------:R-:W-:Y:S01]  /*6740*/  @!P1 SHF.R.U32.HI R6, RZ, 0x10, R25 ;  /* 0x00000010ff069819 */ /* 0x000fe20000011619 */
[--C-:B------:R-:W-:Y:S01]  /*6750*/  @!P1 HADD2.F32 R13, -RZ, R65.reuse.H0_H0 ;  /* 0x20000041ff0d9230 */ /* 0x100fe20000004100 */
[----:B------:R-:W-:Y:S01]  /*6760*/  IADD3.X R3, R87, R49, R107, P2, P0 ;  /* 0x0000003157037210 */ /* 0x000fe200017e046b */
[----:B------:R-:W-:Y:S01]  /*6770*/  @!P1 HADD2.F32 R20, -RZ, R65.H1_H1 ;  /* 0x30000041ff149230 */ /* 0x000fe20000004100 */
[----:B-1----:R-:W-:Y:S01]  /*6780*/  LEA R46, P0, R2, c[0x0][0x1c8], 0x1 ;  /* 0x00007200022e7a11 */ /* 0x002fe200078008ff */
[----:B------:R-:W-:Y:S01]  /*6790*/  @!P1 HADD2.F32 R31, -RZ, R66.H0_H0 ;  /* 0x20000042ff1f9230 */ /* 0x000fe20000004100 */
[----:B------:R-:W-:Y:S01]  /*67a0*/  @!P1 SHF.R.U64 R11, R26, 0x10, R27 ;  /* 0x000000101a0b9819 */ /* 0x000fe2000000121b */
[----:B------:R-:W1:Y:S01]  /*67b0*/  LDS.128 R16, [R123+0x2900] ;  /* 0x002900007b107984 */ /* 0x000e620000000c00 */
[----:B------:R-:W-:Y:S01]  /*67c0*/  LEA.HI.X R47, R2, c[0x0][0x1cc], R3, 0x1, P0 ;  /* 0x00007300022f7a11 */ /* 0x000fe200000f0c03 */
[--C-:B------:R-:W-:Y:S01]  /*67d0*/  @!P1 HADD2.F32 R2, -RZ, R34.reuse.H0_H0 ;  /* 0x20000022ff029230 */ /* 0x100fe20000004100 */
[----:B------:R-:W-:Y:S01]  /*67e0*/  @!P1 SHF.R.U32.HI R10, RZ, 0x10, R27 ;  /* 0x00000010ff0a9819 */ /* 0x000fe2000001161b */
[----:B------:R-:W-:Y:S01]  /*67f0*/  @!P1 HADD2.F32 R3, -RZ, R34.H1_H1 ;  /* 0x30000022ff039230 */ /* 0x000fe20000004100 */
[----:B------:R-:W-:Y:S02]  /*6800*/  @!P1 SHF.R.U32.HI R22, RZ, 0x10, R61 ;  /* 0x00000010ff169819 */ /* 0x000fe4000001163d */
[----:B------:R-:W-:Y:S02]  /*6810*/  @!P1 SHF.R.U64 R9, R24, 0x10, R25 ;  /* 0x0000001018099819 */ /* 0x000fe40000001219 */
[----:B------:R-:W-:Y:S01]  /*6820*/  @!P1 SHF.R.U64 R24, R60, 0x10, R61 ;  /* 0x000000103c189819 */ /* 0x000fe2000000123d */
[----:B------:R-:W-:Y:S01]  /*6830*/  @!P1 HADD2.F32 R22, -RZ, R22.H0_H0 ;  /* 0x20000016ff169230 */ /* 0x000fe20000004100 */
[--C-:B------:R-:W-:Y:S02]  /*6840*/  @!P1 SHF.R.U32.HI R25, RZ, 0x10, R63.reuse ;  /* 0x00000010ff199819 */ /* 0x100fe4000001163f */
[----:B------:R-:W-:Y:S02]  /*6850*/  @!P1 SHF.R.U64 R26, R62, 0x10, R63 ;  /* 0x000000103e1a9819 */ /* 0x000fe4000000123f */
[----:B------:R-:W-:Y:S01]  /*6860*/  ISETP.GE.AND P0, PT, R86, c[0x0][0x1d4], PT ;  /* 0x0000750056007a0c */ /* 0x000fe20003f06270 */
[----:B------:R-:W-:Y:S02]  /*6870*/  @!P1 HADD2.F32 R37, -RZ, R25.H0_H0 ;  /* 0x20000019ff259230 */ /* 0x000fe40000004100 */
[----:B------:R-:W-:Y:S01]  /*6880*/  @!P1 HADD2.F32 R26, -RZ, R26.H0_H0 ;  /* 0x2000001aff1a9230 */ /* 0x000fe20000004100 */
[----:B-1----:R-:W-:Y:S02]  /*6890*/  @!P1 MOV R8, R16 ;  /* 0x0000001000089202 */ /* 0x002fe40000000f00 */
[----:B------:R-:W-:Y:S02]  /*68a0*/  @!P1 MOV R23, R40 ;  /* 0x0000002800179202 */ /* 0x000fe40000000f00 */
[----:B------:R-:W-:Y:S01]  /*68b0*/  @!P1 MOV R14, R41 ;  /* 0x00000029000e9202 */ /* 0x000fe20000000f00 */
[----:B------:R-:W-:Y:S01]  /*68c0*/  @!P1 HADD2.F32 R4, -RZ, R8.H0_H0 ;  /* 0x20000008ff049230 */ /* 0x000fe20000004100 */
[----:B------:R-:W-:Y:S01]  /*68d0*/  @!P1 MOV R7, R17 ;  /* 0x0000001100079202 */ /* 0x000fe20000000f00 */
[----:B------:R-:W-:Y:S02]  /*68e0*/  @!P1 HADD2.F32 R12, -RZ, R23.H0_H0 ;  /* 0x20000017ff0c9230 */ /* 0x000fe40000004100 */
[----:B------:R-:W-:Y:S02]  /*68f0*/  @!P1 HADD2.F32 R15, -RZ, R14.H0_H0 ;  /* 0x2000000eff0f9230 */ /* 0x000fe40000004100 */
[--C-:B------:R-:W-:Y:S01]  /*6900*/  @!P1 HADD2.F32 R5, -RZ, R7.reuse.H0_H0 ;  /* 0x20000007ff059230 */ /* 0x100fe20000004100 */
[-C--:B------:R-:W-:Y:S01]  /*6910*/  @!P1 FMUL.FTZ R27, R12, R2.reuse ;  /* 0x000000020c1b9220 */ /* 0x080fe20000410000 */
[----:B------:R-:W-:Y:S01]  /*6920*/  @!P1 HADD2.F32 R7, -RZ, R7.H1_H1 ;  /* 0x30000007ff079230 */ /* 0x000fe20000004100 */
[----:B------:R-:W-:Y:S01]  /*6930*/  @!P1 FMUL.FTZ R21, R15, R3 ;  /* 0x000000030f159220 */ /* 0x000fe20000410000 */
[----:B------:R-:W-:Y:S01]  /*6940*/  @!P1 HADD2.F32 R8, -RZ, R8.H1_H1 ;  /* 0x30000008ff089230 */ /* 0x000fe20000004100 */
[C---:B------:R-:W-:Y:S02]  /*6950*/  @!P1 FMUL.FTZ R2, R4.reuse, R2 ;  /* 0x0000000204029220 */ /* 0x040fe40000410000 */
[----:B------:R-:W-:Y:S02]  /*6960*/  @!P1 FFMA.FTZ R52, R4, R13, -R27 ;  /* 0x0000000d04349223 */ /* 0x000fe4000001081b */
[C---:B------:R-:W-:Y:S01]  /*6970*/  @!P1 FMUL.FTZ R4, R5.reuse, R3 ;  /* 0x0000000305049220 */ /* 0x040fe20000410000 */
[----:B------:R-:W-:Y:S01]  /*6980*/  @!P1 HADD2.F32 R3, -RZ, R6.H0_H0 ;  /* 0x20000006ff039230 */ /* 0x000fe20000004100 */
[----:B------:R-:W-:Y:S01]  /*6990*/  @!P1 FFMA.FTZ R51, R5, R20, -R21 ;  /* 0x0000001405339223 */ /* 0x000fe20000010815 */
[----:B------:R-:W-:Y:S01]  /*69a0*/  @!P1 HADD2.F32 R21, -RZ, R14.H1_H1 ;  /* 0x3000000eff159230 */ /* 0x000fe20000004100 */
[----:B------:R-:W-:Y:S01]  /*69b0*/  @!P1 FFMA.FTZ R2, R12, R13, R2 ;  /* 0x0000000d0c029223 */ /* 0x000fe20000010002 */
[----:B------:R-:W-:Y:S01]  /*69c0*/  @!P1 HADD2.F32 R13, -RZ, R23.H1_H1 ;  /* 0x30000017ff0d9230 */ /* 0x000fe20000004100 */
[-C--:B------:R-:W-:Y:S01]  /*69d0*/  @!P1 FMUL.FTZ R5, R7, R3.reuse ;  /* 0x0000000307059220 */ /* 0x080fe20000410000 */
[----:B------:R-:W-:Y:S01]  /*69e0*/  @!P1 HADD2.F32 R6, -RZ, R9.H0_H0 ;  /* 0x20000009ff069230 */ /* 0x000fe20000004100 */
[----:B------:R-:W-:Y:S01]  /*69f0*/  @!P1 FMUL.FTZ R9, R21, R3 ;  /* 0x0000000315099220 */ /* 0x000fe20000410000 */
[----:B------:R-:W-:Y:S01]  /*6a00*/  @!P1 MOV R12, R43 ;  /* 0x0000002b000c9202 */ /* 0x000fe20000000f00 */
[----:B------:R-:W-:Y:S02]  /*6a10*/  @!P1 HADD2.F32 R14, -RZ, R24.H0_H0 ;  /* 0x20000018ff0e9230 */ /* 0x000fe40000004100 */
        /* <DEDUP_REMOVED lines=9> */
[--C-:B------:R-:W-:Y:S01]  /*6ab0*/  @!P1 HADD2.F32 R10, -RZ, R7.reuse.H0_H0 ;  /* 0x20000007ff0a9230 */ /* 0x100fe20000004100 */
[----:B------:R-:W-:Y:S01]  /*6ac0*/  @!P1 FFMA.FTZ R4, R15, R20, R4 ;  /* 0x000000140f049223 */ /* 0x000fe20000010004 */
[----:B------:R-:W-:Y:S01]  /*6ad0*/  @!P1 HADD2.F32 R34, -RZ, R12.H1_H1 ;  /* 0x3000000cff229230 */ /* 0x000fe20000004100 */
[-C--:B------:R-:W-:Y:S01]  /*6ae0*/  @!P1 FMUL.FTZ R12, R27, R6.reuse ;  /* 0x000000061b0c9220 */ /* 0x080fe20000410000 */
[----:B------:R-:W-:Y:S01]  /*6af0*/  @!P1 HADD2.F32 R7, -RZ, R7.H1_H1 ;  /* 0x30000007ff079230 */ /* 0x000fe20000004100 */
[----:B------:R-:W-:Y:S01]  /*6b00*/  @!P1 FMUL.FTZ R8, R10, R6 ;  /* 0x000000060a089220 */ /* 0x000fe20000410000 */
[----:B------:R-:W-:Y:S01]  /*6b10*/  @!P1 F2FP.PACK_AB R14, R48, R51 ;  /* 0x00000033300e923e */ /* 0x000fe200000000ff */
[----:B------:R-:W-:Y:S01]  /*6b20*/  @!P1 FMUL.FTZ R6, R34, R9 ;  /* 0x0000000922069220 */ /* 0x000fe20000410000 */
[----:B------:R-:W-:Y:S01]  /*6b30*/  @!P1 F2FP.PACK_AB R13, R45, R52 ;  /* 0x000000342d0d923e */ /* 0x000fe200000000ff */
[----:B------:R-:W-:Y:S01]  /*6b40*/  @!P1 FFMA.FTZ R44, R10, R31, -R12 ;  /* 0x0000001f0a2c9223 */ /* 0x000fe2000001080c */
[----:B------:R-:W-:Y:S01]  /*6b50*/  @!P1 MOV R12, R42 ;  /* 0x0000002a000c9202 */ /* 0x000fe20000000f00 */
[C---:B------:R-:W-:Y:S01]  /*6b60*/  @!P1 FMUL.FTZ R9, R7.reuse, R9 ;  /* 0x0000000907099220 */ /* 0x040fe20000410000 */
[----:B------:R-:W-:Y:S01]  /*6b70*/  @!P1 MOV R16, R13 ;  /* 0x0000000d00109202 */ /* 0x000fe20000000f00 */
[----:B------:R-:W-:Y:S01]  /*6b80*/  @!P1 FFMA.FTZ R39, R7, R37, -R6 ;  /* 0x0000002507279223 */ /* 0x000fe20000010806 */
[----:B------:R-:W-:Y:S01]  /*6b90*/  @!P1 MOV R17, R14 ;  /* 0x0000000e00119202 */ /* 0x000fe20000000f00 */
[----:B------:R-:W-:Y:S01]  /*6ba0*/  @!P1 IMAD.MOV.U32 R7, RZ, RZ, R18 ;  /* 0x000000ffff079224 */ /* 0x000fe200078e0012 */
[----:B------:R-:W-:Y:S01]  /*6bb0*/  @!P1 HADD2.F32 R6, -RZ, R35.H1_H1 ;  /* 0x30000023ff069230 */ /* 0x000fe20000004100 */
[----:B------:R-:W-:Y:S01]  /*6bc0*/  @!P1 FFMA.FTZ R5, R21, R22, R5 ;  /* 0x0000001615059223 */ /* 0x000fe20000010005 */
[--C-:B------:R-:W-:Y:S02]  /*6bd0*/  @!P1 HADD2.F32 R23, -RZ, R12.reuse.H0_H0 ;  /* 0x2000000cff179230 */ /* 0x100fe40000004100 */
[----:B------:R-:W-:Y:S02]  /*6be0*/  @!P1 HADD2.F32 R10, -RZ, R11.H0_H0 ;  /* 0x2000000bff0a9230 */ /* 0x000fe40000004100 */
[----:B------:R-:W-:Y:S01]  /*6bf0*/  @!P1 F2FP.PACK_AB R4, R5, R4 ;  /* 0x000000040504923e */ /* 0x000fe200000000ff */
[----:B------:R-:W-:Y:S02]  /*6c00*/  @!P1 HADD2.F32 R25, -RZ, R12.H1_H1 ;  /* 0x3000000cff199230 */ /* 0x000fe40000004100 */
[--C-:B------:R-:W-:Y:S01]  /*6c10*/  @!P1 HADD2.F32 R12, -RZ, R7.reuse.H0_H0 ;  /* 0x20000007ff0c9230 */ /* 0x100fe20000004100 */
[----:B------:R-:W-:Y:S01]  /*6c20*/  @!P1 MOV R41, R4 ;  /* 0x0000000400299202 */ /* 0x000fe20000000f00 */
[----:B------:R-:W-:Y:S01]  /*6c30*/  @!P1 HADD2.F32 R11, -RZ, R7.H1_H1 ;  /* 0x30000007ff0b9230 */ /* 0x000fe20000004100 */
[----:B------:R-:W-:Y:S01]  /*6c40*/  @!P1 FMUL.FTZ R7, R23, R6 ;  /* 0x0000000617079220 */ /* 0x000fe20000410000 */
[----:B------:R-:W-:Y:S01]  /*6c50*/  @!P1 HADD2.F32 R24, -RZ, R66.H1_H1 ;  /* 0x30000042ff189230 */ /* 0x000fe20000004100 */
[----:B------:R-:W-:Y:S02]  /*6c60*/  @!P1 FMUL.FTZ R35, R25, R10 ;  /* 0x0000000a19239220 */ /* 0x000fe40000410000 */
[C---:B------:R-:W-:Y:S02]  /*6c70*/  @!P1 FMUL.FTZ R6, R12.reuse, R6 ;  /* 0x000000060c069220 */ /* 0x040fe40000410000 */
[----:B------:R-:W-:Y:S01]  /*6c80*/  @!P1 FFMA.FTZ R38, R12, R24, -R7 ;  /* 0x000000180c269223 */ /* 0x000fe20000010807 */
[----:B------:R-:W-:Y:S01]  /*6c90*/  @!P1 F2FP.PACK_AB R12, R39, R44 ;  /* 0x0000002c270c923e */ /* 0x000fe200000000ff */
[C---:B------:R-:W-:Y:S02]  /*6ca0*/  @!P1 FFMA.FTZ R35, R11.reuse, R26, -R35 ;  /* 0x0000001a0b239223 */ /* 0x040fe40000010823 */
[----:B------:R-:W-:Y:S01]  /*6cb0*/  @!P1 FMUL.FTZ R7, R11, R10 ;  /* 0x0000000a0b079220 */ /* 0x000fe20000410000 */
[----:B------:R-:W-:Y:S01]  /*6cc0*/  @!P1 F2FP.PACK_AB R10, R3, R2 ;  /* 0x00000002030a923e */ /* 0x000fe200000000ff */
[----:B------:R-:W-:Y:S01]  /*6cd0*/  @!P1 IMAD.MOV.U32 R19, RZ, RZ, R12 ;  /* 0x000000ffff139224 */ /* 0x000fe200078e000c */
[----:B------:R-:W-:Y:S01]  /*6ce0*/  @!P1 F2FP.PACK_AB R11, R35, R38 ;  /* 0x00000026230b923e */ /* 0x000fe200000000ff */
[----:B------:R-:W-:Y:S01]  /*6cf0*/  @!P1 FFMA.FTZ R6, R23, R24, R6 ;  /* 0x0000001817069223 */ /* 0x000fe20000010006 */
[----:B------:R-:W-:Y:S01]  /*6d00*/  @!P1 MOV R40, R10 ;  /* 0x0000000a00289202 */ /* 0x000fe20000000f00 */
[----:B------:R-:W-:Y:S01]  /*6d10*/  @!P1 FFMA.FTZ R7, R25, R26, R7 ;  /* 0x0000001a19079223 */ /* 0x000fe20000010007 */
[----:B------:R-:W-:Y:S01]  /*6d20*/  @!P1 MOV R18, R11 ;  /* 0x0000000b00129202 */ /* 0x000fe20000000f00 */
[----:B------:R-:W-:Y:S02]  /*6d30*/  @!P1 FFMA.FTZ R8, R27, R31, R8 ;  /* 0x0000001f1b089223 */ /* 0x000fe40000010008 */
[----:B------:R-:W-:Y:S01]  /*6d40*/  @!P1 FFMA.FTZ R9, R34, R37, R9 ;  /* 0x0000002522099223 */ /* 0x000fe20000010009 */
[----:B------:R-:W-:Y:S01]  /*6d50*/  @!P1 F2FP.PACK_AB R3, R7, R6 ;  /* 0x000000060703923e */ /* 0x000fe200000000ff */
[----:B------:R1:W-:Y:S03]  /*6d60*/  STG.E.128 [R46.64], R16 ;  /* 0x000000102e007986 */ /* 0x0003e6000c101d08 */
        /* <DEDUP_REMOVED lines=10> */
.L_x_806:
        /* <DEDUP_REMOVED lines=11> */
.L_x_830:
[----:B------:R-:W-:Y:S05]  /*6ec0*/  BSYNC B0 ;  /* 0x0000000000007941 */ /* 0x000fea0003800000 */
.L_x_829:
        /* <DEDUP_REMOVED lines=8> */
.L_x_832:
[----:B------:R-:W-:Y:S05]  /*6f50*/  BSYNC B0 ;  /* 0x0000000000007941 */ /* 0x000fea0003800000 */
.L_x_831:
[----:B------:R-:W-:Y:S11]  /*6f60*/  ISETP.GE.AND P0, PT, R141, R2, PT ;  /* 0x000000028d00720c */ /* 0x000ff60003f06270 */
[----:B------:R-:W-:Y:S02]  /*6f70*/  @!UPT UIADD3 URZ, URZ, URZ, URZ ;  /* 0x0000003f3f3ff290 */ /* 0x000fe4000fffe03f */
[----:B------:R-:W-:-:S05]  /*6f80*/  @P0 BRA `(.L_x_822) ;  /* 0x0000004000000947 */ /* 0x000fca0003800000 */
[----:B-1----:R-:W1:Y:S04]  /*6f90*/  @!P6 LDS.128 R8, [R81+0x4800] ;  /* 0x004800005108e984 */ /* 0x002e680000000c00 */
[----:B------:R-:W2:Y:S04]  /*6fa0*/  @!P1 LDS.128 R4, [R82+0x4800] ;  /* 0x0048000052049984 */ /* 0x000ea80000000c00 */
[----:B-1----:R1:W-:Y:S04]  /*6fb0*/  @!P6 STG.E.128 [R64.64], R8 ;  /* 0x000000084000e986 */ /* 0x0023e8000c101d08 */
[----:B--2---:R1:W-:Y:S02]  /*6fc0*/  @!P1 STG.E.128 [R64.64+0x40], R4 ;  /* 0x0000400440009986 */ /* 0x0043e4000c101d08 */
.L_x_822:
[----:B------:R-:W-:Y:S05]  /*6fd0*/  BSYNC B2 ;  /* 0x0000000000027941 */ /* 0x000fea0003800000 */
.L_x_805:
[----:B--2---:R-:W-:Y:S01]  /*6fe0*/  IMAD R2, R90, 0x50, RZ ;  /* 0x000000505a027824 */ /* 0x004fe200078e02ff */
[----:B------:R-:W-:Y:S01]  /*6ff0*/  BSSY B0, `(.L_x_833) ;  /* 0x000005e000007945 */ /* 0x000fe20003800000 */
[----:B-1----:R-:W-:Y:S04]  /*7000*/  IMAD.WIDE.U32 R16, R36, 0x50, RZ ;  /* 0x0000005024107825 */ /* 0x002fe800078e00ff */
[----:B------:R-:W-:Y:S01]  /*7010*/  IMAD.IADD R18, R17, 0x1, R2 ;  /* 0x0000000111127824 */ /* 0x000fe200078e0202 */
[----:B------:R-:W-:Y:S01]  /*7020*/  IADD3 R2, P0, R124, R16, RZ ;  /* 0x000000107c027210 */ /* 0x000fe20007f1e0ff */
[----:B------:R-:W-:Y:S04]  /*7030*/  IMAD R17, R36, -0x50, RZ ;  /* 0xffffffb024117824 */ /* 0x000fe800078e02ff */
[----:B------:R-:W-:Y:S01]  /*7040*/  IMAD.X R3, R18, 0x1, R133, P0 ;  /* 0x0000000112037824 */ /* 0x000fe200000e0685 */
[----:B-----5:R-:W-:Y:S04]  /*7050*/  IADD3 R4, R118, R17, RZ ;  /* 0x0000001176047210 */ /* 0x020fe80007ffe0ff */
[C---:B------:R-:W-:Y:S02]  /*7060*/  ISETP.GE.AND P3, PT, R4.reuse, 0x11, PT ;  /* 0x000000110400780c */ /* 0x040fe40003f66270 */
[C---:B------:R-:W-:Y:S02]  /*7070*/  ISETP.GE.AND P4, PT, R4.reuse, 0x1, PT ;  /* 0x000000010400780c */ /* 0x040fe40003f86270 */
[C---:B------:R-:W-:Y:S02]  /*7080*/  ISETP.GE.AND P2, PT, R4.reuse, 0x21, PT ;  /* 0x000000210400780c */ /* 0x040fe40003f46270 */
[----:B------:R-:W-:Y:S07]  /*7090*/  ISETP.GE.AND P1, PT, R4, 0x31, PT ;  /* 0x000000310400780c */ /* 0x000fee0003f26270 */
        /* <DEDUP_REMOVED lines=22> */
[-C--:B------:R-:W-:Y:S03]  /*7200*/  @P2 MOV R6, R88.reuse ;  /* 0x0000005800062202 */ /* 0x080fe60000000f00 */
        /* <DEDUP_REMOVED lines=15> */
[C---:B------:R-:W-:Y:S03]  /*7300*/  @P1 LEA R8, P5, R2.reuse, c[0x0][0x250], 0x1 ;  /* 0x0000940002081a11 */ /* 0x040fe600078a08ff */
        /* <DEDUP_REMOVED lines=9> */
[----:B------:R-:W-:Y:S02]  /*73a0*/  @P0 LEA.HI.X R5, R2, c[0x0][0x254], R3, 0x1, P5 ;  /* 0x0000950002050a11 */ /* 0x000fe400028f0c03 */
[----:B------:R-:W-:Y:S02]  /*73b0*/  ISETP.NE.AND P5, PT, R134, RZ, PT ;  /* 0x000000ff8600720c */ /* 0x000fe40003fa5270 */
[----:B------:R-:W-:Y:S04]  /*73c0*/  IADD3 R2, R17, R0, RZ ;  /* 0x0000000011027210 */ /* 0x000fe80007ffe0ff */
[----:B------:R-:W-:Y:S07]  /*73d0*/  IMNMX R7, R2, 0x50, PT ;  /* 0x0000005002077817 */ /* 0x000fee0003800200 */
[----:B------:R-:W-:Y:S01]  /*73e0*/  @!PT LDS RZ, [RZ] ;  /* 0x00000000fffff984 */ /* 0x000fe20000000800 */
[----:B------:R-:W-:Y:S01]  /*73f0*/  @!PT LDS RZ, [RZ] ;  /* 0x00000000fffff984 */ /* 0x000fe20000000800 */
[----:B------:R-:W-:Y:S01]  /*7400*/  @!PT LDS RZ, [RZ] ;  /* 0x00000000fffff984 */ /* 0x000fe20000000800 */
[----:B------:R1:W-:Y:S08]  /*7410*/  @P4 LDGSTS.E.BYPASS.LTC128B.128 [R219+0x100], [R14.64], !P5 ;  /* 0x001000000edb4fae */ /* 0x0003f0000e901d48 */
[----:B------:R2:W-:Y:S08]  /*7420*/  @P3 LDGSTS.E.BYPASS.LTC128B.128 [R219+0x900], [R12.64], !P5 ;  /* 0x009000000cdb3fae */ /* 0x0005f0000e901d48 */
[----:B------:R1:W-:Y:S01]  /*7430*/  @P2 LDGSTS.E.BYPASS.LTC128B.128 [R219+0x1100], [R10.64], !P5 ;  /* 0x011000000adb2fae */ /* 0x0003e2000e901d48 */
[----:B------:R-:W-:Y:S07]  /*7440*/  IADD3 R6, P2, R132, R16, RZ ;  /* 0x0000001084067210 */ /* 0x000fee0007f5e0ff */
[----:B------:R1:W-:Y:S08]  /*7450*/  @P1 LDGSTS.E.BYPASS.LTC128B.128 [R219+0x1900], [R8.64], !P5 ;  /* 0x0190000008db1fae */ /* 0x0003f0000e901d48 */
[----:B------:R1:W-:Y:S01]  /*7460*/  @P0 LDGSTS.E.BYPASS.LTC128B.128 [R219+0x2100], [R4.64], !P5 ;  /* 0x0210000004db0fae */ /* 0x0003e2000e901d48 */
[----:B------:R-:W-:Y:S01]  /*7470*/  ISETP.GE.AND P0, PT, R83, R7, PT ;  /* 0x000000075300720c */ /* 0x000fe20003f06270 */
[----:B--2---:R-:W-:Y:S06]  /*7480*/  IMAD.X R12, R18, 0x1, R131, P2 ;  /* 0x00000001120c7824 */ /* 0x004fec00010e0683 */
[----:B------:R-:W0:Y:S01]  /*7490*/  LDGDEPBAR ;  /* 0x00000000000079af */ /* 0x000e220000000000 */
[----:B------:R-:W-:Y:S07]  /*74a0*/  DEPBAR.LE SB0, 0x0 ;  /* 0x000080000000791a */ /* 0x000fee0000000000 */
[----:B------:R-:W-:Y:S06]  /*74b0*/  BAR.SYNC.DEFER_BLOCKING 0x0 ;  /* 0x0000000000007b1d */ /* 0x000fec0000010000 */
[----:B------:R-:W-:-:S05]  /*74c0*/  @P0 BRA `(.L_x_834) ;  /* 0x0000010000000947 */ /* 0x000fca0003800000 */
[----:B-1----:R-:W-:Y:S01]  /*74d0*/  MOV R5, R104 ;  /* 0x0000006800057202 */ /* 0x002fe20000000f00 */
[----:B------:R-:W-:Y:S02]  /*74e0*/  IMAD R2, R12, c[0x0][0x208], RZ ;  /* 0x000082000c027a24 */ /* 0x000fe400078e02ff */
[----:B------:R-:W-:Y:S02]  /*74f0*/  IMAD.MOV.U32 R4, RZ, RZ, R94 ;  /* 0x000000ffff047224 */ /* 0x000fe400078e005e */
[C---:B------:R-:W-:Y:S02]  /*7500*/  IMAD R2, R6.reuse, c[0x0][0x20c], R2 ;  /* 0x0000830006027a24 */ /* 0x040fe400078e0202 */
[----:B------:R-:W-:Y:S04]  /*7510*/  IMAD.WIDE.U32 R4, R6, c[0x0][0x208], R4 ;  /* 0x0000820006047a25 */ /* 0x000fe800078e0004 */
[----:B------:R-:W-:Y:S01]  /*7520*/  IMAD.IADD R3, R5, 0x1, R2 ;  /* 0x0000000105037824 */ /* 0x000fe200078e0202 */
[C---:B------:R-:W-:Y:S04]  /*7530*/  LEA R2, P0, R4.reuse, c[0x0][0x1f8], 0x1 ;  /* 0x00007e0004027a11 */ /* 0x040fe800078008ff */
[----:B------:R-:W-:Y:S02]  /*7540*/  LEA.HI.X R3, R4, c[0x0][0x1fc], R3, 0x1, P0 ;  /* 0x00007f0004037a11 */ /* 0x000fe400000f0c03 */
[----:B------:R-:W-:Y:S11]  /*7550*/  ISETP.GE.AND P0, PT, R32, c[0x0][0x1d4], PT ;  /* 0x0000750020007a0c */ /* 0x000ff60003f06270 */
[----:B------:R-:W-:Y:S02]  /*7560*/  @!UPT UIADD3 URZ, URZ, URZ, URZ ;  /* 0x0000003f3f3ff290 */ /* 0x000fe4000fffe03f */
[----:B------:R-:W1:Y:S04]  /*7570*/  @!P0 LDS.128 R8, [R81] ;  /* 0x0000000051088984 */ /* 0x000e680000000c00 */
[----:B-1----:R-:W-:Y:S01]  /*7580*/  @!P0 STG.E.128 [R2.64], R8 ;  /* 0x0000000802008986 */ /* 0x002fe2000c101d08 */
[----:B------:R-:W-:Y:S11]  /*7590*/  ISETP.GE.AND P0, PT, R93, c[0x0][0x1d4], PT ;  /* 0x000075005d007a0c */ /* 0x000ff60003f06270 */
[----:B------:R-:W-:Y:S02]  /*75a0*/  @!UPT UIADD3 URZ, URZ, URZ, URZ ;  /* 0x0000003f3f3ff290 */ /* 0x000fe4000fffe03f */
[----:B------:R-:W1:Y:S04]  /*75b0*/  @!P0 LDS.128 R8, [R82] ;  /* 0x0000000052088984 */ /* 0x000e680000000c00 */
[----:B-1----:R1:W-:Y:S02]  /*75c0*/  @!P0 STG.E.128 [R2.64+0x40], R8 ;  /* 0x0000400802008986 */ /* 0x0023e4000c101d08 */
.L_x_834:
[----:B-1----:R-:W-:Y:S05]  /*75d0*/  BSYNC B0 ;  /* 0x0000000000007941 */ /* 0x002fea0003800000 */
.L_x_833:
[----:B------:R-:W-:Y:S01]  /*75e0*/  ISETP.GE.AND P0, PT, R140, R7, PT ;  /* 0x000000078c00720c */ /* 0x000fe20003f06270 */
[----:B------:R-:W-:Y:S01]  /*75f0*/  @!UPT UIADD3 URZ, URZ, URZ, URZ ;  /* 0x0000003f3f3ff290 */ /* 0x000fe2000fffe03f */
[----:B------:R-:W-:Y:S11]  /*7600*/  BSSY B0, `(.L_x_835) ;  /* 0x0000014000007945 */ /* 0x000ff60003800000 */
[----:B------:R-:W-:-:S05]  /*7610*/  @P0 BRA `(.L_x_836) ;  /* 0x0000012000000947 */ /* 0x000fca0003800000 */
[----:B------:R-:W-:Y:S01]  /*7620*/  IADD3 R2, P0, R6, 0x20, RZ ;  /* 0x0000002006027810 */ /* 0x000fe20007f1e0ff */
[----:B------:R-:W-:Y:S01]  /*7630*/  IMAD.MOV.U32 R4, RZ, RZ, R94 ;  /* 0x000000ffff047224 */ /* 0x000fe200078e005e */
[----:B------:R-:W-:Y:S03]  /*7640*/  MOV R5, R104 ;  /* 0x0000006800057202 */ /* 0x000fe60000000f00 */
[----:B------:R-:W-:Y:S02]  /*7650*/  IMAD.X R3, RZ, RZ, R12, P0 ;  /* 0x000000ffff037224 */ /* 0x000fe400000e060c */
[C---:B------:R-:W-:Y:S04]  /*7660*/  IMAD.WIDE.U32 R4, R2.reuse, c[0x0][0x208], R4 ;  /* 0x0000820002047a25 */ /* 0x040fe800078e0004 */
[----:B------:R-:W-:Y:S04]  /*7670*/  IMAD R3, R3, c[0x0][0x208], RZ ;  /* 0x0000820003037a24 */ /* 0x000fe800078e02ff */
[----:B------:R-:W-:Y:S01]  /*7680*/  IMAD R3, R2, c[0x0][0x20c], R3 ;  /* 0x0000830002037a24 */ /* 0x000fe200078e0203 */
[C---:B------:R-:W-:Y:S03]  /*7690*/  LEA R2, P0, R4.reuse, c[0x0][0x1f8], 0x1 ;  /* 0x00007e0004027a11 */ /* 0x040fe600078008ff */
[----:B------:R-:W-:Y:S05]  /*76a0*/  IMAD.IADD R3, R5, 0x1, R3 ;  /* 0x0000000105037824 */ /* 0x000fea00078e0203 */
[----:B------:R-:W-:Y:S02]  /*76b0*/  LEA.HI.X R3, R4, c[0x0][0x1fc], R3, 0x1, P0 ;  /* 0x00007f0004037a11 */ /* 0x000fe400000f0c03 */
[----:B------:R-:W-:Y:S11]  /*76c0*/  ISETP.GE.AND P0, PT, R32, c[0x0][0x1d4], PT ;  /* 0x0000750020007a0c */ /* 0x000ff60003f06270 */
[----:B------:R-:W-:Y:S02]  /*76d0*/  @!UPT UIADD3 URZ, URZ, URZ, URZ ;  /* 0x0000003f3f3ff290 */ /* 0x000fe4000fffe03f */
[----:B------:R-:W1:Y:S04]  /*76e0*/  @!P0 LDS.128 R8, [R81+0x1000] ;  /* 0x0010000051088984 */ /* 0x000e680000000c00 */
[----:B-1----:R-:W-:Y:S01]  /*76f0*/  @!P0 STG.E.128 [R2.64], R8 ;  /* 0x0000000802008986 */ /* 0x002fe2000c101d08 */
[----:B------:R-:W-:Y:S11]  /*7700*/  ISETP.GE.AND P0, PT, R93, c[0x0][0x1d4], PT ;  /* 0x000075005d007a0c */ /* 0x000ff60003f06270 */
[----:B------:R-:W-:Y:S02]  /*7710*/  @!UPT UIADD3 URZ, URZ, URZ, URZ ;  /* 0x0000003f3f3ff290 */ /* 0x000fe4000fffe03f */
[----:B------:R-:W1:Y:S04]  /*7720*/  @!P0 LDS.128 R8, [R82+0x1000] ;  /* 0x0010000052088984 */ /* 0x000e680000000c00 */
[----:B-1----:R1:W-:Y:S02]  /*7730*/  @!P0 STG.E.128 [R2.64+0x40], R8 ;  /* 0x0000400802008986 */ /* 0x0023e4000c101d08 */
.L_x_836:
[----:B------:R-:W-:Y:S05]  /*7740*/  BSYNC B0 ;  /* 0x0000000000007941 */ /* 0x000fea0003800000 */
.L_x_835:
[----:B------:R-:W-:Y:S01]  /*7750*/  ISETP.GE.AND P0, PT, R141, R7, PT ;  /* 0x000000078d00720c */ /* 0x000fe20003f06270 */
[----:B------:R-:W-:Y:S01]  /*7760*/  @!UPT UIADD3 URZ, URZ, URZ, URZ ;  /* 0x0000003f3f3ff290 */ /* 0x000fe2000fffe03f */
[----:B------:R-:W-:Y:S11]  /*7770*/  BSSY B0, `(.L_x_837) ;  /* 0x0000014000007945 */ /* 0x000ff60003800000 */
[----:B------:R-:W-:-:S05]  /*7780*/  @P0 BRA `(.L_x_838) ;  /* 0x0000012000000947 */ /* 0x000fca0003800000 */
[----:B-1----:R-:W-:Y:S01]  /*7790*/  IADD3 R2, P0, R6, 0x40, RZ ;  /* 0x0000004006027810 */ /* 0x002fe20007f1e0ff */
        /* <DEDUP_REMOVED lines=17> */
.L_x_838:
[----:B------:R-:W-:Y:S05]  /*78b0*/  BSYNC B0 ;  /* 0x0000000000007941 */ /* 0x000fea0003800000 */
.L_x_837:
[C---:B------:R-:W-:Y:S02]  /*78c0*/  ISETP.GT.AND P0, PT, R36.reuse, R130, PT ;  /* 0x000000822400720c */ /* 0x040fe40003f04270 */
[----:B------:R-:W-:Y:S11]  /*78d0*/  IADD3 R36, R36, -0x1, RZ ;  /* 0xffffffff24247810 */ /* 0x000ff60007ffe0ff */
[----:B-1----:R-:W-:Y:S01]  /*78e0*/  @P0 SHF.R.S32.HI R5, RZ, 0x1f, R36 ;  /* 0x0000001fff050819 */ /* 0x002fe20000011424 */
[----:B------:R-:W-:Y:S01]  /*78f0*/  @P0 IMAD R4, R172, R36, RZ ;  /* 0x00000024ac040224 */ /* 0x000fe200078e02ff */
[----:B------:R-:W-:Y:S01]  /*7900*/  @P0 SHF.L.U64.HI R10, R178, 0x1, R173 ;  /* 0x00000001b20a0819 */ /* 0x000fe200000102ad */
[----:B------:R-:W-:Y:S02]  /*7910*/  @P0 IMAD.MOV.U32 R2, RZ, RZ, R116 ;  /* 0x000000ffff020224 */ /* 0x000fe400078e0074 */
[----:B------:R-:W-:Y:S02]  /*7920*/  @P0 IMAD.MOV.U32 R3, RZ, RZ, R115 ;  /* 0x000000ffff030224 */ /* 0x000fe400078e0073 */
[-C--:B------:R-:W-:Y:S02]  /*7930*/  @P0 IMAD R4, R5, R148.reuse, R4 ;  /* 0x0000009405040224 */ /* 0x080fe400078e0204 */
[----:B------:R-:W-:Y:S04]  /*7940*/  @P0 IMAD.WIDE.U32 R2, R36, R148, R2 ;  /* 0x0000009424020225 */ /* 0x000fe800078e0002 */
[----:B------:R-:W-:Y:S01]  /*7950*/  @P0 IMAD.IADD R3, R3, 0x1, R4 ;  /* 0x0000000103030824 */ /* 0x000fe200078e0204 */
[----:B------:R-:W-:Y:S01]  /*7960*/  @P0 LEA R8, P1, R2, c[0x0][0x220], 0x1 ;  /* 0x0000880002080a11 */ /* 0x000fe200078208ff */
[----:B------:R-:W-:Y:S03]  /*7970*/  @P0 IMAD.SHL.U32 R11, R178, 0x2, RZ ;  /* 0x00000002b20b0824 */ /* 0x000fe600078e00ff */
        /* <DEDUP_REMOVED lines=21> */
.L_x_804:
[----:B------:R-:W2:Y:S01]  /*7ad0*/  LDL R18, [R1+0x48] ;  /* 0x0000480001127983 */ /* 0x000ea20000100800 */
[----:B------:R-:W-:-:S03]  /*7ae0*/  IMAD.MOV.U32 R0, RZ, RZ, c[0x0][0x2c4] ;  /* 0x0000b100ff007624 */ /* 0x000fc600078e00ff */
[----:B-1----:R-:W3:Y:S04]  /*7af0*/  LDL R5, [R1+0x1c] ;  /* 0x00001c0001057983 */ /* 0x002ee80000100800 */
[----:B------:R-:W3:Y:S01]  /*7b00*/  LDL R2, [R1+0x20] ;  /* 0x0000200001027983 */ /* 0x000ee20000100800 */
[----:B------:R-:W-:Y:S01]  /*7b10*/  ISETP.NE.AND P3, PT, R0, 0x1, PT ;  /* 0x000000010000780c */ /* 0x000fe20003f65270 */
[----:B------:R-:W-:-:S05]  /*7b20*/  IMAD.MOV.U32 R4, RZ, RZ, c[0x0][0x32c] ;  /* 0x0000cb00ff047624 */ /* 0x000fca00078e00ff */
[----:B------:R-:W-:Y:S01]  /*7b30*/  ISETP.GE.AND P1, PT, R4, 0x1, PT ;  /* 0x000000010400780c */ /* 0x000fe20003f26270 */
[----:B------:R-:W-:Y:S01]  /*7b40*/  IMAD.IADD R11, R160, 0x1, R161 ;  /* 0x00000001a00b7824 */ /* 0x000fe200078e02a1 */
[----:B--2---:R-:W-:-:S05]  /*7b50*/  IADD3 R0, R18, 0x7f, RZ ;  /* 0x0000007f12007810 */ /* 0x004fca0007ffe0ff */
[----:B------:R-:W-:Y:S01]  /*7b60*/  @P3 IMAD.HI.U32 R3, R0, c[0x0][0x2c8], RZ ;  /* 0x0000b20000033a27 */ /* 0x000fe200078e00ff */
[----:B---3--:R-:W-:-:S04]  /*7b70*/  IADD3 R2, R2, 0x1, -R5 ;  /* 0x0000000102027810 */ /* 0x008fc80007ffe805 */
[----:B------:R-:W-:-:S05]  /*7b80*/  @P3 SHF.R.U32.HI R0, RZ, c[0x0][0x2cc], R3 ;  /* 0x0000b300ff003a19 */ /* 0x000fca0000011603 */
[----:B------:R-:W-:-:S05]  /*7b90*/  IMAD.IADD R0, R2, 0x1, R0 ;  /* 0x0000000102007824 */ /* 0x000fca00078e0200 */
[----:B------:R-:W-:Y:S01]  /*7ba0*/  IADD3 R3, R0, c[0x0][0x328], RZ ;  /* 0x0000ca0000037a10 */ /* 0x000fe20007ffe0ff */
[----:B------:R-:W-:Y:S05]  /*7bb0*/  @!P1 BRA `(.L_x_840) ;  /* 0x0000011000009947 */ /* 0x000fea0003800000 */
[C---:B------:R-:W-:Y:S01]  /*7bc0*/  ISETP.GT.AND P0, PT, R0.reuse, RZ, PT ;  /* 0x000000ff0000720c */ /* 0x040fe20003f04270 */
[----:B------:R-:W-:Y:S01]  /*7bd0*/  BSSY B0, `(.L_x_841) ;  /* 0x000000d000007945 */ /* 0x000fe20003800000 */
[----:B------:R-:W-:Y:S01]  /*7be0*/  IADD3 R2, R0, -0x1, RZ ;  /* 0xffffffff00027810 */ /* 0x000fe20007ffe0ff */
        /* <DEDUP_REMOVED lines=8> */
.L_x_842:
[----:B------:R-:W-:-:S13]  /*7c70*/  ISETP.NE.AND P0, PT, R4, 0x1, PT ;  /* 0x000000010400780c */ /* 0x000fda0003f05270 */
[----:B------:R-:W-:-:S05]  /*7c80*/  @P0 IMAD.HI.U32 R0, R2, c[0x0][0x330], RZ ;  /* 0x0000cc0002000a27 */ /* 0x000fca00078e00ff */
[----:B------:R-:W-:Y:S02]  /*7c90*/  @P0 SHF.R.U32.HI R2, RZ, c[0x0][0x334], R0 ;  /* 0x0000cd00ff020a19 */ /* 0x000fe40000011600 */
.L_x_843:
[----:B------:R-:W-:Y:S05]  /*7ca0*/  BSYNC B0 ;  /* 0x0000000000007941 */ /* 0x000fea0003800000 */
.L_x_841:
[----:B------:R-:W-:-:S05]  /*7cb0*/  IMAD R2, R2, R4, c[0x0][0x32c] ;  /* 0x0000cb0002027624 */ /* 0x000fca00078e0204 */
[----:B------:R-:W-:-:S03]  /*7cc0*/  IMNMX R3, R3, R2, PT ;  /* 0x0000000203037217 */ /* 0x000fc60003800200 */
.L_x_840:
[----:B------:R-:W2:Y:S01]  /*7cd0*/  LDL R4, [R1+0x4] ;  /* 0x0000040001047983 */ /* 0x000ea20000100800 */
[----:B------:R-:W-:Y:S01]  /*7ce0*/  IADD3 R3, R3, 0x4f, RZ ;  /* 0x0000004f03037810 */ /* 0x000fe20007ffe0ff */
[----:B------:R-:W-:-:S04]  /*7cf0*/  @P3 IMAD.HI.U32 R2, R18, c[0x0][0x2c8], RZ ;  /* 0x0000b20012023a27 */ /* 0x000fc800078e00ff */
[----:B------:R-:W-:-:S04]  /*7d00*/  IMAD.HI R3, R3, 0x66666667, RZ ;  /* 0x6666666703037827 */ /* 0x000fc800078e02ff */
[----:B------:R-:W-:Y:S01]  /*7d10*/  IMAD.MOV.U32 R0, RZ, RZ, R18 ;  /* 0x000000ffff007224 */ /* 0x000fe200078e0012 */
[----:B------:R-:W-:Y:S02]  /*7d20*/  @P3 SHF.R.U32.HI R0, RZ, c[0x0][0x2cc], R2 ;  /* 0x0000b300ff003a19 */ /* 0x000fe40000011602 */
[----:B------:R-:W-:-:S04]  /*7d30*/  SHF.R.U32.HI R2, RZ, 0x1f, R3 ;  /* 0x0000001fff027819 */ /* 0x000fc80000011603 */
[----:B------:R-:W-:-:S04]  /*7d40*/  LEA.HI.SX32 R3, R3, R2, 0x1b ;  /* 0x0000000203037211 */ /* 0x000fc800078fdaff */
[----:B------:R-:W-:Y:S01]  /*7d50*/  IMNMX R7, R171, R3, PT ;  /* 0x00000003ab077217 */ /* 0x000fe20003800200 */
[----:B--2---:R-:W-:-:S05]  /*7d60*/  IMAD.IADD R0, R4, 0x1, R0 ;  /* 0x0000000104007824 */ /* 0x004fca00078e0200 */
        /* <DEDUP_REMOVED lines=12> */
.L_x_846:
[----:B------:R-:W-:-:S04]  /*7e30*/  MOV R3, c[0x0][0x32c] ;  /* 0x0000cb0000037a02 */ /* 0x000fc80000000f00 */
[----:B------:R-:W-:-:S13]  /*7e40*/  ISETP.NE.AND P0, PT, R3, 0x1, PT ;  /* 0x000000010300780c */ /* 0x000fda0003f05270 */
[----:B------:R-:W-:-:S05]  /*7e50*/  @P0 IMAD.HI.U32 R3, R0, c[0x0][0x330], RZ ;  /* 0x0000cc0000030a27 */ /* 0x000fca00078e00ff */
[----:B------:R-:W-:Y:S02]  /*7e60*/  @P0 SHF.R.U32.HI R0, RZ, c[0x0][0x334], R3 ;  /* 0x0000cd00ff000a19 */ /* 0x000fe40000011603 */
.L_x_847:
[----:B------:R-:W-:Y:S05]  /*7e70*/  BSYNC B0 ;  /* 0x0000000000007941 */ /* 0x000fea0003800000 */
.L_x_845:
[----:B------:R-:W-:-:S05]  /*7e80*/  IMAD R0, R0, c[0x0][0x32c], RZ ;  /* 0x0000cb0000007a24 */ /* 0x000fca00078e02ff */
[----:B------:R-:W-:-:S05]  /*7e90*/  IMNMX R2, R2, R0, !PT ;  /* 0x0000000002027217 */ /* 0x000fca0007800200 */
.L_x_844:
[----:B------:R-:W-:Y:S01]  /*7ea0*/  IMAD.HI R2, R2, 0x66666667, RZ ;  /* 0x6666666702027827 */ /* 0x000fe200078e02ff */
[----:B------:R-:W-:Y:S04]  /*7eb0*/  BSSY B0, `(.L_x_848) ;  /* 0x0000024000007945 */ /* 0x000fe80003800000 */
[----:B------:R-:W-:-:S04]  /*7ec0*/  SHF.R.U32.HI R0, RZ, 0x1f, R2 ;  /* 0x0000001fff007819 */ /* 0x000fc80000011602 */
[----:B------:R-:W-:Y:S01]  /*7ed0*/  LEA.HI.SX32 R2, R2, R0, 0x1b ;  /* 0x0000000002027211 */ /* 0x000fe200078fdaff */
[----:B------:R-:W-:-:S03]  /*7ee0*/  IMAD.MOV.U32 R0, RZ, RZ, RZ ;  /* 0x000000ffff007224 */ /* 0x000fc600078e00ff */
[----:B------:R-:W-:-:S04]  /*7ef0*/  IMNMX R6, RZ, R2, !PT ;  /* 0x00000002ff067217 */ /* 0x000fc80007800200 */
[----:B------:R-:W-:-:S13]  /*7f00*/  ISETP.GT.AND P0, PT, R7, R6, PT ;  /* 0x000000060700720c */ /* 0x000fda0003f04270 */
[----:B------:R-:W-:Y:S05]  /*7f10*/  @!P0 BRA `(.L_x_849) ;  /* 0x000001d000008947 */ /* 0x000fea0003800000 */
[----:B------:R-:W-:Y:S02]  /*7f20*/  IABS R2, R135 ;  /* 0x0000008700027213 */ /* 0x000fe40000000000 */
[----:B------:R-:W-:Y:S02]  /*7f30*/  IADD3 R3, R135, -0x1, R7 ;  /* 0xffffffff87037810 */ /* 0x000fe40007ffe007 */
        /* <DEDUP_REMOVED lines=27> */
.L_x_849:
[----:B------:R-:W-:Y:S05]  /*80f0*/  BSYNC B0 ;  /* 0x0000000000007941 */ /* 0x000fea0003800000 */
.L_x_848:
[----:B------:R-:W2:Y:S01]  /*8100*/  LDL R3, [R1+0x60] ;  /* 0x0000600001037983 */ /* 0x000ea20000100800 */
[----:B------:R-:W-:Y:S01]  /*8110*/  PRMT R2, RZ, 0x7610, R2 ;  /* 0x00007610ff027816 */ /* 0x000fe20000000002 */
[----:B------:R-:W-:Y:S01]  /*8120*/  IMAD.MOV.U32 R24, RZ, RZ, RZ ;  /* 0x000000ffff187224 */ /* 0x000fe200078e00ff */
[----:B------:R-:W-:Y:S01]  /*8130*/  MOV R19, RZ ;  /* 0x000000ff00137202 */ /* 0x000fe20000000f00 */
        /* <DEDUP_REMOVED lines=33> */
[----:B--2---:R-:W-:-:S04]  /*8350*/  IMAD R3, R3, R0, R6 ;  /* 0x0000000003037224 */ /* 0x004fc800078e0206 */
[----:B------:R-:W-:Y:S01]  /*8360*/  IMAD.IADD R0, R3, 0x1, R0 ;  /* 0x0000000103007824 */ /* 0x000fe200078e0200 */
[----:B------:R1:W-:Y:S04]  /*8370*/  STL [R1+0x8], R3 ;  /* 0x0000080301007387 */ /* 0x0003e80000100800 */
[----:B------:R-:W-:-:S04]  /*8380*/  IMNMX R229, R7, R0, PT ;  /* 0x0000000007e57217 */ /* 0x000fc80003800200 */
[----:B------:R-:W-:-:S13]  /*8390*/  ISETP.GT.AND P0, PT, R229, R3, PT ;  /* 0x00000003e500720c */ /* 0x000fda0003f04270 */
[----:B------:R-:W-:Y:S05]  /*83a0*/  @!P0 BRA `(.L_x_850) ;  /* 0x0001a10000008947 */ /* 0x000fea0003800000 */
[----:B------:R-:W2:Y:S01]  /*83b0*/  LDL R17, [R1+0x64] ;  /* 0x0000640001117983 */ /* 0x000ea20000100800 */
[----:B------:R-:W-:-:S03]  /*83c0*/  ISETP.NE.U32.AND P0, PT, RZ, c[0x0][0x340], PT ;  /* 0x0000d000ff007a0c */ /* 0x000fc60003f05070 */
[----:B------:R-:W3:Y:S01]  /*83d0*/  LDL R20, [R1+0x50] ;  /* 0x0000500001147983 */ /* 0x000ee20000100800 */
[----:B------:R-:W-:-:S13]  /*83e0*/  ISETP.NE.AND.EX P1, PT, RZ, c[0x0][0x344], PT, P0 ;  /* 0x0000d100ff007a0c */ /* 0x000fda0003f25300 */
[----:B------:R-:W-:Y:S02]  /*83f0*/  @P1 MOV R2, 0x4 ;  /* 0x0000000400021802 */ /* 0x000fe40000000f00 */
[----:B------:R-:W-:Y:S01]  /*8400*/  SHF.R.S32.HI R0, RZ, 0x1f, R159 ;  /* 0x0000001fff007819 */ /* 0x000fe2000001149f */
[----:B------:R-:W-:-:S04]  /*8410*/  IMAD.WIDE.U32 R4, R159, c[0x0][0x178], RZ ;  /* 0x00005e009f047a25 */ /* 0x000fc800078e00ff */
[----:B------:R-:W-:Y:S02]  /*8420*/  IMAD R0, R0, c[0x0][0x178], RZ ;  /* 0x00005e0000007a24 */ /* 0x000fe400078e02ff */
[----:B------:R-:W-:Y:S02]  /*8430*/  IMAD.MOV.U32 R7, RZ, RZ, R137 ;  /* 0x000000ffff077224 */ /* 0x000fe400078e0089 */
[----:B-12---:R-:W-:-:S05]  /*8440*/  @P1 IMAD.WIDE R2, R17, R2, c[0x0][0x340] ;  /* 0x0000d00011021625 */ /* 0x006fca00078e0202 */
[----:B------:R1:W2:Y:S01]  /*8450*/  @P1 LDG.E R16, [R2.64] ;  /* 0x0000000802101981 */ /* 0x0002a2000c1e1900 */
[----:B------:R-:W-:Y:S02]  /*8460*/  SHF.R.S32.HI R15, RZ, 0x1f, R17 ;  /* 0x0000001fff0f7819 */ /* 0x000fe40000011411 */
[----:B-1----:R-:W-:Y:S01]  /*8470*/  LEA R2, R165, R139, 0x4 ;  /* 0x0000008ba5027211 */ /* 0x002fe200078e20ff */
[----:B------:R-:W-:-:S03]  /*8480*/  IMAD R3, R159, c[0x0][0x17c], R0 ;  /* 0x00005f009f037a24 */ /* 0x000fc600078e0200 */
[----:B------:R-:W-:Y:S02]  /*8490*/  IADD3 R12, R2, R18, RZ ;  /* 0x00000012020c7210 */ /* 0x000fe40007ffe0ff */
[----:B------:R-:W-:-:S03]  /*84a0*/  IADD3 R2, P0, R139, R11, RZ ;  /* 0x0000000b8b027210 */ /* 0x000fc60007f1e0ff */
[----:B------:R-:W-:Y:S01]  /*84b0*/  @P3 IMAD.HI.U32 R6, R12, c[0x0][0x2c8], RZ ;  /* 0x0000b2000c063a27 */ /* 0x000fe200078e00ff */
[----:B------:R-:W-:Y:S02]  /*84c0*/  IADD3 R5, R5, R3, RZ ;  /* 0x0000000305057210 */ /* 0x000fe40007ffe0ff */
[----:B------:R-:W-:Y:S01]  /*84d0*/  LEA.HI.X.SX32 R3, R11, R187, 0x1, P0 ;  /* 0x000000bb0b037211 */ /* 0x000fe200000f0eff */
[----:B------:R-:W-:Y:S01]  /*84e0*/  IMAD.MOV.U32 R0, RZ, RZ, R12 ;  /* 0x000000ffff007224 */ /* 0x000fe200078e000c */
[----:B------:R-:W-:Y:S02]  /*84f0*/  @P3 SHF.R.U32.HI R0, RZ, c[0x0][0x2cc], R6 ;  /* 0x0000b300ff003a19 */ /* 0x000fe40000011606 */
[----:B------:R-:W-:Y:S02]  /*8500*/  ISETP.NE.U32.AND P0, PT, RZ, c[0x0][0x348], PT ;  /* 0x0000d200ff007a0c */ /* 0x000fe40003f05070 */
[----:B------:R-:W-:Y:S02]  /*8510*/  MOV R6, R136 ;  /* 0x0000008800067202 */ /* 0x000fe40000000f00 */
[----:B------:R-:W-:Y:S01]  /*8520*/  ISETP.NE.AND.EX P0, PT, RZ, c[0x0][0x34c], PT, P0 ;  /* 0x0000d300ff007a0c */ /* 0x000fe20003f05300 */
[----:B------:R-:W-:-:S02]  /*8530*/  IMAD R13, R3, c[0x0][0x1e0], RZ ;  /* 0x00007800030d7a24 */ /* 0x000fc400078e02ff */
[----:B------:R-:W-:-:S04]  /*8540*/  IMAD.WIDE.U32 R10, R2, c[0x0][0x1e0], R6 ;  /* 0x00007800020a7a25 */ /* 0x000fc800078e0006 */
[----:B------:R-:W-:Y:S01]  /*8550*/  IMAD.WIDE.U32 R8, R2, c[0x0][0x208], R6 ;  /* 0x0000820002087a25 */ /* 0x000fe200078e0006 */
[----:B------:R-:W-:-:S03]  /*8560*/  SEL R6, R15, RZ, !P0 ;  /* 0x000000ff0f067207 */ /* 0x000fc60004000000 */
[----:B---3--:R-:W-:-:S04]  /*8570*/  IMAD.WIDE.U32 R4, R20, c[0x0][0x1b8], R4 ;  /* 0x00006e0014047a25 */ /* 0x008fc800078e0004 */
[----:B------:R-:W-:Y:S02]  /*8580*/  IMAD R7, R3, c[0x0][0x208], RZ ;  /* 0x0000820003077a24 */ /* 0x000fe400078e02ff */
[----:B------:R-:W-:Y:S02]  /*8590*/  IMAD R14, R2, c[0x0][0x1e4], R13 ;  /* 0x00007900020e7a24 */ /* 0x000fe400078e020d */
[----:B------:R-:W-:Y:S01]  /*85a0*/  IMAD R3, R20, c[0x0][0x1bc], R5 ;  /* 0x00006f0014037a24 */ /* 0x000fe200078e0205 */
[----:B------:R-:W-:Y:S01]  /*85b0*/  SEL R5, R17, RZ, !P0 ;  /* 0x000000ff11057207 */ /* 0x000fe20004000000 */
[----:B------:R-:W-:Y:S01]  /*85c0*/  IMAD R13, R2, c[0x0][0x20c], R7 ;  /* 0x00008300020d7a24 */ /* 0x000fe200078e0207 */
[----:B------:R-:W-:Y:S01]  /*85d0*/  MOV R2, R4 ;  /* 0x0000000400027202 */ /* 0x000fe20000000f00 */
[----:B------:R-:W-:-:S04]  /*85e0*/  IMAD R6, R6, c[0x0][0x1c0], RZ ;  /* 0x0000700006067a24 */ /* 0x000fc800078e02ff */
[C---:B------:R-:W-:Y:S02]  /*85f0*/  IMAD R6, R5.reuse, c[0x0][0x1c4], R6 ;  /* 0x0000710005067a24 */ /* 0x040fe400078e0206 */
[----:B------:R-:W-:-:S04]  /*8600*/  IMAD.WIDE.U32 R2, R5, c[0x0][0x1c0], R2 ;  /* 0x0000700005027a25 */ /* 0x000fc800078e0002 */
[----:B------:R-:W-:Y:S01]  /*8610*/  IMAD.IADD R5, R9, 0x1, R13 ;  /* 0x0000000109057824 */ /* 0x000fe200078e020d */
[----:B------:R-:W-:Y:S01]  /*8620*/  SHF.R.S32.HI R9, RZ, 0x1f, R0 ;  /* 0x0000001fff097819 */ /* 0x000fe20000011400 */
[----:B------:R-:W-:Y:S01]  /*8630*/  IMAD.MOV.U32 R4, RZ, RZ, R8 ;  /* 0x000000ffff047224 */ /* 0x000fe200078e0008 */
[----:B------:R-:W-:-:S03]  /*8640*/  IADD3 R3, R3, R6, RZ ;  /* 0x0000000603037210 */ /* 0x000fc60007ffe0ff */
[----:B------:R-:W-:Y:S01]  /*8650*/  IMAD R8, R9, c[0x0][0x1b0], RZ ;  /* 0x00006c0009087a24 */ /* 0x000fe200078e02ff */
[C---:B------:R-:W-:Y:S02]  /*8660*/  IADD3 R9, -R0.reuse, RZ, RZ ;  /* 0x000000ff00097210 */ /* 0x040fe40007ffe1ff */
[----:B------:R-:W-:Y:S01]  /*8670*/  IADD3 R7, R11, R14, RZ ;  /* 0x0000000e0b077210 */ /* 0x000fe20007ffe0ff */
[C---:B------:R-:W-:Y:S01]  /*8680*/  IMAD R8, R0.reuse, c[0x0][0x1b4], R8 ;  /* 0x00006d0000087a24 */ /* 0x040fe200078e0208 */
[----:B------:R-:W-:Y:S01]  /*8690*/  MOV R6, R10 ;  /* 0x0000000a00067202 */ /* 0x000fe20000000f00 */
[----:B------:R-:W-:Y:S01]  /*86a0*/  IMAD.WIDE.U32 R10, R0, c[0x0][0x1b0], R2 ;  /* 0x00006c00000a7a25 */ /* 0x000fe200078e0002 */
[----:B------:R-:W-:-:S03]  /*86b0*/  ISETP.NE.U32.AND P0, PT, RZ, c[0x0][0x350], PT ;  /* 0x0000d400ff007a0c */ /* 0x000fc60003f05070 */
[----:B------:R-:W-:-:S04]  /*86c0*/  IMAD.WIDE.U32 R2, R20, c[0x0][0x210], R4 ;  /* 0x0000840014027a25 */ /* 0x000fc800078e0004 */
[----:B------:R-:W-:Y:S01]  /*86d0*/  IMAD R0, R9, c[0x0][0x2c4], R12 ;  /* 0x0000b10009007a24 */ /* 0x000fe200078e020c */
[----:B------:R-:W-:Y:S01]  /*86e0*/  IADD3 R5, R11, R8, RZ ;  /* 0x000000080b057210 */ /* 0x000fe20007ffe0ff */
[----:B------:R-:W-:Y:S01]  /*86f0*/  IMAD R9, R20, c[0x0][0x214], R3 ;  /* 0x0000850014097a24 */ /* 0x000fe200078e0203 */
[----:B------:R-:W-:Y:S02]  /*8700*/  ISETP.NE.AND.EX P0, PT, RZ, c[0x0][0x354], PT, P0 ;  /* 0x0000d500ff007a0c */ /* 0x000fe40003f05300 */
[----:B------:R-:W-:Y:S02]  /*8710*/  SHF.R.S32.HI R11, RZ, 0x1f, R0 ;  /* 0x0000001fff0b7819 */ /* 0x000fe40000011400 */
[----:B------:R-:W-:Y:S01]  /*8720*/  MOV R8, R2 ;  /* 0x0000000200087202 */ /* 0x000fe20000000f00 */
[----:B------:R-:W-:Y:S02]  /*8730*/  IMAD.MOV.U32 R4, RZ, RZ, R10 ;  /* 0x000000ffff047224 */ /* 0x000fe400078e000a */
[----:B------:R-:W-:-:S02]  /*8740*/  IMAD R12, R11, c[0x0][0x1a8], RZ ;  /* 0x00006a000b0c7a24 */ /* 0x000fc400078e02ff */
[----:B------:R-:W-:-:S04]  /*8750*/  IMAD.WIDE.U32 R6, R20, c[0x0][0x1e8], R6 ;  /* 0x00007a0014067a25 */ /* 0x000fc800078e0006 */
[----:B------:R-:W-:Y:S02]  /*8760*/  IMAD R12, R0, c[0x0][0x1ac], R12 ;  /* 0x00006b00000c7a24 */ /* 0x000fe400078e020c */
[----:B------:R-:W-:Y:S01]  /*8770*/  IMAD R7, R20, c[0x0][0x1ec], R7 ;  /* 0x00007b0014077a24 */ /* 0x000fe200078e0207 */
[----:B------:R-:W-:Y:S02]  /*8780*/  ISETP.GE.AND P2, PT, R136, c[0x0][0x198], PT ;  /* 0x0000660088007a0c */ /* 0x000fe40003f46270 */
[----:B------:R-:W-:Y:S02]  /*8790*/  IADD3 R114, R229, -0x1, RZ ;  /* 0xffffffffe5727810 */ /* 0x000fe40007ffe0ff */
[----:B--2---:R-:W-:Y:S02]  /*87a0*/  @P1 SHF.R.S32.HI R3, RZ, 0x1f, R16 ;  /* 0x0000001fff031819 */ /* 0x004fe40000011410 */
[----:B------:R-:W-:Y:S02]  /*87b0*/  @!P1 MOV R3, R15 ;  /* 0x0000000f00039202 */ /* 0x000fe40000000f00 */
[----:B------:R-:W-:-:S02]  /*87c0*/  @P1 MOV R2, R16 ;  /* 0x0000001000021202 */ /* 0x000fc40000000f00 */
[----:B------:R-:W-:Y:S02]  /*87d0*/  @!P1 MOV R2, R17 ;  /* 0x0000001100029202 */ /* 0x000fe40000000f00 */
[----:B------:R-:W-:Y:S02]  /*87e0*/  SEL R10, R3, RZ, !P0 ;  /* 0x000000ff030a7207 */ /* 0x000fe40004000000 */
[----:B------:R-:W-:Y:S01]  /*87f0*/  SEL R11, R2, RZ, !P0 ;  /* 0x000000ff020b7207 */ /* 0x000fe20004000000 */
[----:B------:R-:W-:-:S04]  /*8800*/  IMAD.WIDE.U32 R2, R0, c[0x0][0x1a8], R4 ;  /* 0x00006a0000027a25 */ /* 0x000fc800078e0004 */
[C---:B------:R-:W-:Y:S02]  /*8810*/  IMAD R0, R10.reuse, c[0x0][0x218], RZ ;  /* 0x000086000a007a24 */ /* 0x040fe400078e02ff */
[----:B------:R-:W-:Y:S02]  /*8820*/  IMAD R4, R10, c[0x0][0x1f0], RZ ;  /* 0x00007c000a047a24 */ /* 0x000fe400078e02ff */
[----:B------:R-:W-:Y:S01]  /*8830*/  IMAD.WIDE.U32 R16, R11, c[0x0][0x1f0], R6 ;  /* 0x00007c000b107a25 */ /* 0x000fe200078e0006 */
[----:B------:R-:W-:-:S03]  /*8840*/  LEA R6, P0, R2, c[0x0][0x160], 0x1 ;  /* 0x0000580002067a11 */ /* 0x000fc600078008ff */
[----:B------:R-:W-:Y:S02]  /*8850*/  IMAD.IADD R5, R3, 0x1, R12 ;  /* 0x0000000103057824 */ /* 0x000fe400078e020c */
        /* <DEDUP_REMOVED lines=10> */
[----:B------:R-:W-:Y:S01]  /*8900*/  IADD3 R4, R139, R18, RZ ;  /* 0x000000128b047210 */ /* 0x000fe20007ffe0ff */
[----:B------:R-:W-:Y:S05]  /*8910*/  BRA.DIV ~URZ, `(.L_x_851) ;  /* 0x0001df627f007947 */ /* 0x000fea000b800000 */
[----:B------:R2:W3:Y:S02]  /*8920*/  SHFL.IDX PT, R7, R5, RZ, 0x181f ;  /* 0x00181fff05077589 */ /* 0x0004e400000e0000 */
.L_x_1053:
[----:B------:R-:W-:Y:S05]  /*8930*/  BRA.DIV ~URZ, `(.L_x_852) ;  /* 0x0001dfb27f007947 */ /* 0x000fea000b800000 */
[----:B-1----:R1:W4:Y:S02]  /*8940*/  SHFL.IDX PT, R2, R6, RZ, 0x181f ;  /* 0x00181fff06027589 */ /* 0x00232400000e0000 */
.L_x_1054:
[----:B--2---:R-:W2:Y:S01]  /*8950*/  LDL R0, [R1+0x1c] ;  /* 0x00001c0001007983 */ /* 0x004ea20000100800 */
[----:B------:R-:W-:Y:S01]  /*8960*/  BSSY B0, `(.L_x_853) ;  /* 0x000000a000007945 */ /* 0x000fe20003800000 */
[----:B--2---:R-:W-:-:S05]  /*8970*/  IMAD R0, R0, c[0x0][0x2c4], RZ ;  /* 0x0000b10000007a24 */ /* 0x004fca00078e02ff */
        /* <DEDUP_REMOVED lines=8> */
.L_x_854:
[----:B------:R-:W-:Y:S05]  /*8a00*/  BSYNC B0 ;  /* 0x0000000000007941 */ /* 0x000fea0003800000 */
.L_x_853:
[----:B------:R-:W-:Y:S05]  /*8a10*/  BRA.DIV ~URZ, `(.L_x_855) ;  /* 0x0001df427f007947 */ /* 0x000fea000b800000 */
[----:B---3--:R3:W1:Y:S04]  /*8a20*/  SHFL.IDX PT, R7, R5, 0x1, 0x181f ;  /* 0x00381f0005077f89 */ /* 0x00866800000e0000 */
[----:B--2-4-:R3:W2:Y:S02]  /*8a30*/  SHFL.IDX PT, R2, R6, 0x1, 0x181f ;  /* 0x00381f0006027f89 */ /* 0x0146a400000e0000 */
.L_x_1055:
[----:B------:R-:W-:Y:S01]  /*8a40*/  IADD3 R3, R4, 0x10, RZ ;  /* 0x0000001004037810 */ /* 0x000fe20007ffe0ff */
[----:B------:R-:W-:Y:S03]  /*8a50*/  BSSY B0, `(.L_x_856) ;  /* 0x0000009000007945 */ /* 0x000fe60003800000 */
[----:B------:R-:W-:-:S13]  /*8a60*/  ISETP.GE.AND P0, PT, R3, R0, PT ;  /* 0x000000000300720c */ /* 0x000fda0003f06270 */
[----:B------:R-:W-:Y:S05]  /*8a70*/  @P0 BRA `(.L_x_857) ;  /* 0x0000006000000947 */ /* 0x000fea0003800000 */
[----:B--2---:R-:W-:-:S04]  /*8a80*/  LEA R2, P0, R136, R2, 0x1 ;  /* 0x0000000288027211 */ /* 0x004fc800078008ff */
[----:B-1----:R-:W-:-:S05]  /*8a90*/  LEA.HI.X R3, R136, R7, R137, 0x1, P0 ;  /* 0x0000000788037211 */ /* 0x002fca00000f0c89 */
[----:B------:R-:W-:Y:S01]  /*8aa0*/  @!PT LDS RZ, [RZ] ;  /* 0x00000000fffff984 */ /* 0x000fe20000000800 */
[----:B------:R-:W-:Y:S01]  /*8ab0*/  @!PT LDS RZ, [RZ] ;  /* 0x00000000fffff984 */ /* 0x000fe20000000800 */
[----:B------:R-:W-:Y:S01]  /*8ac0*/  @!PT LDS RZ, [RZ] ;  /* 0x00000000fffff984 */ /* 0x000fe20000000800 */
[----:B------:R1:W-:Y:S04]  /*8ad0*/  LDGSTS.E.BYPASS.LTC128B.128 [R219+0x5900], [R2.64], !P2 ;  /* 0x0590000002db7fae */ /* 0x0003e8000d101d48 */
.L_x_857:
[----:B------:R-:W-:Y:S05]  /*8ae0*/  BSYNC B0 ;  /* 0x0000000000007941 */ /* 0x000fea0003800000 */
.L_x_856:
[----:B------:R-:W-:Y:S05]  /*8af0*/  BRA.DIV ~URZ, `(.L_x_858) ;  /* 0x0001df327f007947 */ /* 0x000fea000b800000 */
[----:B-1----:R1:W4:Y:S02]  /*8b00*/  SHFL.IDX PT, R7, R5, 0x2, 0x181f ;  /* 0x00581f0005077f89 */ /* 0x00232400000e0000 */
.L_x_1056:
[----:B------:R-:W-:Y:S05]  /*8b10*/  BRA.DIV ~URZ, `(.L_x_859) ;  /* 0x0001df827f007947 */ /* 0x000fea000b800000 */
[----:B--2---:R2:W1:Y:S02]  /*8b20*/  SHFL.IDX PT, R2, R6, 0x2, 0x181f ;  /* 0x00581f0006027f89 */ /* 0x00446400000e0000 */
.L_x_1057:
[----:B------:R-:W-:Y:S01]  /*8b30*/  IADD3 R3, R4, 0x20, RZ ;  /* 0x0000002004037810 */ /* 0x000fe20007ffe0ff */
[----:B------:R-:W-:Y:S03]  /*8b40*/  BSSY B0, `(.L_x_860) ;  /* 0x0000009000007945 */ /* 0x000fe60003800000 */
[----:B------:R-:W-:-:S13]  /*8b50*/  ISETP.GE.AND P0, PT, R3, R0, PT ;  /* 0x000000000300720c */ /* 0x000fda0003f06270 */
[----:B------:R-:W-:Y:S05]  /*8b60*/  @P0 BRA `(.L_x_861) ;  /* 0x0000006000000947 */ /* 0x000fea0003800000 */
[----:B-1----:R-:W-:-:S04]  /*8b70*/  LEA R2, P0, R136, R2, 0x1 ;  /* 0x0000000288027211 */ /* 0x002fc800078008ff */
[----:B----4-:R-:W-:-:S05]  /*8b80*/  LEA.HI.X R3, R136, R7, R137, 0x1, P0 ;  /* 0x0000000788037211 */ /* 0x010fca00000f0c89 */
[----:B------:R-:W-:Y:S01]  /*8b90*/  @!PT LDS RZ, [RZ] ;  /* 0x00000000fffff984 */ /* 0x000fe20000000800 */
[----:B------:R-:W-:Y:S01]  /*8ba0*/  @!PT LDS RZ, [RZ] ;  /* 0x00000000fffff984 */ /* 0x000fe20000000800 */
[----:B------:R-:W-:Y:S01]  /*8bb0*/  @!PT LDS RZ, [RZ] ;  /* 0x00000000fffff984 */ /* 0x000fe20000000800 */
[----:B------:R1:W-:Y:S04]  /*8bc0*/  LDGSTS.E.BYPASS.LTC128B.128 [R219+0x6100], [R2.64], !P2 ;  /* 0x0610000002db7fae */ /* 0x0003e8000d101d48 */
.L_x_861:
[----:B------:R-:W-:Y:S05]  /*8bd0*/  BSYNC B0 ;  /* 0x0000000000007941 */ /* 0x000fea0003800000 */
.L_x_860:
[----:B------:R-:W-:Y:S05]  /*8be0*/  BRA.DIV ~URZ, `(.L_x_862) ;  /* 0x0001df227f007947 */ /* 0x000fea000b800000 */
[----:B----4-:R4:W2:Y:S04]  /*8bf0*/  SHFL.IDX PT, R7, R5, 0x3, 0x181f ;  /* 0x00781f0005077f89 */ /* 0x0108a800000e0000 */
[----:B-1----:R4:W1:Y:S02]  /*8c00*/  SHFL.IDX PT, R2, R6, 0x3, 0x181f ;  /* 0x00781f0006027f89 */ /* 0x00286400000e0000 */
.L_x_1058:
        /* <DEDUP_REMOVED lines=10> */
.L_x_864:
[----:B------:R-:W-:Y:S05]  /*8cb0*/  BSYNC B0 ;  /* 0x0000000000007941 */ /* 0x000fea0003800000 */
.L_x_863:
[----:B------:R-:W-:Y:S05]  /*8cc0*/  BRA.DIV ~URZ, `(.L_x_865) ;  /* 0x0001df127f007947 */ /* 0x000fea000b800000 */
[----:B--2---:R2:W3:Y:S02]  /*8cd0*/  SHFL.IDX PT, R7, R5, 0x4, 0x181f ;  /* 0x00981f0005077f89 */ /* 0x0044e400000e0000 */
.L_x_1059:
[----:B------:R-:W-:Y:S05]  /*8ce0*/  BRA.DIV ~URZ, `(.L_x_866) ;  /* 0x0001df627f007947 */ /* 0x000fea000b800000 */
[----:B-1----:R1:W2:Y:S02]  /*8cf0*/  SHFL.IDX PT, R2, R6, 0x4, 0x181f ;  /* 0x00981f0006027f89 */ /* 0x0022a400000e0000 */
.L_x_1060:
[----:B------:R-:W-:Y:S01]  /*8d00*/  IADD3 R3, R4, 0x40, RZ ;  /* 0x0000004004037810 */ /* 0x000fe20007ffe0ff */
[----:B------:R-:W-:Y:S03]  /*8d10*/  BSSY B0, `(.L_x_867) ;  /* 0x0000009000007945 */ /* 0x000fe60003800000 */
[----:B------:R-:W-:-:S13]  /*8d20*/  ISETP.GE.AND P0, PT, R3, R0, PT ;  /* 0x000000000300720c */ /* 0x000fda0003f06270 */
[----:B------:R-:W-:Y:S05]  /*8d30*/  @P0 BRA `(.L_x_868) ;  /* 0x0000006000000947 */ /* 0x000fea0003800000 */
[----:B--2---:R-:W-:-:S04]  /*8d40*/  LEA R2, P0, R136, R2, 0x1 ;  /* 0x0000000288027211 */ /* 0x004fc800078008ff */
[----:B---3--:R-:W-:-:S05]  /*8d50*/  LEA.HI.X R3, R136, R7, R137, 0x1, P0 ;  /* 0x0000000788037211 */ /* 0x008fca00000f0c89 */
[----:B------:R-:W-:Y:S01]  /*8d60*/  @!PT LDS RZ, [RZ] ;  /* 0x00000000fffff984 */ /* 0x000fe20000000800 */
[----:B------:R-:W-:Y:S01]  /*8d70*/  @!PT LDS RZ, [RZ] ;  /* 0x00000000fffff984 */ /* 0x000fe20000000800 */
[----:B------:R-:W-:Y:S01]  /*8d80*/  @!PT LDS RZ, [RZ] ;  /* 0x00000000fffff984 */ /* 0x000fe20000000800 */
[----:B------:R2:W-:Y:S04]  /*8d90*/  LDGSTS.E.BYPASS.LTC128B.128 [R219+0x7100], [R2.64], !P2 ;  /* 0x0710000002db7fae */ /* 0x0005e8000d101d48 */
.L_x_868:
[----:B------:R-:W-:Y:S05]  /*8da0*/  BSYNC B0 ;  /* 0x0000000000007941 */ /* 0x000fea0003800000 */
.L_x_867:
[----:B------:R-:W-:Y:S05]  /*8db0*/  BRA.DIV ~URZ, `(.L_x_869) ;  /* 0x0001df027f007947 */ /* 0x000fea000b800000 */
[----:B---3--:R3:W1:Y:S04]  /*8dc0*/  SHFL.IDX PT, R7, R5, 0x5, 0x181f ;  /* 0x00b81f0005077f89 */ /* 0x00866800000e0000 */
[----:B--2---:R3:W2:Y:S02]  /*8dd0*/  SHFL.IDX PT, R2, R6, 0x5, 0x181f ;  /* 0x00b81f0006027f89 */ /* 0x0046a400000e0000 */
.L_x_1061:
        /* <DEDUP_REMOVED lines=10> */
.L_x_871:
[----:B------:R-:W-:Y:S05]  /*8e80*/  BSYNC B0 ;  /* 0x0000000000007941 */ /* 0x000fea0003800000 */
.L_x_870:
[----:B------:R-:W-:Y:S05]  /*8e90*/  BRA.DIV ~URZ, `(.L_x_872) ;  /* 0x0001def27f007947 */ /* 0x000fea000b800000 */
[----:B-1----:R1:W3:Y:S02]  /*8ea0*/  SHFL.IDX PT, R7, R5, 0x6, 0x181f ;  /* 0x00d81f0005077f89 */ /* 0x0022e400000e0000 */
.L_x_1062:
[----:B------:R-:W-:Y:S05]  /*8eb0*/  BRA.DIV ~URZ, `(.L_x_873) ;  /* 0x0001df427f007947 */ /* 0x000fea000b800000 */
[----:B--2---:R2:W1:Y:S02]  /*8ec0*/  SHFL.IDX PT, R2, R6, 0x6, 0x181f ;  /* 0x00d81f0006027f89 */ /* 0x00446400000e0000 */
.L_x_1063:
        /* <DEDUP_REMOVED lines=10> */
.L_x_875:
[----:B------:R-:W-:Y:S05]  /*8f70*/  BSYNC B0 ;  /* 0x0000000000007941 */ /* 0x000fea0003800000 */
.L_x_874:
[----:B------:R-:W-:Y:S05]  /*8f80*/  BRA.DIV ~URZ, `(.L_x_876) ;  /* 0x0001dee27f007947 */ /* 0x000fea000b800000 */
[----:B-1-34-:R-:W1:Y:S04]  /*8f90*/  SHFL.IDX PT, R5, R5, 0x7, 0x181f ;  /* 0x00f81f0005057f89 */ /* 0x01ae6800000e0000 */
[----:B------:R3:W4:Y:S02]  /*8fa0*/  SHFL.IDX PT, R3, R6, 0x7, 0x181f ;  /* 0x00f81f0006037f89 */ /* 0x00072400000e0000 */
.L_x_1064:
[----:B------:R-:W-:Y:S02]  /*8fb0*/  IADD3 R2, R4, 0x70, RZ ;  /* 0x0000007004027810 */ /* 0x000fe40007ffe0ff */
[----:B------:R-:W-:Y:S02]  /*8fc0*/  ISETP.GE.AND P4, PT, R136, c[0x0][0x1d4], PT ;  /* 0x0000750088007a0c */ /* 0x000fe40003f86270 */
[----:B------:R-:W-:-:S13]  /*8fd0*/  ISETP.GE.AND P0, PT, R2, R0, PT ;  /* 0x000000000200720c */ /* 0x000fda0003f06270 */
[----:B----4-:R-:W-:-:S04]  /*8fe0*/  @!P0 LEA R2, P1, R136, R3, 0x1 ;  /* 0x0000000388028211 */ /* 0x010fc800078208ff */
[----:B-1----:R-:W-:-:S05]  /*8ff0*/  @!P0 LEA.HI.X R3, R136, R5, R137, 0x1, P1 ;  /* 0x0000000588038211 */ /* 0x002fca00008f0c89 */
[----:B------:R-:W-:Y:S01]  /*9000*/  @!PT LDS RZ, [RZ] ;  /* 0x00000000fffff984 */ /* 0x000fe20000000800 */
[----:B------:R-:W-:Y:S01]  /*9010*/  @!PT LDS RZ, [RZ] ;  /* 0x00000000fffff984 */ /* 0x000fe20000000800 */
[----:B------:R-:W-:Y:S01]  /*9020*/  @!PT LDS RZ, [RZ] ;  /* 0x00000000fffff984 */ /* 0x000fe20000000800 */
[----:B------:R1:W-:Y:S04]  /*9030*/  @!P0 LDGSTS.E.BYPASS.LTC128B.128 [R219+0x8900], [R2.64], !P2 ;  /* 0x0890000002db8fae */ /* 0x0003e8000d101d48 */
[----:B------:R-:W0:Y:S01]  /*9040*/  LDGDEPBAR ;  /* 0x00000000000079af */ /* 0x000e220000000000 */
[----:B------:R-:W-:Y:S02]  /*9050*/  WARPSYNC 0xffffffff ;  /* 0xffffffff00007948 */ /* 0x000fe40003800000 */
[----:B------:R-:W4:Y:S04]  /*9060*/  LDL R153, [R1+0x20] ;  /* 0x0000200001997983 */ /* 0x000f280000100800 */
[----:B--2---:R-:W2:Y:S04]  /*9070*/  LDL R8, [R1+0x44] ;  /* 0x0000440001087983 */ /* 0x004ea80000100800 */
[----:B---3--:R-:W3:Y:S01]  /*9080*/  LDL.64 R6, [R1+0x38] ;  /* 0x0000380001067983 */ /* 0x008ee20000100a00 */
[----:B------:R-:W-:Y:S01]  /*9090*/  IMAD.MOV.U32 R84, RZ, RZ, -0x50 ;  /* 0xffffffb0ff547424 */ /* 0x000fe200078e00ff */
[----:B------:R-:W-:-:S03]  /*90a0*/  SHF.R.S32.HI R85, RZ, 0x1f, R114 ;  /* 0x0000001fff557819 */ /* 0x000fc60000011472 */
[----:B------:R-:W-:Y:S02]  /*90b0*/  IMAD R84, R229, R84, 0x50 ;  /* 0x00000050e5547424 */ /* 0x000fe400078e0254 */
[----:B------:R-:W-:Y:S02]  /*90c0*/  IMAD R4, R85, c[0x0][0x1e0], RZ ;  /* 0x0000780055047a24 */ /* 0x000fe400078e02ff */
[----:B-1----:R-:W-:-:S04]  /*90d0*/  IMAD.WIDE.U32 R2, R114, c[0x0][0x1e0], RZ ;  /* 0x0000780072027a25 */ /* 0x002fc800078e00ff */
[----:B------:R-:W-:-:S04]  /*90e0*/  IMAD R4, R114, c[0x0][0x1e4], R4 ;  /* 0x0000790072047a24 */ /* 0x000fc800078e0204 */
[----:B------:R-:W-:Y:S02]  /*90f0*/  IMAD.IADD R3, R3, 0x1, R4 ;  /* 0x0000000103037824 */ /* 0x000fe400078e0204 */
[----:B------:R-:W-:Y:S02]  /*9100*/  IMAD.MOV.U32 R143, RZ, RZ, c[0x0][0x1e0] ;  /* 0x00007800ff8f7624 */ /* 0x000fe400078e00ff */
[----:B------:R-:W-:Y:S01]  /*9110*/  IMAD.MOV.U32 R146, RZ, RZ, c[0x0][0x1e4] ;  /* 0x00007900ff927624 */ /* 0x000fe200078e00ff */
[----:B------:R-:W-:Y:S01]  /*9120*/  BSSY B0, `(.L_x_877) ;  /* 0x000002c000007945 */ /* 0x000fe20003800000 */
[----:B------:R-:W-:Y:S01]  /*9130*/  BAR.SYNC.DEFER_BLOCKING 0x0 ;  /* 0x0000000000007b1d */ /* 0x000fe20000010000 */
[----:B----4-:R-:W-:-:S04]  /*9140*/  IADD3 R72, R84, R153, -R139 ;  /* 0x0000009954487210 */ /* 0x010fc80007ffe88b */
[C---:B------:R-:W-:Y:S01]  /*9150*/  ISETP.GE.AND P0, PT, R72.reuse, 0x1, PT ;  /* 0x000000014800780c */ /* 0x040fe20003f06270 */
[----:B--2---:R-:W-:Y:S02]  /*9160*/  IMAD.MOV.U32 R145, RZ, RZ, R8 ;  /* 0x000000ffff917224 */ /* 0x004fe400078e0008 */
[----:B---3--:R-:W-:Y:S01]  /*9170*/  IMAD.MOV.U32 R144, RZ, RZ, R6 ;  /* 0x000000ffff907224 */ /* 0x008fe200078e0006 */
[----:B------:R-:W-:-:S03]  /*9180*/  ISETP.GE.AND P3, PT, R72, 0x11, PT ;  /* 0x000000114800780c */ /* 0x000fc60003f66270 */
[----:B------:R-:W-:-:S04]  /*9190*/  IMAD.WIDE.U32 R4, R2, 0x50, R144 ;  /* 0x0000005002047825 */ /* 0x000fc800078e0090 */
[----:B------:R-:W-:Y:S02]  /*91a0*/  IMAD R2, R3, 0x50, RZ ;  /* 0x0000005003027824 */ /* 0x000fe400078e02ff */
[----:B------:R-:W-:Y:S02]  /*91b0*/  @P0 LEA R6, P1, R4, c[0x0][0x1c8], 0x1 ;  /* 0x0000720004060a11 */ /* 0x000fe400078208ff */
[----:B------:R-:W-:Y:S01]  /*91c0*/  IMAD.IADD R3, R5, 0x1, R2 ;  /* 0x0000000105037824 */ /* 0x000fe200078e0202 */
[----:B------:R-:W-:Y:S02]  /*91d0*/  ISETP.GE.AND P2, PT, R72, 0x21, PT ;  /* 0x000000214800780c */ /* 0x000fe40003f46270 */
[C---:B------:R-:W-:Y:S02]  /*91e0*/  @P3 LEA R2, P5, R143.reuse, R4, 0x4 ;  /* 0x000000048f023211 */ /* 0x040fe400078a20ff */
[----:B------:R-:W-:Y:S02]  /*91f0*/  @P0 LEA.HI.X R7, R4, c[0x0][0x1cc], R3, 0x1, P1 ;  /* 0x0000730004070a11 */ /* 0x000fe400008f0c03 */
[----:B------:R-:W-:Y:S01]  /*9200*/  ISETP.GE.AND P1, PT, R72, 0x31, PT ;  /* 0x000000314800780c */ /* 0x000fe20003f26270 */
[----:B------:R-:W-:-:S02]  /*9210*/  IMAD.WIDE.U32 R8, R143, 0x20, RZ ;  /* 0x000000208f087825 */ /* 0x000fc400078e00ff */
[----:B------:R-:W-:Y:S01]  /*9220*/  @!PT LDS RZ, [RZ] ;  /* 0x00000000fffff984 */ /* 0x000fe20000000800 */
[----:B------:R-:W-:Y:S01]  /*9230*/  @!PT LDS RZ, [RZ] ;  /* 0x00000000fffff984 */ /* 0x000fe20000000800 */
[----:B------:R-:W-:Y:S01]  /*9240*/  @!PT LDS RZ, [RZ] ;  /* 0x00000000fffff984 */ /* 0x000fe20000000800 */
[----:B------:R1:W-:Y:S01]  /*9250*/  @P0 LDGSTS.E.BYPASS.LTC128B.128 [R219+0x2900], [R6.64], !P4 ;  /* 0x0290000006db0fae */ /* 0x0003e2000e101d48 */
[----:B------:R-:W-:-:S09]  /*9260*/  @P3 LEA R12, P0, R2, c[0x0][0x1c8], 0x1 ;  /* 0x00007200020c3a11 */ /* 0x000fd200078008ff */
[----:B------:R-:W-:Y:S01]  /*9270*/  @P1 IMAD R14, R146, 0x30, RZ ;  /* 0x00000030920e1824 */ /* 0x000fe200078e02ff */
[----:B-1----:R-:W-:-:S04]  /*9280*/  @P3 LEA.HI.X R6, R143, R3, R146, 0x4, P5 ;  /* 0x000000038f063211 */ /* 0x002fc800028f2492 */
[----:B------:R-:W-:Y:S01]  /*9290*/  @P3 LEA.HI.X R13, R2, c[0x0][0x1cc], R6, 0x1, P0 ;  /* 0x00007300020d3a11 */ /* 0x000fe200000f0c06 */
[----:B------:R-:W-:Y:S01]  /*92a0*/  IMAD.SHL.U32 R2, R146, 0x20, RZ ;  /* 0x0000002092027824 */ /* 0x000fe200078e00ff */
[----:B------:R-:W-:-:S03]  /*92b0*/  @P2 IADD3 R8, P0, R4, R8, RZ ;  /* 0x0000000804082210 */ /* 0x000fc60007f1e0ff */
[----:B------:R1:W-:Y:S01]  /*92c0*/  @P3 LDGSTS.E.BYPASS.LTC128B.128 [R219+0x3100], [R12.64], !P4 ;  /* 0x031000000cdb3fae */ /* 0x0003e2000e101d48 */
[----:B------:R-:W-:Y:S01]  /*92d0*/  @P2 IADD3.X R9, R3, R9, R2, P0, !PT ;  /* 0x0000000903092210 */ /* 0x000fe200007fe402 */
[----:B------:R-:W-:Y:S01]  /*92e0*/  @P1 IMAD.MOV.U32 R2, RZ, RZ, R4 ;  /* 0x000000ffff021224 */ /* 0x000fe200078e0004 */
[----:B------:R-:W-:-:S03]  /*92f0*/  @P2 LEA R10, P0, R8, c[0x0][0x1c8], 0x1 ;  /* 0x00007200080a2a11 */ /* 0x000fc600078008ff */
[----:B------:R-:W-:Y:S01]  /*9300*/  @P1 IMAD.WIDE.U32 R6, R143, 0x30, R2 ;  /* 0x000000308f061825 */ /* 0x000fe200078e0002 */
[----:B------:R-:W-:-:S03]  /*9310*/  @P2 LEA.HI.X R11, R8, c[0x0][0x1cc], R9, 0x1, P0 ;  /* 0x00007300080b2a11 */ /* 0x000fc600000f0c09 */
[----:B------:R-:W-:Y:S01]  /*9320*/  @P1 IMAD.IADD R7, R7, 0x1, R14 ;  /* 0x0000000107071824 */ /* 0x000fe200078e020e */
[C---:B------:R-:W-:Y:S01]  /*9330*/  @P1 LEA R8, P0, R6.reuse, c[0x0][0x1c8], 0x1 ;  /* 0x0000720006081a11 */ /* 0x040fe200078008ff */
[----:B------:R1:W-:Y:S03]  /*9340*/  @P2 LDGSTS.E.BYPASS.LTC128B.128 [R219+0x3900], [R10.64], !P4 ;  /* 0x039000000adb2fae */ /* 0x0003e6000e101d48 */
[----:B------:R-:W-:-:S05]  /*9350*/  @P1 LEA.HI.X R9, R6, c[0x0][0x1cc], R7, 0x1, P0 ;  /* 0x0000730006091a11 */ /* 0x000fca00000f0c07 */
        /* <DEDUP_REMOVED lines=8> */
.L_x_878:
[----:B------:R-:W-:Y:S05]  /*93e0*/  BSYNC B0 ;  /* 0x0000000000007941 */ /* 0x000fea0003800000 */
.L_x_877:
[----:B------:R3:W5:Y:S01]  /*93f0*/  LDL R147, [R1+0x48] ;  /* 0x0000480001937983 */ /* 0x0007620000100800 */
[----:B------:R-:W-:Y:S01]  /*9400*/  ISETP.LT.AND P0, PT, RZ, c[0x0][0x27c], PT ;  /* 0x00009f00ff007a0c */ /* 0x000fe20003f01270 */
[----:B--2---:R-:W-:Y:S02]  /*9410*/  IMAD.MOV.U32 R2, RZ, RZ, c[0x0][0x2c4] ;  /* 0x0000b100ff027624 */ /* 0x004fe400078e00ff */
[----:B------:R-:W0:Y:S03]  /*9420*/  LDGDEPBAR ;  /* 0x00000000000079af */ /* 0x000e260000000000 */
[----:B------:R-:W-:-:S07]  /*9430*/  ISETP.NE.AND P6, PT, R2, 0x1, PT ;  /* 0x000000010200780c */ /* 0x000fce0003fc5270 */
[----:B------:R-:W-:Y:S05]  /*9440*/  @P0 BRA `(.L_x_879) ;  /* 0x0000002000000947 */ /* 0x000fea0003800000 */
[----:B------:R-:W-:-:S04]  /*9450*/  DEPBAR.LE SB0, 0x1 ;  /* 0x000080400000791a */ /* 0x000fc80000000000 */
[----:B------:R-:W-:Y:S05]  /*9460*/  BRA `(.L_x_880) ;  /* 0x0000497000007947 */ /* 0x000fea0003800000 */
.L_x_879:
[----:B------:R-:W-:Y:S01]  /*9470*/  ULDC.U8 UR4, c[0x0][0x298] ;  /* 0x0000a60000047ab9 */ /* 0x000fe20000000000 */
[----:B-----5:R-:W-:Y:S01]  /*9480*/  SHF.R.S32.HI R2, RZ, 0x1f, R138 ;  /* 0x0000001fff027819 */ /* 0x020fe2000001148a */
[----:B------:R-:W-:Y:S01]  /*9490*/  IMAD.WIDE.U32 R6, R138, c[0x0][0x280], RZ ;  /* 0x0000a0008a067a25 */ /* 0x000fe200078e00ff */
[----:B------:R-:W-:Y:S01]  /*94a0*/  ISETP.NE.AND P0, PT, RZ, UR4, PT ;  /* 0x00000004ff007c0c */ /* 0x000fe2000bf05270 */
[----:B------:R-:W-:Y:S01]  /*94b0*/  BSSY B2, `(.L_x_880) ;  /* 0x0000492000027945 */ /* 0x000fe20003800000 */
[C---:B------:R-:W-:Y:S01]  /*94c0*/  IADD3 R20, R83.reuse, R147, RZ ;  /* 0x0000009353147210 */ /* 0x040fe20007ffe0ff */
[C---:B------:R-:W-:Y:S01]  /*94d0*/  IMAD R3, R2.reuse, c[0x0][0x280], RZ ;  /* 0x0000a00002037a24 */ /* 0x040fe200078e02ff */
[----:B------:R-:W-:Y:S01]  /*94e0*/  IADD3 R73, R83, 0x60, RZ ;  /* 0x0000006053497810 */ /* 0x000fe20007ffe0ff */
[----:B------:R-:W-:Y:S02]  /*94f0*/  IMAD R2, R2, c[0x0][0x290], RZ ;  /* 0x0000a40002027a24 */ /* 0x000fe400078e02ff */
[----:B-1----:R-:W-:-:S02]  /*9500*/  IMAD R8, R138, c[0x0][0x284], R3 ;  /* 0x0000a1008a087a24 */ /* 0x002fc400078e0203 */
[----:B------:R-:W-:Y:S01]  /*9510*/  IMAD R3, R138, c[0x0][0x294], R2 ;  /* 0x0000a5008a037a24 */ /* 0x000fe200078e0202 */
[----:B------:R-:W-:Y:S01]  /*9520*/  LEA R2, R164, R20, 0x5 ;  /* 0x00000014a4027211 */ /* 0x000fe200078e28ff */
[----:B------:R-:W-:Y:S01]  /*9530*/  IMAD.WIDE.U32 R4, R138, c[0x0][0x290], RZ ;  /* 0x0000a4008a047a25 */ /* 0x000fe200078e00ff */
[----:B------:R-:W-:-:S04]  /*9540*/  IADD3 R8, R8, R7, RZ ;  /* 0x0000000708087210 */ /* 0x000fc80007ffe0ff */
[----:B------:R-:W-:Y:S01]  /*9550*/  IADD3 R9, R3, R5, RZ ;  /* 0x0000000503097210 */ /* 0x000fe20007ffe0ff */
[----:B------:R-:W-:Y:S05]  /*9560*/  @!P0 BRA `(.L_x_881) ;  /* 0x0000257000008947 */ /* 0x000fea0003800000 */
[----:B------:R-:W-:Y:S01]  /*9570*/  @P6 IMAD.HI.U32 R3, R2, c[0x0][0x2c8], RZ ;  /* 0x0000b20002036a27 */ /* 0x000fe200078e00ff */
[----:B------:R-:W-:Y:S01]  /*9580*/  BSSY B0, `(.L_x_882) ;  /* 0x0000033000007945 */ /* 0x000fe20003800000 */
[----:B------:R-:W-:Y:S01]  /*9590*/  SHF.R.S32.HI R21, RZ, 0x1f, R30 ;  /* 0x0000001fff157819 */ /* 0x000fe2000001141e */
[----:B------:R-:W-:Y:S01]  /*95a0*/  CS2R R42, SRZ ;  /* 0x00000000002a7805 */ /* 0x000fe2000001ff00 */
[----:B------:R-:W-:Y:S01]  /*95b0*/  IMAD.MOV.U32 R5, RZ, RZ, R9 ;  /* 0x000000ffff057224 */ /* 0x000fe200078e0009 */
[----:B------:R-:W-:Y:S01]  /*95c0*/  @P6 SHF.R.U32.HI R2, RZ, c[0x0][0x2cc], R3 ;  /* 0x0000b300ff026a19 */ /* 0x000fe20000011603 */
[----:B------:R-:W-:Y:S01]  /*95d0*/  IMAD.MOV.U32 R7, RZ, RZ, R8 ;  /* 0x000000ffff077224 */ /* 0x000fe200078e0008 */
[----:B------:R-:W-:Y:S01]  /*95e0*/  CS2R R12, SRZ ;  /* 0x00000000000c7805 */ /* 0x000fe2000001ff00 */
[----:B------:R-:W-:Y:S01]  /*95f0*/  CS2R R10, SRZ ;  /* 0x00000000000a7805 */ /* 0x000fe2000001ff00 */
[----:B------:R-:W-:Y:S01]  /*9600*/  SHF.R.S32.HI R3, RZ, 0x1f, R2 ;  /* 0x0000001fff037819 */ /* 0x000fe20000011402 */
[----:B------:R-:W-:-:S04]  /*9610*/  IMAD.WIDE.U32 R6, R2, c[0x0][0x280], R6 ;  /* 0x0000a00002067a25 */ /* 0x000fc800078e0006 */
[C---:B------:R-:W-:Y:S01]  /*9620*/  IMAD R9, R3.reuse, c[0x0][0x280], RZ ;  /* 0x0000a00003097a24 */ /* 0x040fe200078e02ff */
[----:B------:R-:W-:Y:S01]  /*9630*/  LEA R33, P1, R6, c[0x0][0x270], 0x1 ;  /* 0x00009c0006217a11 */ /* 0x000fe200078208ff */
[----:B------:R-:W-:Y:S02]  /*9640*/  IMAD R8, R3, c[0x0][0x290], RZ ;  /* 0x0000a40003087a24 */ /* 0x000fe400078e02ff */
[C---:B------:R-:W-:Y:S02]  /*9650*/  IMAD.WIDE.U32 R4, R2.reuse, c[0x0][0x290], R4 ;  /* 0x0000a40002047a25 */ /* 0x040fe400078e0004 */
[----:B------:R1:W2:Y:S02]  /*9660*/  SHFL.IDX PT, R15, R33, RZ, 0x1c1f ;  /* 0x001c1fff210f7589 */ /* 0x0002a400000e0000 */
[----:B------:R-:W-:Y:S01]  /*9670*/  IMAD R3, R2, c[0x0][0x284], R9 ;  /* 0x0000a10002037a24 */ /* 0x000fe200078e0209 */
[----:B------:R-:W-:Y:S01]  /*9680*/  LEA R34, P0, R4, c[0x0][0x288], 0x1 ;  /* 0x0000a20004227a11 */ /* 0x000fe200078008ff */
[----:B------:R-:W-:-:S02]  /*9690*/  IMAD R2, R2, c[0x0][0x294], R8 ;  /* 0x0000a50002027a24 */ /* 0x000fc400078e0208 */
[----:B------:R-:W-:Y:S01]  /*96a0*/  CS2R R8, SRZ ;  /* 0x0000000000087805 */ /* 0x000fe2000001ff00 */
[----:B------:R-:W-:Y:S01]  /*96b0*/  IADD3 R3, R7, R3, RZ ;  /* 0x0000000307037210 */ /* 0x000fe20007ffe0ff */
[----:B------:R1:W4:Y:S01]  /*96c0*/  SHFL.IDX PT, R18, R34, RZ, 0x1c1f ;  /* 0x001c1fff22127589 */ /* 0x00032200000e0000 */
[----:B------:R-:W-:Y:S02]  /*96d0*/  IADD3 R2, R5, R2, RZ ;  /* 0x0000000205027210 */ /* 0x000fe40007ffe0ff */
[----:B------:R-:W-:Y:S02]  /*96e0*/  LEA.HI.X R25, R6, c[0x0][0x274], R3, 0x1, P1 ;  /* 0x00009d0006197a11 */ /* 0x000fe400008f0c03 */
[----:B------:R-:W-:Y:S01]  /*96f0*/  LEA.HI.X R24, R4, c[0x0][0x28c], R2, 0x1, P0 ;  /* 0x0000a30004187a11 */ /* 0x000fe200000f0c02 */
[----:B------:R-:W-:Y:S01]  /*9700*/  CS2R R6, SRZ ;  /* 0x0000000000067805 */ /* 0x000fe2000001ff00 */
[----:B------:R-:W-:Y:S01]  /*9710*/  ISETP.GE.AND P0, PT, R20, R0, PT ;  /* 0x000000001400720c */ /* 0x000fe20003f06270 */
[----:B------:R1:W3:Y:S04]  /*9720*/  SHFL.IDX PT, R22, R25, RZ, 0x1c1f ;  /* 0x001c1fff19167589 */ /* 0x0002e800000e0000 */
[----:B------:R1:W1:Y:S08]  /*9730*/  SHFL.IDX PT, R19, R24, RZ, 0x1c1f ;  /* 0x001c1fff18137589 */ /* 0x00027000000e0000 */
[----:B------:R-:W-:Y:S05]  /*9740*/  @P0 BRA `(.L_x_883) ;  /* 0x0000016000000947 */ /* 0x000fea0003800000 */
[----:B--2---:R-:W-:Y:S01]  /*9750*/  ISETP.GE.AND P1, PT, R28, c[0x0][0x27c], PT ;  /* 0x00009f001c007a0c */ /* 0x004fe20003f26270 */
[----:B------:R-:W-:Y:S01]  /*9760*/  CS2R R12, SRZ ;  /* 0x00000000000c7805 */ /* 0x000fe2000001ff00 */
[----:B------:R-:W-:Y:S01]  /*9770*/  ISETP.GE.AND P0, PT, R30, c[0x0][0x27c], PT ;  /* 0x00009f001e007a0c */ /* 0x000fe20003f06270 */
[----:B------:R-:W-:-:S10]  /*9780*/  CS2R R10, SRZ ;  /* 0x00000000000a7805 */ /* 0x000fd4000001ff00 */
[C---:B------:R-:W-:Y:S01]  /*9790*/  @!P1 IMAD.SHL.U32 R2, R28.reuse, 0x2, RZ ;  /* 0x000000021c029824 */ /* 0x040fe200078e00ff */
[----:B------:R-:W-:Y:S01]  /*97a0*/  @!P1 SHF.L.U64.HI R3, R28, 0x1, R29 ;  /* 0x000000011c039819 */ /* 0x000fe2000001021d */
[C---:B------:R-:W-:Y:S01]  /*97b0*/  @!P0 IMAD.SHL.U32 R4, R30.reuse, 0x2, RZ ;  /* 0x000000021e048824 */ /* 0x040fe200078e00ff */
[----:B------:R-:W-:Y:S02]  /*97c0*/  @!P0 SHF.L.U64.HI R5, R30, 0x1, R21 ;  /* 0x000000011e058819 */ /* 0x000fe40000010215 */
[CC--:B------:R-:W-:Y:S02]  /*97d0*/  @!P1 IADD3 R16, P2, R15.reuse, R2.reuse, RZ ;  /* 0x000000020f109210 */ /* 0x0c0fe40007f5e0ff */
[----:B----4-:R-:W-:Y:S02]  /*97e0*/  @!P1 IADD3 R14, P5, R18, R2, RZ ;  /* 0x00000002120e9210 */ /* 0x010fe40007fbe0ff */
[-C--:B------:R-:W-:Y:S01]  /*97f0*/  @!P0 IADD3 R2, P3, R15, R4.reuse, RZ ;  /* 0x000000040f028210 */ /* 0x080fe20007f7e0ff */
[--C-:B---3--:R-:W-:Y:S01]  /*9800*/  @!P1 IMAD.X R17, R22, 0x1, R3.reuse, P2 ;  /* 0x0000000116119824 */ /* 0x108fe200010e0603 */
[----:B------:R-:W-:Y:S01]  /*9810*/  @!P0 IADD3 R4, P2, R18, R4, RZ ;  /* 0x0000000412048210 */ /* 0x000fe20007f5e0ff */
[C---:B-1----:R-:W-:Y:S01]  /*9820*/  @!P1 IMAD.X R15, R19.reuse, 0x1, R3, P5 ;  /* 0x00000001130f9824 */ /* 0x042fe200028e0603 */
[----:B------:R-:W-:Y:S01]  /*9830*/  CS2R R6, SRZ ;  /* 0x0000000000067805 */ /* 0x000fe2000001ff00 */
[--C-:B------:R-:W-:Y:S01]  /*9840*/  @!P0 IMAD.X R3, R22, 0x1, R5.reuse, P3 ;  /* 0x0000000116038824 */ /* 0x100fe200018e0605 */
[----:B------:R-:W-:Y:S01]  /*9850*/  CS2R R8, SRZ ;  /* 0x0000000000087805 */ /* 0x000fe2000001ff00 */
[----:B------:R-:W-:Y:S01]  /*9860*/  @!P0 IMAD.X R5, R19, 0x1, R5, P2 ;  /* 0x0000000113058824 */ /* 0x000fe200010e0605 */
[----:B------:R1:W5:Y:S04]  /*9870*/  @!P1 LD.E.64 R10, [R16.64] ;  /* 0x00000008100a9980 */ /* 0x000368000c101b00 */
[----:B------:R1:W5:Y:S04]  /*9880*/  @!P0 LD.E.64 R12, [R2.64] ;  /* 0x00000008020c8980 */ /* 0x000368000c101b00 */
[----:B------:R1:W5:Y:S04]  /*9890*/  @!P1 LD.E.64 R6, [R14.64] ;  /* 0x000000080e069980 */ /* 0x000368000c101b00 */
[----:B------:R1:W5:Y:S02]  /*98a0*/  @!P0 LD.E.64 R8, [R4.64] ;  /* 0x0000000804088980 */ /* 0x000364000c101b00 */
.L_x_883:
[----:B--2---:R-:W-:Y:S05]  /*98b0*/  BSYNC B0 ;  /* 0x0000000000007941 */ /* 0x004fea0003800000 */
.L_x_882:
[----:B-1----:R-:W-:Y:S01]  /*98c0*/  IADD3 R2, R20, 0x20, RZ ;  /* 0x0000002014027810 */ /* 0x002fe20007ffe0ff */
[----:B-----5:R-:W-:Y:S01]  /*98d0*/  IMAD.MOV.U32 R5, RZ, RZ, R12 ;  /* 0x000000ffff057224 */ /* 0x020fe200078e000c */
[----:B------:R1:W2:Y:S01]  /*98e0*/  SHFL.IDX PT, R23, R25, 0x1, 0x1c1f ;  /* 0x003c1f0019177f89 */ /* 0x0002a200000e0000 */
[----:B------:R-:W-:Y:S01]  /*98f0*/  IMAD.MOV.U32 R4, RZ, RZ, R13 ;  /* 0x000000ffff047224 */ /* 0x000fe200078e000d */
[----:B------:R-:W-:Y:S01]  /*9900*/  ISETP.GE.AND P0, PT, R2, R0, PT ;  /* 0x000000000200720c */ /* 0x000fe20003f06270 */
[----:B------:R-:W-:Y:S01]  /*9910*/  IMAD.MOV.U32 R3, RZ, RZ, R10 ;  /* 0x000000ffff037224 */ /* 0x000fe200078e000a */
[----:B------:R-:W-:Y:S01]  /*9920*/  PRMT R52, R52, 0x5410, R5 ;  /* 0x0000541034347816 */ /* 0x000fe20000000005 */
[----:B------:R-:W-:Y:S01]  /*9930*/  IMAD.MOV.U32 R2, RZ, RZ, R11 ;  /* 0x000000ffff027224 */ /* 0x000fe200078e000b */
[----:B------:R-:W-:Y:S01]  /*9940*/  PRMT R53, R53, 0x5410, R4 ;  /* 0x0000541035357816 */ /* 0x000fe20000000004 */
[----:B------:R-:W-:Y:S01]  /*9950*/  IMAD.MOV.U32 R5, RZ, RZ, R8 ;  /* 0x000000ffff057224 */ /* 0x000fe200078e0008 */
[----:B------:R-:W-:Y:S01]  /*9960*/  PRMT R50, R50, 0x5410, R3 ;  /* 0x0000541032327816 */ /* 0x000fe20000000003 */
[----:B------:R-:W-:Y:S01]  /*9970*/  IMAD.MOV.U32 R4, RZ, RZ, R9 ;  /* 0x000000ffff047224 */ /* 0x000fe200078e0009 */
[----:B------:R-:W-:Y:S01]  /*9980*/  PRMT R51, R51, 0x5410, R2 ;  /* 0x0000541033337816 */ /* 0x000fe20000000002 */
[----:B------:R-:W-:Y:S01]  /*9990*/  IMAD.MOV.U32 R3, RZ, RZ, R6 ;  /* 0x000000ffff037224 */ /* 0x000fe200078e0006 */
[----:B------:R1:W4:Y:S01]  /*99a0*/  SHFL.IDX PT, R14, R33, 0x1, 0x1c1f ;  /* 0x003c1f00210e7f89 */ /* 0x00032200000e0000 */
[----:B------:R-:W-:Y:S01]  /*99b0*/  IMAD.MOV.U32 R2, RZ, RZ, R7 ;  /* 0x000000ffff027224 */ /* 0x000fe200078e0007 */
[----:B------:R-:W-:Y:S01]  /*99c0*/  BSSY B0, `(.L_x_884) ;  /* 0x0000021000007945 */ /* 0x000fe20003800000 */
[----:B------:R-:W-:Y:S01]  /*99d0*/  PRMT R52, R5, 0x7610, R52 ;  /* 0x0000761005347816 */ /* 0x000fe20000000034 */
[----:B---3--:R1:W3:Y:S01]  /*99e0*/  SHFL.IDX PT, R22, R24, 0x1, 0x1c1f ;  /* 0x003c1f0018167f89 */ /* 0x0082e200000e0000 */
[----:B------:R-:W-:Y:S01]  /*99f0*/  PRMT R53, R4, 0x7610, R53 ;  /* 0x0000761004357816 */ /* 0x000fe20000000035 */
[----:B------:R-:W-:Y:S01]  /*9a00*/  CS2R R36, SRZ ;  /* 0x0000000000247805 */ /* 0x000fe2000001ff00 */
[----:B------:R-:W-:Y:S01]  /*9a10*/  PRMT R50, R3, 0x7610, R50 ;  /* 0x0000761003327816 */ /* 0x000fe20000000032 */
[----:B------:R1:W1:Y:S01]  /*9a20*/  SHFL.IDX PT, R15, R34, 0x1, 0x1c1f ;  /* 0x003c1f00220f7f89 */ /* 0x00026200000e0000 */
[----:B------:R-:W-:Y:S01]  /*9a30*/  PRMT R51, R2, 0x7610, R51 ;  /* 0x0000761002337816 */ /* 0x000fe20000000033 */
[----:B------:R-:W-:Y:S01]  /*9a40*/  CS2R R4, SRZ ;  /* 0x0000000000047805 */ /* 0x000fe2000001ff00 */
[----:B------:R-:W-:Y:S01]  /*9a50*/  CS2R R2, SRZ ;  /* 0x0000000000027805 */ /* 0x000fe2000001ff00 */
[----:B------:R-:W-:Y:S05]  /*9a60*/  @P0 BRA `(.L_x_885) ;  /* 0x0000016000000947 */ /* 0x000fea0003800000 */
[----:B--2---:R-:W-:Y:S01]  /*9a70*/  ISETP.GE.AND P1, PT, R28, c[0x0][0x27c], PT ;  /* 0x00009f001c007a0c */ /* 0x004fe20003f26270 */
[----:B------:R-:W-:Y:S01]  /*9a80*/  CS2R R42, SRZ ;  /* 0x00000000002a7805 */ /* 0x000fe2000001ff00 */
[----:B------:R-:W-:-:S11]  /*9a90*/  ISETP.GE.AND P0, PT, R30, c[0x0][0x27c], PT ;  /* 0x00009f001e007a0c */ /* 0x000fd60003f06270 */
[C---:B------:R-:W-:Y:S01]  /*9aa0*/  @!P1 IMAD.SHL.U32 R2, R28.reuse, 0x2, RZ ;  /* 0x000000021c029824 */ /* 0x040fe200078e00ff */
[----:B------:R-:W-:Y:S01]  /*9ab0*/  @!P1 SHF.L.U64.HI R4, R28, 0x1, R29 ;  /* 0x000000011c049819 */ /* 0x000fe2000001021d */
[C---:B------:R-:W-:Y:S01]  /*9ac0*/  @!P0 IMAD.SHL.U32 R3, R30.reuse, 0x2, RZ ;  /* 0x000000021e038824 */ /* 0x040fe200078e00ff */
[----:B------:R-:W-:Y:S02]  /*9ad0*/  @!P0 SHF.L.U64.HI R5, R30, 0x1, R21 ;  /* 0x000000011e058819 */ /* 0x000fe40000010215 */
[CC--:B----4-:R-:W-:Y:S02]  /*9ae0*/  @!P1 IADD3 R18, P2, R14.reuse, R2.reuse, RZ ;  /* 0x000000020e129210 */ /* 0x0d0fe40007f5e0ff */
[----:B-1----:R-:W-:Y:S02]  /*9af0*/  @!P1 IADD3 R16, P5, R15, R2, RZ ;  /* 0x000000020f109210 */ /* 0x002fe40007fbe0ff */
[-C--:B------:R-:W-:Y:S01]  /*9b00*/  @!P0 IADD3 R2, P3, R14, R3.reuse, RZ ;  /* 0x000000030e028210 */ /* 0x080fe20007f7e0ff */
[--C-:B------:R-:W-:Y:S01]  /*9b10*/  @!P1 IMAD.X R19, R23, 0x1, R4.reuse, P2 ;  /* 0x0000000117139824 */ /* 0x100fe200010e0604 */
[----:B------:R-:W-:Y:S01]  /*9b20*/  @!P0 IADD3 R14, P2, R15, R3, RZ ;  /* 0x000000030f0e8210 */ /* 0x000fe20007f5e0ff */
[----:B---3--:R-:W-:-:S02]  /*9b30*/  @!P1 IMAD.X R17, R22, 0x1, R4, P5 ;  /* 0x0000000116119824 */ /* 0x008fc400028e0604 */
[--C-:B------:R-:W-:Y:S01]  /*9b40*/  @!P0 IMAD.X R3, R23, 0x1, R5.reuse, P3 ;  /* 0x0000000117038824 */ /* 0x100fe200018e0605 */
[----:B------:R-:W-:Y:S01]  /*9b50*/  CS2R R36, SRZ ;  /* 0x0000000000247805 */ /* 0x000fe2000001ff00 */
[----:B------:R-:W-:Y:S02]  /*9b60*/  @!P0 IMAD.X R15, R22, 0x1, R5, P2 ;  /* 0x00000001160f8824 */ /* 0x000fe400010e0605 */
[----:B------:R-:W-:Y:S01]  /*9b70*/  CS2R R4, SRZ ;  /* 0x0000000000047805 */ /* 0x000fe2000001ff00 */
[----:B------:R1:W5:Y:S04]  /*9b80*/  @!P0 LD.E.64 R42, [R2.64] ;  /* 0x00000008022a8980 */ /* 0x000368000c101b00 */
[----:B------:R2:W5:Y:S04]  /*9b90*/  @!P0 LD.E.64 R36, [R14.64] ;  /* 0x000000080e248980 */ /* 0x000568000c101b00 */
[----:B------:R2:W5:Y:S01]  /*9ba0*/  @!P1 LD.E.64 R4, [R18.64] ;  /* 0x0000000812049980 */ /* 0x000562000c101b00 */
[----:B-1----:R-:W-:-:S06]  /*9bb0*/  CS2R R2, SRZ ;  /* 0x0000000000027805 */ /* 0x002fcc000001ff00 */
[----:B------:R2:W5:Y:S02]  /*9bc0*/  @!P1 LD.E.64 R2, [R16.64] ;  /* 0x0000000810029980 */ /* 0x000564000c101b00 */
.L_x_885:
[----:B--2---:R-:W-:Y:S05]  /*9bd0*/  BSYNC B0 ;  /* 0x0000000000007941 */ /* 0x004fea0003800000 */
.L_x_884:
[----:B----4-:R-:W-:Y:S01]  /*9be0*/  IADD3 R14, R20, 0x40, RZ ;  /* 0x00000040140e7810 */ /* 0x010fe20007ffe0ff */
[----:B-----5:R-:W-:Y:S01]  /*9bf0*/  IMAD.MOV.U32 R18, RZ, RZ, R42 ;  /* 0x000000ffff127224 */ /* 0x020fe200078e002a */
[----:B------:R2:W4:Y:S01]  /*9c00*/  SHFL.IDX PT, R32, R25, 0x2, 0x1c1f ;  /* 0x005c1f0019207f89 */ /* 0x00052200000e0000 */
        /* <DEDUP_REMOVED lines=11> */
[----:B-1----:R2:W1:Y:S01]  /*9cc0*/  SHFL.IDX PT, R15, R33, 0x2, 0x1c1f ;  /* 0x005c1f00210f7f89 */ /* 0x00246200000e0000 */
[----:B------:R-:W-:Y:S01]  /*9cd0*/  IMAD.MOV.U32 R14, RZ, RZ, R3 ;  /* 0x000000ffff0e7224 */ /* 0x000fe200078e0003 */
[----:B------:R-:W-:Y:S01]  /*9ce0*/  BSSY B0, `(.L_x_886) ;  /* 0x0000023000007945 */ /* 0x000fe20003800000 */
[----:B------:R-:W-:Y:S01]  /*9cf0*/  PRMT R56, R18, 0x7610, R56 ;  /* 0x0000761012387816 */ /* 0x000fe20000000038 */
[----:B------:R2:W3:Y:S01]  /*9d00*/  SHFL.IDX PT, R31, R24, 0x2, 0x1c1f ;  /* 0x005c1f00181f7f89 */ /* 0x0004e200000e0000 */
[----:B------:R-:W-:Y:S01]  /*9d10*/  PRMT R57, R17, 0x7610, R57 ;  /* 0x0000761011397816 */ /* 0x000fe20000000039 */
[----:B------:R-:W-:Y:S01]  /*9d20*/  CS2R R48, SRZ ;  /* 0x0000000000307805 */ /* 0x000fe2000001ff00 */
[----:B------:R-:W-:Y:S01]  /*9d30*/  PRMT R54, R16, 0x7610, R54 ;  /* 0x0000761010367816 */ /* 0x000fe20000000036 */
[----:B------:R2:W1:Y:S01]  /*9d40*/  SHFL.IDX PT, R26, R34, 0x2, 0x1c1f ;  /* 0x005c1f00221a7f89 */ /* 0x00046200000e0000 */
[----:B------:R-:W-:Y:S01]  /*9d50*/  PRMT R55, R14, 0x7610, R55 ;  /* 0x000076100e377816 */ /* 0x000fe20000000037 */
[----:B------:R-:W-:Y:S01]  /*9d60*/  CS2R R46, SRZ ;  /* 0x00000000002e7805 */ /* 0x000fe2000001ff00 */
[----:B------:R-:W-:Y:S01]  /*9d70*/  CS2R R38, SRZ ;  /* 0x0000000000267805 */ /* 0x000fe2000001ff00 */
[----:B------:R-:W-:Y:S01]  /*9d80*/  CS2R R44, SRZ ;  /* 0x00000000002c7805 */ /* 0x000fe2000001ff00 */
[----:B------:R-:W-:Y:S01]  /*9d90*/  CS2R R40, SRZ ;  /* 0x0000000000287805 */ /* 0x000fe2000001ff00 */
[----:B------:R-:W-:Y:S05]  /*9da0*/  @P0 BRA `(.L_x_887) ;  /* 0x0000016000000947 */ /* 0x000fea0003800000 */
[----:B----4-:R-:W-:Y:S01]  /*9db0*/  ISETP.GE.AND P1, PT, R28, c[0x0][0x27c], PT ;  /* 0x00009f001c007a0c */ /* 0x010fe20003f26270 */
[----:B------:R-:W-:Y:S01]  /*9dc0*/  CS2R R46, SRZ ;  /* 0x00000000002e7805 */ /* 0x000fe2000001ff00 */
[----:B------:R-:W-:Y:S01]  /*9dd0*/  ISETP.GE.AND P0, PT, R30, c[0x0][0x27c], PT ;  /* 0x00009f001e007a0c */ /* 0x000fe20003f06270 */
[----:B------:R-:W-:-:S10]  /*9de0*/  CS2R R38, SRZ ;  /* 0x0000000000267805 */ /* 0x000fd4000001ff00 */
[C---:B------:R-:W-:Y:S01]  /*9df0*/  @!P1 IMAD.SHL.U32 R14, R28.reuse, 0x2, RZ ;  /* 0x000000021c0e9824 */ /* 0x040fe200078e00ff */
[----:B------:R-:W-:Y:S01]  /*9e00*/  @!P1 SHF.L.U64.HI R19, R28, 0x1, R29 ;  /* 0x000000011c139819 */ /* 0x000fe2000001021d */
[C---:B------:R-:W-:Y:S01]  /*9e10*/  @!P0 IMAD.SHL.U32 R17, R30.reuse, 0x2, RZ ;  /* 0x000000021e118824 */ /* 0x040fe200078e00ff */
[----:B------:R-:W-:Y:S02]  /*9e20*/  @!P0 SHF.L.U64.HI R27, R30, 0x1, R21 ;  /* 0x000000011e1b8819 */ /* 0x000fe40000010215 */
[CC--:B-1-3--:R-:W-:Y:S02]  /*9e30*/  @!P1 IADD3 R22, P2, R15.reuse, R14.reuse, RZ ;  /* 0x0000000e0f169210 */ /* 0x0cafe40007f5e0ff */
[----:B------:R-:W-:Y:S02]  /*9e40*/  @!P1 IADD3 R18, P5, R26, R14, RZ ;  /* 0x0000000e1a129210 */ /* 0x000fe40007fbe0ff */
[-C--:B------:R-:W-:Y:S01]  /*9e50*/  @!P0 IADD3 R16, P3, R15, R17.reuse, RZ ;  /* 0x000000110f108210 */ /* 0x080fe20007f7e0ff */
[--C-:B------:R-:W-:Y:S01]  /*9e60*/  @!P1 IMAD.X R23, R32, 0x1, R19.reuse, P2 ;  /* 0x0000000120179824 */ /* 0x100fe200010e0613 */
[----:B------:R-:W-:Y:S01]  /*9e70*/  @!P0 IADD3 R14, P2, R26, R17, RZ ;  /* 0x000000111a0e8210 */ /* 0x000fe20007f5e0ff */
[----:B------:R-:W-:Y:S01]  /*9e80*/  CS2R R40, SRZ ;  /* 0x0000000000287805 */ /* 0x000fe2000001ff00 */
[----:B------:R-:W-:Y:S01]  /*9e90*/  CS2R R44, SRZ ;  /* 0x00000000002c7805 */ /* 0x000fe2000001ff00 */
[----:B------:R-:W-:Y:S01]  /*9ea0*/  @!P1 IMAD.X R19, R31, 0x1, R19, P5 ;  /* 0x000000011f139824 */ /* 0x000fe200028e0613 */
[----:B------:R1:W5:Y:S01]  /*9eb0*/  @!P1 LD.E.64 R38, [R22.64] ;  /* 0x0000000816269980 */ /* 0x000362000c101b00 */
[----:B------:R-:W-:-:S02]  /*9ec0*/  @!P0 IMAD.X R17, R32, 0x1, R27, P3 ;  /* 0x0000000120118824 */ /* 0x000fc400018e061b */
[----:B------:R-:W-:Y:S01]  /*9ed0*/  @!P0 IMAD.X R15, R31, 0x1, R27, P2 ;  /* 0x000000011f0f8824 */ /* 0x000fe200010e061b */
[----:B------:R1:W5:Y:S04]  /*9ee0*/  @!P1 LD.E.64 R40, [R18.64] ;  /* 0x0000000812289980 */ /* 0x000368000c101b00 */
[----:B------:R1:W5:Y:S04]  /*9ef0*/  @!P0 LD.E.64 R46, [R16.64] ;  /* 0x00000008102e8980 */ /* 0x000368000c101b00 */
[----:B------:R1:W5:Y:S02]  /*9f00*/  @!P0 LD.E.64 R44, [R14.64] ;  /* 0x000000080e2c8980 */ /* 0x000364000c101b00 */
.L_x_887:
[----:B----4-:R-:W-:Y:S05]  /*9f10*/  BSYNC B0 ;  /* 0x0000000000007941 */ /* 0x010fea0003800000 */
.L_x_886:
[----:B-1----:R-:W-:Y:S01]  /*9f20*/  IADD3 R14, R20, 0x60, RZ ;  /* 0x00000060140e7810 */ /* 0x002fe20007ffe0ff */
[----:B-----5:R-:W-:Y:S01]  /*9f30*/  IMAD.MOV.U32 R18, RZ, RZ, R46 ;  /* 0x000000ffff127224 */ /* 0x020fe200078e002e */
[----:B--2---:R-:W1:Y:S01]  /*9f40*/  SHFL.IDX PT, R25, R25, 0x3, 0x1c1f ;  /* 0x007c1f0019197f89 */ /* 0x004e6200000e0000 */
        /* <DEDUP_REMOVED lines=15> */
[----:B------:R-:W3:Y:S01]  /*a040*/  SHFL.IDX PT, R24, R24, 0x3, 0x1c1f ;  /* 0x007c1f0018187f89 */ /* 0x000ee200000e0000 */
[----:B------:R-:W-:Y:S01]  /*a050*/  PRMT R61, R17, 0x7610, R61 ;  /* 0x00007610113d7816 */ /* 0x000fe2000000003d */
[----:B------:R-:W-:Y:S01]  /*a060*/  CS2R R26, SRZ ;  /* 0x00000000001a7805 */ /* 0x000fe2000001ff00 */
[----:B------:R-:W-:Y:S01]  /*a070*/  PRMT R57, R57, 0x5410, R16 ;  /* 0x0000541039397816 */ /* 0x000fe20000000010 */
[----:B---3--:R3:W1:Y:S01]  /*a080*/  SHFL.IDX PT, R22, R34, 0x3, 0x1c1f ;  /* 0x007c1f0022167f89 */ /* 0x00866200000e0000 */
[----:B------:R-:W-:Y:S01]  /*a090*/  PRMT R59, R14, 0x7610, R59 ;  /* 0x000076100e3b7816 */ /* 0x000fe2000000003b */
[----:B--2---:R-:W-:Y:S01]  /*a0a0*/  CS2R R32, SRZ ;  /* 0x0000000000207805 */ /* 0x004fe2000001ff00 */
[----:B---3--:R-:W-:Y:S01]  /*a0b0*/  CS2R R34, SRZ ;  /* 0x0000000000227805 */ /* 0x008fe2000001ff00 */
[----:B------:R-:W-:Y:S05]  /*a0c0*/  @P0 BRA `(.L_x_889) ;  /* 0x0000016000000947 */ /* 0x000fea0003800000 */
[----:B-1--4-:R-:W-:Y:S01]  /*a0d0*/  ISETP.GE.AND P1, PT, R28, c[0x0][0x27c], PT ;  /* 0x00009f001c007a0c */ /* 0x012fe20003f26270 */
        /* <DEDUP_REMOVED lines=8> */
[C---:B------:R-:W-:Y:S02]  /*a160*/  @!P1 IADD3 R18, P5, R22.reuse, R14, RZ ;  /* 0x0000000e16129210 */ /* 0x040fe40007fbe0ff */
[-C--:B------:R-:W-:Y:S01]  /*a170*/  @!P0 IADD3 R16, P3, R15, R17.reuse, RZ ;  /* 0x000000110f108210 */ /* 0x080fe20007f7e0ff */
[C-C-:B------:R-:W-:Y:S01]  /*a180*/  @!P1 IMAD.X R21, R25.reuse, 0x1, R19.reuse, P2 ;  /* 0x0000000119159824 */ /* 0x140fe200010e0613 */
        /* <DEDUP_REMOVED lines=10> */
.L_x_889:
[----:B-1--4-:R-:W-:Y:S05]  /*a230*/  BSYNC B0 ;  /* 0x0000000000007941 */ /* 0x012fea0003800000 */
.L_x_888:
[----:B------:R-:W-:Y:S01]  /*a240*/  IMAD.IADD R16, R0, 0x1, -R147 ;  /* 0x0000000100107824 */ /* 0x000fe200078e0a93 */
[----:B------:R-:W-:-:S04]  /*a250*/  DEPBAR.LE SB0, 0x1 ;  /* 0x000080400000791a */ /* 0x000fc80000000000 */
[----:B------:R-:W-:Y:S01]  /*a260*/  IMNMX R31, R16, 0x80, PT ;  /* 0x00000080101f7817 */ /* 0x000fe20003800200 */
[----:B-----5:R-:W-:Y:S01]  /*a270*/  IMAD.MOV.U32 R14, RZ, RZ, R48 ;  /* 0x000000ffff0e7224 */ /* 0x020fe200078e0030 */
[----:B------:R-:W-:Y:S01]  /*a280*/  BSSY B1, `(.L_x_890) ;  /* 0x000006c000017945 */ /* 0x000fe20003800000 */
[----:B------:R-:W-:Y:S01]  /*a290*/  IMAD.MOV.U32 R15, RZ, RZ, R49 ;  /* 0x000000ffff0f7224 */ /* 0x000fe200078e0031 */
[----:B------:R-:W-:Y:S01]  /*a2a0*/  BAR.SYNC.DEFER_BLOCKING 0x0 ;  /* 0x0000000000007b1d */ /* 0x000fe20000010000 */
[----:B------:R-:W-:Y:S01]  /*a2b0*/  ISETP.GE.AND P0, PT, R83, R31, PT ;  /* 0x0000001f5300720c */ /* 0x000fe20003f06270 */
[----:B------:R-:W-:Y:S01]  /*a2c0*/  IMAD.MOV.U32 R0, RZ, RZ, R27 ;  /* 0x000000ffff007224 */ /* 0x000fe200078e001b */
[----:B------:R-:W-:Y:S01]  /*a2d0*/  PRMT R65, R14, 0x7610, R65 ;  /* 0x000076100e417816 */ /* 0x000fe20000000041 */
[----:B------:R-:W-:Y:S02]  /*a2e0*/  IMAD.MOV.U32 R14, RZ, RZ, R26 ;  /* 0x000000ffff0e7224 */ /* 0x000fe400078e001a */
[----:B------:R-:W-:Y:S01]  /*a2f0*/  IMAD.MOV.U32 R16, RZ, RZ, R34 ;  /* 0x000000ffff107224 */ /* 0x000fe200078e0022 */
[----:B------:R-:W-:Y:S01]  /*a300*/  PRMT R65, R65, 0x5410, R15 ;  /* 0x0000541041417816 */ /* 0x000fe2000000000f */
[----:B------:R-:W-:Y:S01]  /*a310*/  IMAD.MOV.U32 R15, RZ, RZ, R35 ;  /* 0x000000ffff0f7224 */ /* 0x000fe200078e0023 */
[----:B------:R-:W-:Y:S01]  /*a320*/  PRMT R62, R62, 0x5410, R14 ;  /* 0x000054103e3e7816 */ /* 0x000fe2000000000e */
[----:B------:R-:W-:Y:S01]  /*a330*/  IMAD.MOV.U32 R14, RZ, RZ, R32 ;  /* 0x000000ffff0e7224 */ /* 0x000fe200078e0020 */
[----:B------:R-:W-:Y:S01]  /*a340*/  PRMT R63, R63, 0x5410, R0 ;  /* 0x000054103f3f7816 */ /* 0x000fe20000000000 */
[----:B------:R-:W-:Y:S01]  /*a350*/  IMAD.MOV.U32 R0, RZ, RZ, R33 ;  /* 0x000000ffff007224 */ /* 0x000fe200078e0021 */
[----:B------:R-:W-:-:S02]  /*a360*/  PRMT R64, R16, 0x5410, R15 ;  /* 0x0000541010407816 */ /* 0x000fc4000000000f */
[----:B------:R-:W-:Y:S02]  /*a370*/  PRMT R61, R61, 0x5410, R14 ;  /* 0x000054103d3d7816 */ /* 0x000fe4000000000e */
[----:B------:R-:W-:Y:S01]  /*a380*/  PRMT R63, R0, 0x7610, R63 ;  /* 0x00007610003f7816 */ /* 0x000fe2000000003f */
[----:B------:R-:W-:Y:S05]  /*a390*/  @P0 BRA `(.L_x_891) ;  /* 0x000005a000000947 */ /* 0x000fea0003800000 */
[----:B------:R-:W-:Y:S01]  /*a3a0*/  ISETP.GE.AND P0, PT, R28, c[0x0][0x27c], PT ;  /* 0x00009f001c007a0c */ /* 0x000fe20003f06270 */
[----:B------:R-:W-:-:S12]  /*a3b0*/  BSSY B0, `(.L_x_892) ;  /* 0x000002c000007945 */ /* 0x000fd80003800000 */
[----:B------:R-:W-:Y:S05]  /*a3c0*/  @P0 BRA `(.L_x_893) ;  /* 0x000002a000000947 */ /* 0x000fea0003800000 */
[----:B------:R-:W1:Y:S01]  /*a3d0*/  LDS.128 R16, [R81+0x5000] ;  /* 0x0050000051107984 */ /* 0x000e620000000c00 */
[--C-:B------:R-:W-:Y:S02]  /*a3e0*/  SHF.R.U32.HI R0, RZ, 0x10, R7.reuse ;  /* 0x00000010ff007819 */ /* 0x100fe40000011607 */
[----:B------:R-:W-:Y:S01]  /*a3f0*/  SHF.R.U64 R24, R6, 0x10, R7 ;  /* 0x0000001006187819 */ /* 0x000fe20000001207 */
[----:B------:R-:W-:Y:S01]  /*a400*/  HADD2.F32 R7, -RZ, R50.H1_H1 ;  /* 0x30000032ff077230 */ /* 0x000fe20000004100 */
[--C-:B------:R-:W-:Y:S02]  /*a410*/  SHF.R.U64 R25, R10, 0x10, R11.reuse ;  /* 0x000000100a197819 */ /* 0x100fe4000000120b */
[----:B------:R-:W-:-:S05]  /*a420*/  SHF.R.U32.HI R21, RZ, 0x10, R11 ;  /* 0x00000010ff157819 */ /* 0x000fca000001160b */
[----:B------:R-:W-:Y:S02]  /*a430*/  HADD2.F32 R22, -RZ, R21.H0_H0 ;  /* 0x20000015ff167230 */ /* 0x000fe40000004100 */
[--C-:B-1----:R-:W-:Y:S02]  /*a440*/  HADD2.F32 R20, -RZ, R19.reuse.H0_H0 ;  /* 0x20000013ff147230 */ /* 0x102fe40000004100 */
[----:B------:R-:W-:Y:S02]  /*a450*/  HADD2.F32 R6, -RZ, R19.H1_H1 ;  /* 0x30000013ff067230 */ /* 0x000fe40000004100 */
[--C-:B------:R-:W-:Y:S02]  /*a460*/  HADD2.F32 R19, -RZ, R16.reuse.H0_H0 ;  /* 0x20000010ff137230 */ /* 0x100fe40000004100 */
[----:B------:R-:W-:Y:S02]  /*a470*/  HADD2.F32 R15, -RZ, R16.H1_H1 ;  /* 0x30000010ff0f7230 */ /* 0x000fe40000004100 */
[----:B------:R-:W-:-:S02]  /*a480*/  HADD2.F32 R16, -RZ, R18.H0_H0 ;  /* 0x20000012ff107230 */ /* 0x000fc40000004100 */
[----:B------:R-:W-:Y:S02]  /*a490*/  HADD2.F32 R10, -RZ, R18.H1_H1 ;  /* 0x30000012ff0a7230 */ /* 0x000fe40000004100 */
[----:B------:R-:W-:Y:S02]  /*a4a0*/  HADD2.F32 R18, -RZ, R0.H0_H0 ;  /* 0x20000000ff127230 */ /* 0x000fe40000004100 */
[--C-:B------:R-:W-:Y:S02]  /*a4b0*/  HADD2.F32 R14, -RZ, R17.reuse.H0_H0 ;  /* 0x20000011ff0e7230 */ /* 0x100fe40000004100 */
[----:B------:R-:W-:Y:S01]  /*a4c0*/  HADD2.F32 R11, -RZ, R17.H1_H1 ;  /* 0x30000011ff0b7230 */ /* 0x000fe20000004100 */
[-C--:B------:R-:W-:Y:S01]  /*a4d0*/  FMUL.FTZ R17, R6, R18.reuse ;  /* 0x0000001206117220 */ /* 0x080fe20000410000 */
[----:B------:R-:W-:Y:S01]  /*a4e0*/  HADD2.F32 R0, -RZ, R50.H0_H0 ;  /* 0x20000032ff007230 */ /* 0x000fe20000004100 */
[C---:B------:R-:W-:Y:S02]  /*a4f0*/  FMUL.FTZ R18, R20.reuse, R18 ;  /* 0x0000001214127220 */ /* 0x040fe40000410000 */
[----:B------:R-:W-:-:S02]  /*a500*/  FFMA.FTZ R23, R20, R22, -R17 ;  /* 0x0000001614177223 */ /* 0x000fc40000010811 */
[-C--:B------:R-:W-:Y:S02]  /*a510*/  FMUL.FTZ R17, R19, R0.reuse ;  /* 0x0000000013117220 */ /* 0x080fe40000410000 */
[C---:B------:R-:W-:Y:S01]  /*a520*/  FMUL.FTZ R21, R15.reuse, R0 ;  /* 0x000000000f157220 */ /* 0x040fe20000410000 */
[--C-:B------:R-:W-:Y:S01]  /*a530*/  HADD2.F32 R0, -RZ, R51.reuse.H0_H0 ;  /* 0x20000033ff007230 */ /* 0x100fe20000004100 */
[-C--:B------:R-:W-:Y:S01]  /*a540*/  FFMA.FTZ R20, R15, R7.reuse, R17 ;  /* 0x000000070f147223 */ /* 0x080fe20000010011 */
[----:B------:R-:W-:Y:S01]  /*a550*/  HADD2.F32 R17, -RZ, R24.H0_H0 ;  /* 0x20000018ff117230 */ /* 0x000fe20000004100 */
[----:B------:R-:W-:Y:S01]  /*a560*/  FFMA.FTZ R22, R6, R22, R18 ;  /* 0x0000001606167223 */ /* 0x000fe20000010012 */
[----:B------:R-:W-:Y:S01]  /*a570*/  HADD2.F32 R6, -RZ, R51.H1_H1 ;  /* 0x30000033ff067230 */ /* 0x000fe20000004100 */
[----:B------:R-:W-:Y:S01]  /*a580*/  FFMA.FTZ R21, R19, R7, -R21 ;  /* 0x0000000713157223 */ /* 0x000fe20000010815 */
[----:B------:R-:W-:Y:S01]  /*a590*/  HADD2.F32 R19, -RZ, R25.H0_H0 ;  /* 0x20000019ff137230 */ /* 0x000fe20000004100 */
[----:B------:R-:W-:-:S02]  /*a5a0*/  FMUL.FTZ R7, R10, R0 ;  /* 0x000000000a077220 */ /* 0x000fc40000410000 */
[----:B------:R-:W-:Y:S02]  /*a5b0*/  FMUL.FTZ R0, R16, R0 ;  /* 0x0000000010007220 */ /* 0x000fe40000410000 */
[-C--:B------:R-:W-:Y:S02]  /*a5c0*/  FMUL.FTZ R15, R11, R17.reuse ;  /* 0x000000110b0f7220 */ /* 0x080fe40000410000 */
[----:B------:R-:W-:Y:S02]  /*a5d0*/  FMUL.FTZ R17, R14, R17 ;  /* 0x000000110e117220 */ /* 0x000fe40000410000 */
[-C--:B------:R-:W-:Y:S01]  /*a5e0*/  FFMA.FTZ R18, R16, R6.reuse, -R7 ;  /* 0x0000000610127223 */ /* 0x080fe20000010807 */
[----:B------:R-:W-:Y:S01]  /*a5f0*/  F2FP.PACK_AB R16, R20, R21 ;  /* 0x000000151410723e */ /* 0x000fe200000000ff */
[----:B------:R-:W-:Y:S02]  /*a600*/  FFMA.FTZ R0, R10, R6, R0 ;  /* 0x000000060a007223 */ /* 0x000fe40000010000 */
[----:B------:R-:W-:-:S02]  /*a610*/  FFMA.FTZ R7, R14, R19, -R15 ;  /* 0x000000130e077223 */ /* 0x000fc4000001080f */
[----:B------:R-:W-:Y:S01]  /*a620*/  FFMA.FTZ R6, R11, R19, R17 ;  /* 0x000000130b067223 */ /* 0x000fe20000010011 */
[----:B------:R-:W-:Y:S02]  /*a630*/  F2FP.PACK_AB R19, R22, R23 ;  /* 0x000000171613723e */ /* 0x000fe400000000ff */
[----:B------:R-:W-:Y:S02]  /*a640*/  F2FP.PACK_AB R18, R0, R18 ;  /* 0x000000120012723e */ /* 0x000fe400000000ff */
[----:B------:R-:W-:-:S05]  /*a650*/  F2FP.PACK_AB R17, R6, R7 ;  /* 0x000000070611723e */ /* 0x000fca00000000ff */
[----:B------:R1:W-:Y:S02]  /*a660*/  STS.128 [R81+0x5000], R16 ;  /* 0x0050001051007388 */ /* 0x0003e40000000c00 */
.L_x_893:
[----:B------:R-:W-:Y:S05]  /*a670*/  BSYNC B0 ;  /* 0x0000000000007941 */ /* 0x000fea0003800000 */
.L_x_892:
[----:B------:R-:W-:-:S13]  /*a680*/  ISETP.GE.AND P0, PT, R30, c[0x0][0x27c], PT ;  /* 0x00009f001e007a0c */ /* 0x000fda0003f06270 */
[----:B------:R-:W-:Y:S05]  /*a690*/  @P0 BRA `(.L_x_891) ;  /* 0x000002a000000947 */ /* 0x000fea0003800000 */
[----:B-1----:R-:W1:Y:S01]  /*a6a0*/  LDS.128 R16, [R82+0x5000] ;  /* 0x0050000052107984 */ /* 0x002e620000000c00 */
[----:B------:R-:W-:Y:S02]  /*a6b0*/  SHF.R.U32.HI R0, RZ, 0x10, R9 ;  /* 0x00000010ff007819 */ /* 0x000fe40000011609 */
[--C-:B------:R-:W-:Y:S02]  /*a6c0*/  SHF.R.U64 R21, R12, 0x10, R13.reuse ;  /* 0x000000100c157819 */ /* 0x100fe4000000120d */
[----:B------:R-:W-:Y:S02]  /*a6d0*/  SHF.R.U32.HI R7, RZ, 0x10, R13 ;  /* 0x00000010ff077819 */ /* 0x000fe4000001160d */
[----:B------:R-:W-:Y:S01]  /*a6e0*/  SHF.R.U64 R20, R8, 0x10, R9 ;  /* 0x0000001008147819 */ /* 0x000fe20000001209 */
[--C-:B-1----:R-:W-:Y:S02]  /*a6f0*/  HADD2.F32 R12, -RZ, R16.reuse.H0_H0 ;  /* 0x20000010ff0c7230 */ /* 0x102fe40000004100 */
[----:B------:R-:W-:-:S02]  /*a700*/  HADD2.F32 R11, -RZ, R16.H1_H1 ;  /* 0x30000010ff0b7230 */ /* 0x000fc40000004100 */
[--C-:B------:R-:W-:Y:S02]  /*a710*/  HADD2.F32 R6, -RZ, R19.reuse.H1_H1 ;  /* 0x30000013ff067230 */ /* 0x100fe40000004100 */
[----:B------:R-:W-:Y:S02]  /*a720*/  HADD2.F32 R16, -RZ, R0.H0_H0 ;  /* 0x20000000ff107230 */ /* 0x000fe40000004100 */
[--C-:B------:R-:W-:Y:S02]  /*a730*/  HADD2.F32 R0, -RZ, R52.reuse.H0_H0 ;  /* 0x20000034ff007230 */ /* 0x100fe40000004100 */
[----:B------:R-:W-:Y:S01]  /*a740*/  HADD2.F32 R13, -RZ, R19.H0_H0 ;  /* 0x20000013ff0d7230 */ /* 0x000fe20000004100 */
[-C--:B------:R-:W-:Y:S01]  /*a750*/  FMUL.FTZ R15, R6, R16.reuse ;  /* 0x00000010060f7220 */ /* 0x080fe20000410000 */
[----:B------:R-:W-:Y:S02]  /*a760*/  HADD2.F32 R19, -RZ, R7.H0_H0 ;  /* 0x20000007ff137230 */ /* 0x000fe40000004100 */
[--C-:B------:R-:W-:Y:S01]  /*a770*/  HADD2.F32 R10, -RZ, R17.reuse.H0_H0 ;  /* 0x20000011ff0a7230 */ /* 0x100fe20000004100 */
[----:B------:R-:W-:Y:S01]  /*a780*/  FMUL.FTZ R16, R13, R16 ;  /* 0x000000100d107220 */ /* 0x000fe20000410000 */
[----:B------:R-:W-:Y:S01]  /*a790*/  HADD2.F32 R9, -RZ, R17.H1_H1 ;  /* 0x30000011ff097230 */ /* 0x000fe20000004100 */
[----:B------:R-:W-:Y:S01]  /*a7a0*/  FMUL.FTZ R17, R11, R0 ;  /* 0x000000000b117220 */ /* 0x000fe20000410000 */
[----:B------:R-:W-:-:S02]  /*a7b0*/  HADD2.F32 R7, -RZ, R52.H1_H1 ;  /* 0x30000034ff077230 */ /* 0x000fc40000004100 */
[--C-:B------:R-:W-:Y:S02]  /*a7c0*/  HADD2.F32 R14, -RZ, R18.reuse.H0_H0 ;  /* 0x20000012ff0e7230 */ /* 0x100fe40000004100 */
[----:B------:R-:W-:Y:S01]  /*a7d0*/  HADD2.F32 R8, -RZ, R18.H1_H1 ;  /* 0x30000012ff087230 */ /* 0x000fe20000004100 */
[----:B------:R-:W-:Y:S02]  /*a7e0*/  FFMA.FTZ R18, R13, R19, -R15 ;  /* 0x000000130d127223 */ /* 0x000fe4000001080f */
[C---:B------:R-:W-:Y:S01]  /*a7f0*/  FMUL.FTZ R13, R12.reuse, R0 ;  /* 0x000000000c0d7220 */ /* 0x040fe20000410000 */
[--C-:B------:R-:W-:Y:S01]  /*a800*/  HADD2.F32 R0, -RZ, R53.reuse.H0_H0 ;  /* 0x20000035ff007230 */ /* 0x100fe20000004100 */
[----:B------:R-:W-:Y:S01]  /*a810*/  FFMA.FTZ R17, R12, R7, -R17 ;  /* 0x000000070c117223 */ /* 0x000fe20000010811 */
[----:B------:R-:W-:Y:S01]  /*a820*/  HADD2.F32 R12, -RZ, R20.H0_H0 ;  /* 0x20000014ff0c7230 */ /* 0x000fe20000004100 */
[----:B------:R-:W-:Y:S01]  /*a830*/  FFMA.FTZ R15, R6, R19, R16 ;  /* 0x00000013060f7223 */ /* 0x000fe20000010010 */
[----:B------:R-:W-:Y:S01]  /*a840*/  HADD2.F32 R6, -RZ, R53.H1_H1 ;  /* 0x30000035ff067230 */ /* 0x000fe20000004100 */
[----:B------:R-:W-:Y:S01]  /*a850*/  FFMA.FTZ R13, R11, R7, R13 ;  /* 0x000000070b0d7223 */ /* 0x000fe2000001000d */
[----:B------:R-:W-:Y:S01]  /*a860*/  HADD2.F32 R16, -RZ, R21.H0_H0 ;  /* 0x20000015ff107230 */ /* 0x000fe20000004100 */
[----:B------:R-:W-:-:S02]  /*a870*/  FMUL.FTZ R7, R8, R0 ;  /* 0x0000000008077220 */ /* 0x000fc40000410000 */
[----:B------:R-:W-:Y:S02]  /*a880*/  FMUL.FTZ R0, R14, R0 ;  /* 0x000000000e007220 */ /* 0x000fe40000410000 */
[-C--:B------:R-:W-:Y:S02]  /*a890*/  FMUL.FTZ R11, R9, R12.reuse ;  /* 0x0000000c090b7220 */ /* 0x080fe40000410000 */
[----:B------:R-:W-:Y:S02]  /*a8a0*/  FMUL.FTZ R12, R10, R12 ;  /* 0x0000000c0a0c7220 */ /* 0x000fe40000410000 */
[-C--:B------:R-:W-:Y:S02]  /*a8b0*/  FFMA.FTZ R14, R14, R6.reuse, -R7 ;  /* 0x000000060e0e7223 */ /* 0x080fe40000010807 */
[----:B------:R-:W-:Y:S01]  /*a8c0*/  FFMA.FTZ R0, R8, R6, R0 ;  /* 0x0000000608007223 */ /* 0x000fe20000010000 */
[----:B------:R-:W-:Y:S01]  /*a8d0*/  F2FP.PACK_AB R8, R13, R17 ;  /* 0x000000110d08723e */ /* 0x000fe200000000ff */
[----:B------:R-:W-:Y:S01]  /*a8e0*/  FFMA.FTZ R7, R10, R16, -R11 ;  /* 0x000000100a077223 */ /* 0x000fe2000001080b */
[----:B------:R-:W-:Y:S01]  /*a8f0*/  F2FP.PACK_AB R11, R15, R18 ;  /* 0x000000120f0b723e */ /* 0x000fe200000000ff */
[----:B------:R-:W-:Y:S01]  /*a900*/  FFMA.FTZ R6, R9, R16, R12 ;  /* 0x0000001009067223 */ /* 0x000fe2000001000c */
[----:B------:R-:W-:-:S04]  /*a910*/  F2FP.PACK_AB R10, R0, R14 ;  /* 0x0000000e000a723e */ /* 0x000fc800000000ff */
[----:B------:R-:W-:-:S05]  /*a920*/  F2FP.PACK_AB R9, R6, R7 ;  /* 0x000000070609723e */ /* 0x000fca00000000ff */
[----:B------:R1:W-:Y:S02]  /*a930*/  STS.128 [R82+0x5000], R8 ;  /* 0x0050000852007388 */ /* 0x0003e40000000c00 */
.L_x_891:
[----:B------:R-:W-:Y:S05]  /*a940*/  BSYNC B1 ;  /* 0x0000000000017941 */ /* 0x000fea0003800000 */
.L_x_890:
[----:B------:R-:W-:Y:S01]  /*a950*/  ISETP.GE.AND P0, PT, R140, R31, PT ;  /* 0x0000001f8c00720c */ /* 0x000fe20003f06270 */
[----:B------:R-:W-:-:S12]  /*a960*/  BSSY B1, `(.L_x_894) ;  /* 0x000005c000017945 */ /* 0x000fd80003800000 */
[----:B------:R-:W-:Y:S05]  /*a970*/  @P0 BRA `(.L_x_895) ;  /* 0x000005a000000947 */ /* 0x000fea0003800000 */
[----:B------:R-:W-:Y:S01]  /*a980*/  ISETP.GE.AND P0, PT, R28, c[0x0][0x27c], PT ;  /* 0x00009f001c007a0c */ /* 0x000fe20003f06270 */
[----:B------:R-:W-:-:S12]  /*a990*/  BSSY B0, `(.L_x_896) ;  /* 0x000002c000007945 */ /* 0x000fd80003800000 */
[----:B------:R-:W-:Y:S05]  /*a9a0*/  @P0 BRA `(.L_x_897) ;  /* 0x000002a000000947 */ /* 0x000fea0003800000 */
[----:B-1----:R-:W1:Y:S01]  /*a9b0*/  LDS.128 R8, [R81+0x6000] ;  /* 0x0060000051087984 */ /* 0x002e620000000c00 */
[--C-:B------:R-:W-:Y:S01]  /*a9c0*/  SHF.R.U64 R15, R2, 0x10, R3.reuse ;  /* 0x00000010020f7819 */ /* 0x100fe20000001203 */
[----:B------:R-:W-:Y:S01]  /*a9d0*/  HADD2.F32 R0, -RZ, R54.H0_H0 ;  /* 0x20000036ff007230 */ /* 0x000fe20000004100 */
[----:B------:R-:W-:Y:S02]  /*a9e0*/  SHF.R.U32.HI R3, RZ, 0x10, R3 ;  /* 0x00000010ff037819 */ /* 0x000fe40000011603 */
        /* <DEDUP_REMOVED lines=8> */
[----:B------:R-:W-:Y:S01]  /*aa70*/  HADD2.F32 R4, -RZ, R10.H1_H1 ;  /* 0x3000000aff047230 */ /* 0x000fe20000004100 */
[----:B------:R-:W-:Y:S01]  /*aa80*/  FMUL.FTZ R13, R7, R0 ;  /* 0x00000000070d7220 */ /* 0x000fe20000410000 */
[----:B------:R-:W-:Y:S02]  /*aa90*/  HADD2.F32 R10, -RZ, R3.H0_H0 ;  /* 0x20000003ff0a7230 */ /* 0x000fe40000004100 */
[--C-:B------:R-:W-:Y:S02]  /*aaa0*/  HADD2.F32 R6, -RZ, R9.reuse.H0_H0 ;  /* 0x20000009ff067230 */ /* 0x100fe40000004100 */
[----:B------:R-:W-:Y:S01]  /*aab0*/  HADD2.F32 R5, -RZ, R9.H1_H1 ;  /* 0x30000009ff057230 */ /* 0x000fe20000004100 */
[-C--:B------:R-:W-:Y:S01]  /*aac0*/  FMUL.FTZ R9, R2, R10.reuse ;  /* 0x0000000a02097220 */ /* 0x080fe20000410000 */
[----:B------:R-:W-:Y:S01]  /*aad0*/  HADD2.F32 R3, -RZ, R54.H1_H1 ;  /* 0x30000036ff037230 */ /* 0x000fe20000004100 */
[C---:B------:R-:W-:Y:S02]  /*aae0*/  FMUL.FTZ R10, R12.reuse, R10 ;  /* 0x0000000a0c0a7220 */ /* 0x040fe40000410000 */
[----:B------:R-:W-:-:S02]  /*aaf0*/  FFMA.FTZ R14, R12, R17, -R9 ;  /* 0x000000110c0e7223 */ /* 0x000fc40000010809 */
[----:B------:R-:W-:Y:S01]  /*ab00*/  FMUL.FTZ R9, R11, R0 ;  /* 0x000000000b097220 */ /* 0x000fe20000410000 */
[--C-:B------:R-:W-:Y:S01]  /*ab10*/  HADD2.F32 R0, -RZ, R55.reuse.H0_H0 ;  /* 0x20000037ff007230 */ /* 0x100fe20000004100 */
[----:B------:R-:W-:Y:S01]  /*ab20*/  FFMA.FTZ R12, R2, R17, R10 ;  /* 0x00000011020c7223 */ /* 0x000fe2000001000a */
[----:B------:R-:W-:Y:S01]  /*ab30*/  HADD2.F32 R2, -RZ, R55.H1_H1 ;  /* 0x30000037ff027230 */ /* 0x000fe20000004100 */
[-C--:B------:R-:W-:Y:S01]  /*ab40*/  FFMA.FTZ R10, R7, R3.reuse, R9 ;  /* 0x00000003070a7223 */ /* 0x080fe20000010009 */
[----:B------:R-:W-:Y:S01]  /*ab50*/  HADD2.F32 R9, -RZ, R15.H0_H0 ;  /* 0x2000000fff097230 */ /* 0x000fe20000004100 */
[----:B------:R-:W-:Y:S01]  /*ab60*/  FFMA.FTZ R11, R11, R3, -R13 ;  /* 0x000000030b0b7223 */ /* 0x000fe2000001080d */
[----:B------:R-:W-:Y:S01]  /*ab70*/  HADD2.F32 R13, -RZ, R16.H0_H0 ;  /* 0x20000010ff0d7230 */ /* 0x000fe20000004100 */
[-C--:B------:R-:W-:Y:S02]  /*ab80*/  FMUL.FTZ R3, R4, R0.reuse ;  /* 0x0000000004037220 */ /* 0x080fe40000410000 */
[----:B------:R-:W-:-:S02]  /*ab90*/  FMUL.FTZ R0, R8, R0 ;  /* 0x0000000008007220 */ /* 0x000fc40000410000 */
[CC--:B------:R-:W-:Y:S02]  /*aba0*/  FMUL.FTZ R7, R5.reuse, R9.reuse ;  /* 0x0000000905077220 */ /* 0x0c0fe40000410000 */
[----:B------:R-:W-:Y:S02]  /*abb0*/  FMUL.FTZ R9, R6, R9 ;  /* 0x0000000906097220 */ /* 0x000fe40000410000 */
[-C--:B------:R-:W-:Y:S02]  /*abc0*/  FFMA.FTZ R8, R8, R2.reuse, -R3 ;  /* 0x0000000208087223 */ /* 0x080fe40000010803 */
[----:B------:R-:W-:Y:S01]  /*abd0*/  FFMA.FTZ R2, R4, R2, R0 ;  /* 0x0000000204027223 */ /* 0x000fe20000010000 */
[----:B------:R-:W-:Y:S01]  /*abe0*/  F2FP.PACK_AB R4, R10, R11 ;  /* 0x0000000b0a04723e */ /* 0x000fe200000000ff */
[-C--:B------:R-:W-:Y:S01]  /*abf0*/  FFMA.FTZ R3, R6, R13.reuse, -R7 ;  /* 0x0000000d06037223 */ /* 0x080fe20000010807 */
[----:B------:R-:W-:Y:S01]  /*ac00*/  F2FP.PACK_AB R7, R12, R14 ;  /* 0x0000000e0c07723e */ /* 0x000fe200000000ff */
[----:B------:R-:W-:Y:S01]  /*ac10*/  FFMA.FTZ R0, R5, R13, R9 ;  /* 0x0000000d05007223 */ /* 0x000fe20000010009 */
[----:B------:R-:W-:-:S04]  /*ac20*/  F2FP.PACK_AB R6, R2, R8 ;  /* 0x000000080206723e */ /* 0x000fc800000000ff */
[----:B------:R-:W-:-:S05]  /*ac30*/  F2FP.PACK_AB R5, R0, R3 ;  /* 0x000000030005723e */ /* 0x000fca00000000ff */
[----:B------:R1:W-:Y:S02]  /*ac40*/  STS.128 [R81+0x6000], R4 ;  /* 0x0060000451007388 */ /* 0x0003e40000000c00 */
.L_x_897:
[----:B------:R-:W-:Y:S05]  /*ac50*/  BSYNC B0 ;  /* 0x0000000000007941 */ /* 0x000fea0003800000 */
.L_x_896:
[----:B------:R-:W-:-:S13]  /*ac60*/  ISETP.GE.AND P0, PT, R30, c[0x0][0x27c], PT ;  /* 0x00009f001e007a0c */ /* 0x000fda0003f06270 */
[----:B------:R-:W-:Y:S05]  /*ac70*/  @P0 BRA `(.L_x_895) ;  /* 0x000002a000000947 */ /* 0x000fea0003800000 */
[----:B-1----:R-:W1:Y:S01]  /*ac80*/  LDS.128 R4, [R82+0x6000] ;  /* 0x0060000052047984 */ /* 0x002e620000000c00 */
[----:B------:R-:W-:Y:S02]  /*ac90*/  SHF.R.U32.HI R0, RZ, 0x10, R37 ;  /* 0x00000010ff007819 */ /* 0x000fe40000011625 */
[----:B------:R-:W-:Y:S02]  /*aca0*/  SHF.R.U32.HI R2, RZ, 0x10, R43 ;  /* 0x00000010ff027819 */ /* 0x000fe4000001162b */
[----:B------:R-:W-:Y:S01]  /*acb0*/  SHF.R.U64 R14, R36, 0x10, R37 ;  /* 0x00000010240e7819 */ /* 0x000fe20000001225 */
[----:B------:R-:W-:Y:S01]  /*acc0*/  HADD2.F32 R12, -RZ, R0.H0_H0 ;  /* 0x20000000ff0c7230 */ /* 0x000fe20000004100 */
[----:B------:R-:W-:Y:S01]  /*acd0*/  SHF.R.U64 R15, R42, 0x10, R43 ;  /* 0x000000102a0f7819 */ /* 0x000fe2000000122b */
[----:B------:R-:W-:Y:S02]  /*ace0*/  HADD2.F32 R0, -RZ, R56.H0_H0 ;  /* 0x20000038ff007230 */ /* 0x000fe40000004100 */
[----:B------:R-:W-:-:S02]  /*acf0*/  HADD2.F32 R17, -RZ, R2.H0_H0 ;  /* 0x20000002ff117230 */ /* 0x000fc40000004100 */
[----:B------:R-:W-:Y:S02]  /*ad00*/  HADD2.F32 R2, -RZ, R56.H1_H1 ;  /* 0x30000038ff027230 */ /* 0x000fe40000004100 */
[----:B------:R-:W-:Y:S02]  /*ad10*/  HADD2.F32 R15, -RZ, R15.H0_H0 ;  /* 0x2000000fff0f7230 */ /* 0x000fe40000004100 */
[--C-:B-1----:R-:W-:Y:S02]  /*ad20*/  HADD2.F32 R10, -RZ, R7.reuse.H0_H0 ;  /* 0x20000007ff0a7230 */ /* 0x102fe40000004100 */
[----:B------:R-:W-:Y:S02]  /*ad30*/  HADD2.F32 R7, -RZ, R7.H1_H1 ;  /* 0x30000007ff077230 */ /* 0x000fe40000004100 */
[--C-:B------:R-:W-:Y:S02]  /*ad40*/  HADD2.F32 R9, -RZ, R4.reuse.H0_H0 ;  /* 0x20000004ff097230 */ /* 0x100fe40000004100 */
[----:B------:R-:W-:-:S02]  /*ad50*/  HADD2.F32 R8, -RZ, R4.H1_H1 ;  /* 0x30000004ff087230 */ /* 0x000fc40000004100 */
[--C-:B------:R-:W-:Y:S02]  /*ad60*/  HADD2.F32 R4, -RZ, R5.reuse.H0_H0 ;  /* 0x20000005ff047230 */ /* 0x100fe40000004100 */
[----:B------:R-:W-:Y:S01]  /*ad70*/  HADD2.F32 R3, -RZ, R5.H1_H1 ;  /* 0x30000005ff037230 */ /* 0x000fe20000004100 */
[----:B------:R-:W-:Y:S01]  /*ad80*/  FMUL.FTZ R5, R7, R12 ;  /* 0x0000000c07057220 */ /* 0x000fe20000410000 */
[--C-:B------:R-:W-:Y:S01]  /*ad90*/  HADD2.F32 R11, -RZ, R6.reuse.H0_H0 ;  /* 0x20000006ff0b7230 */ /* 0x100fe20000004100 */
[-C--:B------:R-:W-:Y:S01]  /*ada0*/  FMUL.FTZ R13, R8, R0.reuse ;  /* 0x00000000080d7220 */ /* 0x080fe20000410000 */
[----:B------:R-:W-:Y:S01]  /*adb0*/  HADD2.F32 R6, -RZ, R6.H1_H1 ;  /* 0x30000006ff067230 */ /* 0x000fe20000004100 */
[----:B------:R-:W-:Y:S02]  /*adc0*/  FFMA.FTZ R16, R10, R17, -R5 ;  /* 0x000000110a107223 */ /* 0x000fe40000010805 */
[C---:B------:R-:W-:Y:S01]  /*add0*/  FMUL.FTZ R5, R9.reuse, R0 ;  /* 0x0000000009057220 */ /* 0x040fe20000410000 */
[----:B------:R-:W-:Y:S01]  /*ade0*/  HADD2.F32 R0, -RZ, R57.H0_H0 ;  /* 0x20000039ff007230 */ /* 0x000fe20000004100 */
[----:B------:R-:W-:-:S02]  /*adf0*/  FFMA.FTZ R13, R9, R2, -R13 ;  /* 0x00000002090d7223 */ /* 0x000fc4000001080d */
[----:B------:R-:W-:Y:S01]  /*ae00*/  FFMA.FTZ R9, R8, R2, R5 ;  /* 0x0000000208097223 */ /* 0x000fe20000010005 */
[----:B------:R-:W-:Y:S01]  /*ae10*/  HADD2.F32 R8, -RZ, R14.H0_H0 ;  /* 0x2000000eff087230 */ /* 0x000fe20000004100 */
[----:B------:R-:W-:Y:S01]  /*ae20*/  FMUL.FTZ R12, R10, R12 ;  /* 0x0000000c0a0c7220 */ /* 0x000fe20000410000 */
[----:B------:R-:W-:Y:S01]  /*ae30*/  HADD2.F32 R2, -RZ, R58.H0_H0 ;  /* 0x2000003aff027230 */ /* 0x000fe20000004100 */
[-C--:B------:R-:W-:Y:S02]  /*ae40*/  FMUL.FTZ R5, R6, R0.reuse ;  /* 0x0000000006057220 */ /* 0x080fe40000410000 */
[----:B------:R-:W-:Y:S02]  /*ae50*/  FFMA.FTZ R10, R7, R17, R12 ;  /* 0x00000011070a7223 */ /* 0x000fe4000001000c */
[----:B------:R-:W-:Y:S02]  /*ae60*/  FMUL.FTZ R0, R11, R0 ;  /* 0x000000000b007220 */ /* 0x000fe40000410000 */
[----:B------:R-:W-:-:S02]  /*ae70*/  FMUL.FTZ R7, R3, R8 ;  /* 0x0000000803077220 */ /* 0x000fc40000410000 */
[----:B------:R-:W-:Y:S02]  /*ae80*/  FMUL.FTZ R8, R4, R8 ;  /* 0x0000000804087220 */ /* 0x000fe40000410000 */
[-C--:B------:R-:W-:Y:S02]  /*ae90*/  FFMA.FTZ R5, R11, R2.reuse, -R5 ;  /* 0x000000020b057223 */ /* 0x080fe40000010805 */
[----:B------:R-:W-:Y:S02]  /*aea0*/  FFMA.FTZ R2, R6, R2, R0 ;  /* 0x0000000206027223 */ /* 0x000fe40000010000 */
[-C--:B------:R-:W-:Y:S01]  /*aeb0*/  FFMA.FTZ R0, R4, R15.reuse, -R7 ;  /* 0x0000000f04007223 */ /* 0x080fe20000010807 */
[----:B------:R-:W-:Y:S01]  /*aec0*/  F2FP.PACK_AB R7, R10, R16 ;  /* 0x000000100a07723e */ /* 0x000fe200000000ff */
[----:B------:R-:W-:Y:S01]  /*aed0*/  FFMA.FTZ R3, R3, R15, R8 ;  /* 0x0000000f03037223 */ /* 0x000fe20000010008 */
[----:B------:R-:W-:Y:S02]  /*aee0*/  F2FP.PACK_AB R6, R2, R5 ;  /* 0x000000050206723e */ /* 0x000fe400000000ff */
[----:B------:R-:W-:-:S02]  /*aef0*/  F2FP.PACK_AB R4, R9, R13 ;  /* 0x0000000d0904723e */ /* 0x000fc400000000ff */
[----:B------:R-:W-:-:S05]  /*af00*/  F2FP.PACK_AB R5, R3, R0 ;  /* 0x000000000305723e */ /* 0x000fca00000000ff */
[----:B------:R1:W-:Y:S02]  /*af10*/  STS.128 [R82+0x6000], R4 ;  /* 0x0060000452007388 */ /* 0x0003e40000000c00 */
.L_x_895:
[----:B------:R-:W-:Y:S05]  /*af20*/  BSYNC B1 ;  /* 0x0000000000017941 */ /* 0x000fea0003800000 */
.L_x_894:
[----:B------:R-:W-:Y:S01]  /*af30*/  ISETP.GE.AND P0, PT, R141, R31, PT ;  /* 0x0000001f8d00720c */ /* 0x000fe20003f06270 */
[----:B------:R-:W-:-:S12]  /*af40*/  BSSY B1, `(.L_x_898) ;  /* 0x000005c000017945 */ /* 0x000fd80003800000 */
[----:B------:R-:W-:Y:S05]  /*af50*/  @P0 BRA `(.L_x_899) ;  /* 0x000005a000000947 */ /* 0x000fea0003800000 */
[----:B------:R-:W-:Y:S01]  /*af60*/  ISETP.GE.AND P0, PT, R28, c[0x0][0x27c], PT ;  /* 0x00009f001c007a0c */ /* 0x000fe20003f06270 */
[----:B------:R-:W-:-:S12]  /*af70*/  BSSY B0, `(.L_x_900) ;  /* 0x000002c000007945 */ /* 0x000fd80003800000 */
[----:B------:R-:W-:Y:S05]  /*af80*/  @P0 BRA `(.L_x_901) ;  /* 0x000002a000000947 */ /* 0x000fea0003800000 */
[----:B-1----:R-:W1:Y:S01]  /*af90*/  LDS.128 R4, [R81+0x7000] ;  /* 0x0070000051047984 */ /* 0x002e620000000c00 */
[----:B------:R-:W-:Y:S02]  /*afa0*/  SHF.R.U32.HI R0, RZ, 0x10, R41 ;  /* 0x00000010ff007819 */ /* 0x000fe40000011629 */
[----:B------:R-:W-:Y:S02]  /*afb0*/  SHF.R.U32.HI R2, RZ, 0x10, R39 ;  /* 0x00000010ff027819 */ /* 0x000fe40000011627 */
[----:B------:R-:W-:Y:S01]  /*afc0*/  SHF.R.U64 R14, R40, 0x10, R41 ;  /* 0x00000010280e7819 */ /* 0x000fe20000001229 */
[----:B------:R-:W-:Y:S01]  /*afd0*/  HADD2.F32 R12, -RZ, R0.H0_H0 ;  /* 0x20000000ff0c7230 */ /* 0x000fe20000004100 */
[----:B------:R-:W-:Y:S01]  /*afe0*/  SHF.R.U64 R15, R38, 0x10, R39 ;  /* 0x00000010260f7819 */ /* 0x000fe20000001227 */
[----:B------:R-:W-:Y:S02]  /*aff0*/  HADD2.F32 R0, -RZ, R57.H1_H1 ;  /* 0x30000039ff007230 */ /* 0x000fe40000004100 */
        /* <DEDUP_REMOVED lines=20> */
[----:B------:R-:W-:Y:S01]  /*b140*/  HADD2.F32 R2, -RZ, R59.H1_H1 ;  /* 0x3000003bff027230 */ /* 0x000fe20000004100 */
        /* <DEDUP_REMOVED lines=14> */
.L_x_901:
[----:B------:R-:W-:Y:S05]  /*b230*/  BSYNC B0 ;  /* 0x0000000000007941 */ /* 0x000fea0003800000 */
.L_x_900:
        /* <DEDUP_REMOVED lines=44> */
.L_x_899:
[----:B------:R-:W-:Y:S05]  /*b500*/  BSYNC B1 ;  /* 0x0000000000017941 */ /* 0x000fea0003800000 */
.L_x_898:
[----:B------:R-:W-:-:S13]  /*b510*/  ISETP.GE.AND P0, PT, R73, R31, PT ;  /* 0x0000001f4900720c */ /* 0x000fda0003f06270 */
        /* <DEDUP_REMOVED lines=46> */
.L_x_904:
[----:B------:R-:W-:Y:S05]  /*b800*/  BSYNC B0 ;  /* 0x0000000000007941 */ /* 0x000fea0003800000 */
.L_x_903:
        /* <DEDUP_REMOVED lines=10> */
[----:B------:R-:W-:Y:S02]  /*b8b0*/  HADD2.F32 R2, -RZ, R65.H0_H0 ;  /* 0x20000041ff027230 */ /* 0x000fe40000004100 */
        /* <DEDUP_REMOVED lines=13> */
[----:B------:R-:W-:Y:S01]  /*b990*/  HADD2.F32 R0, -RZ, R64.H1_H1 ;  /* 0x30000040ff007230 */ /* 0x000fe20000004100 */
        /* <DEDUP_REMOVED lines=18> */
[----:B------:R1:W-:Y:S01]  /*bac0*/  STS.128 [R82+0x8000], R4 ;  /* 0x0080000452007388 */ /* 0x0003e20000000c00 */
[----:B------:R-:W-:Y:S05]  /*bad0*/  BRA `(.L_x_902) ;  /* 0x000022f000007947 */ /* 0x000fea0003800000 */
.L_x_881:
[----:B------:R-:W-:Y:S01]  /*bae0*/  @P6 IMAD.HI.U32 R3, R2, c[0x0][0x2c8], RZ ;  /* 0x0000b20002036a27 */ /* 0x000fe200078e00ff */
[----:B------:R-:W-:Y:S01]  /*baf0*/  ISETP.GE.AND P2, PT, R32, c[0x0][0x27c], PT ;  /* 0x00009f0020007a0c */ /* 0x000fe20003f46270 */
[----:B------:R-:W-:Y:S01]  /*bb00*/  CS2R R18, SRZ ;  /* 0x0000000000127805 */ /* 0x000fe2000001ff00 */
[----:B------:R-:W-:Y:S01]  /*bb10*/  CS2R R16, SRZ ;  /* 0x0000000000107805 */ /* 0x000fe2000001ff00 */
[----:B------:R-:W-:Y:S01]  /*bb20*/  IMAD.MOV.U32 R7, RZ, RZ, R8 ;  /* 0x000000ffff077224 */ /* 0x000fe200078e0008 */
[----:B------:R-:W-:-:S04]  /*bb30*/  @P6 SHF.R.U32.HI R2, RZ, c[0x0][0x2cc], R3 ;  /* 0x0000b300ff026a19 */ /* 0x000fc80000011603 */
[----:B------:R-:W-:Y:S01]  /*bb40*/  SHF.R.S32.HI R3, RZ, 0x1f, R2 ;  /* 0x0000001fff037819 */ /* 0x000fe20000011402 */
[----:B------:R-:W-:-:S04]  /*bb50*/  IMAD.WIDE.U32 R6, R2, c[0x0][0x280], R6 ;  /* 0x0000a00002067a25 */ /* 0x000fc800078e0006 */
[C---:B------:R-:W-:Y:S01]  /*bb60*/  IMAD R5, R3.reuse, c[0x0][0x280], RZ ;  /* 0x0000a00003057a24 */ /* 0x040fe200078e02ff */
[----:B------:R-:W-:Y:S01]  /*bb70*/  LEA R26, P0, R6, c[0x0][0x270], 0x1 ;  /* 0x00009c00061a7a11 */ /* 0x000fe200078008ff */
[----:B------:R-:W-:Y:S02]  /*bb80*/  IMAD R3, R3, c[0x0][0x290], RZ ;  /* 0x0000a40003037a24 */ /* 0x000fe400078e02ff */
[C---:B------:R-:W-:Y:S02]  /*bb90*/  IMAD R8, R2.reuse, c[0x0][0x284], R5 ;  /* 0x0000a10002087a24 */ /* 0x040fe400078e0205 */
[----:B------:R-:W-:Y:S02]  /*bba0*/  IMAD.MOV.U32 R5, RZ, RZ, R9 ;  /* 0x000000ffff057224 */ /* 0x000fe400078e0009 */
[----:B------:R-:W-:Y:S02]  /*bbb0*/  IMAD.IADD R7, R7, 0x1, R8 ;  /* 0x0000000107077824 */ /* 0x000fe400078e0208 */
[----:B------:R-:W-:Y:S01]  /*bbc0*/  IMAD.WIDE.U32 R4, R2, c[0x0][0x290], R4 ;  /* 0x0000a40002047a25 */ /* 0x000fe200078e0004 */
[----:B------:R-:W1:Y:S02]  /*bbd0*/  SHFL.IDX PT, R8, R26, RZ, 0x1c1f ;  /* 0x001c1fff1a087589 */ /* 0x000e6400000e0000 */
[----:B------:R-:W-:Y:S01]  /*bbe0*/  LEA.HI.X R21, R6, c[0x0][0x274], R7, 0x1, P0 ;  /* 0x00009d0006157a11 */ /* 0x000fe200000f0c07 */
[----:B------:R-:W-:Y:S01]  /*bbf0*/  IMAD R2, R2, c[0x0][0x294], R3 ;  /* 0x0000a50002027a24 */ /* 0x000fe200078e0203 */
[----:B------:R-:W-:-:S03]  /*bc00*/  LEA R3, P0, R4, c[0x0][0x288], 0x1 ;  /* 0x0000a20004037a11 */ /* 0x000fc600078008ff */
[----:B------:R-:W-:Y:S02]  /*bc10*/  IMAD.IADD R2, R5, 0x1, R2 ;  /* 0x0000000105027824 */ /* 0x000fe400078e0202 */
[----:B------:R-:W2:Y:S03]  /*bc20*/  SHFL.IDX PT, R5, R21, RZ, 0x1c1f ;  /* 0x001c1fff15057589 */ /* 0x000ea600000e0000 */
[----:B------:R-:W-:Y:S01]  /*bc30*/  LEA.HI.X R2, R4, c[0x0][0x28c], R2, 0x1, P0 ;  /* 0x0000a30004027a11 */ /* 0x000fe200000f0c02 */
[----:B------:R-:W4:Y:S01]  /*bc40*/  SHFL.IDX PT, R9, R3, RZ, 0x1c1f ;  /* 0x001c1fff03097589 */ /* 0x000f2200000e0000 */
[----:B------:R-:W-:-:S03]  /*bc50*/  ISETP.GE.OR P0, PT, R20, R0, P2 ;  /* 0x000000001400720c */ /* 0x000fc60001706670 */
[----:B------:R-:W5:Y:S10]  /*bc60*/  SHFL.IDX PT, R10, R2, RZ, 0x1c1f ;  /* 0x001c1fff020a7589 */ /* 0x000f7400000e0000 */
[C---:B------:R-:W-:Y:S01]  /*bc70*/  @!P0 IMAD.SHL.U32 R6, R32.reuse, 0x2, RZ ;  /* 0x0000000220068824 */ /* 0x040fe200078e00ff */
[----:B------:R-:W-:-:S04]  /*bc80*/  @!P0 SHF.L.U64.HI R7, R32, 0x1, R33 ;  /* 0x0000000120078819 */ /* 0x000fc80000010221 */
[----:B-1----:R-:W-:-:S05]  /*bc90*/  @!P0 IADD3 R4, P1, R8, R6, RZ ;  /* 0x0000000608048210 */ /* 0x002fca0007f3e0ff */
[--C-:B--2---:R-:W-:Y:S01]  /*bca0*/  @!P0 IMAD.X R5, R5, 0x1, R7.reuse, P1 ;  /* 0x0000000105058824 */ /* 0x104fe200008e0607 */
[----:B----4-:R-:W-:Y:S01]  /*bcb0*/  @!P0 IADD3 R6, P1, R9, R6, RZ ;  /* 0x0000000609068210 */ /* 0x010fe20007f3e0ff */
[----:B------:R-:W-:Y:S01]  /*bcc0*/  CS2R R14, SRZ ;  /* 0x00000000000e7805 */ /* 0x000fe2000001ff00 */
[----:B------:R-:W-:Y:S02]  /*bcd0*/  CS2R R12, SRZ ;  /* 0x00000000000c7805 */ /* 0x000fe4000001ff00 */
[----:B------:R1:W2:Y:S01]  /*bce0*/  @!P0 LD.E.128 R16, [R4.64] ;  /* 0x0000000804108980 */ /* 0x0002a2000c101d00 */
[----:B-----5:R-:W-:-:S05]  /*bcf0*/  @!P0 IMAD.X R7, R10, 0x1, R7, P1 ;  /* 0x000000010a078824 */ /* 0x020fca00008e0607 */
[----:B------:R4:W5:Y:S01]  /*bd00*/  @!P0 LD.E.128 R12, [R6.64] ;  /* 0x00000008060c8980 */ /* 0x000962000c101d00 */
[----:B------:R-:W-:Y:S01]  /*bd10*/  BSSY B0, `(.L_x_905) ;  /* 0x0000028000007945 */ /* 0x000fe20003800000 */
[----:B------:R-:W-:Y:S01]  /*bd20*/  CS2R R10, SRZ ;  /* 0x00000000000a7805 */ /* 0x000fe2000001ff00 */
[----:B------:R-:W-:Y:S01]  /*bd30*/  CS2R R8, SRZ ;  /* 0x0000000000087805 */ /* 0x000fe2000001ff00 */
[----:B------:R3:W2:Y:S04]  /*bd40*/  SHFL.IDX PT, R22, R26, 0x1, 0x1c1f ;  /* 0x003c1f001a167f89 */ /* 0x0006a800000e0000 */
[----:B------:R3:W2:Y:S04]  /*bd50*/  SHFL.IDX PT, R23, R3, 0x1, 0x1c1f ;  /* 0x003c1f0003177f89 */ /* 0x0006a800000e0000 */
[----:B------:R3:W2:Y:S04]  /*bd60*/  SHFL.IDX PT, R25, R21, 0x1, 0x1c1f ;  /* 0x003c1f0015197f89 */ /* 0x0006a800000e0000 */
[----:B------:R3:W2:Y:S01]  /*bd70*/  SHFL.IDX PT, R24, R2, 0x1, 0x1c1f ;  /* 0x003c1f0002187f89 */ /* 0x0006a200000e0000 */
[----:B-1----:R-:W-:-:S04]  /*bd80*/  IADD3 R4, R20, 0x20, RZ ;  /* 0x0000002014047810 */ /* 0x002fc80007ffe0ff */
[----:B------:R-:W-:Y:S01]  /*bd90*/  ISETP.GE.AND P0, PT, R4, R0, PT ;  /* 0x000000000400720c */ /* 0x000fe20003f06270 */
[----:B--2---:R-:W-:Y:S01]  /*bda0*/  IMAD.MOV.U32 R5, RZ, RZ, R16 ;  /* 0x000000ffff057224 */ /* 0x004fe200078e0010 */
[----:B----4-:R-:W-:Y:S01]  /*bdb0*/  MOV R7, R18 ;  /* 0x0000001200077202 */ /* 0x010fe20000000f00 */
[----:B------:R-:W-:Y:S02]  /*bdc0*/  IMAD.MOV.U32 R4, RZ, RZ, R17 ;  /* 0x000000ffff047224 */ /* 0x000fe400078e0011 */
[----:B------:R-:W-:Y:S01]  /*bdd0*/  IMAD.MOV.U32 R6, RZ, RZ, R19 ;  /* 0x000000ffff067224 */ /* 0x000fe200078e0013 */
[----:B------:R-:W-:Y:S01]  /*bde0*/  PRMT R67, R67, 0x5410, R7 ;  /* 0x0000541043437816 */ /* 0x000fe20000000007 */
[----:B-----5:R-:W-:Y:S01]  /*bdf0*/  IMAD.MOV.U32 R7, RZ, RZ, R14 ;  /* 0x000000ffff077224 */ /* 0x020fe200078e000e */
[----:B------:R-:W-:Y:S01]  /*be00*/  PRMT R65, R65, 0x5410, R5 ;  /* 0x0000541041417816 */ /* 0x000fe20000000005 */
[----:B------:R-:W-:Y:S01]  /*be10*/  IMAD.MOV.U32 R5, RZ, RZ, R12 ;  /* 0x000000ffff057224 */ /* 0x000fe200078e000c */
[----:B------:R-:W-:Y:S01]  /*be20*/  PRMT R39, R39, 0x5410, R4 ;  /* 0x0000541027277816 */ /* 0x000fe20000000004 */
[----:B------:R-:W-:Y:S01]  /*be30*/  IMAD.MOV.U32 R4, RZ, RZ, R13 ;  /* 0x000000ffff047224 */ /* 0x000fe200078e000d */
[----:B------:R-:W-:-:S02]  /*be40*/  PRMT R41, R41, 0x5410, R6 ;  /* 0x0000541029297816 */ /* 0x000fc40000000006 */
[----:B------:R-:W-:Y:S02]  /*be50*/  MOV R6, R15 ;  /* 0x0000000f00067202 */ /* 0x000fe40000000f00 */
[----:B------:R-:W-:Y:S02]  /*be60*/  PRMT R67, R7, 0x7610, R67 ;  /* 0x0000761007437816 */ /* 0x000fe40000000043 */
[----:B------:R-:W-:Y:S02]  /*be70*/  PRMT R41, R6, 0x7610, R41 ;  /* 0x0000761006297816 */ /* 0x000fe40000000029 */
[----:B------:R-:W-:Y:S01]  /*be80*/  PRMT R65, R5, 0x7610, R65 ;  /* 0x0000761005417816 */ /* 0x000fe20000000041 */
[----:B------:R-:W-:Y:S01]  /*be90*/  CS2R R6, SRZ ;  /* 0x0000000000067805 */ /* 0x000fe2000001ff00 */
[----:B------:R-:W-:Y:S02]  /*bea0*/  PRMT R39, R4, 0x7610, R39 ;  /* 0x0000761004277816 */ /* 0x000fe40000000027 */
[----:B------:R-:W-:Y:S01]  /*beb0*/  CS2R R4, SRZ ;  /* 0x0000000000047805 */ /* 0x000fe2000001ff00 */
[----:B------:R-:W-:Y:S05]  /*bec0*/  @P0 BRA `(.L_x_906) ;  /* 0x000000c000000947 */ /* 0x000fea0003800000 */
[----:B---3--:R-:W-:Y:S01]  /*bed0*/  CS2R R8, SRZ ;  /* 0x0000000000087805 */ /* 0x008fe2000001ff00 */
[----:B------:R-:W-:Y:S01]  /*bee0*/  CS2R R6, SRZ ;  /* 0x0000000000067805 */ /* 0x000fe2000001ff00 */
[----:B------:R-:W-:Y:S01]  /*bef0*/  CS2R R4, SRZ ;  /* 0x0000000000047805 */ /* 0x000fe2000001ff00 */
[----:B------:R-:W-:Y:S05]  /*bf00*/  @P2 BRA `(.L_x_906) ;  /* 0x0000008000002947 */ /* 0x000fea0003800000 */
[C---:B------:R-:W-:Y:S01]  /*bf10*/  IMAD.SHL.U32 R6, R32.reuse, 0x2, RZ ;  /* 0x0000000220067824 */ /* 0x040fe200078e00ff */
[----:B------:R-:W-:-:S04]  /*bf20*/  SHF.L.U64.HI R7, R32, 0x1, R33 ;  /* 0x0000000120077819 */ /* 0x000fc80000010221 */
[-C--:B------:R-:W-:Y:S02]  /*bf30*/  IADD3 R4, P1, R22, R6.reuse, RZ ;  /* 0x0000000616047210 */ /* 0x080fe40007f3e0ff */
[----:B------:R-:W-:-:S03]  /*bf40*/  IADD3 R6, P0, R23, R6, RZ ;  /* 0x0000000617067210 */ /* 0x000fc60007f1e0ff */
[--C-:B------:R-:W-:Y:S02]  /*bf50*/  IMAD.X R5, R25, 0x1, R7.reuse, P1 ;  /* 0x0000000119057824 */ /* 0x100fe400008e0607 */
[----:B------:R-:W-:-:S03]  /*bf60*/  IMAD.X R7, R24, 0x1, R7, P0 ;  /* 0x0000000118077824 */ /* 0x000fc600000e0607 */
[----:B------:R1:W5:Y:S04]  /*bf70*/  LD.E.128 R8, [R4.64] ;  /* 0x0000000804087980 */ /* 0x000368000c101d00 */
[----:B-1----:R-:W5:Y:S02]  /*bf80*/  LD.E.128 R4, [R6.64] ;  /* 0x0000000806047980 */ /* 0x002f64000c101d00 */
.L_x_906:
[----:B---3--:R-:W-:Y:S05]  /*bf90*/  BSYNC B0 ;  /* 0x0000000000007941 */ /* 0x008fea0003800000 */
.L_x_905:
[----:B------:R-:W1:Y:S01]  /*bfa0*/  SHFL.IDX PT, R24, R26, 0x2, 0x1c1f ;  /* 0x005c1f001a187f89 */ /* 0x000e6200000e0000 */
[----:B------:R-:W-:Y:S01]  /*bfb0*/  IADD3 R22, R20, 0x40, RZ ;  /* 0x0000004014167810 */ /* 0x000fe20007ffe0ff */
[----:B------:R-:W-:Y:S01]  /*bfc0*/  CS2R R50, SRZ ;  /* 0x0000000000327805 */ /* 0x000fe2000001ff00 */
[----:B------:R-:W-:Y:S01]  /*bfd0*/  CS2R R48, SRZ ;  /* 0x0000000000307805 */ /* 0x000fe2000001ff00 */
[----:B------:R-:W2:Y:S01]  /*bfe0*/  SHFL.IDX PT, R25, R21, 0x2, 0x1c1f ;  /* 0x005c1f0015197f89 */ /* 0x000ea200000e0000 */
[----:B------:R-:W-:-:S03]  /*bff0*/  ISETP.GE.OR P0, PT, R22, R0, P2 ;  /* 0x000000001600720c */ /* 0x000fc60001706670 */
[----:B------:R-:W3:Y:S04]  /*c000*/  SHFL.IDX PT, R27, R3, 0x2, 0x1c1f ;  /* 0x005c1f00031b7f89 */ /* 0x000ee800000e0000 */
[----:B------:R-:W4:Y:S06]  /*c010*/  SHFL.IDX PT, R28, R2, 0x2, 0x1c1f ;  /* 0x005c1f00021c7f89 */ /* 0x000f2c00000e0000 */
[C---:B------:R-:W-:Y:S01]  /*c020*/  @!P0 IMAD.SHL.U32 R22, R32.reuse, 0x2, RZ ;  /* 0x0000000220168824 */ /* 0x040fe200078e00ff */
[----:B------:R-:W-:-:S04]  /*c030*/  @!P0 SHF.L.U64.HI R23, R32, 0x1, R33 ;  /* 0x0000000120178819 */ /* 0x000fc80000010221 */
[----:B-1----:R-:W-:-:S05]  /*c040*/  @!P0 IADD3 R24, P1, R24, R22, RZ ;  /* 0x0000001618188210 */ /* 0x002fca0007f3e0ff */
[----:B--2---:R-:W-:Y:S01]  /*c050*/  @!P0 IMAD.X R25, R25, 0x1, R23, P1 ;  /* 0x0000000119198824 */ /* 0x004fe200008e0617 */
[----:B---3--:R-:W-:Y:S01]  /*c060*/  @!P0 IADD3 R22, P1, R27, R22, RZ ;  /* 0x000000161b168210 */ /* 0x008fe20007f3e0ff */
[----:B------:R-:W-:-:S03]  /*c070*/  CS2R R46, SRZ ;  /* 0x00000000002e7805 */ /* 0x000fc6000001ff00 */
[----:B------:R1:W2:Y:S01]  /*c080*/  @!P0 LD.E.128 R48, [R24.64] ;  /* 0x0000000818308980 */ /* 0x0002a2000c101d00 */
[----:B------:R-:W-:Y:S01]  /*c090*/  CS2R R44, SRZ ;  /* 0x00000000002c7805 */ /* 0x000fe2000001ff00 */
[----:B----4-:R-:W-:-:S05]  /*c0a0*/  @!P0 IMAD.X R23, R28, 0x1, R23, P1 ;  /* 0x000000011c178824 */ /* 0x010fca00008e0617 */
[----:B------:R3:W4:Y:S01]  /*c0b0*/  @!P0 LD.E.128 R44, [R22.64] ;  /* 0x00000008162c8980 */ /* 0x000722000c101d00 */
[----:B------:R-:W-:Y:S01]  /*c0c0*/  IADD3 R20, R20, 0x60, RZ ;  /* 0x0000006014147810 */ /* 0x000fe20007ffe0ff */
[----:B------:R-:W-:Y:S01]  /*c0d0*/  BSSY B0, `(.L_x_907) ;  /* 0x0000037000007945 */ /* 0x000fe20003800000 */
[----:B------:R-:W-:Y:S01]  /*c0e0*/  CS2R R58, SRZ ;  /* 0x00000000003a7805 */ /* 0x000fe2000001ff00 */
[----:B------:R-:W-:Y:S01]  /*c0f0*/  CS2R R56, SRZ ;  /* 0x0000000000387805 */ /* 0x000fe2000001ff00 */
[----:B------:R-:W-:Y:S01]  /*c100*/  ISETP.GE.AND P0, PT, R20, R0, PT ;  /* 0x000000001400720c */ /* 0x000fe20003f06270 */
[----:B-----5:R-:W-:Y:S01]  /*c110*/  IMAD.MOV.U32 R20, RZ, RZ, R9 ;  /* 0x000000ffff147224 */ /* 0x020fe200078e0009 */
[----:B------:R-:W-:Y:S01]  /*c120*/  CS2R R54, SRZ ;  /* 0x0000000000367805 */ /* 0x000fe2000001ff00 */
[----:B------:R-:W-:-:S03]  /*c130*/  CS2R R52, SRZ ;  /* 0x0000000000347805 */ /* 0x000fc6000001ff00 */
[----:B------:R-:W-:Y:S01]  /*c140*/  PRMT R68, R68, 0x5410, R20 ;  /* 0x0000541044447816 */ /* 0x000fe20000000014 */
[----:B------:R-:W-:Y:S02]  /*c150*/  IMAD.MOV.U32 R20, RZ, RZ, R5 ;  /* 0x000000ffff147224 */ /* 0x000fe400078e0005 */
[----:B-1----:R-:W-:-:S03]  /*c160*/  IMAD.MOV.U32 R24, RZ, RZ, R10 ;  /* 0x000000ffff187224 */ /* 0x002fc600078e000a */
[----:B------:R-:W-:Y:S01]  /*c170*/  PRMT R68, R20, 0x7610, R68 ;  /* 0x0000761014447816 */ /* 0x000fe20000000044 */
[----:B------:R2:W1:Y:S01]  /*c180*/  SHFL.IDX PT, R25, R21, 0x3, 0x1c1f ;  /* 0x007c1f0015197f89 */ /* 0x00046200000e0000 */
[----:B------:R-:W-:Y:S01]  /*c190*/  PRMT R71, R71, 0x5410, R24 ;  /* 0x0000541047477816 */ /* 0x000fe20000000018 */
[----:B------:R-:W-:Y:S02]  /*c1a0*/  IMAD.MOV.U32 R24, RZ, RZ, R6 ;  /* 0x000000ffff187224 */ /* 0x000fe400078e0006 */
[----:B---3--:R-:W-:Y:S02]  /*c1b0*/  IMAD.MOV.U32 R23, RZ, RZ, R11 ;  /* 0x000000ffff177224 */ /* 0x008fe400078e000b */
[----:B------:R-:W-:Y:S01]  /*c1c0*/  IMAD.MOV.U32 R22, RZ, RZ, R8 ;  /* 0x000000ffff167224 */ /* 0x000fe200078e0008 */
[----:B------:R-:W-:Y:S02]  /*c1d0*/  PRMT R71, R24, 0x7610, R71 ;  /* 0x0000761018477816 */ /* 0x000fe40000000047 */
[----:B------:R-:W-:Y:S01]  /*c1e0*/  PRMT R69, R69, 0x5410, R23 ;  /* 0x0000541045457816 */ /* 0x000fe20000000017 */
[----:B------:R-:W-:Y:S01]  /*c1f0*/  IMAD.MOV.U32 R23, RZ, RZ, R7 ;  /* 0x000000ffff177224 */ /* 0x000fe200078e0007 */
[----:B------:R-:W3:Y:S01]  /*c200*/  SHFL.IDX PT, R24, R2, 0x3, 0x1c1f ;  /* 0x007c1f0002187f89 */ /* 0x000ee200000e0000 */
[----:B------:R-:W-:Y:S01]  /*c210*/  PRMT R70, R70, 0x5410, R22 ;  /* 0x0000541046467816 */ /* 0x000fe20000000016 */
[----:B------:R-:W-:-:S02]  /*c220*/  IMAD.MOV.U32 R22, RZ, RZ, R4 ;  /* 0x000000ffff167224 */ /* 0x000fc400078e0004 */
[----:B------:R-:W-:Y:S02]  /*c230*/  PRMT R69, R23, 0x7610, R69 ;  /* 0x0000761017457816 */ /* 0x000fe40000000045 */
[----:B------:R1:W1:Y:S01]  /*c240*/  SHFL.IDX PT, R23, R3, 0x3, 0x1c1f ;  /* 0x007c1f0003177f89 */ /* 0x00026200000e0000 */
[----:B------:R-:W-:-:S03]  /*c250*/  PRMT R70, R22, 0x7610, R70 ;  /* 0x0000761016467816 */ /* 0x000fc60000000046 */
[----:B------:R1:W1:Y:S01]  /*c260*/  SHFL.IDX PT, R22, R26, 0x3, 0x1c1f ;  /* 0x007c1f001a167f89 */ /* 0x00026200000e0000 */
[----:B--2---:R-:W-:Y:S02]  /*c270*/  IMAD.MOV.U32 R21, RZ, RZ, R50 ;  /* 0x000000ffff157224 */ /* 0x004fe400078e0032 */
[----:B------:R-:W-:Y:S02]  /*c280*/  IMAD.MOV.U32 R20, RZ, RZ, R51 ;  /* 0x000000ffff147224 */ /* 0x000fe400078e0033 */
[----:B-1----:R-:W-:Y:S01]  /*c290*/  IMAD.MOV.U32 R3, RZ, RZ, R48 ;  /* 0x000000ffff037224 */ /* 0x002fe200078e0030 */
[----:B------:R-:W-:Y:S01]  /*c2a0*/  PRMT R77, R77, 0x5410, R21 ;  /* 0x000054104d4d7816 */ /* 0x000fe20000000015 */
[----:B------:R-:W-:Y:S01]  /*c2b0*/  IMAD.MOV.U32 R2, RZ, RZ, R49 ;  /* 0x000000ffff027224 */ /* 0x000fe200078e0031 */
[----:B------:R-:W-:Y:S01]  /*c2c0*/  PRMT R75, R75, 0x5410, R20 ;  /* 0x000054104b4b7816 */ /* 0x000fe20000000014 */
[----:B----4-:R-:W-:Y:S01]  /*c2d0*/  IMAD.MOV.U32 R21, RZ, RZ, R46 ;  /* 0x000000ffff157224 */ /* 0x010fe200078e002e */
        /* <DEDUP_REMOVED lines=21> */
[----:B------:R1:W5:Y:S02]  /*c430*/  LD.E.128 R52, [R2.64] ;  /* 0x0000000802347980 */ /* 0x000364000c101d00 */
.L_x_908:
[----:B---3--:R-:W-:Y:S05]  /*c440*/  BSYNC B0 ;  /* 0x0000000000007941 */ /* 0x008fea0003800000 */
.L_x_907:
[----:B-1----:R-:W-:Y:S01]  /*c450*/  IMAD.IADD R20, R0, 0x1, -R147 ;  /* 0x0000000100147824 */ /* 0x002fe200078e0a93 */
[----:B------:R-:W-:-:S04]  /*c460*/  DEPBAR.LE SB0, 0x1 ;  /* 0x000080400000791a */ /* 0x000fc80000000000 */
[----:B------:R-:W-:Y:S01]  /*c470*/  IMNMX R64, R20, 0x80, PT ;  /* 0x0000008014407817 */ /* 0x000fe20003800200 */
[----:B-----5:R-:W-:Y:S01]  /*c480*/  IMAD.MOV.U32 R2, RZ, RZ, R58 ;  /* 0x000000ffff027224 */ /* 0x020fe200078e003a */
[----:B------:R-:W-:Y:S01]  /*c490*/  BSSY B0, `(.L_x_909) ;  /* 0x000006e000007945 */ /* 0x000fe20003800000 */
[----:B------:R-:W-:Y:S01]  /*c4a0*/  IMAD.MOV.U32 R3, RZ, RZ, R59 ;  /* 0x000000ffff037224 */ /* 0x000fe200078e003b */
[----:B------:R-:W-:Y:S01]  /*c4b0*/  BAR.SYNC.DEFER_BLOCKING 0x0 ;  /* 0x0000000000007b1d */ /* 0x000fe20000010000 */
[----:B------:R-:W-:Y:S01]  /*c4c0*/  ISETP.GE.OR P0, PT, R83, R64, P2 ;  /* 0x000000405300720c */ /* 0x000fe20001706670 */
        /* <DEDUP_REMOVED lines=8> */
[----:B------:R-:W-:-:S02]  /*c550*/  IMAD.MOV.U32 R2, RZ, RZ, R52 ;  /* 0x000000ffff027224 */ /* 0x000fc400078e0034 */
[----:B------:R-:W-:Y:S01]  /*c560*/  IMAD.MOV.U32 R0, RZ, RZ, R53 ;  /* 0x000000ffff007224 */ /* 0x000fe200078e0035 */
[----:B------:R-:W-:Y:S02]  /*c570*/  PRMT R79, R3, 0x7610, R79 ;  /* 0x00007610034f7816 */ /* 0x000fe4000000004f */
[----:B------:R-:W-:Y:S02]  /*c580*/  PRMT R80, R2, 0x5410, R20 ;  /* 0x0000541002507816 */ /* 0x000fe40000000014 */
[----:B------:R-:W-:Y:S01]  /*c590*/  PRMT R78, R0, 0x7610, R78 ;  /* 0x00007610004e7816 */ /* 0x000fe2000000004e */
[----:B------:R-:W-:Y:S05]  /*c5a0*/  @P0 BRA `(.L_x_910) ;  /* 0x000005c000000947 */ /* 0x000fea0003800000 */
[----:B------:R-:W-:Y:S02]  /*c5b0*/  IADD3 R2, R32, c[0x0][0x27c], RZ ;  /* 0x00009f0020027a10 */ /* 0x000fe40007ffe0ff */
[C---:B------:R-:W-:Y:S02]  /*c5c0*/  LOP3.LUT R0, R150.reuse, 0x38, R32, 0xf8, !PT ;  /* 0x0000003896007812 */ /* 0x040fe400078ef820 */
[----:B------:R-:W-:-:S02]  /*c5d0*/  LOP3.LUT R2, R150, 0x38, R2, 0xf8, !PT ;  /* 0x0000003896027812 */ /* 0x000fc400078ef802 */
[----:B------:R-:W-:Y:S02]  /*c5e0*/  LOP3.LUT R0, R158, R0, R157, 0xf6, !PT ;  /* 0x000000009e007212 */ /* 0x000fe400078ef69d */
[----:B------:R-:W-:Y:S02]  /*c5f0*/  LOP3.LUT R2, R2, R157, RZ, 0x3c, !PT ;  /* 0x0000009d02027212 */ /* 0x000fe400078e3cff */
[----:B------:R-:W-:Y:S02]  /*c600*/  LEA R40, R0, 0x5100, 0x1 ;  /* 0x0000510000287811 */ /* 0x000fe400078e08ff */
[----:B------:R-:W-:Y:S02]  /*c610*/  IADD3 R2, R158, R2, RZ ;  /* 0x000000029e027210 */ /* 0x000fe40007ffe0ff */
[----:B------:R-:W-:Y:S01]  /*c620*/  SHF.R.U32.HI R0, RZ, 0x10, R13 ;  /* 0x00000010ff007819 */ /* 0x000fe2000001160d */
[----:B------:R-:W1:Y:S01]  /*c630*/  LDS.128 R20, [R40] ;  /* 0x0000000028147984 */ /* 0x000e620000000c00 */
[----:B------:R-:W-:Y:S01]  /*c640*/  SHF.L.U32 R38, R2, 0x1, RZ ;  /* 0x0000000102267819 */ /* 0x000fe200000006ff */
[--C-:B------:R-:W-:Y:S01]  /*c650*/  HADD2.F32 R2, -RZ, R39.reuse.H0_H0 ;  /* 0x20000027ff027230 */ /* 0x100fe20000004100 */
[----:B------:R-:W-:Y:S01]  /*c660*/  SHF.R.U64 R63, R16, 0x10, R17 ;  /* 0x00000010103f7819 */ /* 0x000fe20000001211 */
[----:B------:R-:W-:Y:S01]  /*c670*/  HADD2.F32 R16, -RZ, R39.H1_H1 ;  /* 0x30000027ff107230 */ /* 0x000fe20000004100 */
[----:B------:R-:W-:Y:S01]  /*c680*/  SHF.R.U64 R61, R12, 0x10, R13 ;  /* 0x000000100c3d7819 */ /* 0x000fe2000000120d */
[----:B------:R-:W2:Y:S01]  /*c690*/  LDS.128 R24, [R38+0x5100] ;  /* 0x0051000026187984 */ /* 0x000ea20000000c00 */
[--C-:B------:R-:W-:Y:S01]  /*c6a0*/  SHF.R.U64 R62, R18, 0x10, R19.reuse ;  /* 0x00000010123e7819 */ /* 0x100fe20000001213 */
[----:B------:R-:W-:Y:S01]  /*c6b0*/  HADD2.F32 R63, -RZ, R63.H0_H0 ;  /* 0x2000003fff3f7230 */ /* 0x000fe20000004100 */
[----:B------:R-:W-:-:S02]  /*c6c0*/  SHF.R.U32.HI R36, RZ, 0x10, R19 ;  /* 0x00000010ff247819 */ /* 0x000fc40000011613 */
[--C-:B------:R-:W-:Y:S01]  /*c6d0*/  SHF.R.U64 R37, R14, 0x10, R15.reuse ;  /* 0x000000100e257819 */ /* 0x100fe2000000120f */
[----:B------:R-:W-:Y:S01]  /*c6e0*/  HADD2.F32 R62, -RZ, R62.H0_H0 ;  /* 0x2000003eff3e7230 */ /* 0x000fe20000004100 */
[----:B------:R-:W-:Y:S02]  /*c6f0*/  SHF.R.U32.HI R34, RZ, 0x10, R15 ;  /* 0x00000010ff227819 */ /* 0x000fe4000001160f */
[----:B------:R-:W-:-:S05]  /*c700*/  SHF.R.U32.HI R35, RZ, 0x10, R17 ;  /* 0x00000010ff237819 */ /* 0x000fca0000011611 */
[----:B------:R-:W-:Y:S02]  /*c710*/  HADD2.F32 R66, -RZ, R35.H0_H0 ;  /* 0x20000023ff427230 */ /* 0x000fe40000004100 */
[----:B-1----:R-:W-:Y:S02]  /*c720*/  HADD2.F32 R31, -RZ, R21.H0_H0 ;  /* 0x20000015ff1f7230 */ /* 0x002fe40000004100 */
[----:B------:R-:W-:Y:S02]  /*c730*/  HADD2.F32 R29, -RZ, R23.H0_H0 ;  /* 0x20000017ff1d7230 */ /* 0x000fe40000004100 */
[----:B------:R-:W-:Y:S02]  /*c740*/  HADD2.F32 R30, -RZ, R21.H1_H1 ;  /* 0x30000015ff1e7230 */ /* 0x000fe40000004100 */
[--C-:B--2---:R-:W-:Y:S02]  /*c750*/  HADD2.F32 R13, -RZ, R25.reuse.H0_H0 ;  /* 0x20000019ff0d7230 */ /* 0x104fe40000004100 */
[----:B------:R-:W-:-:S02]  /*c760*/  HADD2.F32 R12, -RZ, R25.H1_H1 ;  /* 0x30000019ff0c7230 */ /* 0x000fc40000004100 */
[--C-:B------:R-:W-:Y:S01]  /*c770*/  HADD2.F32 R15, -RZ, R24.reuse.H0_H0 ;  /* 0x20000018ff0f7230 */ /* 0x100fe20000004100 */
[-C--:B------:R-:W-:Y:S01]  /*c780*/  FMUL.FTZ R42, R13, R2.reuse ;  /* 0x000000020d2a7220 */ /* 0x080fe20000410000 */
[----:B------:R-:W-:Y:S01]  /*c790*/  HADD2.F32 R19, -RZ, R24.H1_H1 ;  /* 0x30000018ff137230 */ /* 0x000fe20000004100 */
[----:B------:R-:W-:Y:S01]  /*c7a0*/  FMUL.FTZ R24, R31, R2 ;  /* 0x000000021f187220 */ /* 0x000fe20000410000 */
[----:B------:R-:W-:Y:S02]  /*c7b0*/  HADD2.F32 R25, -RZ, R0.H0_H0 ;  /* 0x20000000ff197230 */ /* 0x000fe40000004100 */
[----:B------:R-:W-:Y:S01]  /*c7c0*/  HADD2.F32 R0, -RZ, R41.H0_H0 ;  /* 0x20000029ff007230 */ /* 0x000fe20000004100 */
[----:B------:R-:W-:Y:S01]  /*c7d0*/  FFMA.FTZ R60, R13, R16, R24 ;  /* 0x000000100d3c7223 */ /* 0x000fe20000010018 */
[----:B------:R-:W-:Y:S01]  /*c7e0*/  HADD2.F32 R3, -RZ, R27.H0_H0 ;  /* 0x2000001bff037230 */ /* 0x000fe20000004100 */
[-C--:B------:R-:W-:Y:S01]  /*c7f0*/  FMUL.FTZ R24, R30, R25.reuse ;  /* 0x000000191e187220 */ /* 0x080fe20000410000 */
[----:B------:R-:W-:Y:S01]  /*c800*/  HADD2.F32 R13, -RZ, R41.H1_H1 ;  /* 0x30000029ff0d7230 */ /* 0x000fe20000004100 */
[----:B------:R-:W-:Y:S01]  /*c810*/  FMUL.FTZ R2, R29, R0 ;  /* 0x000000001d027220 */ /* 0x000fe20000410000 */
[--C-:B------:R-:W-:Y:S01]  /*c820*/  HADD2.F32 R18, -RZ, R26.reuse.H0_H0 ;  /* 0x2000001aff127230 */ /* 0x100fe20000004100 */
[C---:B------:R-:W-:Y:S01]  /*c830*/  FMUL.FTZ R39, R12.reuse, R25 ;  /* 0x000000190c277220 */ /* 0x040fe20000410000 */
[----:B------:R-:W-:Y:S01]  /*c840*/  HADD2.F32 R17, -RZ, R26.H1_H1 ;  /* 0x3000001aff117230 */ /* 0x000fe20000004100 */
[C---:B------:R-:W-:Y:S01]  /*c850*/  FFMA.FTZ R41, R3.reuse, R13, R2 ;  /* 0x0000000d03297223 */ /* 0x040fe20000010002 */
[----:B------:R-:W-:Y:S01]  /*c860*/  HADD2.F32 R23, -RZ, R23.H1_H1 ;  /* 0x30000017ff177230 */ /* 0x000fe20000004100 */
[----:B------:R-:W-:Y:S01]  /*c870*/  FFMA.FTZ R43, R12, R66, R24 ;  /* 0x000000420c2b7223 */ /* 0x000fe20000010018 */
[----:B------:R-:W-:Y:S01]  /*c880*/  HADD2.F32 R26, -RZ, R34.H0_H0 ;  /* 0x20000022ff1a7230 */ /* 0x000fe20000004100 */
[----:B------:R-:W-:Y:S01]  /*c890*/  FMUL.FTZ R34, R3, R0 ;  /* 0x0000000003227220 */ /* 0x000fe20000410000 */
[----:B------:R-:W-:-:S02]  /*c8a0*/  HADD2.F32 R28, -RZ, R20.H0_H0 ;  /* 0x20000014ff1c7230 */ /* 0x000fc40000004100 */
[--C-:B------:R-:W-:Y:S01]  /*c8b0*/  HADD2.F32 R0, -RZ, R65.reuse.H0_H0 ;  /* 0x20000041ff007230 */ /* 0x100fe20000004100 */
[----:B------:R-:W-:Y:S01]  /*c8c0*/  FMUL.FTZ R12, R23, R26 ;  /* 0x0000001a170c7220 */ /* 0x000fe20000410000 */
[----:B------:R-:W-:Y:S02]  /*c8d0*/  HADD2.F32 R3, -RZ, R65.H1_H1 ;  /* 0x30000041ff037230 */ /* 0x000fe40000004100 */
[----:B------:R-:W-:Y:S01]  /*c8e0*/  HADD2.F32 R14, -RZ, R27.H1_H1 ;  /* 0x3000001bff0e7230 */ /* 0x000fe20000004100 */
[----:B------:R-:W-:Y:S01]  /*c8f0*/  FMUL.FTZ R24, R28, R0 ;  /* 0x000000001c187220 */ /* 0x000fe20000410000 */
[----:B------:R-:W-:Y:S02]  /*c900*/  HADD2.F32 R65, -RZ, R36.H0_H0 ;  /* 0x20000024ff417230 */ /* 0x000fe40000004100 */
[----:B------:R-:W-:Y:S01]  /*c910*/  HADD2.F32 R21, -RZ, R20.H1_H1 ;  /* 0x30000014ff157230 */ /* 0x000fe20000004100 */
[C---:B------:R-:W-:Y:S01]  /*c920*/  FMUL.FTZ R26, R14.reuse, R26 ;  /* 0x0000001a0e1a7220 */ /* 0x040fe20000410000 */
[--C-:B------:R-:W-:Y:S01]  /*c930*/  HADD2.F32 R20, -RZ, R22.reuse.H0_H0 ;  /* 0x20000016ff147230 */ /* 0x100fe20000004100 */
[----:B------:R-:W-:Y:S01]  /*c940*/  FFMA.FTZ R36, R14, R65, R12 ;  /* 0x000000410e247223 */ /* 0x000fe2000001000c */
[--C-:B------:R-:W-:Y:S01]  /*c950*/  HADD2.F32 R2, -RZ, R67.reuse.H0_H0 ;  /* 0x20000043ff027230 */ /* 0x100fe20000004100 */
[C---:B------:R-:W-:Y:S01]  /*c960*/  FMUL.FTZ R14, R15.reuse, R0 ;  /* 0x000000000f0e7220 */ /* 0x040fe20000410000 */
[----:B------:R-:W-:Y:S01]  /*c970*/  HADD2.F32 R0, -RZ, R67.H1_H1 ;  /* 0x30000043ff007230 */ /* 0x000fe20000004100 */
[----:B------:R-:W-:Y:S01]  /*c980*/  FFMA.FTZ R35, R15, R3, R24 ;  /* 0x000000030f237223 */ /* 0x000fe20000010018 */
[----:B------:R-:W-:Y:S01]  /*c990*/  HADD2.F32 R15, -RZ, R61.H0_H0 ;  /* 0x2000003dff0f7230 */ /* 0x000fe20000004100 */
[-C--:B------:R-:W-:Y:S01]  /*c9a0*/  FMUL.FTZ R12, R20, R2.reuse ;  /* 0x00000002140c7220 */ /* 0x080fe20000410000 */
[----:B------:R-:W-:Y:S01]  /*c9b0*/  HADD2.F32 R22, -RZ, R22.H1_H1 ;  /* 0x30000016ff167230 */ /* 0x000fe20000004100 */
[C---:B------:R-:W-:Y:S01]  /*c9c0*/  FMUL.FTZ R24, R18.reuse, R2 ;  /* 0x0000000212187220 */ /* 0x040fe20000410000 */
[----:B------:R-:W-:Y:S01]  /*c9d0*/  HADD2.F32 R27, -RZ, R37.H0_H0 ;  /* 0x20000025ff1b7230 */ /* 0x000fe20000004100 */
[----:B------:R-:W-:-:S02]  /*c9e0*/  FFMA.FTZ R37, R18, R0, R12 ;  /* 0x0000000012257223 */ /* 0x000fc4000001000c */
[----:B------:R-:W-:Y:S02]  /*c9f0*/  FMUL.FTZ R12, R21, R15 ;  /* 0x0000000f150c7220 */ /* 0x000fe40000410000 */
[----:B------:R-:W-:Y:S02]  /*ca00*/  FMUL.FTZ R2, R22, R27 ;  /* 0x0000001b16027220 */ /* 0x000fe40000410000 */
[C---:B------:R-:W-:Y:S02]  /*ca10*/  FFMA.FTZ R25, R19.reuse, R63, R12 ;  /* 0x0000003f13197223 */ /* 0x040fe4000001000c */
[----:B------:R-:W-:Y:S02]  /*ca20*/  FMUL.FTZ R15, R19, R15 ;  /* 0x0000000f130f7220 */ /* 0x000fe40000410000 */
[C---:B------:R-:W-:Y:S02]  /*ca30*/  FMUL.FTZ R12, R17.reuse, R27 ;  /* 0x0000001b110c7220 */ /* 0x040fe40000410000 */
[----:B------:R-:W-:-:S02]  /*ca40*/  FFMA.FTZ R27, R17, R62, R2 ;  /* 0x0000003e111b7223 */ /* 0x000fc40000010002 */
[----:B------:R-:W-:Y:S02]  /*ca50*/  FFMA.FTZ R18, R31, R16, -R42 ;  /* 0x000000101f127223 */ /* 0x000fe4000001082a */
[----:B------:R-:W-:Y:S02]  /*ca60*/  FFMA.FTZ R14, R28, R3, -R14 ;  /* 0x000000031c0e7223 */ /* 0x000fe4000001080e */
[----:B------:R-:W-:Y:S02]  /*ca70*/  FFMA.FTZ R17, R30, R66, -R39 ;  /* 0x000000421e117223 */ /* 0x000fe40000010827 */
[----:B------:R-:W-:Y:S01]  /*ca80*/  FFMA.FTZ R16, R29, R13, -R34 ;  /* 0x0000000d1d107223 */ /* 0x000fe20000010822 */
[----:B------:R-:W-:Y:S01]  /*ca90*/  F2FP.PACK_AB R13, R43, R60 ;  /* 0x0000003c2b0d723e */ /* 0x000fe200000000ff */
[----:B------:R-:W-:Y:S01]  /*caa0*/  FFMA.FTZ R19, R23, R65, -R26 ;  /* 0x0000004117137223 */ /* 0x000fe2000001081a */
[----:B------:R-:W-:Y:S01]  /*cab0*/  F2FP.PACK_AB R17, R17, R18 ;  /* 0x000000121111723e */ /* 0x000fe200000000ff */
[----:B------:R-:W-:-:S02]  /*cac0*/  FFMA.FTZ R3, R20, R0, -R24 ;  /* 0x0000000014037223 */ /* 0x000fc40000010818 */
[----:B------:R-:W-:Y:S01]  /*cad0*/  FFMA.FTZ R2, R21, R63, -R15 ;  /* 0x0000003f15027223 */ /* 0x000fe2000001080f */
[----:B------:R-:W-:Y:S01]  /*cae0*/  F2FP.PACK_AB R19, R19, R16 ;  /* 0x000000101313723e */ /* 0x000fe200000000ff */
[----:B------:R-:W-:Y:S01]  /*caf0*/  FFMA.FTZ R0, R22, R62, -R12 ;  /* 0x0000003e16007223 */ /* 0x000fe2000001080c */
[----:B------:R-:W-:Y:S02]  /*cb00*/  F2FP.PACK_AB R15, R36, R41 ;  /* 0x00000029240f723e */ /* 0x000fe400000000ff */
[----:B------:R-:W-:Y:S02]  /*cb10*/  F2FP.PACK_AB R16, R2, R14 ;  /* 0x0000000e0210723e */ /* 0x000fe400000000ff */
[----:B------:R-:W-:Y:S02]  /*cb20*/  F2FP.PACK_AB R18, R0, R3 ;  /* 0x000000030012723e */ /* 0x000fe400000000ff */
[----:B------:R-:W-:Y:S02]  /*cb30*/  F2FP.PACK_AB R12, R25, R35 ;  /* 0x00000023190c723e */ /* 0x000fe400000000ff */
[----:B------:R-:W-:Y:S01]  /*cb40*/  F2FP.PACK_AB R14, R27, R37 ;  /* 0x000000251b0e723e */ /* 0x000fe200000000ff */
[----:B------:R1:W-:Y:S04]  /*cb50*/  STS.128 [R40], R16 ;  /* 0x0000001028007388 */ /* 0x0003e80000000c00 */
[----:B------:R1:W-:Y:S02]  /*cb60*/  STS.128 [R38+0x5100], R12 ;  /* 0x0051000c26007388 */ /* 0x0003e40000000c00 */
.L_x_910:
[----:B------:R-:W-:Y:S05]  /*cb70*/  BSYNC B0 ;  /* 0x0000000000007941 */ /* 0x000fea0003800000 */
.L_x_909:
[----:B------:R-:W-:Y:S01]  /*cb80*/  ISETP.GE.OR P0, PT, R140, R64, P2 ;  /* 0x000000408c00720c */ /* 0x000fe20001706670 */
[----:B------:R-:W-:-:S12]  /*cb90*/  BSSY B0, `(.L_x_911) ;  /* 0x000005e000007945 */ /* 0x000fd80003800000 */
[----:B------:R-:W-:Y:S05]  /*cba0*/  @P0 BRA `(.L_x_912) ;  /* 0x000005c000000947 */ /* 0x000fea0003800000 */
[----:B------:R-:W-:Y:S02]  /*cbb0*/  IADD3 R2, R32, c[0x0][0x27c], RZ ;  /* 0x00009f0020027a10 */ /* 0x000fe40007ffe0ff */
[C---:B------:R-:W-:Y:S02]  /*cbc0*/  LOP3.LUT R0, R151.reuse, 0x38, R32, 0xf8, !PT ;  /* 0x0000003897007812 */ /* 0x040fe400078ef820 */
[----:B------:R-:W-:Y:S02]  /*cbd0*/  LOP3.LUT R2, R151, 0x38, R2, 0xf8, !PT ;  /* 0x0000003897027812 */ /* 0x000fe400078ef802 */
[----:B------:R-:W-:Y:S02]  /*cbe0*/  LOP3.LUT R0, R162, R0, R188, 0xf6, !PT ;  /* 0x00000000a2007212 */ /* 0x000fe400078ef6bc */
[----:B------:R-:W-:Y:S02]  /*cbf0*/  LOP3.LUT R2, R2, R188, RZ, 0x3c, !PT ;  /* 0x000000bc02027212 */ /* 0x000fe400078e3cff */
[----:B------:R-:W-:-:S02]  /*cc00*/  LEA R35, R0, 0x5100, 0x1 ;  /* 0x0000510000237811 */ /* 0x000fc400078e08ff */
[----:B------:R-:W-:Y:S02]  /*cc10*/  IADD3 R2, R162, R2, RZ ;  /* 0x00000002a2027210 */ /* 0x000fe40007ffe0ff */
[----:B------:R-:W-:Y:S01]  /*cc20*/  SHF.R.U32.HI R0, RZ, 0x10, R5 ;  /* 0x00000010ff007819 */ /* 0x000fe20000011605 */
[----:B-1----:R-:W1:Y:S01]  /*cc30*/  LDS.128 R12, [R35] ;  /* 0x00000000230c7984 */ /* 0x002e620000000c00 */
[----:B------:R-:W-:Y:S01]  /*cc40*/  SHF.L.U32 R34, R2, 0x1, RZ ;  /* 0x0000000102227819 */ /* 0x000fe200000006ff */
[--C-:B------:R-:W-:Y:S01]  /*cc50*/  HADD2.F32 R2, -RZ, R68.reuse.H0_H0 ;  /* 0x20000044ff027230 */ /* 0x100fe20000004100 */
[----:B------:R-:W-:Y:S01]  /*cc60*/  SHF.R.U64 R40, R8, 0x10, R9 ;  /* 0x0000001008287819 */ /* 0x000fe20000001209 */
[----:B------:R-:W-:Y:S01]  /*cc70*/  HADD2.F32 R8, -RZ, R68.H1_H1 ;  /* 0x30000044ff087230 */ /* 0x000fe20000004100 */
[----:B------:R-:W-:Y:S01]  /*cc80*/  SHF.R.U64 R38, R4, 0x10, R5 ;  /* 0x0000001004267819 */ /* 0x000fe20000001205 */
[----:B------:R-:W2:Y:S01]  /*cc90*/  LDS.128 R16, [R34+0x5100] ;  /* 0x0051000022107984 */ /* 0x000ea20000000c00 */
[----:B------:R-:W-:-:S02]  /*cca0*/  SHF.R.U64 R39, R10, 0x10, R11 ;  /* 0x000000100a277819 */ /* 0x000fc4000000120b */
[----:B------:R-:W-:Y:S02]  /*ccb0*/  SHF.R.U32.HI R27, RZ, 0x10, R11 ;  /* 0x00000010ff1b7819 */ /* 0x000fe4000001160b */
[--C-:B------:R-:W-:Y:S01]  /*ccc0*/  SHF.R.U64 R28, R6, 0x10, R7.reuse ;  /* 0x00000010061c7819 */ /* 0x100fe20000001207 */
[----:B------:R-:W-:Y:S01]  /*ccd0*/  HADD2.F32 R39, -RZ, R39.H0_H0 ;  /* 0x20000027ff277230 */ /* 0x000fe20000004100 */
[----:B------:R-:W-:Y:S01]  /*cce0*/  SHF.R.U32.HI R25, RZ, 0x10, R7 ;  /* 0x00000010ff197819 */ /* 0x000fe20000011607 */
[----:B------:R-:W-:Y:S01]  /*ccf0*/  HADD2.F32 R41, -RZ, R27.H0_H0 ;  /* 0x2000001bff297230 */ /* 0x000fe20000004100 */
[----:B------:R-:W-:-:S05]  /*cd00*/  SHF.R.U32.HI R26, RZ, 0x10, R9 ;  /* 0x00000010ff1a7819 */ /* 0x000fca0000011609 */
[----:B------:R-:W-:Y:S02]  /*cd10*/  HADD2.F32 R42, -RZ, R26.H0_H0 ;  /* 0x2000001aff2a7230 */ /* 0x000fe40000004100 */
[----:B-1----:R-:W-:Y:S02]  /*cd20*/  HADD2.F32 R20, -RZ, R13.H0_H0 ;  /* 0x2000000dff147230 */ /* 0x002fe40000004100 */
[--C-:B------:R-:W-:Y:S02]  /*cd30*/  HADD2.F32 R23, -RZ, R12.reuse.H0_H0 ;  /* 0x2000000cff177230 */ /* 0x100fe40000004100 */
[----:B------:R-:W-:Y:S01]  /*cd40*/  HADD2.F32 R24, -RZ, R12.H1_H1 ;  /* 0x3000000cff187230 */ /* 0x000fe20000004100 */
[----:B------:R-:W-:Y:S01]  /*cd50*/  FMUL.FTZ R12, R20, R2 ;  /* 0x00000002140c7220 */ /* 0x000fe20000410000 */
[----:B--2---:R-:W-:Y:S02]  /*cd60*/  HADD2.F32 R5, -RZ, R17.H0_H0 ;  /* 0x20000011ff057230 */ /* 0x004fe40000004100 */
[----:B------:R-:W-:-:S02]  /*cd70*/  HADD2.F32 R7, -RZ, R16.H0_H0 ;  /* 0x20000010ff077230 */ /* 0x000fc40000004100 */
[----:B------:R-:W-:Y:S01]  /*cd80*/  HADD2.F32 R11, -RZ, R16.H1_H1 ;  /* 0x30000010ff0b7230 */ /* 0x000fe20000004100 */
[C---:B------:R-:W-:Y:S01]  /*cd90*/  FMUL.FTZ R31, R5.reuse, R2 ;  /* 0x00000002051f7220 */ /* 0x040fe20000410000 */
[----:B------:R-:W-:Y:S01]  /*cda0*/  HADD2.F32 R16, -RZ, R0.H0_H0 ;  /* 0x20000000ff107230 */ /* 0x000fe20000004100 */
[-C--:B------:R-:W-:Y:S01]  /*cdb0*/  FFMA.FTZ R37, R5, R8.reuse, R12 ;  /* 0x0000000805257223 */ /* 0x080fe2000001000c */
[----:B------:R-:W-:Y:S01]  /*cdc0*/  HADD2.F32 R21, -RZ, R15.H0_H0 ;  /* 0x2000000fff157230 */ /* 0x000fe20000004100 */
[----:B------:R-:W-:Y:S01]  /*cdd0*/  FFMA.FTZ R8, R20, R8, -R31 ;  /* 0x0000000814087223 */ /* 0x000fe2000001081f */
[----:B------:R-:W-:Y:S02]  /*cde0*/  HADD2.F32 R3, -RZ, R19.H0_H0 ;  /* 0x20000013ff037230 */ /* 0x000fe40000004100 */
[----:B------:R-:W-:Y:S02]  /*cdf0*/  HADD2.F32 R0, -RZ, R69.H0_H0 ;  /* 0x20000045ff007230 */ /* 0x000fe40000004100 */
[----:B------:R-:W-:-:S02]  /*ce00*/  HADD2.F32 R13, -RZ, R13.H1_H1 ;  /* 0x3000000dff0d7230 */ /* 0x000fc40000004100 */
[--C-:B------:R-:W-:Y:S01]  /*ce10*/  HADD2.F32 R10, -RZ, R18.reuse.H0_H0 ;  /* 0x20000012ff0a7230 */ /* 0x100fe20000004100 */
[----:B------:R-:W-:Y:S01]  /*ce20*/  FMUL.FTZ R2, R21, R0 ;  /* 0x0000000015027220 */ /* 0x000fe20000410000 */
[----:B------:R-:W-:Y:S01]  /*ce30*/  HADD2.F32 R9, -RZ, R18.H1_H1 ;  /* 0x30000012ff097230 */ /* 0x000fe20000004100 */
[----:B------:R-:W-:Y:S01]  /*ce40*/  FMUL.FTZ R12, R13, R16 ;  /* 0x000000100d0c7220 */ /* 0x000fe20000410000 */
[----:B------:R-:W-:Y:S02]  /*ce50*/  HADD2.F32 R5, -RZ, R69.H1_H1 ;  /* 0x30000045ff057230 */ /* 0x000fe40000004100 */
[----:B------:R-:W-:Y:S01]  /*ce60*/  HADD2.F32 R18, -RZ, R25.H0_H0 ;  /* 0x20000019ff127230 */ /* 0x000fe20000004100 */
[C---:B------:R-:W-:Y:S01]  /*ce70*/  FMUL.FTZ R25, R3.reuse, R0 ;  /* 0x0000000003197220 */ /* 0x040fe20000410000 */
[----:B------:R-:W-:Y:S01]  /*ce80*/  HADD2.F32 R4, -RZ, R17.H1_H1 ;  /* 0x30000011ff047230 */ /* 0x000fe20000004100 */
[----:B------:R-:W-:Y:S01]  /*ce90*/  FFMA.FTZ R30, R3, R5, R2 ;  /* 0x00000005031e7223 */ /* 0x000fe20000010002 */
[----:B------:R-:W-:-:S02]  /*cea0*/  HADD2.F32 R0, -RZ, R70.H0_H0 ;  /* 0x20000046ff007230 */ /* 0x000fc40000004100 */
[----:B------:R-:W-:Y:S01]  /*ceb0*/  HADD2.F32 R15, -RZ, R15.H1_H1 ;  /* 0x3000000fff0f7230 */ /* 0x000fe20000004100 */
[C---:B------:R-:W-:Y:S01]  /*cec0*/  FFMA.FTZ R36, R4.reuse, R42, R12 ;  /* 0x0000002a04247223 */ /* 0x040fe2000001000c */
[----:B------:R-:W-:Y:S01]  /*ced0*/  HADD2.F32 R3, -RZ, R70.H1_H1 ;  /* 0x30000046ff037230 */ /* 0x000fe20000004100 */
[----:B------:R-:W-:Y:S01]  /*cee0*/  FMUL.FTZ R12, R23, R0 ;  /* 0x00000000170c7220 */ /* 0x000fe20000410000 */
[----:B------:R-:W-:Y:S01]  /*cef0*/  HADD2.F32 R6, -RZ, R19.H1_H1 ;  /* 0x30000013ff067230 */ /* 0x000fe20000004100 */
[----:B------:R-:W-:Y:S01]  /*cf00*/  FMUL.FTZ R29, R4, R16 ;  /* 0x00000010041d7220 */ /* 0x000fe20000410000 */
[----:B------:R-:W-:Y:S01]  /*cf10*/  HADD2.F32 R22, -RZ, R14.H0_H0 ;  /* 0x2000000eff167230 */ /* 0x000fe20000004100 */
[----:B------:R-:W-:Y:S01]  /*cf20*/  FMUL.FTZ R4, R15, R18 ;  /* 0x000000120f047220 */ /* 0x000fe20000410000 */
[--C-:B------:R-:W-:Y:S01]  /*cf30*/  HADD2.F32 R2, -RZ, R71.reuse.H0_H0 ;  /* 0x20000047ff027230 */ /* 0x100fe20000004100 */
[C---:B------:R-:W-:Y:S01]  /*cf40*/  FMUL.FTZ R17, R7.reuse, R0 ;  /* 0x0000000007117220 */ /* 0x040fe20000410000 */
[----:B------:R-:W-:Y:S01]  /*cf50*/  HADD2.F32 R0, -RZ, R71.H1_H1 ;  /* 0x30000047ff007230 */ /* 0x000fe20000004100 */
[----:B------:R-:W-:Y:S01]  /*cf60*/  FFMA.FTZ R26, R7, R3, R12 ;  /* 0x00000003071a7223 */ /* 0x000fe2000001000c */
[----:B------:R-:W-:Y:S01]  /*cf70*/  HADD2.F32 R7, -RZ, R38.H0_H0 ;  /* 0x20000026ff077230 */ /* 0x000fe20000004100 */
[C---:B------:R-:W-:Y:S01]  /*cf80*/  FMUL.FTZ R18, R6.reuse, R18 ;  /* 0x0000001206127220 */ /* 0x040fe20000410000 */
[----:B------:R-:W-:Y:S01]  /*cf90*/  HADD2.F32 R14, -RZ, R14.H1_H1 ;  /* 0x3000000eff0e7230 */ /* 0x000fe20000004100 */
[----:B------:R-:W-:Y:S01]  /*cfa0*/  FFMA.FTZ R27, R6, R41, R4 ;  /* 0x00000029061b7223 */ /* 0x000fe20000010004 */
[----:B------:R-:W-:Y:S01]  /*cfb0*/  HADD2.F32 R6, -RZ, R28.H0_H0 ;  /* 0x2000001cff067230 */ /* 0x000fe20000004100 */
[-C--:B------:R-:W-:Y:S01]  /*cfc0*/  FMUL.FTZ R4, R22, R2.reuse ;  /* 0x0000000216047220 */ /* 0x080fe20000410000 */
[----:B------:R-:W-:Y:S01]  /*cfd0*/  HADD2.F32 R38, -RZ, R40.H0_H0 ;  /* 0x20000028ff267230 */ /* 0x000fe20000004100 */
[----:B------:R-:W-:-:S02]  /*cfe0*/  FMUL.FTZ R12, R10, R2 ;  /* 0x000000020a0c7220 */ /* 0x000fc40000410000 */
[-C--:B------:R-:W-:Y:S02]  /*cff0*/  FMUL.FTZ R2, R24, R7.reuse ;  /* 0x0000000718027220 */ /* 0x080fe40000410000 */
[----:B------:R-:W-:Y:S02]  /*d000*/  FFMA.FTZ R28, R10, R0, R4 ;  /* 0x000000000a1c7223 */ /* 0x000fe40000010004 */
[----:B------:R-:W-:Y:S02]  /*d010*/  FMUL.FTZ R4, R14, R6 ;  /* 0x000000060e047220 */ /* 0x000fe40000410000 */
[C---:B------:R-:W-:Y:S02]  /*d020*/  FMUL.FTZ R7, R11.reuse, R7 ;  /* 0x000000070b077220 */ /* 0x040fe40000410000 */
[----:B------:R-:W-:Y:S02]  /*d030*/  FFMA.FTZ R16, R11, R38, R2 ;  /* 0x000000260b107223 */ /* 0x000fe40000010002 */
[----:B------:R-:W-:-:S02]  /*d040*/  FMUL.FTZ R2, R9, R6 ;  /* 0x0000000609027220 */ /* 0x000fc40000410000 */
[----:B------:R-:W-:Y:S01]  /*d050*/  FFMA.FTZ R19, R9, R39, R4 ;  /* 0x0000002709137223 */ /* 0x000fe20000010004 */
[----:B------:R-:W-:Y:S01]  /*d060*/  F2FP.PACK_AB R4, R16, R26 ;  /* 0x0000001a1004723e */ /* 0x000fe200000000ff */
[----:B------:R-:W-:Y:S02]  /*d070*/  FFMA.FTZ R10, R23, R3, -R17 ;  /* 0x00000003170a7223 */ /* 0x000fe40000010811 */
        /* <DEDUP_REMOVED lines=15> */
.L_x_912:
[----:B------:R-:W-:Y:S05]  /*d170*/  BSYNC B0 ;  /* 0x0000000000007941 */ /* 0x000fea0003800000 */
.L_x_911:
        /* <DEDUP_REMOVED lines=13> */
[----:B------:R-:W-:Y:S01]  /*d250*/  HADD2.F32 R2, -RZ, R74.H0_H0 ;  /* 0x2000004aff027230 */ /* 0x000fe20000004100 */
[----:B------:R-:W-:Y:S01]  /*d260*/  SHF.R.U32.HI R21, RZ, 0x10, R49 ;  /* 0x00000010ff157819 */ /* 0x000fe20000011631 */
[----:B------:R-:W-:Y:S01]  /*d270*/  HADD2.F32 R24, -RZ, R0.H0_H0 ;  /* 0x20000000ff187230 */ /* 0x000fe20000004100 */
[----:B------:R-:W-:Y:S01]  /*d280*/  SHF.R.U32.HI R22, RZ, 0x10, R47 ;  /* 0x00000010ff167819 */ /* 0x000fe2000001162f */
[----:B------:R-:W2:Y:S01]  /*d290*/  LDS.128 R8, [R29+0x5100] ;  /* 0x005100001d087984 */ /* 0x000ea20000000c00 */
[----:B------:R-:W-:Y:S01]  /*d2a0*/  HADD2.F32 R0, -RZ, R75.H0_H0 ;  /* 0x2000004bff007230 */ /* 0x000fe20000004100 */
[----:B------:R-:W-:Y:S01]  /*d2b0*/  SHF.R.U32.HI R23, RZ, 0x10, R51 ;  /* 0x00000010ff177819 */ /* 0x000fe20000011633 */
[----:B------:R-:W-:Y:S01]  /*d2c0*/  HADD2.F32 R42, -RZ, R21.H0_H0 ;  /* 0x20000015ff2a7230 */ /* 0x000fe20000004100 */
[----:B------:R-:W-:Y:S01]  /*d2d0*/  SHF.R.U64 R25, R44, 0x10, R45 ;  /* 0x000000102c197819 */ /* 0x000fe2000000122d */
[----:B------:R-:W-:Y:S01]  /*d2e0*/  HADD2.F32 R22, -RZ, R22.H0_H0 ;  /* 0x20000016ff167230 */ /* 0x000fe20000004100 */
[----:B------:R-:W-:Y:S01]  /*d2f0*/  SHF.R.U64 R40, R48, 0x10, R49 ;  /* 0x0000001030287819 */ /* 0x000fe20000001231 */
[----:B------:R-:W-:Y:S01]  /*d300*/  HADD2.F32 R41, -RZ, R23.H0_H0 ;  /* 0x20000017ff297230 */ /* 0x000fe20000004100 */
[----:B------:R-:W-:-:S02]  /*d310*/  SHF.R.U64 R31, R46, 0x10, R47 ;  /* 0x000000102e1f7819 */ /* 0x000fc4000000122f */
[----:B------:R-:W-:Y:S01]  /*d320*/  SHF.R.U64 R38, R50, 0x10, R51 ;  /* 0x0000001032267819 */ /* 0x000fe20000001233 */
[----:B------:R-:W-:-:S04]  /*d330*/  HADD2.F32 R40, -RZ, R40.H0_H0 ;  /* 0x20000028ff287230 */ /* 0x000fc80000004100 */
[----:B------:R-:W-:Y:S02]  /*d340*/  HADD2.F32 R38, -RZ, R38.H0_H0 ;  /* 0x20000026ff267230 */ /* 0x000fe40000004100 */
[--C-:B-1----:R-:W-:Y:S02]  /*d350*/  HADD2.F32 R14, -RZ, R5.reuse.H0_H0 ;  /* 0x20000005ff0e7230 */ /* 0x102fe40000004100 */
[----:B------:R-:W-:Y:S02]  /*d360*/  HADD2.F32 R13, -RZ, R5.H1_H1 ;  /* 0x30000005ff0d7230 */ /* 0x000fe40000004100 */
[--C-:B------:R-:W-:Y:S02]  /*d370*/  HADD2.F32 R18, -RZ, R4.reuse.H0_H0 ;  /* 0x20000004ff127230 */ /* 0x100fe40000004100 */
[----:B------:R-:W-:Y:S02]  /*d380*/  HADD2.F32 R20, -RZ, R4.H1_H1 ;  /* 0x30000004ff147230 */ /* 0x000fe40000004100 */
[----:B--2---:R-:W-:-:S02]  /*d390*/  HADD2.F32 R5, -RZ, R9.H0_H0 ;  /* 0x20000009ff057230 */ /* 0x004fc40000004100 */
[----:B------:R-:W-:Y:S02]  /*d3a0*/  HADD2.F32 R4, -RZ, R9.H1_H1 ;  /* 0x30000009ff047230 */ /* 0x000fe40000004100 */
[--C-:B------:R-:W-:Y:S01]  /*d3b0*/  HADD2.F32 R16, -RZ, R7.reuse.H0_H0 ;  /* 0x20000007ff107230 */ /* 0x100fe20000004100 */
[----:B------:R-:W-:Y:S01]  /*d3c0*/  FMUL.FTZ R36, R5, R2 ;  /* 0x0000000205247220 */ /* 0x000fe20000410000 */
[----:B------:R-:W-:Y:S01]  /*d3d0*/  HADD2.F32 R15, -RZ, R7.H1_H1 ;  /* 0x30000007ff0f7230 */ /* 0x000fe20000004100 */
[----:B------:R-:W-:Y:S01]  /*d3e0*/  FMUL.FTZ R34, R4, R24 ;  /* 0x0000001804227220 */ /* 0x000fe20000410000 */
[--C-:B------:R-:W-:Y:S02]  /*d3f0*/  HADD2.F32 R17, -RZ, R6.reuse.H0_H0 ;  /* 0x20000006ff117230 */ /* 0x100fe40000004100 */
[----:B------:R-:W-:Y:S02]  /*d400*/  HADD2.F32 R19, -RZ, R6.H1_H1 ;  /* 0x30000006ff137230 */ /* 0x000fe40000004100 */
[----:B------:R-:W-:-:S02]  /*d410*/  HADD2.F32 R12, -RZ, R8.H0_H0 ;  /* 0x20000008ff0c7230 */ /* 0x000fc40000004100 */
[----:B------:R-:W-:Y:S02]  /*d420*/  HADD2.F32 R9, -RZ, R8.H1_H1 ;  /* 0x30000008ff097230 */ /* 0x000fe40000004100 */
[--C-:B------:R-:W-:Y:S02]  /*d430*/  HADD2.F32 R8, -RZ, R10.reuse.H0_H0 ;  /* 0x2000000aff087230 */ /* 0x100fe40000004100 */
[----:B------:R-:W-:Y:S01]  /*d440*/  HADD2.F32 R7, -RZ, R10.H1_H1 ;  /* 0x3000000aff077230 */ /* 0x000fe20000004100 */
[----:B------:R-:W-:Y:S01]  /*d450*/  FMUL.FTZ R10, R14, R2 ;  /* 0x000000020e0a7220 */ /* 0x000fe20000410000 */
[----:B------:R-:W-:Y:S01]  /*d460*/  HADD2.F32 R6, -RZ, R74.H1_H1 ;  /* 0x3000004aff067230 */ /* 0x000fe20000004100 */
[----:B------:R-:W-:Y:S01]  /*d470*/  FMUL.FTZ R2, R16, R0 ;  /* 0x0000000010027220 */ /* 0x000fe20000410000 */
[--C-:B------:R-:W-:Y:S02]  /*d480*/  HADD2.F32 R3, -RZ, R11.reuse.H0_H0 ;  /* 0x2000000bff037230 */ /* 0x100fe40000004100 */
[----:B------:R-:W-:Y:S01]  /*d490*/  HADD2.F32 R11, -RZ, R11.H1_H1 ;  /* 0x3000000bff0b7230 */ /* 0x000fe20000004100 */
[----:B------:R-:W-:Y:S01]  /*d4a0*/  FFMA.FTZ R39, R5, R6, R10 ;  /* 0x0000000605277223 */ /* 0x000fe2000001000a */
[----:B------:R-:W-:Y:S01]  /*d4b0*/  HADD2.F32 R5, -RZ, R75.H1_H1 ;  /* 0x3000004bff057230 */ /* 0x000fe20000004100 */
[----:B------:R-:W-:Y:S01]  /*d4c0*/  FMUL.FTZ R26, R3, R0 ;  /* 0x00000000031a7220 */ /* 0x000fe20000410000 */
[----:B------:R-:W-:Y:S01]  /*d4d0*/  HADD2.F32 R0, -RZ, R76.H0_H0 ;  /* 0x2000004cff007230 */ /* 0x000fe20000004100 */
[----:B------:R-:W-:-:S02]  /*d4e0*/  FMUL.FTZ R10, R13, R24 ;  /* 0x000000180d0a7220 */ /* 0x000fc40000410000 */
[----:B------:R-:W-:Y:S01]  /*d4f0*/  FFMA.FTZ R35, R3, R5, R2 ;  /* 0x0000000503237223 */ /* 0x000fe20000010002 */
[----:B------:R-:W-:Y:S01]  /*d500*/  HADD2.F32 R3, -RZ, R76.H1_H1 ;  /* 0x3000004cff037230 */ /* 0x000fe20000004100 */
[----:B------:R-:W-:Y:S01]  /*d510*/  FFMA.FTZ R37, R4, R42, R10 ;  /* 0x0000002a04257223 */ /* 0x000fe2000001000a */
[----:B------:R-:W-:Y:S01]  /*d520*/  HADD2.F32 R2, -RZ, R77.H0_H0 ;  /* 0x2000004dff027230 */ /* 0x000fe20000004100 */
[----:B------:R-:W-:Y:S02]  /*d530*/  FMUL.FTZ R10, R18, R0 ;  /* 0x00000000120a7220 */ /* 0x000fe40000410000 */
[----:B------:R-:W-:Y:S02]  /*d540*/  FMUL.FTZ R4, R15, R22 ;  /* 0x000000160f047220 */ /* 0x000fe40000410000 */
[----:B------:R-:W-:Y:S01]  /*d550*/  FFMA.FTZ R27, R12, R3, R10 ;  /* 0x000000030c1b7223 */ /* 0x000fe2000001000a */
[----:B------:R-:W-:Y:S01]  /*d560*/  HADD2.F32 R10, -RZ, R25.H0_H0 ;  /* 0x20000019ff0a7230 */ /* 0x000fe20000004100 */
[----:B------:R-:W-:-:S02]  /*d570*/  FFMA.FTZ R28, R11, R41, R4 ;  /* 0x000000290b1c7223 */ /* 0x000fc40000010004 */
[----:B------:R-:W-:Y:S01]  /*d580*/  FMUL.FTZ R24, R11, R22 ;  /* 0x000000160b187220 */ /* 0x000fe20000410000 */
[----:B------:R-:W-:Y:S01]  /*d590*/  HADD2.F32 R11, -RZ, R31.H0_H0 ;  /* 0x2000001fff0b7230 */ /* 0x000fe20000004100 */
[----:B------:R-:W-:Y:S01]  /*d5a0*/  FMUL.FTZ R23, R12, R0 ;  /* 0x000000000c177220 */ /* 0x000fe20000410000 */
[----:B------:R-:W-:Y:S01]  /*d5b0*/  HADD2.F32 R0, -RZ, R77.H1_H1 ;  /* 0x3000004dff007230 */ /* 0x000fe20000004100 */
[-C--:B------:R-:W-:Y:S02]  /*d5c0*/  FMUL.FTZ R4, R17, R2.reuse ;  /* 0x0000000211047220 */ /* 0x080fe40000410000 */
[----:B------:R-:W-:Y:S02]  /*d5d0*/  FMUL.FTZ R21, R8, R2 ;  /* 0x0000000208157220 */ /* 0x000fe40000410000 */
[-C--:B------:R-:W-:Y:S02]  /*d5e0*/  FMUL.FTZ R2, R20, R10.reuse ;  /* 0x0000000a14027220 */ /* 0x080fe40000410000 */
[----:B------:R-:W-:-:S02]  /*d5f0*/  FMUL.FTZ R12, R9, R10 ;  /* 0x0000000a090c7220 */ /* 0x000fc40000410000 */
[----:B------:R-:W-:Y:S02]  /*d600*/  FFMA.FTZ R22, R9, R40, R2 ;  /* 0x0000002809167223 */ /* 0x000fe40000010002 */
[----:B------:R-:W-:Y:S02]  /*d610*/  FFMA.FTZ R31, R8, R0, R4 ;  /* 0x00000000081f7223 */ /* 0x000fe40000010004 */
[-C--:B------:R-:W-:Y:S02]  /*d620*/  FMUL.FTZ R2, R7, R11.reuse ;  /* 0x0000000b07027220 */ /* 0x080fe40000410000 */
[----:B------:R-:W-:Y:S02]  /*d630*/  FMUL.FTZ R4, R19, R11 ;  /* 0x0000000b13047220 */ /* 0x000fe40000410000 */
[----:B------:R-:W-:Y:S02]  /*d640*/  FFMA.FTZ R10, R18, R3, -R23 ;  /* 0x00000003120a7223 */ /* 0x000fe40000010817 */
[----:B------:R-:W-:-:S02]  /*d650*/  FFMA.FTZ R8, R14, R6, -R36 ;  /* 0x000000060e087223 */ /* 0x000fc40000010824 */
        /* <DEDUP_REMOVED lines=8> */
[----:B------:R-:W-:-:S02]  /*d6e0*/  FFMA.FTZ R2, R19, R38, -R2 ;  /* 0x0000002613027223 */ /* 0x000fc40000010802 */
[----:B------:R-:W-:Y:S01]  /*d6f0*/  FFMA.FTZ R25, R7, R38, R4 ;  /* 0x0000002607197223 */ /* 0x000fe20000010004 */
[----:B------:R-:W-:Y:S02]  /*d700*/  F2FP.PACK_AB R11, R6, R11 ;  /* 0x0000000b060b723e */ /* 0x000fe400000000ff */
[----:B------:R-:W-:Y:S02]  /*d710*/  F2FP.PACK_AB R10, R2, R3 ;  /* 0x00000003020a723e */ /* 0x000fe400000000ff */
[----:B------:R-:W-:Y:S02]  /*d720*/  F2FP.PACK_AB R7, R28, R35 ;  /* 0x000000231c07723e */ /* 0x000fe400000000ff */
[----:B------:R-:W-:Y:S01]  /*d730*/  F2FP.PACK_AB R4, R22, R27 ;  /* 0x0000001b1604723e */ /* 0x000fe200000000ff */
[----:B------:R1:W-:Y:S01]  /*d740*/  STS.128 [R30], R8 ;  /* 0x000000081e007388 */ /* 0x0003e20000000c00 */
[----:B------:R-:W-:-:S05]  /*d750*/  F2FP.PACK_AB R6, R25, R31 ;  /* 0x0000001f1906723e */ /* 0x000fca00000000ff */
[----:B------:R1:W-:Y:S02]  /*d760*/  STS.128 [R29+0x5100], R4 ;  /* 0x005100041d007388 */ /* 0x0003e40000000c00 */
.L_x_914:
[----:B------:R-:W-:Y:S05]  /*d770*/  BSYNC B0 ;  /* 0x0000000000007941 */ /* 0x000fea0003800000 */
.L_x_913:
        /* <DEDUP_REMOVED lines=16> */
[----:B------:R-:W-:Y:S02]  /*d880*/  LEA R26, R3, 0x5100, 0x1 ;  /* 0x00005100031a7811 */ /* 0x000fe400078e08ff */
[----:B------:R-:W-:Y:S01]  /*d890*/  SHF.L.U32 R25, R2, 0x1, RZ ;  /* 0x0000000102197819 */ /* 0x000fe200000006ff */
[----:B------:R-:W-:Y:S01]  /*d8a0*/  HADD2.F32 R2, -RZ, R78.H1_H1 ;  /* 0x3000004eff027230 */ /* 0x000fe20000004100 */
[----:B------:R-:W-:Y:S01]  /*d8b0*/  SHF.R.U32.HI R3, RZ, 0x10, R53 ;  /* 0x00000010ff037819 */ /* 0x000fe20000011635 */
[----:B------:R-:W1:Y:S01]  /*d8c0*/  LDS.128 R4, [R26] ;  /* 0x000000001a047984 */ /* 0x000e620000000c00 */
[----:B------:R-:W-:Y:S02]  /*d8d0*/  SHF.R.U32.HI R22, RZ, 0x10, R57 ;  /* 0x00000010ff167819 */ /* 0x000fe40000011639 */
[----:B------:R-:W-:Y:S01]  /*d8e0*/  SHF.R.U32.HI R23, RZ, 0x10, R55 ;  /* 0x00000010ff177819 */ /* 0x000fe20000011637 */
[----:B------:R-:W2:Y:S01]  /*d8f0*/  LDS.128 R8, [R25+0x5100] ;  /* 0x0051000019087984 */ /* 0x000ea20000000c00 */
[----:B------:R-:W-:Y:S01]  /*d900*/  HADD2.F32 R27, -RZ, R3.H0_H0 ;  /* 0x20000003ff1b7230 */ /* 0x000fe20000004100 */
[----:B------:R-:W-:-:S02]  /*d910*/  SHF.R.U32.HI R24, RZ, 0x10, R59 ;  /* 0x00000010ff187819 */ /* 0x000fc4000001163b */
[----:B------:R-:W-:Y:S02]  /*d920*/  SHF.R.U64 R29, R52, 0x10, R53 ;  /* 0x00000010341d7819 */ /* 0x000fe40000001235 */
[----:B------:R-:W-:Y:S02]  /*d930*/  SHF.R.U64 R31, R54, 0x10, R55 ;  /* 0x00000010361f7819 */ /* 0x000fe40000001237 */
[----:B------:R-:W-:Y:S02]  /*d940*/  SHF.R.U64 R33, R56, 0x10, R57 ;  /* 0x0000001038217819 */ /* 0x000fe40000001239 */
[----:B------:R-:W-:Y:S01]  /*d950*/  SHF.R.U64 R32, R58, 0x10, R59 ;  /* 0x000000103a207819 */ /* 0x000fe2000000123b */
[--C-:B-1----:R-:W-:Y:S02]  /*d960*/  HADD2.F32 R17, -RZ, R4.reuse.H0_H0 ;  /* 0x20000004ff117230 */ /* 0x102fe40000004100 */
[----:B------:R-:W-:Y:S02]  /*d970*/  HADD2.F32 R20, -RZ, R4.H1_H1 ;  /* 0x30000004ff147230 */ /* 0x000fe40000004100 */
[----:B--2---:R-:W-:-:S02]  /*d980*/  HADD2.F32 R3, -RZ, R9.H0_H0 ;  /* 0x20000009ff037230 */ /* 0x004fc40000004100 */
[--C-:B------:R-:W-:Y:S02]  /*d990*/  HADD2.F32 R16, -RZ, R6.reuse.H0_H0 ;  /* 0x20000006ff107230 */ /* 0x100fe40000004100 */
[----:B------:R-:W-:Y:S02]  /*d9a0*/  HADD2.F32 R21, -RZ, R6.H1_H1 ;  /* 0x30000006ff157230 */ /* 0x000fe40000004100 */
[----:B------:R-:W-:Y:S02]  /*d9b0*/  HADD2.F32 R13, -RZ, R5.H0_H0 ;  /* 0x20000005ff0d7230 */ /* 0x000fe40000004100 */
[--C-:B------:R-:W-:Y:S02]  /*d9c0*/  HADD2.F32 R4, -RZ, R11.reuse.H0_H0 ;  /* 0x2000000bff047230 */ /* 0x100fe40000004100 */
[----:B------:R-:W-:Y:S02]  /*d9d0*/  HADD2.F32 R6, -RZ, R11.H1_H1 ;  /* 0x3000000bff067230 */ /* 0x000fe40000004100 */
[----:B------:R-:W-:-:S02]  /*d9e0*/  HADD2.F32 R12, -RZ, R5.H1_H1 ;  /* 0x30000005ff0c7230 */ /* 0x000fc40000004100 */
[--C-:B------:R-:W-:Y:S02]  /*d9f0*/  HADD2.F32 R11, -RZ, R8.reuse.H0_H0 ;  /* 0x20000008ff0b7230 */ /* 0x100fe40000004100 */
[----:B------:R-:W-:Y:S01]  /*da00*/  HADD2.F32 R18, -RZ, R8.H1_H1 ;  /* 0x30000008ff127230 */ /* 0x000fe20000004100 */
[----:B------:R-:W-:Y:S01]  /*da10*/  FMUL.FTZ R8, R3, R0 ;  /* 0x0000000003087220 */ /* 0x000fe20000410000 */
[----:B------:R-:W-:Y:S02]  /*da20*/  HADD2.F32 R5, -RZ, R9.H1_H1 ;  /* 0x30000009ff057230 */ /* 0x000fe40000004100 */
[--C-:B------:R-:W-:Y:S01]  /*da30*/  HADD2.F32 R14, -RZ, R7.reuse.H0_H0 ;  /* 0x20000007ff0e7230 */ /* 0x100fe20000004100 */
[C---:B------:R-:W-:Y:S01]  /*da40*/  FFMA.FTZ R30, R13.reuse, R2, -R8 ;  /* 0x000000020d1e7223 */ /* 0x040fe20000010808 */
[----:B------:R-:W-:Y:S01]  /*da50*/  HADD2.F32 R15, -RZ, R7.H1_H1 ;  /* 0x30000007ff0f7230 */ /* 0x000fe20000004100 */
[----:B------:R-:W-:Y:S01]  /*da60*/  FMUL.FTZ R7, R13, R0 ;  /* 0x000000000d077220 */ /* 0x000fe20000410000 */
[--C-:B------:R-:W-:Y:S01]  /*da70*/  HADD2.F32 R9, -RZ, R10.reuse.H0_H0 ;  /* 0x2000000aff097230 */ /* 0x100fe20000004100 */
[-C--:B------:R-:W-:Y:S01]  /*da80*/  FMUL.FTZ R8, R5, R27.reuse ;  /* 0x0000001b05087220 */ /* 0x080fe20000410000 */
[----:B------:R-:W-:Y:S01]  /*da90*/  HADD2.F32 R19, -RZ, R10.H1_H1 ;  /* 0x3000000aff137230 */ /* 0x000fe20000004100 */
[----:B------:R-:W-:Y:S01]  /*daa0*/  FFMA.FTZ R28, R3, R2, R7 ;  /* 0x00000002031c7223 */ /* 0x000fe20000010007 */
[----:B------:R-:W-:Y:S01]  /*dab0*/  HADD2.F32 R10, -RZ, R22.H0_H0 ;  /* 0x20000016ff0a7230 */ /* 0x000fe20000004100 */
[----:B------:R-:W-:Y:S01]  /*dac0*/  FMUL.FTZ R7, R12, R27 ;  /* 0x0000001b0c077220 */ /* 0x000fe20000410000 */
[----:B------:R-:W-:-:S02]  /*dad0*/  HADD2.F32 R0, -RZ, R79.H0_H0 ;  /* 0x2000004fff007230 */ /* 0x000fc40000004100 */
[----:B------:R-:W-:Y:S01]  /*dae0*/  HADD2.F32 R2, -RZ, R79.H1_H1 ;  /* 0x3000004fff027230 */ /* 0x000fe20000004100 */
[----:B------:R-:W-:Y:S01]  /*daf0*/  FFMA.FTZ R27, R12, R10, -R8 ;  /* 0x0000000a0c1b7223 */ /* 0x000fe20000010808 */
[----:B------:R-:W-:Y:S01]  /*db00*/  HADD2.F32 R8, -RZ, R23.H0_H0 ;  /* 0x20000017ff087230 */ /* 0x000fe20000004100 */
[-C--:B------:R-:W-:Y:S02]  /*db10*/  FMUL.FTZ R3, R4, R0.reuse ;  /* 0x0000000004037220 */ /* 0x080fe40000410000 */
[C---:B------:R-:W-:Y:S02]  /*db20*/  FMUL.FTZ R0, R14.reuse, R0 ;  /* 0x000000000e007220 */ /* 0x040fe40000410000 */
[----:B------:R-:W-:Y:S01]  /*db30*/  FFMA.FTZ R22, R5, R10, R7 ;  /* 0x0000000a05167223 */ /* 0x000fe20000010007 */
[----:B------:R-:W-:Y:S01]  /*db40*/  HADD2.F32 R7, -RZ, R24.H0_H0 ;  /* 0x20000018ff077230 */ /* 0x000fe20000004100 */
[----:B------:R-:W-:Y:S02]  /*db50*/  FFMA.FTZ R14, R14, R2, -R3 ;  /* 0x000000020e0e7223 */ /* 0x000fe40000010803 */
[----:B------:R-:W-:-:S02]  /*db60*/  FMUL.FTZ R5, R6, R8 ;  /* 0x0000000806057220 */ /* 0x000fc40000410000 */
[----:B------:R-:W-:Y:S01]  /*db70*/  FFMA.FTZ R13, R4, R2, R0 ;  /* 0x00000002040d7223 */ /* 0x000fe20000010000 */
[--C-:B------:R-:W-:Y:S01]  /*db80*/  HADD2.F32 R2, -RZ, R80.reuse.H0_H0 ;  /* 0x20000050ff027230 */ /* 0x100fe20000004100 */
[C---:B------:R-:W-:Y:S01]  /*db90*/  FMUL.FTZ R3, R15.reuse, R8 ;  /* 0x000000080f037220 */ /* 0x040fe20000410000 */
[----:B------:R-:W-:Y:S01]  /*dba0*/  HADD2.F32 R0, -RZ, R80.H1_H1 ;  /* 0x30000050ff007230 */ /* 0x000fe20000004100 */
[-C--:B------:R-:W-:Y:S01]  /*dbb0*/  FFMA.FTZ R15, R15, R7.reuse, -R5 ;  /* 0x000000070f0f7223 */ /* 0x080fe20000010805 */
[--C-:B------:R-:W-:Y:S01]  /*dbc0*/  HADD2.F32 R4, -RZ, R81.reuse.H0_H0 ;  /* 0x20000051ff047230 */ /* 0x100fe20000004100 */
[----:B------:R-:W-:Y:S01]  /*dbd0*/  FFMA.FTZ R7, R6, R7, R3 ;  /* 0x0000000706077223 */ /* 0x000fe20000010003 */
[----:B------:R-:W-:Y:S01]  /*dbe0*/  HADD2.F32 R3, -RZ, R81.H1_H1 ;  /* 0x30000051ff037230 */ /* 0x000fe20000004100 */
[-C--:B------:R-:W-:Y:S02]  /*dbf0*/  FMUL.FTZ R6, R11, R2.reuse ;  /* 0x000000020b067220 */ /* 0x080fe40000410000 */
[----:B------:R-:W-:Y:S01]  /*dc00*/  FMUL.FTZ R5, R17, R2 ;  /* 0x0000000211057220 */ /* 0x000fe20000410000 */
[----:B------:R-:W-:Y:S01]  /*dc10*/  F2FP.PACK_AB R7, R7, R13 ;  /* 0x0000000d0707723e */ /* 0x000fe200000000ff */
[----:B------:R-:W-:-:S02]  /*dc20*/  FMUL.FTZ R2, R9, R0 ;  /* 0x0000000009027220 */ /* 0x000fc40000410000 */
[C---:B------:R-:W-:Y:S02]  /*dc30*/  FMUL.FTZ R0, R16.reuse, R0 ;  /* 0x0000000010007220 */ /* 0x040fe40000410000 */
[-C--:B------:R-:W-:Y:S02]  /*dc40*/  FFMA.FTZ R8, R17, R4.reuse, -R6 ;  /* 0x0000000411087223 */ /* 0x080fe40000010806 */
[-C--:B------:R-:W-:Y:S01]  /*dc50*/  FFMA.FTZ R10, R16, R3.reuse, -R2 ;  /* 0x00000003100a7223 */ /* 0x080fe20000010802 */
[----:B------:R-:W-:Y:S01]  /*dc60*/  HADD2.F32 R2, -RZ, R29.H0_H0 ;  /* 0x2000001dff027230 */ /* 0x000fe20000004100 */
[----:B------:R-:W-:Y:S01]  /*dc70*/  FFMA.FTZ R6, R9, R3, R0 ;  /* 0x0000000309067223 */ /* 0x000fe20000010000 */
[----:B------:R-:W-:Y:S01]  /*dc80*/  HADD2.F32 R0, -RZ, R31.H0_H0 ;  /* 0x2000001fff007230 */ /* 0x000fe20000004100 */
[----:B------:R-:W-:Y:S01]  /*dc90*/  FFMA.FTZ R12, R11, R4, R5 ;  /* 0x000000040b0c7223 */ /* 0x000fe20000010005 */
[----:B------:R-:W-:Y:S01]  /*dca0*/  HADD2.F32 R5, -RZ, R33.H0_H0 ;  /* 0x20000021ff057230 */ /* 0x000fe20000004100 */
[-C--:B------:R-:W-:Y:S01]  /*dcb0*/  FMUL.FTZ R4, R18, R2.reuse ;  /* 0x0000000212047220 */ /* 0x080fe20000410000 */
[----:B------:R-:W-:Y:S01]  /*dcc0*/  HADD2.F32 R9, -RZ, R32.H0_H0 ;  /* 0x20000020ff097230 */ /* 0x000fe20000004100 */
[----:B------:R-:W-:Y:S01]  /*dcd0*/  FMUL.FTZ R3, R20, R2 ;  /* 0x0000000214037220 */ /* 0x000fe20000410000 */
[----:B------:R-:W-:Y:S01]  /*dce0*/  F2FP.PACK_AB R11, R15, R14 ;  /* 0x0000000e0f0b723e */ /* 0x000fe200000000ff */
[----:B------:R-:W-:-:S02]  /*dcf0*/  FMUL.FTZ R2, R19, R0 ;  /* 0x0000000013027220 */ /* 0x000fc40000410000 */
[C---:B------:R-:W-:Y:S02]  /*dd00*/  FMUL.FTZ R0, R21.reuse, R0 ;  /* 0x0000000015007220 */ /* 0x040fe40000410000 */
[----:B------:R-:W-:Y:S02]  /*dd10*/  FFMA.FTZ R4, R20, R5, -R4 ;  /* 0x0000000514047223 */ /* 0x000fe40000010804 */
[----:B------:R-:W-:Y:S02]  /*dd20*/  FFMA.FTZ R2, R21, R9, -R2 ;  /* 0x0000000915027223 */ /* 0x000fe40000010802 */
[----:B------:R-:W-:Y:S01]  /*dd30*/  FFMA.FTZ R3, R18, R5, R3 ;  /* 0x0000000512037223 */ /* 0x000fe20000010003 */
[----:B------:R-:W-:Y:S01]  /*dd40*/  F2FP.PACK_AB R8, R4, R8 ;  /* 0x000000080408723e */ /* 0x000fe200000000ff */
[----:B------:R-:W-:Y:S01]  /*dd50*/  FFMA.FTZ R0, R19, R9, R0 ;  /* 0x0000000913007223 */ /* 0x000fe20000010000 */
[----:B------:R-:W-:Y:S02]  /*dd60*/  F2FP.PACK_AB R9, R27, R30 ;  /* 0x0000001e1b09723e */ /* 0x000fe400000000ff */
[----:B------:R-:W-:-:S02]  /*dd70*/  F2FP.PACK_AB R10, R2, R10 ;  /* 0x0000000a020a723e */ /* 0x000fc400000000ff */
[----:B------:R-:W-:Y:S02]  /*dd80*/  F2FP.PACK_AB R5, R22, R28 ;  /* 0x0000001c1605723e */ /* 0x000fe400000000ff */
[----:B------:R-:W-:Y:S01]  /*dd90*/  F2FP.PACK_AB R4, R3, R12 ;  /* 0x0000000c0304723e */ /* 0x000fe200000000ff */
[----:B------:R1:W-:Y:S01]  /*dda0*/  STS.128 [R26], R8 ;  /* 0x000000081a007388 */ /* 0x0003e20000000c00 */
[----:B------:R-:W-:-:S05]  /*ddb0*/  F2FP.PACK_AB R6, R0, R6 ;  /* 0x000000060006723e */ /* 0x000fca00000000ff */
[----:B------:R1:W-:Y:S02]  /*ddc0*/  STS.128 [R25+0x5100], R4 ;  /* 0x0051000419007388 */ /* 0x0003e40000000c00 */
.L_x_902:
[----:B------:R-:W-:Y:S05]  /*ddd0*/  BSYNC B2 ;  /* 0x0000000000027941 */ /* 0x000fea0003800000 */
.L_x_880:
[----:B-1----:R-:W2:Y:S01]  /*dde0*/  LDL R6, [R1+0x40] ;  /* 0x0000400001067983 */ /* 0x002ea20000100800 */
[----:B------:R-:W-:-:S04]  /*ddf0*/  DEPBAR.LE SB0, 0x0 ;  /* 0x000080000000791a */ /* 0x000fc80000000000 */
[----:B------:R-:W2:Y:S01]  /*de00*/  LDL.64 R4, [R1+0x30] ;  /* 0x0000300001047983 */ /* 0x000ea20000100a00 */
[----:B------:R-:W-:Y:S01]  /*de10*/  IMAD R0, R85, c[0x0][0x208], RZ ;  /* 0x0000820055007a24 */ /* 0x000fe200078e02ff */
[----:B------:R-:W-:Y:S01]  /*de20*/  UMOV UR6, 0x5 ;  /* 0x0000000500067882 */ /* 0x000fe20000000000 */
[C---:B------:R-:W-:Y:S01]  /*de30*/  IMAD.WIDE.U32 R2, R114.reuse, c[0x0][0x208], RZ ;  /* 0x0000820072027a25 */ /* 0x040fe200078e00ff */
[----:B------:R-:W-:Y:S03]  /*de40*/  BAR.SYNC.DEFER_BLOCKING 0x0 ;  /* 0x0000000000007b1d */ /* 0x000fe60000010000 */
[----:B------:R-:W-:-:S03]  /*de50*/  IMAD R0, R114, c[0x0][0x20c], R0 ;  /* 0x0000830072007a24 */ /* 0x000fc600078e0200 */
[----:B------:R-:W-:Y:S01]  /*de60*/  ULDC.64 UR4, c[0x0][0x208] ;  /* 0x0000820000047ab9 */ /* 0x000fe20000000a00 */
[----:B------:R-:W4:Y:S01]  /*de70*/  LDL R149, [R1+0x8] ;  /* 0x0000080001957983 */ /* 0x000f220000100800 */
[----:B------:R-:W-:Y:S01]  /*de80*/  IADD3 R0, R3, R0, RZ ;  /* 0x0000000003007210 */ /* 0x000fe20007ffe0ff */
[----:B------:R-:W-:-:S04]  /*de90*/  USHF.L.U64.HI UR5, UR4, UR6, UR5 ;  /* 0x0000000604057299 */ /* 0x000fc80008010205 */
[----:B------:R-:W-:Y:S01]  /*dea0*/  IMAD R0, R0, 0x50, RZ ;  /* 0x0000005000007824 */ /* 0x000fe200078e02ff */
[----:B------:R-:W-:Y:S04]  /*deb0*/  LDSM.16.M88.4 R32, [R207] ;  /* 0x00000000cf20783b */ /* 0x000fe80000000200 */
[----:B------:R-:W1:Y:S01]  /*dec0*/  LDSM.16.M88.4 R44, [R200] ;  /* 0x00000000c82c783b */ /* 0x000e620000000200 */
[----:B------:R-:W-:-:S03]  /*ded0*/  USHF.L.U32 UR4, UR4, 0x5, URZ ;  /* 0x0000000504047899 */ /* 0x000fc6000800063f */
[----:B------:R-:W3:Y:S04]  /*dee0*/  LDSM.16.M88.4 R28, [R207+0x2000] ;  /* 0x00200000cf1c783b */ /* 0x000ee80000000200 */
[----:B------:R-:W-:Y:S04]  /*def0*/  LDSM.16.M88.4 R24, [R210] ;  /* 0x00000000d218783b */ /* 0x000fe80000000200 */
[----:B------:R-:W3:Y:S04]  /*df00*/  LDSM.16.M88.4 R48, [R211] ;  /* 0x00000000d330783b */ /* 0x000ee80000000200 */
[----:B------:R-:W3:Y:S04]  /*df10*/  LDSM.16.M88.4 R20, [R210+0x2000] ;  /* 0x00200000d214783b */ /* 0x000ee80000000200 */
[----:B------:R-:W-:Y:S04]  /*df20*/  LDSM.16.M88.4 R68, [R200+0x800] ;  /* 0x00080000c844783b */ /* 0x000fe80000000200 */
[----:B------:R-:W-:Y:S04]  /*df30*/  LDSM.16.M88.4 R88, [R200+0x1000] ;  /* 0x00100000c858783b */ /* 0x000fe80000000200 */
[----:B------:R-:W-:Y:S04]  /*df40*/  LDSM.16.M88.4 R96, [R200+0x1800] ;  /* 0x00180000c860783b */ /* 0x000fe80000000200 */
[----:B------:R-:W-:Y:S04]  /*df50*/  LDSM.16.M88.4 R104, [R200+0x2000] ;  /* 0x00200000c868783b */ /* 0x000fe80000000200 */
[----:B------:R-:W-:Y:S01]  /*df60*/  LDSM.16.M88.4 R80, [R215] ;  /* 0x00000000d750783b */ /* 0x000fe20000000200 */
[-C--:B-1----:R-:W-:Y:S03]  /*df70*/  HMMA.16816.F32 R12, R32, R44.reuse, RZ ;  /* 0x0000002c200c723c */ /* 0x082fe600000018ff */
[----:B------:R-:W-:Y:S04]  /*df80*/  LDSM.16.M88.4 R92, [R214] ;  /* 0x00000000d65c783b */ /* 0x000fe80000000200 */
[----:B------:R-:W-:Y:S04]  /*df90*/  LDSM.16.M88.4 R100, [R213] ;  /* 0x00000000d564783b */ /* 0x000fe80000000200 */
[----:B------:R-:W-:Y:S01]  /*dfa0*/  LDSM.16.M88.4 R108, [R212] ;  /* 0x00000000d46c783b */ /* 0x000fe20000000200 */
[----:B---3--:R-:W-:Y:S11]  /*dfb0*/  HMMA.16816.F32 R52, R28, R44, RZ ;  /* 0x0000002c1c34723c */ /* 0x008ff600000018ff */
[----:B------:R-:W-:Y:S01]  /*dfc0*/  @!UPT UIADD3 URZ, URZ, URZ, URZ ;  /* 0x0000003f3f3ff290 */ /* 0x000fe2000fffe03f */
[----:B------:R-:W-:Y:S08]  /*dfd0*/  HMMA.16816.F32 R56, R24, R48, R12 ;  /* 0x000000301838723c */ /* 0x000ff0000000180c */
[----:B------:R-:W-:Y:S08]  /*dfe0*/  HMMA.16816.F32 R64, R32, R46, RZ ;  /* 0x0000002e2040723c */ /* 0x000ff000000018ff */
[----:B------:R-:W-:Y:S01]  /*dff0*/  HMMA.16816.F32 R52, R20, R48, R52 ;  /* 0x000000301434723c */ /* 0x000fe20000001834 */
[----:B--2---:R-:W-:-:S05]  /*e000*/  MOV R5, R6 ;  /* 0x0000000600057202 */ /* 0x004fca0000000f00 */
[----:B------:R-:W-:-:S05]  /*e010*/  IMAD.WIDE.U32 R2, R2, 0x50, R4 ;  /* 0x0000005002027825 */ /* 0x000fca00078e0004 */
[----:B------:R-:W-:Y:S02]  /*e020*/  LEA R8, P0, R2, c[0x0][0x1f8], 0x1 ;  /* 0x00007e0002087a11 */ /* 0x000fe400078008ff */
[----:B------:R-:W-:Y:S02]  /*e030*/  IADD3 R0, R3, R0, RZ ;  /* 0x0000000003007210 */ /* 0x000fe40007ffe0ff */
[----:B------:R-:W-:Y:S02]  /*e040*/  IADD3 R6, P1, R8, UR4, RZ ;  /* 0x0000000408067c10 */ /* 0x000fe4000ff3e0ff */
[----:B------:R-:W-:Y:S02]  /*e050*/  LEA.HI.X R9, R2, c[0x0][0x1fc], R0, 0x1, P0 ;  /* 0x00007f0002097a11 */ /* 0x000fe400000f0c00 */
[----:B------:R-:W-:Y:S02]  /*e060*/  IADD3 R4, P0, R6, UR4, RZ ;  /* 0x0000000406047c10 */ /* 0x000fe4000ff1e0ff */
[----:B------:R-:W-:-:S02]  /*e070*/  IADD3.X R7, R9, UR5, RZ, P1, !PT ;  /* 0x0000000509077c10 */ /* 0x000fc40008ffe4ff */
[----:B------:R-:W-:Y:S02]  /*e080*/  IADD3 R2, P2, R4, UR4, RZ ;  /* 0x0000000404027c10 */ /* 0x000fe4000ff5e0ff */
[----:B------:R-:W-:Y:S02]  /*e090*/  IADD3.X R5, R7, UR5, RZ, P0, !PT ;  /* 0x0000000507057c10 */ /* 0x000fe400087fe4ff */
[----:B------:R-:W-:Y:S02]  /*e0a0*/  ISETP.GE.AND P0, PT, R136, c[0x0][0x1d4], PT ;  /* 0x0000750088007a0c */ /* 0x000fe40003f06270 */
[----:B------:R-:W-:Y:S02]  /*e0b0*/  IADD3 R10, P1, R2, UR4, RZ ;  /* 0x00000004020a7c10 */ /* 0x000fe4000ff3e0ff */
[----:B------:R-:W-:Y:S02]  /*e0c0*/  IADD3.X R3, R5, UR5, RZ, P2, !PT ;  /* 0x0000000505037c10 */ /* 0x000fe400097fe4ff */
[----:B------:R-:W-:-:S02]  /*e0d0*/  ISETP.LT.OR P2, PT, R72, 0x1, P0 ;  /* 0x000000014800780c */ /* 0x000fc40000741670 */
[C---:B------:R-:W-:Y:S02]  /*e0e0*/  ISETP.LT.OR P5, PT, R72.reuse, 0x11, P0 ;  /* 0x000000114800780c */ /* 0x040fe400007a1670 */
[----:B------:R-:W-:Y:S02]  /*e0f0*/  IADD3.X R11, R3, UR5, RZ, P1, !PT ;  /* 0x00000005030b7c10 */ /* 0x000fe40008ffe4ff */
[C---:B------:R-:W-:Y:S02]  /*e100*/  ISETP.LT.OR P3, PT, R72.reuse, 0x21, P0 ;  /* 0x000000214800780c */ /* 0x040fe40000761670 */
[C---:B------:R-:W-:Y:S02]  /*e110*/  ISETP.LT.OR P1, PT, R72.reuse, 0x31, P0 ;  /* 0x000000314800780c */ /* 0x040fe40000721670 */
[----:B------:R-:W-:-:S03]  /*e120*/  ISETP.LT.OR P0, PT, R72, 0x41, P0 ;  /* 0x000000414800780c */ /* 0x000fc60000701670 */
        /* <DEDUP_REMOVED lines=9> */
[----:B------:R-:W3:Y:S04]  /*e1c0*/  LDSM.16.M88.4 R16, [R208] ;  /* 0x00000000d010783b */ /* 0x000ee80000000200 */
[----:B------:R-:W4:Y:S04]  /*e1d0*/  LDSM.16.M88.4 R12, [R208+0x2000] ;  /* 0x00200000d00c783b */ /* 0x000f280000000200 */
[----:B------:R-:W-:Y:S04]  /*e1e0*/  LDSM.16.M88.4 R40, [R203] ;  /* 0x00000000cb28783b */ /* 0x000fe80000000200 */
[----:B--2---:R-:W-:Y:S04]  /*e1f0*/  LDSM.16.M88.4 R4, [R209+0x2000] ;  /* 0x00200000d104783b */ /* 0x004fe80000000200 */
[----:B------:R-:W0:Y:S04]  /*e200*/  LDGDEPBAR ;  /* 0x00000000000079af */ /* 0x000e280000000000 */
[----:B-1----:R-:W1:Y:S01]  /*e210*/  LDSM.16.M88.4 R8, [R209] ;  /* 0x00000000d108783b */ /* 0x002e620000000200 */
[----:B---3--:R-:W-:Y:S08]  /*e220*/  HMMA.16816.F32 R60, R16, R36, R56 ;  /* 0x00000024103c723c */ /* 0x008ff00000001838 */
[----:B------:R-:W-:Y:S08]  /*e230*/  HMMA.16816.F32 R56, R28, R46, RZ ;  /* 0x0000002e1c38723c */ /* 0x000ff000000018ff */
[----:B----4-:R-:W-:Y:S08]  /*e240*/  HMMA.16816.F32 R44, R12, R36, R52 ;  /* 0x000000240c2c723c */ /* 0x010ff00000001834 */
[----:B------:R-:W-:Y:S08]  /*e250*/  HMMA.16816.F32 R52, R24, R50, R64 ;  /* 0x000000321834723c */ /* 0x000ff00000001840 */
[----:B-1----:R-:W-:Y:S08]  /*e260*/  HMMA.16816.F32 R64, R8, R40, R60 ;  /* 0x000000280840723c */ /* 0x002ff0000000183c */
        /* <DEDUP_REMOVED lines=24> */
[----:B-----5:R1:W4:Y:S03]  /*e3f0*/  MUFU.TANH R138, R0 ;  /* 0x00000000008a7308 */ /* 0x0203260000002400 */
        /* <DEDUP_REMOVED lines=247> */
.L_x_916:
[----:B--234-:R-:W-:Y:S05]  /*f370*/  BSYNC B0 ;  /* 0x0000000000007941 */ /* 0x01cfea0003800000 */
.L_x_915:
[----:B-1----:R-:W2:Y:S04]  /*f380*/  LDL R0, [R1+0x4c] ;  /* 0x00004c0001007983 */ /* 0x002ea80000100800 */
[----:B------:R-:W3:Y:S04]  /*f390*/  LDL R8, [R1+0x24] ;  /* 0x0000240001087983 */ /* 0x000ee80000100800 */
[----:B------:R-:W4:Y:S01]  /*f3a0*/  LDL R61, [R1+0x1c] ;  /* 0x00001c00013d7983 */ /* 0x000f220000100800 */
[----:B------:R-:W-:Y:S01]  /*f3b0*/  IMAD.MOV.U32 R62, RZ, RZ, c[0x0][0x32c] ;  /* 0x0000cb00ff3e7624 */ /* 0x000fe200078e00ff */
[----:B------:R-:W-:-:S02]  /*f3c0*/  ULDC UR4, c[0x0][0x324] ;  /* 0x0000c90000047ab9 */ /* 0x000fc40000000800 */
[----:B------:R-:W-:Y:S01]  /*f3d0*/  ULOP3.LUT UR4, URZ, UR4, URZ, 0x33, !UPT ;  /* 0x000000043f047292 */ /* 0x000fe2000f8e333f */
[----:B------:R-:W0:Y:S01]  /*f3e0*/  LDGDEPBAR ;  /* 0x00000000000079af */ /* 0x000e220000000000 */
[----:B------:R-:W-:Y:S01]  /*f3f0*/  ISETP.GE.AND P0, PT, R62, 0x1, PT ;  /* 0x000000013e00780c */ /* 0x000fe20003f06270 */
[----:B--2---:R-:W-:-:S04]  /*f400*/  IMAD.IADD R0, R0, 0x1, R147 ;  /* 0x0000000100007824 */ /* 0x004fc800078e0293 */
[----:B------:R-:W-:-:S04]  /*f410*/  @P6 IMAD.HI.U32 R2, R0, c[0x0][0x2c8], RZ ;  /* 0x0000b20000026a27 */ /* 0x000fc800078e00ff */
[----:B------:R-:W-:Y:S01]  /*f420*/  IMAD.MOV.U32 R4, RZ, RZ, R0 ;  /* 0x000000ffff047224 */ /* 0x000fe200078e0000 */
[----:B------:R-:W-:Y:S01]  /*f430*/  @P6 SHF.R.U32.HI R4, RZ, c[0x0][0x2cc], R2 ;  /* 0x0000b300ff046a19 */ /* 0x000fe20000011602 */
[----:B------:R-:W-:-:S04]  /*f440*/  IMAD.IADD R0, R153, 0x1, R84 ;  /* 0x0000000199007824 */ /* 0x000fc800078e0254 */
[----:B------:R-:W1:Y:S01]  /*f450*/  SHFL.IDX PT, R3, R4, RZ, 0x1c1f ;  /* 0x001c1fff04037589 */ /* 0x000e6200000e0000 */
[----:B---3--:R-:W-:Y:S01]  /*f460*/  IADD3 R2, -R8, 0x1, R0 ;  /* 0x0000000108027810 */ /* 0x008fe20007ffe100 */
[--C-:B------:R-:W-:Y:S02]  /*f470*/  IMAD.IADD R7, R0, 0x1, -R8.reuse ;  /* 0x0000000100077824 */ /* 0x100fe400078e0a08 */
[----:B------:R-:W-:Y:S01]  /*f480*/  IMAD.IADD R8, R84, 0x1, -R8 ;  /* 0x0000000154087824 */ /* 0x000fe200078e0a08 */
[----:B----4-:R-:W-:-:S04]  /*f490*/  IADD3 R2, R2, -R61, RZ ;  /* 0x8000003d02027210 */ /* 0x010fc80007ffe0ff */
[C---:B------:R-:W-:Y:S02]  /*f4a0*/  IADD3 R5, R2.reuse, c[0x0][0x328], RZ ;  /* 0x0000ca0002057a10 */ /* 0x040fe40007ffe0ff */
[----:B------:R-:W-:Y:S02]  /*f4b0*/  IADD3 R6, R2, UR4, RZ ;  /* 0x0000000402067c10 */ /* 0x000fe4000fffe0ff */
[-C--:B-1----:R-:W-:Y:S02]  /*f4c0*/  IADD3 R2, R5, R3.reuse, RZ ;  /* 0x0000000305027210 */ /* 0x082fe40007ffe0ff */
[----:B------:R-:W-:Y:S02]  /*f4d0*/  IADD3 R0, R6, R3, RZ ;  /* 0x0000000306007210 */ /* 0x000fe40007ffe0ff */
        /* <DEDUP_REMOVED lines=13> */
.L_x_919:
[----:B------:R-:W-:-:S04]  /*f5b0*/  MOV R9, c[0x0][0x32c] ;  /* 0x0000cb0000097a02 */ /* 0x000fc80000000f00 */
[----:B------:R-:W-:-:S13]  /*f5c0*/  ISETP.NE.AND P0, PT, R9, 0x1, PT ;  /* 0x000000010900780c */ /* 0x000fda0003f05270 */
[----:B------:R-:W-:-:S05]  /*f5d0*/  @P0 IMAD.HI.U32 R9, R3, c[0x0][0x330], RZ ;  /* 0x0000cc0003090a27 */ /* 0x000fca00078e00ff */
[----:B------:R-:W-:Y:S02]  /*f5e0*/  @P0 SHF.R.U32.HI R3, RZ, c[0x0][0x334], R9 ;  /* 0x0000cd00ff030a19 */ /* 0x000fe40000011609 */
.L_x_920:
[----:B------:R-:W-:Y:S05]  /*f5f0*/  BSYNC B0 ;  /* 0x0000000000007941 */ /* 0x000fea0003800000 */
.L_x_918:
[----:B------:R-:W-:-:S05]  /*f600*/  IMAD R3, R3, c[0x0][0x32c], R8 ;  /* 0x0000cb0003037a24 */ /* 0x000fca00078e0208 */
[----:B------:R-:W-:Y:S02]  /*f610*/  IADD3 R9, R3, c[0x0][0x32c], RZ ;  /* 0x0000cb0003097a10 */ /* 0x000fe40007ffe0ff */
[----:B------:R-:W-:Y:S02]  /*f620*/  IMNMX R0, R0, R3, !PT ;  /* 0x0000000300007217 */ /* 0x000fe40007800200 */
[----:B------:R-:W-:Y:S02]  /*f630*/  IMNMX R2, R2, R9, PT ;  /* 0x0000000902027217 */ /* 0x000fe40003800200 */
.L_x_917:
[C---:B------:R-:W-:Y:S01]  /*f640*/  ISETP.GE.AND P0, PT, R84.reuse, 0x9, PT ;  /* 0x000000095400780c */ /* 0x040fe20003f06270 */
        /* <DEDUP_REMOVED lines=52> */
[----:B------:R-:W-:Y:S02]  /*f990*/  ISETP.LT.OR P0, PT, R2, 0x2a, P0 ;  /* 0x0000002a0200780c */ /* 0x000fe40000701670 */
        /* <DEDUP_REMOVED lines=58> */
.L_x_923:
[----:B------:R-:W-:-:S04]  /*fd40*/  MOV R22, c[0x0][0x32c] ;  /* 0x0000cb0000167a02 */ /* 0x000fc80000000f00 */
[----:B------:R-:W-:-:S13]  /*fd50*/  ISETP.NE.AND P0, PT, R22, 0x1, PT ;  /* 0x000000011600780c */ /* 0x000fda0003f05270 */
[----:B------:R-:W-:-:S05]  /*fd60*/  @P0 IMAD.HI.U32 R22, R3, c[0x0][0x330], RZ ;  /* 0x0000cc0003160a27 */ /* 0x000fca00078e00ff */
[----:B------:R-:W-:Y:S02]  /*fd70*/  @P0 SHF.R.U32.HI R3, RZ, c[0x0][0x334], R22 ;  /* 0x0000cd00ff030a19 */ /* 0x000fe40000011616 */
.L_x_924:
[----:B------:R-:W-:Y:S05]  /*fd80*/  BSYNC B0 ;  /* 0x0000000000007941 */ /* 0x000fea0003800000 */
.L_x_922:
[----:B------:R-:W-:-:S05]  /*fd90*/  IMAD R3, R3, c[0x0][0x32c], R8 ;  /* 0x0000cb0003037a24 */ /* 0x000fca00078e0208 */
[----:B------:R-:W-:Y:S02]  /*fda0*/  IADD3 R22, R3, c[0x0][0x32c], RZ ;  /* 0x0000cb0003167a10 */ /* 0x000fe40007ffe0ff */
[----:B------:R-:W-:Y:S02]  /*fdb0*/  IMNMX R0, R0, R3, !PT ;  /* 0x0000000300007217 */ /* 0x000fe40007800200 */
[----:B------:R-:W-:Y:S02]  /*fdc0*/  IMNMX R2, R2, R22, PT ;  /* 0x0000001602027217 */ /* 0x000fe40003800200 */
.L_x_921:
        /* <DEDUP_REMOVED lines=92> */
.L_x_927:
[----:B------:R-:W-:-:S04]  /*10390*/  MOV R22, c[0x0][0x32c] ;  /* 0x0000cb0000167a02 */ /* 0x000fc80000000f00 */
[----:B------:R-:W-:-:S13]  /*103a0*/  ISETP.NE.AND P0, PT, R22, 0x1, PT ;  /* 0x000000011600780c */ /* 0x000fda0003f05270 */
[----:B------:R-:W-:-:S05]  /*103b0*/  @P0 IMAD.HI.U32 R22, R3, c[0x0][0x330], RZ ;  /* 0x0000cc0003160a27 */ /* 0x000fca00078e00ff */
[----:B------:R-:W-:Y:S02]  /*103c0*/  @P0 SHF.R.U32.HI R3, RZ, c[0x0][0x334], R22 ;  /* 0x0000cd00ff030a19 */ /* 0x000fe40000011616 */
.L_x_928:
[----:B------:R-:W-:Y:S05]  /*103d0*/  BSYNC B0 ;  /* 0x0000000000007941 */ /* 0x000fea0003800000 */
.L_x_926:
[----:B------:R-:W-:-:S05]  /*103e0*/  IMAD R3, R3, c[0x0][0x32c], R8 ;  /* 0x0000cb0003037a24 */ /* 0x000fca00078e0208 */
[----:B------:R-:W-:Y:S02]  /*103f0*/  IADD3 R22, R3, c[0x0][0x32c], RZ ;  /* 0x0000cb0003167a10 */ /* 0x000fe40007ffe0ff */
[----:B------:R-:W-:Y:S02]  /*10400*/  IMNMX R0, R0, R3, !PT ;  /* 0x0000000300007217 */ /* 0x000fe40007800200 */
[----:B------:R-:W-:Y:S02]  /*10410*/  IMNMX R2, R2, R22, PT ;  /* 0x0000001602027217 */ /* 0x000fe40003800200 */
.L_x_925:
        /* <DEDUP_REMOVED lines=92> */
.L_x_931:
[----:B------:R-:W-:-:S04]  /*109e0*/  MOV R4, c[0x0][0x32c] ;  /* 0x0000cb0000047a02 */ /* 0x000fc80000000f00 */
[----:B------:R-:W-:-:S13]  /*109f0*/  ISETP.NE.AND P0, PT, R4, 0x1, PT ;  /* 0x000000010400780c */ /* 0x000fda0003f05270 */
[----:B------:R-:W-:-:S05]  /*10a00*/  @P0 IMAD.HI.U32 R4, R3, c[0x0][0x330], RZ ;  /* 0x0000cc0003040a27 */ /* 0x000fca00078e00ff */
[----:B------:R-:W-:Y:S02]  /*10a10*/  @P0 SHF.R.U32.HI R3, RZ, c[0x0][0x334], R4 ;  /* 0x0000cd00ff030a19 */ /* 0x000fe40000011604 */
.L_x_932:
[----:B------:R-:W-:Y:S05]  /*10a20*/  BSYNC B0 ;  /* 0x0000000000007941 */ /* 0x000fea0003800000 */
.L_x_930:
[----:B------:R-:W-:-:S05]  /*10a30*/  IMAD R3, R3, c[0x0][0x32c], R8 ;  /* 0x0000cb0003037a24 */ /* 0x000fca00078e0208 */
[----:B------:R-:W-:Y:S02]  /*10a40*/  IADD3 R4, R3, c[0x0][0x32c], RZ ;  /* 0x0000cb0003047a10 */ /* 0x000fe40007ffe0ff */
[----:B------:R-:W-:Y:S02]  /*10a50*/  IMNMX R0, R0, R3, !PT ;  /* 0x0000000300007217 */ /* 0x000fe40007800200 */
[----:B------:R-:W-:Y:S02]  /*10a60*/  IMNMX R2, R2, R4, PT ;  /* 0x0000000402027217 */ /* 0x000fe40003800200 */
.L_x_929:
[----:B------:R-:W-:Y:S01]  /*10a70*/  ISETP.NE.AND P0, PT, R21, RZ, PT ;  /* 0x000000ff1500720c */ /* 0x000fe20003f05270 */
[----:B------:R-:W-:Y:S01]  /*10a80*/  LDSM.16.MT88.4 R80, [R202] ;  /* 0x00000000ca50783b */ /* 0x000fe20000004200 */
[----:B------:R-:W-:Y:S02]  /*10a90*/  FMNMX.FTZ R3, R26, R30, !PT ;  /* 0x0000001e1a037209 */ /* 0x000fe40007810000 */
[----:B------:R-:W-:Y:S01]  /*10aa0*/  ISETP.GT.AND P0, PT, R0, 0x1, !P0 ;  /* 0x000000010000780c */ /* 0x000fe20004704270 */
[----:B------:R-:W-:Y:S01]  /*10ab0*/  LDSM.16.MT88.4 R84, [R204] ;  /* 0x00000000cc54783b */ /* 0x000fe20000004200 */
[----:B------:R-:W-:-:S02]  /*10ac0*/  FMNMX.FTZ R3, R31, R3, !PT ;  /* 0x000000031f037209 */ /* 0x000fc40007810000 */
[----:B------:R-:W-:Y:S01]  /*10ad0*/  ISETP.LT.OR P0, PT, R2, 0x2, P0 ;  /* 0x000000020200780c */ /* 0x000fe20000701670 */
[----:B------:R-:W-:Y:S01]  /*10ae0*/  LDSM.16.MT88.4 R96, [R201+0x800] ;  /* 0x00080000c960783b */ /* 0x000fe20000004200 */
[----:B------:R-:W-:Y:S02]  /*10af0*/  FMNMX.FTZ R3, R32, R3, !PT ;  /* 0x0000000320037209 */ /* 0x000fe40007810000 */
[----:B------:R-:W-:Y:S01]  /*10b00*/  FSEL R75, R140, -INF , !P0 ;  /* 0xff8000008c4b7808 */ /* 0x000fe20004000000 */
[----:B------:R-:W-:Y:S01]  /*10b10*/  LDSM.16.MT88.4 R88, [R205+0x800] ;  /* 0x00080000cd58783b */ /* 0x000fe20000004200 */
[----:B------:R-:W-:Y:S02]  /*10b20*/  ISETP.NE.AND P0, PT, R20, RZ, PT ;  /* 0x000000ff1400720c */ /* 0x000fe40003f05270 */
[----:B------:R-:W-:Y:S01]  /*10b30*/  FMNMX.FTZ R3, R33, R3, !PT ;  /* 0x0000000321037209 */ /* 0x000fe20007810000 */
[----:B------:R-:W-:Y:S01]  /*10b40*/  LDSM.16.MT88.4 R100, [R204+0x800] ;  /* 0x00080000cc64783b */ /* 0x000fe20000004200 */
[----:B------:R-:W-:-:S02]  /*10b50*/  ISETP.GT.AND P0, PT, R0, 0x8, !P0 ;  /* 0x000000080000780c */ /* 0x000fc40004704270 */
[----:B------:R-:W-:Y:S01]  /*10b60*/  FMNMX.FTZ R3, R34, R3, !PT ;  /* 0x0000000322037209 */ /* 0x000fe20007810000 */
[----:B------:R-:W-:Y:S01]  /*10b70*/  LDSM.16.MT88.4 R160, [R201+0x1000] ;  /* 0x00100000c9a0783b */ /* 0x000fe20000004200 */
[----:B------:R-:W-:Y:S02]  /*10b80*/  ISETP.LT.OR P0, PT, R2, 0x9, P0 ;  /* 0x000000090200780c */ /* 0x000fe40000701670 */
[----:B------:R-:W-:Y:S01]  /*10b90*/  FMNMX.FTZ R3, R35, R3, !PT ;  /* 0x0000000323037209 */ /* 0x000fe20007810000 */
[----:B------:R-:W-:Y:S01]  /*10ba0*/  LDSM.16.MT88.4 R164, [R205+0x1000] ;  /* 0x00100000cda4783b */ /* 0x000fe20000004200 */
[----:B------:R-:W-:Y:S02]  /*10bb0*/  FSEL R109, R135, -INF , !P0 ;  /* 0xff800000876d7808 */ /* 0x000fe40004000000 */
[----:B------:R-:W-:Y:S01]  /*10bc0*/  ISETP.NE.AND P0, PT, R19, RZ, PT ;  /* 0x000000ff1300720c */ /* 0x000fe20003f05270 */
[----:B------:R-:W-:Y:S01]  /*10bd0*/  LDSM.16.MT88.4 R168, [R202+0x1000] ;  /* 0x00100000caa8783b */ /* 0x000fe20000004200 */
[----:B------:R-:W-:-:S02]  /*10be0*/  FMNMX.FTZ R3, R37, R3, !PT ;  /* 0x0000000325037209 */ /* 0x000fc40007810000 */
[----:B------:R-:W-:Y:S01]  /*10bf0*/  ISETP.GT.AND P0, PT, R0, 0x9, !P0 ;  /* 0x000000090000780c */ /* 0x000fe20004704270 */
[----:B------:R-:W-:Y:S01]  /*10c00*/  LDSM.16.MT88.4 R172, [R204+0x1000] ;  /* 0x00100000ccac783b */ /* 0x000fe20000004200 */
[----:B------:R-:W-:Y:S02]  /*10c10*/  FMNMX.FTZ R3, R45, R3, !PT ;  /* 0x000000032d037209 */ /* 0x000fe40007810000 */
[----:B------:R-:W-:Y:S01]  /*10c20*/  ISETP.LT.OR P0, PT, R2, 0xa, P0 ;  /* 0x0000000a0200780c */ /* 0x000fe20000701670 */
[----:B------:R-:W-:Y:S01]  /*10c30*/  LDSM.16.MT88.4 R156, [R201+0x1800] ;  /* 0x00180000c99c783b */ /* 0x000fe20000004200 */
[----:B------:R-:W-:Y:S02]  /*10c40*/  FMNMX.FTZ R3, R46, R3, !PT ;  /* 0x000000032e037209 */ /* 0x000fe40007810000 */
[----:B------:R-:W-:Y:S01]  /*10c50*/  FSEL R110, R134, -INF , !P0 ;  /* 0xff800000866e7808 */ /* 0x000fe20004000000 */
[----:B------:R-:W-:Y:S01]  /*10c60*/  LDSM.16.MT88.4 R152, [R205+0x1800] ;  /* 0x00180000cd98783b */ /* 0x000fe20000004200 */
        /* <DEDUP_REMOVED lines=21> */
[----:B------:R-:W-:Y:S01]  /*10dc0*/  ISETP.NE.AND P0, PT, R15, RZ, PT ;  /* 0x000000ff0f00720c */ /* 0x000fe20003f05270 */
[----:B------:R-:W-:Y:S01]  /*10dd0*/  LDSM.16.MT88.4 R92, [R202+0x800] ;  /* 0x00080000ca5c783b */ /* 0x000fe20000004200 */
[----:B------:R-:W-:Y:S02]  /*10de0*/  FMNMX.FTZ R3, R184, R3, !PT ;  /* 0x00000003b8037209 */ /* 0x000fe40007810000 */
[----:B------:R-:W-:-:S03]  /*10df0*/  ISETP.GT.AND P0, PT, R0, 0x19, !P0 ;  /* 0x000000190000780c */ /* 0x000fc60004704270 */
[----:B------:R-:W1:Y:S01]  /*10e00*/  SHFL.BFLY PT, R4, R3, 0x2, 0x1f ;  /* 0x0c401f0003047f89 */ /* 0x000e6200000e0000 */
[----:B------:R-:W-:-:S04]  /*10e10*/  ISETP.LT.OR P0, PT, R2, 0x1a, P0 ;  /* 0x0000001a0200780c */ /* 0x000fc80000701670 */
[----:B------:R-:W-:Y:S02]  /*10e20*/  FSEL R124, R124, -INF , !P0 ;  /* 0xff8000007c7c7808 */ /* 0x000fe40004000000 */
[----:B------:R-:W-:-:S04]  /*10e30*/  ISETP.NE.AND P0, PT, R14, RZ, PT ;  /* 0x000000ff0e00720c */ /* 0x000fc80003f05270 */
[----:B------:R-:W-:-:S04]  /*10e40*/  ISETP.GT.AND P0, PT, R0, 0x20, !P0 ;  /* 0x000000200000780c */ /* 0x000fc80004704270 */
[----:B------:R-:W-:-:S04]  /*10e50*/  ISETP.LT.OR P0, PT, R2, 0x21, P0 ;  /* 0x000000210200780c */ /* 0x000fc80000701670 */
[----:B------:R-:W-:Y:S02]  /*10e60*/  FSEL R128, R128, -INF , !P0 ;  /* 0xff80000080807808 */ /* 0x000fe40004000000 */
[----:B------:R-:W-:Y:S02]  /*10e70*/  ISETP.NE.AND P0, PT, R13, RZ, PT ;  /* 0x000000ff0d00720c */ /* 0x000fe40003f05270 */
[----:B-1----:R-:W-:Y:S02]  /*10e80*/  FMNMX.FTZ R3, R3, R4, !PT ;  /* 0x0000000403037209 */ /* 0x002fe40007810000 */
        /* <DEDUP_REMOVED lines=11> */
[----:B------:R-:W-:Y:S01]  /*10f40*/  FMUL.FTZ R3, R72, c[0x0][0x2d0] ;  /* 0x0000b40048037a20 */ /* 0x000fe20000410000 */
[----:B------:R-:W-:-:S04]  /*10f50*/  ISETP.LT.OR P0, PT, R2, 0x2a, P0 ;  /* 0x0000002a0200780c */ /* 0x000fc80000701670 */
[----:B------:R-:W-:Y:S02]  /*10f60*/  FSEL R181, R181, -INF , !P0 ;  /* 0xff800000b5b57808 */ /* 0x000fe40004000000 */
[----:B------:R-:W-:Y:S02]  /*10f70*/  ISETP.GT.AND P0, PT, R0, 0x30, !P6 ;  /* 0x000000300000780c */ /* 0x000fe40007704270 */
[----:B------:R-:W-:Y:S02]  /*10f80*/  ISETP.NE.AND P6, PT, R9, RZ, PT ;  /* 0x000000ff0900720c */ /* 0x000fe40003fc5270 */
[----:B------:R-:W-:-:S04]  /*10f90*/  ISETP.LT.OR P0, PT, R2, 0x31, P0 ;  /* 0x000000310200780c */ /* 0x000fc80000701670 */
[----:B------:R-:W-:Y:S02]  /*10fa0*/  FSEL R189, R78, -INF , !P0 ;  /* 0xff8000004ebd7808 */ /* 0x000fe40004000000 */
[----:B------:R-:W-:Y:S02]  /*10fb0*/  ISETP.GT.AND P0, PT, R0, 0x31, !P5 ;  /* 0x000000310000780c */ /* 0x000fe40006f04270 */
[----:B------:R-:W-:Y:S02]  /*10fc0*/  ISETP.NE.AND P5, PT, R10, RZ, PT ;  /* 0x000000ff0a00720c */ /* 0x000fe40003fa5270 */
[----:B------:R-:W-:-:S04]  /*10fd0*/  ISETP.LT.OR P0, PT, R2, 0x32, P0 ;  /* 0x000000320200780c */ /* 0x000fc80000701670 */
[----:B------:R-:W-:Y:S02]  /*10fe0*/  FSEL R188, R76, -INF , !P0 ;  /* 0xff8000004cbc7808 */ /* 0x000fe40004000000 */
[----:B------:R-:W-:Y:S01]  /*10ff0*/  ISETP.GT.AND P0, PT, R0, 0x38, !P3 ;  /* 0x000000380000780c */ /* 0x000fe20005f04270 */
[----:B------:R-:W-:Y:S03]  /*11000*/  LDSM.16.MT88.4 R76, [R205] ;  /* 0x00000000cd4c783b */ /* 0x000fe60000004200 */
[----:B------:R-:W-:-:S04]  /*11010*/  ISETP.LT.OR P0, PT, R2, 0x39, P0 ;  /* 0x000000390200780c */ /* 0x000fc80000701670 */
[----:B------:R-:W-:Y:S02]  /*11020*/  FSEL R190, R60, -INF , !P0 ;  /* 0xff8000003cbe7808 */ /* 0x000fe40004000000 */
[C---:B------:R-:W-:Y:S01]  /*11030*/  ISETP.GT.AND P0, PT, R0.reuse, 0x39, !P2 ;  /* 0x000000390000780c */ /* 0x040fe20005704270 */
[----:B------:R-:W-:Y:S01]  /*11040*/  LDSM.16.MT88.4 R60, [R201] ;  /* 0x00000000c93c783b */ /* 0x000fe20000004200 */
[----:B------:R-:W-:Y:S02]  /*11050*/  ISETP.GT.AND P2, PT, R0, 0x40, !P5 ;  /* 0x000000400000780c */ /* 0x000fe40006f44270 */
[----:B------:R-:W-:Y:S02]  /*11060*/  ISETP.LT.OR P0, PT, R2, 0x3a, P0 ;  /* 0x0000003a0200780c */ /* 0x000fe40000701670 */
[----:B------:R-:W-:Y:S02]  /*11070*/  ISETP.NE.AND P5, PT, R29, RZ, PT ;  /* 0x000000ff1d00720c */ /* 0x000fe40003fa5270 */
[----:B------:R-:W-:-:S02]  /*11080*/  FSEL R191, R53, -INF , !P0 ;  /* 0xff80000035bf7808 */ /* 0x000fc40004000000 */
[C---:B------:R-:W-:Y:S02]  /*11090*/  ISETP.GT.AND P0, PT, R0.reuse, RZ, !P1 ;  /* 0x000000ff0000720c */ /* 0x040fe40004f04270 */
[----:B------:R-:W-:Y:S02]  /*110a0*/  ISETP.GT.AND P1, PT, R0, 0x41, !P6 ;  /* 0x000000410000780c */ /* 0x000fe40007724270 */
[----:B------:R-:W-:Y:S02]  /*110b0*/  ISETP.LT.OR P0, PT, R2, 0x1, P0 ;  /* 0x000000010200780c */ /* 0x000fe40000701670 */
[----:B------:R-:W-:Y:S02]  /*110c0*/  ISETP.NE.AND P6, PT, R28, RZ, PT ;  /* 0x000000ff1c00720c */ /* 0x000fe40003fc5270 */
[----:B------:R-:W-:Y:S02]  /*110d0*/  FSEL R67, R142, -INF , !P0 ;  /* 0xff8000008e437808 */ /* 0x000fe40004000000 */
[----:B------:R-:W-:Y:S01]  /*110e0*/  FSETP.NEU.FTZ.AND P0, PT, R72, -INF , PT ;  /* 0xff8000004800780b */ /* 0x000fe20003f1d000 */
[----:B------:R-:W-:Y:S01]  /*110f0*/  LDSM.16.MT88.4 R140, [R204+0x1800] ;  /* 0x00180000cc8c783b */ /* 0x000fe20000004200 */
[----:B------:R-:W-:-:S02]  /*11100*/  FMNMX.FTZ R7, R67, R75, !PT ;  /* 0x0000004b43077209 */ /* 0x000fc40007810000 */
[----:B------:R-:W-:Y:S02]  /*11110*/  FSEL R5, R3, RZ, P0 ;  /* 0x000000ff03057208 */ /* 0x000fe40000000000 */
[----:B------:R-:W-:Y:S02]  /*11120*/  FMNMX.FTZ R3, R23, R24, !PT ;  /* 0x0000001817037209 */ /* 0x000fe40007810000 */
[----:B------:R-:W-:Y:S02]  /*11130*/  ISETP.GT.AND P3, PT, R0, 0x49, !P6 ;  /* 0x000000490000780c */ /* 0x000fe40007764270 */
[----:B------:R-:W-:-:S04]  /*11140*/  FMNMX.FTZ R3, R25, R3, !PT ;  /* 0x0000000319037209 */ /* 0x000fc80007810000 */
        /* <DEDUP_REMOVED lines=16> */
[----:B------:R-:W-:-:S05]  /*11250*/  FMNMX.FTZ R3, R130, R3, !PT ;  /* 0x0000000382037209 */ /* 0x000fca0007810000 */
[----:B------:R-:W1:Y:S02]  /*11260*/  SHFL.BFLY PT, R4, R3, 0x2, 0x1f ;  /* 0x0c401f0003047f89 */ /* 0x000e6400000e0000 */
[----:B-1----:R-:W-:-:S05]  /*11270*/  FMNMX.FTZ R3, R3, R4, !PT ;  /* 0x0000000403037209 */ /* 0x002fca0007810000 */
[----:B------:R-:W1:Y:S02]  /*11280*/  SHFL.BFLY PT, R4, R3, 0x1, 0x1f ;  /* 0x0c201f0003047f89 */ /* 0x000e6400000e0000 */
[----:B-1----:R-:W-:-:S04]  /*11290*/  FMNMX.FTZ R71, R3, R4, !PT ;  /* 0x0000000403477209 */ /* 0x002fc80007810000 */
[C---:B------:R-:W-:Y:S01]  /*112a0*/  FSETP.NEU.FTZ.AND P0, PT, R71.reuse, -INF , PT ;  /* 0xff8000004700780b */ /* 0x040fe20003f1d000 */
[----:B------:R-:W-:-:S05]  /*112b0*/  FMUL.FTZ R3, R71, c[0x0][0x2d0] ;  /* 0x0000b40047037a20 */ /* 0x000fca0000410000 */
[----:B------:R-:W-:Y:S01]  /*112c0*/  FSEL R4, R3, RZ, P0 ;  /* 0x000000ff03047208 */ /* 0x000fe20000000000 */
[--C-:B------:R-:W-:Y:S01]  /*112d0*/  FFMA.FTZ R3, R26, c[0x0][0x2d0], -R5.reuse ;  /* 0x0000b4001a037a23 */ /* 0x100fe20000010805 */
[----:B------:R-:W-:Y:S01]  /*112e0*/  ISETP.GT.AND P0, PT, R0, 0x48, !P5 ;  /* 0x000000480000780c */ /* 0x000fe20006f04270 */
[----:B------:R-:W-:Y:S01]  /*112f0*/  FFMA.FTZ R0, R57, c[0x0][0x2d0], -R5 ;  /* 0x0000b40039007a23 */ /* 0x000fe20000010805 */
[----:B------:R-:W-:Y:S01]  /*11300*/  ISETP.LT.OR P5, PT, R2, 0x41, P2 ;  /* 0x000000410200780c */ /* 0x000fe200017a1670 */
[----:B------:R1:W-:Y:S01]  /*11310*/  MUFU.EX2 R119, R3 ;  /* 0x0000000300777308 */ /* 0x0003e20000000800 */
[--C-:B------:R-:W-:Y:S01]  /*11320*/  FFMA.FTZ R6, R36, c[0x0][0x2d0], -R4.reuse ;  /* 0x0000b40024067a23 */ /* 0x100fe20000010804 */
[C---:B------:R-:W-:Y:S02]  /*11330*/  ISETP.LT.OR P2, PT, R2.reuse, 0x42, P1 ;  /* 0x000000420200780c */ /* 0x040fe40000f41670 */
[C---:B------:R-:W-:Y:S02]  /*11340*/  ISETP.LT.OR P1, PT, R2.reuse, 0x49, P0 ;  /* 0x000000490200780c */ /* 0x040fe40000721670 */
[----:B------:R-:W-:Y:S01]  /*11350*/  ISETP.LT.OR P0, PT, R2, 0x4a, P3 ;  /* 0x0000004a0200780c */ /* 0x000fe20001f01670 */
[----:B------:R-:W-:Y:S01]  /*11360*/  FFMA.FTZ R2, R59, c[0x0][0x2d0], -R4 ;  /* 0x0000b4003b027a23 */ /* 0x000fe20000010804 */
[----:B------:R2:W-:Y:S01]  /*11370*/  MUFU.EX2 R247, R6 ;  /* 0x0000000600f77308 */ /* 0x0005e20000000800 */
[----:B------:R-:W-:-:S02]  /*11380*/  FSEL R176, R176, -INF , !P5 ;  /* 0xff800000b0b07808 */ /* 0x000fc40006800000 */
[----:B------:R-:W-:Y:S02]  /*11390*/  FSEL R179, R179, -INF , !P2 ;  /* 0xff800000b3b37808 */ /* 0x000fe40005000000 */
[----:B------:R-:W-:Y:S02]  /*113a0*/  FSEL R178, R178, -INF , !P1 ;  /* 0xff800000b2b27808 */ /* 0x000fe40004800000 */
[----:B------:R-:W-:Y:S01]  /*113b0*/  FSEL R177, R177, -INF , !P0 ;  /* 0xff800000b1b17808 */ /* 0x000fe20004000000 */
[----:B-1----:R-:W-:Y:S01]  /*113c0*/  FFMA.FTZ R3, R30, c[0x0][0x2d0], -R5 ;  /* 0x0000b4001e037a23 */ /* 0x002fe20000010805 */
[----:B------:R-:W-:Y:S01]  /*113d0*/  MUFU.EX2 R241, R0 ;  /* 0x0000000000f17308 */ /* 0x000fe20000000800 */
[----:B--2---:R-:W-:-:S07]  /*113e0*/  FFMA.FTZ R6, R38, c[0x0][0x2d0], -R4 ;  /* 0x0000b40026067a23 */ /* 0x004fce0000010804 */
[----:B------:R1:W2:Y:S08]  /*113f0*/  MUFU.EX2 R249, R3 ;  /* 0x0000000300f97308 */ /* 0x0002b00000000800 */
[----:B------:R3:W4:Y:S01]  /*11400*/  MUFU.EX2 R246, R6 ;  /* 0x0000000600f67308 */ /* 0x0007220000000800 */
[----:B-1----:R-:W-:-:S07]  /*11410*/  FFMA.FTZ R3, R31, c[0x0][0x2d0], -R5 ;  /* 0x0000b4001f037a23 */ /* 0x002fce0000010805 */
[----:B------:R-:W-:Y:S01]  /*11420*/  MUFU.EX2 R238, R2 ;  /* 0x0000000200ee7308 */ /* 0x000fe20000000800 */
[----:B--2---:R-:W-:Y:S01]  /*11430*/  F2FP.PACK_AB R12, R249, R119 ;  /* 0x00000077f90c723e */ /* 0x004fe200000000ff */
[----:B---3--:R-:W-:-:S06]  /*11440*/  FFMA.FTZ R6, R39, c[0x0][0x2d0], -R4 ;  /* 0x0000b40027067a23 */ /* 0x008fcc0000010804 */
[----:B------:R1:W-:Y:S01]  /*11450*/  MUFU.EX2 R252, R3 ;  /* 0x0000000300fc7308 */ /* 0x0003e20000000800 */
[----:B----4-:R-:W-:-:S07]  /*11460*/  F2FP.PACK_AB R9, R246, R247 ;  /* 0x000000f7f609723e */ /* 0x010fce00000000ff */
        /* <DEDUP_REMOVED lines=8> */
[----:B--2---:R-:W-:Y:S01]  /*114f0*/  FMNMX.FTZ R6, R109, R7, !PT ;  /* 0x000000076d067209 */ /* 0x004fe20007810000 */
[----:B------:R-:W-:Y:S01]  /*11500*/  FFMA.FTZ R7, R45, c[0x0][0x2d0], -R5 ;  /* 0x0000b4002d077a23 */ /* 0x000fe20000010805 */
[----:B----4-:R-:W-:Y:S02]  /*11510*/  F2FP.PACK_AB R11, R118, R132 ;  /* 0x00000084760b723e */ /* 0x010fe400000000ff */
[----:B------:R-:W-:-:S03]  /*11520*/  FMNMX.FTZ R6, R110, R6, !PT ;  /* 0x000000066e067209 */ /* 0x000fc60007810000 */
[----:B------:R2:W-:Y:S01]  /*11530*/  MUFU.EX2 R251, R7 ;  /* 0x0000000700fb7308 */ /* 0x0005e20000000800 */
[----:B-1----:R-:W-:-:S07]  /*11540*/  FFMA.FTZ R3, R23, c[0x0][0x2d0], -R4 ;  /* 0x0000b40017037a23 */ /* 0x002fce0000010804 */
[----:B------:R1:W-:Y:S01]  /*11550*/  MUFU.EX2 R243, R3 ;  /* 0x0000000300f37308 */ /* 0x0003e20000000800 */
[----:B--2---:R-:W-:Y:S01]  /*11560*/  FMNMX.FTZ R7, R112, R6, !PT ;  /* 0x0000000670077209 */ /* 0x004fe20007810000 */
[----:B------:R-:W-:-:S03]  /*11570*/  FFMA.FTZ R6, R46, c[0x0][0x2d0], -R5 ;  /* 0x0000b4002e067a23 */ /* 0x000fc60000010805 */
[----:B------:R-:W-:-:S03]  /*11580*/  FMNMX.FTZ R7, R113, R7, !PT ;  /* 0x0000000771077209 */ /* 0x000fc60007810000 */
[----:B------:R-:W-:Y:S01]  /*11590*/  MUFU.EX2 R117, R6 ;  /* 0x0000000600757308 */ /* 0x000fe20000000800 */
[----:B-1----:R-:W-:-:S07]  /*115a0*/  FFMA.FTZ R3, R24, c[0x0][0x2d0], -R4 ;  /* 0x0000b40018037a23 */ /* 0x002fce0000010804 */
        /* <DEDUP_REMOVED lines=11> */
[----:B-1----:R-:W-:Y:S01]  /*11660*/  FFMA.FTZ R3, R35, c[0x0][0x2d0], -R5 ;  /* 0x0000b40023037a23 */ /* 0x002fe20000010805 */
[----:B--2---:R-:W-:-:S03]  /*11670*/  F2FP.PACK_AB R8, R127, R126 ;  /* 0x0000007e7f08723e */ /* 0x004fc600000000ff */
[----:B------:R1:W-:Y:S03]  /*11680*/  MUFU.EX2 R121, R3 ;  /* 0x0000000300797308 */ /* 0x0003e60000000800 */
[C---:B------:R-:W-:Y:S08]  /*11690*/  HMMA.16816.F32 R24, R12.reuse, R80, RZ ;  /* 0x000000500c18723c */ /* 0x040ff000000018ff */
[----:B------:R-:W-:Y:S01]  /*116a0*/  HMMA.16816.F32 R32, R12, R84, RZ ;  /* 0x000000540c20723c */ /* 0x000fe200000018ff */
[----:B-1----:R-:W-:-:S07]  /*116b0*/  FFMA.FTZ R3, R37, c[0x0][0x2d0], -R5 ;  /* 0x0000b40025037a23 */ /* 0x002fce0000010805 */
[C---:B------:R-:W-:Y:S01]  /*116c0*/  HMMA.16816.F32 R40, R12.reuse, R78, RZ ;  /* 0x0000004e0c28723c */ /* 0x040fe200000018ff */
[----:B------:R1:W2:Y:S07]  /*116d0*/  MUFU.EX2 R120, R3 ;  /* 0x0000000300787308 */ /* 0x0002ae0000000800 */
[C---:B------:R-:W-:Y:S08]  /*116e0*/  HMMA.16816.F32 R36, R12.reuse, R62, RZ ;  /* 0x0000003e0c24723c */ /* 0x040ff000000018ff */
[----:B------:R-:W-:Y:S01]  /*116f0*/  HMMA.16816.F32 R48, R12, R82, RZ ;  /* 0x000000520c30723c */ /* 0x000fe200000018ff */
[----:B-1----:R-:W-:-:S02]  /*11700*/  FMNMX.FTZ R3, R66, R73, !PT ;  /* 0x0000004942037209 */ /* 0x002fc40007810000 */
[----:B--2---:R-:W-:Y:S02]  /*11710*/  F2FP.PACK_AB R10, R120, R121 ;  /* 0x00000079780a723e */ /* 0x004fe400000000ff */
[----:B------:R-:W-:-:S04]  /*11720*/  FMNMX.FTZ R3, R106, R3, !PT ;  /* 0x000000036a037209 */ /* 0x000fc80007810000 */
[----:B------:R-:W-:Y:S01]  /*11730*/  FMNMX.FTZ R3, R107, R3, !PT ;  /* 0x000000036b037209 */ /* 0x000fe20007810000 */
[----:B------:R-:W-:Y:S03]  /*11740*/  HMMA.16816.F32 R28, R8, R88, R20 ;  /* 0x00000058081c723c */ /* 0x000fe60000001814 */
[----:B------:R-:W-:-:S04]  /*11750*/  FMNMX.FTZ R3, R108, R3, !PT ;  /* 0x000000036c037209 */ /* 0x000fc80007810000 */
[----:B------:R-:W-:Y:S01]  /*11760*/  FMNMX.FTZ R3, R111, R3, !PT ;  /* 0x000000036f037209 */ /* 0x000fe20007810000 */
[----:B------:R-:W-:Y:S03]  /*11770*/  HMMA.16816.F32 R20, R8, R100, R32 ;  /* 0x000000640814723c */ /* 0x000fe60000001820 */
[----:B------:R-:W-:-:S04]  /*11780*/  FMNMX.FTZ R3, R115, R3, !PT ;  /* 0x0000000373037209 */ /* 0x000fc80007810000 */
[----:B------:R-:W-:-:S04]  /*11790*/  FMNMX.FTZ R3, R125, R3, !PT ;  /* 0x000000037d037209 */ /* 0x000fc80007810000 */
[----:B------:R-:W-:-:S04]  /*117a0*/  FMNMX.FTZ R3, R129, R3, !PT ;  /* 0x0000000381037209 */ /* 0x000fc80007810000 */
[----:B------:R-:W-:-:S04]  /*117b0*/  FMNMX.FTZ R3, R131, R3, !PT ;  /* 0x0000000383037209 */ /* 0x000fc80007810000 */
[----:B------:R-:W-:-:S04]  /*117c0*/  FMNMX.FTZ R3, R183, R3, !PT ;  /* 0x00000003b7037209 */ /* 0x000fc80007810000 */
[----:B------:R-:W-:-:S04]  /*117d0*/  FMNMX.FTZ R3, R182, R3, !PT ;  /* 0x00000003b6037209 */ /* 0x000fc80007810000 */
[----:B------:R-:W-:-:S04]  /*117e0*/  FMNMX.FTZ R3, R197, R3, !PT ;  /* 0x00000003c5037209 */ /* 0x000fc80007810000 */
[----:B------:R-:W-:Y:S01]  /*117f0*/  FMNMX.FTZ R6, R196, R3, !PT ;  /* 0x00000003c4067209 */ /* 0x000fe20007810000 */
[----:B------:R-:W-:Y:S02]  /*11800*/  FFMA.FTZ R3, R47, c[0x0][0x2d0], -R5 ;  /* 0x0000b4002f037a23 */ /* 0x000fe40000010805 */
[----:B------:R-:W-:Y:S02]  /*11810*/  HMMA.16816.F32 R44, R12, R86, RZ ;  /* 0x000000560c2c723c */ /* 0x000fe400000018ff */
[----:B------:R1:W-:Y:S06]  /*11820*/  MUFU.EX2 R250, R3 ;  /* 0x0000000300fa7308 */ /* 0x0003ec0000000800 */
[C---:B------:R-:W-:Y:S08]  /*11830*/  HMMA.16816.F32 R12, R8.reuse, R92, R24 ;  /* 0x0000005c080c723c */ /* 0x040ff00000001818 */
[----:B------:R-:W-:Y:S01]  /*11840*/  HMMA.16816.F32 R24, R8, R94, R48 ;  /* 0x0000005e0818723c */ /* 0x000fe20000001830 */
[----:B-1----:R-:W-:-:S02]  /*11850*/  FMNMX.FTZ R3, R195, R6, !PT ;  /* 0x00000006c3037209 */ /* 0x002fc40007810000 */
[----:B------:R-:W-:Y:S01]  /*11860*/  FMNMX.FTZ R6, R114, R7, !PT ;  /* 0x0000000772067209 */ /* 0x000fe20007810000 */
[----:B------:R-:W-:Y:S01]  /*11870*/  FFMA.FTZ R7, R52, c[0x0][0x2d0], -R5 ;  /* 0x0000b40034077a23 */ /* 0x000fe20000010805 */
[----:B------:R-:W-:Y:S02]  /*11880*/  FMNMX.FTZ R3, R194, R3, !PT ;  /* 0x00000003c2037209 */ /* 0x000fe40007810000 */
[----:B------:R-:W-:Y:S01]  /*11890*/  FMNMX.FTZ R6, R124, R6, !PT ;  /* 0x000000067c067209 */ /* 0x000fe20007810000 */
[----:B------:R1:W2:Y:S01]  /*118a0*/  MUFU.EX2 R244, R7 ;  /* 0x0000000700f47308 */ /* 0x0002a20000000800 */
[----:B------:R-:W-:Y:S01]  /*118b0*/  FMNMX.FTZ R3, R193, R3, !PT ;  /* 0x00000003c1037209 */ /* 0x000fe20007810000 */
[----:B------:R-:W-:Y:S01]  /*118c0*/  HMMA.16816.F32 R52, R8, R96, R16 ;  /* 0x000000600834723c */ /* 0x000fe20000001810 */
[----:B------:R-:W-:Y:S02]  /*118d0*/  FMNMX.FTZ R6, R128, R6, !PT ;  /* 0x0000000680067209 */ /* 0x000fe40007810000 */
[----:B------:R-:W-:-:S02]  /*118e0*/  FMNMX.FTZ R3, R192, R3, !PT ;  /* 0x00000003c0037209 */ /* 0x000fc40007810000 */
[----:B------:R-:W-:Y:S02]  /*118f0*/  FMNMX.FTZ R6, R148, R6, !PT ;  /* 0x0000000694067209 */ /* 0x000fe40007810000 */
[----:B------:R-:W-:Y:S01]  /*11900*/  FMNMX.FTZ R0, R199, R3, !PT ;  /* 0x00000003c7007209 */ /* 0x000fe20007810000 */
[----:B------:R-:W-:Y:S01]  /*11910*/  FFMA.FTZ R3, R56, c[0x0][0x2d0], -R4 ;  /* 0x0000b40038037a23 */ /* 0x000fe20000010804 */
[----:B------:R-:W-:Y:S01]  /*11920*/  FMNMX.FTZ R6, R180, R6, !PT ;  /* 0x00000006b4067209 */ /* 0x000fe20007810000 */
[----:B------:R-:W-:Y:S01]  /*11930*/  HMMA.16816.F32 R16, R8, R98, R36 ;  /* 0x000000620810723c */ /* 0x000fe20000001824 */
[----:B------:R-:W-:Y:S01]  /*11940*/  FMNMX.FTZ R0, R198, R0, !PT ;  /* 0x00000000c6007209 */ /* 0x000fe20007810000 */
[----:B------:R3:W-:Y:S01]  /*11950*/  MUFU.EX2 R240, R3 ;  /* 0x0000000300f07308 */ /* 0x0007e20000000800 */
[----:B-1----:R-:W-:-:S03]  /*11960*/  FMNMX.FTZ R7, R181, R6, !PT ;  /* 0x00000006b5077209 */ /* 0x002fc60007810000 */
[----:B------:R-:W1:Y:S01]  /*11970*/  SHFL.BFLY PT, R6, R0, 0x2, 0x1f ;  /* 0x0c401f0000067f89 */ /* 0x000e6200000e0000 */
[----:B------:R-:W-:Y:S01]  /*11980*/  FMNMX.FTZ R7, R189, R7, !PT ;  /* 0x00000007bd077209 */ /* 0x000fe20007810000 */
[C---:B------:R-:W-:Y:S08]  /*11990*/  HMMA.16816.F32 R36, R8.reuse, R90, R40 ;  /* 0x0000005a0824723c */ /* 0x040ff00000001828 */
[----:B------:R-:W-:Y:S01]  /*119a0*/  HMMA.16816.F32 R32, R8, R102, R44 ;  /* 0x000000660820723c */ /* 0x000fe2000000182c */
[----:B---3--:R-:W-:-:S04]  /*119b0*/  FFMA.FTZ R3, R58, c[0x0][0x2d0], -R4 ;  /* 0x0000b4003a037a23 */ /* 0x008fc80000010804 */
[----:B------:R3:W4:Y:S02]  /*119c0*/  MUFU.EX2 R239, R3 ;  /* 0x0000000300ef7308 */ /* 0x0007240000000800 */
[----:B------:R-:W-:Y:S02]  /*119d0*/  F2FP.PACK_AB R8, R117, R251 ;  /* 0x000000fb7508723e */ /* 0x000fe400000000ff */
[----:B--2---:R-:W-:Y:S02]  /*119e0*/  F2FP.PACK_AB R10, R244, R250 ;  /* 0x000000faf40a723e */ /* 0x004fe400000000ff */
[----:B-1----:R-:W-:Y:S02]  /*119f0*/  FMNMX.FTZ R0, R0, R6, !PT ;  /* 0x0000000600007209 */ /* 0x002fe40007810000 */
[----:B---3--:R-:W-:-:S03]  /*11a00*/  FMNMX.FTZ R3, R188, R7, !PT ;  /* 0x00000007bc037209 */ /* 0x008fc60007810000 */
[----:B------:R-:W-:Y:S01]  /*11a10*/  SHFL.BFLY PT, R7, R0, 0x1, 0x1f ;  /* 0x0c201f0000077f89 */ /* 0x000fe200000e0000 */
[----:B----4-:R-:W-:Y:S02]  /*11a20*/  F2FP.PACK_AB R9, R239, R240 ;  /* 0x000000f0ef09723e */ /* 0x010fe400000000ff */
[----:B------:R-:W-:-:S04]  /*11a30*/  FMNMX.FTZ R3, R190, R3, !PT ;  /* 0x00000003be037209 */ /* 0x000fc80007810000 */
[----:B------:R-:W-:Y:S01]  /*11a40*/  FMNMX.FTZ R2, R191, R3, !PT ;  /* 0x00000003bf027209 */ /* 0x000fe20007810000 */
[----:B------:R-:W-:-:S03]  /*11a50*/  FFMA.FTZ R3, R64, c[0x0][0x2d0], -R4 ;  /* 0x0000b40040037a23 */ /* 0x000fc60000010804 */
[----:B------:R-:W-:Y:S01]  /*11a60*/  FMNMX.FTZ R2, R176, R2, !PT ;  /* 0x00000002b0027209 */ /* 0x000fe20007810000 */
[----:B------:R1:W2:Y:S03]  /*11a70*/  MUFU.EX2 R237, R3 ;  /* 0x0000000300ed7308 */ /* 0x0002a60000000800 */
[----:B-1----:R-:W-:Y:S01]  /*11a80*/  FMNMX.FTZ R3, R179, R2, !PT ;  /* 0x00000002b3037209 */ /* 0x002fe20007810000 */
[--C-:B------:R-:W-:Y:S01]  /*11a90*/  FFMA.FTZ R2, R65, c[0x0][0x2d0], -R5.reuse ;  /* 0x0000b40041027a23 */ /* 0x100fe20000010805 */
[----:B--2---:R-:W-:Y:S01]  /*11aa0*/  F2FP.PACK_AB R11, R237, R238 ;  /* 0x000000eeed0b723e */ /* 0x004fe200000000ff */
[----:B------:R-:W-:Y:S01]  /*11ab0*/  IMAD.MOV.U32 R65, RZ, RZ, R132 ;  /* 0x000000ffff417224 */ /* 0x000fe200078e0084 */
[----:B------:R-:W-:Y:S01]  /*11ac0*/  FMNMX.FTZ R3, R178, R3, !PT ;  /* 0x00000003b2037209 */ /* 0x000fe20007810000 */
[----:B------:R1:W2:Y:S03]  /*11ad0*/  MUFU.EX2 R236, R2 ;  /* 0x0000000200ec7308 */ /* 0x0002a60000000800 */
[----:B------:R-:W-:Y:S01]  /*11ae0*/  FMNMX.FTZ R3, R177, R3, !PT ;  /* 0x00000003b1037209 */ /* 0x000fe20007810000 */
[C---:B------:R-:W-:Y:S04]  /*11af0*/  HMMA.16816.F32 R48, R8.reuse, R160, R52 ;  /* 0x000000a00830723c */ /* 0x040fe80000001834 */
[----:B------:R-:W3:Y:S04]  /*11b00*/  SHFL.BFLY PT, R6, R3, 0x2, 0x1f ;  /* 0x0c401f0003067f89 */ /* 0x000ee800000e0000 */
[----:B------:R-:W-:Y:S01]  /*11b10*/  HMMA.16816.F32 R44, R8, R164, R28 ;  /* 0x000000a4082c723c */ /* 0x000fe2000000181c */
[----:B-1----:R-:W-:-:S02]  /*11b20*/  FFMA.FTZ R2, R69, c[0x0][0x2d0], -R5 ;  /* 0x0000b40045027a23 */ /* 0x002fc40000010805 */
[----:B------:R-:W-:Y:S02]  /*11b30*/  IMAD.MOV.U32 R69, RZ, RZ, R121 ;  /* 0x000000ffff457224 */ /* 0x000fe400078e0079 */
[----:B------:R1:W-:Y:S03]  /*11b40*/  MUFU.EX2 R234, R2 ;  /* 0x0000000200ea7308 */ /* 0x0003e60000000800 */
[C---:B------:R-:W-:Y:S08]  /*11b50*/  HMMA.16816.F32 R40, R8.reuse, R168, R12 ;  /* 0x000000a80828723c */ /* 0x040ff0000000180c */
[----:B------:R-:W-:Y:S01]  /*11b60*/  HMMA.16816.F32 R28, R8, R172, R20 ;  /* 0x000000ac081c723c */ /* 0x000fe20000001814 */
[----:B---3--:R-:W-:Y:S01]  /*11b70*/  FMNMX.FTZ R3, R3, R6, !PT ;  /* 0x0000000603037209 */ /* 0x008fe20007810000 */
[----:B-1----:R-:W-:-:S04]  /*11b80*/  FFMA.FTZ R2, R104, c[0x0][0x2d0], -R5 ;  /* 0x0000b40068027a23 */ /* 0x002fc80000010805 */
[----:B------:R-:W1:Y:S02]  /*11b90*/  SHFL.BFLY PT, R6, R3, 0x1, 0x1f ;  /* 0x0c201f0003067f89 */ /* 0x000e6400000e0000 */
[C---:B------:R-:W-:Y:S01]  /*11ba0*/  HMMA.16816.F32 R16, R8.reuse, R162, R16 ;  /* 0x000000a20810723c */ /* 0x040fe20000001810 */
[----:B------:R3:W4:Y:S07]  /*11bb0*/  MUFU.EX2 R235, R2 ;  /* 0x0000000200eb7308 */ /* 0x00072e0000000800 */
[C---:B------:R-:W-:Y:S08]  /*11bc0*/  HMMA.16816.F32 R20, R8.reuse, R166, R36 ;  /* 0x000000a60814723c */ /* 0x040ff00000001824 */
[----:B------:R-:W-:Y:S01]  /*11bd0*/  HMMA.16816.F32 R24, R8, R170, R24 ;  /* 0x000000aa0818723c */ /* 0x000fe20000001818 */
[----:B---3--:R-:W-:-:S02]  /*11be0*/  FFMA.FTZ R2, R68, c[0x0][0x2d0], -R4 ;  /* 0x0000b40044027a23 */ /* 0x008fc40000010804 */
[----:B------:R-:W-:Y:S02]  /*11bf0*/  IMAD.MOV.U32 R68, RZ, RZ, R147 ;  /* 0x000000ffff447224 */ /* 0x000fe400078e0093 */
[----:B------:R3:W-:Y:S01]  /*11c00*/  MUFU.EX2 R233, R2 ;  /* 0x0000000200e97308 */ /* 0x0007e20000000800 */
[----:B-1----:R-:W-:Y:S01]  /*11c10*/  FMNMX.FTZ R3, R3, R6, !PT ;  /* 0x0000000603037209 */ /* 0x002fe20007810000 */
[----:B------:R-:W1:Y:S01]  /*11c20*/  LDSM.16.MT88.4 R144, [R202+0x1800] ;  /* 0x00180000ca90783b */ /* 0x000e620000004200 */
[----:B------:R-:W-:Y:S07]  /*11c30*/  HMMA.16816.F32 R12, R8, R174, R32 ;  /* 0x000000ae080c723c */ /* 0x000fee0000001820 */
[----:B--2---:R-:W-:-:S02]  /*11c40*/  F2FP.PACK_AB R8, R236, R241 ;  /* 0x000000f1ec08723e */ /* 0x004fc400000000ff */
[----:B----4-:R-:W-:Y:S01]  /*11c50*/  F2FP.PACK_AB R10, R235, R234 ;  /* 0x000000eaeb0a723e */ /* 0x010fe200000000ff */
[--C-:B---3--:R-:W-:Y:S01]  /*11c60*/  FFMA.FTZ R2, R70, c[0x0][0x2d0], -R4.reuse ;  /* 0x0000b40046027a23 */ /* 0x108fe20000010804 */
[----:B------:R-:W-:Y:S01]  /*11c70*/  FMNMX.FTZ R70, R0, R7, !PT ;  /* 0x0000000700467209 */ /* 0x000fe20007810000 */
[----:B------:R-:W-:Y:S02]  /*11c80*/  FFMA.FTZ R0, R74, c[0x0][0x2d0], -R4 ;  /* 0x0000b4004a007a23 */ /* 0x000fe40000010804 */
[----:B------:R2:W3:Y:S01]  /*11c90*/  MUFU.EX2 R232, R2 ;  /* 0x0000000200e87308 */ /* 0x0004e20000000800 */
[----:B------:R-:W-:Y:S01]  /*11ca0*/  FSETP.NEU.FTZ.AND P0, PT, R70, -INF , PT ;  /* 0xff8000004600780b */ /* 0x000fe20003f1d000 */
[----:B------:R-:W-:-:S06]  /*11cb0*/  IMAD.MOV.U32 R7, RZ, RZ, R120 ;  /* 0x000000ffff077224 */ /* 0x000fcc00078e0078 */
[----:B------:R4:W-:Y:S01]  /*11cc0*/  MUFU.EX2 R231, R0 ;  /* 0x0000000000e77308 */ /* 0x0009e20000000800 */
[----:B--2---:R-:W-:Y:S01]  /*11cd0*/  FMUL.FTZ R2, R70, c[0x0][0x2d0] ;  /* 0x0000b40046027a20 */ /* 0x004fe20000410000 */
[----:B---3--:R-:W-:-:S04]  /*11ce0*/  F2FP.PACK_AB R9, R232, R233 ;  /* 0x000000e9e809723e */ /* 0x008fc800000000ff */
[----:B------:R-:W-:Y:S02]  /*11cf0*/  FSEL R2, R2, RZ, P0 ;  /* 0x000000ff02027208 */ /* 0x000fe40000000000 */
[----:B------:R-:W-:Y:S01]  /*11d00*/  FSETP.NEU.FTZ.AND P0, PT, R3, -INF , PT ;  /* 0xff8000000300780b */ /* 0x000fe20003f1d000 */
[----:B----4-:R-:W-:Y:S02]  /*11d10*/  FFMA.FTZ R0, R105, c[0x0][0x2d0], -R4 ;  /* 0x0000b40069007a23 */ /* 0x010fe40000010804 */
[--C-:B------:R-:W-:Y:S02]  /*11d20*/  FFMA.FTZ R6, R111, c[0x0][0x2d0], -R2.reuse ;  /* 0x0000b4006f067a23 */ /* 0x100fe40000010802 */
[----:B------:R2:W3:Y:S08]  /*11d30*/  MUFU.EX2 R230, R0 ;  /* 0x0000000000e67308 */ /* 0x0004f00000000800 */
[----:B------:R-:W-:Y:S01]  /*11d40*/  MUFU.EX2 R224, R6 ;  /* 0x0000000600e07308 */ /* 0x000fe20000000800 */
[----:B--2---:R-:W-:Y:S01]  /*11d50*/  FFMA.FTZ R0, R66, c[0x0][0x2d0], -R2 ;  /* 0x0000b40042007a23 */ /* 0x004fe20000010802 */
[----:B---3--:R-:W-:Y:S01]  /*11d60*/  F2FP.PACK_AB R11, R230, R231 ;  /* 0x000000e7e60b723e */ /* 0x008fe200000000ff */
[----:B------:R-:W-:-:S05]  /*11d70*/  IMAD.MOV.U32 R66, RZ, RZ, R119 ;  /* 0x000000ffff427224 */ /* 0x000fca00078e0077 */
[----:B------:R2:W-:Y:S01]  /*11d80*/  MUFU.EX2 R228, R0 ;  /* 0x0000000000e47308 */ /* 0x0005e20000000800 */
[C---:B------:R-:W-:Y:S07]  /*11d90*/  HMMA.16816.F32 R56, R8.reuse, R156, R48 ;  /* 0x0000009c0838723c */ /* 0x040fee0000001830 */
[----:B------:R-:W-:Y:S01]  /*11da0*/  IMAD.MOV.U32 R51, RZ, RZ, R116 ;  /* 0x000000ffff337224 */ /* 0x000fe200078e0074 */
[----:B------:R-:W-:Y:S01]  /*11db0*/  HMMA.16816.F32 R52, R8, R158, R16 ;  /* 0x0000009e0834723c */ /* 0x000fe20000001810 */
[----:B--2---:R-:W-:-:S02]  /*11dc0*/  FFMA.FTZ R0, R73, c[0x0][0x2d0], -R2 ;  /* 0x0000b40049007a23 */ /* 0x004fc40000010802 */
[----:B------:R-:W-:Y:S02]  /*11dd0*/  IMAD.MOV.U32 R73, RZ, RZ, R118 ;  /* 0x000000ffff497224 */ /* 0x000fe400078e0076 */
[----:B------:R2:W3:Y:S03]  /*11de0*/  MUFU.EX2 R226, R0 ;  /* 0x0000000000e27308 */ /* 0x0004e60000000800 */
[C---:B-1----:R-:W-:Y:S08]  /*11df0*/  HMMA.16816.F32 R120, R8.reuse, R144, R40 ;  /* 0x000000900878723c */ /* 0x042ff00000001828 */
[----:B------:R-:W-:Y:S01]  /*11e00*/  HMMA.16816.F32 R132, R8, R146, R24 ;  /* 0x000000920884723c */ /* 0x000fe20000001818 */
[----:B--2---:R-:W-:-:S07]  /*11e10*/  FFMA.FTZ R0, R106, c[0x0][0x2d0], -R2 ;  /* 0x0000b4006a007a23 */ /* 0x004fce0000010802 */
[----:B------:R-:W-:Y:S01]  /*11e20*/  HMMA.16816.F32 R136, R8, R140, R28 ;  /* 0x0000008c0888723c */ /* 0x000fe2000000181c */
[----:B------:R1:W-:Y:S02]  /*11e30*/  MUFU.EX2 R227, R0 ;  /* 0x0000000000e37308 */ /* 0x0003e40000000800 */
[----:B-1----:R-:W-:-:S05]  /*11e40*/  FFMA.FTZ R0, R107, c[0x0][0x2d0], -R2 ;  /* 0x0000b4006b007a23 */ /* 0x002fca0000010802 */
[C---:B------:R-:W-:Y:S01]  /*11e50*/  HMMA.16816.F32 R104, R8.reuse, R152, R44 ;  /* 0x000000980868723c */ /* 0x040fe2000000182c */
[----:B------:R1:W2:Y:S07]  /*11e60*/  MUFU.EX2 R223, R0 ;  /* 0x0000000000df7308 */ /* 0x0002ae0000000800 */
[----:B------:R-:W-:Y:S01]  /*11e70*/  HMMA.16816.F32 R44, R8, R142, R12 ;  /* 0x0000008e082c723c */ /* 0x000fe2000000180c */
[----:B-1----:R-:W-:Y:S02]  /*11e80*/  FFMA.FTZ R0, R108, c[0x0][0x2d0], -R2 ;  /* 0x0000b4006c007a23 */ /* 0x002fe40000010802 */
[----:B------:R-:W-:-:S02]  /*11e90*/  IMAD.MOV.U32 R108, RZ, RZ, R117 ;  /* 0x000000ffff6c7224 */ /* 0x000fc400078e0075 */
[----:B------:R1:W-:Y:S03]  /*11ea0*/  MUFU.EX2 R225, R0 ;  /* 0x0000000000e17308 */ /* 0x0003e60000000800 */
[----:B------:R-:W-:Y:S07]  /*11eb0*/  HMMA.16816.F32 R116, R8, R154, R20 ;  /* 0x0000009a0874723c */ /* 0x000fee0000001814 */
[----:B---3--:R-:W-:-:S02]  /*11ec0*/  F2FP.PACK_AB R8, R226, R228 ;  /* 0x000000e4e208723e */ /* 0x008fc400000000ff */
[----:B--2---:R-:W-:Y:S01]  /*11ed0*/  F2FP.PACK_AB R10, R223, R227 ;  /* 0x000000e3df0a723e */ /* 0x004fe200000000ff */
[----:B-1----:R-:W-:-:S05]  /*11ee0*/  FMUL.FTZ R0, R3, c[0x0][0x2d0] ;  /* 0x0000b40003007a20 */ /* 0x002fca0000410000 */
[----:B------:R-:W-:-:S05]  /*11ef0*/  FSEL R0, R0, RZ, P0 ;  /* 0x000000ff00007208 */ /* 0x000fca0000000000 */
        /* <DEDUP_REMOVED lines=21> */
[----:B------:R-:W-:Y:S01]  /*12050*/  HMMA.16816.F32 R12, R8, R80, RZ ;  /* 0x00000050080c723c */ /* 0x000fe200000018ff */
[----:B------:R-:W-:Y:S02]  /*12060*/  IMAD.MOV.U32 R84, RZ, RZ, R69 ;  /* 0x000000ffff547224 */ /* 0x000fe400078e0045 */
[----:B------:R-:W-:-:S04]  /*12070*/  IMAD.MOV.U32 R85, RZ, RZ, R65 ;  /* 0x000000ffff557224 */ /* 0x000fc800078e0041 */
[----:B------:R-:W-:Y:S01]  /*12080*/  IMAD.MOV.U32 R81, RZ, RZ, R108 ;  /* 0x000000ffff517224 */ /* 0x000fe200078e006c */
[----:B------:R-:W-:Y:S01]  /*12090*/  HMMA.16816.F32 R32, R8, R82, RZ ;  /* 0x000000520820723c */ /* 0x000fe200000018ff */
[----:B-1----:R-:W-:-:S04]  /*120a0*/  FFMA.FTZ R6, R113, c[0x0][0x2d0], -R0 ;  /* 0x0000b40071067a23 */ /* 0x002fc80000010800 */
[----:B------:R1:W3:Y:S03]  /*120b0*/  MUFU.EX2 R74, R6 ;  /* 0x00000006004a7308 */ /* 0x0002e60000000800 */
[----:B------:R-:W-:Y:S01]  /*120c0*/  HMMA.16816.F32 R40, R8, R86, RZ ;  /* 0x000000560828723c */ /* 0x000fe200000018ff */
[----:B------:R-:W-:-:S06]  /*120d0*/  IMAD.MOV.U32 R83, RZ, RZ, R73 ;  /* 0x000000ffff537224 */ /* 0x000fcc00078e0049 */
[----:B------:R-:W-:Y:S01]  /*120e0*/  F2FP.PACK_AB R8, R224, R225 ;  /* 0x000000e1e008723e */ /* 0x000fe200000000ff */
[----:B------:R-:W-:Y:S01]  /*120f0*/  IMAD.MOV.U32 R87, RZ, RZ, R127 ;  /* 0x000000ffff577224 */ /* 0x000fe200078e007f */
[----:B--2---:R-:W-:Y:S01]  /*12100*/  F2FP.PACK_AB R10, R221, R222 ;  /* 0x000000dedd0a723e */ /* 0x004fe200000000ff */
[----:B------:R-:W-:Y:S02]  /*12110*/  IMAD.MOV.U32 R86, RZ, RZ, R126 ;  /* 0x000000ffff567224 */ /* 0x000fe400078e007e */
[--C-:B-1----:R-:W-:Y:S01]  /*12120*/  FFMA.FTZ R6, R114, c[0x0][0x2d0], -R0.reuse ;  /* 0x0000b40072067a23 */ /* 0x102fe20000010800 */
[----:B---3--:R-:W-:Y:S01]  /*12130*/  F2FP.PACK_AB R9, R74, R75 ;  /* 0x0000004b4a09723e */ /* 0x008fe200000000ff */
[----:B------:R-:W-:Y:S02]  /*12140*/  LDSM.16.MT88.4 R112, [R205+0x2000] ;  /* 0x00200000cd70783b */ /* 0x000fe40000004200 */
[----:B------:R1:W-:Y:S02]  /*12150*/  MUFU.EX2 R216, R6 ;  /* 0x0000000600d87308 */ /* 0x0003e40000000800 */
[----:B-1----:R-:W-:-:S06]  /*12160*/  FFMA.FTZ R6, R124, c[0x0][0x2d0], -R0 ;  /* 0x0000b4007c067a23 */ /* 0x002fcc0000010800 */
[----:B------:R1:W2:Y:S02]  /*12170*/  MUFU.EX2 R76, R6 ;  /* 0x00000006004c7308 */ /* 0x0002a40000000800 */
[----:B-1----:R-:W-:Y:S01]  /*12180*/  FFMA.FTZ R6, R187, c[0x0][0x2d0], -R5 ;  /* 0x0000b400bb067a23 */ /* 0x002fe20000010805 */
[----:B--2---:R-:W-:Y:S01]  /*12190*/  F2FP.PACK_AB R11, R76, R216 ;  /* 0x000000d84c0b723e */ /* 0x004fe200000000ff */
[----:B------:R-:W-:-:S04]  /*121a0*/  IMAD.MOV.U32 R187, RZ, RZ, R51 ;  /* 0x000000ffffbb7224 */ /* 0x000fc800078e0033 */
[----:B------:R1:W-:Y:S01]  /*121b0*/  MUFU.EX2 R78, R6 ;  /* 0x00000006004e7308 */ /* 0x0003e20000000800 */
[----:B------:R-:W-:Y:S01]  /*121c0*/  LDSM.16.MT88.4 R48, [R204+0x2000] ;  /* 0x00200000cc30783b */ /* 0x000fe20000004200 */
[C---:B------:R-:W-:Y:S08]  /*121d0*/  HMMA.16816.F32 R20, R8.reuse, R96, R20 ;  /* 0x000000600814723c */ /* 0x040ff00000001814 */
[----:B------:R-:W-:Y:S01]  /*121e0*/  HMMA.16816.F32 R36, R8, R98, R36 ;  /* 0x000000620824723c */ /* 0x000fe20000001824 */
[----:B------:R-:W2:Y:S01]  /*121f0*/  LDSM.16.MT88.4 R96, [R201+0x2000] ;  /* 0x00200000c960783b */ /* 0x000ea20000004200 */
[----:B-1----:R-:W-:-:S03]  /*12200*/  FFMA.FTZ R6, R186, c[0x0][0x2d0], -R5 ;  /* 0x0000b400ba067a23 */ /* 0x002fc60000010805 */
[----:B------:R-:W3:Y:S01]  /*12210*/  LDL.LU R186, [R1+0x4] ;  /* 0x0000040001ba7983 */ /* 0x000ee20000300800 */
[----:B------:R1:W-:Y:S02]  /*12220*/  MUFU.EX2 R79, R6 ;  /* 0x00000006004f7308 */ /* 0x0003e40000000800 */
[C---:B------:R-:W-:Y:S08]  /*12230*/  HMMA.16816.F32 R16, R8.reuse, R88, R16 ;  /* 0x000000580810723c */ /* 0x040ff00000001810 */
[----:B------:R-:W-:Y:S01]  /*12240*/  HMMA.16816.F32 R124, R8, R92, R12 ;  /* 0x0000005c087c723c */ /* 0x000fe2000000180c */
[----:B-1----:R-:W-:-:S02]  /*12250*/  FFMA.FTZ R6, R185, c[0x0][0x2d0], -R5 ;  /* 0x0000b400b9067a23 */ /* 0x002fc40000010805 */
[----:B------:R-:W-:-:S04]  /*12260*/  FFMA.FTZ R5, R184, c[0x0][0x2d0], -R5 ;  /* 0x0000b400b8057a23 */ /* 0x000fc80000010805 */
[----:B------:R1:W-:Y:S01]  /*12270*/  MUFU.EX2 R77, R5 ;  /* 0x00000005004d7308 */ /* 0x0003e20000000800 */
[----:B------:R-:W-:Y:S02]  /*12280*/  IMAD.MOV.U32 R184, RZ, RZ, R68 ;  /* 0x000000ffffb87224 */ /* 0x000fe400078e0044 */
[----:B-1----:R-:W-:-:S05]  /*12290*/  FFMA.FTZ R5, R151, c[0x0][0x2d0], -R4 ;  /* 0x0000b40097057a23 */ /* 0x002fca0000010804 */
[----:B------:R1:W-:Y:S01]  /*122a0*/  MUFU.EX2 R68, R5 ;  /* 0x0000000500447308 */ /* 0x0003e20000000800 */
[----:B------:R-:W-:Y:S02]  /*122b0*/  IMAD.MOV.U32 R185, RZ, RZ, R66 ;  /* 0x000000ffffb97224 */ /* 0x000fe400078e0042 */
[----:B-1----:R-:W-:-:S05]  /*122c0*/  FFMA.FTZ R5, R150, c[0x0][0x2d0], -R4 ;  /* 0x0000b40096057a23 */ /* 0x002fca0000010804 */
[----:B------:R1:W4:Y:S02]  /*122d0*/  MUFU.EX2 R69, R5 ;  /* 0x0000000500457308 */ /* 0x0003240000000800 */
[--C-:B-1----:R-:W-:Y:S02]  /*122e0*/  FFMA.FTZ R5, R149, c[0x0][0x2d0], -R4.reuse ;  /* 0x0000b40095057a23 */ /* 0x102fe40000010804 */
[----:B------:R-:W-:-:S04]  /*122f0*/  FFMA.FTZ R4, R130, c[0x0][0x2d0], -R4 ;  /* 0x0000b40082047a23 */ /* 0x000fc80000010804 */
[----:B------:R1:W-:Y:S02]  /*12300*/  MUFU.EX2 R67, R4 ;  /* 0x0000000400437308 */ /* 0x0003e40000000800 */
[----:B-1----:R-:W-:-:S06]  /*12310*/  FFMA.FTZ R4, R129, c[0x0][0x2d0], -R2 ;  /* 0x0000b40081047a23 */ /* 0x002fcc0000010802 */
[----:B------:R1:W-:Y:S02]  /*12320*/  MUFU.EX2 R66, R4 ;  /* 0x0000000400427308 */ /* 0x0003e40000000800 */
[----:B-1----:R-:W-:-:S06]  /*12330*/  FFMA.FTZ R4, R131, c[0x0][0x2d0], -R2 ;  /* 0x0000b40083047a23 */ /* 0x002fcc0000010802 */
[----:B------:R1:W-:Y:S02]  /*12340*/  MUFU.EX2 R65, R4 ;  /* 0x0000000400417308 */ /* 0x0003e40000000800 */
[----:B-1----:R-:W-:-:S06]  /*12350*/  FFMA.FTZ R4, R183, c[0x0][0x2d0], -R2 ;  /* 0x0000b400b7047a23 */ /* 0x002fcc0000010802 */
[----:B------:R1:W-:Y:S02]  /*12360*/  MUFU.EX2 R62, R4 ;  /* 0x00000004003e7308 */ /* 0x0003e40000000800 */
[----:B-1----:R-:W-:-:S06]  /*12370*/  FFMA.FTZ R4, R182, c[0x0][0x2d0], -R2 ;  /* 0x0000b400b6047a23 */ /* 0x002fcc0000010802 */
[----:B------:R1:W-:Y:S02]  /*12380*/  MUFU.EX2 R63, R4 ;  /* 0x00000004003f7308 */ /* 0x0003e40000000800 */
[----:B-1----:R-:W-:Y:S02]  /*12390*/  FFMA.FTZ R4, R128, c[0x0][0x2d0], -R0 ;  /* 0x0000b40080047a23 */ /* 0x002fe40000010800 */
[----:B------:R-:W1:Y:S04]  /*123a0*/  LDSM.16.MT88.4 R128, [R202+0x2000] ;  /* 0x00200000ca80783b */ /* 0x000e680000004200 */
[----:B------:R-:W5:Y:S08]  /*123b0*/  MUFU.EX2 R80, R6 ;  /* 0x0000000600507308 */ /* 0x000f700000000800 */
[----:B------:R-:W2:Y:S01]  /*123c0*/  MUFU.EX2 R73, R5 ;  /* 0x0000000500497308 */ /* 0x000ea20000000800 */
[----:B----4-:R-:W-:Y:S01]  /*123d0*/  F2FP.PACK_AB R149, R69, R68 ;  /* 0x000000444595723e */ /* 0x010fe200000000ff */
[C---:B------:R-:W-:Y:S06]  /*123e0*/  HMMA.16816.F32 R24, R8.reuse, R100, R24 ;  /* 0x000000640818723c */ /* 0x040fec0000001818 */
[----:B------:R4:W-:Y:S01]  /*123f0*/  MUFU.EX2 R60, R4 ;  /* 0x00000004003c7308 */ /* 0x0009e20000000800 */
[----:B-----5:R-:W-:Y:S01]  /*12400*/  F2FP.PACK_AB R150, R77, R80 ;  /* 0x000000504d96723e */ /* 0x020fe200000000ff */
[----:B------:R-:W-:Y:S01]  /*12410*/  HMMA.16816.F32 R28, R8, R90, R28 ;  /* 0x0000005a081c723c */ /* 0x000fe2000000181c */
[----:B--2---:R-:W-:-:S07]  /*12420*/  F2FP.PACK_AB R151, R67, R73 ;  /* 0x000000494397723e */ /* 0x004fce00000000ff */
[----:B------:R-:W-:Y:S01]  /*12430*/  HMMA.16816.F32 R32, R8, R94, R32 ;  /* 0x0000005e0820723c */ /* 0x000fe20000001820 */
[----:B----4-:R-:W-:Y:S01]  /*12440*/  FFMA.FTZ R4, R148, c[0x0][0x2d0], -R0 ;  /* 0x0000b40094047a23 */ /* 0x010fe20000010800 */
[----:B------:R-:W-:-:S06]  /*12450*/  F2FP.PACK_AB R148, R79, R78 ;  /* 0x0000004e4f94723e */ /* 0x000fcc00000000ff */
[----:B------:R-:W-:Y:S01]  /*12460*/  HMMA.16816.F32 R40, R8, R102, R40 ;  /* 0x000000660828723c */ /* 0x000fe20000001828 */
[----:B------:R2:W4:Y:S06]  /*12470*/  MUFU.EX2 R61, R4 ;  /* 0x00000004003d7308 */ /* 0x00052c0000000800 */
[----:B------:R-:W-:Y:S01]  /*12480*/  FFMA.FTZ R8, R197, c[0x0][0x2d0], -R2 ;  /* 0x0000b400c5087a23 */ /* 0x000fe20000010802 */
[C---:B------:R-:W-:Y:S08]  /*12490*/  HMMA.16816.F32 R88, R148.reuse, R96, R56 ;  /* 0x000000609458723c */ /* 0x040ff00000001838 */
[----:B------:R-:W-:Y:S01]  /*124a0*/  HMMA.16816.F32 R100, R148, R98, R52 ;  /* 0x000000629464723c */ /* 0x000fe20000001834 */
[----:B--2---:R-:W-:-:S04]  /*124b0*/  FFMA.FTZ R4, R180, c[0x0][0x2d0], -R0 ;  /* 0x0000b400b4047a23 */ /* 0x004fc80000010800 */
[----:B------:R2:W-:Y:S03]  /*124c0*/  MUFU.EX2 R56, R4 ;  /* 0x0000000400387308 */ /* 0x0005e60000000800 */
[C---:B------:R-:W-:Y:S08]  /*124d0*/  HMMA.16816.F32 R104, R148.reuse, R112, R104 ;  /* 0x000000709468723c */ /* 0x040ff00000001868 */
[C---:B------:R-:W-:Y:S08]  /*124e0*/  HMMA.16816.F32 R116, R148.reuse, R114, R116 ;  /* 0x000000729474723c */ /* 0x040ff00000001874 */
[----:B-1----:R-:W-:Y:S01]  /*124f0*/  HMMA.16816.F32 R120, R148, R128, R120 ;  /* 0x000000809478723c */ /* 0x002fe20000001878 */
[----:B--2---:R-:W-:-:S07]  /*12500*/  FFMA.FTZ R4, R181, c[0x0][0x2d0], -R0 ;  /* 0x0000b400b5047a23 */ /* 0x004fce0000010800 */
[C---:B------:R-:W-:Y:S01]  /*12510*/  HMMA.16816.F32 R132, R148.reuse, R130, R132 ;  /* 0x000000829484723c */ /* 0x040fe20000001884 */
[----:B------:R-:W1:Y:S07]  /*12520*/  MUFU.EX2 R52, R4 ;  /* 0x0000000400347308 */ /* 0x000e6e0000000800 */
[C---:B------:R-:W-:Y:S08]  /*12530*/  HMMA.16816.F32 R136, R148.reuse, R48, R136 ;  /* 0x000000309488723c */ /* 0x040ff00000001888 */
[----:B------:R-:W-:Y:S01]  /*12540*/  HMMA.16816.F32 R148, R148, R50, R44 ;  /* 0x000000329494723c */ /* 0x000fe2000000182c */
[----:B------:R2:W-:Y:S02]  /*12550*/  MUFU.EX2 R45, R8 ;  /* 0x00000008002d7308 */ /* 0x0005e40000000800 */
[----:B--2---:R-:W-:-:S06]  /*12560*/  FFMA.FTZ R8, R196, c[0x0][0x2d0], -R2 ;  /* 0x0000b400c4087a23 */ /* 0x004fcc0000010802 */
[----:B------:R2:W5:Y:S01]  /*12570*/  MUFU.EX2 R46, R8 ;  /* 0x00000008002e7308 */ /* 0x0005620000000800 */
[----:B------:R-:W-:Y:S02]  /*12580*/  IMAD.MOV.U32 R82, RZ, RZ, R7 ;  /* 0x000000ffff527224 */ /* 0x000fe400078e0007 */
[----:B--2---:R-:W-:-:S05]  /*12590*/  FFMA.FTZ R8, R195, c[0x0][0x2d0], -R2 ;  /* 0x0000b400c3087a23 */ /* 0x004fca0000010802 */
[----:B------:R2:W-:Y:S01]  /*125a0*/  MUFU.EX2 R47, R8 ;  /* 0x00000008002f7308 */ /* 0x0005e20000000800 */
[----:B------:R-:W-:Y:S02]  /*125b0*/  F2FP.PACK_AB R4, R65, R66 ;  /* 0x000000424104723e */ /* 0x000fe400000000ff */
[----:B------:R-:W-:Y:S02]  /*125c0*/  F2FP.PACK_AB R6, R63, R62 ;  /* 0x0000003e3f06723e */ /* 0x000fe400000000ff */
[----:B----4-:R-:W-:Y:S01]  /*125d0*/  F2FP.PACK_AB R5, R61, R60 ;  /* 0x0000003c3d05723e */ /* 0x010fe200000000ff */
[----:B--2---:R-:W-:-:S04]  /*125e0*/  FFMA.FTZ R8, R194, c[0x0][0x2d0], -R2 ;  /* 0x0000b400c2087a23 */ /* 0x004fc80000010802 */
[----:B------:R2:W4:Y:S01]  /*125f0*/  MUFU.EX2 R53, R8 ;  /* 0x0000000800357308 */ /* 0x0005220000000800 */
[----:B-1----:R-:W-:Y:S01]  /*12600*/  F2FP.PACK_AB R7, R52, R56 ;  /* 0x000000383407723e */ /* 0x002fe200000000ff */
[----:B--2---:R-:W-:-:S06]  /*12610*/  FFMA.FTZ R8, R193, c[0x0][0x2d0], -R2 ;  /* 0x0000b400c1087a23 */ /* 0x004fcc0000010802 */
[----:B------:R1:W-:Y:S01]  /*12620*/  MUFU.EX2 R54, R8 ;  /* 0x0000000800367308 */ /* 0x0003e20000000800 */
[----:B------:R-:W-:Y:S01]  /*12630*/  HMMA.16816.F32 R108, R4, R164, R16 ;  /* 0x000000a4046c723c */ /* 0x000fe20000001810 */
[----:B-1----:R-:W-:-:S06]  /*12640*/  FFMA.FTZ R8, R192, c[0x0][0x2d0], -R2 ;  /* 0x0000b400c0087a23 */ /* 0x002fcc0000010802 */
[----:B------:R1:W-:Y:S01]  /*12650*/  MUFU.EX2 R55, R8 ;  /* 0x0000000800377308 */ /* 0x0003e20000000800 */
[----:B------:R-:W-:Y:S01]  /*12660*/  HMMA.16816.F32 R16, R4, R166, R28 ;  /* 0x000000a60410723c */ /* 0x000fe2000000181c */
[----:B-1----:R-:W-:-:S06]  /*12670*/  FFMA.FTZ R8, R189, c[0x0][0x2d0], -R0 ;  /* 0x0000b400bd087a23 */ /* 0x002fcc0000010800 */
[----:B------:R1:W-:Y:S02]  /*12680*/  MUFU.EX2 R28, R8 ;  /* 0x00000008001c7308 */ /* 0x0003e40000000800 */
[----:B-1----:R-:W-:-:S06]  /*12690*/  FFMA.FTZ R8, R188, c[0x0][0x2d0], -R0 ;  /* 0x0000b400bc087a23 */ /* 0x002fcc0000010800 */
[----:B------:R1:W2:Y:S01]  /*126a0*/  MUFU.EX2 R29, R8 ;  /* 0x00000008001d7308 */ /* 0x0002a20000000800 */
[----:B------:R-:W-:Y:S01]  /*126b0*/  HMMA.16816.F32 R92, R4, R160, R20 ;  /* 0x000000a0045c723c */ /* 0x000fe20000001814 */
[----:B-1----:R-:W-:-:S06]  /*126c0*/  FFMA.FTZ R8, R190, c[0x0][0x2d0], -R0 ;  /* 0x0000b400be087a23 */ /* 0x002fcc0000010800 */
[----:B------:R1:W-:Y:S01]  /*126d0*/  MUFU.EX2 R31, R8 ;  /* 0x00000008001f7308 */ /* 0x0003e20000000800 */
[----:B------:R-:W-:Y:S01]  /*126e0*/  HMMA.16816.F32 R12, R4, R162, R36 ;  /* 0x000000a2040c723c */ /* 0x000fe20000001824 */
[----:B------:R-:W-:Y:S02]  /*126f0*/  IMAD.MOV.U32 R183, RZ, RZ, c[0x0][0x2c4] ;  /* 0x0000b100ffb77624 */ /* 0x000fe400078e00ff */
[----:B-1----:R-:W-:-:S04]  /*12700*/  FFMA.FTZ R8, R191, c[0x0][0x2d0], -R0 ;  /* 0x0000b400bf087a23 */ /* 0x002fc80000010800 */
[----:B------:R1:W1:Y:S01]  /*12710*/  MUFU.EX2 R30, R8 ;  /* 0x00000008001e7308 */ /* 0x0002620000000800 */
[----:B------:R-:W-:Y:S01]  /*12720*/  HMMA.16816.F32 R124, R4, R168, R124 ;  /* 0x000000a8047c723c */ /* 0x000fe2000000187c */
[----:B------:R-:W-:-:S07]  /*12730*/  ISETP.NE.AND P6, PT, R183, 0x1, PT ;  /* 0x00000001b700780c */ /* 0x000fce0003fc5270 */
[----:B------:R-:W-:Y:S01]  /*12740*/  HMMA.16816.F32 R32, R4, R170, R32 ;  /* 0x000000aa0420723c */ /* 0x000fe20000001820 */
[----:B-1----:R-:W-:-:S07]  /*12750*/  FFMA.FTZ R8, R199, c[0x0][0x2d0], -R2 ;  /* 0x0000b400c7087a23 */ /* 0x002fce0000010802 */
[C---:B------:R-:W-:Y:S01]  /*12760*/  HMMA.16816.F32 R20, R4.reuse, R172, R24 ;  /* 0x000000ac0414723c */ /* 0x040fe20000001818 */
[----:B------:R-:W-:Y:S01]  /*12770*/  FFMA.FTZ R2, R198, c[0x0][0x2d0], -R2 ;  /* 0x0000b400c6027a23 */ /* 0x000fe20000010802 */
[----:B------:R1:W-:Y:S06]  /*12780*/  MUFU.EX2 R44, R8 ;  /* 0x00000008002c7308 */ /* 0x0003ec0000000800 */
[----:B-1----:R-:W-:Y:S02]  /*12790*/  HMMA.16816.F32 R8, R4, R174, R40 ;  /* 0x000000ae0408723c */ /* 0x002fe40000001828 */
[----:B------:R1:W-:Y:S02]  /*127a0*/  MUFU.EX2 R40, R2 ;  /* 0x0000000200287308 */ /* 0x0003e40000000800 */
[----:B-1----:R-:W-:-:S06]  /*127b0*/  FFMA.FTZ R2, R176, c[0x0][0x2d0], -R0 ;  /* 0x0000b400b0027a23 */ /* 0x002fcc0000010800 */
[----:B------:R1:W1:Y:S01]  /*127c0*/  MUFU.EX2 R27, R2 ;  /* 0x00000002001b7308 */ /* 0x0002620000000800 */
[----:B-----5:R-:W-:Y:S02]  /*127d0*/  F2FP.PACK_AB R4, R46, R45 ;  /* 0x0000002d2e04723e */ /* 0x020fe400000000ff */
[----:B----4-:R-:W-:Y:S02]  /*127e0*/  F2FP.PACK_AB R6, R53, R47 ;  /* 0x0000002f3506723e */ /* 0x010fe400000000ff */
[----:B--2---:R-:W-:Y:S02]  /*127f0*/  F2FP.PACK_AB R5, R29, R28 ;  /* 0x0000001c1d05723e */ /* 0x004fe400000000ff */
[----:B------:R-:W-:Y:S01]  /*12800*/  F2FP.PACK_AB R7, R30, R31 ;  /* 0x0000001f1e07723e */ /* 0x000fe200000000ff */
[----:B-1----:R-:W-:-:S04]  /*12810*/  FFMA.FTZ R2, R179, c[0x0][0x2d0], -R0 ;  /* 0x0000b400b3027a23 */ /* 0x002fc80000010800 */
[----:B------:R1:W2:Y:S02]  /*12820*/  MUFU.EX2 R26, R2 ;  /* 0x00000002001a7308 */ /* 0x0002a40000000800 */
[----:B------:R-:W-:Y:S01]  /*12830*/  HMMA.16816.F32 R92, R4, R156, R92 ;  /* 0x0000009c045c723c */ /* 0x000fe2000000185c */
[--C-:B-1----:R-:W-:Y:S02]  /*12840*/  FFMA.FTZ R2, R178, c[0x0][0x2d0], -R0.reuse ;  /* 0x0000b400b2027a23 */ /* 0x102fe40000010800 */
[----:B------:R-:W-:-:S03]  /*12850*/  FFMA.FTZ R0, R177, c[0x0][0x2d0], -R0 ;  /* 0x0000b400b1007a23 */ /* 0x000fc60000010800 */
[----:B------:R1:W4:Y:S02]  /*12860*/  MUFU.EX2 R25, R2 ;  /* 0x0000000200197308 */ /* 0x0003240000000800 */
[C---:B------:R-:W-:Y:S06]  /*12870*/  HMMA.16816.F32 R12, R4.reuse, R158, R12 ;  /* 0x0000009e040c723c */ /* 0x040fec000000180c */
[----:B------:R5:W2:Y:S02]  /*12880*/  MUFU.EX2 R24, R0 ;  /* 0x0000000000187308 */ /* 0x000aa40000000800 */
[----:B------:R-:W-:Y:S01]  /*12890*/  HMMA.16816.F32 R108, R4, R152, R108 ;  /* 0x00000098046c723c */ /* 0x000fe2000000186c */
[----:B-1----:R-:W-:-:S07]  /*128a0*/  @P6 IMAD.HI.U32 R2, R184, c[0x0][0x2c8], RZ ;  /* 0x0000b200b8026a27 */ /* 0x002fce00078e00ff */
[----:B------:R-:W-:Y:S01]  /*128b0*/  HMMA.16816.F32 R16, R4, R154, R16 ;  /* 0x0000009a0410723c */ /* 0x000fe20000001810 */
[----:B-----5:R-:W-:-:S07]  /*128c0*/  IMAD.MOV.U32 R0, RZ, RZ, R184 ;  /* 0x000000ffff007224 */ /* 0x020fce00078e00b8 */
[----:B------:R-:W-:Y:S01]  /*128d0*/  HMMA.16816.F32 R124, R4, R144, R124 ;  /* 0x00000090047c723c */ /* 0x000fe2000000187c */
[----:B------:R-:W-:-:S07]  /*128e0*/  @P6 SHF.R.U32.HI R0, RZ, c[0x0][0x2cc], R2 ;  /* 0x0000b300ff006a19 */ /* 0x000fce0000011602 */
[----:B------:R-:W-:Y:S01]  /*128f0*/  HMMA.16816.F32 R32, R4, R146, R32 ;  /* 0x000000920420723c */ /* 0x000fe20000001820 */
[----:B---3--:R-:W-:-:S07]  /*12900*/  IMAD.IADD R2, R186, 0x1, R0 ;  /* 0x00000001ba027824 */ /* 0x008fce00078e0200 */
[----:B------:R-:W-:Y:S01]  /*12910*/  HMMA.16816.F32 R20, R4, R140, R20 ;  /* 0x0000008c0414723c */ /* 0x000fe20000001814 */
[----:B------:R-:W-:-:S07]  /*12920*/  FADD.FTZ R0, R64, R218 ;  /* 0x000000da40007221 */ /* 0x000fce0000010000 */
[----:B------:R-:W-:Y:S07]  /*12930*/  HMMA.16816.F32 R36, R4, R142, R8 ;  /* 0x0000008e0424723c */ /* 0x000fee0000001808 */
        /* <DEDUP_REMOVED lines=66> */
[----:B--2---:R-:W-:Y:S02]  /*12d60*/  FADD.FTZ R5, R26, R4 ;  /* 0x000000041a057221 */ /* 0x004fe40000010000 */
[----:B------:R-:W-:Y:S02]  /*12d70*/  FADD.FTZ R4, R80, R0 ;  /* 0x0000000050047221 */ /* 0x000fe40000010000 */
[----:B------:R-:W-:-:S02]  /*12d80*/  FADD.FTZ R0, R73, R6 ;  /* 0x0000000649007221 */ /* 0x000fc40000010000 */
[----:B------:R-:W-:Y:S02]  /*12d90*/  FADD.FTZ R6, R44, R7 ;  /* 0x000000072c067221 */ /* 0x000fe40000010000 */
[----:B------:R-:W-:Y:S02]  /*12da0*/  FADD.FTZ R7, R77, R4 ;  /* 0x000000044d077221 */ /* 0x000fe40000010000 */
[----:B------:R-:W-:Y:S02]  /*12db0*/  FADD.FTZ R0, R67, R0 ;  /* 0x0000000043007221 */ /* 0x000fe40000010000 */
[----:B----4-:R-:W-:Y:S01]  /*12dc0*/  FADD.FTZ R5, R25, R5 ;  /* 0x0000000519057221 */ /* 0x010fe20000010000 */
[----:B------:R-:W-:Y:S01]  /*12dd0*/  STL [R1+0x10], R7 ;  /* 0x0000100701007387 */ /* 0x000fe20000100800 */
[----:B------:R-:W-:-:S03]  /*12de0*/  FADD.FTZ R4, R40, R6 ;  /* 0x0000000628047221 */ /* 0x000fc60000010000 */
[----:B------:R1:W-:Y:S01]  /*12df0*/  STL [R1+0xc], R0 ;  /* 0x00000c0001007387 */ /* 0x0003e20000100800 */
[----:B------:R-:W-:-:S03]  /*12e00*/  IMAD.MOV.U32 R81, RZ, RZ, c[0x0][0x32c] ;  /* 0x0000cb00ff517624 */ /* 0x000fc600078e00ff */
[----:B------:R2:W-:Y:S02]  /*12e10*/  STL [R1+0x14], R4 ;  /* 0x0000140401007387 */ /* 0x0005e40000100800 */
[----:B------:R-:W-:Y:S02]  /*12e20*/  ISETP.GE.AND P6, PT, R81, 0x1, PT ;  /* 0x000000015100780c */ /* 0x000fe40003fc6270 */
[----:B------:R-:W-:Y:S02]  /*12e30*/  F2FP.PACK_AB R144, R55, R54 ;  /* 0x000000363790723e */ /* 0x000fe400000000ff */
[----:B------:R-:W-:Y:S02]  /*12e40*/  F2FP.PACK_AB R146, R40, R44 ;  /* 0x0000002c2892723e */ /* 0x000fe400000000ff */
[----:B------:R-:W-:Y:S01]  /*12e50*/  F2FP.PACK_AB R145, R26, R27 ;  /* 0x0000001b1a91723e */ /* 0x000fe200000000ff */
[----:B-1----:R-:W-:-:S05]  /*12e60*/  FADD.FTZ R0, R24, R5 ;  /* 0x0000000518007221 */ /* 0x002fca0000010000 */
[----:B------:R1:W-:Y:S01]  /*12e70*/  STL [R1+0x18], R0 ;  /* 0x0000180001007387 */ /* 0x0003e20000100800 */
[----:B------:R-:W-:Y:S02]  /*12e80*/  F2FP.PACK_AB R147, R24, R25 ;  /* 0x000000191893723e */ /* 0x000fe400000000ff */
[----:B------:R-:W-:-:S05]  /*12e90*/  IADD3 R216, R229, -0x2, RZ ;  /* 0xfffffffee5d87810 */ /* 0x000fca0007ffe0ff */
[----:B------:R-:W-:Y:S01]  /*12ea0*/  HMMA.16816.F32 R92, R144, R96, R92 ;  /* 0x00000060905c723c */ /* 0x000fe2000000185c */
[----:B--2---:R-:W-:-:S07]  /*12eb0*/  IADD3 R4, R2, c[0x0][0x328], RZ ;  /* 0x0000ca0002047a10 */ /* 0x004fce0007ffe0ff */
[C---:B------:R-:W-:Y:S08]  /*12ec0*/  HMMA.16816.F32 R108, R144.reuse, R112, R108 ;  /* 0x00000070906c723c */ /* 0x040ff0000000186c */
[C---:B------:R-:W-:Y:S08]  /*12ed0*/  HMMA.16816.F32 R124, R144.reuse, R128, R124 ;  /* 0x00000080907c723c */ /* 0x040ff0000000187c */
[C---:B------:R-:W-:Y:S08]  /*12ee0*/  HMMA.16816.F32 R96, R144.reuse, R98, R12 ;  /* 0x000000629060723c */ /* 0x040ff0000000180c */
[C---:B------:R-:W-:Y:S08]  /*12ef0*/  HMMA.16816.F32 R112, R144.reuse, R114, R16 ;  /* 0x000000729070723c */ /* 0x040ff00000001810 */
[C---:B------:R-:W-:Y:S08]  /*12f00*/  HMMA.16816.F32 R128, R144.reuse, R130, R32 ;  /* 0x000000829080723c */ /* 0x040ff00000001820 */
[C---:B------:R-:W-:Y:S08]  /*12f10*/  HMMA.16816.F32 R140, R144.reuse, R48, R20 ;  /* 0x00000030908c723c */ /* 0x040ff00000001814 */
[----:B------:R-:W-:Y:S01]  /*12f20*/  HMMA.16816.F32 R144, R144, R50, R36 ;  /* 0x000000329090723c */ /* 0x000fe20000001824 */
[----:B------:R-:W-:Y:S07]  /*12f30*/  @!P6 BRA `(.L_x_933) ;  /* 0x000001100000e947 */ /* 0x000fee0003800000 */
[C---:B-1----:R-:W-:Y:S01]  /*12f40*/  ISETP.GT.AND P0, PT, R2.reuse, RZ, PT ;  /* 0x000000ff0200720c */ /* 0x042fe20003f04270 */
        /* <DEDUP_REMOVED lines=10> */
.L_x_935:
[----:B------:R-:W-:-:S13]  /*12ff0*/  ISETP.NE.AND P0, PT, R5, 0x1, PT ;  /* 0x000000010500780c */ /* 0x000fda0003f05270 */
[----:B------:R-:W-:-:S05]  /*13000*/  @P0 IMAD.HI.U32 R2, R0, c[0x0][0x330], RZ ;  /* 0x0000cc0000020a27 */ /* 0x000fca00078e00ff */
[----:B------:R-:W-:Y:S02]  /*13010*/  @P0 SHF.R.U32.HI R0, RZ, c[0x0][0x334], R2 ;  /* 0x0000cd00ff000a19 */ /* 0x000fe40000011602 */
.L_x_936:
[----:B------:R-:W-:Y:S05]  /*13020*/  BSYNC B0 ;  /* 0x0000000000007941 */ /* 0x000fea0003800000 */
.L_x_934:
[----:B------:R-:W-:-:S05]  /*13030*/  IMAD R0, R0, R5, c[0x0][0x32c] ;  /* 0x0000cb0000007624 */ /* 0x000fca00078e0205 */
[----:B------:R-:W-:-:S04]  /*13040*/  IMNMX R4, R4, R0, PT ;  /* 0x0000000004047217 */ /* 0x000fc80003800200 */
.L_x_933:
[----:B-1----:R-:W2:Y:S01]  /*13050*/  LDL R5, [R1+0x8] ;  /* 0x0000080001057983 */ /* 0x002ea20000100800 */
[----:B------:R-:W-:-:S05]  /*13060*/  IMAD.HI R0, R4, 0x66666667, RZ ;  /* 0x6666666704007827 */ /* 0x000fca00078e02ff */
[----:B------:R-:W-:-:S04]  /*13070*/  SHF.R.U32.HI R2, RZ, 0x1f, R0 ;  /* 0x0000001fff027819 */ /* 0x000fc80000011600 */
[----:B------:R-:W-:-:S04]  /*13080*/  LEA.HI.SX32 R0, R0, R2, 0x1b ;  /* 0x0000000200007211 */ /* 0x000fc800078fdaff */
[----:B--2---:R-:W-:-:S04]  /*13090*/  IMNMX R5, R5, R0, !PT ;  /* 0x0000000005057217 */ /* 0x004fc80007800200 */
[----:B------:R-:W-:Y:S01]  /*130a0*/  ISETP.GE.AND P0, PT, R216, R5, PT ;  /* 0x00000005d800720c */ /* 0x000fe20003f06270 */
[----:B------:R1:W-:-:S12]  /*130b0*/  STL [R1], R5 ;  /* 0x0000000501007387 */ /* 0x0003d80000100800 */
[----:B------:R-:W-:Y:S05]  /*130c0*/  @!P0 BRA `(.L_x_937) ;  /* 0x0000575000008947 */ /* 0x000fea0003800000 */
[----:B------:R-:W-:Y:S01]  /*130d0*/  IMAD.MOV.U32 R85, RZ, RZ, R71 ;  /* 0x000000ffff557224 */ /* 0x000fe200078e0047 */
[----:B------:R-:W-:Y:S01]  /*130e0*/  MOV R87, R3 ;  /* 0x0000000300577202 */ /* 0x000fe20000000f00 */
[----:B------:R-:W-:Y:S01]  /*130f0*/  IMAD.MOV.U32 R84, RZ, RZ, R72 ;  /* 0x000000ffff547224 */ /* 0x000fe200078e0048 */
[----:B------:R-:W-:Y:S02]  /*13100*/  MOV R86, R70 ;  /* 0x0000004600567202 */ /* 0x000fe40000000f00 */
.L_x_954:
[----:B------:R-:W2:Y:S01]  /*13110*/  LDL R232, [R1+0x8] ;  /* 0x0000080001e87983 */ /* 0x000ea20000100800 */
[----:B------:R-:W-:Y:S04]  /*13120*/  DEPBAR.LE SB0, 0x0 ;  /* 0x000080000000791a */ /* 0x000fe80000000000 */
[----:B------:R-:W2:Y:S01]  /*13130*/  LDL R174, [R1+0x40] ;  /* 0x0000400001ae7983 */ /* 0x000ea20000100800 */
[----:B------:R-:W-:Y:S01]  /*13140*/  WARPSYNC 0xffffffff ;  /* 0xffffffff00007948 */ /* 0x000fe20003800000 */
[----:B------:R-:W-:Y:S02]  /*13150*/  ULDC UR4, c[0x0][0x324] ;  /* 0x0000c90000047ab9 */ /* 0x000fe40000000800 */
[----:B------:R-:W2:Y:S01]  /*13160*/  LDL.64 R172, [R1+0x30] ;  /* 0x0000300001ac7983 */ /* 0x000ea20000100a00 */
[----:B------:R-:W-:Y:S05]  /*13170*/  ULOP3.LUT UR4, URZ, UR4, URZ, 0x33, !UPT ;  /* 0x000000043f047292 */ /* 0x000fea000f8e333f */
[----:B------:R-:W-:Y:S08]  /*13180*/  BAR.SYNC.DEFER_BLOCKING 0x0 ;  /* 0x0000000000007b1d */ /* 0x000ff00000010000 */
[----:B------:R-:W-:Y:S08]  /*13190*/  LDSM.16.M88.4 R80, [R207] ;  /* 0x00000000cf50783b */ /* 0x000ff00000000200 */
[----:B------:R-:W4:Y:S08]  /*131a0*/  LDSM.16.M88.4 R16, [R200] ;  /* 0x00000000c810783b */ /* 0x000f300000000200 */
        /* <DEDUP_REMOVED lines=37> */
[----:B------:R-:W-:Y:S01]  /*13400*/  @!P0 SHF.R.S32.HI R0, RZ, 0x1f, R216 ;  /* 0x0000001fff008819 */ /* 0x000fe200000114d8 */
[----:B------:R-:W-:Y:S01]  /*13410*/  @!P0 IMAD.WIDE.U32 R2, R216, c[0x0][0x208], RZ ;  /* 0x00008200d8028a25 */ /* 0x000fe200078e00ff */
[----:B------:R-:W-:Y:S02]  /*13420*/  @!P0 MOV R173, R174 ;  /* 0x000000ae00ad8202 */ /* 0x000fe40000000f00 */
[-C--:B------:R-:W-:Y:S01]  /*13430*/  HMMA.16816.F32 R12, R164, R162.reuse, R12 ;  /* 0x000000a2a40c723c */ /* 0x080fe2000000180c */
[----:B------:R-:W-:Y:S03]  /*13440*/  @!P0 MOV R174, c[0x0][0x208] ;  /* 0x0000820000ae8a02 */ /* 0x000fe60000000f00 */
[----:B------:R-:W-:Y:S02]  /*13450*/  @!P0 IMAD R0, R0, c[0x0][0x208], RZ ;  /* 0x0000820000008a24 */ /* 0x000fe400078e02ff */
[----:B------:R-:W-:Y:S02]  /*13460*/  @!P0 IMAD.WIDE.U32 R172, R2, 0x50, R172 ;  /* 0x0000005002ac8825 */ /* 0x000fe400078e00ac */
[C---:B------:R-:W-:Y:S01]  /*13470*/  HMMA.16816.F32 R16, R156.reuse, R162, R16 ;  /* 0x000000a29c10723c */ /* 0x040fe20000001810 */
[----:B------:R-:W2:Y:S03]  /*13480*/  LDSM.16.M88.4 R160, [R213] ;  /* 0x00000000d5a0783b */ /* 0x000ea60000000200 */
[----:B------:R-:W-:Y:S01]  /*13490*/  @!P0 IMAD R0, R216, c[0x0][0x20c], R0 ;  /* 0x00008300d8008a24 */ /* 0x000fe200078e0200 */
[----:B------:R-:W-:Y:S03]  /*134a0*/  @!P0 LEA R2, P1, R172, c[0x0][0x1f8], 0x1 ;  /* 0x00007e00ac028a11 */ /* 0x000fe600078208ff */
[-C--:B------:R-:W-:Y:S04]  /*134b0*/  HMMA.16816.F32 R20, R156, R168.reuse, R20 ;  /* 0x000000a89c14723c */ /* 0x080fe80000001814 */
[----:B------:R-:W-:Y:S04]  /*134c0*/  @!P0 IADD3 R0, R3, R0, RZ ;  /* 0x0000000003008210 */ /* 0x000fe80007ffe0ff */
[C---:B------:R-:W-:Y:S04]  /*134d0*/  HMMA.16816.F32 R24, R164.reuse, R168, R24 ;  /* 0x000000a8a418723c */ /* 0x040fe80000001818 */
[----:B------:R-:W-:Y:S03]  /*134e0*/  @!P0 IMAD R0, R0, 0x50, RZ ;  /* 0x0000005000008824 */ /* 0x000fe600078e02ff */
[----:B------:R-:W-:Y:S01]  /*134f0*/  @!P0 MOV R168, 0x5 ;  /* 0x0000000500a88802 */ /* 0x000fe20000000f00 */
[-C--:B------:R-:W-:Y:S04]  /*13500*/  HMMA.16816.F32 R28, R164, R170.reuse, R28 ;  /* 0x000000aaa41c723c */ /* 0x080fe8000000181c */
[----:B------:R-:W-:Y:S02]  /*13510*/  @!P0 IADD3 R3, R173, R0, RZ ;  /* 0x00000000ad038210 */ /* 0x000fe40007ffe0ff */
[----:B------:R-:W-:Y:S02]  /*13520*/  @!P0 SHF.L.U32 R169, R174, 0x5, RZ ;  /* 0x00000005aea98819 */ /* 0x000fe400000006ff */
[----:B------:R-:W-:Y:S01]  /*13530*/  @!P0 LEA.HI.X R3, R172, c[0x0][0x1fc], R3, 0x1, P1 ;  /* 0x00007f00ac038a11 */ /* 0x000fe200008f0c03 */
[C---:B------:R-:W-:Y:S04]  /*13540*/  HMMA.16816.F32 R32, R156.reuse, R170, R32 ;  /* 0x000000aa9c20723c */ /* 0x040fe80000001820 */
[----:B------:R-:W-:Y:S02]  /*13550*/  @!P0 SHF.L.U64.HI R0, R174, R168, c[0x0][0x20c] ;  /* 0x00008300ae008619 */ /* 0x000fe400000102a8 */
[----:B------:R-:W4:Y:S01]  /*13560*/  LDSM.16.M88.4 R172, [R212] ;  /* 0x00000000d4ac783b */ /* 0x000f220000000200 */
[-C--:B------:R-:W-:Y:S01]  /*13570*/  @!P0 IADD3 R178, P2, R2, R169.reuse, RZ ;  /* 0x000000a902b28210 */ /* 0x080fe20007f5e0ff */
[-C--:B-1----:R-:W-:Y:S04]  /*13580*/  HMMA.16816.F32 R36, R156, R152.reuse, R36 ;  /* 0x000000989c24723c */ /* 0x082fe80000001824 */
[-C--:B------:R-:W-:Y:S02]  /*13590*/  @!P0 IADD3.X R179, R3, R0.reuse, RZ, P2, !PT ;  /* 0x0000000003b38210 */ /* 0x080fe400017fe4ff */
[----:B------:R-:W-:Y:S01]  /*135a0*/  @!PT LDS RZ, [RZ] ;  /* 0x00000000fffff984 */ /* 0x000fe20000000800 */
[----:B------:R-:W-:Y:S01]  /*135b0*/  @!PT LDS RZ, [RZ] ;  /* 0x00000000fffff984 */ /* 0x000fe20000000800 */
[----:B------:R-:W-:Y:S01]  /*135c0*/  @!PT LDS RZ, [RZ] ;  /* 0x00000000fffff984 */ /* 0x000fe20000000800 */
[----:B------:R1:W-:Y:S01]  /*135d0*/  @!P0 LDGSTS.E.BYPASS.LTC128B.128 [R219+0x100], [R2.64], !P4 ;  /* 0x0010000002db8fae */ /* 0x0003e2000e101d48 */
[-C--:B------:R-:W-:Y:S01]  /*135e0*/  @!P0 IADD3 R176, P1, R178, R169.reuse, RZ ;  /* 0x000000a9b2b08210 */ /* 0x080fe20007f3e0ff */
[C---:B------:R-:W-:Y:S04]  /*135f0*/  HMMA.16816.F32 R40, R164.reuse, R152, R40 ;  /* 0x00000098a428723c */ /* 0x040fe80000001828 */
[-C--:B------:R-:W-:Y:S02]  /*13600*/  @!P0 IADD3.X R177, R179, R0.reuse, RZ, P1, !PT ;  /* 0x00000000b3b18210 */ /* 0x080fe40000ffe4ff */
[----:B------:R5:W-:Y:S01]  /*13610*/  @!P0 LDGSTS.E.BYPASS.LTC128B.128 [R219+0x900], [R178.64], !P4 ;  /* 0x00900000b2db8fae */ /* 0x000be2000e101d48 */
[-C--:B------:R-:W-:Y:S01]  /*13620*/  @!P0 IADD3 R168, P2, R176, R169.reuse, RZ ;  /* 0x000000a9b0a88210 */ /* 0x080fe20007f5e0ff */
[-C--:B------:R-:W-:Y:S06]  /*13630*/  HMMA.16816.F32 R44, R164, R154.reuse, R44 ;  /* 0x0000009aa42c723c */ /* 0x080fec000000182c */
[----:B------:R5:W-:Y:S02]  /*13640*/  @!P0 LDGSTS.E.BYPASS.LTC128B.128 [R219+0x1100], [R176.64], !P4 ;  /* 0x01100000b0db8fae */ /* 0x000be4000e101d48 */
[C---:B------:R-:W-:Y:S08]  /*13650*/  HMMA.16816.F32 R48, R156.reuse, R154, R48 ;  /* 0x0000009a9c30723c */ /* 0x040ff00000001830 */
[-C--:B--2---:R-:W-:Y:S04]  /*13660*/  HMMA.16816.F32 R52, R156, R160.reuse, R52 ;  /* 0x000000a09c34723c */ /* 0x084fe80000001834 */
[----:B-1----:R-:W-:Y:S02]  /*13670*/  @!P0 IADD3 R2, P1, R168, R169, RZ ;  /* 0x000000a9a8028210 */ /* 0x002fe40007f3e0ff */
[-C--:B------:R-:W-:Y:S02]  /*13680*/  @!P0 IADD3.X R169, R177, R0.reuse, RZ, P2, !PT ;  /* 0x00000000b1a98210 */ /* 0x080fe400017fe4ff */
[C---:B------:R-:W-:Y:S03]  /*13690*/  HMMA.16816.F32 R56, R164.reuse, R160, R56 ;  /* 0x000000a0a438723c */ /* 0x040fe60000001838 */
[----:B------:R1:W-:Y:S01]  /*136a0*/  @!P0 LDGSTS.E.BYPASS.LTC128B.128 [R219+0x1900], [R168.64], !P4 ;  /* 0x01900000a8db8fae */ /* 0x0003e2000e101d48 */
[----:B------:R-:W-:Y:S04]  /*136b0*/  @!P0 IADD3.X R3, R169, R0, RZ, P1, !PT ;  /* 0x00000000a9038210 */ /* 0x000fe80000ffe4ff */
[-C--:B------:R-:W-:Y:S03]  /*136c0*/  HMMA.16816.F32 R60, R164, R162.reuse, R60 ;  /* 0x000000a2a43c723c */ /* 0x080fe6000000183c */
[----:B------:R2:W-:Y:S01]  /*136d0*/  @!P0 LDGSTS.E.BYPASS.LTC128B.128 [R219+0x2100], [R2.64], !P4 ;  /* 0x0210000002db8fae */ /* 0x0005e2000e101d48 */
[----:B------:R-:W-:Y:S04]  /*136e0*/  ISETP.GT.AND P0, PT, R216, R232, PT ;  /* 0x000000e8d800720c */ /* 0x000fe80003f04270 */
[C---:B------:R-:W-:Y:S03]  /*136f0*/  HMMA.16816.F32 R64, R156.reuse, R162, R64 ;  /* 0x000000a29c40723c */ /* 0x040fe60000001840 */
[----:B-----5:R-:W-:Y:S05]  /*13700*/  LDSM.16.M88.4 R176, [R206] ;  /* 0x00000000ceb0783b */ /* 0x020fea0000000200 */
[-C--:B----4-:R-:W-:Y:S03]  /*13710*/  HMMA.16816.F32 R68, R156, R172.reuse, R68 ;  /* 0x000000ac9c44723c */ /* 0x090fe60000001844 */
[----:B------:R-:W-:Y:S05]  /*13720*/  LDSM.16.M88.4 R180, [R208+0x2000] ;  /* 0x00200000d0b4783b */ /* 0x000fea0000000200 */
[C---:B------:R-:W-:Y:S03]  /*13730*/  HMMA.16816.F32 R72, R164.reuse, R172, R72 ;  /* 0x000000aca448723c */ /* 0x040fe60000001848 */
[----:B-1----:R-:W1:Y:S05]  /*13740*/  LDSM.16.M88.4 R168, [R208] ;  /* 0x00000000d0a8783b */ /* 0x002e6a0000000200 */
[-C--:B------:R-:W-:Y:S03]  /*13750*/  HMMA.16816.F32 R76, R164, R174.reuse, R76 ;  /* 0x000000aea44c723c */ /* 0x080fe6000000184c */
[----:B------:R-:W4:Y:S05]  /*13760*/  LDSM.16.M88.4 R184, [R206+0x800] ;  /* 0x00080000ceb8783b */ /* 0x000f2a0000000200 */
[----:B------:R-:W-:Y:S03]  /*13770*/  HMMA.16816.F32 R80, R156, R174, R80 ;  /* 0x000000ae9c50723c */ /* 0x000fe60000001850 */
[----:B------:R-:W5:Y:S08]  /*13780*/  LDSM.16.M88.4 R152, [R206+0x1000] ;  /* 0x00100000ce98783b */ /* 0x000f700000000200 */
[----:B------:R-:W2:Y:S08]  /*13790*/  LDSM.16.M88.4 R188, [R206+0x1800] ;  /* 0x00180000cebc783b */ /* 0x000eb00000000200 */
[----:B------:R-:W2:Y:S01]  /*137a0*/  LDSM.16.M88.4 R192, [R206+0x2000] ;  /* 0x00200000cec0783b */ /* 0x000ea20000000200 */
[-C--:B-1----:R-:W-:Y:S07]  /*137b0*/  HMMA.16816.F32 R4, R168, R176.reuse, R4 ;  /* 0x000000b0a804723c */ /* 0x082fee0000001804 */
[----:B------:R-:W-:Y:S01]  /*137c0*/  LDSM.16.M88.4 R160, [R209] ;  /* 0x00000000d1a0783b */ /* 0x000fe20000000200 */
[C---:B------:R-:W-:Y:S07]  /*137d0*/  HMMA.16816.F32 R8, R180.reuse, R176, R8 ;  /* 0x000000b0b408723c */ /* 0x040fee0000001808 */
[----:B------:R-:W1:Y:S01]  /*137e0*/  LDSM.16.M88.4 R196, [R203] ;  /* 0x00000000cbc4783b */ /* 0x000e620000000200 */
[-C--:B------:R-:W-:Y:S07]  /*137f0*/  HMMA.16816.F32 R12, R180, R178.reuse, R12 ;  /* 0x000000b2b40c723c */ /* 0x080fee000000180c */
[----:B------:R-:W1:Y:S01]  /*13800*/  LDSM.16.M88.4 R156, [R209+0x2000] ;  /* 0x00200000d19c783b */ /* 0x000e620000000200 */
[C---:B------:R-:W-:Y:S07]  /*13810*/  HMMA.16816.F32 R16, R168.reuse, R178, R16 ;  /* 0x000000b2a810723c */ /* 0x040fee0000001810 */
[----:B------:R-:W0:Y:S01]  /*13820*/  LDGDEPBAR ;  /* 0x00000000000079af */ /* 0x000e220000000000 */
        /* <DEDUP_REMOVED lines=22> */
[----:B------:R-:W-:Y:S02]  /*13990*/  FMUL.FTZ R3, R10, c[0x0][0x320] ;  /* 0x0000c8000a037a20 */ /* 0x000fe40000410000 */
[----:B------:R-:W-:Y:S04]  /*139a0*/  FMUL.FTZ R2, R11, c[0x0][0x320] ;  /* 0x0000c8000b027a20 */ /* 0x000fe80000410000 */
[----:B------:R-:W4:Y:S10]  /*139b0*/  MUFU.TANH R227, R3 ;  /* 0x0000000300e37308 */ /* 0x000f340000002400 */
[----:B------:R-:W2:Y:S01]  /*139c0*/  MUFU.TANH R226, R2 ;  /* 0x0000000200e27308 */ /* 0x000ea20000002400 */
        /* <DEDUP_REMOVED lines=38> */
[----:B---3--:R-:W-:Y:S01]  /*13c30*/  @P0 MOV R5, R217 ;  /* 0x000000d900050202 */ /* 0x008fe20000000f00 */
[-C--:B------:R-:W-:Y:S01]  /*13c40*/  HMMA.16816.F32 R60, R156, R6.reuse, R60 ;  /* 0x000000069c3c723c */ /* 0x080fe2000000183c */
[----:B------:R-:W-:Y:S02]  /*13c50*/  MOV R217, c[0x0][0x2c4] ;  /* 0x0000b10000d97a02 */ /* 0x000fe40000000f00 */
[----:B------:R1:W3:Y:S02]  /*13c60*/  MUFU.TANH R224, R0 ;  /* 0x0000000000e07308 */ /* 0x0002e40000002400 */
[----:B------:R-:W-:Y:S03]  /*13c70*/  ISETP.NE.AND P3, PT, R217, 0x1, PT ;  /* 0x00000001d900780c */ /* 0x000fe60003f65270 */
[C---:B------:R-:W-:Y:S05]  /*13c80*/  HMMA.16816.F32 R64, R160.reuse, R6, R64 ;  /* 0x00000006a040723c */ /* 0x040fea0000001840 */
[----:B------:R3:W3:Y:S02]  /*13c90*/  MUFU.TANH R182, R2 ;  /* 0x0000000200b67308 */ /* 0x0006e40000002400 */
[----:B------:R-:W-:Y:S01]  /*13ca0*/  @P0 MOV R7, c[0x0][0x1e0] ;  /* 0x0000780000070a02 */ /* 0x000fe20000000f00 */
[-C--:B-----5:R-:W-:Y:S04]  /*13cb0*/  HMMA.16816.F32 R68, R160, R8.reuse, R68 ;  /* 0x00000008a044723c */ /* 0x0a0fe80000001844 */
[----:B--2---:R-:W-:Y:S04]  /*13cc0*/  FMUL.FTZ R3, R58, c[0x0][0x320] ;  /* 0x0000c8003a037a20 */ /* 0x004fe80000410000 */
[----:B------:R2:W2:Y:S01]  /*13cd0*/  MUFU.TANH R167, R3 ;  /* 0x0000000300a77308 */ /* 0x0004a20000002400 */
[C---:B------:R-:W-:Y:S04]  /*13ce0*/  HMMA.16816.F32 R72, R156.reuse, R8, R72 ;  /* 0x000000089c48723c */ /* 0x040fe80000001848 */
[----:B-1----:R-:W-:Y:S04]  /*13cf0*/  FMUL.FTZ R0, R15, c[0x0][0x320] ;  /* 0x0000c8000f007a20 */ /* 0x002fe80000410000 */
[-C--:B------:R-:W-:Y:S01]  /*13d00*/  HMMA.16816.F32 R76, R156, R10.reuse, R76 ;  /* 0x0000000a9c4c723c */ /* 0x080fe2000000184c */
[----:B------:R1:W1:Y:S03]  /*13d10*/  MUFU.TANH R223, R0 ;  /* 0x0000000000df7308 */ /* 0x0002660000002400 */
[----:B---3--:R-:W-:Y:S04]  /*13d20*/  FMUL.FTZ R2, R59, c[0x0][0x320] ;  /* 0x0000c8003b027a20 */ /* 0x008fe80000410000 */
[----:B------:R-:W-:Y:S03]  /*13d30*/  HMMA.16816.F32 R80, R160, R10, R80 ;  /* 0x0000000aa050723c */ /* 0x000fe60000001850 */
[----:B------:R3:W3:Y:S11]  /*13d40*/  MUFU.TANH R166, R2 ;  /* 0x0000000200a67308 */ /* 0x0006f60000002400 */
[----:B------:R-:W-:Y:S02]  /*13d50*/  @!UPT UIADD3 URZ, URZ, URZ, URZ ;  /* 0x0000003f3f3ff290 */ /* 0x000fe4000fffe03f */
[----:B--2---:R-:W-:Y:S02]  /*13d60*/  FMUL.FTZ R3, R76, c[0x0][0x320] ;  /* 0x0000c8004c037a20 */ /* 0x004fe40000410000 */
[----:B-1----:R-:W-:Y:S02]  /*13d70*/  FMUL.FTZ R0, R16, c[0x0][0x320] ;  /* 0x0000c80010007a20 */ /* 0x002fe40000410000 */
[----:B------:R-:W-:Y:S02]  /*13d80*/  FMUL.FTZ R6, R79, c[0x0][0x320] ;  /* 0x0000c8004f067a20 */ /* 0x000fe40000410000 */
[----:B------:R1:W2:Y:S02]  /*13d90*/  MUFU.TANH R175, R0 ;  /* 0x0000000000af7308 */ /* 0x0002a40000002400 */
[----:B------:R-:W-:Y:S02]  /*13da0*/  FMUL.FTZ R9, R80, c[0x0][0x320] ;  /* 0x0000c80050097a20 */ /* 0x000fe40000410000 */
[----:B---3--:R-:W-:Y:S02]  /*13db0*/  FMUL.FTZ R2, R75, c[0x0][0x320] ;  /* 0x0000c8004b027a20 */ /* 0x008fe40000410000 */
[----:B-1----:R-:W-:Y:S04]  /*13dc0*/  FMUL.FTZ R0, R17, c[0x0][0x320] ;  /* 0x0000c80011007a20 */ /* 0x002fe80000410000 */
        /* <DEDUP_REMOVED lines=10> */
[----:B------:R-:W1:Y:S10]  /*13e70*/  MUFU.TANH R22, R9 ;  /* 0x0000000900167308 */ /* 0x000e740000002400 */
        /* <DEDUP_REMOVED lines=62> */
[----:B-----5:R-:W-:Y:S02]  /*14260*/  FMUL.FTZ R0, R57, c[0x0][0x320] ;  /* 0x0000c80039007a20 */ /* 0x020fe40000410000 */
[----:B------:R-:W5:Y:S06]  /*14270*/  LDL R57, [R1+0x24] ;  /* 0x0000240001397983 */ /* 0x000f6c0000100800 */
[----:B------:R1:W1:Y:S02]  /*14280*/  MUFU.TANH R55, R0 ;  /* 0x0000000000377308 */ /* 0x0002640000002400 */
[----:B-1----:R-:W-:Y:S02]  /*14290*/  FMUL.FTZ R0, R60, c[0x0][0x320] ;  /* 0x0000c8003c007a20 */ /* 0x002fe40000410000 */
[----:B------:R-:W2:Y:S06]  /*142a0*/  LDL R60, [R1+0x1c] ;  /* 0x00001c00013c7983 */ /* 0x000eac0000100800 */
[----:B------:R1:W1:Y:S02]  /*142b0*/  MUFU.TANH R53, R0 ;  /* 0x0000000000357308 */ /* 0x0002640000002400 */
[----:B-1----:R-:W-:Y:S08]  /*142c0*/  FMUL.FTZ R0, R61, c[0x0][0x320] ;  /* 0x0000c8003d007a20 */ /* 0x002ff00000410000 */
[----:B------:R1:W1:Y:S02]  /*142d0*/  MUFU.TANH R52, R0 ;  /* 0x0000000000347308 */ /* 0x0002640000002400 */
[----:B-1----:R-:W-:Y:S02]  /*142e0*/  FMUL.FTZ R0, R62, c[0x0][0x320] ;  /* 0x0000c8003e007a20 */ /* 0x002fe40000410000 */
[----:B------:R-:W2:Y:S06]  /*142f0*/  LDL R62, [R1+0x20] ;  /* 0x00002000013e7983 */ /* 0x000eac0000100800 */
        /* <DEDUP_REMOVED lines=10> */
[----:B-1----:R-:W-:Y:S08]  /*143a0*/  FMUL.FTZ R0, R67, c[0x0][0x320] ;  /* 0x0000c80043007a20 */ /* 0x002ff00000410000 */
[----:B------:R-:W1:Y:S10]  /*143b0*/  MUFU.TANH R67, R6 ;  /* 0x0000000600437308 */ /* 0x000e740000002400 */
[----:B------:R1:W1:Y:S02]  /*143c0*/  MUFU.TANH R45, R0 ;  /* 0x00000000002d7308 */ /* 0x0002640000002400 */
[----:B-1----:R-:W-:Y:S01]  /*143d0*/  FMUL.FTZ R0, R68, c[0x0][0x320] ;  /* 0x0000c80044007a20 */ /* 0x002fe20000410000 */
[----:B------:R-:W-:Y:S07]  /*143e0*/  MOV R68, c[0x0][0x32c] ;  /* 0x0000cb0000447a02 */ /* 0x000fee0000000f00 */
[----:B------:R1:W1:Y:S01]  /*143f0*/  MUFU.TANH R30, R0 ;  /* 0x00000000001e7308 */ /* 0x0002620000002400 */
[----:B------:R-:W-:Y:S01]  /*14400*/  ISETP.GE.AND P5, PT, R68, 0x1, PT ;  /* 0x000000014400780c */ /* 0x000fe20003fa6270 */
        /* <DEDUP_REMOVED lines=39> */
[----:B------:R-:W-:Y:S03]  /*14680*/  @P0 IADD3 R8, P1, R2, R4, RZ ;  /* 0x0000000402080210 */ /* 0x000fe60007f3e0ff */
        /* <DEDUP_REMOVED lines=11> */
[----:B------:R3:W1:Y:S01]  /*14740*/  MUFU.TANH R25, R4 ;  /* 0x0000000400197308 */ /* 0x0006620000002400 */
[----:B------:R-:W-:Y:S01]  /*14750*/  @P0 IADD3.X R9, R3, R0, RZ, P1, !PT ;  /* 0x0000000003090210 */ /* 0x000fe20000ffe4ff */
[----:B------:R-:W-:Y:S05]  /*14760*/  IMAD R0, R216, -0x50, RZ ;  /* 0xffffffb0d8007824 */ /* 0x000fea00078e02ff */
[----:B------:R1:W-:Y:S08]  /*14770*/  @P0 LDGSTS.E.BYPASS.LTC128B.128 [R219+0x4900], [R8.64], !P4 ;  /* 0x0490000008db0fae */ /* 0x0003f0000e101d48 */
[----:B------:R-:W0:Y:S08]  /*14780*/  LDGDEPBAR ;  /* 0x00000000000079af */ /* 0x000e300000000000 */
[----:B---3--:R-:W3:Y:S01]  /*14790*/  SHFL.IDX PT, R4, R5, RZ, 0x1c1f ;  /* 0x001c1fff05047589 */ /* 0x008ee200000e0000 */
[----:B--2---:R-:W-:Y:S04]  /*147a0*/  FMUL.FTZ R2, R83, c[0x0][0x320] ;  /* 0x0000c80053027a20 */ /* 0x004fe80000410000 */
[----:B------:R5:W2:Y:S02]  /*147b0*/  MUFU.TANH R24, R2 ;  /* 0x0000000200187308 */ /* 0x000aa40000002400 */
[----:B-----5:R-:W-:Y:S04]  /*147c0*/  IADD3 R2, -R57, 0x1, R0 ;  /* 0x0000000139027810 */ /* 0x020fe80007ffe100 */
[----:B------:R-:W-:Y:S04]  /*147d0*/  IADD3 R2, -R60, R2, R62 ;  /* 0x000000023c027210 */ /* 0x000fe80007ffe13e */
[C---:B-1----:R-:W-:Y:S02]  /*147e0*/  IADD3 R6, R2.reuse, c[0x0][0x328], RZ ;  /* 0x0000ca0002067a10 */ /* 0x042fe40007ffe0ff */
[----:B------:R-:W-:Y:S02]  /*147f0*/  IADD3 R7, R2, UR4, RZ ;  /* 0x0000000402077c10 */ /* 0x000fe4000fffe0ff */
[----:B---3--:R-:W-:Y:S02]  /*14800*/  IADD3 R3, R6, R4, RZ ;  /* 0x0000000406037210 */ /* 0x008fe40007ffe0ff */
[----:B------:R-:W-:Y:S01]  /*14810*/  IADD3 R2, R4, R7, RZ ;  /* 0x0000000704027210 */ /* 0x000fe20007ffe0ff */
[----:B------:R-:W-:-:S05]  /*14820*/  @!P5 BRA `(.L_x_938) ;  /* 0x000001800000d947 */ /* 0x000fca0003800000 */
[----:B--2-4-:R-:W-:Y:S01]  /*14830*/  IADD3 R4, -R60, R62, R4 ;  /* 0x0000003e3c047210 */ /* 0x014fe20007ffe104 */
[----:B------:R-:W-:Y:S03]  /*14840*/  BSSY B0, `(.L_x_939) ;  /* 0x0000011000007945 */ /* 0x000fe60003800000 */
        /* <DEDUP_REMOVED lines=11> */
.L_x_940:
[----:B------:R-:W-:Y:S04]  /*14900*/  MOV R8, c[0x0][0x32c] ;  /* 0x0000cb0000087a02 */ /* 0x000fe80000000f00 */
[----:B------:R-:W-:Y:S11]  /*14910*/  ISETP.NE.AND P0, PT, R8, 0x1, PT ;  /* 0x000000010800780c */ /* 0x000ff60003f05270 */
[----:B------:R-:W-:Y:S02]  /*14920*/  @!UPT UIADD3 URZ, URZ, URZ, URZ ;  /* 0x0000003f3f3ff290 */ /* 0x000fe4000fffe03f */
[----:B------:R-:W-:Y:S05]  /*14930*/  @P0 IMAD.HI.U32 R8, R4, c[0x0][0x330], RZ ;  /* 0x0000cc0004080a27 */ /* 0x000fea00078e00ff */
[----:B------:R-:W-:Y:S02]  /*14940*/  @P0 SHF.R.U32.HI R4, RZ, c[0x0][0x334], R8 ;  /* 0x0000cd00ff040a19 */ /* 0x000fe40000011608 */
.L_x_941:
[----:B------:R-:W-:Y:S05]  /*14950*/  BSYNC B0 ;  /* 0x0000000000007941 */ /* 0x000fea0003800000 */
.L_x_939:
[----:B------:R-:W-:Y:S04]  /*14960*/  IMAD.IADD R8, R0, 0x1, -R57 ;  /* 0x0000000100087824 */ /* 0x000fe800078e0a39 */
[----:B------:R-:W-:Y:S05]  /*14970*/  IMAD R4, R4, c[0x0][0x32c], R8 ;  /* 0x0000cb0004047a24 */ /* 0x000fea00078e0208 */
[----:B------:R-:W-:Y:S02]  /*14980*/  IADD3 R8, R4, c[0x0][0x32c], RZ ;  /* 0x0000cb0004087a10 */ /* 0x000fe40007ffe0ff */
[----:B------:R-:W-:Y:S02]  /*14990*/  IMNMX R2, R2, R4, !PT ;  /* 0x0000000402027217 */ /* 0x000fe40007800200 */
[----:B------:R-:W-:Y:S02]  /*149a0*/  IMNMX R3, R3, R8, PT ;  /* 0x0000000803037217 */ /* 0x000fe40003800200 */
.L_x_938:
[C---:B--2-4-:R-:W-:Y:S01]  /*149b0*/  ISETP.GE.AND P0, PT, R0.reuse, 0x2, PT ;  /* 0x000000020000780c */ /* 0x054fe20003f06270 */
[----:B------:R-:W1:Y:S01]  /*149c0*/  SHFL.IDX PT, R4, R5, 0x1, 0x1c1f ;  /* 0x003c1f0005047f89 */ /* 0x000e6200000e0000 */
[----:B------:R-:W-:Y:S02]  /*149d0*/  ISETP.GE.AND P1, PT, R0, 0x1, PT ;  /* 0x000000010000780c */ /* 0x000fe40003f26270 */
[----:B------:R-:W-:Y:S02]  /*149e0*/  P2R R20, PR, RZ, 0x1 ;  /* 0x00000001ff147803 */ /* 0x000fe40000000000 */
[C---:B------:R-:W-:Y:S02]  /*149f0*/  ISETP.GT.AND P0, PT, R2.reuse, 0x1, !P0 ;  /* 0x000000010200780c */ /* 0x040fe40004704270 */
[----:B------:R-:W-:Y:S02]  /*14a00*/  P2R R21, PR, RZ, 0x2 ;  /* 0x00000002ff157803 */ /* 0x000fe40000000000 */
[----:B------:R-:W-:Y:S02]  /*14a10*/  ISETP.GT.AND P1, PT, R2, RZ, !P1 ;  /* 0x000000ff0200720c */ /* 0x000fe40004f24270 */
[C---:B------:R-:W-:Y:S02]  /*14a20*/  ISETP.LT.OR P0, PT, R3.reuse, 0x2, P0 ;  /* 0x000000020300780c */ /* 0x040fe40000701670 */
[----:B------:R-:W-:Y:S02]  /*14a30*/  ISETP.GE.AND P2, PT, R0, 0x9, PT ;  /* 0x000000090000780c */ /* 0x000fe40003f46270 */
[C---:B------:R-:W-:Y:S02]  /*14a40*/  ISETP.LT.OR P1, PT, R3.reuse, 0x1, P1 ;  /* 0x000000010300780c */ /* 0x040fe40000f21670 */
        /* <DEDUP_REMOVED lines=13> */
[C---:B------:R-:W-:Y:S02]  /*14b20*/  ISETP.LT.OR P0, PT, R3.reuse, 0x11, P0 ;  /* 0x000000110300780c */ /* 0x040fe40000701670 */
        /* <DEDUP_REMOVED lines=33> */
[C---:B------:R-:W-:Y:S02]  /*14d40*/  ISETP.GE.AND P6, PT, R0.reuse, 0x31, PT ;  /* 0x000000310000780c */ /* 0x040fe40003fc6270 */
[----:B------:R-:W-:Y:S02]  /*14d50*/  ISETP.LT.OR P0, PT, R3, 0x2a, P0 ;  /* 0x0000002a0300780c */ /* 0x000fe40000701670 */
[----:B------:R-:W-:Y:S02]  /*14d60*/  ISETP.GE.AND P5, PT, R0, 0x32, PT ;  /* 0x000000320000780c */ /* 0x000fe40003fa6270 */
[----:B------:R-:W-:Y:S02]  /*14d70*/  FSEL R155, R37, -INF , !P0 ;  /* 0xff800000259b7808 */ /* 0x000fe40004000000 */
[----:B------:R-:W-:Y:S02]  /*14d80*/  ISETP.GT.AND P0, PT, R2, 0x30, !P6 ;  /* 0x000000300200780c */ /* 0x000fe40007704270 */
[----:B------:R-:W-:Y:S02]  /*14d90*/  ISETP.GE.AND P3, PT, R0, 0x39, PT ;  /* 0x000000390000780c */ /* 0x000fe40003f66270 */
[C---:B------:R-:W-:Y:S02]  /*14da0*/  ISETP.LT.OR P0, PT, R3.reuse, 0x31, P0 ;  /* 0x000000310300780c */ /* 0x040fe40000701670 */
        /* <DEDUP_REMOVED lines=8> */
[----:B------:R-:W-:Y:S02]  /*14e30*/  ISETP.GE.AND P1, PT, R0, 0x41, PT ;  /* 0x000000410000780c */ /* 0x000fe40003f26270 */
[----:B------:R-:W-:Y:S04]  /*14e40*/  ISETP.LT.OR P0, PT, R3, 0x39, P0 ;  /* 0x000000390300780c */ /* 0x000fe80000701670 */
[----:B------:R-:W-:Y:S02]  /*14e50*/  FSEL R180, R33, -INF , !P0 ;  /* 0xff80000021b47808 */ /* 0x000fe40004000000 */
[C---:B------:R-:W-:Y:S04]  /*14e60*/  ISETP.GT.AND P0, PT, R2.reuse, 0x39, !P2 ;  /* 0x000000390200780c */ /* 0x040fe80005704270 */
[----:B------:R-:W-:Y:S04]  /*14e70*/  ISETP.LT.OR P0, PT, R3, 0x3a, P0 ;  /* 0x0000003a0300780c */ /* 0x000fe80000701670 */
[----:B------:R-:W-:Y:S02]  /*14e80*/  FSEL R181, R31, -INF , !P0 ;  /* 0xff8000001fb57808 */ /* 0x000fe40004000000 */
[----:B------:R-:W-:Y:S04]  /*14e90*/  ISETP.GT.AND P0, PT, R2, 0x40, !P1 ;  /* 0x000000400200780c */ /* 0x000fe80004f04270 */
[C---:B------:R-:W-:Y:S04]  /*14ea0*/  ISETP.LT.OR P0, PT, R3.reuse, 0x41, P0 ;  /* 0x000000410300780c */ /* 0x040fe80000701670 */
[----:B------:R-:W-:Y:S02]  /*14eb0*/  FSEL R194, R30, -INF , !P0 ;  /* 0xff8000001ec27808 */ /* 0x000fe40004000000 */
[----:B------:R-:W-:Y:S04]  /*14ec0*/  ISETP.GE.AND P0, PT, R0, 0x42, PT ;  /* 0x000000420000780c */ /* 0x000fe80003f06270 */
[----:B------:R-:W-:Y:S02]  /*14ed0*/  P2R R9, PR, RZ, 0x1 ;  /* 0x00000001ff097803 */ /* 0x000fe40000000000 */
[----:B------:R-:W-:Y:S04]  /*14ee0*/  ISETP.GT.AND P0, PT, R2, 0x41, !P0 ;  /* 0x000000410200780c */ /* 0x000fe80004704270 */
[----:B------:R-:W-:Y:S04]  /*14ef0*/  ISETP.LT.OR P0, PT, R3, 0x42, P0 ;  /* 0x000000420300780c */ /* 0x000fe80000701670 */
[----:B------:R-:W-:Y:S02]  /*14f00*/  FSEL R195, R27, -INF , !P0 ;  /* 0xff8000001bc37808 */ /* 0x000fe40004000000 */
[----:B------:R-:W-:Y:S04]  /*14f10*/  ISETP.GE.AND P0, PT, R0, 0x49, PT ;  /* 0x000000490000780c */ /* 0x000fe80003f06270 */
[----:B------:R-:W-:Y:S02]  /*14f20*/  P2R R8, PR, RZ, 0x1 ;  /* 0x00000001ff087803 */ /* 0x000fe40000000000 */
[----:B------:R-:W-:Y:S04]  /*14f30*/  ISETP.GT.AND P0, PT, R2, 0x48, !P0 ;  /* 0x000000480200780c */ /* 0x000fe80004704270 */
[C---:B------:R-:W-:Y:S04]  /*14f40*/  ISETP.LT.OR P0, PT, R3.reuse, 0x49, P0 ;  /* 0x000000490300780c */ /* 0x040fe80000701670 */
[----:B------:R-:W-:Y:S02]  /*14f50*/  FSEL R199, R22, -INF , !P0 ;  /* 0xff80000016c77808 */ /* 0x000fe40004000000 */
[----:B------:R-:W-:Y:S04]  /*14f60*/  ISETP.GE.AND P0, PT, R0, 0x4a, PT ;  /* 0x0000004a0000780c */ /* 0x000fe80003f06270 */
[----:B------:R-:W-:Y:S02]  /*14f70*/  P2R R22, PR, RZ, 0x1 ;  /* 0x00000001ff167803 */ /* 0x000fe40000000000 */
[----:B------:R-:W-:Y:S01]  /*14f80*/  ISETP.GT.AND P0, PT, R2, 0x49, !P0 ;  /* 0x000000490200780c */ /* 0x000fe20004704270 */
[--C-:B-1----:R-:W-:Y:S03]  /*14f90*/  IMAD.IADD R2, R6, 0x1, R4.reuse ;  /* 0x0000000106027824 */ /* 0x102fe600078e0204 */
[----:B------:R-:W-:Y:S01]  /*14fa0*/  ISETP.LT.OR P0, PT, R3, 0x4a, P0 ;  /* 0x0000004a0300780c */ /* 0x000fe20000701670 */
[----:B------:R-:W-:Y:S03]  /*14fb0*/  IMAD.IADD R3, R7, 0x1, R4 ;  /* 0x0000000107037824 */ /* 0x000fe600078e0204 */
[----:B------:R-:W-:Y:S02]  /*14fc0*/  FSEL R217, R23, -INF , !P0 ;  /* 0xff80000017d97808 */ /* 0x000fe40004000000 */
[----:B------:R-:W-:Y:S11]  /*14fd0*/  ISETP.GE.AND P0, PT, R68, 0x1, PT ;  /* 0x000000014400780c */ /* 0x000ff60003f06270 */
[----:B------:R-:W-:Y:S02]  /*14fe0*/  @!UPT UIADD3 URZ, URZ, URZ, URZ ;  /* 0x0000003f3f3ff290 */ /* 0x000fe4000fffe03f */
[----:B------:R-:W-:-:S05]  /*14ff0*/  @!P0 BRA `(.L_x_942) ;  /* 0x0000018000008947 */ /* 0x000fca0003800000 */
[----:B------:R-:W-:Y:S01]  /*15000*/  IADD3 R4, -R60, R62, R4 ;  /* 0x0000003e3c047210 */ /* 0x000fe20007ffe104 */
        /* <DEDUP_REMOVED lines=12> */
.L_x_944:
[----:B------:R-:W-:Y:S04]  /*150d0*/  MOV R23, c[0x0][0x32c] ;  /* 0x0000cb0000177a02 */ /* 0x000fe80000000f00 */
[----:B------:R-:W-:Y:S11]  /*150e0*/  ISETP.NE.AND P0, PT, R23, 0x1, PT ;  /* 0x000000011700780c */ /* 0x000ff60003f05270 */
[----:B------:R-:W-:Y:S02]  /*150f0*/  @!UPT UIADD3 URZ, URZ, URZ, URZ ;  /* 0x0000003f3f3ff290 */ /* 0x000fe4000fffe03f */
[----:B------:R-:W-:Y:S05]  /*15100*/  @P0 IMAD.HI.U32 R23, R4, c[0x0][0x330], RZ ;  /* 0x0000cc0004170a27 */ /* 0x000fea00078e00ff */
[----:B------:R-:W-:Y:S02]  /*15110*/  @P0 SHF.R.U32.HI R4, RZ, c[0x0][0x334], R23 ;  /* 0x0000cd00ff040a19 */ /* 0x000fe40000011617 */
.L_x_945:
[----:B------:R-:W-:Y:S05]  /*15120*/  BSYNC B0 ;  /* 0x0000000000007941 */ /* 0x000fea0003800000 */
.L_x_943:
[----:B------:R-:W-:Y:S04]  /*15130*/  IMAD.IADD R23, R0, 0x1, -R57 ;  /* 0x0000000100177824 */ /* 0x000fe800078e0a39 */
[----:B------:R-:W-:Y:S05]  /*15140*/  IMAD R4, R4, c[0x0][0x32c], R23 ;  /* 0x0000cb0004047a24 */ /* 0x000fea00078e0217 */
[----:B------:R-:W-:Y:S02]  /*15150*/  IADD3 R23, R4, c[0x0][0x32c], RZ ;  /* 0x0000cb0004177a10 */ /* 0x000fe40007ffe0ff */
[----:B------:R-:W-:Y:S02]  /*15160*/  IMNMX R3, R3, R4, !PT ;  /* 0x0000000403037217 */ /* 0x000fe40007800200 */
[----:B------:R-:W-:Y:S02]  /*15170*/  IMNMX R2, R2, R23, PT ;  /* 0x0000001702027217 */ /* 0x000fe40003800200 */
.L_x_942:
[----:B------:R-:W-:Y:S01]  /*15180*/  ISETP.NE.AND P0, PT, R20, RZ, PT ;  /* 0x000000ff1400720c */ /* 0x000fe20003f05270 */
[----:B------:R-:W1:Y:S03]  /*15190*/  SHFL.IDX PT, R4, R5, 0x2, 0x1c1f ;  /* 0x005c1f0005047f89 */ /* 0x000e6600000e0000 */
[----:B------:R-:W-:Y:S04]  /*151a0*/  ISETP.GT.AND P0, PT, R3, 0x1, !P0 ;  /* 0x000000010300780c */ /* 0x000fe80004704270 */
[C---:B------:R-:W-:Y:S04]  /*151b0*/  ISETP.LT.OR P0, PT, R2.reuse, 0x2, P0 ;  /* 0x000000020200780c */ /* 0x040fe80000701670 */
        /* <DEDUP_REMOVED lines=34> */
[C---:B------:R-:W-:Y:S04]  /*153e0*/  ISETP.GT.AND P0, PT, R3.reuse, 0x28, !P0 ;  /* 0x000000280300780c */ /* 0x040fe80004704270 */
[----:B------:R-:W-:Y:S04]  /*153f0*/  ISETP.LT.OR P0, PT, R2, 0x29, P0 ;  /* 0x000000290200780c */ /* 0x000fe80000701670 */
[----:B------:R-:W-:Y:S02]  /*15400*/  FSEL R63, R154, -INF , !P0 ;  /* 0xff8000009a3f7808 */ /* 0x000fe40004000000 */
[----:B------:R-:W-:Y:S04]  /*15410*/  ISETP.NE.AND P0, PT, R10, RZ, PT ;  /* 0x000000ff0a00720c */ /* 0x000fe80003f05270 */
        /* <DEDUP_REMOVED lines=26> */
[----:B------:R-:W-:Y:S04]  /*155c0*/  ISETP.NE.AND P0, PT, R21, RZ, PT ;  /* 0x000000ff1500720c */ /* 0x000fe80003f05270 */
        /* <DEDUP_REMOVED lines=25> */
.L_x_948:
[----:B------:R-:W-:Y:S04]  /*15760*/  MOV R23, c[0x0][0x32c] ;  /* 0x0000cb0000177a02 */ /* 0x000fe80000000f00 */
[----:B------:R-:W-:Y:S11]  /*15770*/  ISETP.NE.AND P0, PT, R23, 0x1, PT ;  /* 0x000000011700780c */ /* 0x000ff60003f05270 */
[----:B------:R-:W-:Y:S02]  /*15780*/  @!UPT UIADD3 URZ, URZ, URZ, URZ ;  /* 0x0000003f3f3ff290 */ /* 0x000fe4000fffe03f */
[----:B------:R-:W-:Y:S05]  /*15790*/  @P0 IMAD.HI.U32 R23, R4, c[0x0][0x330], RZ ;  /* 0x0000cc0004170a27 */ /* 0x000fea00078e00ff */
[----:B------:R-:W-:Y:S02]  /*157a0*/  @P0 SHF.R.U32.HI R4, RZ, c[0x0][0x334], R23 ;  /* 0x0000cd00ff040a19 */ /* 0x000fe40000011617 */
.L_x_949:
[----:B------:R-:W-:Y:S05]  /*157b0*/  BSYNC B0 ;  /* 0x0000000000007941 */ /* 0x000fea0003800000 */
.L_x_947:
[----:B------:R-:W-:Y:S04]  /*157c0*/  IMAD.IADD R23, R0, 0x1, -R57 ;  /* 0x0000000100177824 */ /* 0x000fe800078e0a39 */
[----:B------:R-:W-:Y:S05]  /*157d0*/  IMAD R4, R4, c[0x0][0x32c], R23 ;  /* 0x0000cb0004047a24 */ /* 0x000fea00078e0217 */
[----:B------:R-:W-:Y:S02]  /*157e0*/  IADD3 R23, R4, c[0x0][0x32c], RZ ;  /* 0x0000cb0004177a10 */ /* 0x000fe40007ffe0ff */
[----:B------:R-:W-:Y:S02]  /*157f0*/  IMNMX R3, R3, R4, !PT ;  /* 0x0000000403037217 */ /* 0x000fe40007800200 */
[----:B------:R-:W-:Y:S02]  /*15800*/  IMNMX R2, R2, R23, PT ;  /* 0x0000001702027217 */ /* 0x000fe40003800200 */
.L_x_946:
[----:B------:R-:W-:Y:S01]  /*15810*/  ISETP.NE.AND P0, PT, R20, RZ, PT ;  /* 0x000000ff1400720c */ /* 0x000fe20003f05270 */
[----:B------:R-:W1:Y:S03]  /*15820*/  SHFL.IDX PT, R4, R5, 0x3, 0x1c1f ;  /* 0x007c1f0005047f89 */ /* 0x000e6600000e0000 */
        /* <DEDUP_REMOVED lines=92> */
.L_x_952:
[----:B------:R-:W-:Y:S04]  /*15df0*/  MOV R5, c[0x0][0x32c] ;  /* 0x0000cb0000057a02 */ /* 0x000fe80000000f00 */
[----:B------:R-:W-:Y:S11]  /*15e00*/  ISETP.NE.AND P0, PT, R5, 0x1, PT ;  /* 0x000000010500780c */ /* 0x000ff60003f05270 */
[----:B------:R-:W-:Y:S02]  /*15e10*/  @!UPT UIADD3 URZ, URZ, URZ, URZ ;  /* 0x0000003f3f3ff290 */ /* 0x000fe4000fffe03f */
[----:B------:R-:W-:Y:S05]  /*15e20*/  @P0 IMAD.HI.U32 R5, R4, c[0x0][0x330], RZ ;  /* 0x0000cc0004050a27 */ /* 0x000fea00078e00ff */
[----:B------:R-:W-:Y:S02]  /*15e30*/  @P0 SHF.R.U32.HI R4, RZ, c[0x0][0x334], R5 ;  /* 0x0000cd00ff040a19 */ /* 0x000fe40000011605 */
.L_x_953:
[----:B------:R-:W-:Y:S05]  /*15e40*/  BSYNC B0 ;  /* 0x0000000000007941 */ /* 0x000fea0003800000 */
.L_x_951:
[----:B------:R-:W-:Y:S04]  /*15e50*/  IMAD.IADD R0, R0, 0x1, -R57 ;  /* 0x0000000100007824 */ /* 0x000fe800078e0a39 */
[----:B------:R-:W-:Y:S05]  /*15e60*/  IMAD R0, R4, c[0x0][0x32c], R0 ;  /* 0x0000cb0004007a24 */ /* 0x000fea00078e0200 */
[----:B------:R-:W-:Y:S02]  /*15e70*/  IADD3 R4, R0, c[0x0][0x32c], RZ ;  /* 0x0000cb0000047a10 */ /* 0x000fe40007ffe0ff */
[----:B------:R-:W-:Y:S02]  /*15e80*/  IMNMX R2, R2, R0, !PT ;  /* 0x0000000002027217 */ /* 0x000fe40007800200 */
[----:B------:R-:W-:Y:S02]  /*15e90*/  IMNMX R3, R3, R4, PT ;  /* 0x0000000403037217 */ /* 0x000fe40003800200 */
.L_x_950:
[----:B------:R-:W-:Y:S01]  /*15ea0*/  ISETP.NE.AND P0, PT, R21, RZ, PT ;  /* 0x000000ff1500720c */ /* 0x000fe20003f05270 */
[----:B------:R-:W-:Y:S01]  /*15eb0*/  LDSM.16.MT88.4 R52, [R202] ;  /* 0x00000000ca34783b */ /* 0x000fe20000004200 */
[----:B------:R-:W-:Y:S02]  /*15ec0*/  FMNMX.FTZ R0, R26, R84, !PT ;  /* 0x000000541a007209 */ /* 0x000fe40007810000 */
[----:B------:R-:W-:Y:S02]  /*15ed0*/  ISETP.GT.AND P0, PT, R2, RZ, !P0 ;  /* 0x000000ff0200720c */ /* 0x000fe40004704270 */
        /* <DEDUP_REMOVED lines=20> */
[C---:B------:R-:W-:Y:S02]  /*16020*/  ISETP.GT.AND P0, PT, R2.reuse, 0x9, !P0 ;  /* 0x000000090200780c */ /* 0x040fe40004704270 */
        /* <DEDUP_REMOVED lines=48> */
[----:B-1----:R-:W-:Y:S02]  /*16330*/  FMNMX.FTZ R0, R0, R6, !PT ;  /* 0x0000000600007209 */ /* 0x002fe40007810000 */
[----:B------:R-:W-:Y:S02]  /*16340*/  ISETP.GT.AND P0, PT, R2, 0x28, !P0 ;  /* 0x000000280200780c */ /* 0x000fe40004704270 */
[----:B------:R-:W-:Y:S01]  /*16350*/  FMNMX.FTZ R4, R56, R4, !PT ;  /* 0x0000000438047209 */ /* 0x000fe20007810000 */
[----:B------:R-:W1:Y:S01]  /*16360*/  SHFL.BFLY PT, R7, R0, 0x1, 0x1f ;  /* 0x0c201f0000077f89 */ /* 0x000e6200000e0000 */
        /* <DEDUP_REMOVED lines=18> */
[----:B------:R-:W-:Y:S02]  /*16490*/  ISETP.GT.AND P0, PT, R2, 0x31, !P5 ;  /* 0x000000310200780c */ /* 0x000fe40006f04270 */
[----:B------:R-:W-:Y:S02]  /*164a0*/  FMNMX.FTZ R4, R169, R4, !PT ;  /* 0x00000004a9047209 */ /* 0x000fe40007810000 */
[----:B------:R-:W-:Y:S02]  /*164b0*/  ISETP.LT.OR P0, PT, R3, 0x32, P0 ;  /* 0x000000320300780c */ /* 0x000fe40000701670 */
[----:B------:R-:W-:Y:S02]  /*164c0*/  FMNMX.FTZ R5, R48, R5, !PT ;  /* 0x0000000530057209 */ /* 0x000fe40007810000 */
[----:B------:R-:W-:Y:S02]  /*164d0*/  FMNMX.FTZ R4, R172, R4, !PT ;  /* 0x00000004ac047209 */ /* 0x000fe40007810000 */
[----:B------:R-:W-:Y:S02]  /*164e0*/  FSEL R178, R166, -INF , !P0 ;  /* 0xff800000a6b27808 */ /* 0x000fe40004000000 */
[----:B------:R-:W-:Y:S02]  /*164f0*/  ISETP.GT.AND P0, PT, R2, 0x38, !P3 ;  /* 0x000000380200780c */ /* 0x000fe40005f04270 */
[----:B------:R-:W-:Y:S02]  /*16500*/  FMNMX.FTZ R5, R156, R5, !PT ;  /* 0x000000059c057209 */ /* 0x000fe40007810000 */
[----:B-1----:R-:W-:Y:S02]  /*16510*/  FMNMX.FTZ R72, R0, R7, !PT ;  /* 0x0000000700487209 */ /* 0x002fe40007810000 */
[----:B------:R-:W-:Y:S02]  /*16520*/  FMNMX.FTZ R4, R173, R4, !PT ;  /* 0x00000004ad047209 */ /* 0x000fe40007810000 */
[----:B------:R-:W-:Y:S01]  /*16530*/  ISETP.LT.OR P0, PT, R3, 0x39, P0 ;  /* 0x000000390300780c */ /* 0x000fe20000701670 */
[----:B------:R-:W-:Y:S01]  /*16540*/  FMUL.FTZ R0, R72, c[0x0][0x2d0] ;  /* 0x0000b40048007a20 */ /* 0x000fe20000410000 */
[----:B------:R-:W-:Y:S02]  /*16550*/  FMNMX.FTZ R5, R158, R5, !PT ;  /* 0x000000059e057209 */ /* 0x000fe40007810000 */
[----:B------:R-:W-:Y:S02]  /*16560*/  FMNMX.FTZ R4, R184, R4, !PT ;  /* 0x00000004b8047209 */ /* 0x000fe40007810000 */
[----:B------:R-:W-:Y:S02]  /*16570*/  FSEL R182, R164, -INF , !P0 ;  /* 0xff800000a4b67808 */ /* 0x000fe40004000000 */
[----:B------:R-:W-:Y:S02]  /*16580*/  ISETP.GT.AND P0, PT, R2, 0x39, !P2 ;  /* 0x000000390200780c */ /* 0x000fe40005704270 */
[----:B------:R-:W-:Y:S02]  /*16590*/  FSETP.NEU.FTZ.AND P2, PT, R72, -INF , PT ;  /* 0xff8000004800780b */ /* 0x000fe40003f5d000 */
[----:B------:R-:W-:Y:S02]  /*165a0*/  FMNMX.FTZ R5, R159, R5, !PT ;  /* 0x000000059f057209 */ /* 0x000fe40007810000 */
[----:B------:R-:W-:Y:S02]  /*165b0*/  FMNMX.FTZ R4, R185, R4, !PT ;  /* 0x00000004b9047209 */ /* 0x000fe40007810000 */
[----:B------:R-:W-:Y:S02]  /*165c0*/  FSEL R74, R0, RZ, P2 ;  /* 0x000000ff004a7208 */ /* 0x000fe40001000000 */
[----:B------:R-:W-:Y:S02]  /*165d0*/  FMNMX.FTZ R5, R160, R5, !PT ;  /* 0x00000005a0057209 */ /* 0x000fe40007810000 */
[----:B------:R-:W-:Y:S01]  /*165e0*/  FMNMX.FTZ R4, R188, R4, !PT ;  /* 0x00000004bc047209 */ /* 0x000fe20007810000 */
[--C-:B------:R-:W-:Y:S01]  /*165f0*/  FFMA.FTZ R0, R26, c[0x0][0x2d0], -R74.reuse ;  /* 0x0000b4001a007a23 */ /* 0x100fe2000001084a */
[----:B------:R-:W-:Y:S02]  /*16600*/  FMNMX.FTZ R5, R170, R5, !PT ;  /* 0x00000005aa057209 */ /* 0x000fe40007810000 */
[----:B------:R-:W-:Y:S01]  /*16610*/  FMNMX.FTZ R4, R189, R4, !PT ;  /* 0x00000004bd047209 */ /* 0x000fe20007810000 */
[----:B------:R1:W-:Y:S01]  /*16620*/  MUFU.EX2 R43, R0 ;  /* 0x00000000002b7308 */ /* 0x0003e20000000800 */
[----:B------:R-:W-:Y:S02]  /*16630*/  FMNMX.FTZ R5, R171, R5, !PT ;  /* 0x00000005ab057209 */ /* 0x000fe40007810000 */
[----:B------:R-:W-:Y:S01]  /*16640*/  ISETP.LT.OR P0, PT, R3, 0x3a, P0 ;  /* 0x0000003a0300780c */ /* 0x000fe20000701670 */
[----:B------:R-:W2:Y:S01]  /*16650*/  SHFL.BFLY PT, R6, R4, 0x2, 0x1f ;  /* 0x0c401f0004067f89 */ /* 0x000ea200000e0000 */
[----:B------:R-:W-:Y:S02]  /*16660*/  FMNMX.FTZ R5, R174, R5, !PT ;  /* 0x00000005ae057209 */ /* 0x000fe40007810000 */
[----:B------:R-:W-:Y:S02]  /*16670*/  FSEL R183, R152, -INF , !P0 ;  /* 0xff80000098b77808 */ /* 0x000fe40004000000 */
[----:B------:R-:W-:Y:S02]  /*16680*/  FMNMX.FTZ R5, R177, R5, !PT ;  /* 0x00000005b1057209 */ /* 0x000fe40007810000 */
[----:B------:R-:W-:Y:S02]  /*16690*/  ISETP.GT.AND P0, PT, R2, 0x40, !P1 ;  /* 0x000000400200780c */ /* 0x000fe40004f04270 */
[----:B------:R-:W-:Y:S02]  /*166a0*/  FMNMX.FTZ R5, R186, R5, !PT ;  /* 0x00000005ba057209 */ /* 0x000fe40007810000 */
[----:B------:R-:W-:Y:S02]  /*166b0*/  ISETP.NE.AND P6, PT, R9, RZ, PT ;  /* 0x000000ff0900720c */ /* 0x000fe40003fc5270 */
[----:B------:R-:W-:Y:S02]  /*166c0*/  FMNMX.FTZ R5, R187, R5, !PT ;  /* 0x00000005bb057209 */ /* 0x000fe40007810000 */
[----:B------:R-:W-:Y:S02]  /*166d0*/  ISETP.LT.OR P0, PT, R3, 0x41, P0 ;  /* 0x000000410300780c */ /* 0x000fe40000701670 */
[----:B------:R-:W-:Y:S02]  /*166e0*/  FMNMX.FTZ R5, R190, R5, !PT ;  /* 0x00000005be057209 */ /* 0x000fe40007810000 */
[----:B------:R-:W-:Y:S01]  /*166f0*/  FSEL R179, R65, -INF , !P0 ;  /* 0xff80000041b37808 */ /* 0x000fe20004000000 */
[--C-:B-1----:R-:W-:Y:S01]  /*16700*/  FFMA.FTZ R0, R28, c[0x0][0x2d0], -R74.reuse ;  /* 0x0000b4001c007a23 */ /* 0x102fe2000001084a */
[----:B------:R-:W-:Y:S01]  /*16710*/  FMNMX.FTZ R5, R191, R5, !PT ;  /* 0x00000005bf057209 */ /* 0x000fe20007810000 */
[--C-:B------:R-:W-:Y:S01]  /*16720*/  FFMA.FTZ R28, R59, c[0x0][0x2d0], -R74.reuse ;  /* 0x0000b4003b1c7a23 */ /* 0x100fe2000001084a */
[----:B------:R-:W-:Y:S01]  /*16730*/  ISETP.GT.AND P0, PT, R2, 0x41, !P6 ;  /* 0x000000410200780c */ /* 0x000fe20007704270 */
[----:B------:R-:W1:Y:S01]  /*16740*/  MUFU.EX2 R49, R0 ;  /* 0x0000000000317308 */ /* 0x000e620000000800 */
[----:B--2---:R-:W-:Y:S02]  /*16750*/  FMNMX.FTZ R4, R4, R6, !PT ;  /* 0x0000000604047209 */ /* 0x004fe40007810000 */
[----:B------:R-:W2:Y:S01]  /*16760*/  SHFL.BFLY PT, R6, R5, 0x2, 0x1f ;  /* 0x0c401f0005067f89 */ /* 0x000ea200000e0000 */
[C---:B------:R-:W-:Y:S02]  /*16770*/  ISETP.LT.OR P0, PT, R3.reuse, 0x42, P0 ;  /* 0x000000420300780c */ /* 0x040fe40000701670 */
[----:B------:R-:W-:Y:S02]  /*16780*/  ISETP.NE.AND P5, PT, R8, RZ, PT ;  /* 0x000000ff0800720c */ /* 0x000fe40003fa5270 */
[----:B------:R-:W-:Y:S02]  /*16790*/  FSEL R166, R66, -INF , !P0 ;  /* 0xff80000042a67808 */ /* 0x000fe40004000000 */
[----:B------:R-:W-:Y:S01]  /*167a0*/  MUFU.EX2 R228, R28 ;  /* 0x0000001c00e47308 */ /* 0x000fe20000000800 */
[----:B------:R-:W3:Y:S01]  /*167b0*/  SHFL.BFLY PT, R7, R4, 0x1, 0x1f ;  /* 0x0c201f0004077f89 */ /* 0x000ee200000e0000 */
[----:B------:R-:W-:Y:S02]  /*167c0*/  ISETP.GT.AND P0, PT, R2, 0x48, !P5 ;  /* 0x000000480200780c */ /* 0x000fe40006f04270 */
[----:B------:R-:W-:Y:S02]  /*167d0*/  ISETP.NE.AND P6, PT, R22, RZ, PT ;  /* 0x000000ff1600720c */ /* 0x000fe40003fc5270 */
[C---:B------:R-:W-:Y:S02]  /*167e0*/  ISETP.LT.OR P0, PT, R3.reuse, 0x49, P0 ;  /* 0x000000490300780c */ /* 0x040fe40000701670 */
[----:B------:R-:W-:Y:S02]  /*167f0*/  ISETP.GT.AND P3, PT, R2, 0x49, !P6 ;  /* 0x000000490200780c */ /* 0x000fe40007764270 */
[----:B------:R-:W-:Y:S02]  /*16800*/  FSEL R164, R64, -INF , !P0 ;  /* 0xff80000040a47808 */ /* 0x000fe40004000000 */
[----:B------:R-:W-:Y:S01]  /*16810*/  ISETP.LT.OR P3, PT, R3, 0x4a, P3 ;  /* 0x0000004a0300780c */ /* 0x000fe20001f61670 */
[--C-:B------:R-:W-:Y:S01]  /*16820*/  FFMA.FTZ R3, R39, c[0x0][0x2d0], -R74.reuse ;  /* 0x0000b40027037a23 */ /* 0x100fe2000001084a */
[----:B-1----:R-:W-:Y:S02]  /*16830*/  F2FP.PACK_AB R76, R49, R43 ;  /* 0x0000002b314c723e */ /* 0x002fe400000000ff */
[----:B------:R-:W-:Y:S01]  /*16840*/  FSEL R73, R67, -INF , !P3 ;  /* 0xff80000043497808 */ /* 0x000fe20005800000 */
[----:B------:R1:W-:Y:S01]  /*16850*/  MUFU.EX2 R247, R3 ;  /* 0x0000000300f77308 */ /* 0x0003e20000000800 */
[----:B--2---:R-:W-:Y:S01]  /*16860*/  FMNMX.FTZ R0, R5, R6, !PT ;  /* 0x0000000605007209 */ /* 0x004fe20007810000 */
[--C-:B------:R-:W-:Y:S01]  /*16870*/  FFMA.FTZ R5, R29, c[0x0][0x2d0], -R74.reuse ;  /* 0x0000b4001d057a23 */ /* 0x100fe2000001084a */
[----:B------:R-:W-:Y:S02]  /*16880*/  FMNMX.FTZ R6, R21, R87, !PT ;  /* 0x0000005715067209 */ /* 0x000fe40007810000 */
[----:B---3--:R-:W-:Y:S05]  /*16890*/  FMNMX.FTZ R71, R4, R7, !PT ;  /* 0x0000000704477209 */ /* 0x008fea0007810000 */
[----:B------:R2:W-:Y:S01]  /*168a0*/  MUFU.EX2 R50, R5 ;  /* 0x0000000500327308 */ /* 0x0005e20000000800 */
[----:B------:R-:W3:Y:S01]  /*168b0*/  SHFL.BFLY PT, R7, R0, 0x1, 0x1f ;  /* 0x0c201f0000077f89 */ /* 0x000ee200000e0000 */
[C---:B------:R-:W-:Y:S01]  /*168c0*/  FSETP.NEU.FTZ.AND P1, PT, R71.reuse, -INF , PT ;  /* 0xff8000004700780b */ /* 0x040fe20003f3d000 */
[----:B------:R-:W-:Y:S05]  /*168d0*/  FMUL.FTZ R4, R71, c[0x0][0x2d0] ;  /* 0x0000b40047047a20 */ /* 0x000fea0000410000 */
[----:B------:R-:W-:Y:S02]  /*168e0*/  FSEL R75, R4, RZ, P1 ;  /* 0x000000ff044b7208 */ /* 0x000fe40000800000 */
[----:B------:R-:W-:Y:S04]  /*168f0*/  FMNMX.FTZ R4, R20, R6, !PT ;  /* 0x0000000614047209 */ /* 0x000fe80007810000 */
[----:B------:R-:W-:Y:S01]  /*16900*/  FMNMX.FTZ R4, R19, R4, !PT ;  /* 0x0000000413047209 */ /* 0x000fe20007810000 */
[--C-:B-1----:R-:W-:Y:S03]  /*16910*/  FFMA.FTZ R3, R35, c[0x0][0x2d0], -R75.reuse ;  /* 0x0000b40023037a23 */ /* 0x102fe6000001084b */
[----:B------:R-:W-:Y:S01]  /*16920*/  FMNMX.FTZ R4, R18, R4, !PT ;  /* 0x0000000412047209 */ /* 0x000fe20007810000 */
[----:B------:R1:W-:Y:S03]  /*16930*/  MUFU.EX2 R241, R3 ;  /* 0x0000000300f17308 */ /* 0x0003e60000000800 */
[----:B------:R-:W-:Y:S01]  /*16940*/  FMNMX.FTZ R4, R57, R4, !PT ;  /* 0x0000000439047209 */ /* 0x000fe20007810000 */
[----:B--2---:R-:W-:Y:S01]  /*16950*/  FFMA.FTZ R5, R32, c[0x0][0x2d0], -R74 ;  /* 0x0000b40020057a23 */ /* 0x004fe2000001084a */
[----:B---3--:R-:W-:Y:S01]  /*16960*/  FMNMX.FTZ R70, R0, R7, !PT ;  /* 0x0000000700467209 */ /* 0x008fe20007810000 */
[--C-:B------:R-:W-:Y:S01]  /*16970*/  FFMA.FTZ R0, R30, c[0x0][0x2d0], -R75.reuse ;  /* 0x0000b4001e007a23 */ /* 0x100fe2000001084b */
[----:B------:R-:W-:Y:S01]  /*16980*/  FMNMX.FTZ R4, R60, R4, !PT ;  /* 0x000000043c047209 */ /* 0x000fe20007810000 */
[--C-:B------:R-:W-:Y:S02]  /*16990*/  FFMA.FTZ R32, R56, c[0x0][0x2d0], -R75.reuse ;  /* 0x0000b40038207a23 */ /* 0x100fe4000001084b */
[----:B------:R2:W3:Y:S01]  /*169a0*/  MUFU.EX2 R80, R5 ;  /* 0x0000000500507308 */ /* 0x0004e20000000800 */
[----:B------:R-:W-:Y:S02]  /*169b0*/  FSETP.NEU.FTZ.AND P0, PT, R70, -INF , PT ;  /* 0xff8000004600780b */ /* 0x000fe40003f1d000 */
[----:B------:R-:W-:Y:S07]  /*169c0*/  FMNMX.FTZ R4, R62, R4, !PT ;  /* 0x000000043e047209 */ /* 0x000fee0007810000 */
[----:B------:R4:W-:Y:S01]  /*169d0*/  MUFU.EX2 R251, R0 ;  /* 0x0000000000fb7308 */ /* 0x0009e20000000800 */
[--C-:B-1----:R-:W-:Y:S09]  /*169e0*/  FFMA.FTZ R3, R36, c[0x0][0x2d0], -R75.reuse ;  /* 0x0000b40024037a23 */ /* 0x102ff2000001084b */
[----:B------:R1:W-:Y:S01]  /*169f0*/  MUFU.EX2 R243, R3 ;  /* 0x0000000300f37308 */ /* 0x0003e20000000800 */
[--C-:B--2---:R-:W-:Y:S01]  /*16a00*/  FFMA.FTZ R5, R25, c[0x0][0x2d0], -R75.reuse ;  /* 0x0000b40019057a23 */ /* 0x104fe2000001084b */
[----:B---3--:R-:W-:Y:S08]  /*16a10*/  F2FP.PACK_AB R78, R80, R50 ;  /* 0x00000032504e723e */ /* 0x008ff000000000ff */
[----:B------:R2:W-:Y:S01]  /*16a20*/  MUFU.EX2 R47, R5 ;  /* 0x00000005002f7308 */ /* 0x0005e20000000800 */
[----:B----4-:R-:W-:Y:S05]  /*16a30*/  FMUL.FTZ R0, R70, c[0x0][0x2d0] ;  /* 0x0000b40046007a20 */ /* 0x010fea0000410000 */
[----:B------:R-:W-:Y:S04]  /*16a40*/  FSEL R152, R0, RZ, P0 ;  /* 0x000000ff00987208 */ /* 0x000fe80000000000 */
[----:B------:R-:W-:Y:S01]  /*16a50*/  MUFU.EX2 R227, R32 ;  /* 0x0000002000e37308 */ /* 0x000fe20000000800 */
[--C-:B------:R-:W-:Y:S02]  /*16a60*/  FFMA.FTZ R2, R34, c[0x0][0x2d0], -R152.reuse ;  /* 0x0000b40022027a23 */ /* 0x100fe40000010898 */
[----:B------:R-:W-:Y:S02]  /*16a70*/  FFMA.FTZ R16, R46, c[0x0][0x2d0], -R152 ;  /* 0x0000b4002e107a23 */ /* 0x000fe40000010898 */
[----:B-1----:R-:W-:Y:S05]  /*16a80*/  FFMA.FTZ R3, R40, c[0x0][0x2d0], -R74 ;  /* 0x0000b40028037a23 */ /* 0x002fea000001084a */
[----:B------:R1:W-:Y:S01]  /*16a90*/  MUFU.EX2 R242, R2 ;  /* 0x0000000200f27308 */ /* 0x0003e20000000800 */
[--C-:B------:R-:W-:Y:S02]  /*16aa0*/  FFMA.FTZ R8, R42, c[0x0][0x2d0], -R152.reuse ;  /* 0x0000b4002a087a23 */ /* 0x100fe40000010898 */
[----:B------:R-:W-:Y:S02]  /*16ab0*/  FFMA.FTZ R12, R45, c[0x0][0x2d0], -R152 ;  /* 0x0000b4002d0c7a23 */ /* 0x000fe40000010898 */
[--C-:B--2---:R-:W-:Y:S02]  /*16ac0*/  FFMA.FTZ R5, R27, c[0x0][0x2d0], -R75.reuse ;  /* 0x0000b4001b057a23 */ /* 0x104fe4000001084b */
[--C-:B------:R-:W-:Y:S03]  /*16ad0*/  FFMA.FTZ R40, R61, c[0x0][0x2d0], -R74.reuse ;  /* 0x0000b4003d287a23 */ /* 0x100fe6000001084a */
[----:B------:R2:W3:Y:S10]  /*16ae0*/  MUFU.EX2 R252, R5 ;  /* 0x0000000500fc7308 */ /* 0x0004f40000000800 */
[----:B------:R-:W-:Y:S01]  /*16af0*/  MUFU.EX2 R245, R3 ;  /* 0x0000000300f57308 */ /* 0x000fe20000000800 */
[----:B-1----:R-:W-:Y:S09]  /*16b00*/  FFMA.FTZ R2, R38, c[0x0][0x2d0], -R74 ;  /* 0x0000b40026027a23 */ /* 0x002ff2000001084a */
[----:B------:R-:W-:Y:S01]  /*16b10*/  MUFU.EX2 R240, R2 ;  /* 0x0000000200f07308 */ /* 0x000fe20000000800 */
[----:B--2---:R-:W-:Y:S01]  /*16b20*/  FMNMX.FTZ R5, R154, R4, !PT ;  /* 0x000000049a057209 */ /* 0x004fe20007810000 */
[--C-:B------:R-:W-:Y:S01]  /*16b30*/  FFMA.FTZ R4, R33, c[0x0][0x2d0], -R75.reuse ;  /* 0x0000b40021047a23 */ /* 0x100fe2000001084b */
[----:B---3--:R-:W-:Y:S02]  /*16b40*/  F2FP.PACK_AB R77, R252, R47 ;  /* 0x0000002ffc4d723e */ /* 0x008fe400000000ff */
[----:B------:R-:W-:Y:S05]  /*16b50*/  FMNMX.FTZ R5, R161, R5, !PT ;  /* 0x00000005a1057209 */ /* 0x000fea0007810000 */
[----:B------:R1:W2:Y:S01]  /*16b60*/  MUFU.EX2 R250, R4 ;  /* 0x0000000400fa7308 */ /* 0x0002a20000000800 */
[----:B------:R-:W-:Y:S04]  /*16b70*/  FMNMX.FTZ R0, R162, R5, !PT ;  /* 0x00000005a2007209 */ /* 0x000fe80007810000 */
[----:B------:R-:W-:Y:S05]  /*16b80*/  FMNMX.FTZ R0, R163, R0, !PT ;  /* 0x00000000a3007209 */ /* 0x000fea0007810000 */
[----:B------:R-:W-:Y:S10]  /*16b90*/  MUFU.EX2 R233, R8 ;  /* 0x0000000800e97308 */ /* 0x000ff40000000800 */
[----:B------:R-:W-:Y:S01]  /*16ba0*/  MUFU.EX2 R232, R12 ;  /* 0x0000000c00e87308 */ /* 0x000fe20000000800 */
[--C-:B-1----:R-:W-:Y:S01]  /*16bb0*/  FFMA.FTZ R4, R23, c[0x0][0x2d0], -R152.reuse ;  /* 0x0000b40017047a23 */ /* 0x102fe20000010898 */
[----:B--2---:R-:W-:Y:S08]  /*16bc0*/  F2FP.PACK_AB R79, R250, R251 ;  /* 0x000000fbfa4f723e */ /* 0x004ff000000000ff */
[----:B------:R1:W-:Y:S10]  /*16bd0*/  MUFU.EX2 R249, R4 ;  /* 0x0000000400f97308 */ /* 0x0003f40000000800 */
[----:B------:R-:W-:Y:S10]  /*16be0*/  MUFU.EX2 R231, R16 ;  /* 0x0000001000e77308 */ /* 0x000ff40000000800 */
[----:B------:R-:W-:Y:S01]  /*16bf0*/  MUFU.EX2 R225, R40 ;  /* 0x0000002800e17308 */ /* 0x000fe20000000800 */
[----:B-1----:R-:W-:Y:S01]  /*16c00*/  FMNMX.FTZ R4, R165, R0, !PT ;  /* 0x00000000a5047209 */ /* 0x002fe20007810000 */
[----:B------:R-:W-:Y:S02]  /*16c10*/  FFMA.FTZ R0, R24, c[0x0][0x2d0], -R152 ;  /* 0x0000b40018007a23 */ /* 0x000fe40000010898 */
[----:B------:R-:W-:Y:S01]  /*16c20*/  FFMA.FTZ R24, R51, c[0x0][0x2d0], -R74 ;  /* 0x0000b40033187a23 */ /* 0x000fe2000001084a */
[----:B------:R-:W-:Y:S05]  /*16c30*/  FMNMX.FTZ R4, R167, R4, !PT ;  /* 0x00000004a7047209 */ /* 0x000fea0007810000 */
[----:B------:R1:W2:Y:S10]  /*16c40*/  MUFU.EX2 R248, R0 ;  /* 0x0000000000f87308 */ /* 0x0002b40000000800 */
[----:B------:R-:W-:Y:S01]  /*16c50*/  MUFU.EX2 R229, R24 ;  /* 0x0000001800e57308 */ /* 0x000fe20000000800 */
[----:B-1----:R-:W-:Y:S02]  /*16c60*/  FMNMX.FTZ R0, R178, R4, !PT ;  /* 0x00000004b2007209 */ /* 0x002fe40007810000 */
[----:B--2---:R-:W-:Y:S02]  /*16c70*/  F2FP.PACK_AB R64, R248, R249 ;  /* 0x000000f9f840723e */ /* 0x004fe400000000ff */
[----:B------:R-:W-:Y:S01]  /*16c80*/  FMNMX.FTZ R4, R182, R0, !PT ;  /* 0x00000000b6047209 */ /* 0x000fe20007810000 */
[----:B------:R-:W-:Y:S03]  /*16c90*/  FFMA.FTZ R0, R31, c[0x0][0x2d0], -R152 ;  /* 0x0000b4001f007a23 */ /* 0x000fe60000010898 */
[----:B------:R-:W-:Y:S01]  /*16ca0*/  FMNMX.FTZ R4, R183, R4, !PT ;  /* 0x00000004b7047209 */ /* 0x000fe20007810000 */
[----:B------:R1:W2:Y:S03]  /*16cb0*/  MUFU.EX2 R246, R0 ;  /* 0x0000000000f67308 */ /* 0x0002a60000000800 */
[----:B-1----:R-:W-:Y:S01]  /*16cc0*/  FMNMX.FTZ R0, R179, R4, !PT ;  /* 0x00000004b3007209 */ /* 0x002fe20007810000 */
[----:B------:R-:W-:Y:S01]  /*16cd0*/  FFMA.FTZ R4, R41, c[0x0][0x2d0], -R74 ;  /* 0x0000b40029047a23 */ /* 0x000fe2000001084a */
[----:B--2---:R-:W-:Y:S02]  /*16ce0*/  F2FP.PACK_AB R66, R242, R246 ;  /* 0x000000f6f242723e */ /* 0x004fe400000000ff */
[----:B------:R-:W-:Y:S03]  /*16cf0*/  FMNMX.FTZ R0, R166, R0, !PT ;  /* 0x00000000a6007209 */ /* 0x000fe60007810000 */
[----:B------:R1:W-:Y:S01]  /*16d00*/  MUFU.EX2 R244, R4 ;  /* 0x0000000400f47308 */ /* 0x0003e20000000800 */
[----:B------:R-:W-:Y:S04]  /*16d10*/  FMNMX.FTZ R0, R164, R0, !PT ;  /* 0x00000000a4007209 */ /* 0x000fe80007810000 */
[----:B------:R-:W-:Y:S05]  /*16d20*/  FMNMX.FTZ R0, R73, R0, !PT ;  /* 0x0000000049007209 */ /* 0x000fea0007810000 */
[----:B------:R-:W2:Y:S02]  /*16d30*/  SHFL.BFLY PT, R2, R0, 0x2, 0x1f ;  /* 0x0c401f0000027f89 */ /* 0x000ea400000e0000 */
[----:B--2---:R-:W-:Y:S01]  /*16d40*/  FMNMX.FTZ R3, R0, R2, !PT ;  /* 0x0000000200037209 */ /* 0x004fe20007810000 */
[----:B------:R-:W-:Y:S01]  /*16d50*/  FFMA.FTZ R2, R37, c[0x0][0x2d0], -R75 ;  /* 0x0000b40025027a23 */ /* 0x000fe2000001084b */
[----:B------:R-:W-:Y:S04]  /*16d60*/  FSEL R0, R72, RZ, P2 ;  /* 0x000000ff48007208 */ /* 0x000fe80001000000 */
[----:B------:R-:W-:Y:S01]  /*16d70*/  LDSM.16.MT88.4 R36, [R205] ;  /* 0x00000000cd24783b */ /* 0x000fe20000004200 */
[----:B------:R2:W-:Y:S01]  /*16d80*/  MUFU.EX2 R239, R2 ;  /* 0x0000000200ef7308 */ /* 0x0005e20000000800 */
[----:B------:R-:W-:Y:S04]  /*16d90*/  FADD.FTZ R0, -R0, R84 ;  /* 0x0000005400007221 */ /* 0x000fe80000010100 */
[----:B------:R-:W-:Y:S02]  /*16da0*/  FMUL.FTZ R0, R0, c[0x0][0x2d0] ;  /* 0x0000b40000007a20 */ /* 0x000fe40000410000 */
[----:B-1----:R-:W1:Y:S03]  /*16db0*/  SHFL.BFLY PT, R4, R3, 0x1, 0x1f ;  /* 0x0c201f0003047f89 */ /* 0x002e6600000e0000 */
[----:B------:R3:W4:Y:S01]  /*16dc0*/  MUFU.EX2 R69, R0 ;  /* 0x0000000000457308 */ /* 0x0007220000000800 */
[----:B--2---:R-:W-:Y:S05]  /*16dd0*/  FSEL R2, R71, RZ, P1 ;  /* 0x000000ff47027208 */ /* 0x004fea0000800000 */
[----:B------:R-:W-:Y:S01]  /*16de0*/  FADD.FTZ R2, -R2, R85 ;  /* 0x0000005502027221 */ /* 0x000fe20000010100 */
[----:B-1----:R-:W-:Y:S03]  /*16df0*/  FMNMX.FTZ R3, R3, R4, !PT ;  /* 0x0000000403037209 */ /* 0x002fe60007810000 */
[----:B------:R-:W-:Y:S01]  /*16e00*/  FMUL.FTZ R2, R2, c[0x0][0x2d0] ;  /* 0x0000b40002027a20 */ /* 0x000fe20000410000 */
[----:B---3--:R-:W-:Y:S01]  /*16e10*/  FSEL R0, R70, RZ, P0 ;  /* 0x000000ff46007208 */ /* 0x008fe20000000000 */
[----:B----4-:R-:W-:Y:S01]  /*16e20*/  FMUL.FTZ R16, R69, R100 ;  /* 0x0000006445107220 */ /* 0x010fe20000410000 */
[C---:B------:R-:W-:Y:S01]  /*16e30*/  FSETP.NEU.FTZ.AND P0, PT, R3.reuse, -INF , PT ;  /* 0xff8000000300780b */ /* 0x040fe20003f1d000 */
[----:B------:R-:W1:Y:S01]  /*16e40*/  MUFU.EX2 R68, R2 ;  /* 0x0000000200447308 */ /* 0x000e620000000800 */
[----:B------:R-:W-:Y:S02]  /*16e50*/  FMUL.FTZ R4, R3, c[0x0][0x2d0] ;  /* 0x0000b40003047a20 */ /* 0x000fe40000410000 */
[----:B------:R-:W-:Y:S02]  /*16e60*/  FADD.FTZ R0, -R0, R86 ;  /* 0x0000005600007221 */ /* 0x000fe40000010100 */
[C---:B------:R-:W-:Y:S01]  /*16e70*/  FMUL.FTZ R17, R69.reuse, R101 ;  /* 0x0000006545117220 */ /* 0x040fe20000410000 */
[----:B------:R-:W-:Y:S01]  /*16e80*/  FSEL R153, R4, RZ, P0 ;  /* 0x000000ff04997208 */ /* 0x000fe20000000000 */
[----:B------:R-:W-:Y:S02]  /*16e90*/  FMUL.FTZ R0, R0, c[0x0][0x2d0] ;  /* 0x0000b40000007a20 */ /* 0x000fe40000410000 */
[----:B------:R-:W-:Y:S02]  /*16ea0*/  FMUL.FTZ R32, R69, R116 ;  /* 0x0000007445207220 */ /* 0x000fe40000410000 */
[----:B------:R2:W3:Y:S01]  /*16eb0*/  MUFU.EX2 R2, R0 ;  /* 0x0000000000027308 */ /* 0x0004e20000000800 */
[--C-:B------:R-:W-:Y:S02]  /*16ec0*/  FFMA.FTZ R4, R18, c[0x0][0x2d0], -R153.reuse ;  /* 0x0000b40012047a23 */ /* 0x100fe40000010899 */
[--C-:B------:R-:W-:Y:S02]  /*16ed0*/  FFMA.FTZ R5, R19, c[0x0][0x2d0], -R153.reuse ;  /* 0x0000b40013057a23 */ /* 0x100fe40000010899 */
[----:B------:R-:W-:Y:S02]  /*16ee0*/  FMUL.FTZ R33, R69, R117 ;  /* 0x0000007545217220 */ /* 0x000fe40000410000 */
[--C-:B------:R-:W-:Y:S03]  /*16ef0*/  FFMA.FTZ R62, R62, c[0x0][0x2d0], -R153.reuse ;  /* 0x0000b4003e3e7a23 */ /* 0x100fe60000010899 */
[----:B------:R4:W-:Y:S01]  /*16f00*/  MUFU.EX2 R238, R4 ;  /* 0x0000000400ee7308 */ /* 0x0009e20000000800 */
[C---:B-1----:R-:W-:Y:S02]  /*16f10*/  FMUL.FTZ R6, R68.reuse, R90 ;  /* 0x0000005a44067220 */ /* 0x042fe40000410000 */
[C---:B------:R-:W-:Y:S02]  /*16f20*/  FMUL.FTZ R7, R68.reuse, R91 ;  /* 0x0000005b44077220 */ /* 0x040fe40000410000 */
[C---:B------:R-:W-:Y:S02]  /*16f30*/  FMUL.FTZ R18, R68.reuse, R102 ;  /* 0x0000006644127220 */ /* 0x040fe40000410000 */
[C---:B------:R-:W-:Y:S03]  /*16f40*/  FMUL.FTZ R19, R68.reuse, R103 ;  /* 0x0000006744137220 */ /* 0x040fe60000410000 */
[----:B------:R-:W1:Y:S01]  /*16f50*/  MUFU.EX2 R236, R5 ;  /* 0x0000000500ec7308 */ /* 0x000e620000000800 */
[C---:B------:R-:W-:Y:S01]  /*16f60*/  FMUL.FTZ R34, R68.reuse, R118 ;  /* 0x0000007644227220 */ /* 0x040fe20000410000 */
[----:B------:R-:W-:Y:S01]  /*16f70*/  LDSM.16.MT88.4 R100, [R201+0x2000] ;  /* 0x00200000c964783b */ /* 0x000fe20000004200 */
[----:B------:R-:W-:Y:S02]  /*16f80*/  FMUL.FTZ R35, R68, R119 ;  /* 0x0000007744237220 */ /* 0x000fe40000410000 */
[----:B--2---:R-:W-:Y:S02]  /*16f90*/  FFMA.FTZ R0, R21, c[0x0][0x2d0], -R153 ;  /* 0x0000b40015007a23 */ /* 0x004fe40000010899 */
[C---:B---3--:R-:W-:Y:S02]  /*16fa0*/  FMUL.FTZ R9, R2.reuse, R93 ;  /* 0x0000005d02097220 */ /* 0x048fe40000410000 */
[C---:B------:R-:W-:Y:S01]  /*16fb0*/  FMUL.FTZ R8, R2.reuse, R92 ;  /* 0x0000005c02087220 */ /* 0x040fe20000410000 */
[----:B------:R2:W-:Y:S01]  /*16fc0*/  MUFU.EX2 R234, R0 ;  /* 0x0000000000ea7308 */ /* 0x0005e20000000800 */
[C---:B------:R-:W-:Y:S01]  /*16fd0*/  FMUL.FTZ R12, R2.reuse, R96 ;  /* 0x00000060020c7220 */ /* 0x040fe20000410000 */
[----:B------:R-:W-:Y:S01]  /*16fe0*/  LDSM.16.MT88.4 R116, [R205+0x2000] ;  /* 0x00200000cd74783b */ /* 0x000fe20000004200 */
[----:B------:R-:W-:Y:S02]  /*16ff0*/  FMUL.FTZ R13, R2, R97 ;  /* 0x00000061020d7220 */ /* 0x000fe40000410000 */
        /* <DEDUP_REMOVED lines=10> */
[----:B------:R-:W-:Y:S01]  /*170a0*/  FFMA.FTZ R44, R155, c[0x0][0x2d0], -R74 ;  /* 0x0000b4009b2c7a23 */ /* 0x000fe2000001084a */
[----:B------:R-:W-:Y:S01]  /*170b0*/  MOV R113, R49 ;  /* 0x0000003100717202 */ /* 0x000fe20000000f00 */
[C---:B------:R-:W-:Y:S02]  /*170c0*/  FMUL.FTZ R40, R2.reuse, R124 ;  /* 0x0000007c02287220 */ /* 0x040fe40000410000 */
[----:B------:R1:W-:Y:S01]  /*170d0*/  MUFU.EX2 R224, R44 ;  /* 0x0000002c00e07308 */ /* 0x0003e20000000800 */
[----:B------:R-:W-:Y:S02]  /*170e0*/  FMUL.FTZ R41, R2, R125 ;  /* 0x0000007d02297220 */ /* 0x000fe40000410000 */
[----:B--2---:R-:W-:Y:S02]  /*170f0*/  FFMA.FTZ R0, R20, c[0x0][0x2d0], -R153 ;  /* 0x0000b40014007a23 */ /* 0x004fe40000010899 */
[----:B------:R-:W2:Y:S01]  /*17100*/  LDSM.16.MT88.4 R20, [R201] ;  /* 0x00000000c914783b */ /* 0x000ea20000004200 */
[----:B------:R-:W-:Y:S02]  /*17110*/  FMUL.FTZ R45, R2, R129 ;  /* 0x00000081022d7220 */ /* 0x000fe40000410000 */
[C---:B------:R-:W-:Y:S02]  /*17120*/  FMUL.FTZ R49, R69.reuse, R133 ;  /* 0x0000008545317220 */ /* 0x040fe40000410000 */
[----:B------:R4:W5:Y:S01]  /*17130*/  MUFU.EX2 R235, R0 ;  /* 0x0000000000eb7308 */ /* 0x0009620000000800 */
[C---:B------:R-:W-:Y:S02]  /*17140*/  FMUL.FTZ R50, R68.reuse, R134 ;  /* 0x0000008644327220 */ /* 0x040fe40000410000 */
[----:B---3--:R-:W-:Y:S02]  /*17150*/  FMUL.FTZ R4, R69, R88 ;  /* 0x0000005845047220 */ /* 0x008fe40000410000 */
[----:B------:R-:W-:Y:S01]  /*17160*/  LDSM.16.MT88.4 R88, [R205+0x800] ;  /* 0x00080000cd58783b */ /* 0x000fe20000004200 */
[----:B------:R-:W-:Y:S02]  /*17170*/  FMUL.FTZ R51, R68, R135 ;  /* 0x0000008744337220 */ /* 0x000fe40000410000 */
[--C-:B------:R-:W-:Y:S02]  /*17180*/  FFMA.FTZ R92, R158, c[0x0][0x2d0], -R152.reuse ;  /* 0x0000b4009e5c7a23 */ /* 0x100fe40000010898 */
[C---:B------:R-:W-:Y:S01]  /*17190*/  FMUL.FTZ R56, R2.reuse, R140 ;  /* 0x0000008c02387220 */ /* 0x040fe20000410000 */
[----:B------:R-:W-:Y:S01]  /*171a0*/  MUFU.EX2 R129, R62 ;  /* 0x0000003e00817308 */ /* 0x000fe20000000800 */
[C---:B------:R-:W-:Y:S02]  /*171b0*/  FMUL.FTZ R61, R2.reuse, R145 ;  /* 0x00000091023d7220 */ /* 0x040fe40000410000 */
[----:B-1----:R-:W-:Y:S07]  /*171c0*/  FMUL.FTZ R44, R2, R128 ;  /* 0x00000080022c7220 */ /* 0x002fee0000410000 */
[----:B------:R-:W-:Y:S01]  /*171d0*/  MUFU.EX2 R220, R92 ;  /* 0x0000005c00dc7308 */ /* 0x000fe20000000800 */
[----:B----4-:R-:W-:Y:S02]  /*171e0*/  FSEL R0, R3, RZ, P0 ;  /* 0x000000ff03007208 */ /* 0x010fe40000000000 */
[----:B-----5:R-:W-:Y:S03]  /*171f0*/  F2FP.PACK_AB R65, R235, R234 ;  /* 0x000000eaeb41723e */ /* 0x020fe600000000ff */
[----:B------:R-:W-:Y:S02]  /*17200*/  FADD.FTZ R0, -R0, R87 ;  /* 0x0000005700007221 */ /* 0x000fe40000010100 */
[----:B------:R-:W-:Y:S02]  /*17210*/  LDSM.16.MT88.4 R84, [R201+0x800] ;  /* 0x00080000c954783b */ /* 0x000fe40000004200 */
[----:B------:R-:W-:Y:S01]  /*17220*/  FMUL.FTZ R0, R0, c[0x0][0x2d0] ;  /* 0x0000b40000007a20 */ /* 0x000fe20000410000 */
[-C--:B--2---:R-:W-:Y:S05]  /*17230*/  HMMA.16816.F32 R4, R76, R20.reuse, R4 ;  /* 0x000000144c04723c */ /* 0x084fea0000001804 */
[----:B------:R-:W1:Y:S02]  /*17240*/  MUFU.EX2 R0, R0 ;  /* 0x0000000000007308 */ /* 0x000e640000000800 */
[C---:B-1----:R-:W-:Y:S02]  /*17250*/  FMUL.FTZ R10, R0.reuse, R94 ;  /* 0x0000005e000a7220 */ /* 0x042fe40000410000 */
[C---:B------:R-:W-:Y:S02]  /*17260*/  FMUL.FTZ R11, R0.reuse, R95 ;  /* 0x0000005f000b7220 */ /* 0x040fe40000410000 */
[----:B------:R-:W-:Y:S01]  /*17270*/  LDSM.16.MT88.4 R92, [R202+0x800] ;  /* 0x00080000ca5c783b */ /* 0x000fe20000004200 */
[C---:B------:R-:W-:Y:S02]  /*17280*/  FMUL.FTZ R26, R0.reuse, R110 ;  /* 0x0000006e001a7220 */ /* 0x040fe40000410000 */
[C---:B------:R-:W-:Y:S02]  /*17290*/  FMUL.FTZ R30, R0.reuse, R114 ;  /* 0x00000072001e7220 */ /* 0x040fe40000410000 */
[C---:B------:R-:W-:Y:S03]  /*172a0*/  HMMA.16816.F32 R8, R64.reuse, R20, R8 ;  /* 0x000000144008723c */ /* 0x040fe60000001808 */
[----:B------:R-:W2:Y:S01]  /*172b0*/  LDL.LU R110, [R1+0x10] ;  /* 0x00001000016e7983 */ /* 0x000ea20000300800 */
[C---:B------:R-:W-:Y:S02]  /*172c0*/  FMUL.FTZ R14, R0.reuse, R98 ;  /* 0x00000062000e7220 */ /* 0x040fe40000410000 */
[----:B------:R-:W-:Y:S01]  /*172d0*/  FMUL.FTZ R15, R0, R99 ;  /* 0x00000063000f7220 */ /* 0x000fe20000410000 */
[----:B------:R-:W3:Y:S01]  /*172e0*/  LDL.LU R108, [R1+0xc] ;  /* 0x00000c00016c7983 */ /* 0x000ee20000300800 */
[--C-:B------:R-:W-:Y:S03]  /*172f0*/  FFMA.FTZ R20, R48, c[0x0][0x2d0], -R152.reuse ;  /* 0x0000b40030147a23 */ /* 0x100fe60000010898 */
[----:B------:R-:W4:Y:S01]  /*17300*/  LDL.LU R114, [R1+0x14] ;  /* 0x0000140001727983 */ /* 0x000f220000300800 */
[----:B------:R1:W-:Y:S01]  /*17310*/  MUFU.EX2 R230, R20 ;  /* 0x0000001400e67308 */ /* 0x0003e20000000800 */
[-C--:B------:R-:W-:Y:S03]  /*17320*/  HMMA.16816.F32 R12, R64, R22.reuse, R12 ;  /* 0x00000016400c723c */ /* 0x080fe6000000180c */
[C---:B------:R-:W-:Y:S01]  /*17330*/  FMUL.FTZ R27, R0.reuse, R111 ;  /* 0x0000006f001b7220 */ /* 0x040fe20000410000 */
[----:B------:R-:W-:Y:S01]  /*17340*/  MOV R111, R43 ;  /* 0x0000002b006f7202 */ /* 0x000fe20000000f00 */
[C---:B------:R-:W-:Y:S02]  /*17350*/  FMUL.FTZ R31, R0.reuse, R115 ;  /* 0x00000073001f7220 */ /* 0x040fe40000410000 */
[C---:B------:R-:W-:Y:S01]  /*17360*/  FMUL.FTZ R42, R0.reuse, R126 ;  /* 0x0000007e002a7220 */ /* 0x040fe20000410000 */
[C---:B------:R-:W-:Y:S04]  /*17370*/  HMMA.16816.F32 R16, R76.reuse, R22, R16 ;  /* 0x000000164c10723c */ /* 0x040fe80000001810 */
[----:B------:R-:W-:Y:S02]  /*17380*/  FMUL.FTZ R21, R69, R105 ;  /* 0x0000006945157220 */ /* 0x000fe40000410000 */
[----:B------:R-:W-:Y:S02]  /*17390*/  FMUL.FTZ R43, R0, R127 ;  /* 0x0000007f002b7220 */ /* 0x000fe40000410000 */
[C---:B------:R-:W-:Y:S04]  /*173a0*/  FMUL.FTZ R22, R68.reuse, R106 ;  /* 0x0000006a44167220 */ /* 0x040fe80000410000 */
[----:B------:R-:W-:Y:S02]  /*173b0*/  FMUL.FTZ R23, R68, R107 ;  /* 0x0000006b44177220 */ /* 0x000fe40000410000 */
[--C-:B------:R-:W-:Y:S02]  /*173c0*/  FFMA.FTZ R48, R63, c[0x0][0x2d0], -R75.reuse ;  /* 0x0000b4003f307a23 */ /* 0x100fe4000001084b */
[C---:B-1----:R-:W-:Y:S02]  /*173d0*/  FMUL.FTZ R20, R69.reuse, R104 ;  /* 0x0000006845147220 */ /* 0x042fe40000410000 */
[----:B------:R1:W-:Y:S01]  /*173e0*/  MUFU.EX2 R223, R48 ;  /* 0x0000003000df7308 */ /* 0x0003e20000000800 */
[C---:B------:R-:W-:Y:S02]  /*173f0*/  FMUL.FTZ R46, R0.reuse, R130 ;  /* 0x00000082002e7220 */ /* 0x040fe40000410000 */
[C---:B------:R-:W-:Y:S02]  /*17400*/  FMUL.FTZ R47, R0.reuse, R131 ;  /* 0x00000083002f7220 */ /* 0x040fe40000410000 */
[-C--:B------:R-:W-:Y:S03]  /*17410*/  HMMA.16816.F32 R20, R76, R36.reuse, R20 ;  /* 0x000000244c14723c */ /* 0x080fe60000001814 */
[C---:B------:R-:W-:Y:S02]  /*17420*/  FMUL.FTZ R59, R0.reuse, R143 ;  /* 0x0000008f003b7220 */ /* 0x040fe40000410000 */
[C---:B------:R-:W-:Y:S02]  /*17430*/  FMUL.FTZ R62, R0.reuse, R146 ;  /* 0x00000092003e7220 */ /* 0x040fe40000410000 */
[----:B------:R-:W-:Y:S01]  /*17440*/  FMUL.FTZ R63, R0, R147 ;  /* 0x00000093003f7220 */ /* 0x000fe20000410000 */
[C---:B------:R-:W-:Y:S07]  /*17450*/  HMMA.16816.F32 R24, R64.reuse, R36, R24 ;  /* 0x000000244018723c */ /* 0x040fee0000001818 */
[----:B------:R-:W-:Y:S01]  /*17460*/  FFMA.FTZ R36, R58, c[0x0][0x2d0], -R75 ;  /* 0x0000b4003a247a23 */ /* 0x000fe2000001084b */
[-C--:B------:R-:W-:Y:S03]  /*17470*/  HMMA.16816.F32 R28, R64, R38.reuse, R28 ;  /* 0x00000026401c723c */ /* 0x080fe6000000181c */
[----:B------:R5:W-:Y:S01]  /*17480*/  MUFU.EX2 R226, R36 ;  /* 0x0000002400e27308 */ /* 0x000be20000000800 */
[C---:B------:R-:W-:Y:S02]  /*17490*/  FMUL.FTZ R37, R69.reuse, R121 ;  /* 0x0000007945257220 */ /* 0x040fe40000410000 */
[----:B------:R-:W2:Y:S01]  /*174a0*/  LDL.LU R121, [R1+0x18] ;  /* 0x0000180001797983 */ /* 0x000ea20000300800 */
[C---:B-1----:R-:W-:Y:S01]  /*174b0*/  FMUL.FTZ R48, R69.reuse, R132 ;  /* 0x0000008445307220 */ /* 0x042fe20000410000 */
[C---:B------:R-:W-:Y:S02]  /*174c0*/  HMMA.16816.F32 R32, R76.reuse, R38, R32 ;  /* 0x000000264c20723c */ /* 0x040fe40000001820 */
[----:B------:R-:W-:Y:S02]  /*174d0*/  LDSM.16.MT88.4 R132, [R202+0x2000] ;  /* 0x00200000ca84783b */ /* 0x000fe40000004200 */
[--C-:B------:R-:W-:Y:S02]  /*174e0*/  FFMA.FTZ R58, R60, c[0x0][0x2d0], -R153.reuse ;  /* 0x0000b4003c3a7a23 */ /* 0x100fe40000010899 */
[----:B------:R-:W-:Y:S02]  /*174f0*/  FMUL.FTZ R60, R2, R144 ;  /* 0x00000090023c7220 */ /* 0x000fe40000410000 */
[C---:B------:R-:W-:Y:S01]  /*17500*/  FMUL.FTZ R38, R68.reuse, R122 ;  /* 0x0000007a44267220 */ /* 0x040fe20000410000 */
[----:B------:R1:W-:Y:S03]  /*17510*/  MUFU.EX2 R130, R58 ;  /* 0x0000003a00827308 */ /* 0x0003e60000000800 */
[----:B------:R-:W-:Y:S02]  /*17520*/  FMUL.FTZ R39, R68, R123 ;  /* 0x0000007b44277220 */ /* 0x000fe40000410000 */
[----:B-----5:R-:W-:Y:S01]  /*17530*/  FMUL.FTZ R36, R69, R120 ;  /* 0x0000007845247220 */ /* 0x020fe20000410000 */
[----:B------:R-:W-:Y:S02]  /*17540*/  MOV R120, R80 ;  /* 0x0000005000787202 */ /* 0x000fe40000000f00 */
[----:B------:R-:W5:Y:S04]  /*17550*/  LDSM.16.MT88.4 R80, [R204] ;  /* 0x00000000cc50783b */ /* 0x000f680000004200 */
[-C--:B------:R-:W-:Y:S03]  /*17560*/  HMMA.16816.F32 R36, R76, R52.reuse, R36 ;  /* 0x000000344c24723c */ /* 0x080fe60000001824 */
[----:B-1----:R-:W-:Y:S05]  /*17570*/  FMUL.FTZ R58, R0, R142 ;  /* 0x0000008e003a7220 */ /* 0x002fea0000410000 */
[C---:B------:R-:W-:Y:S07]  /*17580*/  HMMA.16816.F32 R40, R64.reuse, R52, R40 ;  /* 0x000000344028723c */ /* 0x040fee0000001828 */
[--C-:B------:R-:W-:Y:S01]  /*17590*/  FFMA.FTZ R52, R57, c[0x0][0x2d0], -R153.reuse ;  /* 0x0000b40039347a23 */ /* 0x100fe20000010899 */
[-C--:B------:R-:W-:Y:S03]  /*175a0*/  HMMA.16816.F32 R44, R64, R54.reuse, R44 ;  /* 0x00000036402c723c */ /* 0x080fe6000000182c */
[----:B------:R1:W1:Y:S01]  /*175b0*/  MUFU.EX2 R124, R52 ;  /* 0x00000034007c7308 */ /* 0x0002620000000800 */
[----:B------:R-:W-:Y:S02]  /*175c0*/  FMUL.FTZ R57, R2, R141 ;  /* 0x0000008d02397220 */ /* 0x000fe40000410000 */
[C---:B------:R-:W-:Y:S02]  /*175d0*/  FMUL.FTZ R53, R69.reuse, R137 ;  /* 0x0000008945357220 */ /* 0x040fe40000410000 */
[C---:B------:R-:W-:Y:S07]  /*175e0*/  HMMA.16816.F32 R48, R76.reuse, R54, R48 ;  /* 0x000000364c30723c */ /* 0x040fee0000001830 */
[C---:B------:R-:W-:Y:S02]  /*175f0*/  FMUL.FTZ R55, R68.reuse, R139 ;  /* 0x0000008b44377220 */ /* 0x040fe40000410000 */
[----:B------:R-:W-:Y:S03]  /*17600*/  FMUL.FTZ R54, R68, R138 ;  /* 0x0000008a44367220 */ /* 0x000fe60000410000 */
[C---:B-1----:R-:W-:Y:S07]  /*17610*/  FMUL.FTZ R52, R69.reuse, R136 ;  /* 0x0000008845347220 */ /* 0x042fee0000410000 */
[-C--:B-----5:R-:W-:Y:S08]  /*17620*/  HMMA.16816.F32 R52, R76, R80.reuse, R52 ;  /* 0x000000504c34723c */ /* 0x0a0ff00000001834 */
[C---:B------:R-:W-:Y:S07]  /*17630*/  HMMA.16816.F32 R56, R64.reuse, R80, R56 ;  /* 0x000000504038723c */ /* 0x040fee0000001838 */
[----:B------:R-:W-:Y:S01]  /*17640*/  FFMA.FTZ R80, R154, c[0x0][0x2d0], -R153 ;  /* 0x0000b4009a507a23 */ /* 0x000fe20000010899 */
[-C--:B------:R-:W-:Y:S03]  /*17650*/  HMMA.16816.F32 R60, R64, R82.reuse, R60 ;  /* 0x00000052403c723c */ /* 0x080fe6000000183c */
[----:B------:R1:W5:Y:S01]  /*17660*/  MUFU.EX2 R221, R80 ;  /* 0x0000005000dd7308 */ /* 0x0003620000000800 */
        /* <DEDUP_REMOVED lines=15> */
[--C-:B-1----:R-:W-:Y:S04]  /*17760*/  FFMA.FTZ R80, R156, c[0x0][0x2d0], -R152.reuse ;  /* 0x0000b4009c507a23 */ /* 0x102fe80000010898 */
        /* <DEDUP_REMOVED lines=12> */
[----:B------:R1:W5:Y:S07]  /*17830*/  MUFU.EX2 R218, R84 ;  /* 0x0000005400da7308 */ /* 0x00036e0000000800 */
[C---:B------:R-:W-:Y:S03]  /*17840*/  HMMA.16816.F32 R32, R76.reuse, R90, R32 ;  /* 0x0000005a4c20723c */ /* 0x040fe60000001820 */
[----:B------:R3:W-:Y:S05]  /*17850*/  MUFU.EX2 R193, R88 ;  /* 0x0000005800c17308 */ /* 0x0007ea0000000800 */
[-C--:B------:R-:W-:Y:S08]  /*17860*/  HMMA.16816.F32 R36, R76, R92.reuse, R36 ;  /* 0x0000005c4c24723c */ /* 0x080ff00000001824 */
[C---:B------:R-:W-:Y:S04]  /*17870*/  HMMA.16816.F32 R40, R80.reuse, R92, R40 ;  /* 0x0000005c5028723c */ /* 0x040fe80000001828 */
[--C-:B-1----:R-:W-:Y:S03]  /*17880*/  FFMA.FTZ R84, R175, c[0x0][0x2d0], -R74.reuse ;  /* 0x0000b400af547a23 */ /* 0x102fe6000001084a */
[--C-:B------:R-:W-:Y:S01]  /*17890*/  FFMA.FTZ R92, R162, c[0x0][0x2d0], -R153.reuse ;  /* 0x0000b400a25c7a23 */ /* 0x100fe20000010899 */
[-C--:B------:R-:W-:Y:S01]  /*178a0*/  HMMA.16816.F32 R44, R80, R94.reuse, R44 ;  /* 0x0000005e502c723c */ /* 0x080fe2000000182c */
[----:B------:R1:W-:Y:S03]  /*178b0*/  MUFU.EX2 R196, R84 ;  /* 0x0000005400c47308 */ /* 0x0003e60000000800 */
[--C-:B---3--:R-:W-:Y:S04]  /*178c0*/  FFMA.FTZ R88, R180, c[0x0][0x2d0], -R74.reuse ;  /* 0x0000b400b4587a23 */ /* 0x108fe8000001084a */
[C---:B------:R-:W-:Y:S03]  /*178d0*/  HMMA.16816.F32 R48, R76.reuse, R94, R48 ;  /* 0x0000005e4c30723c */ /* 0x040fe60000001830 */
[----:B------:R3:W-:Y:S01]  /*178e0*/  MUFU.EX2 R138, R92 ;  /* 0x0000005c008a7308 */ /* 0x0007e20000000800 */
[--C-:B-1----:R-:W-:Y:S09]  /*178f0*/  FFMA.FTZ R84, R176, c[0x0][0x2d0], -R74.reuse ;  /* 0x0000b400b0547a23 */ /* 0x102ff2000001084a */
[----:B------:R1:W-:Y:S01]  /*17900*/  MUFU.EX2 R176, R88 ;  /* 0x0000005800b07308 */ /* 0x0003e20000000800 */
[----:B---3--:R-:W-:Y:S09]  /*17910*/  FFMA.FTZ R92, R163, c[0x0][0x2d0], -R153 ;  /* 0x0000b400a35c7a23 */ /* 0x008ff20000010899 */
[----:B------:R3:W-:Y:S10]  /*17920*/  MUFU.EX2 R197, R84 ;  /* 0x0000005400c57308 */ /* 0x0007f40000000800 */
[----:B------:R2:W-:Y:S01]  /*17930*/  MUFU.EX2 R137, R92 ;  /* 0x0000005c00897308 */ /* 0x0005e20000000800 */
[----:B-1----:R-:W-:Y:S09]  /*17940*/  FFMA.FTZ R88, R181, c[0x0][0x2d0], -R74 ;  /* 0x0000b400b5587a23 */ /* 0x002ff2000001084a */
[----:B------:R1:W-:Y:S01]  /*17950*/  MUFU.EX2 R180, R88 ;  /* 0x0000005800b47308 */ /* 0x0003e20000000800 */
[--C-:B---3--:R-:W-:Y:S09]  /*17960*/  FFMA.FTZ R84, R168, c[0x0][0x2d0], -R75.reuse ;  /* 0x0000b400a8547a23 */ /* 0x108ff2000001084b */
[----:B------:R3:W-:Y:S01]  /*17970*/  MUFU.EX2 R192, R84 ;  /* 0x0000005400c07308 */ /* 0x0007e20000000800 */
[--C-:B--2---:R-:W-:Y:S09]  /*17980*/  FFMA.FTZ R92, R171, c[0x0][0x2d0], -R152.reuse ;  /* 0x0000b400ab5c7a23 */ /* 0x104ff20000010898 */
[----:B------:R2:W-:Y:S01]  /*17990*/  MUFU.EX2 R142, R92 ;  /* 0x0000005c008e7308 */ /* 0x0005e20000000800 */
[----:B-1----:R-:W-:Y:S09]  /*179a0*/  FFMA.FTZ R88, R172, c[0x0][0x2d0], -R75 ;  /* 0x0000b400ac587a23 */ /* 0x002ff2000001084b */
[----:B------:R1:W-:Y:S01]  /*179b0*/  MUFU.EX2 R143, R88 ;  /* 0x00000058008f7308 */ /* 0x0003e20000000800 */
[----:B---3--:R-:W3:Y:S08]  /*179c0*/  LDSM.16.MT88.4 R84, [R204+0x800] ;  /* 0x00080000cc54783b */ /* 0x008ef00000004200 */
[----:B--2---:R-:W-:Y:S01]  /*179d0*/  LDSM.16.MT88.4 R92, [R202+0x1000] ;  /* 0x00100000ca5c783b */ /* 0x004fe20000004200 */
[--C-:B-1----:R-:W-:Y:S04]  /*179e0*/  FFMA.FTZ R88, R161, c[0x0][0x2d0], -R153.reuse ;  /* 0x0000b400a1587a23 */ /* 0x102fe80000010899 */
[----:B------:R1:W2:Y:S01]  /*179f0*/  MUFU.EX2 R139, R88 ;  /* 0x00000058008b7308 */ /* 0x0002a20000000800 */
[-C--:B---3--:R-:W-:Y:S08]  /*17a00*/  HMMA.16816.F32 R52, R76, R84.reuse, R52 ;  /* 0x000000544c34723c */ /* 0x088ff00000001834 */
[C---:B------:R-:W-:Y:S01]  /*17a10*/  HMMA.16816.F32 R56, R80.reuse, R84, R56 ;  /* 0x000000545038723c */ /* 0x040fe20000001838 */
[----:B-1----:R-:W1:Y:S06]  /*17a20*/  LDSM.16.MT88.4 R88, [R201+0x1000] ;  /* 0x00100000c958783b */ /* 0x002e6c0000004200 */
[----:B------:R-:W-:Y:S01]  /*17a30*/  FFMA.FTZ R84, R165, c[0x0][0x2d0], -R153 ;  /* 0x0000b400a5547a23 */ /* 0x000fe20000010899 */
[-C--:B------:R-:W-:Y:S03]  /*17a40*/  HMMA.16816.F32 R60, R80, R86.reuse, R60 ;  /* 0x00000056503c723c */ /* 0x080fe6000000183c */
[----:B------:R3:W3:Y:S04]  /*17a50*/  MUFU.EX2 R141, R84 ;  /* 0x00000054008d7308 */ /* 0x0006e80000000800 */
[--C-:B------:R-:W-:Y:S01]  /*17a60*/  FFMA.FTZ R80, R173, c[0x0][0x2d0], -R75.reuse ;  /* 0x0000b400ad507a23 */ /* 0x100fe2000001084b */
[----:B------:R-:W-:Y:S04]  /*17a70*/  HMMA.16816.F32 R64, R76, R86, R64 ;  /* 0x000000564c40723c */ /* 0x000fe80000001840 */
[----:B-----5:R-:W-:Y:S01]  /*17a80*/  F2FP.PACK_AB R82, R218, R198 ;  /* 0x000000c6da52723e */ /* 0x020fe200000000ff */
[----:B------:R5:W-:Y:S01]  /*17a90*/  MUFU.EX2 R175, R80 ;  /* 0x0000005000af7308 */ /* 0x000be20000000800 */
[----:B--2---:R-:W-:Y:S02]  /*17aa0*/  F2FP.PACK_AB R81, R138, R139 ;  /* 0x0000008b8a51723e */ /* 0x004fe400000000ff */
[----:B------:R-:W-:Y:S04]  /*17ab0*/  F2FP.PACK_AB R76, R228, R229 ;  /* 0x000000e5e44c723e */ /* 0x000fe800000000ff */
[----:B------:R-:W-:Y:S02]  /*17ac0*/  F2FP.PACK_AB R77, R226, R227 ;  /* 0x000000e3e24d723e */ /* 0x000fe400000000ff */
[----:B------:R-:W-:Y:S02]  /*17ad0*/  F2FP.PACK_AB R78, R224, R225 ;  /* 0x000000e1e04e723e */ /* 0x000fe400000000ff */
[----:B------:R-:W-:Y:S01]  /*17ae0*/  F2FP.PACK_AB R79, R222, R223 ;  /* 0x000000dfde4f723e */ /* 0x000fe200000000ff */
[----:B---3--:R-:W2:Y:S01]  /*17af0*/  LDSM.16.MT88.4 R84, [R205+0x1000] ;  /* 0x00100000cd54783b */ /* 0x008ea20000004200 */
[----:B------:R-:W-:Y:S05]  /*17b00*/  F2FP.PACK_AB R83, R141, R137 ;  /* 0x000000898d53723e */ /* 0x000fea00000000ff */
[-C--:B-1----:R-:W-:Y:S03]  /*17b10*/  HMMA.16816.F32 R4, R76, R88.reuse, R4 ;  /* 0x000000584c04723c */ /* 0x082fe60000001804 */
[--C-:B-----5:R-:W-:Y:S04]  /*17b20*/  FFMA.FTZ R80, R170, c[0x0][0x2d0], -R152.reuse ;  /* 0x0000b400aa507a23 */ /* 0x120fe80000010898 */
        /* <DEDUP_REMOVED lines=8> */
[C---:B------:R-:W-:Y:S04]  /*17bb0*/  HMMA.16816.F32 R24, R80.reuse, R84, R24 ;  /* 0x000000545018723c */ /* 0x040fe80000001818 */
[----:B-1----:R-:W-:Y:S03]  /*17bc0*/  FFMA.FTZ R88, R177, c[0x0][0x2d0], -R152 ;  /* 0x0000b400b1587a23 */ /* 0x002fe60000010898 */
[--C-:B------:R-:W-:Y:S01]  /*17bd0*/  FFMA.FTZ R84, R184, c[0x0][0x2d0], -R75.reuse ;  /* 0x0000b400b8547a23 */ /* 0x100fe2000001084b */
[-C--:B------:R-:W-:Y:S01]  /*17be0*/  HMMA.16816.F32 R28, R80, R86.reuse, R28 ;  /* 0x00000056501c723c */ /* 0x080fe2000000181c */
[----:B------:R1:W-:Y:S07]  /*17bf0*/  MUFU.EX2 R172, R88 ;  /* 0x0000005800ac7308 */ /* 0x0003ee0000000800 */
[C---:B------:R-:W-:Y:S03]  /*17c00*/  HMMA.16816.F32 R32, R76.reuse, R86, R32 ;  /* 0x000000564c20723c */ /* 0x040fe60000001820 */
[----:B------:R2:W-:Y:S05]  /*17c10*/  MUFU.EX2 R169, R84 ;  /* 0x0000005400a97308 */ /* 0x0005ea0000000800 */
[-C--:B------:R-:W-:Y:S08]  /*17c20*/  HMMA.16816.F32 R36, R76, R92.reuse, R36 ;  /* 0x0000005c4c24723c */ /* 0x080ff00000001824 */
[C---:B------:R-:W-:Y:S04]  /*17c30*/  HMMA.16816.F32 R40, R80.reuse, R92, R40 ;  /* 0x0000005c5028723c */ /* 0x040fe80000001828 */
[--C-:B-1----:R-:W-:Y:S04]  /*17c40*/  FFMA.FTZ R88, R194, c[0x0][0x2d0], -R74.reuse ;  /* 0x0000b400c2587a23 */ /* 0x102fe8000001084a */
[-C--:B------:R-:W-:Y:S01]  /*17c50*/  HMMA.16816.F32 R44, R80, R94.reuse, R44 ;  /* 0x0000005e502c723c */ /* 0x080fe2000000182c */
[----:B------:R1:W-:Y:S03]  /*17c60*/  MUFU.EX2 R170, R88 ;  /* 0x0000005800aa7308 */ /* 0x0003e60000000800 */
[--C-:B--2---:R-:W-:Y:S04]  /*17c70*/  FFMA.FTZ R84, R185, c[0x0][0x2d0], -R75.reuse ;  /* 0x0000b400b9547a23 */ /* 0x104fe8000001084b */
[C---:B------:R-:W-:Y:S01]  /*17c80*/  HMMA.16816.F32 R48, R76.reuse, R94, R48 ;  /* 0x0000005e4c30723c */ /* 0x040fe20000001830 */
[----:B------:R-:W-:Y:S02]  /*17c90*/  LDSM.16.MT88.4 R92, [R202+0x1800] ;  /* 0x00180000ca5c783b */ /* 0x000fe40000004200 */
[----:B------:R2:W3:Y:S01]  /*17ca0*/  MUFU.EX2 R168, R84 ;  /* 0x0000005400a87308 */ /* 0x0004e20000000800 */
[--C-:B-1----:R-:W-:Y:S09]  /*17cb0*/  FFMA.FTZ R88, R195, c[0x0][0x2d0], -R74.reuse ;  /* 0x0000b400c3587a23 */ /* 0x102ff2000001084a */
[----:B------:R1:W5:Y:S01]  /*17cc0*/  MUFU.EX2 R171, R88 ;  /* 0x0000005800ab7308 */ /* 0x0003620000000800 */
[--C-:B--2---:R-:W-:Y:S01]  /*17cd0*/  FFMA.FTZ R84, R199, c[0x0][0x2d0], -R74.reuse ;  /* 0x0000b400c7547a23 */ /* 0x104fe2000001084a */
[----:B---3--:R-:W-:Y:S01]  /*17ce0*/  F2FP.PACK_AB R149, R168, R169 ;  /* 0x000000a9a895723e */ /* 0x008fe200000000ff */
[----:B------:R-:W-:Y:S07]  /*17cf0*/  FFMA.FTZ R74, R217, c[0x0][0x2d0], -R74 ;  /* 0x0000b400d94a7a23 */ /* 0x000fee000001084a */
[----:B------:R2:W-:Y:S10]  /*17d00*/  MUFU.EX2 R165, R84 ;  /* 0x0000005400a57308 */ /* 0x0005f40000000800 */
[----:B------:R3:W3:Y:S01]  /*17d10*/  MUFU.EX2 R163, R74 ;  /* 0x0000004a00a37308 */ /* 0x0006e20000000800 */
[----:B-1----:R-:W1:Y:S01]  /*17d20*/  LDSM.16.MT88.4 R88, [R204+0x1000] ;  /* 0x00100000cc58783b */ /* 0x002e620000004200 */
[----:B-----5:R-:W-:Y:S07]  /*17d30*/  F2FP.PACK_AB R148, R171, R170 ;  /* 0x000000aaab94723e */ /* 0x020fee00000000ff */
[----:B--2---:R-:W2:Y:S01]  /*17d40*/  LDSM.16.MT88.4 R84, [R201+0x1800] ;  /* 0x00180000c954783b */ /* 0x004ea20000004200 */
[--C-:B---3--:R-:W-:Y:S01]  /*17d50*/  FFMA.FTZ R74, R188, c[0x0][0x2d0], -R75.reuse ;  /* 0x0000b400bc4a7a23 */ /* 0x108fe2000001084b */
[----:B------:R-:W-:Y:S01]  /*17d60*/  F2FP.PACK_AB R150, R163, R165 ;  /* 0x000000a5a396723e */ /* 0x000fe200000000ff */
[----:B------:R-:W-:Y:S02]  /*17d70*/  FFMA.FTZ R75, R189, c[0x0][0x2d0], -R75 ;  /* 0x0000b400bd4b7a23 */ /* 0x000fe4000001084b */
[----:B------:R3:W-:Y:S10]  /*17d80*/  MUFU.EX2 R162, R74 ;  /* 0x0000004a00a27308 */ /* 0x0007f40000000800 */
[----:B------:R-:W5:Y:S01]  /*17d90*/  MUFU.EX2 R161, R75 ;  /* 0x0000004b00a17308 */ /* 0x000f620000000800 */
[-C--:B-1----:R-:W-:Y:S08]  /*17da0*/  HMMA.16816.F32 R52, R76, R88.reuse, R52 ;  /* 0x000000584c34723c */ /* 0x082ff00000001834 */
[C---:B------:R-:W-:Y:S04]  /*17db0*/  HMMA.16816.F32 R56, R80.reuse, R88, R56 ;  /* 0x000000585038723c */ /* 0x040fe80000001838 */
[--C-:B---3--:R-:W-:Y:S04]  /*17dc0*/  FFMA.FTZ R74, R167, c[0x0][0x2d0], -R153.reuse ;  /* 0x0000b400a74a7a23 */ /* 0x108fe80000010899 */
[-C--:B------:R-:W-:Y:S01]  /*17dd0*/  HMMA.16816.F32 R60, R80, R90.reuse, R60 ;  /* 0x0000005a503c723c */ /* 0x080fe2000000183c */
[----:B------:R1:W-:Y:S03]  /*17de0*/  MUFU.EX2 R140, R74 ;  /* 0x0000004a008c7308 */ /* 0x0003e60000000800 */
[----:B-----5:R-:W-:Y:S03]  /*17df0*/  F2FP.PACK_AB R151, R161, R162 ;  /* 0x000000a2a197723e */ /* 0x020fe600000000ff */
[----:B------:R-:W-:Y:S01]  /*17e00*/  F2FP.PACK_AB R80, R142, R136 ;  /* 0x000000888e50723e */ /* 0x000fe200000000ff */
[----:B------:R-:W-:Y:S01]  /*17e10*/  HMMA.16816.F32 R64, R76, R90, R64 ;  /* 0x0000005a4c40723c */ /* 0x000fe20000001840 */
[----:B------:R-:W3:Y:S03]  /*17e20*/  LDSM.16.MT88.4 R88, [R205+0x1800] ;  /* 0x00180000cd58783b */ /* 0x000ee60000004200 */
[----:B------:R-:W-:Y:S03]  /*17e30*/  F2FP.PACK_AB R82, R172, R173 ;  /* 0x000000adac52723e */ /* 0x000fe600000000ff */
[----:B------:R-:W-:Y:S02]  /*17e40*/  F2FP.PACK_AB R76, R197, R196 ;  /* 0x000000c4c54c723e */ /* 0x000fe400000000ff */
[----:B------:R-:W-:Y:S03]  /*17e50*/  F2FP.PACK_AB R77, R193, R192 ;  /* 0x000000c0c14d723e */ /* 0x000fe600000000ff */
[----:B------:R-:W-:Y:S02]  /*17e60*/  F2FP.PACK_AB R78, R180, R176 ;  /* 0x000000b0b44e723e */ /* 0x000fe400000000ff */
[----:B------:R-:W-:Y:S01]  /*17e70*/  F2FP.PACK_AB R79, R175, R143 ;  /* 0x0000008faf4f723e */ /* 0x000fe200000000ff */
[--C-:B-1----:R-:W-:Y:S06]  /*17e80*/  FFMA.FTZ R74, R178, c[0x0][0x2d0], -R153.reuse ;  /* 0x0000b400b24a7a23 */ /* 0x102fec0000010899 */
[-C--:B--2---:R-:W-:Y:S01]  /*17e90*/  HMMA.16816.F32 R4, R76, R84.reuse, R4 ;  /* 0x000000544c04723c */ /* 0x084fe20000001804 */
        /* <DEDUP_REMOVED lines=13> */
[--C-:B-1----:R-:W-:Y:S04]  /*17f70*/  FFMA.FTZ R74, R187, c[0x0][0x2d0], -R152.reuse ;  /* 0x0000b400bb4a7a23 */ /* 0x102fe80000010898 */
[-C--:B---3--:R-:W-:Y:S01]  /*17f80*/  HMMA.16816.F32 R20, R76, R88.reuse, R20 ;  /* 0x000000584c14723c */ /* 0x088fe20000001814 */
[----:B------:R1:W3:Y:S07]  /*17f90*/  MUFU.EX2 R158, R74 ;  /* 0x0000004a009e7308 */ /* 0x0002ee0000000800 */
[C---:B------:R-:W-:Y:S08]  /*17fa0*/  HMMA.16816.F32 R24, R80.reuse, R88, R24 ;  /* 0x000000585018723c */ /* 0x040ff00000001818 */
[-C--:B------:R-:W-:Y:S08]  /*17fb0*/  HMMA.16816.F32 R28, R80, R90.reuse, R28 ;  /* 0x0000005a501c723c */ /* 0x080ff0000000181c */
[C---:B------:R-:W-:Y:S04]  /*17fc0*/  HMMA.16816.F32 R32, R76.reuse, R90, R32 ;  /* 0x0000005a4c20723c */ /* 0x040fe80000001820 */
[--C-:B-1----:R-:W-:Y:S01]  /*17fd0*/  FFMA.FTZ R74, R190, c[0x0][0x2d0], -R152.reuse ;  /* 0x0000b400be4a7a23 */ /* 0x102fe20000010898 */
[----:B---3--:R-:W-:Y:S01]  /*17fe0*/  F2FP.PACK_AB R144, R158, R160 ;  /* 0x000000a09e90723e */ /* 0x008fe200000000ff */
[----:B------:R-:W-:Y:S02]  /*17ff0*/  FFMA.FTZ R152, R191, c[0x0][0x2d0], -R152 ;  /* 0x0000b400bf987a23 */ /* 0x000fe40000010898 */
[-C--:B------:R-:W-:Y:S01]  /*18000*/  HMMA.16816.F32 R36, R76, R92.reuse, R36 ;  /* 0x0000005c4c24723c */ /* 0x080fe20000001824 */
[----:B------:R1:W-:Y:S07]  /*18010*/  MUFU.EX2 R159, R74 ;  /* 0x0000004a009f7308 */ /* 0x0003ee0000000800 */
[C---:B------:R-:W-:Y:S03]  /*18020*/  HMMA.16816.F32 R40, R80.reuse, R92, R40 ;  /* 0x0000005c5028723c */ /* 0x040fe60000001828 */
[----:B------:R-:W3:Y:S05]  /*18030*/  MUFU.EX2 R157, R152 ;  /* 0x00000098009d7308 */ /* 0x000eea0000000800 */
[-C--:B------:R-:W-:Y:S08]  /*18040*/  HMMA.16816.F32 R44, R80, R94.reuse, R44 ;  /* 0x0000005e502c723c */ /* 0x080ff0000000182c */
[C---:B------:R-:W-:Y:S04]  /*18050*/  HMMA.16816.F32 R48, R76.reuse, R94, R48 ;  /* 0x0000005e4c30723c */ /* 0x040fe80000001830 */
[--C-:B-1----:R-:W-:Y:S04]  /*18060*/  FFMA.FTZ R74, R179, c[0x0][0x2d0], -R153.reuse ;  /* 0x0000b400b34a7a23 */ /* 0x102fe80000010899 */
[----:B------:R1:W-:Y:S01]  /*18070*/  MUFU.EX2 R152, R74 ;  /* 0x0000004a00987308 */ /* 0x0003e20000000800 */
[-C--:B--2---:R-:W-:Y:S03]  /*18080*/  HMMA.16816.F32 R52, R76, R84.reuse, R52 ;  /* 0x000000544c34723c */ /* 0x084fe60000001834 */
[----:B---3--:R-:W-:Y:S05]  /*18090*/  F2FP.PACK_AB R146, R157, R159 ;  /* 0x0000009f9d92723e */ /* 0x008fea00000000ff */
[C---:B------:R-:W-:Y:S07]  /*180a0*/  HMMA.16816.F32 R56, R80.reuse, R84, R56 ;  /* 0x000000545038723c */ /* 0x040fee0000001838 */
[----:B------:R-:W-:Y:S01]  /*180b0*/  MOV R85, R71 ;  /* 0x0000004700557202 */ /* 0x000fe20000000f00 */
[-C--:B------:R-:W-:Y:S04]  /*180c0*/  HMMA.16816.F32 R60, R80, R86.reuse, R60 ;  /* 0x00000056503c723c */ /* 0x080fe8000000183c */
[----:B------:R-:W-:Y:S01]  /*180d0*/  MOV R84, R72 ;  /* 0x0000004800547202 */ /* 0x000fe20000000f00 */
[----:B-1----:R-:W-:Y:S03]  /*180e0*/  FFMA.FTZ R74, R166, c[0x0][0x2d0], -R153 ;  /* 0x0000b400a64a7a23 */ /* 0x002fe60000010899 */
[----:B------:R-:W-:Y:S01]  /*180f0*/  HMMA.16816.F32 R64, R76, R86, R64 ;  /* 0x000000564c40723c */ /* 0x000fe20000001840 */
[----:B------:R-:W1:Y:S06]  /*18100*/  MUFU.EX2 R75, R74 ;  /* 0x0000004a004b7308 */ /* 0x000e6c0000000800 */
[----:B------:R-:W-:Y:S01]  /*18110*/  MOV R86, R70 ;  /* 0x0000004600567202 */ /* 0x000fe20000000f00 */
[-C--:B------:R-:W-:Y:S05]  /*18120*/  HMMA.16816.F32 R88, R148, R100.reuse, R4 ;  /* 0x000000649458723c */ /* 0x080fea0000001804 */
[----:B------:R-:W-:Y:S02]  /*18130*/  MOV R87, R3 ;  /* 0x0000000300577202 */ /* 0x000fe40000000f00 */
[----:B------:R-:W-:Y:S02]  /*18140*/  FFMA.FTZ R4, R69, R110, R111 ;  /* 0x0000006e45047223 */ /* 0x000fe4000001006f */
[----:B------:R-:W-:Y:S03]  /*18150*/  FFMA.FTZ R6, R68, R108, R109 ;  /* 0x0000006c44067223 */ /* 0x000fe6000001006d */
[----:B----4-:R-:W-:Y:S02]  /*18160*/  FFMA.FTZ R5, R2, R114, R249 ;  /* 0x0000007202057223 */ /* 0x010fe400000100f9 */
[----:B------:R-:W-:Y:S02]  /*18170*/  FADD.FTZ R4, R113, R4 ;  /* 0x0000000471047221 */ /* 0x000fe40000010000 */
[----:B------:R-:W-:Y:S02]  /*18180*/  FADD.FTZ R2, R252, R6 ;  /* 0x00000006fc027221 */ /* 0x000fe40000010000 */
[----:B------:R-:W-:Y:S01]  /*18190*/  FADD.FTZ R5, R248, R5 ;  /* 0x00000005f8057221 */ /* 0x000fe20000010000 */
[----:B-1----:R-:W-:Y:S01]  /*181a0*/  F2FP.PACK_AB R145, R75, R152 ;  /* 0x000000984b91723e */ /* 0x002fe200000000ff */
[--C-:B------:R-:W-:Y:S02]  /*181b0*/  FFMA.FTZ R74, R164, c[0x0][0x2d0], -R153.reuse ;  /* 0x0000b400a44a7a23 */ /* 0x100fe40000010899 */
[----:B------:R-:W-:Y:S02]  /*181c0*/  FFMA.FTZ R153, R73, c[0x0][0x2d0], -R153 ;  /* 0x0000b40049997a23 */ /* 0x000fe40000010899 */
[----:B------:R-:W-:Y:S02]  /*181d0*/  FADD.FTZ R7, R112, R4 ;  /* 0x0000000470077221 */ /* 0x000fe40000010000 */
[----:B------:R-:W-:Y:S01]  /*181e0*/  FADD.FTZ R6, R251, R2 ;  /* 0x00000002fb067221 */ /* 0x000fe20000010000 */
[----:B------:R-:W-:Y:S01]  /*181f0*/  MUFU.EX2 R73, R153 ;  /* 0x0000009900497308 */ /* 0x000fe20000000800 */
[----:B------:R-:W-:Y:S02]  /*18200*/  FADD.FTZ R4, R246, R5 ;  /* 0x00000005f6047221 */ /* 0x000fe40000010000 */
[----:B------:R-:W-:Y:S02]  /*18210*/  FFMA.FTZ R2, R0, R121, R234 ;  /* 0x0000007900027223 */ /* 0x000fe400000100ea */
[----:B------:R-:W-:Y:S05]  /*18220*/  FADD.FTZ R0, R120, R7 ;  /* 0x0000000778007221 */ /* 0x000fea0000010000 */
[----:B------:R-:W1:Y:S02]  /*18230*/  MUFU.EX2 R74, R74 ;  /* 0x0000004a004a7308 */ /* 0x000e640000000800 */
[----:B-1----:R-:W-:Y:S07]  /*18240*/  F2FP.PACK_AB R147, R73, R74 ;  /* 0x0000004a4993723e */ /* 0x002fee00000000ff */
[C---:B------:R-:W-:Y:S07]  /*18250*/  HMMA.16816.F32 R92, R144.reuse, R100, R8 ;  /* 0x00000064905c723c */ /* 0x040fee0000001808 */
[----:B------:R-:W-:Y:S01]  /*18260*/  FADD.FTZ R10, R250, R6 ;  /* 0x00000006fa0a7221 */ /* 0x000fe20000010000 */
[-C--:B------:R-:W-:Y:S01]  /*18270*/  HMMA.16816.F32 R96, R144, R102.reuse, R12 ;  /* 0x000000669060723c */ /* 0x080fe2000000180c */
[----:B------:R-:W2:Y:S03]  /*18280*/  LDL R13, [R1] ;  /* 0x00000000010d7983 */ /* 0x000ea60000100800 */
        /* <DEDUP_REMOVED lines=83> */
[----:B------:R-:W-:Y:S03]  /*187c0*/  FADD.FTZ R0, R73, R0 ;  /* 0x0000000049007221 */ /* 0x000fe60000010000 */
[----:B------:R1:W-:Y:S04]  /*187d0*/  STL [R1+0x14], R2 ;  /* 0x0000140201007387 */ /* 0x0003e80000100800 */
[----:B------:R1:W-:Y:S01]  /*187e0*/  STL [R1+0x18], R0 ;  /* 0x0000180001007387 */ /* 0x0003e20000100800 */
[C---:B--2---:R-:W-:Y:S02]  /*187f0*/  ISETP.GT.AND P0, PT, R216.reuse, R13, PT ;  /* 0x0000000dd800720c */ /* 0x044fe40003f04270 */
[----:B------:R-:W-:Y:S11]  /*18800*/  IADD3 R216, R216, -0x1, RZ ;  /* 0xffffffffd8d87810 */ /* 0x000ff60007ffe0ff */
[----:B-1----:R-:W-:-:S05]  /*18810*/  @P0 BRA `(.L_x_954) ;  /* 0xffffa8f000000947 */ /* 0x002fca000383ffff */
.L_x_937:
[----:B-1----:R-:W2:Y:S04]  /*18820*/  LDL R5, [R1+0x1c] ;  /* 0x00001c0001057983 */ /* 0x002ea80000100800 */
[----:B------:R-:W3:Y:S04]  /*18830*/  LDL R0, [R1+0x48] ;  /* 0x0000480001007983 */ /* 0x000ee80000100800 */
[----:B------:R-:W4:Y:S01]  /*18840*/  LDL R2, [R1+0x20] ;  /* 0x0000200001027983 */ /* 0x000f220000100800 */
[----:B------:R-:W-:-:S05]  /*18850*/  IMAD.MOV.U32 R4, RZ, RZ, c[0x0][0x2c4] ;  /* 0x0000b100ff047624 */ /* 0x000fca00078e00ff */
[----:B------:R-:W-:Y:S01]  /*18860*/  ISETP.NE.AND P1, PT, R4, 0x1, PT ;  /* 0x000000010400780c */ /* 0x000fe20003f25270 */
[----:B--2---:R-:W-:Y:S02]  /*18870*/  IMAD.MOV.U32 R6, RZ, RZ, R5 ;  /* 0x000000ffff067224 */ /* 0x004fe400078e0005 */
[----:B------:R-:W-:Y:S01]  /*18880*/  IMAD.MOV.U32 R5, RZ, RZ, c[0x0][0x32c] ;  /* 0x0000cb00ff057624 */ /* 0x000fe200078e00ff */
[----:B---3--:R-:W-:-:S04]  /*18890*/  IADD3 R0, R0, 0x7f, RZ ;  /* 0x0000007f00007810 */ /* 0x008fc80007ffe0ff */
[----:B------:R-:W-:-:S05]  /*188a0*/  ISETP.GE.AND P0, PT, R5, 0x1, PT ;  /* 0x000000010500780c */ /* 0x000fca0003f06270 */
[----:B------:R-:W-:Y:S01]  /*188b0*/  @P1 IMAD.HI.U32 R4, R0, c[0x0][0x2c8], RZ ;  /* 0x0000b20000041a27 */ /* 0x000fe200078e00ff */
[----:B----4-:R-:W-:-:S04]  /*188c0*/  IADD3 R2, R2, 0x1, -R6 ;  /* 0x0000000102027810 */ /* 0x010fc80007ffe806 */
        /* <DEDUP_REMOVED lines=14> */
.L_x_957:
[----:B------:R-:W-:-:S04]  /*189b0*/  MOV R4, c[0x0][0x32c] ;  /* 0x0000cb0000047a02 */ /* 0x000fc80000000f00 */
[----:B------:R-:W-:-:S13]  /*189c0*/  ISETP.NE.AND P0, PT, R4, 0x1, PT ;  /* 0x000000010400780c */ /* 0x000fda0003f05270 */
[----:B------:R-:W-:-:S05]  /*189d0*/  @P0 IMAD.HI.U32 R4, R0, c[0x0][0x330], RZ ;  /* 0x0000cc0000040a27 */ /* 0x000fca00078e00ff */
[----:B------:R-:W-:Y:S02]  /*189e0*/  @P0 SHF.R.U32.HI R0, RZ, c[0x0][0x334], R4 ;  /* 0x0000cd00ff000a19 */ /* 0x000fe40000011604 */
.L_x_958:
[----:B------:R-:W-:Y:S05]  /*189f0*/  BSYNC B0 ;  /* 0x0000000000007941 */ /* 0x000fea0003800000 */
.L_x_956:
[----:B------:R-:W-:-:S05]  /*18a00*/  IMAD R0, R0, c[0x0][0x32c], RZ ;  /* 0x0000cb0000007a24 */ /* 0x000fca00078e02ff */
[----:B------:R-:W-:-:S03]  /*18a10*/  IMNMX R2, R2, R0, !PT ;  /* 0x0000000002027217 */ /* 0x000fc60007800200 */
.L_x_955:
[----:B------:R-:W2:Y:S01]  /*18a20*/  LDL R4, [R1+0x8] ;  /* 0x0000080001047983 */ /* 0x000ea20000100800 */
        /* <DEDUP_REMOVED lines=13> */
.L_x_960:
[----:B--2---:R-:W2:Y:S01]  /*18b00*/  LDL R216, [R1+0x8] ;  /* 0x0000080001d87983 */ /* 0x004ea20000100800 */
[----:B------:R-:W-:Y:S04]  /*18b10*/  DEPBAR.LE SB0, 0x0 ;  /* 0x000080000000791a */ /* 0x000fe80000000000 */
[----:B------:R-:W2:Y:S01]  /*18b20*/  LDL R3, [R1+0x40] ;  /* 0x0000400001037983 */ /* 0x000ea20000100800 */
[----:B------:R-:W-:Y:S03]  /*18b30*/  WARPSYNC 0xffffffff ;  /* 0xffffffff00007948 */ /* 0x000fe60003800000 */
[----:B------:R-:W2:Y:S06]  /*18b40*/  LDL.64 R172, [R1+0x30] ;  /* 0x0000300001ac7983 */ /* 0x000eac0000100a00 */
        /* <DEDUP_REMOVED lines=37> */
[----:B--2---:R-:W-:Y:S04]  /*18da0*/  ISETP.GT.AND P0, PT, R216, R217, PT ;  /* 0x000000d9d800720c */ /* 0x004fe80003f04270 */
[-C--:B------:R-:W-:Y:S08]  /*18db0*/  HMMA.16816.F32 R12, R164, R162.reuse, R12 ;  /* 0x000000a2a40c723c */ /* 0x080ff0000000180c */
[C---:B------:R-:W-:Y:S01]  /*18dc0*/  HMMA.16816.F32 R16, R156.reuse, R162, R16 ;  /* 0x000000a29c10723c */ /* 0x040fe20000001810 */
[----:B------:R-:W-:Y:S03]  /*18dd0*/  @!P0 MOV R174, c[0x0][0x208] ;  /* 0x0000820000ae8a02 */ /* 0x000fe60000000f00 */
[----:B------:R-:W-:Y:S01]  /*18de0*/  @!P0 SHF.R.S32.HI R0, RZ, 0x1f, R217 ;  /* 0x0000001fff008819 */ /* 0x000fe200000114d9 */
[C---:B------:R-:W-:Y:S01]  /*18df0*/  @!P0 IMAD.WIDE.U32 R160, R217.reuse, c[0x0][0x208], RZ ;  /* 0x00008200d9a08a25 */ /* 0x040fe200078e00ff */
[----:B------:R-:W-:Y:S02]  /*18e00*/  @!P0 MOV R173, R3 ;  /* 0x0000000300ad8202 */ /* 0x000fe40000000f00 */
[-C--:B------:R-:W-:Y:S04]  /*18e10*/  HMMA.16816.F32 R20, R156, R168.reuse, R20 ;  /* 0x000000a89c14723c */ /* 0x080fe80000001814 */
[----:B------:R-:W-:Y:S01]  /*18e20*/  @!P0 IMAD R0, R0, c[0x0][0x208], RZ ;  /* 0x0000820000008a24 */ /* 0x000fe200078e02ff */
[----:B------:R-:W-:Y:S01]  /*18e30*/  @!P0 SHF.L.U32 R3, R174, 0x5, RZ ;  /* 0x00000005ae038819 */ /* 0x000fe200000006ff */
[----:B------:R-:W-:Y:S02]  /*18e40*/  @!P0 IMAD.WIDE.U32 R172, R160, 0x50, R172 ;  /* 0x00000050a0ac8825 */ /* 0x000fe400078e00ac */
[C---:B------:R-:W-:Y:S04]  /*18e50*/  HMMA.16816.F32 R24, R164.reuse, R168, R24 ;  /* 0x000000a8a418723c */ /* 0x040fe80000001818 */
[----:B------:R-:W-:Y:S03]  /*18e60*/  @!P0 IMAD R0, R217, c[0x0][0x20c], R0 ;  /* 0x00008300d9008a24 */ /* 0x000fe600078e0200 */
[----:B------:R-:W-:Y:S01]  /*18e70*/  @!P0 LEA R168, P1, R172, c[0x0][0x1f8], 0x1 ;  /* 0x00007e00aca88a11 */ /* 0x000fe200078208ff */
[-C--:B------:R-:W-:Y:S01]  /*18e80*/  HMMA.16816.F32 R28, R164, R170.reuse, R28 ;  /* 0x000000aaa41c723c */ /* 0x080fe2000000181c */
[----:B------:R-:W-:Y:S03]  /*18e90*/  @!P0 MOV R169, 0x5 ;  /* 0x0000000500a98802 */ /* 0x000fe60000000f00 */
[----:B------:R-:W-:Y:S02]  /*18ea0*/  @!P0 IADD3 R0, R161, R0, RZ ;  /* 0x00000000a1008210 */ /* 0x000fe40007ffe0ff */
[----:B------:R-:W2:Y:S01]  /*18eb0*/  LDSM.16.M88.4 R160, [R213] ;  /* 0x00000000d5a0783b */ /* 0x000ea20000000200 */
[----:B------:R-:W-:Y:S01]  /*18ec0*/  @!P0 IADD3 R180, P2, R168, R3, RZ ;  /* 0x00000003a8b48210 */ /* 0x000fe20007f5e0ff */
[C---:B------:R-:W-:Y:S04]  /*18ed0*/  HMMA.16816.F32 R32, R156.reuse, R170, R32 ;  /* 0x000000aa9c20723c */ /* 0x040fe80000001820 */
[----:B------:R-:W-:Y:S04]  /*18ee0*/  @!P0 IMAD R0, R0, 0x50, RZ ;  /* 0x0000005000008824 */ /* 0x000fe800078e02ff */
[-C--:B-1----:R-:W-:Y:S04]  /*18ef0*/  HMMA.16816.F32 R36, R156, R152.reuse, R36 ;  /* 0x000000989c24723c */ /* 0x082fe80000001824 */
[----:B------:R-:W-:Y:S02]  /*18f00*/  @!P0 IADD3 R87, R173, R0, RZ ;  /* 0x00000000ad578210 */ /* 0x000fe40007ffe0ff */
[----:B------:R-:W-:Y:S02]  /*18f10*/  @!P0 SHF.L.U64.HI R0, R174, R169, c[0x0][0x20c] ;  /* 0x00008300ae008619 */ /* 0x000fe400000102a9 */
[----:B------:R-:W-:Y:S01]  /*18f20*/  @!P0 LEA.HI.X R169, R172, c[0x0][0x1fc], R87, 0x1, P1 ;  /* 0x00007f00aca98a11 */ /* 0x000fe200008f0c57 */
[C---:B------:R-:W-:Y:S01]  /*18f30*/  HMMA.16816.F32 R40, R164.reuse, R152, R40 ;  /* 0x00000098a428723c */ /* 0x040fe20000001828 */
[----:B------:R-:W1:Y:S03]  /*18f40*/  LDSM.16.M88.4 R172, [R212] ;  /* 0x00000000d4ac783b */ /* 0x000e660000000200 */
[-C--:B------:R-:W-:Y:S02]  /*18f50*/  @!P0 IADD3.X R181, R169, R0.reuse, RZ, P2, !PT ;  /* 0x00000000a9b58210 */ /* 0x080fe400017fe4ff */
[-C--:B------:R-:W-:Y:S02]  /*18f60*/  @!P0 IADD3 R178, P1, R180, R3.reuse, RZ ;  /* 0x00000003b4b28210 */ /* 0x080fe40007f3e0ff */
[-C--:B------:R-:W-:Y:S01]  /*18f70*/  HMMA.16816.F32 R44, R164, R154.reuse, R44 ;  /* 0x0000009aa42c723c */ /* 0x080fe2000000182c */
[----:B------:R-:W-:Y:S01]  /*18f80*/  @!PT LDS RZ, [RZ] ;  /* 0x00000000fffff984 */ /* 0x000fe20000000800 */
[----:B------:R-:W-:Y:S01]  /*18f90*/  @!PT LDS RZ, [RZ] ;  /* 0x00000000fffff984 */ /* 0x000fe20000000800 */
[----:B------:R-:W-:Y:S01]  /*18fa0*/  @!PT LDS RZ, [RZ] ;  /* 0x00000000fffff984 */ /* 0x000fe20000000800 */
[----:B------:R4:W-:Y:S03]  /*18fb0*/  @!P0 LDGSTS.E.BYPASS.LTC128B.128 [R219+0x100], [R168.64], !P4 ;  /* 0x00100000a8db8fae */ /* 0x0009e6000e101d48 */
[-C--:B------:R-:W-:Y:S02]  /*18fc0*/  @!P0 IADD3.X R179, R181, R0.reuse, RZ, P1, !PT ;  /* 0x00000000b5b38210 */ /* 0x080fe40000ffe4ff */
[-C--:B------:R-:W-:Y:S02]  /*18fd0*/  @!P0 IADD3 R176, P2, R178, R3.reuse, RZ ;  /* 0x00000003b2b08210 */ /* 0x080fe40007f5e0ff */
[C---:B------:R-:W-:Y:S01]  /*18fe0*/  HMMA.16816.F32 R48, R156.reuse, R154, R48 ;  /* 0x0000009a9c30723c */ /* 0x040fe20000001830 */
[----:B------:R5:W-:Y:S03]  /*18ff0*/  @!P0 LDGSTS.E.BYPASS.LTC128B.128 [R219+0x900], [R180.64], !P4 ;  /* 0x00900000b4db8fae */ /* 0x000be6000e101d48 */
[-C--:B------:R-:W-:Y:S04]  /*19000*/  @!P0 IADD3.X R177, R179, R0.reuse, RZ, P2, !PT ;  /* 0x00000000b3b18210 */ /* 0x080fe800017fe4ff */
[-C--:B--2---:R-:W-:Y:S01]  /*19010*/  HMMA.16816.F32 R52, R156, R160.reuse, R52 ;  /* 0x000000a09c34723c */ /* 0x084fe20000001834 */
[----:B------:R2:W-:Y:S07]  /*19020*/  @!P0 LDGSTS.E.BYPASS.LTC128B.128 [R219+0x1100], [R178.64], !P4 ;  /* 0x01100000b2db8fae */ /* 0x0005ee000e101d48 */
[C---:B------:R-:W-:Y:S01]  /*19030*/  HMMA.16816.F32 R56, R164.reuse, R160, R56 ;  /* 0x000000a0a438723c */ /* 0x040fe20000001838 */
[----:B------:R2:W-:Y:S03]  /*19040*/  @!P0 LDGSTS.E.BYPASS.LTC128B.128 [R219+0x1900], [R176.64], !P4 ;  /* 0x01900000b0db8fae */ /* 0x0005e6000e101d48 */
[----:B----4-:R-:W-:Y:S04]  /*19050*/  @!P0 IADD3 R168, P1, R176, R3, RZ ;  /* 0x00000003b0a88210 */ /* 0x010fe80007f3e0ff */
[----:B------:R-:W-:Y:S01]  /*19060*/  @!P0 IADD3.X R169, R177, R0, RZ, P1, !PT ;  /* 0x00000000b1a98210 */ /* 0x000fe20000ffe4ff */
[-C--:B------:R-:W-:Y:S04]  /*19070*/  HMMA.16816.F32 R60, R164, R162.reuse, R60 ;  /* 0x000000a2a43c723c */ /* 0x080fe8000000183c */
[----:B------:R4:W-:Y:S01]  /*19080*/  @!P0 LDGSTS.E.BYPASS.LTC128B.128 [R219+0x2100], [R168.64], !P4 ;  /* 0x02100000a8db8fae */ /* 0x0009e2000e101d48 */
[C---:B------:R-:W-:Y:S02]  /*19090*/  ISETP.GT.AND P0, PT, R217.reuse, R216, PT ;  /* 0x000000d8d900720c */ /* 0x040fe40003f04270 */
[----:B------:R-:W-:Y:S01]  /*190a0*/  IADD3 R216, R217, -0x1, RZ ;  /* 0xffffffffd9d87810 */ /* 0x000fe20007ffe0ff */
[C---:B------:R-:W-:Y:S04]  /*190b0*/  HMMA.16816.F32 R64, R156.reuse, R162, R64 ;  /* 0x000000a29c40723c */ /* 0x040fe80000001840 */
[----:B-----5:R-:W-:Y:S04]  /*190c0*/  LDSM.16.M88.4 R180, [R208+0x2000] ;  /* 0x00200000d0b4783b */ /* 0x020fe80000000200 */
[-C--:B-1----:R-:W-:Y:S04]  /*190d0*/  HMMA.16816.F32 R68, R156, R172.reuse, R68 ;  /* 0x000000ac9c44723c */ /* 0x082fe80000001844 */
[----:B--2---:R-:W-:Y:S04]  /*190e0*/  LDSM.16.M88.4 R176, [R206] ;  /* 0x00000000ceb0783b */ /* 0x004fe80000000200 */
[C---:B------:R-:W-:Y:S04]  /*190f0*/  HMMA.16816.F32 R72, R164.reuse, R172, R72 ;  /* 0x000000aca448723c */ /* 0x040fe80000001848 */
[----:B------:R-:W-:Y:S04]  /*19100*/  LDSM.16.M88.4 R184, [R206+0x800] ;  /* 0x00080000ceb8783b */ /* 0x000fe80000000200 */
[-C--:B------:R-:W-:Y:S04]  /*19110*/  HMMA.16816.F32 R76, R164, R174.reuse, R76 ;  /* 0x000000aea44c723c */ /* 0x080fe8000000184c */
[----:B----4-:R-:W1:Y:S04]  /*19120*/  LDSM.16.M88.4 R168, [R208] ;  /* 0x00000000d0a8783b */ /* 0x010e680000000200 */
[----:B------:R-:W-:Y:S04]  /*19130*/  HMMA.16816.F32 R80, R156, R174, R80 ;  /* 0x000000ae9c50723c */ /* 0x000fe80000001850 */
[----:B------:R-:W2:Y:S08]  /*19140*/  LDSM.16.M88.4 R152, [R206+0x1000] ;  /* 0x00100000ce98783b */ /* 0x000eb00000000200 */
[----:B------:R-:W4:Y:S08]  /*19150*/  LDSM.16.M88.4 R188, [R206+0x1800] ;  /* 0x00180000cebc783b */ /* 0x000f300000000200 */
[----:B------:R-:W5:Y:S08]  /*19160*/  LDSM.16.M88.4 R192, [R206+0x2000] ;  /* 0x00200000cec0783b */ /* 0x000f700000000200 */
[----:B------:R-:W-:Y:S01]  /*19170*/  LDSM.16.M88.4 R160, [R209] ;  /* 0x00000000d1a0783b */ /* 0x000fe20000000200 */
[-C--:B-1----:R-:W-:Y:S07]  /*19180*/  HMMA.16816.F32 R4, R168, R176.reuse, R4 ;  /* 0x000000b0a804723c */ /* 0x082fee0000001804 */
[----:B------:R-:W1:Y:S01]  /*19190*/  LDSM.16.M88.4 R196, [R203] ;  /* 0x00000000cbc4783b */ /* 0x000e620000000200 */
[C---:B------:R-:W-:Y:S07]  /*191a0*/  HMMA.16816.F32 R8, R180.reuse, R176, R8 ;  /* 0x000000b0b408723c */ /* 0x040fee0000001808 */
[----:B------:R-:W1:Y:S01]  /*191b0*/  LDSM.16.M88.4 R156, [R209+0x2000] ;  /* 0x00200000d19c783b */ /* 0x000e620000000200 */
[-C--:B------:R-:W-:Y:S07]  /*191c0*/  HMMA.16816.F32 R12, R180, R178.reuse, R12 ;  /* 0x000000b2b40c723c */ /* 0x080fee000000180c */
[----:B------:R-:W0:Y:S01]  /*191d0*/  LDGDEPBAR ;  /* 0x00000000000079af */ /* 0x000e220000000000 */
[C---:B------:R-:W-:Y:S08]  /*191e0*/  HMMA.16816.F32 R16, R168.reuse, R178, R16 ;  /* 0x000000b2a810723c */ /* 0x040ff00000001810 */
        /* <DEDUP_REMOVED lines=34> */
[----:B------:R2:W4:Y:S01]  /*19410*/  MUFU.TANH R173, R0 ;  /* 0x0000000000ad7308 */ /* 0x0005220000002400 */
[-C--:B-1----:R-:W-:Y:S08]  /*19420*/  HMMA.16816.F32 R20, R160, R4.reuse, R20 ;  /* 0x00000004a014723c */ /* 0x082ff00000001814 */
[C---:B------:R-:W-:Y:S04]  /*19430*/  HMMA.16816.F32 R24, R156.reuse, R4, R24 ;  /* 0x000000049c18723c */ /* 0x040fe80000001818 */
[----:B--2---:R-:W-:Y:S02]  /*19440*/  FMUL.FTZ R0, R9, c[0x0][0x320] ;  /* 0x0000c80009007a20 */ /* 0x004fe40000410000 */
[----:B------:R-:W1:Y:S02]  /*19450*/  LDSM.16.M88.4 R8, [R203+0x1000] ;  /* 0x00100000cb08783b */ /* 0x000e640000000200 */
[-C--:B------:R-:W-:Y:S01]  /*19460*/  HMMA.16816.F32 R28, R156, R6.reuse, R28 ;  /* 0x000000069c1c723c */ /* 0x080fe2000000181c */
[----:B------:R2:W5:Y:S07]  /*19470*/  MUFU.TANH R168, R0 ;  /* 0x0000000000a87308 */ /* 0x00056e0000002400 */
        /* <DEDUP_REMOVED lines=8> */
[----:B---3--:R-:W1:Y:S07]  /*19500*/  LDSM.16.M88.4 R4, [R203+0x1800] ;  /* 0x00180000cb04783b */ /* 0x008e6e0000000200 */
[C---:B------:R-:W-:Y:S04]  /*19510*/  HMMA.16816.F32 R40, R156.reuse, R8, R40 ;  /* 0x000000089c28723c */ /* 0x040fe80000001828 */
[----:B--2---:R-:W-:Y:S04]  /*19520*/  FMUL.FTZ R0, R13, c[0x0][0x320] ;  /* 0x0000c8000d007a20 */ /* 0x004fe80000410000 */
[-C--:B------:R-:W-:Y:S01]  /*19530*/  HMMA.16816.F32 R44, R156, R10.reuse, R44 ;  /* 0x0000000a9c2c723c */ /* 0x080fe2000000182c */
[----:B------:R2:W3:Y:S07]  /*19540*/  MUFU.TANH R155, R0 ;  /* 0x00000000009b7308 */ /* 0x0004ee0000002400 */
[C---:B------:R-:W-:Y:S08]  /*19550*/  HMMA.16816.F32 R48, R160.reuse, R10, R48 ;  /* 0x0000000aa030723c */ /* 0x040ff00000001830 */
[----:B------:R-:W-:Y:S04]  /*19560*/  FMUL.FTZ R8, R41, c[0x0][0x320] ;  /* 0x0000c80029087a20 */ /* 0x000fe80000410000 */
[----:B------:R3:W-:Y:S01]  /*19570*/  MUFU.TANH R184, R8 ;  /* 0x0000000800b87308 */ /* 0x0007e20000002400 */
[----:B----4-:R-:W-:Y:S02]  /*19580*/  FMUL.FTZ R3, R42, c[0x0][0x320] ;  /* 0x0000c8002a037a20 */ /* 0x010fe40000410000 */
[----:B--2---:R-:W-:Y:S01]  /*19590*/  FMUL.FTZ R0, R14, c[0x0][0x320] ;  /* 0x0000c8000e007a20 */ /* 0x004fe20000410000 */
[-C--:B-1----:R-:W-:Y:S06]  /*195a0*/  HMMA.16816.F32 R52, R160, R4.reuse, R52 ;  /* 0x00000004a034723c */ /* 0x082fec0000001834 */
[----:B------:R1:W-:Y:S02]  /*195b0*/  MUFU.TANH R166, R0 ;  /* 0x0000000000a67308 */ /* 0x0003e40000002400 */
[C---:B------:R-:W-:Y:S08]  /*195c0*/  HMMA.16816.F32 R56, R156.reuse, R4, R56 ;  /* 0x000000049c38723c */ /* 0x040ff00000001838 */
[----:B------:R2:W-:Y:S01]  /*195d0*/  MUFU.TANH R243, R3 ;  /* 0x0000000300f37308 */ /* 0x0005e20000002400 */
[-C--:B------:R-:W-:Y:S01]  /*195e0*/  HMMA.16816.F32 R60, R156, R6.reuse, R60 ;  /* 0x000000069c3c723c */ /* 0x080fe2000000183c */
[----:B---3--:R-:W3:Y:S01]  /*195f0*/  LDSM.16.M88.4 R8, [R203+0x2000] ;  /* 0x00200000cb08783b */ /* 0x008ee20000000200 */
        /* <DEDUP_REMOVED lines=18> */
[----:B-----5:R-:W-:Y:S02]  /*19720*/  FMNMX.FTZ R4, R168, R4, !PT ;  /* 0x00000004a8047209 */ /* 0x020fe40007810000 */
[----:B----4-:R-:W-:Y:S02]  /*19730*/  FMNMX.FTZ R3, R154, R2, !PT ;  /* 0x000000029a037209 */ /* 0x010fe40007810000 */
[----:B------:R-:W-:Y:S03]  /*19740*/  HMMA.16816.F32 R80, R160, R10, R80 ;  /* 0x0000000aa050723c */ /* 0x000fe60000001850 */
[----:B------:R-:W-:Y:S01]  /*19750*/  MUFU.TANH R157, R8 ;  /* 0x00000008009d7308 */ /* 0x000fe20000002400 */
[----:B------:R-:W-:Y:S01]  /*19760*/  FMNMX.FTZ R4, R164, R4, !PT ;  /* 0x00000004a4047209 */ /* 0x000fe20007810000 */
[----:B-1----:R-:W-:Y:S01]  /*19770*/  FMUL.FTZ R0, R17, c[0x0][0x320] ;  /* 0x0000c80011007a20 */ /* 0x002fe20000410000 */
[----:B------:R-:W-:Y:S02]  /*19780*/  FMNMX.FTZ R3, R153, R3, !PT ;  /* 0x0000000399037209 */ /* 0x000fe40007810000 */
[----:B------:R-:W-:Y:S01]  /*19790*/  FMUL.FTZ R5, R73, c[0x0][0x320] ;  /* 0x0000c80049057a20 */ /* 0x000fe20000410000 */
[----:B------:R-:W-:Y:S03]  /*197a0*/  FMNMX.FTZ R4, R155, R4, !PT ;  /* 0x000000049b047209 */ /* 0x000fe60007810000 */
        /* <DEDUP_REMOVED lines=146> */
[--C-:B------:R-:W-:Y:S02]  /*1a0d0*/  FFMA.FTZ R9, R12, c[0x0][0x2d0], -R152.reuse ;  /* 0x0000b4000c097a23 */ /* 0x100fe40000010898 */
[--C-:B------:R-:W-:Y:S02]  /*1a0e0*/  FFMA.FTZ R32, R29, c[0x0][0x2d0], -R152.reuse ;  /* 0x0000b4001d207a23 */ /* 0x100fe40000010898 */
[----:B------:R-:W-:Y:S01]  /*1a0f0*/  MUFU.EX2 R224, R9 ;  /* 0x0000000900e07308 */ /* 0x000fe20000000800 */
[--C-:B------:R-:W-:Y:S02]  /*1a100*/  FFMA.FTZ R40, R40, c[0x0][0x2d0], -R152.reuse ;  /* 0x0000b40028287a23 */ /* 0x100fe40000010898 */
[--C-:B------:R-:W-:Y:S01]  /*1a110*/  FFMA.FTZ R44, R44, c[0x0][0x2d0], -R152.reuse ;  /* 0x0000b4002c2c7a23 */ /* 0x100fe20000010898 */
        /* <DEDUP_REMOVED lines=39> */
[----:B-1----:R-:W-:Y:S01]  /*1a390*/  FMNMX.FTZ R70, R5, R8, !PT ;  /* 0x0000000805467209 */ /* 0x002fe20007810000 */
[----:B------:R-:W-:Y:S04]  /*1a3a0*/  FFMA.FTZ R5, R19, c[0x0][0x2d0], -R152 ;  /* 0x0000b40013057a23 */ /* 0x000fe80000010898 */
[----:B------:R1:W-:Y:S01]  /*1a3b0*/  MUFU.EX2 R229, R5 ;  /* 0x0000000500e57308 */ /* 0x0003e20000000800 */
[----:B----4-:R-:W-:Y:S01]  /*1a3c0*/  FMNMX.FTZ R4, R0, R7, !PT ;  /* 0x0000000700047209 */ /* 0x010fe20007810000 */
[----:B------:R-:W-:Y:S01]  /*1a3d0*/  FMUL.FTZ R7, R78, c[0x0][0x320] ;  /* 0x0000c8004e077a20 */ /* 0x000fe20000410000 */
[----:B------:R-:W-:Y:S07]  /*1a3e0*/  FMNMX.FTZ R0, R245, R6, !PT ;  /* 0x00000006f5007209 */ /* 0x000fee0007810000 */
[----:B------:R4:W5:Y:S01]  /*1a3f0*/  MUFU.TANH R74, R7 ;  /* 0x00000007004a7308 */ /* 0x0009620000002400 */
[----:B------:R-:W-:Y:S04]  /*1a400*/  FMNMX.FTZ R0, R247, R0, !PT ;  /* 0x00000000f7007209 */ /* 0x000fe80007810000 */
[----:B------:R-:W-:Y:S01]  /*1a410*/  FMNMX.FTZ R6, R188, R0, !PT ;  /* 0x00000000bc067209 */ /* 0x000fe20007810000 */
[----:B------:R-:W-:Y:S03]  /*1a420*/  FMUL.FTZ R0, R79, c[0x0][0x320] ;  /* 0x0000c8004f007a20 */ /* 0x000fe60000410000 */
[----:B------:R-:W-:Y:S01]  /*1a430*/  FMNMX.FTZ R6, R195, R6, !PT ;  /* 0x00000006c3067209 */ /* 0x000fe20007810000 */
[----:B------:R2:W2:Y:S01]  /*1a440*/  MUFU.TANH R75, R0 ;  /* 0x00000000004b7308 */ /* 0x0004a20000002400 */
[----:B-1----:R-:W-:Y:S01]  /*1a450*/  @P0 MOV R5, R221 ;  /* 0x000000dd00050202 */ /* 0x002fe20000000f00 */
[----:B----4-:R-:W1:Y:S01]  /*1a460*/  SHFL.BFLY PT, R7, R4, 0x1, 0x1f ;  /* 0x0c201f0004077f89 */ /* 0x010e6200000e0000 */
[----:B--2---:R-:W-:Y:S04]  /*1a470*/  FMNMX.FTZ R0, R156, R6, !PT ;  /* 0x000000069c007209 */ /* 0x004fe80007810000 */
[----:B------:R-:W-:Y:S01]  /*1a480*/  FMNMX.FTZ R3, R157, R0, !PT ;  /* 0x000000009d037209 */ /* 0x000fe20007810000 */
[----:B------:R-:W-:Y:S03]  /*1a490*/  FADD.FTZ R0, -R72, R2 ;  /* 0x0000000248007221 */ /* 0x000fe60000010100 */
[----:B------:R-:W-:Y:S01]  /*1a4a0*/  FMNMX.FTZ R3, R191, R3, !PT ;  /* 0x00000003bf037209 */ /* 0x000fe20007810000 */
[----:B------:R-:W-:Y:S03]  /*1a4b0*/  FMUL.FTZ R2, R0, c[0x0][0x2d0] ;  /* 0x0000b40000027a20 */ /* 0x000fe60000410000 */
[----:B---3--:R-:W-:Y:S01]  /*1a4c0*/  FMNMX.FTZ R0, R193, R3, !PT ;  /* 0x00000003c1007209 */ /* 0x008fe20007810000 */
[----:B------:R2:W3:Y:S01]  /*1a4d0*/  MUFU.EX2 R73, R2 ;  /* 0x0000000200497308 */ /* 0x0004e20000000800 */
[----:B-1----:R-:W-:Y:S01]  /*1a4e0*/  FMNMX.FTZ R71, R4, R7, !PT ;  /* 0x0000000704477209 */ /* 0x002fe20007810000 */
[----:B------:R-:W-:Y:S01]  /*1a4f0*/  FFMA.FTZ R4, R154, c[0x0][0x2d0], -R152 ;  /* 0x0000b4009a047a23 */ /* 0x000fe20000010898 */
[----:B-----5:R-:W-:Y:S01]  /*1a500*/  FMNMX.FTZ R0, R74, R0, !PT ;  /* 0x000000004a007209 */ /* 0x020fe20007810000 */
[----:B------:R-:W-:Y:S02]  /*1a510*/  FMUL.FTZ R154, R70, c[0x0][0x2d0] ;  /* 0x0000b400469a7a20 */ /* 0x000fe40000410000 */
[----:B------:R-:W-:Y:S01]  /*1a520*/  @P0 IMAD.WIDE.U32 R6, R216, c[0x0][0x1e0], RZ ;  /* 0x00007800d8060a25 */ /* 0x000fe200078e00ff */
[----:B------:R-:W-:Y:S03]  /*1a530*/  FMNMX.FTZ R0, R75, R0, !PT ;  /* 0x000000004b007209 */ /* 0x000fe60007810000 */
[----:B------:R-:W-:Y:S02]  /*1a540*/  MUFU.EX2 R236, R4 ;  /* 0x0000000400ec7308 */ /* 0x000fe40000000800 */
[----:B------:R-:W1:Y:S01]  /*1a550*/  SHFL.BFLY PT, R3, R0, 0x2, 0x1f ;  /* 0x0c401f0000037f89 */ /* 0x000e6200000e0000 */
[----:B--2---:R-:W-:Y:S02]  /*1a560*/  FADD.FTZ R2, -R71, R84 ;  /* 0x0000005447027221 */ /* 0x004fe40000010100 */
[C---:B---3--:R-:W-:Y:S02]  /*1a570*/  FMUL.FTZ R33, R73.reuse, R117 ;  /* 0x0000007549217220 */ /* 0x048fe40000410000 */
[----:B------:R-:W-:Y:S02]  /*1a580*/  FMUL.FTZ R2, R2, c[0x0][0x2d0] ;  /* 0x0000b40002027a20 */ /* 0x000fe40000410000 */
[----:B------:R-:W-:Y:S02]  /*1a590*/  FMUL.FTZ R49, R73, R133 ;  /* 0x0000008549317220 */ /* 0x000fe40000410000 */
[----:B------:R2:W3:Y:S01]  /*1a5a0*/  MUFU.EX2 R69, R2 ;  /* 0x0000000200457308 */ /* 0x0004e20000000800 */
[----:B-1----:R-:W-:Y:S01]  /*1a5b0*/  FMNMX.FTZ R0, R0, R3, !PT ;  /* 0x0000000300007209 */ /* 0x002fe20007810000 */
[--C-:B------:R-:W-:Y:S08]  /*1a5c0*/  FFMA.FTZ R3, R14, c[0x0][0x2d0], -R152.reuse ;  /* 0x0000b4000e037a23 */ /* 0x100ff00000010898 */
[----:B------:R-:W-:Y:S01]  /*1a5d0*/  MUFU.EX2 R239, R3 ;  /* 0x0000000300ef7308 */ /* 0x000fe20000000800 */
[----:B--2---:R-:W-:Y:S02]  /*1a5e0*/  FADD.FTZ R2, -R70, R85 ;  /* 0x0000005546027221 */ /* 0x004fe40000010100 */
[C---:B---3--:R-:W-:Y:S02]  /*1a5f0*/  FMUL.FTZ R19, R69.reuse, R103 ;  /* 0x0000006745137220 */ /* 0x048fe40000410000 */
[----:B------:R-:W-:Y:S02]  /*1a600*/  FMUL.FTZ R2, R2, c[0x0][0x2d0] ;  /* 0x0000b40002027a20 */ /* 0x000fe40000410000 */
[C---:B------:R-:W-:Y:S03]  /*1a610*/  FMUL.FTZ R34, R69.reuse, R118 ;  /* 0x0000007645227220 */ /* 0x040fe60000410000 */
[----:B------:R1:W2:Y:S01]  /*1a620*/  MUFU.EX2 R68, R2 ;  /* 0x0000000200447308 */ /* 0x0002a20000000800 */
[C---:B------:R-:W-:Y:S02]  /*1a630*/  FMUL.FTZ R35, R69.reuse, R119 ;  /* 0x0000007745237220 */ /* 0x040fe40000410000 */
[C---:B------:R-:W-:Y:S02]  /*1a640*/  FMUL.FTZ R50, R69.reuse, R134 ;  /* 0x0000008645327220 */ /* 0x040fe40000410000 */
[----:B------:R-:W-:Y:S02]  /*1a650*/  FMUL.FTZ R51, R69, R135 ;  /* 0x0000008745337220 */ /* 0x000fe40000410000 */
[--C-:B-1----:R-:W-:Y:S02]  /*1a660*/  FFMA.FTZ R2, R153, c[0x0][0x2d0], -R152.reuse ;  /* 0x0000b40099027a23 */ /* 0x102fe40000010898 */
[----:B------:R-:W-:Y:S02]  /*1a670*/  FMUL.FTZ R153, R71, c[0x0][0x2d0] ;  /* 0x0000b40047997a20 */ /* 0x000fe40000410000 */
[----:B------:R1:W3:Y:S01]  /*1a680*/  MUFU.EX2 R238, R2 ;  /* 0x0000000200ee7308 */ /* 0x0002e20000000800 */
[----:B--2---:R-:W-:Y:S02]  /*1a690*/  FMUL.FTZ R29, R68, R113 ;  /* 0x00000071441d7220 */ /* 0x004fe40000410000 */
[--C-:B------:R-:W-:Y:S01]  /*1a6a0*/  FFMA.FTZ R3, R169, c[0x0][0x2d0], -R153.reuse ;  /* 0x0000b400a9037a23 */ /* 0x100fe20000010899 */
[----:B------:R-:W-:Y:S01]  /*1a6b0*/  MOV R169, R220 ;  /* 0x000000dc00a97202 */ /* 0x000fe20000000f00 */
[--C-:B------:R-:W-:Y:S02]  /*1a6c0*/  FFMA.FTZ R48, R180, c[0x0][0x2d0], -R153.reuse ;  /* 0x0000b400b4307a23 */ /* 0x100fe40000010899 */
[--C-:B------:R-:W-:Y:S02]  /*1a6d0*/  FFMA.FTZ R56, R178, c[0x0][0x2d0], -R153.reuse ;  /* 0x0000b400b2387a23 */ /* 0x100fe40000010899 */
[--C-:B------:R-:W-:Y:S01]  /*1a6e0*/  FFMA.FTZ R60, R179, c[0x0][0x2d0], -R153.reuse ;  /* 0x0000b400b33c7a23 */ /* 0x100fe20000010899 */
[----:B------:R2:W-:Y:S01]  /*1a6f0*/  MUFU.EX2 R232, R3 ;  /* 0x0000000300e87308 */ /* 0x0005e20000000800 */
[C---:B------:R-:W-:Y:S02]  /*1a700*/  FMUL.FTZ R41, R68.reuse, R125 ;  /* 0x0000007d44297220 */ /* 0x040fe40000410000 */
[C---:B------:R-:W-:Y:S02]  /*1a710*/  FMUL.FTZ R45, R68.reuse, R129 ;  /* 0x00000081442d7220 */ /* 0x040fe40000410000 */
[C---:B------:R-:W-:Y:S02]  /*1a720*/  FMUL.FTZ R57, R68.reuse, R141 ;  /* 0x0000008d44397220 */ /* 0x040fe40000410000 */
[----:B------:R-:W-:Y:S03]  /*1a730*/  FMUL.FTZ R61, R68, R145 ;  /* 0x00000091443d7220 */ /* 0x000fe60000410000 */
[----:B------:R4:W-:Y:S01]  /*1a740*/  MUFU.EX2 R129, R48 ;  /* 0x0000003000817308 */ /* 0x0009e20000000800 */
[----:B-1----:R-:W-:Y:S01]  /*1a750*/  FFMA.FTZ R2, R87, c[0x0][0x2d0], -R152 ;  /* 0x0000b40057027a23 */ /* 0x002fe20000010898 */
[----:B---3--:R-:W-:Y:S08]  /*1a760*/  F2FP.PACK_AB R76, R238, R236 ;  /* 0x000000ecee4c723e */ /* 0x008ff000000000ff */
[----:B------:R1:W3:Y:S01]  /*1a770*/  MUFU.EX2 R237, R2 ;  /* 0x0000000200ed7308 */ /* 0x0002e20000000800 */
[--C-:B--2---:R-:W-:Y:S09]  /*1a780*/  FFMA.FTZ R3, R167, c[0x0][0x2d0], -R153.reuse ;  /* 0x0000b400a7037a23 */ /* 0x104ff20000010899 */
[----:B------:R2:W5:Y:S01]  /*1a790*/  MUFU.EX2 R233, R3 ;  /* 0x0000000300e97308 */ /* 0x0005620000000800 */
[----:B----4-:R-:W-:Y:S01]  /*1a7a0*/  FMUL.FTZ R48, R73, R132 ;  /* 0x0000008449307220 */ /* 0x010fe20000410000 */
[----:B-1----:R-:W1:Y:S01]  /*1a7b0*/  SHFL.BFLY PT, R2, R0, 0x1, 0x1f ;  /* 0x0c201f0000027f89 */ /* 0x002e6200000e0000 */
[----:B---3--:R-:W-:Y:S01]  /*1a7c0*/  F2FP.PACK_AB R78, R239, R237 ;  /* 0x000000edef4e723e */ /* 0x008fe200000000ff */
[--C-:B--2---:R-:W-:Y:S01]  /*1a7d0*/  FFMA.FTZ R3, R17, c[0x0][0x2d0], -R153.reuse ;  /* 0x0000b40011037a23 */ /* 0x104fe20000010899 */
[----:B-----5:R-:W-:Y:S01]  /*1a7e0*/  F2FP.PACK_AB R77, R233, R232 ;  /* 0x000000e8e94d723e */ /* 0x020fe200000000ff */
[----:B------:R-:W-:Y:S01]  /*1a7f0*/  FMUL.FTZ R17, R73, R101 ;  /* 0x0000006549117220 */ /* 0x000fe20000410000 */
[----:B------:R-:W-:Y:S03]  /*1a800*/  MOV R101, R189 ;  /* 0x000000bd00657202 */ /* 0x000fe60000000f00 */
[----:B------:R1:W-:Y:S02]  /*1a810*/  MUFU.EX2 R235, R3 ;  /* 0x0000000300eb7308 */ /* 0x0003e40000000800 */
[----:B-1----:R-:W-:Y:S01]  /*1a820*/  FMNMX.FTZ R3, R0, R2, !PT ;  /* 0x0000000200037209 */ /* 0x002fe20007810000 */
[--C-:B------:R-:W-:Y:S02]  /*1a830*/  FFMA.FTZ R2, R173, c[0x0][0x2d0], -R154.reuse ;  /* 0x0000b400ad027a23 */ /* 0x100fe4000001089a */
[----:B------:R-:W-:Y:S05]  /*1a840*/  FFMA.FTZ R0, R16, c[0x0][0x2d0], -R153 ;  /* 0x0000b40010007a23 */ /* 0x000fea0000010899 */
[----:B------:R1:W-:Y:S10]  /*1a850*/  MUFU.EX2 R226, R2 ;  /* 0x0000000200e27308 */ /* 0x0003f40000000800 */
[----:B------:R2:W3:Y:S01]  /*1a860*/  MUFU.EX2 R234, R0 ;  /* 0x0000000000ea7308 */ /* 0x0004e20000000800 */
[----:B-1----:R-:W-:Y:S09]  /*1a870*/  FFMA.FTZ R2, R168, c[0x0][0x2d0], -R154 ;  /* 0x0000b400a8027a23 */ /* 0x002ff2000001089a */
[----:B------:R1:W4:Y:S01]  /*1a880*/  MUFU.EX2 R227, R2 ;  /* 0x0000000200e37308 */ /* 0x0003220000000800 */
[----:B--2---:R-:W-:Y:S01]  /*1a890*/  FADD.FTZ R0, -R3, R86 ;  /* 0x0000005603007221 */ /* 0x004fe20000010100 */
[----:B---3--:R-:W-:Y:S03]  /*1a8a0*/  F2FP.PACK_AB R79, R234, R235 ;  /* 0x000000ebea4f723e */ /* 0x008fe600000000ff */
[----:B------:R-:W-:Y:S06]  /*1a8b0*/  FMUL.FTZ R0, R0, c[0x0][0x2d0] ;  /* 0x0000b40000007a20 */ /* 0x000fec0000410000 */
[----:B------:R-:W2:Y:S01]  /*1a8c0*/  MUFU.EX2 R0, R0 ;  /* 0x0000000000007308 */ /* 0x000ea20000000800 */
[--C-:B-1----:R-:W-:Y:S01]  /*1a8d0*/  FFMA.FTZ R2, R164, c[0x0][0x2d0], -R154.reuse ;  /* 0x0000b400a4027a23 */ /* 0x102fe2000001089a */
[----:B----4-:R-:W-:Y:S02]  /*1a8e0*/  F2FP.PACK_AB R64, R227, R226 ;  /* 0x000000e2e340723e */ /* 0x010fe400000000ff */
[----:B------:R-:W-:Y:S06]  /*1a8f0*/  MOV R164, R191 ;  /* 0x000000bf00a47202 */ /* 0x000fec0000000f00 */
[----:B------:R1:W-:Y:S10]  /*1a900*/  MUFU.EX2 R230, R2 ;  /* 0x0000000200e67308 */ /* 0x0003f40000000800 */
[----:B------:R3:W-:Y:S01]  /*1a910*/  MUFU.EX2 R191, R56 ;  /* 0x0000003800bf7308 */ /* 0x0007e20000000800 */
[C---:B--2---:R-:W-:Y:S01]  /*1a920*/  FMUL.FTZ R14, R0.reuse, R98 ;  /* 0x00000062000e7220 */ /* 0x044fe20000410000 */
[----:B------:R-:W-:Y:S01]  /*1a930*/  MOV R98, R190 ;  /* 0x000000be00627202 */ /* 0x000fe20000000f00 */
[C---:B------:R-:W-:Y:S02]  /*1a940*/  FMUL.FTZ R30, R0.reuse, R114 ;  /* 0x00000072001e7220 */ /* 0x040fe40000410000 */
[C---:B------:R-:W-:Y:S02]  /*1a950*/  FMUL.FTZ R31, R0.reuse, R115 ;  /* 0x00000073001f7220 */ /* 0x040fe40000410000 */
[C---:B------:R-:W-:Y:S03]  /*1a960*/  FMUL.FTZ R42, R0.reuse, R126 ;  /* 0x0000007e002a7220 */ /* 0x040fe60000410000 */
[----:B------:R2:W-:Y:S01]  /*1a970*/  MUFU.EX2 R190, R60 ;  /* 0x0000003c00be7308 */ /* 0x0005e20000000800 */
[C---:B------:R-:W-:Y:S02]  /*1a980*/  FMUL.FTZ R43, R0.reuse, R127 ;  /* 0x0000007f002b7220 */ /* 0x040fe40000410000 */
[C---:B------:R-:W-:Y:S02]  /*1a990*/  FMUL.FTZ R46, R0.reuse, R130 ;  /* 0x00000082002e7220 */ /* 0x040fe40000410000 */
[----:B-1----:R-:W-:Y:S01]  /*1a9a0*/  FFMA.FTZ R2, R155, c[0x0][0x2d0], -R154 ;  /* 0x0000b4009b027a23 */ /* 0x002fe2000001089a */
[----:B------:R-:W-:Y:S01]  /*1a9b0*/  MOV R155, R195 ;  /* 0x000000c3009b7202 */ /* 0x000fe20000000f00 */
[C---:B------:R-:W-:Y:S02]  /*1a9c0*/  FMUL.FTZ R47, R0.reuse, R131 ;  /* 0x00000083002f7220 */ /* 0x040fe40000410000 */
[C---:B------:R-:W-:Y:S01]  /*1a9d0*/  FMUL.FTZ R58, R0.reuse, R142 ;  /* 0x0000008e003a7220 */ /* 0x040fe20000410000 */
[----:B------:R1:W4:Y:S01]  /*1a9e0*/  MUFU.EX2 R231, R2 ;  /* 0x0000000200e77308 */ /* 0x0003220000000800 */
[C---:B------:R-:W-:Y:S02]  /*1a9f0*/  FMUL.FTZ R59, R0.reuse, R143 ;  /* 0x0000008f003b7220 */ /* 0x040fe40000410000 */
[----:B------:R-:W-:Y:S02]  /*1aa00*/  FMUL.FTZ R62, R0, R146 ;  /* 0x00000092003e7220 */ /* 0x000fe40000410000 */
[----:B---3--:R-:W-:Y:S02]  /*1aa10*/  FMUL.FTZ R56, R68, R140 ;  /* 0x0000008c44387220 */ /* 0x008fe40000410000 */
[----:B------:R-:W-:Y:S02]  /*1aa20*/  FMUL.FTZ R63, R0, R147 ;  /* 0x00000093003f7220 */ /* 0x000fe40000410000 */
[----:B--2---:R-:W-:Y:S02]  /*1aa30*/  FMUL.FTZ R60, R68, R144 ;  /* 0x00000090443c7220 */ /* 0x004fe40000410000 */
[----:B-1----:R-:W-:Y:S01]  /*1aa40*/  FMUL.FTZ R2, R3, c[0x0][0x2d0] ;  /* 0x0000b40003027a20 */ /* 0x002fe20000410000 */
[----:B----4-:R-:W-:Y:S03]  /*1aa50*/  F2FP.PACK_AB R66, R231, R230 ;  /* 0x000000e6e742723e */ /* 0x010fe600000000ff */
[--C-:B------:R-:W-:Y:S02]  /*1aa60*/  FFMA.FTZ R4, R170, c[0x0][0x2d0], -R2.reuse ;  /* 0x0000b400aa047a23 */ /* 0x100fe40000010802 */
[--C-:B------:R-:W-:Y:S01]  /*1aa70*/  FFMA.FTZ R16, R174, c[0x0][0x2d0], -R2.reuse ;  /* 0x0000b400ae107a23 */ /* 0x100fe20000010802 */
[----:B------:R-:W-:Y:S01]  /*1aa80*/  MOV R174, R196 ;  /* 0x000000c400ae7202 */ /* 0x000fe20000000f00 */
[----:B------:R1:W-:Y:S01]  /*1aa90*/  MUFU.EX2 R170, R4 ;  /* 0x0000000400aa7308 */ /* 0x0003e20000000800 */
[--C-:B------:R-:W-:Y:S02]  /*1aaa0*/  FFMA.FTZ R28, R28, c[0x0][0x2d0], -R2.reuse ;  /* 0x0000b4001c1c7a23 */ /* 0x100fe40000010802 */
[--C-:B------:R-:W-:Y:S07]  /*1aab0*/  FFMA.FTZ R74, R74, c[0x0][0x2d0], -R2.reuse ;  /* 0x0000b4004a4a7a23 */ /* 0x100fee0000010802 */
[----:B------:R2:W-:Y:S10]  /*1aac0*/  MUFU.EX2 R168, R16 ;  /* 0x0000001000a87308 */ /* 0x0005f40000000800 */
[----:B------:R3:W-:Y:S01]  /*1aad0*/  MUFU.EX2 R196, R32 ;  /* 0x0000002000c47308 */ /* 0x0007e20000000800 */
[--C-:B-1----:R-:W-:Y:S09]  /*1aae0*/  FFMA.FTZ R4, R171, c[0x0][0x2d0], -R2.reuse ;  /* 0x0000b400ab047a23 */ /* 0x102ff20000010802 */
[----:B------:R1:W4:Y:S01]  /*1aaf0*/  MUFU.EX2 R171, R4 ;  /* 0x0000000400ab7308 */ /* 0x0003220000000800 */
[C---:B--2---:R-:W-:Y:S01]  /*1ab00*/  FMUL.FTZ R16, R73.reuse, R100 ;  /* 0x0000006449107220 */ /* 0x044fe20000410000 */
[----:B------:R-:W-:Y:S01]  /*1ab10*/  MOV R100, R188 ;  /* 0x000000bc00647202 */ /* 0x000fe20000000f00 */
[----:B---3--:R-:W-:Y:S02]  /*1ab20*/  FMUL.FTZ R32, R73, R116 ;  /* 0x0000007449207220 */ /* 0x008fe40000410000 */
[--C-:B-1----:R-:W-:Y:S01]  /*1ab30*/  FFMA.FTZ R4, R166, c[0x0][0x2d0], -R2.reuse ;  /* 0x0000b400a6047a23 */ /* 0x102fe20000010802 */
[----:B----4-:R-:W-:Y:S04]  /*1ab40*/  F2FP.PACK_AB R65, R171, R170 ;  /* 0x000000aaab41723e */ /* 0x010fe800000000ff */
[----:B------:R1:W-:Y:S02]  /*1ab50*/  MUFU.EX2 R173, R4 ;  /* 0x0000000400ad7308 */ /* 0x0003e40000000800 */
[----:B-1----:R-:W-:Y:S08]  /*1ab60*/  FFMA.FTZ R4, R165, c[0x0][0x2d0], -R2 ;  /* 0x0000b400a5047a23 */ /* 0x002ff00000010802 */
[----:B------:R1:W-:Y:S10]  /*1ab70*/  MUFU.EX2 R165, R28 ;  /* 0x0000001c00a57308 */ /* 0x0003f40000000800 */
[----:B------:R2:W3:Y:S01]  /*1ab80*/  MUFU.EX2 R176, R4 ;  /* 0x0000000400b07308 */ /* 0x0004e20000000800 */
[----:B-1----:R-:W-:Y:S01]  /*1ab90*/  FMUL.FTZ R28, R68, R112 ;  /* 0x00000070441c7220 */ /* 0x002fe20000410000 */
[----:B--2---:R-:W-:Y:S02]  /*1aba0*/  @P0 SHF.R.S32.HI R4, RZ, 0x1f, R216 ;  /* 0x0000001fff040819 */ /* 0x004fe400000114d8 */
[----:B---3--:R-:W-:Y:S03]  /*1abb0*/  F2FP.PACK_AB R67, R176, R173 ;  /* 0x000000adb043723e */ /* 0x008fe600000000ff */
[----:B------:R-:W-:Y:S02]  /*1abc0*/  @P0 IMAD R8, R4, c[0x0][0x1e0], RZ ;  /* 0x0000780004080a24 */ /* 0x000fe400078e02ff */
[----:B------:R-:W-:Y:S02]  /*1abd0*/  FFMA.FTZ R4, R20, c[0x0][0x2d0], -R152 ;  /* 0x0000b40014047a23 */ /* 0x000fe40000010898 */
[----:B------:R-:W-:Y:S02]  /*1abe0*/  @P0 IMAD R8, R216, c[0x0][0x1e4], R8 ;  /* 0x00007900d8080a24 */ /* 0x000fe400078e0208 */
[----:B------:R1:W-:Y:S02]  /*1abf0*/  MUFU.EX2 R228, R4 ;  /* 0x0000000400e47308 */ /* 0x0003e40000000800 */
[----:B-1----:R-:W-:Y:S05]  /*1ac00*/  @P0 MOV R4, R222 ;  /* 0x000000de00040202 */ /* 0x002fea0000000f00 */
[----:B------:R-:W-:Y:S01]  /*1ac10*/  @P0 IMAD.WIDE.U32 R4, R6, 0x50, R4 ;  /* 0x0000005006040825 */ /* 0x000fe200078e0004 */
[----:B------:R-:W-:Y:S02]  /*1ac20*/  @P0 IADD3 R6, R7, R8, RZ ;  /* 0x0000000807060210 */ /* 0x000fe40007ffe0ff */
[----:B------:R-:W-:Y:S01]  /*1ac30*/  @P0 MOV R7, c[0x0][0x1e0] ;  /* 0x0000780000070a02 */ /* 0x000fe20000000f00 */
[----:B------:R-:W-:Y:S01]  /*1ac40*/  FFMA.FTZ R8, R13, c[0x0][0x2d0], -R152 ;  /* 0x0000b4000d087a23 */ /* 0x000fe20000010898 */
[----:B------:R-:W-:Y:S01]  /*1ac50*/  @P0 LEA R10, P1, R4, c[0x0][0x1c8], 0x1 ;  /* 0x00007200040a0a11 */ /* 0x000fe200078208ff */
[----:B------:R-:W-:Y:S01]  /*1ac60*/  @P0 IMAD R6, R6, 0x50, RZ ;  /* 0x0000005006060824 */ /* 0x000fe200078e02ff */
[----:B------:R-:W-:Y:S01]  /*1ac70*/  @P0 SHF.L.U32 R13, R7, 0x5, RZ ;  /* 0x00000005070d0819 */ /* 0x000fe200000006ff */
[----:B------:R1:W-:Y:S03]  /*1ac80*/  MUFU.EX2 R225, R8 ;  /* 0x0000000800e17308 */ /* 0x0003e60000000800 */
[----:B------:R-:W-:Y:S02]  /*1ac90*/  @P0 IADD3 R6, R5, R6, RZ ;  /* 0x0000000605060210 */ /* 0x000fe40007ffe0ff */
[----:B------:R-:W-:Y:S02]  /*1aca0*/  @P0 MOV R5, 0x5 ;  /* 0x0000000500050802 */ /* 0x000fe40000000f00 */
[----:B------:R-:W-:Y:S02]  /*1acb0*/  @P0 LEA.HI.X R11, R4, c[0x0][0x1cc], R6, 0x1, P1 ;  /* 0x00007300040b0a11 */ /* 0x000fe400008f0c06 */
[----:B------:R-:W-:Y:S01]  /*1acc0*/  @P0 SHF.L.U64.HI R12, R7, R5, c[0x0][0x1e4] ;  /* 0x00007900070c0619 */ /* 0x000fe20000010205 */
[--C-:B------:R-:W-:Y:S02]  /*1acd0*/  FFMA.FTZ R5, R21, c[0x0][0x2d0], -R153.reuse ;  /* 0x0000b40015057a23 */ /* 0x100fe40000010899 */
[----:B------:R2:W-:Y:S02]  /*1ace0*/  @P0 LDGSTS.E.BYPASS.LTC128B.128 [R219+0x2900], [R10.64], !P4 ;  /* 0x029000000adb0fae */ /* 0x0005e4000e101d48 */
[----:B------:R3:W-:Y:S01]  /*1acf0*/  MUFU.EX2 R223, R5 ;  /* 0x0000000500df7308 */ /* 0x0007e20000000800 */
[-C--:B-1----:R-:W-:Y:S04]  /*1ad00*/  @P0 IADD3 R8, P3, R10, R13.reuse, RZ ;  /* 0x0000000d0a080210 */ /* 0x082fe80007f7e0ff */
[-C--:B------:R-:W-:Y:S02]  /*1ad10*/  @P0 IADD3.X R9, R11, R12.reuse, RZ, P3, !PT ;  /* 0x0000000c0b090210 */ /* 0x080fe40001ffe4ff */
[-C--:B------:R-:W-:Y:S03]  /*1ad20*/  @P0 IADD3 R6, P1, R8, R13.reuse, RZ ;  /* 0x0000000d08060210 */ /* 0x080fe60007f3e0ff */
[----:B------:R1:W-:Y:S01]  /*1ad30*/  @P0 LDGSTS.E.BYPASS.LTC128B.128 [R219+0x3100], [R8.64], !P4 ;  /* 0x0310000008db0fae */ /* 0x0003e2000e101d48 */
[-C--:B------:R-:W-:Y:S02]  /*1ad40*/  @P0 IADD3.X R7, R9, R12.reuse, RZ, P1, !PT ;  /* 0x0000000c09070210 */ /* 0x080fe40000ffe4ff */
[-C--:B------:R-:W-:Y:S01]  /*1ad50*/  @P0 IADD3 R4, P2, R6, R13.reuse, RZ ;  /* 0x0000000d06040210 */ /* 0x080fe20007f5e0ff */
[--C-:B--2---:R-:W-:Y:S03]  /*1ad60*/  FFMA.FTZ R11, R22, c[0x0][0x2d0], -R153.reuse ;  /* 0x0000b400160b7a23 */ /* 0x104fe60000010899 */
[----:B---3--:R-:W-:Y:S01]  /*1ad70*/  @P0 IADD3.X R5, R7, R12, RZ, P2, !PT ;  /* 0x0000000c07050210 */ /* 0x008fe200017fe4ff */
[----:B------:R2:W-:Y:S01]  /*1ad80*/  @P0 LDGSTS.E.BYPASS.LTC128B.128 [R219+0x3900], [R6.64], !P4 ;  /* 0x0390000006db0fae */ /* 0x0005e2000e101d48 */
[----:B------:R-:W-:Y:S01]  /*1ad90*/  @P0 IADD3 R10, P1, R4, R13, RZ ;  /* 0x0000000d040a0210 */ /* 0x000fe20007f3e0ff */
[----:B------:R3:W-:Y:S01]  /*1ada0*/  MUFU.EX2 R222, R11 ;  /* 0x0000000b00de7308 */ /* 0x0007e20000000800 */
[C---:B------:R-:W-:Y:S01]  /*1adb0*/  FMUL.FTZ R13, R68.reuse, R97 ;  /* 0x00000061440d7220 */ /* 0x040fe20000410000 */
[----:B------:R-:W-:Y:S04]  /*1adc0*/  MOV R97, R193 ;  /* 0x000000c100617202 */ /* 0x000fe80000000f00 */
[----:B------:R4:W-:Y:S04]  /*1add0*/  @P0 LDGSTS.E.BYPASS.LTC128B.128 [R219+0x4100], [R4.64], !P4 ;  /* 0x0410000004db0fae */ /* 0x0009e8000e101d48 */
[----:B------:R5:W-:Y:S01]  /*1ade0*/  MUFU.EX2 R193, R44 ;  /* 0x0000002c00c17308 */ /* 0x000be20000000800 */
[C---:B-1----:R-:W-:Y:S02]  /*1adf0*/  FMUL.FTZ R9, R68.reuse, R93 ;  /* 0x0000005d44097220 */ /* 0x042fe40000410000 */
[----:B------:R-:W-:Y:S02]  /*1ae00*/  FMUL.FTZ R8, R68, R92 ;  /* 0x0000005c44087220 */ /* 0x000fe40000410000 */
[--C-:B------:R-:W-:Y:S01]  /*1ae10*/  FFMA.FTZ R92, R185, c[0x0][0x2d0], -R154.reuse ;  /* 0x0000b400b95c7a23 */ /* 0x100fe2000001089a */
[----:B---3--:R-:W-:Y:S01]  /*1ae20*/  @P0 IADD3.X R11, R5, R12, RZ, P1, !PT ;  /* 0x0000000c050b0210 */ /* 0x008fe20000ffe4ff */
[--C-:B--2---:R-:W-:Y:S02]  /*1ae30*/  FFMA.FTZ R6, R15, c[0x0][0x2d0], -R153.reuse ;  /* 0x0000b4000f067a23 */ /* 0x104fe40000010899 */
[----:B------:R-:W-:Y:S02]  /*1ae40*/  FMUL.FTZ R7, R69, R91 ;  /* 0x0000005b45077220 */ /* 0x000fe40000410000 */
[----:B------:R1:W-:Y:S01]  /*1ae50*/  @P0 LDGSTS.E.BYPASS.LTC128B.128 [R219+0x4900], [R10.64], !P4 ;  /* 0x049000000adb0fae */ /* 0x0003e2000e101d48 */
[----:B------:R2:W-:Y:S01]  /*1ae60*/  MUFU.EX2 R220, R6 ;  /* 0x0000000600dc7308 */ /* 0x0005e20000000800 */
[--C-:B------:R-:W-:Y:S02]  /*1ae70*/  FFMA.FTZ R12, R26, c[0x0][0x2d0], -R154.reuse ;  /* 0x0000b4001a0c7a23 */ /* 0x100fe4000001089a */
[--C-:B----4-:R-:W-:Y:S02]  /*1ae80*/  FFMA.FTZ R4, R18, c[0x0][0x2d0], -R153.reuse ;  /* 0x0000b40012047a23 */ /* 0x110fe40000010899 */
[----:B------:R-:W-:Y:S02]  /*1ae90*/  FMUL.FTZ R5, R73, R89 ;  /* 0x0000005949057220 */ /* 0x000fe40000410000 */
[----:B------:R-:W3:Y:S01]  /*1aea0*/  LDSM.16.MT88.4 R20, [R201] ;  /* 0x00000000c914783b */ /* 0x000ee20000004200 */
[C---:B------:R-:W-:Y:S01]  /*1aeb0*/  FMUL.FTZ R15, R0.reuse, R99 ;  /* 0x00000063000f7220 */ /* 0x040fe20000410000 */
[----:B------:R-:W-:Y:S01]  /*1aec0*/  MOV R99, R194 ;  /* 0x000000c200637202 */ /* 0x000fe20000000f00 */
[----:B------:R4:W-:Y:S01]  /*1aed0*/  MUFU.EX2 R221, R4 ;  /* 0x0000000400dd7308 */ /* 0x0009e20000000800 */
[C---:B------:R-:W-:Y:S01]  /*1aee0*/  FMUL.FTZ R18, R69.reuse, R102 ;  /* 0x0000006645127220 */ /* 0x040fe20000410000 */
[----:B------:R-:W-:Y:S01]  /*1aef0*/  MOV R102, R187 ;  /* 0x000000bb00667202 */ /* 0x000fe20000000f00 */
[----:B------:R-:W-:Y:S02]  /*1af00*/  FMUL.FTZ R26, R0, R110 ;  /* 0x0000006e001a7220 */ /* 0x000fe40000410000 */
[----:B------:R-:W3:Y:S01]  /*1af10*/  LDSM.16.MT88.4 R36, [R205] ;  /* 0x00000000cd24783b */ /* 0x000ee20000004200 */
[----:B-----5:R-:W-:Y:S04]  /*1af20*/  FMUL.FTZ R44, R68, R128 ;  /* 0x00000080442c7220 */ /* 0x020fe80000410000 */
[----:B------:R5:W-:Y:S03]  /*1af30*/  MUFU.EX2 R199, R12 ;  /* 0x0000000c00c77308 */ /* 0x000be60000000800 */
[----:B------:R-:W3:Y:S01]  /*1af40*/  LDSM.16.MT88.4 R52, [R202] ;  /* 0x00000000ca34783b */ /* 0x000ee20000004200 */
[----:B--2---:R-:W-:Y:S02]  /*1af50*/  FMUL.FTZ R6, R69, R90 ;  /* 0x0000005a45067220 */ /* 0x004fe40000410000 */
[C---:B-1----:R-:W-:Y:S02]  /*1af60*/  FMUL.FTZ R10, R0.reuse, R94 ;  /* 0x0000005e000a7220 */ /* 0x042fe40000410000 */
[----:B------:R-:W-:Y:S02]  /*1af70*/  FMUL.FTZ R11, R0, R95 ;  /* 0x0000005f000b7220 */ /* 0x000fe40000410000 */
[----:B------:R1:W-:Y:S01]  /*1af80*/  MUFU.EX2 R194, R40 ;  /* 0x0000002800c27308 */ /* 0x0003e20000000800 */
[----:B------:R-:W2:Y:S01]  /*1af90*/  LDSM.16.MT88.4 R80, [R204] ;  /* 0x00000000cc50783b */ /* 0x000ea20000004200 */
[--C-:B----4-:R-:W-:Y:S01]  /*1afa0*/  FFMA.FTZ R4, R172, c[0x0][0x2d0], -R154.reuse ;  /* 0x0000b400ac047a23 */ /* 0x110fe2000001089a */
[----:B------:R-:W-:Y:S06]  /*1afb0*/  MOV R172, R218 ;  /* 0x000000da00ac7202 */ /* 0x000fec0000000f00 */
[----:B------:R-:W4:Y:S01]  /*1afc0*/  LDSM.16.MT88.4 R84, [R201+0x800] ;  /* 0x00080000c954783b */ /* 0x000f220000004200 */
[----:B------:R3:W-:Y:S01]  /*1afd0*/  MUFU.EX2 R197, R4 ;  /* 0x0000000400c57308 */ /* 0x0007e20000000800 */
[C---:B-----5:R-:W-:Y:S01]  /*1afe0*/  FMUL.FTZ R12, R68.reuse, R96 ;  /* 0x00000060440c7220 */ /* 0x060fe20000410000 */
[----:B------:R-:W-:Y:S05]  /*1aff0*/  MOV R96, R192 ;  /* 0x000000c000607202 */ /* 0x000fea0000000f00 */
[----:B------:R-:W-:Y:S03]  /*1b000*/  LDSM.16.MT88.4 R116, [R205+0x2000] ;  /* 0x00200000cd74783b */ /* 0x000fe60000004200 */
[----:B------:R5:W-:Y:S01]  /*1b010*/  MUFU.EX2 R187, R92 ;  /* 0x0000005c00bb7308 */ /* 0x000be20000000800 */
[C---:B-1----:R-:W-:Y:S04]  /*1b020*/  FMUL.FTZ R40, R68.reuse, R124 ;  /* 0x0000007c44287220 */ /* 0x042fe80000410000 */
[----:B------:R-:W-:Y:S08]  /*1b030*/  LDSM.16.MT88.4 R132, [R202+0x2000] ;  /* 0x00200000ca84783b */ /* 0x000ff00000004200 */
[----:B------:R-:W0:Y:S01]  /*1b040*/  LDGDEPBAR ;  /* 0x00000000000079af */ /* 0x000e220000000000 */
[--C-:B---3--:R-:W-:Y:S02]  /*1b050*/  FFMA.FTZ R4, R25, c[0x0][0x2d0], -R154.reuse ;  /* 0x0000b40019047a23 */ /* 0x108fe4000001089a */
[----:B------:R-:W-:Y:S02]  /*1b060*/  FMUL.FTZ R25, R68, R109 ;  /* 0x0000006d44197220 */ /* 0x000fe40000410000 */
[----:B------:R1:W-:Y:S03]  /*1b070*/  MUFU.EX2 R198, R4 ;  /* 0x0000000400c67308 */ /* 0x0003e60000000800 */
[----:B-----5:R-:W-:Y:S01]  /*1b080*/  LDSM.16.MT88.4 R92, [R202+0x800] ;  /* 0x00080000ca5c783b */ /* 0x020fe20000004200 */
[----:B-1----:R-:W-:Y:S02]  /*1b090*/  FFMA.FTZ R4, R24, c[0x0][0x2d0], -R154 ;  /* 0x0000b40018047a23 */ /* 0x002fe4000001089a */
[--C-:B------:R-:W-:Y:S04]  /*1b0a0*/  FFMA.FTZ R24, R27, c[0x0][0x2d0], -R2.reuse ;  /* 0x0000b4001b187a23 */ /* 0x100fe80000010802 */
[----:B------:R1:W-:Y:S01]  /*1b0b0*/  MUFU.EX2 R218, R4 ;  /* 0x0000000400da7308 */ /* 0x0003e20000000800 */
[----:B------:R-:W-:Y:S09]  /*1b0c0*/  FMUL.FTZ R27, R0, R111 ;  /* 0x0000006f001b7220 */ /* 0x000ff20000410000 */
[----:B------:R3:W-:Y:S01]  /*1b0d0*/  MUFU.EX2 R166, R24 ;  /* 0x0000001800a67308 */ /* 0x0007e20000000800 */
[----:B-1----:R-:W-:Y:S02]  /*1b0e0*/  FMUL.FTZ R4, R73, R88 ;  /* 0x0000005849047220 */ /* 0x002fe40000410000 */
[----:B------:R-:W1:Y:S05]  /*1b0f0*/  LDSM.16.MT88.4 R88, [R205+0x800] ;  /* 0x00080000cd58783b */ /* 0x000e6a0000004200 */
[-C--:B------:R-:W-:Y:S05]  /*1b100*/  HMMA.16816.F32 R4, R76, R20.reuse, R4 ;  /* 0x000000144c04723c */ /* 0x080fea0000001804 */
[----:B---3--:R-:W-:Y:S02]  /*1b110*/  FMUL.FTZ R24, R68, R108 ;  /* 0x0000006c44187220 */ /* 0x008fe40000410000 */
[----:B------:R-:W3:Y:S01]  /*1b120*/  LDL R108, [R1+0x28] ;  /* 0x00002800016c7983 */ /* 0x000ee20000100800 */
[C---:B------:R-:W-:Y:S03]  /*1b130*/  HMMA.16816.F32 R8, R64.reuse, R20, R8 ;  /* 0x000000144008723c */ /* 0x040fe60000001808 */
[----:B------:R-:W5:Y:S04]  /*1b140*/  LDL.LU R115, [R1+0x10] ;  /* 0x0000100001737983 */ /* 0x000f680000300800 */
[----:B------:R-:W-:Y:S01]  /*1b150*/  FFMA.FTZ R20, R175, c[0x0][0x2d0], -R2 ;  /* 0x0000b400af147a23 */ /* 0x000fe20000010802 */
[-C--:B------:R-:W-:Y:S01]  /*1b160*/  HMMA.16816.F32 R12, R64, R22.reuse, R12 ;  /* 0x00000016400c723c */ /* 0x080fe2000000180c */
[----:B------:R-:W5:Y:S02]  /*1b170*/  LDL.LU R114, [R1+0xc] ;  /* 0x00000c0001727983 */ /* 0x000f640000300800 */
[----:B------:R1:W1:Y:S01]  /*1b180*/  MUFU.EX2 R167, R20 ;  /* 0x0000001400a77308 */ /* 0x0002620000000800 */
[----:B------:R-:W-:Y:S01]  /*1b190*/  FMUL.FTZ R21, R73, R105 ;  /* 0x0000006949157220 */ /* 0x000fe20000410000 */
[----:B------:R-:W5:Y:S03]  /*1b1a0*/  LDL.LU R113, [R1+0x14] ;  /* 0x0000140001717983 */ /* 0x000f660000300800 */
[C---:B------:R-:W-:Y:S01]  /*1b1b0*/  HMMA.16816.F32 R16, R76.reuse, R22, R16 ;  /* 0x000000164c10723c */ /* 0x040fe20000001810 */
[----:B------:R-:W5:Y:S06]  /*1b1c0*/  LDL.LU R112, [R1+0x18] ;  /* 0x0000180001707983 */ /* 0x000f6c0000300800 */
[C---:B------:R-:W-:Y:S02]  /*1b1d0*/  FMUL.FTZ R22, R69.reuse, R106 ;  /* 0x0000006a45167220 */ /* 0x040fe40000410000 */
[----:B------:R-:W-:Y:S03]  /*1b1e0*/  FMUL.FTZ R23, R69, R107 ;  /* 0x0000006b45177220 */ /* 0x000fe60000410000 */
[----:B-1----:R-:W-:Y:S07]  /*1b1f0*/  FMUL.FTZ R20, R73, R104 ;  /* 0x0000006849147220 */ /* 0x002fee0000410000 */
[-C--:B------:R-:W-:Y:S08]  /*1b200*/  HMMA.16816.F32 R20, R76, R36.reuse, R20 ;  /* 0x000000244c14723c */ /* 0x080ff00000001814 */
[C---:B------:R-:W-:Y:S07]  /*1b210*/  HMMA.16816.F32 R24, R64.reuse, R36, R24 ;  /* 0x000000244018723c */ /* 0x040fee0000001818 */
[----:B------:R-:W-:Y:S01]  /*1b220*/  FFMA.FTZ R36, R177, c[0x0][0x2d0], -R152 ;  /* 0x0000b400b1247a23 */ /* 0x000fe20000010898 */
[-C--:B------:R-:W-:Y:S03]  /*1b230*/  HMMA.16816.F32 R28, R64, R38.reuse, R28 ;  /* 0x00000026401c723c */ /* 0x080fe6000000181c */
[----:B------:R1:W-:Y:S01]  /*1b240*/  MUFU.EX2 R195, R36 ;  /* 0x0000002400c37308 */ /* 0x0003e20000000800 */
[----:B------:R-:W-:Y:S04]  /*1b250*/  FMUL.FTZ R37, R73, R121 ;  /* 0x0000007949257220 */ /* 0x000fe80000410000 */
[C---:B------:R-:W-:Y:S07]  /*1b260*/  HMMA.16816.F32 R32, R76.reuse, R38, R32 ;  /* 0x000000264c20723c */ /* 0x040fee0000001820 */
[C---:B------:R-:W-:Y:S02]  /*1b270*/  FMUL.FTZ R38, R69.reuse, R122 ;  /* 0x0000007a45267220 */ /* 0x040fe40000410000 */
[----:B------:R-:W-:Y:S03]  /*1b280*/  FMUL.FTZ R39, R69, R123 ;  /* 0x0000007b45277220 */ /* 0x000fe60000410000 */
[----:B-1----:R-:W-:Y:S07]  /*1b290*/  FMUL.FTZ R36, R73, R120 ;  /* 0x0000007849247220 */ /* 0x002fee0000410000 */
[-C--:B------:R-:W-:Y:S08]  /*1b2a0*/  HMMA.16816.F32 R36, R76, R52.reuse, R36 ;  /* 0x000000344c24723c */ /* 0x080ff00000001824 */
[C---:B------:R-:W-:Y:S07]  /*1b2b0*/  HMMA.16816.F32 R40, R64.reuse, R52, R40 ;  /* 0x000000344028723c */ /* 0x040fee0000001828 */
[--C-:B------:R-:W-:Y:S01]  /*1b2c0*/  FFMA.FTZ R52, R181, c[0x0][0x2d0], -R153.reuse ;  /* 0x0000b400b5347a23 */ /* 0x100fe20000010899 */
[-C--:B------:R-:W-:Y:S03]  /*1b2d0*/  HMMA.16816.F32 R44, R64, R54.reuse, R44 ;  /* 0x00000036402c723c */ /* 0x080fe6000000182c */
[----:B------:R1:W-:Y:S01]  /*1b2e0*/  MUFU.EX2 R192, R52 ;  /* 0x0000003400c07308 */ /* 0x0003e20000000800 */
[----:B------:R-:W-:Y:S04]  /*1b2f0*/  FMUL.FTZ R53, R73, R137 ;  /* 0x0000008949357220 */ /* 0x000fe80000410000 */
[C---:B------:R-:W-:Y:S07]  /*1b300*/  HMMA.16816.F32 R48, R76.reuse, R54, R48 ;  /* 0x000000364c30723c */ /* 0x040fee0000001830 */
[C---:B------:R-:W-:Y:S02]  /*1b310*/  FMUL.FTZ R54, R69.reuse, R138 ;  /* 0x0000008a45367220 */ /* 0x040fe40000410000 */
[----:B------:R-:W-:Y:S03]  /*1b320*/  FMUL.FTZ R55, R69, R139 ;  /* 0x0000008b45377220 */ /* 0x000fe60000410000 */
[----:B-1----:R-:W-:Y:S07]  /*1b330*/  FMUL.FTZ R52, R73, R136 ;  /* 0x0000008849347220 */ /* 0x002fee0000410000 */
[-C--:B--2---:R-:W-:Y:S08]  /*1b340*/  HMMA.16816.F32 R52, R76, R80.reuse, R52 ;  /* 0x000000504c34723c */ /* 0x084ff00000001834 */
[C---:B------:R-:W-:Y:S07]  /*1b350*/  HMMA.16816.F32 R56, R64.reuse, R80, R56 ;  /* 0x000000504038723c */ /* 0x040fee0000001838 */
[--C-:B------:R-:W-:Y:S01]  /*1b360*/  FFMA.FTZ R80, R182, c[0x0][0x2d0], -R154.reuse ;  /* 0x0000b400b6507a23 */ /* 0x100fe2000001089a */
[-C--:B------:R-:W-:Y:S03]  /*1b370*/  HMMA.16816.F32 R60, R64, R82.reuse, R60 ;  /* 0x00000052403c723c */ /* 0x080fe6000000183c */
[----:B------:R1:W-:Y:S01]  /*1b380*/  MUFU.EX2 R128, R80 ;  /* 0x0000005000807308 */ /* 0x0003e20000000800 */
        /* <DEDUP_REMOVED lines=14> */
[-C--:B----4-:R-:W-:Y:S03]  /*1b470*/  HMMA.16816.F32 R4, R76, R84.reuse, R4 ;  /* 0x000000544c04723c */ /* 0x090fe60000001804 */
[----:B-1----:R-:W-:Y:S04]  /*1b480*/  FFMA.FTZ R80, R183, c[0x0][0x2d0], -R154 ;  /* 0x0000b400b7507a23 */ /* 0x002fe8000001089a */
[----:B------:R1:W2:Y:S02]  /*1b490*/  MUFU.EX2 R188, R80 ;  /* 0x0000005000bc7308 */ /* 0x0002a40000000800 */
        /* <DEDUP_REMOVED lines=11> */
[----:B------:R1:W4:Y:S07]  /*1b550*/  MUFU.EX2 R137, R84 ;  /* 0x0000005400897308 */ /* 0x00032e0000000800 */
[C---:B------:R-:W-:Y:S03]  /*1b560*/  HMMA.16816.F32 R32, R76.reuse, R90, R32 ;  /* 0x0000005a4c20723c */ /* 0x040fe60000001820 */
[----:B------:R2:W-:Y:S01]  /*1b570*/  MUFU.EX2 R183, R88 ;  /* 0x0000005800b77308 */ /* 0x0005e20000000800 */
[----:B---3--:R-:W-:Y:S02]  /*1b580*/  ISETP.GT.AND P0, PT, R217, R108, PT ;  /* 0x0000006cd900720c */ /* 0x008fe40003f04270 */
[----:B------:R-:W-:Y:S02]  /*1b590*/  MOV R217, R216 ;  /* 0x000000d800d97202 */ /* 0x000fe40000000f00 */
[-C--:B------:R-:W-:Y:S08]  /*1b5a0*/  HMMA.16816.F32 R36, R76, R92.reuse, R36 ;  /* 0x0000005c4c24723c */ /* 0x080ff00000001824 */
[C---:B------:R-:W-:Y:S04]  /*1b5b0*/  HMMA.16816.F32 R40, R80.reuse, R92, R40 ;  /* 0x0000005c5028723c */ /* 0x040fe80000001828 */
[----:B-1----:R-:W-:Y:S02]  /*1b5c0*/  FFMA.FTZ R84, R245, c[0x0][0x2d0], -R2 ;  /* 0x0000b400f5547a23 */ /* 0x002fe40000010802 */
[----:B-----5:R-:W-:Y:S02]  /*1b5d0*/  FFMA.FTZ R0, R0, R112, R170 ;  /* 0x0000007000007223 */ /* 0x020fe400000100aa */
[-C--:B------:R-:W-:Y:S01]  /*1b5e0*/  HMMA.16816.F32 R44, R80, R94.reuse, R44 ;  /* 0x0000005e502c723c */ /* 0x080fe2000000182c */
[----:B------:R1:W-:Y:S03]  /*1b5f0*/  MUFU.EX2 R138, R84 ;  /* 0x00000054008a7308 */ /* 0x0003e60000000800 */
[----:B--2---:R-:W-:Y:S02]  /*1b600*/  FFMA.FTZ R88, R242, c[0x0][0x2d0], -R152 ;  /* 0x0000b400f2587a23 */ /* 0x004fe40000010898 */
[--C-:B------:R-:W-:Y:S02]  /*1b610*/  FFMA.FTZ R92, R250, c[0x0][0x2d0], -R153.reuse ;  /* 0x0000b400fa5c7a23 */ /* 0x100fe40000010899 */
[C---:B------:R-:W-:Y:S03]  /*1b620*/  HMMA.16816.F32 R48, R76.reuse, R94, R48 ;  /* 0x0000005e4c30723c */ /* 0x040fe60000001830 */
[----:B------:R2:W-:Y:S10]  /*1b630*/  MUFU.EX2 R185, R88 ;  /* 0x0000005800b97308 */ /* 0x0005f40000000800 */
[----:B------:R3:W-:Y:S01]  /*1b640*/  MUFU.EX2 R180, R92 ;  /* 0x0000005c00b47308 */ /* 0x0007e20000000800 */
[----:B-1----:R-:W-:Y:S09]  /*1b650*/  FFMA.FTZ R84, R247, c[0x0][0x2d0], -R2 ;  /* 0x0000b400f7547a23 */ /* 0x002ff20000010802 */
[----:B------:R1:W5:Y:S01]  /*1b660*/  MUFU.EX2 R136, R84 ;  /* 0x0000005400887308 */ /* 0x0003620000000800 */
[--C-:B--2---:R-:W-:Y:S09]  /*1b670*/  FFMA.FTZ R88, R186, c[0x0][0x2d0], -R152.reuse ;  /* 0x0000b400ba587a23 */ /* 0x104ff20000010898 */
[----:B------:R2:W-:Y:S01]  /*1b680*/  MUFU.EX2 R186, R88 ;  /* 0x0000005800ba7308 */ /* 0x0005e20000000800 */
[--C-:B---3--:R-:W-:Y:S09]  /*1b690*/  FFMA.FTZ R92, R244, c[0x0][0x2d0], -R153.reuse ;  /* 0x0000b400f45c7a23 */ /* 0x108ff20000010899 */
[----:B------:R3:W-:Y:S01]  /*1b6a0*/  MUFU.EX2 R181, R92 ;  /* 0x0000005c00b57308 */ /* 0x0007e20000000800 */
[----:B-1----:R-:W1:Y:S01]  /*1b6b0*/  LDSM.16.MT88.4 R84, [R204+0x800] ;  /* 0x00080000cc54783b */ /* 0x002e620000004200 */
[----:B--2---:R-:W-:Y:S08]  /*1b6c0*/  FFMA.FTZ R88, R240, c[0x0][0x2d0], -R152 ;  /* 0x0000b400f0587a23 */ /* 0x004ff00000010898 */
[----:B------:R2:W-:Y:S01]  /*1b6d0*/  MUFU.EX2 R184, R88 ;  /* 0x0000005800b87308 */ /* 0x0005e20000000800 */
[--C-:B---3--:R-:W-:Y:S09]  /*1b6e0*/  FFMA.FTZ R92, R102, c[0x0][0x2d0], -R154.reuse ;  /* 0x0000b400665c7a23 */ /* 0x108ff2000001089a */
[----:B------:R3:W-:Y:S01]  /*1b6f0*/  MUFU.EX2 R178, R92 ;  /* 0x0000005c00b27308 */ /* 0x0007e20000000800 */
[--C-:B--2---:R-:W-:Y:S01]  /*1b700*/  FFMA.FTZ R88, R249, c[0x0][0x2d0], -R153.reuse ;  /* 0x0000b400f9587a23 */ /* 0x104fe20000010899 */
[-C--:B-1----:R-:W-:Y:S08]  /*1b710*/  HMMA.16816.F32 R52, R76, R84.reuse, R52 ;  /* 0x000000544c34723c */ /* 0x082ff00000001834 */
[----:B------:R1:W-:Y:S01]  /*1b720*/  MUFU.EX2 R182, R88 ;  /* 0x0000005800b67308 */ /* 0x0003e20000000800 */
[C---:B------:R-:W-:Y:S01]  /*1b730*/  HMMA.16816.F32 R56, R80.reuse, R84, R56 ;  /* 0x000000545038723c */ /* 0x040fe20000001838 */
[----:B---3--:R-:W-:Y:S06]  /*1b740*/  LDSM.16.MT88.4 R92, [R202+0x1000] ;  /* 0x00100000ca5c783b */ /* 0x008fec0000004200 */
[--C-:B------:R-:W-:Y:S01]  /*1b750*/  FFMA.FTZ R84, R246, c[0x0][0x2d0], -R153.reuse ;  /* 0x0000b400f6547a23 */ /* 0x100fe20000010899 */
[-C--:B------:R-:W-:Y:S03]  /*1b760*/  HMMA.16816.F32 R60, R80, R86.reuse, R60 ;  /* 0x00000056503c723c */ /* 0x080fe6000000183c */
[----:B------:R2:W-:Y:S04]  /*1b770*/  MUFU.EX2 R179, R84 ;  /* 0x0000005400b37308 */ /* 0x0005e80000000800 */
[--C-:B------:R-:W-:Y:S01]  /*1b780*/  FFMA.FTZ R80, R251, c[0x0][0x2d0], -R154.reuse ;  /* 0x0000b400fb507a23 */ /* 0x100fe2000001089a */
[----:B------:R-:W-:Y:S01]  /*1b790*/  HMMA.16816.F32 R64, R76, R86, R64 ;  /* 0x000000564c40723c */ /* 0x000fe20000001840 */
[----:B-1----:R-:W1:Y:S03]  /*1b7a0*/  LDSM.16.MT88.4 R88, [R201+0x1000] ;  /* 0x00100000c958783b */ /* 0x002e660000004200 */
[----:B------:R-:W-:Y:S01]  /*1b7b0*/  F2FP.PACK_AB R82, R187, R188 ;  /* 0x000000bcbb52723e */ /* 0x000fe200000000ff */
[----:B------:R3:W-:Y:S01]  /*1b7c0*/  MUFU.EX2 R143, R80 ;  /* 0x00000050008f7308 */ /* 0x0007e20000000800 */
[----:B----4-:R-:W-:Y:S02]  /*1b7d0*/  F2FP.PACK_AB R81, R137, R139 ;  /* 0x0000008b8951723e */ /* 0x010fe400000000ff */
[----:B------:R-:W-:Y:S04]  /*1b7e0*/  F2FP.PACK_AB R76, R195, R196 ;  /* 0x000000c4c34c723e */ /* 0x000fe800000000ff */
[----:B------:R-:W-:Y:S02]  /*1b7f0*/  F2FP.PACK_AB R78, R193, R194 ;  /* 0x000000c2c14e723e */ /* 0x000fe400000000ff */
[----:B------:R-:W-:Y:S02]  /*1b800*/  F2FP.PACK_AB R77, R192, R129 ;  /* 0x00000081c04d723e */ /* 0x000fe400000000ff */
[----:B------:R-:W-:Y:S02]  /*1b810*/  F2FP.PACK_AB R79, R190, R191 ;  /* 0x000000bfbe4f723e */ /* 0x000fe400000000ff */
[----:B-----5:R-:W-:Y:S01]  /*1b820*/  F2FP.PACK_AB R83, R136, R138 ;  /* 0x0000008a8853723e */ /* 0x020fe200000000ff */
[----:B--2---:R-:W2:Y:S01]  /*1b830*/  LDSM.16.MT88.4 R84, [R205+0x1000] ;  /* 0x00100000cd54783b */ /* 0x004ea20000004200 */
[--C-:B---3--:R-:W-:Y:S04]  /*1b840*/  FFMA.FTZ R80, R252, c[0x0][0x2d0], -R154.reuse ;  /* 0x0000b400fc507a23 */ /* 0x108fe8000001089a */
[----:B------:R3:W-:Y:S01]  /*1b850*/  MUFU.EX2 R142, R80 ;  /* 0x00000050008e7308 */ /* 0x0007e20000000800 */
[-C--:B-1----:R-:W-:Y:S03]  /*1b860*/  HMMA.16816.F32 R4, R76, R88.reuse, R4 ;  /* 0x000000584c04723c */ /* 0x082fe60000001804 */
[----:B---3--:R-:W-:Y:S07]  /*1b870*/  F2FP.PACK_AB R80, R189, R128 ;  /* 0x00000080bd50723e */ /* 0x008fee00000000ff */
[C---:B------:R-:W-:Y:S07]  /*1b880*/  HMMA.16816.F32 R8, R80.reuse, R88, R8 ;  /* 0x000000585008723c */ /* 0x040fee0000001808 */
[----:B------:R-:W-:Y:S01]  /*1b890*/  FFMA.FTZ R88, R101, c[0x0][0x2d0], -R154 ;  /* 0x0000b40065587a23 */ /* 0x000fe2000001089a */
[-C--:B------:R-:W-:Y:S03]  /*1b8a0*/  HMMA.16816.F32 R12, R80, R90.reuse, R12 ;  /* 0x0000005a500c723c */ /* 0x080fe6000000180c */
[----:B------:R1:W-:Y:S01]  /*1b8b0*/  MUFU.EX2 R177, R88 ;  /* 0x0000005800b17308 */ /* 0x0003e20000000800 */
[----:B------:R-:W-:Y:S04]  /*1b8c0*/  MOV R101, R174 ;  /* 0x000000ae00657202 */ /* 0x000fe80000000f00 */
[C---:B------:R-:W-:Y:S08]  /*1b8d0*/  HMMA.16816.F32 R16, R76.reuse, R90, R16 ;  /* 0x0000005a4c10723c */ /* 0x040ff00000001810 */
[-C--:B--2---:R-:W-:Y:S08]  /*1b8e0*/  HMMA.16816.F32 R20, R76, R84.reuse, R20 ;  /* 0x000000544c14723c */ /* 0x084ff00000001814 */
[C---:B------:R-:W-:Y:S04]  /*1b8f0*/  HMMA.16816.F32 R24, R80.reuse, R84, R24 ;  /* 0x000000545018723c */ /* 0x040fe80000001818 */
[--C-:B-1----:R-:W-:Y:S01]  /*1b900*/  FFMA.FTZ R88, R100, c[0x0][0x2d0], -R2.reuse ;  /* 0x0000b40064587a23 */ /* 0x102fe20000010802 */
[----:B------:R-:W-:Y:S02]  /*1b910*/  MOV R100, R169 ;  /* 0x000000a900647202 */ /* 0x000fe40000000f00 */
[--C-:B------:R-:W-:Y:S01]  /*1b920*/  FFMA.FTZ R84, R157, c[0x0][0x2d0], -R2.reuse ;  /* 0x0000b4009d547a23 */ /* 0x100fe20000010802 */
[-C--:B------:R-:W-:Y:S01]  /*1b930*/  HMMA.16816.F32 R28, R80, R86.reuse, R28 ;  /* 0x00000056501c723c */ /* 0x080fe2000000181c */
[----:B------:R1:W-:Y:S07]  /*1b940*/  MUFU.EX2 R141, R88 ;  /* 0x00000058008d7308 */ /* 0x0003ee0000000800 */
        /* <DEDUP_REMOVED lines=8> */
[C---:B------:R-:W-:Y:S04]  /*1b9d0*/  HMMA.16816.F32 R48, R76.reuse, R94, R48 ;  /* 0x0000005e4c30723c */ /* 0x040fe80000001830 */
[----:B-1----:R-:W-:Y:S02]  /*1b9e0*/  FFMA.FTZ R88, R156, c[0x0][0x2d0], -R2 ;  /* 0x0000b4009c587a23 */ /* 0x002fe40000010802 */
[----:B------:R1:W-:Y:S10]  /*1b9f0*/  MUFU.EX2 R156, R84 ;  /* 0x00000054009c7308 */ /* 0x0003f40000000800 */
[----:B------:R2:W-:Y:S01]  /*1ba00*/  MUFU.EX2 R155, R88 ;  /* 0x00000058009b7308 */ /* 0x0005e20000000800 */
[----:B-1----:R-:W-:Y:S01]  /*1ba10*/  FFMA.FTZ R84, R99, c[0x0][0x2d0], -R152 ;  /* 0x0000b40063547a23 */ /* 0x002fe20000010898 */
[----:B------:R-:W-:Y:S02]  /*1ba20*/  MOV R99, R96 ;  /* 0x0000006000637202 */ /* 0x000fe40000000f00 */
[----:B------:R-:W-:Y:S06]  /*1ba30*/  MOV R96, R164 ;  /* 0x000000a400607202 */ /* 0x000fec0000000f00 */
[----:B------:R1:W-:Y:S01]  /*1ba40*/  MUFU.EX2 R175, R84 ;  /* 0x0000005400af7308 */ /* 0x0003e20000000800 */
[----:B------:R-:W-:Y:S01]  /*1ba50*/  FFMA.FTZ R96, R96, c[0x0][0x2d0], -R2 ;  /* 0x0000b40060607a23 */ /* 0x000fe20000010802 */
[----:B--2---:R-:W2:Y:S08]  /*1ba60*/  LDSM.16.MT88.4 R88, [R204+0x1000] ;  /* 0x00100000cc58783b */ /* 0x004eb00000004200 */
[----:B------:R3:W-:Y:S01]  /*1ba70*/  MUFU.EX2 R164, R92 ;  /* 0x0000005c00a47308 */ /* 0x0007e20000000800 */
[--C-:B-1----:R-:W-:Y:S09]  /*1ba80*/  FFMA.FTZ R84, R172, c[0x0][0x2d0], -R152.reuse ;  /* 0x0000b400ac547a23 */ /* 0x102ff20000010898 */
[----:B------:R1:W4:Y:S01]  /*1ba90*/  MUFU.EX2 R172, R84 ;  /* 0x0000005400ac7308 */ /* 0x0003220000000800 */
[--C-:B---3--:R-:W-:Y:S09]  /*1baa0*/  FFMA.FTZ R92, R162, c[0x0][0x2d0], -R153.reuse ;  /* 0x0000b400a25c7a23 */ /* 0x108ff20000010899 */
[----:B------:R3:W5:Y:S01]  /*1bab0*/  MUFU.EX2 R162, R92 ;  /* 0x0000005c00a27308 */ /* 0x0007620000000800 */
[-C--:B--2---:R-:W-:Y:S03]  /*1bac0*/  HMMA.16816.F32 R52, R76, R88.reuse, R52 ;  /* 0x000000584c34723c */ /* 0x084fe60000001834 */
[----:B-1----:R-:W-:Y:S01]  /*1bad0*/  FFMA.FTZ R84, R159, c[0x0][0x2d0], -R152 ;  /* 0x0000b4009f547a23 */ /* 0x002fe20000010898 */
[----:B----4-:R-:W-:Y:S04]  /*1bae0*/  F2FP.PACK_AB R148, R172, R175 ;  /* 0x000000afac94723e */ /* 0x010fe800000000ff */
[C---:B------:R-:W-:Y:S01]  /*1baf0*/  HMMA.16816.F32 R56, R80.reuse, R88, R56 ;  /* 0x000000585038723c */ /* 0x040fe20000001838 */
[----:B------:R1:W-:Y:S06]  /*1bb00*/  MUFU.EX2 R174, R84 ;  /* 0x0000005400ae7308 */ /* 0x0003ec0000000800 */
[--C-:B------:R-:W-:Y:S01]  /*1bb10*/  FFMA.FTZ R88, R161, c[0x0][0x2d0], -R153.reuse ;  /* 0x0000b400a1587a23 */ /* 0x100fe20000010899 */
[-C--:B------:R-:W-:Y:S03]  /*1bb20*/  HMMA.16816.F32 R60, R80, R90.reuse, R60 ;  /* 0x0000005a503c723c */ /* 0x080fe6000000183c */
[----:B------:R2:W-:Y:S01]  /*1bb30*/  MUFU.EX2 R163, R88 ;  /* 0x0000005800a37308 */ /* 0x0005e20000000800 */
[----:B---3--:R-:W-:Y:S01]  /*1bb40*/  FFMA.FTZ R92, R100, c[0x0][0x2d0], -R154 ;  /* 0x0000b400645c7a23 */ /* 0x008fe2000001089a */
[----:B-----5:R-:W-:Y:S02]  /*1bb50*/  F2FP.PACK_AB R149, R162, R164 ;  /* 0x000000a4a295723e */ /* 0x020fe400000000ff */
[----:B------:R-:W-:Y:S01]  /*1bb60*/  FFMA.FTZ R80, R160, c[0x0][0x2d0], -R153 ;  /* 0x0000b400a0507a23 */ /* 0x000fe20000010899 */
[----:B------:R-:W-:Y:S04]  /*1bb70*/  HMMA.16816.F32 R64, R76, R90, R64 ;  /* 0x0000005a4c40723c */ /* 0x000fe80000001840 */
[----:B------:R-:W-:Y:S01]  /*1bb80*/  F2FP.PACK_AB R82, R177, R178 ;  /* 0x000000b2b152723e */ /* 0x000fe200000000ff */
[----:B------:R3:W4:Y:S02]  /*1bb90*/  MUFU.EX2 R161, R80 ;  /* 0x0000005000a17308 */ /* 0x0007240000000800 */
[----:B------:R-:W-:Y:S02]  /*1bba0*/  F2FP.PACK_AB R76, R185, R183 ;  /* 0x000000b7b94c723e */ /* 0x000fe400000000ff */
[----:B------:R-:W-:Y:S03]  /*1bbb0*/  F2FP.PACK_AB R78, R184, R186 ;  /* 0x000000bab84e723e */ /* 0x000fe600000000ff */
[----:B-1----:R-:W-:Y:S01]  /*1bbc0*/  FFMA.FTZ R84, R158, c[0x0][0x2d0], -R152 ;  /* 0x0000b4009e547a23 */ /* 0x002fe20000010898 */
[----:B------:R-:W-:Y:S02]  /*1bbd0*/  F2FP.PACK_AB R77, R180, R182 ;  /* 0x000000b6b44d723e */ /* 0x000fe400000000ff */
[----:B------:R-:W-:Y:S01]  /*1bbe0*/  F2FP.PACK_AB R79, R179, R181 ;  /* 0x000000b5b34f723e */ /* 0x000fe200000000ff */
[----:B------:R1:W5:Y:S01]  /*1bbf0*/  MUFU.EX2 R169, R84 ;  /* 0x0000005400a97308 */ /* 0x0003620000000800 */
[----:B------:R-:W-:Y:S02]  /*1bc00*/  F2FP.PACK_AB R81, R140, R141 ;  /* 0x0000008d8c51723e */ /* 0x000fe400000000ff */
[----:B------:R-:W-:Y:S01]  /*1bc10*/  F2FP.PACK_AB R83, R156, R155 ;  /* 0x0000009b9c53723e */ /* 0x000fe200000000ff */
[----:B--2---:R-:W-:Y:S06]  /*1bc20*/  LDSM.16.MT88.4 R88, [R205+0x1800] ;  /* 0x00180000cd58783b */ /* 0x004fec0000004200 */
[----:B------:R2:W-:Y:S01]  /*1bc30*/  MUFU.EX2 R159, R92 ;  /* 0x0000005c009f7308 */ /* 0x0005e20000000800 */
[--C-:B---3--:R-:W-:Y:S01]  /*1bc40*/  FFMA.FTZ R80, R101, c[0x0][0x2d0], -R154.reuse ;  /* 0x0000b40065507a23 */ /* 0x108fe2000001089a */
[----:B----4-:R-:W-:Y:S01]  /*1bc50*/  F2FP.PACK_AB R151, R161, R163 ;  /* 0x000000a3a197723e */ /* 0x010fe200000000ff */
[----:B------:R-:W-:Y:S07]  /*1bc60*/  LDSM.16.MT88.4 R100, [R201+0x2000] ;  /* 0x00200000c964783b */ /* 0x000fee0000004200 */
[----:B------:R3:W4:Y:S01]  /*1bc70*/  MUFU.EX2 R160, R80 ;  /* 0x0000005000a07308 */ /* 0x0007220000000800 */
[----:B-1----:R-:W1:Y:S01]  /*1bc80*/  LDSM.16.MT88.4 R84, [R201+0x1800] ;  /* 0x00180000c954783b */ /* 0x002e620000004200 */
[----:B-----5:R-:W-:Y:S08]  /*1bc90*/  F2FP.PACK_AB R150, R169, R174 ;  /* 0x000000aea996723e */ /* 0x020ff000000000ff */
[----:B------:R-:W-:Y:S01]  /*1bca0*/  MUFU.EX2 R152, R74 ;  /* 0x0000004a00987308 */ /* 0x000fe20000000800 */
[----:B--2---:R-:W2:Y:S01]  /*1bcb0*/  LDSM.16.MT88.4 R92, [R202+0x1800] ;  /* 0x00180000ca5c783b */ /* 0x004ea20000004200 */
[----:B---3--:R-:W-:Y:S02]  /*1bcc0*/  F2FP.PACK_AB R80, R142, R143 ;  /* 0x0000008f8e50723e */ /* 0x008fe400000000ff */
[----:B----4-:R-:W-:Y:S01]  /*1bcd0*/  F2FP.PACK_AB R144, R159, R160 ;  /* 0x000000a09f90723e */ /* 0x010fe200000000ff */
[-C--:B-1----:R-:W-:Y:S08]  /*1bce0*/  HMMA.16816.F32 R4, R76, R84.reuse, R4 ;  /* 0x000000544c04723c */ /* 0x082ff00000001804 */
[C---:B------:R-:W-:Y:S07]  /*1bcf0*/  HMMA.16816.F32 R8, R80.reuse, R84, R8 ;  /* 0x000000545008723c */ /* 0x040fee0000001808 */
[--C-:B------:R-:W-:Y:S01]  /*1bd00*/  FFMA.FTZ R84, R99, c[0x0][0x2d0], -R154.reuse ;  /* 0x0000b40063547a23 */ /* 0x100fe2000001089a */
[-C--:B------:R-:W-:Y:S03]  /*1bd10*/  HMMA.16816.F32 R12, R80, R86.reuse, R12 ;  /* 0x00000056500c723c */ /* 0x080fe6000000180c */
[----:B------:R1:W-:Y:S05]  /*1bd20*/  MUFU.EX2 R158, R84 ;  /* 0x00000054009e7308 */ /* 0x0003ea0000000800 */
[C---:B------:R-:W-:Y:S08]  /*1bd30*/  HMMA.16816.F32 R16, R76.reuse, R86, R16 ;  /* 0x000000564c10723c */ /* 0x040ff00000001810 */
[-C--:B------:R-:W-:Y:S08]  /*1bd40*/  HMMA.16816.F32 R20, R76, R88.reuse, R20 ;  /* 0x000000584c14723c */ /* 0x080ff00000001814 */
[C---:B------:R-:W-:Y:S04]  /*1bd50*/  HMMA.16816.F32 R24, R80.reuse, R88, R24 ;  /* 0x000000585018723c */ /* 0x040fe80000001818 */
[----:B-1----:R-:W-:Y:S02]  /*1bd60*/  FFMA.FTZ R84, R98, c[0x0][0x2d0], -R154 ;  /* 0x0000b40062547a23 */ /* 0x002fe4000001089a */
[----:B------:R-:W-:Y:S01]  /*1bd70*/  MUFU.EX2 R154, R96 ;  /* 0x00000060009a7308 */ /* 0x000fe20000000800 */
[--C-:B------:R-:W-:Y:S01]  /*1bd80*/  FFMA.FTZ R88, R97, c[0x0][0x2d0], -R2.reuse ;  /* 0x0000b40061587a23 */ /* 0x100fe20000010802 */
[-C--:B------:R-:W-:Y:S04]  /*1bd90*/  HMMA.16816.F32 R28, R80, R90.reuse, R28 ;  /* 0x0000005a501c723c */ /* 0x080fe8000000181c */
[----:B------:R-:W-:Y:S04]  /*1bda0*/  FFMA.FTZ R2, R75, c[0x0][0x2d0], -R2 ;  /* 0x0000b4004b027a23 */ /* 0x000fe80000010802 */
[C---:B------:R-:W-:Y:S01]  /*1bdb0*/  HMMA.16816.F32 R32, R76.reuse, R90, R32 ;  /* 0x0000005a4c20723c */ /* 0x040fe20000001820 */
[----:B------:R1:W3:Y:S07]  /*1bdc0*/  MUFU.EX2 R157, R84 ;  /* 0x00000054009d7308 */ /* 0x0002ee0000000800 */
[-C--:B--2---:R-:W-:Y:S03]  /*1bdd0*/  HMMA.16816.F32 R36, R76, R92.reuse, R36 ;  /* 0x0000005c4c24723c */ /* 0x084fe60000001824 */
[----:B------:R2:W4:Y:S05]  /*1bde0*/  MUFU.EX2 R74, R2 ;  /* 0x00000002004a7308 */ /* 0x00052a0000000800 */
[C---:B------:R-:W-:Y:S05]  /*1bdf0*/  HMMA.16816.F32 R40, R80.reuse, R92, R40 ;  /* 0x0000005c5028723c */ /* 0x040fea0000001828 */
[----:B------:R-:W5:Y:S03]  /*1be00*/  MUFU.EX2 R153, R88 ;  /* 0x0000005800997308 */ /* 0x000f660000000800 */
[-C--:B------:R-:W-:Y:S01]  /*1be10*/  HMMA.16816.F32 R44, R80, R94.reuse, R44 ;  /* 0x0000005e502c723c */ /* 0x080fe2000000182c */
[----:B-1----:R-:W1:Y:S03]  /*1be20*/  LDSM.16.MT88.4 R84, [R204+0x1800] ;  /* 0x00180000cc54783b */ /* 0x002e660000004200 */
[----:B---3--:R-:W-:Y:S04]  /*1be30*/  F2FP.PACK_AB R146, R157, R158 ;  /* 0x0000009e9d92723e */ /* 0x008fe800000000ff */
[C---:B------:R-:W-:Y:S04]  /*1be40*/  HMMA.16816.F32 R48, R76.reuse, R94, R48 ;  /* 0x0000005e4c30723c */ /* 0x040fe80000001830 */
[----:B--2---:R-:W-:Y:S01]  /*1be50*/  FFMA.FTZ R2, R68, R113, R226 ;  /* 0x0000007144027223 */ /* 0x004fe200000100e2 */
[----:B----4-:R-:W-:Y:S02]  /*1be60*/  F2FP.PACK_AB R147, R74, R152 ;  /* 0x000000984a93723e */ /* 0x010fe400000000ff */
[----:B-----5:R-:W-:Y:S01]  /*1be70*/  F2FP.PACK_AB R145, R153, R154 ;  /* 0x0000009a9991723e */ /* 0x020fe200000000ff */
[-C--:B-1----:R-:W-:Y:S08]  /*1be80*/  HMMA.16816.F32 R52, R76, R84.reuse, R52 ;  /* 0x000000544c34723c */ /* 0x082ff00000001834 */
[C---:B------:R-:W-:Y:S07]  /*1be90*/  HMMA.16816.F32 R56, R80.reuse, R84, R56 ;  /* 0x000000545038723c */ /* 0x040fee0000001838 */
[----:B------:R-:W-:Y:S01]  /*1bea0*/  MOV R84, R71 ;  /* 0x0000004700547202 */ /* 0x000fe20000000f00 */
[-C--:B------:R-:W-:Y:S04]  /*1beb0*/  HMMA.16816.F32 R60, R80, R86.reuse, R60 ;  /* 0x00000056503c723c */ /* 0x080fe8000000183c */
[----:B------:R-:W-:Y:S04]  /*1bec0*/  MOV R85, R70 ;  /* 0x0000004600557202 */ /* 0x000fe80000000f00 */
[----:B------:R-:W-:Y:S07]  /*1bed0*/  HMMA.16816.F32 R64, R76, R86, R64 ;  /* 0x000000564c40723c */ /* 0x000fee0000001840 */
[----:B------:R-:W-:Y:S01]  /*1bee0*/  MOV R86, R3 ;  /* 0x0000000300567202 */ /* 0x000fe20000000f00 */
[-C--:B------:R-:W-:Y:S07]  /*1bef0*/  HMMA.16816.F32 R88, R148, R100.reuse, R4 ;  /* 0x000000649458723c */ /* 0x080fee0000001804 */
[----:B------:R-:W-:Y:S01]  /*1bf00*/  FFMA.FTZ R5, R73, R115, R236 ;  /* 0x0000007349057223 */ /* 0x000fe200000100ec */
[C---:B------:R-:W-:Y:S04]  /*1bf10*/  HMMA.16816.F32 R92, R144.reuse, R100, R8 ;  /* 0x00000064905c723c */ /* 0x040fe80000001808 */
[----:B------:R-:W-:Y:S02]  /*1bf20*/  FFMA.FTZ R4, R69, R114, R232 ;  /* 0x0000007245047223 */ /* 0x000fe400000100e8 */
        /* <DEDUP_REMOVED lines=97> */
.L_x_959:
[----:B--2---:R-:W2:Y:S02]  /*1c540*/  LDL R0, [R1+0x8] ;  /* 0x0000080001007983 */ /* 0x004ea40000100800 */
[----:B--2---:R-:W-:-:S13]  /*1c550*/  ISETP.GE.AND P0, PT, R216, R0, PT ;  /* 0x00000000d800720c */ /* 0x004fda0003f06270 */
[----:B------:R-:W-:Y:S05]  /*1c560*/  @!P0 BRA `(.L_x_961) ;  /* 0x0000575000008947 */ /* 0x000fea0003800000 */
[----:B------:R-:W-:Y:S01]  /*1c570*/  IMAD.MOV.U32 R85, RZ, RZ, R71 ;  /* 0x000000ffff557224 */ /* 0x000fe200078e0047 */
[----:B------:R-:W-:Y:S01]  /*1c580*/  MOV R87, R3 ;  /* 0x0000000300577202 */ /* 0x000fe20000000f00 */
[----:B------:R-:W-:Y:S01]  /*1c590*/  IMAD.MOV.U32 R84, RZ, RZ, R72 ;  /* 0x000000ffff547224 */ /* 0x000fe200078e0048 */
[----:B------:R-:W-:Y:S02]  /*1c5a0*/  MOV R86, R70 ;  /* 0x0000004600567202 */ /* 0x000fe40000000f00 */
.L_x_978:
        /* <DEDUP_REMOVED lines=10> */
[----:B------:R-:W-:Y:S03]  /*1c650*/  IMAD R0, R216, c[0x0][0x20c], R0 ;  /* 0x00008300d8007a24 */ /* 0x000fe600078e0200 */
        /* <DEDUP_REMOVED lines=11> */
[----:B------:R-:W2:Y:S04]  /*1c710*/  LDL R228, [R1+0x8] ;  /* 0x0000080001e47983 */ /* 0x000ea80000100800 */
        /* <DEDUP_REMOVED lines=25> */
[-C--:B------:R-:W-:Y:S05]  /*1c8b0*/  HMMA.16816.F32 R4, R156, R160.reuse, R4 ;  /* 0x000000a09c04723c */ /* 0x080fea0000001804 */
[----:B--2---:R-:W-:Y:S02]  /*1c8c0*/  MOV R3, R172 ;  /* 0x000000ac00037202 */ /* 0x004fe40000000f00 */
[----:B------:R-:W-:Y:S01]  /*1c8d0*/  MOV R172, c[0x0][0x208] ;  /* 0x0000820000ac7a02 */ /* 0x000fe20000000f00 */
[C---:B------:R-:W-:Y:S04]  /*1c8e0*/  HMMA.16816.F32 R8, R164.reuse, R160, R8 ;  /* 0x000000a0a408723c */ /* 0x040fe80000001808 */
[----:B------:R-:W-:Y:S03]  /*1c8f0*/  SHF.L.U32 R180, R172, 0x5, RZ ;  /* 0x00000005acb47819 */ /* 0x000fe600000006ff */
[----:B------:R-:W-:Y:S01]  /*1c900*/  IMAD.WIDE.U32 R160, R216, c[0x0][0x208], RZ ;  /* 0x00008200d8a07a25 */ /* 0x000fe200078e00ff */
[-C--:B------:R-:W-:Y:S04]  /*1c910*/  HMMA.16816.F32 R12, R164, R162.reuse, R12 ;  /* 0x000000a2a40c723c */ /* 0x080fe8000000180c */
[----:B------:R-:W-:Y:S01]  /*1c920*/  IADD3 R0, R161, R0, RZ ;  /* 0x00000000a1007210 */ /* 0x000fe20007ffe0ff */
[----:B------:R-:W-:Y:S03]  /*1c930*/  IMAD.WIDE.U32 R2, R160, 0x50, R2 ;  /* 0x00000050a0027825 */ /* 0x000fe600078e0002 */
[C---:B------:R-:W-:Y:S01]  /*1c940*/  HMMA.16816.F32 R16, R156.reuse, R162, R16 ;  /* 0x000000a29c10723c */ /* 0x040fe20000001810 */
[----:B------:R-:W2:Y:S03]  /*1c950*/  LDSM.16.M88.4 R160, [R213] ;  /* 0x00000000d5a0783b */ /* 0x000ea60000000200 */
[----:B------:R-:W-:Y:S01]  /*1c960*/  IMAD R0, R0, 0x50, RZ ;  /* 0x0000005000007824 */ /* 0x000fe200078e02ff */
[----:B------:R-:W-:Y:S03]  /*1c970*/  LEA R178, P0, R2, c[0x0][0x1f8], 0x1 ;  /* 0x00007e0002b27a11 */ /* 0x000fe600078008ff */
[-C--:B------:R-:W-:Y:S04]  /*1c980*/  HMMA.16816.F32 R20, R156, R168.reuse, R20 ;  /* 0x000000a89c14723c */ /* 0x080fe80000001814 */
[----:B------:R-:W-:Y:S02]  /*1c990*/  IADD3 R0, R3, R0, RZ ;  /* 0x0000000003007210 */ /* 0x000fe40007ffe0ff */
[----:B------:R-:W-:Y:S02]  /*1c9a0*/  IADD3 R176, P1, R178, R180, RZ ;  /* 0x000000b4b2b07210 */ /* 0x000fe40007f3e0ff */
[C---:B------:R-:W-:Y:S04]  /*1c9b0*/  HMMA.16816.F32 R24, R164.reuse, R168, R24 ;  /* 0x000000a8a418723c */ /* 0x040fe80000001818 */
[----:B------:R-:W-:Y:S02]  /*1c9c0*/  LEA.HI.X R179, R2, c[0x0][0x1fc], R0, 0x1, P0 ;  /* 0x00007f0002b37a11 */ /* 0x000fe400000f0c00 */
[----:B------:R-:W-:Y:S02]  /*1c9d0*/  SHF.L.U64.HI R0, R172, R217, c[0x0][0x20c] ;  /* 0x00008300ac007619 */ /* 0x000fe400000102d9 */
[-C--:B------:R-:W-:Y:S01]  /*1c9e0*/  HMMA.16816.F32 R28, R164, R170.reuse, R28 ;  /* 0x000000aaa41c723c */ /* 0x080fe2000000181c */
[----:B------:R-:W3:Y:S03]  /*1c9f0*/  LDSM.16.M88.4 R172, [R212] ;  /* 0x00000000d4ac783b */ /* 0x000ee60000000200 */
[----:B------:R-:W-:Y:S02]  /*1ca00*/  IADD3.X R177, R179, R0, RZ, P1, !PT ;  /* 0x00000000b3b17210 */ /* 0x000fe40000ffe4ff */
[----:B------:R-:W-:Y:S02]  /*1ca10*/  IADD3 R168, P0, R176, R180, RZ ;  /* 0x000000b4b0a87210 */ /* 0x000fe40007f1e0ff */
[C---:B------:R-:W-:Y:S01]  /*1ca20*/  HMMA.16816.F32 R32, R156.reuse, R170, R32 ;  /* 0x000000aa9c20723c */ /* 0x040fe20000001820 */
[----:B------:R-:W-:Y:S01]  /*1ca30*/  @!PT LDS RZ, [RZ] ;  /* 0x00000000fffff984 */ /* 0x000fe20000000800 */
[----:B------:R-:W-:Y:S01]  /*1ca40*/  @!PT LDS RZ, [RZ] ;  /* 0x00000000fffff984 */ /* 0x000fe20000000800 */
[----:B------:R-:W-:Y:S01]  /*1ca50*/  @!PT LDS RZ, [RZ] ;  /* 0x00000000fffff984 */ /* 0x000fe20000000800 */
[----:B------:R4:W-:Y:S03]  /*1ca60*/  LDGSTS.E.BYPASS.LTC128B.128 [R219+0x100], [R178.64], !P4 ;  /* 0x00100000b2db7fae */ /* 0x0009e6000e101d48 */
[----:B------:R-:W-:Y:S02]  /*1ca70*/  IADD3.X R169, R177, R0, RZ, P0, !PT ;  /* 0x00000000b1a97210 */ /* 0x000fe400007fe4ff */
[----:B------:R-:W-:Y:S02]  /*1ca80*/  IADD3 R2, P1, R168, R180, RZ ;  /* 0x000000b4a8027210 */ /* 0x000fe40007f3e0ff */
[-C--:B-1----:R-:W-:Y:S01]  /*1ca90*/  HMMA.16816.F32 R36, R156, R152.reuse, R36 ;  /* 0x000000989c24723c */ /* 0x082fe20000001824 */
[----:B------:R4:W-:Y:S03]  /*1caa0*/  LDGSTS.E.BYPASS.LTC128B.128 [R219+0x900], [R176.64], !P4 ;  /* 0x00900000b0db7fae */ /* 0x0009e6000e101d48 */
[----:B------:R-:W-:Y:S02]  /*1cab0*/  IADD3.X R3, R169, R0, RZ, P1, !PT ;  /* 0x00000000a9037210 */ /* 0x000fe40000ffe4ff */
[----:B------:R-:W-:Y:S02]  /*1cac0*/  IADD3 R170, P0, R2, R180, RZ ;  /* 0x000000b402aa7210 */ /* 0x000fe40007f1e0ff */
[C---:B------:R-:W-:Y:S01]  /*1cad0*/  HMMA.16816.F32 R40, R164.reuse, R152, R40 ;  /* 0x00000098a428723c */ /* 0x040fe20000001828 */
[----:B------:R1:W-:Y:S03]  /*1cae0*/  LDGSTS.E.BYPASS.LTC128B.128 [R219+0x1100], [R168.64], !P4 ;  /* 0x01100000a8db7fae */ /* 0x0003e6000e101d48 */
[----:B------:R-:W-:Y:S04]  /*1caf0*/  IADD3.X R171, R3, R0, RZ, P0, !PT ;  /* 0x0000000003ab7210 */ /* 0x000fe800007fe4ff */
[-C--:B------:R-:W-:Y:S01]  /*1cb00*/  HMMA.16816.F32 R44, R164, R154.reuse, R44 ;  /* 0x0000009aa42c723c */ /* 0x080fe2000000182c */
[----:B------:R5:W-:Y:S07]  /*1cb10*/  LDGSTS.E.BYPASS.LTC128B.128 [R219+0x1900], [R2.64], !P4 ;  /* 0x0190000002db7fae */ /* 0x000bee000e101d48 */
[C---:B------:R-:W-:Y:S01]  /*1cb20*/  HMMA.16816.F32 R48, R156.reuse, R154, R48 ;  /* 0x0000009a9c30723c */ /* 0x040fe20000001830 */
[----:B------:R1:W-:Y:S07]  /*1cb30*/  LDGSTS.E.BYPASS.LTC128B.128 [R219+0x2100], [R170.64], !P4 ;  /* 0x02100000aadb7fae */ /* 0x0003ee000e101d48 */
[-C--:B--2---:R-:W-:Y:S01]  /*1cb40*/  HMMA.16816.F32 R52, R156, R160.reuse, R52 ;  /* 0x000000a09c34723c */ /* 0x084fe20000001834 */
[----:B----4-:R-:W-:Y:S07]  /*1cb50*/  LDSM.16.M88.4 R176, [R206] ;  /* 0x00000000ceb0783b */ /* 0x010fee0000000200 */
[C---:B------:R-:W-:Y:S01]  /*1cb60*/  HMMA.16816.F32 R56, R164.reuse, R160, R56 ;  /* 0x000000a0a438723c */ /* 0x040fe20000001838 */
[----:B------:R-:W-:Y:S07]  /*1cb70*/  LDSM.16.M88.4 R180, [R208+0x2000] ;  /* 0x00200000d0b4783b */ /* 0x000fee0000000200 */
[-C--:B------:R-:W-:Y:S01]  /*1cb80*/  HMMA.16816.F32 R60, R164, R162.reuse, R60 ;  /* 0x000000a2a43c723c */ /* 0x080fe2000000183c */
[----:B------:R-:W-:Y:S07]  /*1cb90*/  LDSM.16.M88.4 R184, [R206+0x800] ;  /* 0x00080000ceb8783b */ /* 0x000fee0000000200 */
[C---:B------:R-:W-:Y:S01]  /*1cba0*/  HMMA.16816.F32 R64, R156.reuse, R162, R64 ;  /* 0x000000a29c40723c */ /* 0x040fe20000001840 */
[----:B-1----:R-:W1:Y:S03]  /*1cbb0*/  LDSM.16.M88.4 R168, [R208] ;  /* 0x00000000d0a8783b */ /* 0x002e660000000200 */
[----:B------:R-:W-:Y:S04]  /*1cbc0*/  ISETP.GT.AND P0, PT, R216, R228, PT ;  /* 0x000000e4d800720c */ /* 0x000fe80003f04270 */
[-C--:B---3--:R-:W-:Y:S01]  /*1cbd0*/  HMMA.16816.F32 R68, R156, R172.reuse, R68 ;  /* 0x000000ac9c44723c */ /* 0x088fe20000001844 */
[----:B------:R-:W2:Y:S07]  /*1cbe0*/  LDSM.16.M88.4 R152, [R206+0x1000] ;  /* 0x00100000ce98783b */ /* 0x000eae0000000200 */
[C---:B------:R-:W-:Y:S01]  /*1cbf0*/  HMMA.16816.F32 R72, R164.reuse, R172, R72 ;  /* 0x000000aca448723c */ /* 0x040fe20000001848 */
[----:B------:R-:W3:Y:S07]  /*1cc00*/  LDSM.16.M88.4 R188, [R206+0x1800] ;  /* 0x00180000cebc783b */ /* 0x000eee0000000200 */
[-C--:B------:R-:W-:Y:S01]  /*1cc10*/  HMMA.16816.F32 R76, R164, R174.reuse, R76 ;  /* 0x000000aea44c723c */ /* 0x080fe2000000184c */
[----:B------:R-:W4:Y:S07]  /*1cc20*/  LDSM.16.M88.4 R192, [R206+0x2000] ;  /* 0x00200000cec0783b */ /* 0x000f2e0000000200 */
[----:B------:R-:W-:Y:S01]  /*1cc30*/  HMMA.16816.F32 R80, R156, R174, R80 ;  /* 0x000000ae9c50723c */ /* 0x000fe20000001850 */
[----:B------:R-:W-:Y:S07]  /*1cc40*/  LDSM.16.M88.4 R160, [R209] ;  /* 0x00000000d1a0783b */ /* 0x000fee0000000200 */
[-C--:B-1----:R-:W-:Y:S01]  /*1cc50*/  HMMA.16816.F32 R4, R168, R176.reuse, R4 ;  /* 0x000000b0a804723c */ /* 0x082fe20000001804 */
[----:B------:R-:W1:Y:S07]  /*1cc60*/  LDSM.16.M88.4 R196, [R203] ;  /* 0x00000000cbc4783b */ /* 0x000e6e0000000200 */
[C---:B------:R-:W-:Y:S01]  /*1cc70*/  HMMA.16816.F32 R8, R180.reuse, R176, R8 ;  /* 0x000000b0b408723c */ /* 0x040fe20000001808 */
[----:B------:R-:W1:Y:S07]  /*1cc80*/  LDSM.16.M88.4 R156, [R209+0x2000] ;  /* 0x00200000d19c783b */ /* 0x000e6e0000000200 */
[-C--:B------:R-:W-:Y:S01]  /*1cc90*/  HMMA.16816.F32 R12, R180, R178.reuse, R12 ;  /* 0x000000b2b40c723c */ /* 0x080fe2000000180c */
[----:B------:R-:W0:Y:S07]  /*1cca0*/  LDGDEPBAR ;  /* 0x00000000000079af */ /* 0x000e2e0000000000 */
        /* <DEDUP_REMOVED lines=58> */
[----:B------:R-:W-:Y:S01]  /*1d050*/  FMUL.FTZ R2, R43, c[0x0][0x320] ;  /* 0x0000c8002b027a20 */ /* 0x000fe20000410000 */
[-C--:B--2---:R-:W-:Y:S03]  /*1d060*/  HMMA.16816.F32 R52, R160, R4.reuse, R52 ;  /* 0x00000004a034723c */ /* 0x084fe60000001834 */
[----:B------:R-:W2:Y:S01]  /*1d070*/  MUFU.TANH R182, R2 ;  /* 0x0000000200b67308 */ /* 0x000ea20000002400 */
[----:B------:R-:W-:Y:S01]  /*1d080*/  BAR.SYNC.DEFER_BLOCKING 0x0 ;  /* 0x0000000000007b1d */ /* 0x000fe20000010000 */
[----:B------:R-:W-:Y:S02]  /*1d090*/  FMUL.FTZ R3, R42, c[0x0][0x320] ;  /* 0x0000c8002a037a20 */ /* 0x000fe40000410000 */
[----:B-1----:R-:W-:Y:S01]  /*1d0a0*/  FMUL.FTZ R0, R14, c[0x0][0x320] ;  /* 0x0000c8000e007a20 */ /* 0x002fe20000410000 */
[C---:B------:R-:W-:Y:S05]  /*1d0b0*/  HMMA.16816.F32 R56, R156.reuse, R4, R56 ;  /* 0x000000049c38723c */ /* 0x040fea0000001838 */
[----:B------:R1:W1:Y:S02]  /*1d0c0*/  MUFU.TANH R224, R0 ;  /* 0x0000000000e07308 */ /* 0x0002640000002400 */
[----:B------:R-:W-:Y:S01]  /*1d0d0*/  IADD3 R5, R229, R230, RZ ;  /* 0x000000e6e5057210 */ /* 0x000fe20007ffe0ff */
[-C--:B------:R-:W-:Y:S01]  /*1d0e0*/  HMMA.16816.F32 R60, R156, R6.reuse, R60 ;  /* 0x000000069c3c723c */ /* 0x080fe2000000183c */
[----:B------:R-:W-:Y:S04]  /*1d0f0*/  MOV R229, c[0x0][0x2c4] ;  /* 0x0000b10000e57a02 */ /* 0x000fe80000000f00 */
[----:B------:R-:W-:Y:S02]  /*1d100*/  ISETP.NE.AND P2, PT, R229, 0x1, PT ;  /* 0x00000001e500780c */ /* 0x000fe40003f45270 */
[----:B------:R2:W2:Y:S01]  /*1d110*/  MUFU.TANH R183, R3 ;  /* 0x0000000300b77308 */ /* 0x0004a20000002400 */
[C---:B------:R-:W-:Y:S07]  /*1d120*/  HMMA.16816.F32 R64, R160.reuse, R6, R64 ;  /* 0x00000006a040723c */ /* 0x040fee0000001840 */
[----:B------:R-:W-:Y:S01]  /*1d130*/  @P0 MOV R6, R232 ;  /* 0x000000e800060202 */ /* 0x000fe20000000f00 */
[-C--:B-----5:R-:W-:Y:S04]  /*1d140*/  HMMA.16816.F32 R68, R160, R8.reuse, R68 ;  /* 0x00000008a044723c */ /* 0x0a0fe80000001844 */
[----:B-1----:R-:W-:Y:S01]  /*1d150*/  FMUL.FTZ R0, R15, c[0x0][0x320] ;  /* 0x0000c8000f007a20 */ /* 0x002fe20000410000 */
[----:B------:R-:W-:Y:S01]  /*1d160*/  @P0 MOV R7, R231 ;  /* 0x000000e700070202 */ /* 0x000fe20000000f00 */
[----:B------:R-:W-:Y:S02]  /*1d170*/  FMUL.FTZ R2, R58, c[0x0][0x320] ;  /* 0x0000c8003a027a20 */ /* 0x000fe40000410000 */
[----:B------:R1:W1:Y:S01]  /*1d180*/  MUFU.TANH R223, R0 ;  /* 0x0000000000df7308 */ /* 0x0002620000002400 */
[C---:B------:R-:W-:Y:S04]  /*1d190*/  HMMA.16816.F32 R72, R156.reuse, R8, R72 ;  /* 0x000000089c48723c */ /* 0x040fe80000001848 */
[----:B--2---:R-:W-:Y:S02]  /*1d1a0*/  FMUL.FTZ R3, R57, c[0x0][0x320] ;  /* 0x0000c80039037a20 */ /* 0x004fe40000410000 */
[----:B------:R-:W2:Y:S01]  /*1d1b0*/  LDL R57, [R1+0x24] ;  /* 0x0000240001397983 */ /* 0x000ea20000100800 */
[----:B------:R-:W-:Y:S02]  /*1d1c0*/  @P0 MOV R9, c[0x0][0x1e0] ;  /* 0x0000780000090a02 */ /* 0x000fe40000000f00 */
[----:B------:R5:W2:Y:S01]  /*1d1d0*/  MUFU.TANH R167, R2 ;  /* 0x0000000200a77308 */ /* 0x000aa20000002400 */
[-C--:B------:R-:W-:Y:S08]  /*1d1e0*/  HMMA.16816.F32 R76, R156, R10.reuse, R76 ;  /* 0x0000000a9c4c723c */ /* 0x080ff0000000184c */
[----:B------:R-:W-:Y:S04]  /*1d1f0*/  HMMA.16816.F32 R80, R160, R10, R80 ;  /* 0x0000000aa050723c */ /* 0x000fe80000001850 */
[----:B-1----:R-:W-:Y:S04]  /*1d200*/  FMUL.FTZ R0, R16, c[0x0][0x320] ;  /* 0x0000c80010007a20 */ /* 0x002fe80000410000 */
[----:B------:R1:W1:Y:S01]  /*1d210*/  MUFU.TANH R175, R0 ;  /* 0x0000000000af7308 */ /* 0x0002620000002400 */
[----:B-----5:R-:W-:Y:S07]  /*1d220*/  @P0 IADD3 R2, R216, -0x1, RZ ;  /* 0xffffffffd8020810 */ /* 0x020fee0007ffe0ff */
[----:B------:R-:W-:Y:S02]  /*1d230*/  FMUL.FTZ R4, R78, c[0x0][0x320] ;  /* 0x0000c8004e047a20 */ /* 0x000fe40000410000 */
[----:B-1----:R-:W-:Y:S04]  /*1d240*/  FMUL.FTZ R0, R17, c[0x0][0x320] ;  /* 0x0000c80011007a20 */ /* 0x002fe80000410000 */
        /* <DEDUP_REMOVED lines=76> */
[----:B-----5:R-:W-:Y:S02]  /*1d710*/  FMUL.FTZ R0, R60, c[0x0][0x320] ;  /* 0x0000c8003c007a20 */ /* 0x020fe40000410000 */
[----:B------:R-:W5:Y:S06]  /*1d720*/  LDL R60, [R1+0x1c] ;  /* 0x00001c00013c7983 */ /* 0x000f6c0000100800 */
[----:B------:R1:W1:Y:S02]  /*1d730*/  MUFU.TANH R53, R0 ;  /* 0x0000000000357308 */ /* 0x0002640000002400 */
[----:B-1----:R-:W-:Y:S08]  /*1d740*/  FMUL.FTZ R0, R61, c[0x0][0x320] ;  /* 0x0000c8003d007a20 */ /* 0x002ff00000410000 */
[----:B------:R1:W1:Y:S02]  /*1d750*/  MUFU.TANH R52, R0 ;  /* 0x0000000000347308 */ /* 0x0002640000002400 */
[----:B-1----:R-:W-:Y:S02]  /*1d760*/  FMUL.FTZ R0, R62, c[0x0][0x320] ;  /* 0x0000c8003e007a20 */ /* 0x002fe40000410000 */
[----:B------:R-:W5:Y:S06]  /*1d770*/  LDL R62, [R1+0x20] ;  /* 0x00002000013e7983 */ /* 0x000f6c0000100800 */
        /* <DEDUP_REMOVED lines=8> */
[----:B-1----:R-:W-:Y:S01]  /*1d800*/  @P0 SHF.L.U32 R4, R9, 0x5, RZ ;  /* 0x0000000509040819 */ /* 0x002fe200000006ff */
[----:B--2---:R-:W-:Y:S08]  /*1d810*/  FMUL.FTZ R0, R66, c[0x0][0x320] ;  /* 0x0000c80042007a20 */ /* 0x004ff00000410000 */
[----:B------:R1:W2:Y:S02]  /*1d820*/  MUFU.TANH R46, R0 ;  /* 0x00000000002e7308 */ /* 0x0002a40000002400 */
[----:B-1----:R-:W-:Y:S08]  /*1d830*/  FMUL.FTZ R0, R67, c[0x0][0x320] ;  /* 0x0000c80043007a20 */ /* 0x002ff00000410000 */
        /* <DEDUP_REMOVED lines=62> */
[----:B------:R1:W1:Y:S02]  /*1dc20*/  MUFU.TANH R24, R2 ;  /* 0x0000000200187308 */ /* 0x0002640000002400 */
[----:B-1----:R-:W-:Y:S04]  /*1dc30*/  IADD3 R2, -R57, 0x1, R0 ;  /* 0x0000000139027810 */ /* 0x002fe80007ffe100 */
[----:B-----5:R-:W-:Y:S04]  /*1dc40*/  IADD3 R2, -R60, R2, R62 ;  /* 0x000000023c027210 */ /* 0x020fe80007ffe13e */
[C---:B------:R-:W-:Y:S02]  /*1dc50*/  IADD3 R6, R2.reuse, c[0x0][0x328], RZ ;  /* 0x0000ca0002067a10 */ /* 0x040fe40007ffe0ff */
[----:B------:R-:W-:Y:S02]  /*1dc60*/  IADD3 R7, R2, UR4, RZ ;  /* 0x0000000402077c10 */ /* 0x000fe4000fffe0ff */
[----:B--2---:R-:W-:Y:S02]  /*1dc70*/  IADD3 R3, R6, R4, RZ ;  /* 0x0000000406037210 */ /* 0x004fe40007ffe0ff */
[----:B------:R-:W-:Y:S01]  /*1dc80*/  IADD3 R2, R4, R7, RZ ;  /* 0x0000000704027210 */ /* 0x000fe20007ffe0ff */
[----:B------:R-:W-:-:S05]  /*1dc90*/  @!P5 BRA `(.L_x_962) ;  /* 0x000001800000d947 */ /* 0x000fca0003800000 */
[----:B---34-:R-:W-:Y:S01]  /*1dca0*/  IADD3 R4, -R60, R62, R4 ;  /* 0x0000003e3c047210 */ /* 0x018fe20007ffe104 */
        /* <DEDUP_REMOVED lines=12> */
.L_x_964:
[----:B------:R-:W-:Y:S04]  /*1dd70*/  MOV R8, c[0x0][0x32c] ;  /* 0x0000cb0000087a02 */ /* 0x000fe80000000f00 */
[----:B------:R-:W-:Y:S11]  /*1dd80*/  ISETP.NE.AND P0, PT, R8, 0x1, PT ;  /* 0x000000010800780c */ /* 0x000ff60003f05270 */
[----:B------:R-:W-:Y:S02]  /*1dd90*/  @!UPT UIADD3 URZ, URZ, URZ, URZ ;  /* 0x0000003f3f3ff290 */ /* 0x000fe4000fffe03f */
[----:B------:R-:W-:Y:S05]  /*1dda0*/  @P0 IMAD.HI.U32 R8, R4, c[0x0][0x330], RZ ;  /* 0x0000cc0004080a27 */ /* 0x000fea00078e00ff */
[----:B------:R-:W-:Y:S02]  /*1ddb0*/  @P0 SHF.R.U32.HI R4, RZ, c[0x0][0x334], R8 ;  /* 0x0000cd00ff040a19 */ /* 0x000fe40000011608 */
.L_x_965:
[----:B------:R-:W-:Y:S05]  /*1ddc0*/  BSYNC B0 ;  /* 0x0000000000007941 */ /* 0x000fea0003800000 */
.L_x_963:
[----:B------:R-:W-:Y:S04]  /*1ddd0*/  IMAD.IADD R8, R0, 0x1, -R57 ;  /* 0x0000000100087824 */ /* 0x000fe800078e0a39 */
[----:B------:R-:W-:Y:S05]  /*1dde0*/  IMAD R4, R4, c[0x0][0x32c], R8 ;  /* 0x0000cb0004047a24 */ /* 0x000fea00078e0208 */
[----:B------:R-:W-:Y:S02]  /*1ddf0*/  IADD3 R8, R4, c[0x0][0x32c], RZ ;  /* 0x0000cb0004087a10 */ /* 0x000fe40007ffe0ff */
[----:B------:R-:W-:Y:S02]  /*1de00*/  IMNMX R2, R2, R4, !PT ;  /* 0x0000000402027217 */ /* 0x000fe40007800200 */
[----:B------:R-:W-:Y:S02]  /*1de10*/  IMNMX R3, R3, R8, PT ;  /* 0x0000000803037217 */ /* 0x000fe40003800200 */
.L_x_962:
[C---:B---34-:R-:W-:Y:S01]  /*1de20*/  ISETP.GE.AND P0, PT, R0.reuse, 0x2, PT ;  /* 0x000000020000780c */ /* 0x058fe20003f06270 */
        /* <DEDUP_REMOVED lines=113> */
.L_x_968:
[----:B------:R-:W-:Y:S04]  /*1e540*/  MOV R23, c[0x0][0x32c] ;  /* 0x0000cb0000177a02 */ /* 0x000fe80000000f00 */
[----:B------:R-:W-:Y:S11]  /*1e550*/  ISETP.NE.AND P0, PT, R23, 0x1, PT ;  /* 0x000000011700780c */ /* 0x000ff60003f05270 */
[----:B------:R-:W-:Y:S02]  /*1e560*/  @!UPT UIADD3 URZ, URZ, URZ, URZ ;  /* 0x0000003f3f3ff290 */ /* 0x000fe4000fffe03f */
[----:B------:R-:W-:Y:S05]  /*1e570*/  @P0 IMAD.HI.U32 R23, R4, c[0x0][0x330], RZ ;  /* 0x0000cc0004170a27 */ /* 0x000fea00078e00ff */
[----:B------:R-:W-:Y:S02]  /*1e580*/  @P0 SHF.R.U32.HI R4, RZ, c[0x0][0x334], R23 ;  /* 0x0000cd00ff040a19 */ /* 0x000fe40000011617 */
.L_x_969:
[----:B------:R-:W-:Y:S05]  /*1e590*/  BSYNC B0 ;  /* 0x0000000000007941 */ /* 0x000fea0003800000 */
.L_x_967:
[----:B------:R-:W-:Y:S04]  /*1e5a0*/  IMAD.IADD R23, R0, 0x1, -R57 ;  /* 0x0000000100177824 */ /* 0x000fe800078e0a39 */
[----:B------:R-:W-:Y:S05]  /*1e5b0*/  IMAD R4, R4, c[0x0][0x32c], R23 ;  /* 0x0000cb0004047a24 */ /* 0x000fea00078e0217 */
[----:B------:R-:W-:Y:S02]  /*1e5c0*/  IADD3 R23, R4, c[0x0][0x32c], RZ ;  /* 0x0000cb0004177a10 */ /* 0x000fe40007ffe0ff */
[----:B------:R-:W-:Y:S02]  /*1e5d0*/  IMNMX R3, R3, R4, !PT ;  /* 0x0000000403037217 */ /* 0x000fe40007800200 */
[----:B------:R-:W-:Y:S02]  /*1e5e0*/  IMNMX R2, R2, R23, PT ;  /* 0x0000001702027217 */ /* 0x000fe40003800200 */
.L_x_966:
        /* <DEDUP_REMOVED lines=94> */
.L_x_972:
[----:B------:R-:W-:Y:S04]  /*1ebd0*/  MOV R23, c[0x0][0x32c] ;  /* 0x0000cb0000177a02 */ /* 0x000fe80000000f00 */
[----:B------:R-:W-:Y:S11]  /*1ebe0*/  ISETP.NE.AND P0, PT, R23, 0x1, PT ;  /* 0x000000011700780c */ /* 0x000ff60003f05270 */
[----:B------:R-:W-:Y:S02]  /*1ebf0*/  @!UPT UIADD3 URZ, URZ, URZ, URZ ;  /* 0x0000003f3f3ff290 */ /* 0x000fe4000fffe03f */
[----:B------:R-:W-:Y:S05]  /*1ec00*/  @P0 IMAD.HI.U32 R23, R4, c[0x0][0x330], RZ ;  /* 0x0000cc0004170a27 */ /* 0x000fea00078e00ff */
[----:B------:R-:W-:Y:S02]  /*1ec10*/  @P0 SHF.R.U32.HI R4, RZ, c[0x0][0x334], R23 ;  /* 0x0000cd00ff040a19 */ /* 0x000fe40000011617 */
.L_x_973:
[----:B------:R-:W-:Y:S05]  /*1ec20*/  BSYNC B0 ;  /* 0x0000000000007941 */ /* 0x000fea0003800000 */
.L_x_971:
[----:B------:R-:W-:Y:S04]  /*1ec30*/  IMAD.IADD R23, R0, 0x1, -R57 ;  /* 0x0000000100177824 */ /* 0x000fe800078e0a39 */
[----:B------:R-:W-:Y:S05]  /*1ec40*/  IMAD R4, R4, c[0x0][0x32c], R23 ;  /* 0x0000cb0004047a24 */ /* 0x000fea00078e0217 */
[----:B------:R-:W-:Y:S02]  /*1ec50*/  IADD3 R23, R4, c[0x0][0x32c], RZ ;  /* 0x0000cb0004177a10 */ /* 0x000fe40007ffe0ff */
[----:B------:R-:W-:Y:S02]  /*1ec60*/  IMNMX R3, R3, R4, !PT ;  /* 0x0000000403037217 */ /* 0x000fe40007800200 */
[----:B------:R-:W-:Y:S02]  /*1ec70*/  IMNMX R2, R2, R23, PT ;  /* 0x0000001702027217 */ /* 0x000fe40003800200 */
.L_x_970:
        /* <DEDUP_REMOVED lines=94> */
.L_x_976:
[----:B------:R-:W-:Y:S04]  /*1f260*/  MOV R5, c[0x0][0x32c] ;  /* 0x0000cb0000057a02 */ /* 0x000fe80000000f00 */
[----:B------:R-:W-:Y:S11]  /*1f270*/  ISETP.NE.AND P0, PT, R5, 0x1, PT ;  /* 0x000000010500780c */ /* 0x000ff60003f05270 */
[----:B------:R-:W-:Y:S02]  /*1f280*/  @!UPT UIADD3 URZ, URZ, URZ, URZ ;  /* 0x0000003f3f3ff290 */ /* 0x000fe4000fffe03f */
[----:B------:R-:W-:Y:S05]  /*1f290*/  @P0 IMAD.HI.U32 R5, R4, c[0x0][0x330], RZ ;  /* 0x0000cc0004050a27 */ /* 0x000fea00078e00ff */
[----:B------:R-:W-:Y:S02]  /*1f2a0*/  @P0 SHF.R.U32.HI R4, RZ, c[0x0][0x334], R5 ;  /* 0x0000cd00ff040a19 */ /* 0x000fe40000011605 */
.L_x_977:
[----:B------:R-:W-:Y:S05]  /*1f2b0*/  BSYNC B0 ;  /* 0x0000000000007941 */ /* 0x000fea0003800000 */
.L_x_975:
[----:B------:R-:W-:Y:S04]  /*1f2c0*/  IMAD.IADD R0, R0, 0x1, -R57 ;  /* 0x0000000100007824 */ /* 0x000fe800078e0a39 */
[----:B------:R-:W-:Y:S05]  /*1f2d0*/  IMAD R0, R4, c[0x0][0x32c], R0 ;  /* 0x0000cb0004007a24 */ /* 0x000fea00078e0200 */
[----:B------:R-:W-:Y:S02]  /*1f2e0*/  IADD3 R4, R0, c[0x0][0x32c], RZ ;  /* 0x0000cb0000047a10 */ /* 0x000fe40007ffe0ff */
[----:B------:R-:W-:Y:S02]  /*1f2f0*/  IMNMX R2, R2, R0, !PT ;  /* 0x0000000002027217 */ /* 0x000fe40007800200 */
[----:B------:R-:W-:Y:S02]  /*1f300*/  IMNMX R3, R3, R4, PT ;  /* 0x0000000403037217 */ /* 0x000fe40003800200 */
.L_x_974:
        /* <DEDUP_REMOVED lines=137> */
[----:B------:R-:W-:Y:S01]  /*1fba0*/  MOV R81, R228 ;  /* 0x000000e400517202 */ /* 0x000fe20000000f00 */
[----:B------:R-:W1:Y:S01]  /*1fbb0*/  MUFU.EX2 R49, R0 ;  /* 0x0000000000317308 */ /* 0x000e620000000800 */
[----:B--2---:R-:W-:Y:S02]  /*1fbc0*/  FMNMX.FTZ R4, R4, R6, !PT ;  /* 0x0000000604047209 */ /* 0x004fe40007810000 */
[----:B------:R-:W2:Y:S01]  /*1fbd0*/  SHFL.BFLY PT, R6, R5, 0x2, 0x1f ;  /* 0x0c401f0005067f89 */ /* 0x000ea200000e0000 */
[----:B------:R-:W-:Y:S02]  /*1fbe0*/  ISETP.GT.AND P0, PT, R2, 0x41, !P6 ;  /* 0x000000410200780c */ /* 0x000fe40007704270 */
[----:B------:R-:W-:Y:S02]  /*1fbf0*/  ISETP.NE.AND P5, PT, R8, RZ, PT ;  /* 0x000000ff0800720c */ /* 0x000fe40003fa5270 */
[C---:B------:R-:W-:Y:S02]  /*1fc00*/  ISETP.LT.OR P0, PT, R3.reuse, 0x42, P0 ;  /* 0x000000420300780c */ /* 0x040fe40000701670 */
[----:B------:R-:W-:Y:S01]  /*1fc10*/  MUFU.EX2 R228, R28 ;  /* 0x0000001c00e47308 */ /* 0x000fe20000000800 */
[----:B------:R-:W3:Y:S01]  /*1fc20*/  SHFL.BFLY PT, R7, R4, 0x1, 0x1f ;  /* 0x0c201f0004077f89 */ /* 0x000ee200000e0000 */
[----:B------:R-:W-:Y:S02]  /*1fc30*/  FSEL R166, R66, -INF , !P0 ;  /* 0xff80000042a67808 */ /* 0x000fe40004000000 */
[----:B------:R-:W-:Y:S02]  /*1fc40*/  ISETP.GT.AND P0, PT, R2, 0x48, !P5 ;  /* 0x000000480200780c */ /* 0x000fe40006f04270 */
[----:B------:R-:W-:Y:S02]  /*1fc50*/  ISETP.NE.AND P6, PT, R22, RZ, PT ;  /* 0x000000ff1600720c */ /* 0x000fe40003fc5270 */
[----:B------:R-:W-:Y:S02]  /*1fc60*/  ISETP.LT.OR P0, PT, R3, 0x49, P0 ;  /* 0x000000490300780c */ /* 0x000fe40000701670 */
[----:B------:R-:W-:Y:S02]  /*1fc70*/  ISETP.GT.AND P3, PT, R2, 0x49, !P6 ;  /* 0x000000490200780c */ /* 0x000fe40007764270 */
[----:B------:R-:W-:Y:S02]  /*1fc80*/  FSEL R165, R65, -INF , !P0 ;  /* 0xff80000041a57808 */ /* 0x000fe40004000000 */
[----:B------:R-:W-:Y:S01]  /*1fc90*/  ISETP.LT.OR P3, PT, R3, 0x4a, P3 ;  /* 0x0000004a0300780c */ /* 0x000fe20001f61670 */
[--C-:B------:R-:W-:Y:S01]  /*1fca0*/  FFMA.FTZ R3, R39, c[0x0][0x2d0], -R74.reuse ;  /* 0x0000b40027037a23 */ /* 0x100fe2000001084a */
[----:B-1----:R-:W-:Y:S02]  /*1fcb0*/  F2FP.PACK_AB R76, R49, R44 ;  /* 0x0000002c314c723e */ /* 0x002fe400000000ff */
[----:B--2---:R-:W-:Y:S01]  /*1fcc0*/  FMNMX.FTZ R0, R5, R6, !PT ;  /* 0x0000000605007209 */ /* 0x004fe20007810000 */
[----:B------:R1:W-:Y:S01]  /*1fcd0*/  MUFU.EX2 R247, R3 ;  /* 0x0000000300f77308 */ /* 0x0003e20000000800 */
[--C-:B------:R-:W-:Y:S01]  /*1fce0*/  FFMA.FTZ R5, R29, c[0x0][0x2d0], -R74.reuse ;  /* 0x0000b4001d057a23 */ /* 0x100fe2000001084a */
[----:B------:R-:W-:Y:S02]  /*1fcf0*/  FMNMX.FTZ R6, R21, R87, !PT ;  /* 0x0000005715067209 */ /* 0x000fe40007810000 */
[----:B------:R-:W-:Y:S02]  /*1fd00*/  FSEL R73, R67, -INF , !P3 ;  /* 0xff80000043497808 */ /* 0x000fe40005800000 */
[----:B---3--:R-:W-:Y:S02]  /*1fd10*/  FMNMX.FTZ R71, R4, R7, !PT ;  /* 0x0000000704477209 */ /* 0x008fe40007810000 */
[----:B------:R-:W2:Y:S02]  /*1fd20*/  SHFL.BFLY PT, R7, R0, 0x1, 0x1f ;  /* 0x0c201f0000077f89 */ /* 0x000ea400000e0000 */
[----:B------:R3:W-:Y:S01]  /*1fd30*/  MUFU.EX2 R50, R5 ;  /* 0x0000000500327308 */ /* 0x0007e20000000800 */
[C---:B------:R-:W-:Y:S01]  /*1fd40*/  FMUL.FTZ R4, R71.reuse, c[0x0][0x2d0] ;  /* 0x0000b40047047a20 */ /* 0x040fe20000410000 */
[----:B------:R-:W-:Y:S04]  /*1fd50*/  FSETP.NEU.FTZ.AND P1, PT, R71, -INF , PT ;  /* 0xff8000004700780b */ /* 0x000fe80003f3d000 */
[----:B------:R-:W-:Y:S02]  /*1fd60*/  FSEL R75, R4, RZ, P1 ;  /* 0x000000ff044b7208 */ /* 0x000fe40000800000 */
[----:B------:R-:W-:Y:S04]  /*1fd70*/  FMNMX.FTZ R4, R20, R6, !PT ;  /* 0x0000000614047209 */ /* 0x000fe80007810000 */
[----:B------:R-:W-:Y:S01]  /*1fd80*/  FMNMX.FTZ R4, R19, R4, !PT ;  /* 0x0000000413047209 */ /* 0x000fe20007810000 */
[--C-:B-1----:R-:W-:Y:S03]  /*1fd90*/  FFMA.FTZ R3, R35, c[0x0][0x2d0], -R75.reuse ;  /* 0x0000b40023037a23 */ /* 0x102fe6000001084b */
[----:B------:R-:W-:Y:S01]  /*1fda0*/  FMNMX.FTZ R4, R18, R4, !PT ;  /* 0x0000000412047209 */ /* 0x000fe20007810000 */
[----:B------:R1:W-:Y:S03]  /*1fdb0*/  MUFU.EX2 R241, R3 ;  /* 0x0000000300f17308 */ /* 0x0003e60000000800 */
[----:B------:R-:W-:Y:S02]  /*1fdc0*/  FMNMX.FTZ R4, R57, R4, !PT ;  /* 0x0000000439047209 */ /* 0x000fe40007810000 */
[----:B--2---:R-:W-:Y:S01]  /*1fdd0*/  FMNMX.FTZ R70, R0, R7, !PT ;  /* 0x0000000700467209 */ /* 0x004fe20007810000 */
[--C-:B------:R-:W-:Y:S01]  /*1fde0*/  FFMA.FTZ R0, R30, c[0x0][0x2d0], -R75.reuse ;  /* 0x0000b4001e007a23 */ /* 0x100fe2000001084b */
[----:B------:R-:W-:Y:S01]  /*1fdf0*/  FMNMX.FTZ R4, R60, R4, !PT ;  /* 0x000000043c047209 */ /* 0x000fe20007810000 */
[----:B---3--:R-:W-:Y:S01]  /*1fe00*/  FFMA.FTZ R5, R32, c[0x0][0x2d0], -R74 ;  /* 0x0000b40020057a23 */ /* 0x008fe2000001084a */
[----:B------:R-:W-:Y:S01]  /*1fe10*/  FSETP.NEU.FTZ.AND P0, PT, R70, -INF , PT ;  /* 0xff8000004600780b */ /* 0x000fe20003f1d000 */
[--C-:B------:R-:W-:Y:S01]  /*1fe20*/  FFMA.FTZ R32, R56, c[0x0][0x2d0], -R75.reuse ;  /* 0x0000b40038207a23 */ /* 0x100fe2000001084b */
[----:B------:R2:W-:Y:S01]  /*1fe30*/  MUFU.EX2 R251, R0 ;  /* 0x0000000000fb7308 */ /* 0x0005e20000000800 */
[----:B------:R-:W-:Y:S09]  /*1fe40*/  FMNMX.FTZ R4, R62, R4, !PT ;  /* 0x000000043e047209 */ /* 0x000ff20007810000 */
[----:B------:R3:W4:Y:S01]  /*1fe50*/  MUFU.EX2 R80, R5 ;  /* 0x0000000500507308 */ /* 0x0007220000000800 */
[--C-:B-1----:R-:W-:Y:S09]  /*1fe60*/  FFMA.FTZ R3, R36, c[0x0][0x2d0], -R75.reuse ;  /* 0x0000b40024037a23 */ /* 0x102ff2000001084b */
[----:B------:R1:W-:Y:S01]  /*1fe70*/  MUFU.EX2 R243, R3 ;  /* 0x0000000300f37308 */ /* 0x0003e20000000800 */
[----:B--2---:R-:W-:Y:S05]  /*1fe80*/  FMUL.FTZ R0, R70, c[0x0][0x2d0] ;  /* 0x0000b40046007a20 */ /* 0x004fea0000410000 */
[----:B------:R-:W-:Y:S04]  /*1fe90*/  FSEL R152, R0, RZ, P0 ;  /* 0x000000ff00987208 */ /* 0x000fe80000000000 */
[----:B------:R-:W-:Y:S01]  /*1fea0*/  MUFU.EX2 R227, R32 ;  /* 0x0000002000e37308 */ /* 0x000fe20000000800 */
[--C-:B---3--:R-:W-:Y:S01]  /*1feb0*/  FFMA.FTZ R5, R25, c[0x0][0x2d0], -R75.reuse ;  /* 0x0000b40019057a23 */ /* 0x108fe2000001084b */
[----:B----4-:R-:W-:Y:S01]  /*1fec0*/  F2FP.PACK_AB R78, R80, R50 ;  /* 0x00000032504e723e */ /* 0x010fe200000000ff */
[--C-:B------:R-:W-:Y:S02]  /*1fed0*/  FFMA.FTZ R2, R34, c[0x0][0x2d0], -R152.reuse ;  /* 0x0000b40022027a23 */ /* 0x100fe40000010898 */
[--C-:B------:R-:W-:Y:S05]  /*1fee0*/  FFMA.FTZ R16, R46, c[0x0][0x2d0], -R152.reuse ;  /* 0x0000b4002e107a23 */ /* 0x100fea0000010898 */
[----:B------:R2:W-:Y:S01]  /*1fef0*/  MUFU.EX2 R48, R5 ;  /* 0x0000000500307308 */ /* 0x0005e20000000800 */
[--C-:B------:R-:W-:Y:S02]  /*1ff00*/  FFMA.FTZ R8, R42, c[0x0][0x2d0], -R152.reuse ;  /* 0x0000b4002a087a23 */ /* 0x100fe40000010898 */
[----:B------:R-:W-:Y:S02]  /*1ff10*/  FFMA.FTZ R12, R45, c[0x0][0x2d0], -R152 ;  /* 0x0000b4002d0c7a23 */ /* 0x000fe40000010898 */
[--C-:B-1----:R-:W-:Y:S02]  /*1ff20*/  FFMA.FTZ R3, R40, c[0x0][0x2d0], -R74.reuse ;  /* 0x0000b40028037a23 */ /* 0x102fe4000001084a */
[--C-:B------:R-:W-:Y:S03]  /*1ff30*/  FFMA.FTZ R40, R61, c[0x0][0x2d0], -R74.reuse ;  /* 0x0000b4003d287a23 */ /* 0x100fe6000001084a */
[----:B------:R1:W-:Y:S10]  /*1ff40*/  MUFU.EX2 R242, R2 ;  /* 0x0000000200f27308 */ /* 0x0003f40000000800 */
[----:B------:R-:W-:Y:S01]  /*1ff50*/  MUFU.EX2 R245, R3 ;  /* 0x0000000300f57308 */ /* 0x000fe20000000800 */
[--C-:B--2---:R-:W-:Y:S09]  /*1ff60*/  FFMA.FTZ R5, R27, c[0x0][0x2d0], -R75.reuse ;  /* 0x0000b4001b057a23 */ /* 0x104ff2000001084b */
[----:B------:R2:W3:Y:S01]  /*1ff70*/  MUFU.EX2 R252, R5 ;  /* 0x0000000500fc7308 */ /* 0x0004e20000000800 */
[----:B-1----:R-:W-:Y:S09]  /*1ff80*/  FFMA.FTZ R2, R38, c[0x0][0x2d0], -R74 ;  /* 0x0000b40026027a23 */ /* 0x002ff2000001084a */
[----:B------:R-:W-:Y:S10]  /*1ff90*/  MUFU.EX2 R240, R2 ;  /* 0x0000000200f07308 */ /* 0x000ff40000000800 */
        /* <DEDUP_REMOVED lines=77> */
[C---:B------:R-:W-:Y:S02]  /*20470*/  FMUL.FTZ R13, R2.reuse, R97 ;  /* 0x00000061020d7220 */ /* 0x040fe40000410000 */
[--C-:B----4-:R-:W-:Y:S02]  /*20480*/  FFMA.FTZ R4, R43, c[0x0][0x2d0], -R75.reuse ;  /* 0x0000b4002b047a23 */ /* 0x110fe4000001084b */
        /* <DEDUP_REMOVED lines=12> */
[C---:B------:R-:W-:Y:S01]  /*20550*/  FMUL.FTZ R41, R2.reuse, R125 ;  /* 0x0000007d02297220 */ /* 0x040fe20000410000 */
[----:B------:R1:W-:Y:S01]  /*20560*/  MUFU.EX2 R223, R48 ;  /* 0x0000003000df7308 */ /* 0x0003e20000000800 */
[----:B------:R-:W-:Y:S02]  /*20570*/  FMUL.FTZ R45, R2, R129 ;  /* 0x00000081022d7220 */ /* 0x000fe40000410000 */
[----:B--2---:R-:W-:Y:S02]  /*20580*/  FFMA.FTZ R0, R20, c[0x0][0x2d0], -R153 ;  /* 0x0000b40014007a23 */ /* 0x004fe40000010899 */
[----:B------:R-:W2:Y:S01]  /*20590*/  LDSM.16.MT88.4 R20, [R201] ;  /* 0x00000000c914783b */ /* 0x000ea20000004200 */
[C---:B------:R-:W-:Y:S02]  /*205a0*/  FMUL.FTZ R49, R69.reuse, R133 ;  /* 0x0000008545317220 */ /* 0x040fe40000410000 */
[C---:B------:R-:W-:Y:S02]  /*205b0*/  FMUL.FTZ R50, R68.reuse, R134 ;  /* 0x0000008644327220 */ /* 0x040fe40000410000 */
[----:B------:R4:W5:Y:S01]  /*205c0*/  MUFU.EX2 R235, R0 ;  /* 0x0000000000eb7308 */ /* 0x0009620000000800 */
[----:B------:R-:W-:Y:S02]  /*205d0*/  FMUL.FTZ R51, R68, R135 ;  /* 0x0000008744337220 */ /* 0x000fe40000410000 */
[C---:B---3--:R-:W-:Y:S02]  /*205e0*/  FMUL.FTZ R4, R69.reuse, R88 ;  /* 0x0000005845047220 */ /* 0x048fe40000410000 */
[----:B------:R-:W-:Y:S01]  /*205f0*/  LDSM.16.MT88.4 R88, [R205+0x800] ;  /* 0x00080000cd58783b */ /* 0x000fe20000004200 */
[--C-:B------:R-:W-:Y:S02]  /*20600*/  FFMA.FTZ R92, R158, c[0x0][0x2d0], -R152.reuse ;  /* 0x0000b4009e5c7a23 */ /* 0x100fe40000010898 */
[C---:B------:R-:W-:Y:S02]  /*20610*/  FMUL.FTZ R56, R2.reuse, R140 ;  /* 0x0000008c02387220 */ /* 0x040fe40000410000 */
[----:B------:R-:W-:Y:S01]  /*20620*/  MUFU.EX2 R220, R92 ;  /* 0x0000005c00dc7308 */ /* 0x000fe20000000800 */
[----:B------:R-:W-:Y:S02]  /*20630*/  FMUL.FTZ R61, R2, R145 ;  /* 0x00000091023d7220 */ /* 0x000fe40000410000 */
[----:B-1----:R-:W-:Y:S02]  /*20640*/  FMUL.FTZ R48, R69, R132 ;  /* 0x0000008445307220 */ /* 0x002fe40000410000 */
[----:B------:R-:W-:Y:S05]  /*20650*/  LDSM.16.MT88.4 R132, [R202+0x2000] ;  /* 0x00200000ca84783b */ /* 0x000fea0000004200 */
        /* <DEDUP_REMOVED lines=16> */
[C---:B------:R-:W-:Y:S01]  /*20760*/  FMUL.FTZ R15, R0.reuse, R99 ;  /* 0x00000063000f7220 */ /* 0x040fe20000410000 */
[----:B------:R-:W3:Y:S01]  /*20770*/  LDL.LU R108, [R1+0xc] ;  /* 0x00000c00016c7983 */ /* 0x000ee20000300800 */
[----:B------:R-:W-:Y:S03]  /*20780*/  FFMA.FTZ R20, R47, c[0x0][0x2d0], -R152 ;  /* 0x0000b4002f147a23 */ /* 0x000fe60000010898 */
[----:B------:R-:W4:Y:S01]  /*20790*/  LDL.LU R114, [R1+0x14] ;  /* 0x0000140001727983 */ /* 0x000f220000300800 */
[----:B------:R1:W-:Y:S01]  /*207a0*/  MUFU.EX2 R230, R20 ;  /* 0x0000001400e67308 */ /* 0x0003e20000000800 */
[-C--:B------:R-:W-:Y:S03]  /*207b0*/  HMMA.16816.F32 R12, R64, R22.reuse, R12 ;  /* 0x00000016400c723c */ /* 0x080fe6000000180c */
[C---:B------:R-:W-:Y:S01]  /*207c0*/  FMUL.FTZ R27, R0.reuse, R111 ;  /* 0x0000006f001b7220 */ /* 0x040fe20000410000 */
[----:B------:R-:W-:Y:S01]  /*207d0*/  MOV R111, R44 ;  /* 0x0000002c006f7202 */ /* 0x000fe20000000f00 */
[C---:B------:R-:W-:Y:S02]  /*207e0*/  FMUL.FTZ R31, R0.reuse, R115 ;  /* 0x00000073001f7220 */ /* 0x040fe40000410000 */
[----:B------:R-:W-:Y:S01]  /*207f0*/  FMUL.FTZ R42, R0, R126 ;  /* 0x0000007e002a7220 */ /* 0x000fe20000410000 */
[C---:B------:R-:W-:Y:S04]  /*20800*/  HMMA.16816.F32 R16, R76.reuse, R22, R16 ;  /* 0x000000164c10723c */ /* 0x040fe80000001810 */
[----:B------:R-:W-:Y:S02]  /*20810*/  FMUL.FTZ R21, R69, R105 ;  /* 0x0000006945157220 */ /* 0x000fe40000410000 */
[----:B------:R-:W-:Y:S02]  /*20820*/  FFMA.FTZ R44, R155, c[0x0][0x2d0], -R74 ;  /* 0x0000b4009b2c7a23 */ /* 0x000fe4000001084a */
[C---:B------:R-:W-:Y:S02]  /*20830*/  FMUL.FTZ R22, R68.reuse, R106 ;  /* 0x0000006a44167220 */ /* 0x040fe40000410000 */
[----:B------:R5:W-:Y:S02]  /*20840*/  MUFU.EX2 R224, R44 ;  /* 0x0000002c00e07308 */ /* 0x000be40000000800 */
[----:B------:R-:W-:Y:S02]  /*20850*/  FMUL.FTZ R23, R68, R107 ;  /* 0x0000006b44177220 */ /* 0x000fe40000410000 */
[C---:B------:R-:W-:Y:S02]  /*20860*/  FMUL.FTZ R43, R0.reuse, R127 ;  /* 0x0000007f002b7220 */ /* 0x040fe40000410000 */
[C---:B-1----:R-:W-:Y:S02]  /*20870*/  FMUL.FTZ R20, R69.reuse, R104 ;  /* 0x0000006845147220 */ /* 0x042fe40000410000 */
[C---:B------:R-:W-:Y:S02]  /*20880*/  FMUL.FTZ R46, R0.reuse, R130 ;  /* 0x00000082002e7220 */ /* 0x040fe40000410000 */
[C---:B------:R-:W-:Y:S02]  /*20890*/  FMUL.FTZ R47, R0.reuse, R131 ;  /* 0x00000083002f7220 */ /* 0x040fe40000410000 */
[C---:B------:R-:W-:Y:S01]  /*208a0*/  FMUL.FTZ R59, R0.reuse, R143 ;  /* 0x0000008f003b7220 */ /* 0x040fe20000410000 */
[-C--:B------:R-:W-:Y:S03]  /*208b0*/  HMMA.16816.F32 R20, R76, R36.reuse, R20 ;  /* 0x000000244c14723c */ /* 0x080fe60000001814 */
[C---:B------:R-:W-:Y:S02]  /*208c0*/  FMUL.FTZ R62, R0.reuse, R146 ;  /* 0x00000092003e7220 */ /* 0x040fe40000410000 */
[----:B------:R-:W-:Y:S03]  /*208d0*/  FMUL.FTZ R63, R0, R147 ;  /* 0x00000093003f7220 */ /* 0x000fe60000410000 */
[C---:B------:R-:W-:Y:S04]  /*208e0*/  HMMA.16816.F32 R24, R64.reuse, R36, R24 ;  /* 0x000000244018723c */ /* 0x040fe80000001818 */
[----:B-----5:R-:W-:Y:S03]  /*208f0*/  FMUL.FTZ R44, R2, R128 ;  /* 0x00000080022c7220 */ /* 0x020fe60000410000 */
[----:B------:R-:W-:Y:S01]  /*20900*/  FFMA.FTZ R36, R58, c[0x0][0x2d0], -R75 ;  /* 0x0000b4003a247a23 */ /* 0x000fe2000001084b */
[-C--:B------:R-:W-:Y:S03]  /*20910*/  HMMA.16816.F32 R28, R64, R38.reuse, R28 ;  /* 0x00000026401c723c */ /* 0x080fe6000000181c */
[----:B------:R1:W-:Y:S01]  /*20920*/  MUFU.EX2 R226, R36 ;  /* 0x0000002400e27308 */ /* 0x0003e20000000800 */
[C---:B------:R-:W-:Y:S01]  /*20930*/  FMUL.FTZ R37, R69.reuse, R121 ;  /* 0x0000007945257220 */ /* 0x040fe20000410000 */
[----:B------:R-:W-:Y:S01]  /*20940*/  MOV R121, R80 ;  /* 0x0000005000797202 */ /* 0x000fe20000000f00 */
[--C-:B------:R-:W-:Y:S02]  /*20950*/  FFMA.FTZ R58, R60, c[0x0][0x2d0], -R153.reuse ;  /* 0x0000b4003c3a7a23 */ /* 0x100fe40000010899 */
[C---:B------:R-:W-:Y:S04]  /*20960*/  HMMA.16816.F32 R32, R76.reuse, R38, R32 ;  /* 0x000000264c20723c */ /* 0x040fe80000001820 */
[----:B------:R-:W-:Y:S01]  /*20970*/  FMUL.FTZ R60, R2, R144 ;  /* 0x00000090023c7220 */ /* 0x000fe20000410000 */
[----:B------:R5:W-:Y:S02]  /*20980*/  MUFU.EX2 R130, R58 ;  /* 0x0000003a00827308 */ /* 0x000be40000000800 */
[C---:B------:R-:W-:Y:S02]  /*20990*/  FMUL.FTZ R38, R68.reuse, R122 ;  /* 0x0000007a44267220 */ /* 0x040fe40000410000 */
[----:B------:R-:W-:Y:S01]  /*209a0*/  FMUL.FTZ R39, R68, R123 ;  /* 0x0000007b44277220 */ /* 0x000fe20000410000 */
[----:B------:R-:W2:Y:S02]  /*209b0*/  LDL.LU R122, [R1+0x18] ;  /* 0x00001800017a7983 */ /* 0x000ea40000300800 */
[----:B-1----:R-:W-:Y:S01]  /*209c0*/  FMUL.FTZ R36, R69, R120 ;  /* 0x0000007845247220 */ /* 0x002fe20000410000 */
[----:B------:R-:W-:Y:S02]  /*209d0*/  MOV R120, R81 ;  /* 0x0000005100787202 */ /* 0x000fe40000000f00 */
[----:B------:R-:W1:Y:S04]  /*209e0*/  LDSM.16.MT88.4 R80, [R204] ;  /* 0x00000000cc50783b */ /* 0x000e680000004200 */
[-C--:B------:R-:W-:Y:S03]  /*209f0*/  HMMA.16816.F32 R36, R76, R52.reuse, R36 ;  /* 0x000000344c24723c */ /* 0x080fe60000001824 */
[----:B-----5:R-:W-:Y:S05]  /*20a00*/  FMUL.FTZ R58, R0, R142 ;  /* 0x0000008e003a7220 */ /* 0x020fea0000410000 */
        /* <DEDUP_REMOVED lines=9> */
[C---:B-----5:R-:W-:Y:S07]  /*20aa0*/  FMUL.FTZ R52, R69.reuse, R136 ;  /* 0x0000008845347220 */ /* 0x060fee0000410000 */
[-C--:B-1----:R-:W-:Y:S08]  /*20ab0*/  HMMA.16816.F32 R52, R76, R80.reuse, R52 ;  /* 0x000000504c34723c */ /* 0x082ff00000001834 */
        /* <DEDUP_REMOVED lines=49> */
[----:B-1----:R-:W-:Y:S01]  /*20dd0*/  FFMA.FTZ R88, R181, c[0x0][0x2d0], -R74 ;  /* 0x0000b400b5587a23 */ /* 0x002fe2000001084a */
[----:B------:R-:W-:Y:S04]  /*20de0*/  MOV R181, R120 ;  /* 0x0000007800b57202 */ /* 0x000fe80000000f00 */
[----:B------:R-:W-:Y:S04]  /*20df0*/  ISETP.GT.AND P0, PT, R216, R181, PT ;  /* 0x000000b5d800720c */ /* 0x000fe80003f04270 */
        /* <DEDUP_REMOVED lines=234> */
[----:B------:R-:W-:Y:S01]  /*21ca0*/  MOV R216, R0 ;  /* 0x0000000000d87202 */ /* 0x000fe20000000f00 */
[----:B------:R-:W-:-:S05]  /*21cb0*/  @P0 BRA `(.L_x_978) ;  /* 0xffffa8f000000947 */ /* 0x000fca000383ffff */
.L_x_961:
[----:B------:R-:W-:Y:S02]  /*21cc0*/  MOV R11, 0x1f ;  /* 0x0000001f000b7802 */ /* 0x000fe40000000f00 */
[----:B------:R-:W-:Y:S01]  /*21cd0*/  MOV R10, 0xffffffff ;  /* 0xffffffff000a7802 */ /* 0x000fe20000000f00 */
[----:B------:R-:W-:Y:S05]  /*21ce0*/  BRA.DIV ~URZ, `(.L_x_979) ;  /* 0x000052527f007947 */ /* 0x000fea000b800000 */
[----:B------:R-:W3:Y:S04]  /*21cf0*/  LDL R0, [R1+0x10] ;  /* 0x0000100001007983 */ /* 0x000ee80000100800 */
[----:B--23--:R2:W3:Y:S02]  /*21d00*/  SHFL.BFLY PT, R2, R0, 0x2, 0x1f ;  /* 0x0c401f0000027f89 */ /* 0x00c4e400000e0000 */
.L_x_1065:
[----:B--2---:R-:W2:Y:S02]  /*21d10*/  LDL.LU R0, [R1+0x10] ;  /* 0x0000100001007983 */ /* 0x004ea40000300800 */
[----:B--23--:R-:W-:Y:S01]  /*21d20*/  FADD.FTZ R2, R2, R0 ;  /* 0x0000000002027221 */ /* 0x00cfe20000010000 */
[----:B------:R-:W-:Y:S05]  /*21d30*/  BRA.DIV ~URZ, `(.L_x_980) ;  /* 0x000052627f007947 */ /* 0x000fea000b800000 */
[----:B------:R-:W2:Y:S04]  /*21d40*/  LDL.LU R8, [R1+0xc] ;  /* 0x00000c0001087983 */ /* 0x000ea80000300800 */
[----:B-1----:R-:W3:Y:S04]  /*21d50*/  LDL.LU R4, [R1+0x14] ;  /* 0x0000140001047983 */ /* 0x002ee80000300800 */
[----:B------:R-:W4:Y:S04]  /*21d60*/  LDL.LU R10, [R1+0x18] ;  /* 0x00001800010a7983 */ /* 0x000f280000300800 */
[----:B--2---:R-:W1:Y:S04]  /*21d70*/  SHFL.BFLY PT, R0, R8, 0x2, 0x1f ;  /* 0x0c401f0008007f89 */ /* 0x004e6800000e0000 */
[----:B---3--:R-:W2:Y:S04]  /*21d80*/  SHFL.BFLY PT, R6, R4, 0x2, 0x1f ;  /* 0x0c401f0004067f89 */ /* 0x008ea800000e0000 */
[----:B----4-:R-:W3:Y:S01]  /*21d90*/  SHFL.BFLY PT, R7, R10, 0x2, 0x1f ;  /* 0x0c401f000a077f89 */ /* 0x010ee200000e0000 */
[----:B-1----:R-:W-:-:S02]  /*21da0*/  FADD.FTZ R0, R0, R8 ;  /* 0x0000000800007221 */ /* 0x002fc40000010000 */
[----:B--2---:R-:W-:-:S03]  /*21db0*/  FADD.FTZ R6, R6, R4 ;  /* 0x0000000406067221 */ /* 0x004fc60000010000 */
[----:B------:R-:W1:Y:S01]  /*21dc0*/  SHFL.BFLY PT, R5, R0, 0x1, 0x1f ;  /* 0x0c201f0000057f89 */ /* 0x000e6200000e0000 */
[----:B---3--:R-:W-:-:S03]  /*21dd0*/  FADD.FTZ R7, R7, R10 ;  /* 0x0000000a07077221 */ /* 0x008fc60000010000 */
[----:B------:R-:W2:Y:S04]  /*21de0*/  SHFL.BFLY PT, R4, R2, 0x1, 0x1f ;  /* 0x0c201f0002047f89 */ /* 0x000ea800000e0000 */
[----:B------:R-:W3:Y:S04]  /*21df0*/  SHFL.BFLY PT, R8, R6, 0x1, 0x1f ;  /* 0x0c201f0006087f89 */ /* 0x000ee800000e0000 */
[----:B------:R4:W4:Y:S01]  /*21e00*/  SHFL.BFLY PT, R9, R7, 0x1, 0x1f ;  /* 0x0c201f0007097f89 */ /* 0x00092200000e0000 */
[----:B-1----:R-:W-:Y:S02]  /*21e10*/  FADD.FTZ R5, R0, R5 ;  /* 0x0000000500057221 */ /* 0x002fe40000010000 */
[----:B--2---:R-:W-:-:S02]  /*21e20*/  FADD.FTZ R2, R2, R4 ;  /* 0x0000000402027221 */ /* 0x004fc40000010000 */
[----:B---3--:R-:W-:-:S03]  /*21e30*/  FADD.FTZ R6, R6, R8 ;  /* 0x0000000806067221 */ /* 0x008fc60000010000 */
.L_x_1066:
        /* <DEDUP_REMOVED lines=42> */
[----:B------:R-:W-:Y:S01]  /*220e0*/  FMUL.FTZ R47, R2, R109 ;  /* 0x0000006d022f7220 */ /* 0x000fe20000410000 */
        /* <DEDUP_REMOVED lines=33> */
[----:B------:R-:W-:Y:S01]  /*22300*/  @P2 FFMA.FTZ R23, R5, R71, R9 ;  /* 0x0000004705172223 */ /* 0x000fe20000010009 */
[----:B------:R-:W-:Y:S01]  /*22310*/  MOV R5, 0x1 ;  /* 0x0000000100057802 */ /* 0x000fe20000000f00 */
[----:B------:R-:W-:Y:S01]  /*22320*/  @P1 FFMA.FTZ R24, R4, R70, R8 ;  /* 0x0000004604181223 */ /* 0x000fe20000010008 */
[----:B------:R-:W-:Y:S01]  /*22330*/  @P0 MOV R4, 0x3f317218 ;  /* 0x3f31721800040802 */ /* 0x000fe20000000f00 */
[----:B-1----:R-:W-:Y:S02]  /*22340*/  @P0 FMUL.FTZ R2, R2, 0.69314718246459960938 ;  /* 0x3f31721802020820 */ /* 0x002fe40000410000 */
[----:B------:R-:W-:-:S02]  /*22350*/  @P3 FMUL.FTZ R10, R10, 0.69314718246459960938 ;  /* 0x3f3172180a0a3820 */ /* 0x000fc40000410000 */
[----:B------:R-:W-:Y:S02]  /*22360*/  @P0 FMUL.FTZ R4, R4, c[0x0][0x2d0] ;  /* 0x0000b40004040a20 */ /* 0x000fe40000410000 */
[----:B------:R-:W-:Y:S02]  /*22370*/  @P3 FMUL.FTZ R6, R6, c[0x0][0x2d0] ;  /* 0x0000b40006063a20 */ /* 0x000fe40000410000 */
[--C-:B------:R-:W-:Y:S01]  /*22380*/  @P0 FFMA.FTZ R19, R4, R3, R2.reuse ;  /* 0x0000000304130223 */ /* 0x100fe20000010002 */
[----:B------:R-:W-:Y:S01]  /*22390*/  PRMT R2, R5, 0x7610, R2 ;  /* 0x0000761005027816 */ /* 0x000fe20000000002 */
[----:B------:R-:W-:Y:S02]  /*223a0*/  @P3 FFMA.FTZ R22, R6, R72, R10 ;  /* 0x0000004806163223 */ /* 0x000fe4000001000a */
        /* <DEDUP_REMOVED lines=15> */
[----:B------:R-:W-:Y:S02]  /*224a0*/  FMUL.FTZ R35, R0, R147 ;  /* 0x0000009300237220 */ /* 0x000fe40000410000 */
.L_x_850:
        /* <DEDUP_REMOVED lines=19> */
.L_x_982:
[----:B--2---:R-:W-:Y:S05]  /*225e0*/  BSYNC B0 ;  /* 0x0000000000007941 */ /* 0x004fea0003800000 */
.L_x_981:
        /* <DEDUP_REMOVED lines=11> */
[----:B------:R-:W-:Y:S01]  /*226a0*/  SHF.R.S32.HI R70, RZ, 0x1f, R0 ;  /* 0x0000001fff467819 */ /* 0x000fe20000011400 */
[----:B------:R-:W-:Y:S05]  /*226b0*/  @!P0 BRA `(.L_x_984) ;  /* 0x0000219000008947 */ /* 0x000fea0003800000 */
[----:B------:R-:W2:Y:S04]  /*226c0*/  LDL.LU R12, [R1+0x5c] ;  /* 0x00005c00010c7983 */ /* 0x000ea80000300800 */
[----:B------:R-:W3:Y:S01]  /*226d0*/  LDL R18, [R1+0x64] ;  /* 0x0000640001127983 */ /* 0x000ee20000100800 */
[CC--:B------:R-:W-:Y:S01]  /*226e0*/  LEA.HI R5, R4.reuse, R71.reuse, RZ, 0x2 ;  /* 0x0000004704057211 */ /* 0x0c0fe200078f10ff */
[----:B------:R-:W-:Y:S01]  /*226f0*/  WARPSYNC 0xffffffff ;  /* 0xffffffff00007948 */ /* 0x000fe20003800000 */
[----:B------:R-:W-:Y:S01]  /*22700*/  LEA.HI R26, R4, R71, RZ, 0x5 ;  /* 0x00000047041a7211 */ /* 0x000fe200078f28ff */
[----:B------:R-:W-:Y:S01]  /*22710*/  IMAD.MOV.U32 R11, RZ, RZ, -0x10 ;  /* 0xfffffff0ff0b7424 */ /* 0x000fe200078e00ff */
[--C-:B------:R-:W-:Y:S01]  /*22720*/  SHF.R.S32.HI R3, RZ, 0x2, R5.reuse ;  /* 0x00000002ff037819 */ /* 0x100fe20000011405 */
[----:B------:R-:W-:Y:S01]  /*22730*/  IMAD.MOV.U32 R8, RZ, RZ, 0x40 ;  /* 0x00000040ff087424 */ /* 0x000fe200078e00ff */
[----:B------:R-:W-:Y:S01]  /*22740*/  SHF.R.S32.HI R2, RZ, 0x1f, R5 ;  /* 0x0000001fff027819 */ /* 0x000fe20000011405 */
[----:B------:R-:W-:Y:S01]  /*22750*/  IMAD.MOV.U32 R14, RZ, RZ, c[0x0][0x388] ;  /* 0x0000e200ff0e7624 */ /* 0x000fe200078e00ff */
[----:B------:R-:W-:-:S02]  /*22760*/  LOP3.LUT R5, R5, 0xfffffffc, RZ, 0xc0, !PT ;  /* 0xfffffffc05057812 */ /* 0x000fc400078ec0ff */
[----:B------:R-:W-:Y:S02]  /*22770*/  LEA.HI R2, R2, R3, RZ, 0x3 ;  /* 0x0000000302027211 */ /* 0x000fe400078f18ff */
[----:B------:R-:W-:Y:S01]  /*22780*/  SHF.R.S32.HI R25, RZ, 0x5, R26 ;  /* 0x00000005ff197819 */ /* 0x000fe2000001141a */
[----:B------:R-:W-:Y:S01]  /*22790*/  IMAD.IADD R5, R71, 0x1, -R5 ;  /* 0x0000000147057824 */ /* 0x000fe200078e0a05 */
[----:B------:R-:W-:Y:S02]  /*227a0*/  LOP3.LUT R2, R2, 0xfffffff8, RZ, 0xc0, !PT ;  /* 0xfffffff802027812 */ /* 0x000fe400078ec0ff */
[----:B------:R-:W-:Y:S01]  /*227b0*/  F2FP.PACK_AB R10, R67, R66 ;  /* 0x00000042430a723e */ /* 0x000fe200000000ff */
[----:B------:R-:W-:Y:S01]  /*227c0*/  IMAD.SHL.U32 R4, R25, 0x400, RZ ;  /* 0x0000040019047824 */ /* 0x000fe200078e00ff */
[----:B------:R-:W-:Y:S01]  /*227d0*/  F2FP.PACK_AB R9, R87, R86 ;  /* 0x000000565709723e */ /* 0x000fe200000000ff */
[----:B------:R-:W-:Y:S02]  /*227e0*/  IMAD.IADD R2, R3, 0x1, -R2 ;  /* 0x0000000103027824 */ /* 0x000fe400078e0a02 */
[----:B------:R-:W-:Y:S01]  /*227f0*/  IMAD R4, R5, 0x2, R4 ;  /* 0x0000000205047824 */ /* 0x000fe200078e0204 */
[----:B------:R-:W-:Y:S01]  /*22800*/  F2FP.PACK_AB R5, R85, R84 ;  /* 0x000000545505723e */ /* 0x000fe200000000ff */
[C---:B------:R-:W-:Y:S01]  /*22810*/  IMAD.SHL.U32 R3, R2.reuse, 0x40, RZ ;  /* 0x0000004002037824 */ /* 0x040fe200078e00ff */
[C---:B------:R-:W-:Y:S01]  /*22820*/  LOP3.LUT R7, R2.reuse, 0x1, RZ, 0xc0, !PT ;  /* 0x0000000102077812 */ /* 0x040fe200078ec0ff */
[----:B------:R-:W-:Y:S01]  /*22830*/  BAR.SYNC.DEFER_BLOCKING 0x1, 0x80 ;  /* 0x0042000000007b1d */ /* 0x000fe20000010000 */
[----:B------:R-:W-:-:S02]  /*22840*/  LOP3.LUT P2, RZ, R2, 0x2, RZ, 0xc0, !PT ;  /* 0x0000000202ff7812 */ /* 0x000fc4000784c0ff */
[----:B------:R-:W-:Y:S02]  /*22850*/  LOP3.LUT R3, R3, 0x1c0, RZ, 0xc0, !PT ;  /* 0x000001c003037812 */ /* 0x000fe400078ec0ff */
[----:B------:R-:W-:Y:S02]  /*22860*/  ISETP.NE.U32.AND P1, PT, R7, 0x1, PT ;  /* 0x000000010700780c */ /* 0x000fe40003f25070 */
[----:B------:R-:W-:Y:S02]  /*22870*/  SHF.R.U32.HI R6, RZ, 0x3, R3 ;  /* 0x00000003ff067819 */ /* 0x000fe40000011603 */
[----:B------:R-:W-:Y:S02]  /*22880*/  LOP3.LUT P0, RZ, R2, 0x4, RZ, 0xc0, !PT ;  /* 0x0000000402ff7812 */ /* 0x000fe4000780c0ff */
[----:B------:R-:W-:Y:S02]  /*22890*/  LOP3.LUT R3, R6, R3, RZ, 0xfc, !PT ;  /* 0x0000000306037212 */ /* 0x000fe400078efcff */
[----:B------:R-:W-:-:S02]  /*228a0*/  SEL R11, R11, 0x10, !P1 ;  /* 0x000000100b0b7807 */ /* 0x000fc40004800000 */
[----:B------:R-:W-:Y:S01]  /*228b0*/  F2FP.PACK_AB R7, R79, R78 ;  /* 0x0000004e4f07723e */ /* 0x000fe200000000ff */
[----:B------:R-:W-:Y:S01]  /*228c0*/  IMAD.IADD R3, R4, 0x1, R3 ;  /* 0x0000000104037824 */ /* 0x000fe200078e0203 */
[----:B------:R-:W-:-:S04]  /*228d0*/  F2FP.PACK_AB R6, R105, R104 ;  /* 0x000000686906723e */ /* 0x000fc800000000ff */
[----:B------:R-:W-:Y:S02]  /*228e0*/  LEA R2, R3, 0x80, 0x1 ;  /* 0x0000008003027811 */ /* 0x000fe400078e08ff */
[----:B------:R-:W-:-:S03]  /*228f0*/  F2FP.PACK_AB R3, R103, R102 ;  /* 0x000000666703723e */ /* 0x000fc600000000ff */
[----:B------:R-:W-:Y:S01]  /*22900*/  IMAD.IADD R4, R2, 0x1, R11 ;  /* 0x0000000102047824 */ /* 0x000fe200078e020b */
[----:B------:R1:W-:Y:S04]  /*22910*/  STS [R2], R7 ;  /* 0x0000000702007388 */ /* 0x0003e80000000800 */
[----:B------:R4:W-:Y:S04]  /*22920*/  STS [R2+0x400], R6 ;  /* 0x0004000602007388 */ /* 0x0009e80000000800 */
[----:B------:R4:W-:Y:S04]  /*22930*/  STS [R4+0x400], R3 ;  /* 0x0004000304007388 */ /* 0x0009e80000000800 */
[----:B------:R4:W-:Y:S01]  /*22940*/  STS [R4], R5 ;  /* 0x0000000504007388 */ /* 0x0009e20000000800 */
[----:B-1----:R-:W-:Y:S01]  /*22950*/  F2FP.PACK_AB R7, R43, R42 ;  /* 0x0000002a2b07723e */ /* 0x002fe200000000ff */
[----:B----4-:R-:W-:Y:S01]  /*22960*/  IMAD.MOV.U32 R6, RZ, RZ, 0x20 ;  /* 0x00000020ff067424 */ /* 0x010fe200078e00ff */
[----:B------:R-:W-:-:S04]  /*22970*/  F2FP.PACK_AB R3, R39, R38 ;  /* 0x000000262703723e */ /* 0x000fc800000000ff */
[----:B------:R-:W-:Y:S02]  /*22980*/  SEL R6, R6, 0xffffffe0, !P2 ;  /* 0xffffffe006067807 */ /* 0x000fe40005000000 */
[----:B------:R-:W-:Y:S01]  /*22990*/  F2FP.PACK_AB R5, R55, R54 ;  /* 0x000000363705723e */ /* 0x000fe200000000ff */
[----:B------:R1:W-:Y:S01]  /*229a0*/  STS [R2+0x2400], R3 ;  /* 0x0024000302007388 */ /* 0x0003e20000000800 */
[----:B------:R-:W-:-:S03]  /*229b0*/  ISETP.NE.U32.AND P2, PT, RZ, c[0x0][0x500], PT ;  /* 0x00014000ff007a0c */ /* 0x000fc60003f45070 */
[----:B------:R4:W-:Y:S01]  /*229c0*/  STS [R2+0x2000], R5 ;  /* 0x0020000502007388 */ /* 0x0009e20000000800 */
[----:B------:R-:W-:-:S03]  /*229d0*/  ISETP.NE.AND.EX P2, PT, RZ, c[0x0][0x504], PT, P2 ;  /* 0x00014100ff007a0c */ /* 0x000fc60003f45320 */
[----:B------:R4:W-:Y:S04]  /*229e0*/  STS [R4+0x2000], R7 ;  /* 0x0020000704007388 */ /* 0x0009e80000000800 */
[----:B------:R4:W-:Y:S01]  /*229f0*/  STS [R4+0x2400], R10 ;  /* 0x0024000a04007388 */ /* 0x0009e20000000800 */
[----:B-1----:R-:W-:Y:S02]  /*22a00*/  SEL R3, R8, 0xffffffc0, !P0 ;  /* 0xffffffc008037807 */ /* 0x002fe40004000000 */
[----:B------:R-:W-:Y:S01]  /*22a10*/  F2FP.PACK_AB R8, R107, R106 ;  /* 0x0000006a6b08723e */ /* 0x000fe200000000ff */
[C---:B----4-:R-:W-:Y:S01]  /*22a20*/  IMAD.IADD R5, R2.reuse, 0x1, R6 ;  /* 0x0000000102057824 */ /* 0x050fe200078e0206 */
[----:B------:R-:W-:Y:S01]  /*22a30*/  ISETP.NE.U32.AND P0, PT, RZ, c[0x0][0x508], PT ;  /* 0x00014200ff007a0c */ /* 0x000fe20003f05070 */
[----:B------:R-:W-:-:S02]  /*22a40*/  IMAD.IADD R3, R2, 0x1, R3 ;  /* 0x0000000102037824 */ /* 0x000fc400078e0203 */
[----:B------:R-:W-:Y:S01]  /*22a50*/  IMAD.IADD R2, R4, 0x1, R6 ;  /* 0x0000000104027824 */ /* 0x000fe200078e0206 */
[----:B------:R-:W-:Y:S01]  /*22a60*/  F2FP.PACK_AB R7, R89, R88 ;  /* 0x000000585907723e */ /* 0x000fe200000000ff */
[----:B------:R1:W-:Y:S01]  /*22a70*/  STS [R5], R9 ;  /* 0x0000000905007388 */ /* 0x0003e20000000800 */
[----:B------:R-:W-:Y:S02]  /*22a80*/  ISETP.NE.AND.EX P1, PT, RZ, c[0x0][0x50c], PT, P0 ;  /* 0x00014300ff007a0c */ /* 0x000fe40003f25300 */
[----:B------:R-:W-:Y:S01]  /*22a90*/  F2FP.PACK_AB R4, R119, R118 ;  /* 0x000000767704723e */ /* 0x000fe200000000ff */
[----:B------:R4:W-:Y:S04]  /*22aa0*/  STS [R5+0x400], R8 ;  /* 0x0004000805007388 */ /* 0x0009e80000000800 */
[----:B------:R4:W-:Y:S04]  /*22ab0*/  STS [R2+0x400], R4 ;  /* 0x0004000402007388 */ /* 0x0009e80000000800 */
[----:B------:R4:W-:Y:S01]  /*22ac0*/  STS [R2], R7 ;  /* 0x0000000702007388 */ /* 0x0009e20000000800 */
[----:B-1----:R-:W-:-:S02]  /*22ad0*/  F2FP.PACK_AB R9, R47, R46 ;  /* 0x0000002e2f09723e */ /* 0x002fc400000000ff */
[----:B----4-:R-:W-:-:S03]  /*22ae0*/  F2FP.PACK_AB R8, R65, R64 ;  /* 0x000000404108723e */ /* 0x010fc600000000ff */
[----:B------:R-:W-:Y:S01]  /*22af0*/  STS [R5+0x2000], R9 ;  /* 0x0020000905007388 */ /* 0x000fe20000000800 */
[----:B------:R-:W-:-:S03]  /*22b00*/  F2FP.PACK_AB R4, R63, R62 ;  /* 0x0000003e3f04723e */ /* 0x000fc600000000ff */
[----:B------:R1:W-:Y:S01]  /*22b10*/  STS [R5+0x2400], R8 ;  /* 0x0024000805007388 */ /* 0x0003e20000000800 */
[----:B------:R-:W-:-:S03]  /*22b20*/  F2FP.PACK_AB R7, R49, R48 ;  /* 0x000000303107723e */ /* 0x000fc600000000ff */
[----:B------:R4:W-:Y:S04]  /*22b30*/  STS [R2+0x2400], R4 ;  /* 0x0024000402007388 */ /* 0x0009e80000000800 */
[----:B------:R4:W-:Y:S01]  /*22b40*/  STS [R2+0x2000], R7 ;  /* 0x0020000702007388 */ /* 0x0009e20000000800 */
[----:B-1----:R-:W-:Y:S02]  /*22b50*/  F2FP.PACK_AB R5, R77, R76 ;  /* 0x0000004c4d05723e */ /* 0x002fe400000000ff */
[----:B------:R-:W-:Y:S02]  /*22b60*/  F2FP.PACK_AB R8, R117, R116 ;  /* 0x000000747508723e */ /* 0x000fe400000000ff */
[----:B----4-:R-:W-:Y:S01]  /*22b70*/  F2FP.PACK_AB R4, R123, R122 ;  /* 0x0000007a7b04723e */ /* 0x010fe200000000ff */
[----:B------:R1:W-:Y:S01]  /*22b80*/  STS [R3], R5 ;  /* 0x0000000503007388 */ /* 0x0003e20000000800 */
[----:B------:R-:W-:Y:S01]  /*22b90*/  IMAD.IADD R2, R11, 0x1, R3 ;  /* 0x000000010b027824 */ /* 0x000fe200078e0203 */
[----:B------:R-:W-:-:S02]  /*22ba0*/  F2FP.PACK_AB R7, R121, R120 ;  /* 0x000000787907723e */ /* 0x000fc400000000ff */
[----:B------:R4:W-:Y:S01]  /*22bb0*/  STS [R3+0x400], R4 ;  /* 0x0004000403007388 */ /* 0x0009e20000000800 */
[----:B------:R-:W-:-:S03]  /*22bc0*/  IMAD.IADD R9, R6, 0x1, R2 ;  /* 0x0000000106097824 */ /* 0x000fc600078e0202 */
[----:B------:R4:W-:Y:S04]  /*22bd0*/  STS [R2], R8 ;  /* 0x0000000802007388 */ /* 0x0009e80000000800 */
[----:B------:R4:W-:Y:S01]  /*22be0*/  STS [R2+0x400], R7 ;  /* 0x0004000702007388 */ /* 0x0009e20000000800 */
[----:B-1----:R-:W-:Y:S02]  /*22bf0*/  F2FP.PACK_AB R5, R61, R60 ;  /* 0x0000003c3d05723e */ /* 0x002fe400000000ff */
[----:B----4-:R-:W-:-:S03]  /*22c00*/  F2FP.PACK_AB R4, R59, R58 ;  /* 0x0000003a3b04723e */ /* 0x010fc600000000ff */
[----:B------:R1:W-:Y:S01]  /*22c10*/  STS [R3+0x2000], R5 ;  /* 0x0020000503007388 */ /* 0x0003e20000000800 */
[----:B------:R-:W-:-:S03]  /*22c20*/  F2FP.PACK_AB R8, R57, R56 ;  /* 0x000000383908723e */ /* 0x000fc600000000ff */
[----:B------:R4:W-:Y:S01]  /*22c30*/  STS [R3+0x2400], R4 ;  /* 0x0024000403007388 */ /* 0x0009e20000000800 */
[----:B------:R-:W-:-:S03]  /*22c40*/  F2FP.PACK_AB R7, R53, R52 ;  /* 0x000000343507723e */ /* 0x000fc600000000ff */
[----:B------:R4:W-:Y:S04]  /*22c50*/  STS [R2+0x2000], R8 ;  /* 0x0020000802007388 */ /* 0x0009e80000000800 */
[----:B------:R4:W-:Y:S01]  /*22c60*/  STS [R2+0x2400], R7 ;  /* 0x0024000702007388 */ /* 0x0009e20000000800 */
[----:B-1----:R-:W-:Y:S01]  /*22c70*/  F2FP.PACK_AB R5, R101, R100 ;  /* 0x000000646505723e */ /* 0x002fe200000000ff */
[----:B----4-:R-:W-:Y:S01]  /*22c80*/  IMAD.IADD R3, R6, 0x1, R3 ;  /* 0x0000000106037824 */ /* 0x010fe200078e0203 */
[----:B------:R-:W-:Y:S02]  /*22c90*/  F2FP.PACK_AB R4, R91, R90 ;  /* 0x0000005a5b04723e */ /* 0x000fe400000000ff */
[----:B------:R-:W-:Y:S01]  /*22ca0*/  F2FP.PACK_AB R6, R51, R50 ;  /* 0x000000323306723e */ /* 0x000fe200000000ff */
[----:B------:R-:W-:Y:S01]  /*22cb0*/  IMAD.IADD R8, R11, 0x1, R3 ;  /* 0x000000010b087824 */ /* 0x000fe200078e0203 */
[----:B------:R1:W-:Y:S01]  /*22cc0*/  STS [R3], R5 ;  /* 0x0000000503007388 */ /* 0x0003e20000000800 */
[----:B------:R-:W-:-:S03]  /*22cd0*/  F2FP.PACK_AB R2, R75, R74 ;  /* 0x0000004a4b02723e */ /* 0x000fc600000000ff */
[----:B------:R4:W-:Y:S01]  /*22ce0*/  STS [R3+0x400], R4 ;  /* 0x0004000403007388 */ /* 0x0009e20000000800 */
[----:B-1----:R-:W-:Y:S02]  /*22cf0*/  F2FP.PACK_AB R5, R41, R40 ;  /* 0x000000282905723e */ /* 0x002fe400000000ff */
[----:B----4-:R-:W-:-:S05]  /*22d00*/  F2FP.PACK_AB R4, R69, R68 ;  /* 0x000000444504723e */ /* 0x010fca00000000ff */
[----:B------:R1:W-:Y:S04]  /*22d10*/  STS [R9], R4 ;  /* 0x0000000409007388 */ /* 0x0003e80000000800 */
[----:B------:R4:W-:Y:S04]  /*22d20*/  STS [R8+0x400], R2 ;  /* 0x0004000208007388 */ /* 0x0009e80000000800 */
[----:B------:R2:W-:Y:S04]  /*22d30*/  STS [R3+0x2000], R6 ;  /* 0x0020000603007388 */ /* 0x0005e80000000800 */
[----:B------:R3:W-:Y:S01]  /*22d40*/  STS [R3+0x2400], R5 ;  /* 0x0024000503007388 */ /* 0x0007e20000000800 */
[----:B-1----:R-:W-:-:S02]  /*22d50*/  F2FP.PACK_AB R4, R37, R36 ;  /* 0x000000242504723e */ /* 0x002fc400000000ff */
[----:B----4-:R-:W-:-:S03]  /*22d60*/  F2FP.PACK_AB R2, R35, R34 ;  /* 0x000000222302723e */ /* 0x010fc600000000ff */
[----:B------:R1:W-:Y:S01]  /*22d70*/  STS [R9+0x2000], R4 ;  /* 0x0020000409007388 */ /* 0x0003e20000000800 */
[----:B--2---:R-:W-:-:S03]  /*22d80*/  IMAD.MOV.U32 R6, RZ, RZ, 0x4 ;  /* 0x00000004ff067424 */ /* 0x004fc600078e00ff */
[----:B------:R2:W-:Y:S01]  /*22d90*/  STS [R8+0x2400], R2 ;  /* 0x0024000208007388 */ /* 0x0005e20000000800 */
[----:B---3--:R-:W-:Y:S02]  /*22da0*/  IMAD.MOV.U32 R3, RZ, RZ, RZ ;  /* 0x000000ffff037224 */ /* 0x008fe400078e00ff */
[CC--:B------:R-:W-:Y:S01]  /*22db0*/  @P1 IMAD.WIDE R10, R18.reuse, R6.reuse, c[0x0][0x508] ;  /* 0x00014200120a1625 */ /* 0x0c0fe200078e0206 */
[----:B------:R-:W-:Y:S03]  /*22dc0*/  BAR.SYNC.DEFER_BLOCKING 0x1, 0x80 ;  /* 0x0042000000007b1d */ /* 0x000fe60000010000 */
[----:B------:R-:W-:-:S03]  /*22dd0*/  IMAD.WIDE R6, R18, R6, c[0x0][0x500] ;  /* 0x0001400012067625 */ /* 0x000fc600078e0206 */
[----:B------:R2:W5:Y:S04]  /*22de0*/  @P1 LDG.E R14, [R10.64] ;  /* 0x000000080a0e1981 */ /* 0x000568000c1e1900 */
[----:B------:R2:W5:Y:S01]  /*22df0*/  @P2 LDG.E R3, [R6.64] ;  /* 0x0000000806032981 */ /* 0x000562000c1e1900 */
[----:B------:R-:W-:-:S04]  /*22e00*/  ISETP.NE.AND P0, PT, R12, RZ, PT ;  /* 0x000000ff0c00720c */ /* 0x000fc80003f05270 */
[----:B-1----:R-:W-:Y:S01]  /*22e10*/  SEL R4, R12, c[0x0][0x3d4], P0 ;  /* 0x0000f5000c047a07 */ /* 0x002fe20000000000 */
[----:B------:R-:W-:Y:S05]  /*22e20*/  @P1 BRA `(.L_x_985) ;  /* 0x0000004000001947 */ /* 0x000fea0003800000 */
[----:B------:R-:W-:Y:S05]  /*22e30*/  @!P2 BRA `(.L_x_985) ;  /* 0x000000300000a947 */ /* 0x000fea0003800000 */
[----:B--2---:R1:W2:Y:S04]  /*22e40*/  LDG.E R2, [R6.64] ;  /* 0x0000000806027981 */ /* 0x0042a8000c1e1900 */
[----:B-1----:R-:W2:Y:S02]  /*22e50*/  LDG.E R6, [R6.64+0x4] ;  /* 0x0000040806067981 */ /* 0x002ea4000c1e1900 */
[----:B--2--5:R-:W-:Y:S02]  /*22e60*/  IADD3 R14, -R2, R6, RZ ;  /* 0x00000006020e7210 */ /* 0x024fe40007ffe1ff */
.L_x_985:
[----:B------:R-:W3:Y:S04]  /*22e70*/  LDL R5, [R1+0x4c] ;  /* 0x00004c0001057983 */ /* 0x000ee80000100800 */
[----:B------:R-:W3:Y:S04]  /*22e80*/  LDL R72, [R1+0x48] ;  /* 0x0000480001487983 */ /* 0x000ee80000100800 */
[----:B------:R-:W4:Y:S04]  /*22e90*/  LDL R28, [R1+0x50] ;  /* 0x00005000011c7983 */ /* 0x000f280000100800 */
[----:B--2---:R-:W2:Y:S04]  /*22ea0*/  LDL R15, [R1+0x60] ;  /* 0x00006000010f7983 */ /* 0x004ea80000100800 */
[----:B------:R-:W2:Y:S01]  /*22eb0*/  LDL.LU R29, [R1+0x54] ;  /* 0x00005400011d7983 */ /* 0x000ea20000300800 */
[----:B------:R-:W-:Y:S01]  /*22ec0*/  IMAD.MOV.U32 R6, RZ, RZ, 0x368 ;  /* 0x00000368ff067424 */ /* 0x000fe200078e00ff */
[----:B------:R-:W-:-:S04]  /*22ed0*/  ISETP.GT.AND P2, PT, R4, 0x1, PT ;  /* 0x000000010400780c */ /* 0x000fc80003f44270 */
[----:B------:R-:W-:-:S04]  /*22ee0*/  SEL R6, R6, 0x328, P2 ;  /* 0x0000032806067807 */ /* 0x000fc80001000000 */
[----:B------:R-:W1:Y:S08]  /*22ef0*/  LDC.64 R8, c[0x0][R6+0x170] ;  /* 0x00005c0006087b82 */ /* 0x000e700000000a00 */
[----:B------:R1:W4:Y:S08]  /*22f00*/  LDC.64 R12, c[0x0][R6+0x168] ;  /* 0x00005a00060c7b82 */ /* 0x0003300000000a00 */
[----:B------:R1:W1:Y:S08]  /*22f10*/  LDC.64 R16, c[0x0][R6+0x178] ;  /* 0x00005e0006107b82 */ /* 0x0002700000000a00 */
[----:B------:R1:W1:Y:S01]  /*22f20*/  LDC.64 R20, c[0x0][R6+0x160] ;  /* 0x0000580006147b82 */ /* 0x0002620000000a00 */
[----:B------:R-:W-:Y:S01]  /*22f30*/  ISETP.NE.U32.AND P0, PT, RZ, c[0x0][0x500], PT ;  /* 0x00014000ff007a0c */ /* 0x000fe20003f05070 */
[----:B------:R-:W-:-:S03]  /*22f40*/  IMAD.MOV.U32 R2, RZ, RZ, c[0x0][0x4e8] ;  /* 0x00013a00ff027624 */ /* 0x000fc600078e00ff */
[----:B------:R-:W-:Y:S02]  /*22f50*/  ISETP.NE.AND.EX P0, PT, RZ, c[0x0][0x504], PT, P0 ;  /* 0x00014100ff007a0c */ /* 0x000fe40003f05300 */
[----:B------:R-:W-:Y:S02]  /*22f60*/  ISETP.NE.AND P5, PT, R2, 0x1, PT ;  /* 0x000000010200780c */ /* 0x000fe40003fa5270 */
[----:B------:R-:W-:Y:S02]  /*22f70*/  SHF.R.S32.HI R4, RZ, 0x1f, R18 ;  /* 0x0000001fff047819 */ /* 0x000fe40000011412 */
[----:B------:R-:W-:Y:S02]  /*22f80*/  SEL R2, R18, RZ, !P0 ;  /* 0x000000ff12027207 */ /* 0x000fe40004000000 */
[----:B-----5:R-:W-:Y:S01]  /*22f90*/  SHF.R.S32.HI R18, RZ, 0x1f, R3 ;  /* 0x0000001fff127819 */ /* 0x020fe20000011403 */
[----:B---3--:R-:W-:Y:S01]  /*22fa0*/  IMAD.IADD R7, R5, 0x1, R72 ;  /* 0x0000000105077824 */ /* 0x008fe200078e0248 */
[----:B------:R-:W-:Y:S01]  /*22fb0*/  SEL R5, R4, RZ, !P0 ;  /* 0x000000ff04057207 */ /* 0x000fe20004000000 */
[----:B-1----:R-:W-:-:S04]  /*22fc0*/  IMAD R4, R9, R2, RZ ;  /* 0x0000000209047224 */ /* 0x002fc800078e02ff */
[----:B------:R-:W-:Y:S02]  /*22fd0*/  IMAD R6, R8, R5, R4 ;  /* 0x0000000508067224 */ /* 0x000fe400078e0204 */
[----:B------:R-:W-:-:S04]  /*22fe0*/  @P5 IMAD.HI.U32 R5, R7, c[0x0][0x4ec], RZ ;  /* 0x00013b0007055a27 */ /* 0x000fc800078e00ff */
[----:B------:R-:W-:Y:S01]  /*22ff0*/  IMAD.MOV.U32 R4, RZ, RZ, R7 ;  /* 0x000000ffff047224 */ /* 0x000fe200078e0007 */
[----:B------:R-:W-:Y:S01]  /*23000*/  @P5 SHF.R.U32.HI R4, RZ, c[0x0][0x4f0], R5 ;  /* 0x00013c00ff045a19 */ /* 0x000fe20000011605 */
[----:B------:R-:W-:Y:S01]  /*23010*/  IMAD.WIDE.U32 R8, R8, R2, RZ ;  /* 0x0000000208087225 */ /* 0x000fe200078e00ff */
[----:B--2---:R-:W-:-:S03]  /*23020*/  SEL R5, R15, RZ, P2 ;  /* 0x000000ff0f057207 */ /* 0x004fc60001000000 */
[----:B----4-:R-:W-:-:S04]  /*23030*/  IMAD.WIDE.U32 R10, R12, R28, RZ ;  /* 0x0000001c0c0a7225 */ /* 0x010fc800078e00ff */
[----:B------:R-:W-:Y:S01]  /*23040*/  IMAD R12, R13, R28, RZ ;  /* 0x0000001c0d0c7224 */ /* 0x000fe200078e02ff */
[----:B------:R-:W-:Y:S01]  /*23050*/  IADD3 R15, P1, P0, R8, R10, R3 ;  /* 0x0000000a080f7210 */ /* 0x000fe2000783e003 */
[----:B------:R-:W-:Y:S02]  /*23060*/  IMAD.IADD R13, R9, 0x1, R6 ;  /* 0x00000001090d7824 */ /* 0x000fe400078e0206 */
[----:B------:R-:W-:Y:S02]  /*23070*/  IMAD.IADD R10, R11, 0x1, R12 ;  /* 0x000000010b0a7824 */ /* 0x000fe400078e020c */
[----:B------:R-:W-:Y:S02]  /*23080*/  IMAD.MOV R6, RZ, RZ, -R4 ;  /* 0x000000ffff067224 */ /* 0x000fe400078e0a04 */
[-C--:B------:R-:W-:Y:S02]  /*23090*/  IMAD R11, R17, R5.reuse, RZ ;  /* 0x00000005110b7224 */ /* 0x080fe400078e02ff */
        /* <DEDUP_REMOVED lines=8> */
[----:B------:R-:W-:Y:S02]  /*23120*/  IADD3.X R9, R6, R13, R11, P1, P0 ;  /* 0x0000000d06097210 */ /* 0x000fe40000fe040b */
[----:B------:R-:W-:Y:S01]  /*23130*/  LOP3.LUT R12, R26, 0xffffffe0, RZ, 0xc0, !PT ;  /* 0xffffffe01a0c7812 */ /* 0x000fe200078ec0ff */
[----:B------:R-:W-:-:S02]  /*23140*/  IMAD R11, R20, R10, R4 ;  /* 0x0000000a140b7224 */ /* 0x000fc400078e0204 */
[----:B------:R-:W-:Y:S01]  /*23150*/  IMAD.WIDE.U32 R4, R20, R5, R8 ;  /* 0x0000000514047225 */ /* 0x000fe200078e0008 */
[----:B------:R-:W-:-:S03]  /*23160*/  SHF.R.S32.HI R6, RZ, 0x1f, R26 ;  /* 0x0000001fff067819 */ /* 0x000fc6000001141a */
[----:B------:R-:W-:Y:S02]  /*23170*/  IMAD.IADD R8, R71, 0x1, -R12 ;  /* 0x0000000147087824 */ /* 0x000fe400078e0a0c */
[----:B------:R-:W-:Y:S01]  /*23180*/  IMAD.MOV.U32 R12, RZ, RZ, c[0x0][0x4a8] ;  /* 0x00012a00ff0c7624 */ /* 0x000fe200078e00ff */
[----:B------:R-:W-:Y:S01]  /*23190*/  LEA.HI R6, R6, R25, RZ, 0x2 ;  /* 0x0000001906067211 */ /* 0x000fe200078f10ff */
[----:B------:R-:W-:Y:S01]  /*231a0*/  IMAD.MOV.U32 R13, RZ, RZ, c[0x0][0x4ac] ;  /* 0x00012b00ff0d7624 */ /* 0x000fe200078e00ff */
[----:B------:R-:W-:Y:S02]  /*231b0*/  SHF.R.S32.HI R9, RZ, 0x1f, R8 ;  /* 0x0000001fff097819 */ /* 0x000fe40000011408 */
[----:B------:R-:W-:Y:S01]  /*231c0*/  SEL R12, R12, c[0x0][0x450], P2 ;  /* 0x000114000c0c7a07 */ /* 0x000fe20001000000 */
[----:B------:R-:W-:Y:S01]  /*231d0*/  IMAD.IADD R5, R5, 0x1, R11 ;  /* 0x0000000105057824 */ /* 0x000fe200078e020b */
[----:B------:R-:W-:Y:S02]  /*231e0*/  LOP3.LUT R10, R6, 0xffffffc, RZ, 0xc0, !PT ;  /* 0x0ffffffc060a7812 */ /* 0x000fe400078ec0ff */
[----:B------:R-:W-:-:S02]  /*231f0*/  LEA.HI R9, R9, R8, RZ, 0x2 ;  /* 0x0000000809097211 */ /* 0x000fc400078f10ff */
[----:B------:R-:W-:Y:S02]  /*23200*/  SEL R13, R13, c[0x0][0x454], P2 ;  /* 0x000115000d0d7a07 */ /* 0x000fe40001000000 */
[C---:B------:R-:W-:Y:S01]  /*23210*/  LEA R6, P0, R4.reuse, R12, 0x2 ;  /* 0x0000000c04067211 */ /* 0x040fe200078010ff */
[----:B------:R-:W-:Y:S01]  /*23220*/  IMAD.IADD R10, R25, 0x1, -R10 ;  /* 0x00000001190a7824 */ /* 0x000fe200078e0a0a */
[----:B------:R-:W-:Y:S02]  /*23230*/  SHF.R.S32.HI R9, RZ, 0x2, R9 ;  /* 0x00000002ff097819 */ /* 0x000fe40000011409 */
[----:B------:R-:W-:Y:S01]  /*23240*/  LEA.HI.X R5, R4, R13, R5, 0x2, P0 ;  /* 0x0000000d04057211 */ /* 0x000fe200000f1405 */
[----:B------:R-:W-:Y:S01]  /*23250*/  IMAD R4, R14, c[0x0][0x4e8], RZ ;  /* 0x00013a000e047a24 */ /* 0x000fe200078e02ff */
[----:B------:R-:W-:Y:S01]  /*23260*/  SHFL.IDX PT, R16, R6, RZ, 0x1c1f ;  /* 0x001c1fff06107589 */ /* 0x000fe200000e0000 */
[----:B------:R-:W-:-:S03]  /*23270*/  IMAD R9, R10, 0x10, R9 ;  /* 0x000000100a097824 */ /* 0x000fc600078e0209 */
[----:B------:R-:W1:Y:S04]  /*23280*/  SHFL.IDX PT, R17, R5, RZ, 0x1c1f ;  /* 0x001c1fff05117589 */ /* 0x000e6800000e0000 */
[----:B------:R-:W-:Y:S04]  /*23290*/  SHFL.IDX PT, R14, R6, 0x1, 0x1c1f ;  /* 0x003c1f00060e7f89 */ /* 0x000fe800000e0000 */
[----:B------:R-:W2:Y:S04]  /*232a0*/  SHFL.IDX PT, R15, R5, 0x1, 0x1c1f ;  /* 0x003c1f00050f7f89 */ /* 0x000ea800000e0000 */
[----:B------:R-:W-:Y:S04]  /*232b0*/  SHFL.IDX PT, R13, R5, 0x2, 0x1c1f ;  /* 0x005c1f00050d7f89 */ /* 0x000fe800000e0000 */
[----:B------:R3:W-:Y:S01]  /*232c0*/  SHFL.IDX PT, R11, R5, 0x3, 0x1c1f ;  /* 0x007c1f00050b7f89 */ /* 0x0007e200000e0000 */
[----:B------:R-:W-:-:S03]  /*232d0*/  LOP3.LUT P0, RZ, R8, 0x3, RZ, 0xc0, !PT ;  /* 0x0000000308ff7812 */ /* 0x000fc6000780c0ff */
[----:B------:R-:W4:Y:S01]  /*232e0*/  SHFL.IDX PT, R12, R6, 0x2, 0x1c1f ;  /* 0x005c1f00060c7f89 */ /* 0x000f2200000e0000 */
[----:B---3--:R-:W-:-:S05]  /*232f0*/  IMAD.IADD R5, R9, 0x1, R72 ;  /* 0x0000000109057824 */ /* 0x008fca00078e0248 */
[C---:B------:R-:W-:Y:S02]  /*23300*/  IADD3 R9, R5.reuse, 0x8, RZ ;  /* 0x0000000805097810 */ /* 0x040fe40007ffe0ff */
[CC--:B------:R-:W-:Y:S02]  /*23310*/  ISETP.GE.OR P4, PT, R5.reuse, R4.reuse, P0 ;  /* 0x000000040500720c */ /* 0x0c0fe40000786670 */
[----:B------:R-:W-:Y:S02]  /*23320*/  IADD3 R8, R5, 0x40, RZ ;  /* 0x0000004005087810 */ /* 0x000fe40007ffe0ff */
[-C--:B------:R-:W-:Y:S02]  /*23330*/  ISETP.GE.OR P3, PT, R9, R4.reuse, P0 ;  /* 0x000000040900720c */ /* 0x080fe40000766670 */
[CC--:B------:R-:W-:Y:S01]  /*23340*/  ISETP.GE.OR P1, PT, R8.reuse, R4.reuse, P0 ;  /* 0x000000040800720c */ /* 0x0c0fe20000726670 */
[----:B------:R3:W3:Y:S06]  /*23350*/  SHFL.IDX PT, R10, R6, 0x3, 0x1c1f ;  /* 0x007c1f00060a7f89 */ /* 0x0006ec00000e0000 */
[----:B-1----:R1:W-:Y:S04]  /*23360*/  @!P4 ST.E [R16.64], R22 ;  /* 0x000000161000c985 */ /* 0x0023e8000c101908 */
[----:B--2---:R1:W-:Y:S01]  /*23370*/  @!P3 ST.E [R14.64], R23 ;  /* 0x000000170e00b985 */ /* 0x0043e2000c101908 */
[----:B------:R-:W-:-:S03]  /*23380*/  ISETP.GE.AND P3, PT, R8, R4, PT ;  /* 0x000000040800720c */ /* 0x000fc60003f66270 */
[----:B----4-:R1:W-:Y:S01]  /*23390*/  @!P1 ST.E [R12.64], R24 ;  /* 0x000000180c009985 */ /* 0x0103e2000c101908 */
[----:B------:R-:W-:Y:S02]  /*233a0*/  LOP3.LUT R29, R29, 0xfffffffd, RZ, 0xc0, !PT ;  /* 0xfffffffd1d1d7812 */ /* 0x000fe400078ec0ff */
[----:B---3--:R-:W-:-:S04]  /*233b0*/  IADD3 R6, R5, 0x48, RZ ;  /* 0x0000004805067810 */ /* 0x008fc80007ffe0ff */
[----:B------:R-:W-:Y:S02]  /*233c0*/  ISETP.GE.AND P1, PT, R6, R4, PT ;  /* 0x000000040600720c */ /* 0x000fe40003f26270 */
[----:B------:R-:W-:-:S04]  /*233d0*/  LOP3.LUT R29, R29, 0xfffffffe, RZ, 0xc0, !PT ;  /* 0xfffffffe1d1d7812 */ /* 0x000fc800078ec0ff */
[----:B------:R-:W-:-:S07]  /*233e0*/  @P3 LOP3.LUT R29, R29, 0x1, RZ, 0xfc, !PT ;  /* 0x000000011d1d3812 */ /* 0x000fce00078efcff */
[----:B------:R-:W-:-:S05]  /*233f0*/  @P1 LOP3.LUT R29, R29, 0x2, RZ, 0xfc, !PT ;  /* 0x000000021d1d1812 */ /* 0x000fca00078efcff */
[----:B------:R1:W-:Y:S01]  /*23400*/  STL [R1+0x54], R29 ;  /* 0x0000541d01007387 */ /* 0x0003e20000100800 */
[-C--:B------:R-:W-:Y:S02]  /*23410*/  ISETP.GE.OR P0, PT, R6, R4.reuse, P0 ;  /* 0x000000040600720c */ /* 0x080fe40000706670 */
[----:B------:R-:W-:-:S11]  /*23420*/  ISETP.GE.AND P6, PT, R9, R4, PT ;  /* 0x000000040900720c */ /* 0x000fd60003fc6270 */
[----:B------:R1:W-:Y:S01]  /*23430*/  @!P0 ST.E [R10.64], R19 ;  /* 0x000000130a008985 */ /* 0x0003e2000c101908 */
[----:B------:R-:W-:Y:S01]  /*23440*/  ISETP.GE.AND P0, PT, R5, R4, PT ;  /* 0x000000040500720c */ /* 0x000fe20003f06270 */
[----:B------:R-:W-:Y:S05]  /*23450*/  @P2 BRA `(.L_x_986) ;  /* 0x000006c000002947 */ /* 0x000fea0003800000 */
[----:B------:R-:W-:Y:S01]  /*23460*/  IMAD R18, R18, c[0x0][0x3a0], RZ ;  /* 0x0000e80012127a24 */ /* 0x000fe200078e02ff */
[----:B------:R-:W-:Y:S01]  /*23470*/  IADD3 R5, R27, R72, RZ ;  /* 0x000000481b057210 */ /* 0x000fe20007ffe0ff */
[C---:B------:R-:W-:Y:S01]  /*23480*/  IMAD.WIDE.U32 R6, R3.reuse, c[0x0][0x3a0], RZ ;  /* 0x0000e80003067a25 */ /* 0x040fe200078e00ff */
[----:B------:R-:W-:Y:S01]  /*23490*/  SHF.R.S32.HI R8, RZ, 0x1f, R2 ;  /* 0x0000001fff087819 */ /* 0x000fe20000011402 */
[----:B-1----:R1:W2:Y:S02]  /*234a0*/  LDS.128 R12, [R219+0x80] ;  /* 0x00008000db0c7984 */ /* 0x0022a40000000c00 */
        /* <DEDUP_REMOVED lines=31> */
[----:B------:R-:W-:Y:S02]  /*236a0*/  IADD3 R5, R44, R72, RZ ;  /* 0x000000482c057210 */ /* 0x000fe40007ffe0ff */
[----:B------:R-:W-:Y:S01]  /*236b0*/  LEA.HI.X R6, R2, c[0x0][0x384], R3, 0x1, P0 ;  /* 0x0000e10002067a11 */ /* 0x000fe200000f0c03 */
[----:B------:R-:W-:Y:S05]  /*236c0*/  BRA.DIV ~URZ, `(.L_x_987) ;  /* 0x00003b427f007947 */ /* 0x000fea000b800000 */
[----:B--234-:R2:W3:Y:S02]  /*236d0*/  SHFL.IDX PT, R8, R6, RZ, 0x181f ;  /* 0x00181fff06087589 */ /* 0x01c4e400000e0000 */
.L_x_1067:
[----:B------:R-:W-:Y:S05]  /*236e0*/  BRA.DIV ~URZ, `(.L_x_988) ;  /* 0x00003b927f007947 */ /* 0x000fea000b800000 */
[----:B------:R4:W2:Y:S02]  /*236f0*/  SHFL.IDX PT, R2, R7, RZ, 0x181f ;  /* 0x00181fff07027589 */ /* 0x0008a400000e0000 */
.L_x_1068:
        /* <DEDUP_REMOVED lines=8> */
.L_x_1069:
[----:B------:R-:W-:-:S04]  /*23780*/  IADD3 R3, R5, 0x10, RZ ;  /* 0x0000001005037810 */ /* 0x000fc80007ffe0ff */
[----:B------:R-:W-:-:S13]  /*23790*/  ISETP.GE.OR P0, PT, R3, R4, P2 ;  /* 0x000000040300720c */ /* 0x000fda0001706670 */
[----:B--2---:R-:W-:-:S04]  /*237a0*/  @!P0 LEA R2, P1, R0, R2, 0x1 ;  /* 0x0000000200028211 */ /* 0x004fc800078208ff */
[----:B------:R-:W-:-:S05]  /*237b0*/  @!P0 LEA.HI.X R3, R0, R8, R70, 0x1, P1 ;  /* 0x0000000800038211 */ /* 0x000fca00008f0c46 */
[----:B------:R2:W-:Y:S01]  /*237c0*/  @!P0 ST.E.128 [R2.64], R16 ;  /* 0x0000001002008985 */ /* 0x0005e2000c101d08 */
[----:B------:R-:W-:Y:S05]  /*237d0*/  BRA.DIV ~URZ, `(.L_x_990) ;  /* 0x00003be27f007947 */ /* 0x000fea000b800000 */
[----:B------:R2:W3:Y:S02]  /*237e0*/  SHFL.IDX PT, R8, R6, 0x2, 0x181f ;  /* 0x00581f0006087f89 */ /* 0x0004e400000e0000 */
.L_x_1070:
[----:B------:R-:W-:Y:S05]  /*237f0*/  BRA.DIV ~URZ, `(.L_x_991) ;  /* 0x00003c327f007947 */ /* 0x000fea000b800000 */
[----:B--2---:R2:W4:Y:S02]  /*23800*/  SHFL.IDX PT, R2, R7, 0x2, 0x181f ;  /* 0x00581f0007027f89 */ /* 0x00452400000e0000 */
.L_x_1071:
        /* <DEDUP_REMOVED lines=8> */
.L_x_1072:
[----:B------:R-:W-:-:S04]  /*23890*/  IADD3 R3, R5, 0x30, RZ ;  /* 0x0000003005037810 */ /* 0x000fc80007ffe0ff */
[----:B------:R-:W-:-:S13]  /*238a0*/  ISETP.GE.OR P0, PT, R3, R4, P2 ;  /* 0x000000040300720c */ /* 0x000fda0001706670 */
[----:B---3--:R-:W-:-:S04]  /*238b0*/  @!P0 LEA R2, P1, R0, R2, 0x1 ;  /* 0x0000000200028211 */ /* 0x008fc800078208ff */
[----:B--2---:R-:W-:-:S05]  /*238c0*/  @!P0 LEA.HI.X R3, R0, R8, R70, 0x1, P1 ;  /* 0x0000000800038211 */ /* 0x004fca00008f0c46 */
[----:B-1----:R1:W-:Y:S01]  /*238d0*/  @!P0 ST.E.128 [R2.64], R24 ;  /* 0x0000001802008985 */ /* 0x0023e2000c101d08 */
[----:B------:R-:W-:Y:S05]  /*238e0*/  BRA.DIV ~URZ, `(.L_x_993) ;  /* 0x00003c827f007947 */ /* 0x000fea000b800000 */
[----:B------:R2:W3:Y:S02]  /*238f0*/  SHFL.IDX PT, R8, R6, 0x4, 0x181f ;  /* 0x00981f0006087f89 */ /* 0x0004e400000e0000 */
.L_x_1073:
[----:B------:R-:W-:Y:S05]  /*23900*/  BRA.DIV ~URZ, `(.L_x_994) ;  /* 0x00003cd27f007947 */ /* 0x000fea000b800000 */
[----:B-1----:R1:W2:Y:S02]  /*23910*/  SHFL.IDX PT, R2, R7, 0x4, 0x181f ;  /* 0x00981f0007027f89 */ /* 0x0022a400000e0000 */
.L_x_1074:
        /* <DEDUP_REMOVED lines=8> */
.L_x_1075:
[----:B------:R-:W-:-:S04]  /*239a0*/  IADD3 R3, R5, 0x50, RZ ;  /* 0x0000005005037810 */ /* 0x000fc80007ffe0ff */
[----:B------:R-:W-:-:S13]  /*239b0*/  ISETP.GE.OR P0, PT, R3, R4, P2 ;  /* 0x000000040300720c */ /* 0x000fda0001706670 */
[----:B--2---:R-:W-:-:S04]  /*239c0*/  @!P0 LEA R2, P1, R0, R2, 0x1 ;  /* 0x0000000200028211 */ /* 0x004fc800078208ff */
[----:B-1----:R-:W-:-:S05]  /*239d0*/  @!P0 LEA.HI.X R3, R0, R8, R70, 0x1, P1 ;  /* 0x0000000800038211 */ /* 0x002fca00008f0c46 */
[----:B------:R1:W-:Y:S01]  /*239e0*/  @!P0 ST.E.128 [R2.64], R32 ;  /* 0x0000002002008985 */ /* 0x0003e2000c101d08 */
[----:B------:R-:W-:Y:S05]  /*239f0*/  BRA.DIV ~URZ, `(.L_x_996) ;  /* 0x00003d227f007947 */ /* 0x000fea000b800000 */
[----:B------:R2:W1:Y:S02]  /*23a00*/  SHFL.IDX PT, R8, R6, 0x6, 0x181f ;  /* 0x00d81f0006087f89 */ /* 0x00046400000e0000 */
.L_x_1076:
[----:B------:R-:W-:Y:S05]  /*23a10*/  BRA.DIV ~URZ, `(.L_x_997) ;  /* 0x00003d727f007947 */ /* 0x000fea000b800000 */
[----:B-1----:R1:W2:Y:S02]  /*23a20*/  SHFL.IDX PT, R2, R7, 0x6, 0x181f ;  /* 0x00d81f0007027f89 */ /* 0x0022a400000e0000 */
.L_x_1077:
        /* <DEDUP_REMOVED lines=8> */
.L_x_1078:
[----:B------:R-:W-:-:S04]  /*23ab0*/  IADD3 R2, R5, 0x70, RZ ;  /* 0x0000007005027810 */ /* 0x000fc80007ffe0ff */
[----:B------:R-:W-:-:S13]  /*23ac0*/  ISETP.GE.OR P0, PT, R2, R4, P2 ;  /* 0x000000040200720c */ /* 0x000fda0001706670 */
[----:B------:R-:W-:Y:S05]  /*23ad0*/  @P0 BRA `(.L_x_999) ;  /* 0x000018d000000947 */ /* 0x000fea0003800000 */
[----:B----4-:R-:W-:-:S04]  /*23ae0*/  LEA R2, P0, R0, R3, 0x1 ;  /* 0x0000000300027211 */ /* 0x010fc800078008ff */
[----:B---3--:R-:W-:-:S05]  /*23af0*/  LEA.HI.X R3, R0, R6, R70, 0x1, P0 ;  /* 0x0000000600037211 */ /* 0x008fca00000f0c46 */
[----:B------:R3:W-:Y:S01]  /*23b00*/  ST.E.128 [R2.64], R40 ;  /* 0x0000002802007985 */ /* 0x0007e2000c101d08 */
[----:B------:R-:W-:Y:S05]  /*23b10*/  BRA `(.L_x_999) ;  /* 0x0000189000007947 */ /* 0x000fea0003800000 */
.L_x_986:
[----:B------:R-:W2:Y:S04]  /*23b20*/  LDL.LU R6, [R1+0x50] ;  /* 0x0000500001067983 */ /* 0x000ea80000300800 */
[----:B------:R-:W3:Y:S01]  /*23b30*/  LDL.LU R9, [R1+0x60] ;  /* 0x0000600001097983 */ /* 0x000ee20000300800 */
[----:B------:R-:W-:Y:S02]  /*23b40*/  IMAD R0, R18, c[0x0][0x408], RZ ;  /* 0x0001020012007a24 */ /* 0x000fe400078e02ff */
[----:B------:R-:W-:-:S04]  /*23b50*/  IMAD.WIDE.U32 R4, R3, c[0x0][0x408], RZ ;  /* 0x0001020003047a25 */ /* 0x000fc800078e00ff */
[----:B------:R-:W-:Y:S01]  /*23b60*/  IMAD R3, R3, c[0x0][0x40c], R0 ;  /* 0x0001030003037a24 */ /* 0x000fe200078e0200 */
[----:B------:R-:W-:Y:S01]  /*23b70*/  SHF.R.S32.HI R0, RZ, 0x1f, R2 ;  /* 0x0000001fff007819 */ /* 0x000fe20000011402 */
[----:B------:R-:W-:-:S03]  /*23b80*/  @P5 IMAD.HI.U32 R8, R7, c[0x0][0x4ec], RZ ;  /* 0x00013b0007085a27 */ /* 0x000fc600078e00ff */
[----:B------:R-:W-:Y:S01]  /*23b90*/  IADD3 R5, R5, R3, RZ ;  /* 0x0000000305057210 */ /* 0x000fe20007ffe0ff */
[----:B------:R-:W-:-:S04]  /*23ba0*/  IMAD R0, R0, c[0x0][0x440], RZ ;  /* 0x0001100000007a24 */ /* 0x000fc800078e02ff */
        /* <DEDUP_REMOVED lines=20> */
[----:B-1----:R-:W-:-:S04]  /*23cf0*/  LEA R19, P1, R2, c[0x0][0x400], 0x2 ;  /* 0x0001000002137a11 */ /* 0x002fc800078210ff */
[----:B------:R-:W-:-:S04]  /*23d00*/  IADD3 R4, R3, R4, RZ ;  /* 0x0000000403047210 */ /* 0x000fc80007ffe0ff */
[----:B------:R-:W-:Y:S01]  /*23d10*/  LEA.HI.X R13, R2, c[0x0][0x404], R4, 0x2, P1 ;  /* 0x00010100020d7a11 */ /* 0x000fe200008f1404 */
[----:B------:R-:W-:Y:S05]  /*23d20*/  BRA.DIV ~URZ, `(.L_x_1000) ;  /* 0x00003ba27f007947 */ /* 0x000fea000b800000 */
[----:B------:R1:W2:Y:S02]  /*23d30*/  SHFL.IDX PT, R12, R13, RZ, 0x1c1f ;  /* 0x001c1fff0d0c7589 */ /* 0x0002a400000e0000 */
.L_x_1079:
[----:B------:R-:W-:Y:S05]  /*23d40*/  BRA.DIV ~URZ, `(.L_x_1001) ;  /* 0x00003bf27f007947 */ /* 0x000fea000b800000 */
[----:B------:R3:W4:Y:S02]  /*23d50*/  SHFL.IDX PT, R2, R19, RZ, 0x1c1f ;  /* 0x001c1fff13027589 */ /* 0x00072400000e0000 */
.L_x_1080:
        /* <DEDUP_REMOVED lines=50> */
.L_x_1003:
[----:B------:R-:W-:Y:S05]  /*24080*/  BSYNC B0 ;  /* 0x0000000000007941 */ /* 0x000fea0003800000 */
.L_x_1002:
[----:B------:R-:W-:Y:S05]  /*24090*/  BRA.DIV ~URZ, `(.L_x_1004) ;  /* 0x000039127f007947 */ /* 0x000fea000b800000 */
[----:B--2---:R2:W1:Y:S04]  /*240a0*/  SHFL.IDX PT, R12, R13, 0x1, 0x1c1f ;  /* 0x003c1f000d0c7f89 */ /* 0x00446800000e0000 */
[----:B----4-:R2:W4:Y:S02]  /*240b0*/  SHFL.IDX PT, R2, R19, 0x1, 0x1c1f ;  /* 0x003c1f0013027f89 */ /* 0x01052400000e0000 */
.L_x_1081:
[----:B------:R-:W-:Y:S01]  /*240c0*/  BSSY B0, `(.L_x_1005) ;  /* 0x0000023000007945 */ /* 0x000fe20003800000 */
[----:B------:R-:W-:Y:S05]  /*240d0*/  @P6 BRA `(.L_x_1006) ;  /* 0x0000021000006947 */ /* 0x000fea0003800000 */
[----:B------:R-:W5:Y:S01]  /*240e0*/  LDL R3, [R1+0x24] ;  /* 0x0000240001037983 */ /* 0x000f620000100800 */
        /* <DEDUP_REMOVED lines=32> */
.L_x_1006:
[----:B------:R-:W-:Y:S05]  /*242f0*/  BSYNC B0 ;  /* 0x0000000000007941 */ /* 0x000fea0003800000 */
.L_x_1005:
[----:B------:R-:W-:Y:S05]  /*24300*/  BRA.DIV ~URZ, `(.L_x_1007) ;  /* 0x000037727f007947 */ /* 0x000fea000b800000 */
[----:B-1----:R1:W2:Y:S02]  /*24310*/  SHFL.IDX PT, R12, R13, 0x2, 0x1c1f ;  /* 0x005c1f000d0c7f89 */ /* 0x0022a400000e0000 */
.L_x_1082:
[----:B------:R-:W-:Y:S05]  /*24320*/  BRA.DIV ~URZ, `(.L_x_1008) ;  /* 0x000037c27f007947 */ /* 0x000fea000b800000 */
[----:B----4-:R4:W1:Y:S02]  /*24330*/  SHFL.IDX PT, R2, R19, 0x2, 0x1c1f ;  /* 0x005c1f0013027f89 */ /* 0x01086400000e0000 */
.L_x_1083:
[----:B------:R-:W5:Y:S01]  /*24340*/  LDL R3, [R1+0x54] ;  /* 0x0000540001037983 */ /* 0x000f620000100800 */
[----:B------:R-:W-:Y:S01]  /*24350*/  BSSY B0, `(.L_x_1009) ;  /* 0x0000024000007945 */ /* 0x000fe20003800000 */
[----:B-----5:R-:W-:-:S13]  /*24360*/  LOP3.LUT P0, RZ, R3, 0x1, RZ, 0xc0, !PT ;  /* 0x0000000103ff7812 */ /* 0x020fda000780c0ff */
[----:B------:R-:W-:Y:S05]  /*24370*/  @P0 BRA `(.L_x_1010) ;  /* 0x0000021000000947 */ /* 0x000fea0003800000 */
[----:B------:R-:W5:Y:S01]  /*24380*/  LDL R3, [R1+0x24] ;  /* 0x0000240001037983 */ /* 0x000f620000100800 */
        /* <DEDUP_REMOVED lines=26> */
[CC--:B-1----:R-:W-:Y:S02]  /*24530*/  @!P1 LEA R10, P5, R7.reuse, R2.reuse, 0x2 ;  /* 0x00000002070a9211 */ /* 0x0c2fe400078a10ff */
[C---:B------:R-:W-:Y:S02]  /*24540*/  @!P0 LEA R2, P4, R6.reuse, R2, 0x2 ;  /* 0x0000000206028211 */ /* 0x040fe400078810ff */
[-C--:B------:R-:W-:Y:S02]  /*24550*/  @!P1 LEA.HI.X R11, R7, R12.reuse, R26, 0x2, P5 ;  /* 0x0000000c070b9211 */ /* 0x080fe400028f141a */
[----:B------:R-:W-:-:S03]  /*24560*/  @!P0 LEA.HI.X R3, R6, R12, R27, 0x2, P4 ;  /* 0x0000000c06038211 */ /* 0x000fc600020f141b */
[----:B------:R2:W-:Y:S04]  /*24570*/  @!P1 ST.E.64 [R10.64], R50 ;  /* 0x000000320a009985 */ /* 0x0005e8000c101b08 */
[----:B------:R2:W-:Y:S02]  /*24580*/  @!P0 ST.E.64 [R2.64], R36 ;  /* 0x0000002402008985 */ /* 0x0005e4000c101b08 */
.L_x_1010:
[----:B------:R-:W-:Y:S05]  /*24590*/  BSYNC B0 ;  /* 0x0000000000007941 */ /* 0x000fea0003800000 */
.L_x_1009:
[----:B------:R-:W-:Y:S05]  /*245a0*/  BRA.DIV ~URZ, `(.L_x_1011) ;  /* 0x000035b27f007947 */ /* 0x000fea000b800000 */
[----:B--2---:R2:W3:Y:S04]  /*245b0*/  SHFL.IDX PT, R12, R13, 0x3, 0x1c1f ;  /* 0x007c1f000d0c7f89 */ /* 0x0044e800000e0000 */
[----:B-1----:R2:W1:Y:S02]  /*245c0*/  SHFL.IDX PT, R2, R19, 0x3, 0x1c1f ;  /* 0x007c1f0013027f89 */ /* 0x00246400000e0000 */
.L_x_1084:
[----:B------:R-:W5:Y:S02]  /*245d0*/  LDL R3, [R1+0x54] ;  /* 0x0000540001037983 */ /* 0x000f640000100800 */
[----:B-----5:R-:W-:-:S13]  /*245e0*/  LOP3.LUT P0, RZ, R3, 0x2, RZ, 0xc0, !PT ;  /* 0x0000000203ff7812 */ /* 0x020fda000780c0ff */
[----:B------:R-:W-:Y:S05]  /*245f0*/  @P0 BRA `(.L_x_999) ;  /* 0x00000db000000947 */ /* 0x000fea0003800000 */
[----:B------:R-:W5:Y:S01]  /*24600*/  LDL R3, [R1+0x24] ;  /* 0x0000240001037983 */ /* 0x000f620000100800 */
[----:B------:R-:W-:Y:S02]  /*24610*/  ISETP.GE.AND P4, PT, R4, c[0x0][0x3c8], PT ;  /* 0x0000f20004007a0c */ /* 0x000fe40003f86270 */
[----:B------:R-:W-:Y:S02]  /*24620*/  ISETP.GE.AND P5, PT, R9, c[0x0][0x3c8], PT ;  /* 0x0000f20009007a0c */ /* 0x000fe40003fa6270 */
[----:B------:R-:W-:Y:S02]  /*24630*/  ISETP.GE.AND P3, PT, R0, c[0x0][0x3c8], PT ;  /* 0x0000f20000007a0c */ /* 0x000fe40003f66270 */
[----:B------:R-:W-:Y:S02]  /*24640*/  ISETP.GE.AND P2, PT, R5, c[0x0][0x3c8], PT ;  /* 0x0000f20005007a0c */ /* 0x000fe40003f46270 */
[----:B-----5:R-:W-:-:S13]  /*24650*/  ISETP.GE.AND P0, PT, R3, c[0x0][0x3c8], PT ;  /* 0x0000f20003007a0c */ /* 0x020fda0003f06270 */
[----:B-1----:R-:W-:-:S04]  /*24660*/  @!P0 LEA R10, P1, R3, R2, 0x2 ;  /* 0x00000002030a8211 */ /* 0x002fc800078210ff */
[----:B---3--:R-:W-:Y:S02]  /*24670*/  @!P0 LEA.HI.X R11, R3, R12, R18, 0x2, P1 ;  /* 0x0000000c030b8211 */ /* 0x008fe400008f1412 */
[-C--:B------:R-:W-:Y:S02]  /*24680*/  @!P4 LEA R18, P6, R4, R2.reuse, 0x2 ;  /* 0x000000020412c211 */ /* 0x080fe400078c10ff */
[----:B------:R-:W-:Y:S01]  /*24690*/  ISETP.GE.AND P1, PT, R8, c[0x0][0x3c8], PT ;  /* 0x0000f20008007a0c */ /* 0x000fe20003f26270 */
[----:B------:R1:W-:Y:S01]  /*246a0*/  @!P0 ST.E.64 [R10.64], R38 ;  /* 0x000000260a008985 */ /* 0x0003e2000c101b08 */
[----:B------:R-:W-:-:S04]  /*246b0*/  @!P5 LEA R20, P0, R9, R2, 0x2 ;  /* 0x000000020914d211 */ /* 0x000fc800078010ff */
[----:B------:R-:W-:-:S05]  /*246c0*/  @!P5 LEA.HI.X R21, R9, R12, R21, 0x2, P0 ;  /* 0x0000000c0915d211 */ /* 0x000fca00000f1415 */
[----:B------:R-:W-:Y:S01]  /*246d0*/  P2R R3, PR, RZ, 0x40 ;  /* 0x00000040ff037803 */ /* 0x000fe20000000000 */
[----:B------:R3:W-:Y:S01]  /*246e0*/  @!P5 ST.E.64 [R20.64], R66 ;  /* 0x000000421400d985 */ /* 0x0007e2000c101b08 */
[C---:B------:R-:W-:Y:S02]  /*246f0*/  @!P3 LEA R16, P6, R0.reuse, R2, 0x2 ;  /* 0x000000020010b211 */ /* 0x040fe400078c10ff */
[----:B------:R-:W-:Y:S02]  /*24700*/  ISETP.NE.AND P0, PT, R3, RZ, PT ;  /* 0x000000ff0300720c */ /* 0x000fe40003f05270 */
[-C--:B------:R-:W-:Y:S02]  /*24710*/  @!P3 LEA.HI.X R17, R0, R12.reuse, R22, 0x2, P6 ;  /* 0x0000000c0011b211 */ /* 0x080fe400030f1416 */
[----:B--2-4-:R-:W-:Y:S02]  /*24720*/  @!P4 LEA.HI.X R19, R4, R12, R23, 0x2, P0 ;  /* 0x0000000c0413c211 */ /* 0x014fe400000f1417 */
[----:B------:R-:W-:-:S02]  /*24730*/  ISETP.GE.AND P0, PT, R7, c[0x0][0x3c8], PT ;  /* 0x0000f20007007a0c */ /* 0x000fc40003f06270 */
[C---:B------:R-:W-:Y:S01]  /*24740*/  @!P2 LEA R14, P6, R5.reuse, R2, 0x2 ;  /* 0x00000002050ea211 */ /* 0x040fe200078c10ff */
[----:B------:R3:W-:Y:S03]  /*24750*/  @!P4 ST.E.64 [R18.64], R64 ;  /* 0x000000401200c985 */ /* 0x0007e6000c101b08 */
[----:B------:R-:W-:Y:S01]  /*24760*/  @!P2 LEA.HI.X R15, R5, R12, R24, 0x2, P6 ;  /* 0x0000000c050fa211 */ /* 0x000fe200030f1418 */
[----:B------:R3:W-:Y:S01]  /*24770*/  @!P3 ST.E.64 [R16.64], R62 ;  /* 0x0000003e1000b985 */ /* 0x0007e2000c101b08 */
[----:B-1----:R-:W-:-:S03]  /*24780*/  @!P1 LEA R10, P6, R8, R2, 0x2 ;  /* 0x00000002080a9211 */ /* 0x002fc600078c10ff */
        /* <DEDUP_REMOVED lines=12> */
.L_x_984:
[----:B------:R-:W2:Y:S04]  /*24850*/  LDL.LU R3, [R1+0x5c] ;  /* 0x00005c0001037983 */ /* 0x000ea80000300800 */
[----:B------:R-:W3:Y:S01]  /*24860*/  LDL R8, [R1+0x64] ;  /* 0x0000640001087983 */ /* 0x000ee20000100800 */
[----:B------:R-:W-:Y:S01]  /*24870*/  ISETP.NE.U32.AND P0, PT, RZ, c[0x0][0x508], PT ;  /* 0x00014200ff007a0c */ /* 0x000fe20003f05070 */
[----:B------:R-:W-:Y:S01]  /*24880*/  IMAD.MOV.U32 R6, RZ, RZ, 0x4 ;  /* 0x00000004ff067424 */ /* 0x000fe200078e00ff */
[----:B------:R-:W-:Y:S01]  /*24890*/  ISETP.NE.U32.AND P2, PT, RZ, c[0x0][0x500], PT ;  /* 0x00014000ff007a0c */ /* 0x000fe20003f45070 */
[----:B------:R-:W-:Y:S01]  /*248a0*/  IMAD.MOV.U32 R20, RZ, RZ, c[0x0][0x388] ;  /* 0x0000e200ff147624 */ /* 0x000fe200078e00ff */
[----:B------:R-:W-:Y:S01]  /*248b0*/  ISETP.NE.AND.EX P0, PT, RZ, c[0x0][0x50c], PT, P0 ;  /* 0x00014300ff007a0c */ /* 0x000fe20003f05300 */
[----:B------:R-:W-:Y:S01]  /*248c0*/  IMAD.MOV.U32 R2, RZ, RZ, RZ ;  /* 0x000000ffff027224 */ /* 0x000fe200078e00ff */
[----:B------:R-:W-:Y:S01]  /*248d0*/  ISETP.NE.AND.EX P2, PT, RZ, c[0x0][0x504], PT, P2 ;  /* 0x00014100ff007a0c */ /* 0x000fe20003f45320 */
[----:B---3--:R-:W-:-:S10]  /*248e0*/  IMAD.WIDE R4, R8, R6, c[0x0][0x500] ;  /* 0x0001400008047625 */ /* 0x008fd400078e0206 */
[----:B------:R-:W-:Y:S02]  /*248f0*/  @P0 IMAD.WIDE R6, R8, R6, c[0x0][0x508] ;  /* 0x0001420008060625 */ /* 0x000fe400078e0206 */
        /* <DEDUP_REMOVED lines=9> */
.L_x_1012:
[----:B------:R-:W-:Y:S01]  /*24990*/  ISETP.GT.AND P0, PT, R71, 0x7f, PT ;  /* 0x0000007f4700780c */ /* 0x000fe20003f04270 */
[----:B------:R-:W-:Y:S01]  /*249a0*/  BSSY B0, `(.L_x_1013) ;  /* 0x0000038000007945 */ /* 0x000fe20003800000 */
[----:B------:R-:W-:Y:S02]  /*249b0*/  SHF.R.S32.HI R3, RZ, 0x1f, R8 ;  /* 0x0000001fff037819 */ /* 0x000fe40000011408 */
[----:B-----5:R-:W-:-:S02]  /*249c0*/  SHF.R.S32.HI R18, RZ, 0x1f, R2 ;  /* 0x0000001fff127819 */ /* 0x020fc40000011402 */
[----:B------:R-:W-:Y:S02]  /*249d0*/  SEL R10, R8, RZ, !P2 ;  /* 0x000000ff080a7207 */ /* 0x000fe40005000000 */
[----:B------:R-:W-:-:S05]  /*249e0*/  SEL R21, R3, RZ, !P2 ;  /* 0x000000ff03157207 */ /* 0x000fca0005000000 */
[----:B------:R-:W-:Y:S05]  /*249f0*/  @P0 BRA `(.L_x_1014) ;  /* 0x0000032000000947 */ /* 0x000fea0003800000 */
[----:B-1----:R-:W2:Y:S01]  /*24a00*/  LDL R4, [R1+0x48] ;  /* 0x0000480001047983 */ /* 0x002ea20000100800 */
        /* <DEDUP_REMOVED lines=49> */
.L_x_1014:
[----:B------:R-:W-:Y:S05]  /*24d20*/  BSYNC B0 ;  /* 0x0000000000007941 */ /* 0x000fea0003800000 */
.L_x_1013:
[----:B------:R-:W-:-:S13]  /*24d30*/  ISETP.GT.AND P0, PT, R19, 0x1, PT ;  /* 0x000000011300780c */ /* 0x000fda0003f04270 */
[----:B------:R-:W-:Y:S05]  /*24d40*/  @P0 BRA `(.L_x_999) ;  /* 0x0000066000000947 */ /* 0x000fea0003800000 */
[----:B------:R-:W2:Y:S04]  /*24d50*/  LDL.LU R8, [R1+0x50] ;  /* 0x0000500001087983 */ /* 0x000ea80000300800 */
[----:B------:R-:W3:Y:S01]  /*24d60*/  LDL.LU R9, [R1+0x48] ;  /* 0x0000480001097983 */ /* 0x000ee20000300800 */
[----:B-1----:R-:W-:Y:S01]  /*24d70*/  MOV R4, c[0x0][0x4e8] ;  /* 0x00013a0000047a02 */ /* 0x002fe20000000f00 */
[----:B------:R-:W-:Y:S01]  /*24d80*/  IMAD R3, R18, c[0x0][0x3a0], RZ ;  /* 0x0000e80012037a24 */ /* 0x000fe200078e02ff */
[----:B------:R-:W-:Y:S01]  /*24d90*/  ISETP.GE.AND P2, PT, R0, c[0x0][0x3c8], PT ;  /* 0x0000f20000007a0c */ /* 0x000fe20003f46270 */
[----:B------:R-:W-:Y:S01]  /*24da0*/  IMAD R6, R21, c[0x0][0x3f0], RZ ;  /* 0x0000fc0015067a24 */ /* 0x000fe200078e02ff */
[----:B------:R-:W-:Y:S01]  /*24db0*/  ISETP.NE.AND P0, PT, R4, 0x1, PT ;  /* 0x000000010400780c */ /* 0x000fe20003f05270 */
[----:B------:R-:W-:-:S04]  /*24dc0*/  IMAD.WIDE.U32 R4, R2, c[0x0][0x3a0], RZ ;  /* 0x0000e80002047a25 */ /* 0x000fc800078e00ff */
[----:B------:R-:W-:-:S05]  /*24dd0*/  IMAD R2, R2, c[0x0][0x3a4], R3 ;  /* 0x0000e90002027a24 */ /* 0x000fca00078e0203 */
[----:B------:R-:W-:-:S05]  /*24de0*/  IADD3 R5, R5, R2, RZ ;  /* 0x0000000205057210 */ /* 0x000fca0007ffe0ff */
[----:B--2---:R-:W-:Y:S01]  /*24df0*/  IMAD.WIDE.U32 R4, R8, c[0x0][0x3e8], R4 ;  /* 0x0000fa0008047a25 */ /* 0x004fe200078e0004 */
[----:B---3--:R-:W-:-:S03]  /*24e00*/  IADD3 R3, R27, R9, RZ ;  /* 0x000000091b037210 */ /* 0x008fc60007ffe0ff */
        /* <DEDUP_REMOVED lines=23> */
[----:B------:R1:W2:Y:S02]  /*24f80*/  SHFL.IDX PT, R8, R6, RZ, 0x181f ;  /* 0x00181fff06087589 */ /* 0x0002a400000e0000 */
.L_x_1085:
[----:B------:R-:W-:Y:S05]  /*24f90*/  BRA.DIV ~URZ, `(.L_x_1016) ;  /* 0x00002d027f007947 */ /* 0x000fea000b800000 */
[----:B------:R3:W4:Y:S02]  /*24fa0*/  SHFL.IDX PT, R2, R7, RZ, 0x181f ;  /* 0x00181fff07027589 */ /* 0x00072400000e0000 */
.L_x_1086:
        /* <DEDUP_REMOVED lines=8> */
.L_x_1087:
[----:B------:R-:W-:-:S04]  /*25030*/  IADD3 R3, R4, 0x10, RZ ;  /* 0x0000001004037810 */ /* 0x000fc80007ffe0ff */
[----:B------:R-:W-:-:S13]  /*25040*/  ISETP.GE.OR P0, PT, R3, R5, P2 ;  /* 0x000000050300720c */ /* 0x000fda0001706670 */
[----:B--2---:R-:W-:-:S04]  /*25050*/  @!P0 LEA R2, P1, R0, R2, 0x1 ;  /* 0x0000000200028211 */ /* 0x004fc800078208ff */
[----:B-1----:R-:W-:-:S05]  /*25060*/  @!P0 LEA.HI.X R3, R0, R8, R70, 0x1, P1 ;  /* 0x0000000800038211 */ /* 0x002fca00008f0c46 */
[----:B------:R1:W-:Y:S01]  /*25070*/  @!P0 ST.E.128 [R2.64], RZ ;  /* 0x000000ff02008985 */ /* 0x0003e2000c101d08 */
[----:B------:R-:W-:Y:S05]  /*25080*/  BRA.DIV ~URZ, `(.L_x_1018) ;  /* 0x00002d527f007947 */ /* 0x000fea000b800000 */
[----:B------:R2:W1:Y:S02]  /*25090*/  SHFL.IDX PT, R8, R6, 0x2, 0x181f ;  /* 0x00581f0006087f89 */ /* 0x00046400000e0000 */
.L_x_1088:
[----:B------:R-:W-:Y:S05]  /*250a0*/  BRA.DIV ~URZ, `(.L_x_1019) ;  /* 0x00002da27f007947 */ /* 0x000fea000b800000 */
[----:B-1----:R1:W2:Y:S02]  /*250b0*/  SHFL.IDX PT, R2, R7, 0x2, 0x181f ;  /* 0x00581f0007027f89 */ /* 0x0022a400000e0000 */
.L_x_1089:
        /* <DEDUP_REMOVED lines=8> */
.L_x_1090:
[----:B------:R-:W-:-:S04]  /*25140*/  IADD3 R3, R4, 0x30, RZ ;  /* 0x0000003004037810 */ /* 0x000fc80007ffe0ff */
[----:B------:R-:W-:-:S13]  /*25150*/  ISETP.GE.OR P0, PT, R3, R5, P2 ;  /* 0x000000050300720c */ /* 0x000fda0001706670 */
[----:B--2---:R-:W-:-:S04]  /*25160*/  @!P0 LEA R2, P1, R0, R2, 0x1 ;  /* 0x0000000200028211 */ /* 0x004fc800078208ff */
[----:B------:R-:W-:-:S05]  /*25170*/  @!P0 LEA.HI.X R3, R0, R8, R70, 0x1, P1 ;  /* 0x0000000800038211 */ /* 0x000fca00008f0c46 */
[----:B------:R2:W-:Y:S01]  /*25180*/  @!P0 ST.E.128 [R2.64], RZ ;  /* 0x000000ff02008985 */ /* 0x0005e2000c101d08 */
[----:B------:R-:W-:Y:S05]  /*25190*/  BRA.DIV ~URZ, `(.L_x_1021) ;  /* 0x00002df27f007947 */ /* 0x000fea000b800000 */
[----:B------:R1:W2:Y:S02]  /*251a0*/  SHFL.IDX PT, R8, R6, 0x4, 0x181f ;  /* 0x00981f0006087f89 */ /* 0x0002a400000e0000 */
.L_x_1091:
[----:B------:R-:W-:Y:S05]  /*251b0*/  BRA.DIV ~URZ, `(.L_x_1022) ;  /* 0x00002e427f007947 */ /* 0x000fea000b800000 */
[----:B--2---:R2:W1:Y:S02]  /*251c0*/  SHFL.IDX PT, R2, R7, 0x4, 0x181f ;  /* 0x00981f0007027f89 */ /* 0x00446400000e0000 */
.L_x_1092:
        /* <DEDUP_REMOVED lines=8> */
.L_x_1093:
[----:B------:R-:W-:-:S04]  /*25250*/  IADD3 R3, R4, 0x50, RZ ;  /* 0x0000005004037810 */ /* 0x000fc80007ffe0ff */
[----:B------:R-:W-:-:S13]  /*25260*/  ISETP.GE.OR P0, PT, R3, R5, P2 ;  /* 0x000000050300720c */ /* 0x000fda0001706670 */
[----:B---3--:R-:W-:-:S04]  /*25270*/  @!P0 LEA R2, P1, R0, R2, 0x1 ;  /* 0x0000000200028211 */ /* 0x008fc800078208ff */
[----:B--2---:R-:W-:-:S05]  /*25280*/  @!P0 LEA.HI.X R3, R0, R8, R70, 0x1, P1 ;  /* 0x0000000800038211 */ /* 0x004fca00008f0c46 */
[----:B------:R2:W-:Y:S01]  /*25290*/  @!P0 ST.E.128 [R2.64], RZ ;  /* 0x000000ff02008985 */ /* 0x0005e2000c101d08 */
[----:B------:R-:W-:Y:S05]  /*252a0*/  BRA.DIV ~URZ, `(.L_x_1024) ;  /* 0x00002e927f007947 */ /* 0x000fea000b800000 */
[----:B------:R3:W1:Y:S02]  /*252b0*/  SHFL.IDX PT, R8, R6, 0x6, 0x181f ;  /* 0x00d81f0006087f89 */ /* 0x00066400000e0000 */
.L_x_1094:
[----:B------:R-:W-:Y:S05]  /*252c0*/  BRA.DIV ~URZ, `(.L_x_1025) ;  /* 0x00002ee27f007947 */ /* 0x000fea000b800000 */
[----:B--2---:R2:W3:Y:S02]  /*252d0*/  SHFL.IDX PT, R2, R7, 0x6, 0x181f ;  /* 0x00d81f0007027f89 */ /* 0x0044e400000e0000 */
.L_x_1095:
        /* <DEDUP_REMOVED lines=8> */
.L_x_1096:
[----:B------:R-:W-:-:S04]  /*25360*/  IADD3 R4, R4, 0x70, RZ ;  /* 0x0000007004047810 */ /* 0x000fc80007ffe0ff */
[----:B------:R-:W-:-:S13]  /*25370*/  ISETP.GE.OR P0, PT, R4, R5, P2 ;  /* 0x000000050400720c */ /* 0x000fda0001706670 */
[----:B----4-:R-:W-:-:S04]  /*25380*/  @!P0 LEA R2, P1, R0, R2, 0x1 ;  /* 0x0000000200028211 */ /* 0x010fc800078208ff */
[----:B---3--:R-:W-:-:S05]  /*25390*/  @!P0 LEA.HI.X R3, R0, R6, R70, 0x1, P1 ;  /* 0x0000000600038211 */ /* 0x008fca00008f0c46 */
[----:B------:R3:W-:Y:S04]  /*253a0*/  @!P0 ST.E.128 [R2.64], RZ ;  /* 0x000000ff02008985 */ /* 0x0007e8000c101d08 */
.L_x_999:
[----:B------:R-:W-:Y:S05]  /*253b0*/  BSYNC B1 ;  /* 0x0000000000017941 */ /* 0x000fea0003800000 */
.L_x_983:
        /* <DEDUP_REMOVED lines=9> */
[----:B------:R-:W-:Y:S01]  /*25450*/  LOP3.LUT R14, R71, 0x1f, RZ, 0xc0, !PT ;  /* 0x0000001f470e7812 */ /* 0x000fe200078ec0ff */
[----:B-1----:R-:W-:-:S03]  /*25460*/  IMAD.MOV.U32 R7, RZ, RZ, RZ ;  /* 0x000000ffff077224 */ /* 0x002fc600078e00ff */
[----:B------:R-:W-:Y:S01]  /*25470*/  ISETP.NE.AND P6, PT, R14, 0x1f, PT ;  /* 0x0000001f0e00780c */ /* 0x000fe20003fc5270 */
[----:B------:R-:W-:Y:S10]  /*25480*/  BRA.DIV ~URZ, `(.L_x_1028) ;  /* 0x00002e627f007947 */ /* 0x000ff4000b800000 */
[----:B------:R1:W2:Y:S02]  /*25490*/  SHFL.IDX PT, R9, R45, RZ, 0x1f ;  /* 0x00001fff2d097589 */ /* 0x0002a400000e0000 */
.L_x_1097:
[----:B------:R-:W-:Y:S05]  /*254a0*/  BRA.DIV ~URZ, `(.L_x_1029) ;  /* 0x00002eb27f007947 */ /* 0x000fea000b800000 */
[----:B------:R3:W1:Y:S02]  /*254b0*/  SHFL.IDX PT, R8, R45, 0x1, 0x1f ;  /* 0x00201f002d087f89 */ /* 0x00066400000e0000 */
.L_x_1098:
        /* <DEDUP_REMOVED lines=19> */
.L_x_1099:
        /* <DEDUP_REMOVED lines=16> */
.L_x_1100:
[----:B----4-:R-:W-:Y:S01]  /*256f0*/  IMAD R0, R0, c[0x0][0x538], RZ ;  /* 0x00014e0000007a24 */ /* 0x010fe200078e02ff */
[----:B------:R-:W-:Y:S04]  /*25700*/  BSSY B1, `(.L_x_1032) ;  /* 0x00000ce000017945 */ /* 0x000fe80003800000 */
[----:B-1----:R-:W-:-:S04]  /*25710*/  IADD3 R8, R0, R8, RZ ;  /* 0x0000000800087210 */ /* 0x002fc80007ffe0ff */
[----:B--2---:R-:W-:-:S13]  /*25720*/  ISETP.GT.AND P0, PT, R8, R9, PT ;  /* 0x000000090800720c */ /* 0x004fda0003f04270 */
[----:B------:R-:W-:Y:S05]  /*25730*/  @P0 BRA `(.L_x_1033) ;  /* 0x0000025000000947 */ /* 0x000fea0003800000 */
.L_x_1037:
        /* <DEDUP_REMOVED lines=17> */
.L_x_1101:
        /* <DEDUP_REMOVED lines=16> */
.L_x_1102:
[----:B--2---:R-:W-:-:S05]  /*25950*/  IMAD R0, R0, c[0x0][0x538], RZ ;  /* 0x00014e0000007a24 */ /* 0x004fca00078e02ff */
[----:B------:R-:W-:-:S04]  /*25960*/  IADD3 R8, R0, R8, RZ ;  /* 0x0000000800087210 */ /* 0x000fc80007ffe0ff */
[----:B------:R-:W-:-:S13]  /*25970*/  ISETP.GT.AND P0, PT, R8, R9, PT ;  /* 0x000000090800720c */ /* 0x000fda0003f04270 */
[----:B-1----:R-:W-:Y:S05]  /*25980*/  @!P0 BRA `(.L_x_1037) ;  /* 0xfffffdb000008947 */ /* 0x002fea000383ffff */
.L_x_1033:
[----:B------:R-:W-:-:S05]  /*25990*/  IADD3 R8, -R0, R8, RZ ;  /* 0x0000000800087210 */ /* 0x000fca0007ffe1ff */
[----:B------:R-:W-:-:S05]  /*259a0*/  IMAD R0, R4, c[0x0][0x538], R8 ;  /* 0x00014e0004007a24 */ /* 0x000fca00078e0208 */
[----:B------:R-:W-:Y:S01]  /*259b0*/  ISETP.GT.AND P0, PT, R0, R9, PT ;  /* 0x000000090000720c */ /* 0x000fe20003f04270 */
[----:B------:R-:W-:-:S12]  /*259c0*/  BRA.DIV ~URZ, `(.L_x_1038) ;  /* 0x00002df27f007947 */ /* 0x000fd8000b800000 */
[----:B------:R-:W-:-:S03]  /*259d0*/  VOTE.ANY R5, PT, !P0 ;  /* 0x0000000000057806 */ /* 0x000fc600040e0100 */
.L_x_1103:
[----:B------:R-:W2:Y:S01]  /*259e0*/  LDL.LU R2, [R1+0x64] ;  /* 0x0000640001027983 */ /* 0x000ea20000300800 */
[----:B------:R-:W2:Y:S02]  /*259f0*/  POPC R0, R5 ;  /* 0x0000000500007309 */ /* 0x000ea40000000000 */
[----:B--2---:R-:W-:-:S05]  /*25a00*/  IADD3 R2, R0, R2, RZ ;  /* 0x0000000200027210 */ /* 0x004fca0007ffe0ff */
[----:B------:R1:W-:Y:S01]  /*25a10*/  STL [R1+0x64], R2 ;  /* 0x0000640201007387 */ /* 0x0003e20000100800 */
[----:B------:R-:W-:Y:S05]  /*25a20*/  BRA.DIV ~URZ, `(.L_x_1039) ;  /* 0x00002de27f007947 */ /* 0x000fea000b800000 */
[----:B------:R2:W4:Y:S04]  /*25a30*/  SHFL.IDX PT, R12, R6, R0, 0x1f ;  /* 0x00001f00060c7589 */ /* 0x00052800000e0000 */
[----:B------:R2:W1:Y:S02]  /*25a40*/  SHFL.IDX PT, R7, R7, R0, 0x1f ;  /* 0x00001f0007077589 */ /* 0x00046400000e0000 */
.L_x_1104:
[----:B------:R-:W-:Y:S01]  /*25a50*/  ISETP.NE.AND P0, PT, R5, RZ, PT ;  /* 0x000000ff0500720c */ /* 0x000fe20003f05270 */
[----:B------:R-:W-:-:S12]  /*25a60*/  BSSY B0, `(.L_x_1040) ;  /* 0x0000005000007945 */ /* 0x000fd80003800000 */
[----:B------:R-:W-:Y:S05]  /*25a70*/  @!P0 BRA `(.L_x_1041) ;  /* 0x0000003000008947 */ /* 0x000fea0003800000 */
[----:B--2---:R-:W-:Y:S01]  /*25a80*/  IADD3 R0, R0, -0x1, RZ ;  /* 0xffffffff00007810 */ /* 0x004fe20007ffe0ff */
[----:B------:R-:W-:Y:S05]  /*25a90*/  BRA.DIV ~URZ, `(.L_x_1042) ;  /* 0x00002e427f007947 */ /* 0x000fea000b800000 */
[----:B------:R2:W3:Y:S02]  /*25aa0*/  SHFL.IDX PT, R13, R4, R0, 0x1f ;  /* 0x00001f00040d7589 */ /* 0x0004e400000e0000 */
.L_x_1041:
[----:B------:R-:W-:Y:S05]  /*25ab0*/  BSYNC B0 ;  /* 0x0000000000007941 */ /* 0x000fea0003800000 */
.L_x_1040:
        /* <DEDUP_REMOVED lines=68> */
.L_x_1044:
        /* <DEDUP_REMOVED lines=68> */
.L_x_1045:
[----:B------:R-:W-:Y:S05]  /*26340*/  BSYNC B0 ;  /* 0x0000000000007941 */ /* 0x000fea0003800000 */
.L_x_1043:
[----:B------:R-:W-:-:S04]  /*26350*/  LOP3.LUT R2, RZ, R2, RZ, 0x33, !PT ;  /* 0x00000002ff027212 */ /* 0x000fc800078e33ff */
[----:B-1----:R-:W-:-:S05]  /*26360*/  IADD3 R0, R2, R12, RZ ;  /* 0x0000000c02007210 */ /* 0x002fca0007ffe0ff */
[----:B------:R1:W-:Y:S01]  /*26370*/  STL [R1+0x5c], R0 ;  /* 0x00005c0001007387 */ /* 0x0003e20000100800 */
[----:B------:R-:W-:Y:S05]  /*26380*/  BRA `(.L_x_1046) ;  /* 0x0000005000007947 */ /* 0x000fea0003800000 */
.L_x_1034:
[----:B------:R-:W-:Y:S01]  /*26390*/  MOV R0, c[0x0][0x53c] ;  /* 0x00014f0000007a02 */ /* 0x000fe20000000f00 */
[----:B------:R1:W-:Y:S04]  /*263a0*/  STL [R1+0x58], R9 ;  /* 0x0000580901007387 */ /* 0x0003e80000100800 */
[----:B------:R1:W-:Y:S04]  /*263b0*/  STL [R1+0x5c], RZ ;  /* 0x00005cff01007387 */ /* 0x0003e80000100800 */
[----:B------:R1:W-:Y:S04]  /*263c0*/  STL [R1+0x60], RZ ;  /* 0x000060ff01007387 */ /* 0x0003e80000100800 */
[----:B------:R1:W-:Y:S02]  /*263d0*/  STL [R1+0x64], R0 ;  /* 0x0000640001007387 */ /* 0x0003e40000100800 */
.L_x_1046:
[----:B------:R-:W-:Y:S05]  /*263e0*/  BSYNC B1 ;  /* 0x0000000000017941 */ /* 0x000fea0003800000 */
.L_x_1032:
        /* <DEDUP_REMOVED lines=9> */
.L_x_1027:
[----:B-1----:R-:W3:Y:S02]  /*26480*/  LDL R0, [R1+0x64] ;  /* 0x0000640001007983 */ /* 0x002ee40000100800 */
[----:B---3--:R-:W-:-:S13]  /*26490*/  ISETP.GE.AND P0, PT, R0, c[0x0][0x53c], PT ;  /* 0x00014f0000007a0c */ /* 0x008fda0003f06270 */
[----:B--2-4-:R-:W-:Y:S01]  /*264a0*/  @P0 CALL.REL.NOINC `(.L_x_1047) ;  /* 0x0000001000000944 */ /* 0x014fe20003c00000 */
[----:B------:R-:W-:Y:S05]  /*264b0*/  BRA `(.L_x_1048) ;  /* 0xfffdb22000007947 */ /* 0x000fea000383ffff */
.L_x_1047:
[----:B------:R-:W-:Y:S05]  /*264c0*/  EXIT ;  /* 0x000000000000794d */ /* 0x000fea0003800000 */
.L_x_779:
[----:B------:R-:W-:Y:S01]  /*264d0*/  IMAD.MOV.U32 R0, RZ, RZ, R5 ;  /* 0x000000ffff007224 */ /* 0x000fe200078e0005 */
[----:B------:R-:W-:Y:S02]  /*264e0*/  MOV R2, 0x1 ;  /* 0x0000000100027802 */ /* 0x000fe40000000f00 */
[----:B------:R-:W-:Y:S02]  /*264f0*/  MOV R3, 0x26510 ;  /* 0x0002651000037802 */ /* 0x000fe40000000f00 */
[----:B------:R-:W-:Y:S05]  /*26500*/  CALL.REL.NOINC `($__internal_14_$__cuda_sm70_shflsync_up_p) ;  /* 0x000024e000007944 */ /* 0x000fea0003c00000 */
[----:B------:R-:W-:Y:S01]  /*26510*/  MOV R0, R4 ;  /* 0x0000000400007202 */ /* 0x000fe20000000f00 */
[----:B------:R-:W-:Y:S05]  /*26520*/  BRA `(.L_x_1049) ;  /* 0xfffd9f3000007947 */ /* 0x000fea000383ffff */
.L_x_780:
[----:B------:R-:W-:Y:S01]  /*26530*/  IMAD.MOV.U32 R0, RZ, RZ, R5 ;  /* 0x000000ffff007224 */ /* 0x000fe200078e0005 */
[----:B------:R-:W-:Y:S02]  /*26540*/  MOV R2, 0x2 ;  /* 0x0000000200027802 */ /* 0x000fe40000000f00 */
[----:B------:R-:W-:Y:S02]  /*26550*/  MOV R3, 0x26570 ;  /* 0x0002657000037802 */ /* 0x000fe40000000f00 */
[----:B------:R-:W-:Y:S05]  /*26560*/  CALL.REL.NOINC `($__internal_14_$__cuda_sm70_shflsync_up_p) ;  /* 0x0000248000007944 */ /* 0x000fea0003c00000 */
[----:B------:R-:W-:Y:S01]  /*26570*/  SEL R0, R4, RZ, P4 ;  /* 0x000000ff04007207 */ /* 0x000fe20002000000 */
[----:B------:R-:W-:Y:S01]  /*26580*/  IMAD.MOV.U32 R2, RZ, RZ, 0x4 ;  /* 0x00000004ff027424 */ /* 0x000fe200078e00ff */
[----:B------:R-:W-:-:S03]  /*26590*/  MOV R3, 0x265c0 ;  /* 0x000265c000037802 */ /* 0x000fc60000000f00 */
[----:B------:R-:W-:Y:S02]  /*265a0*/  IMAD.IADD R0, R5, 0x1, R0 ;  /* 0x0000000105007824 */ /* 0x000fe400078e0200 */
        /* <DEDUP_REMOVED lines=13> */
[----:B------:R-:W-:Y:S02]  /*26680*/  MOV R3, 0x1f ;  /* 0x0000001f00037802 */ /* 0x000fe40000000f00 */
[----:B------:R-:W-:Y:S01]  /*26690*/  MOV R2, 0x266d0 ;  /* 0x000266d000027802 */ /* 0x000fe20000000f00 */
[----:B------:R-:W-:-:S04]  /*266a0*/  IMAD.IADD R4, R0, 0x1, R4 ;  /* 0x0000000100047824 */ /* 0x000fc800078e0204 */
[----:B------:R-:W-:Y:S02]  /*266b0*/  IMAD.MOV.U32 R11, RZ, RZ, R4 ;  /* 0x000000ffff0b7224 */ /* 0x000fe400078e0004 */
[----:B------:R-:W-:Y:S05]  /*266c0*/  CALL.REL.NOINC `($__internal_13_$__cuda_sm70_shflsync_idx_p) ;  /* 0x000022d000007944 */ /* 0x000fea0003c00000 */
[----:B------:R-:W-:Y:S01]  /*266d0*/  MOV R0, R10 ;  /* 0x0000000a00007202 */ /* 0x000fe20000000f00 */
[----:B------:R-:W-:Y:S05]  /*266e0*/  BRA `(.L_x_1050) ;  /* 0xfffd9e7000007947 */ /* 0x000fea000383ffff */
.L_x_782:
[----:B------:R-:W-:Y:S02]  /*266f0*/  SEL R0, RZ, 0x1, P0 ;  /* 0x00000001ff007807 */ /* 0x000fe40000000000 */
[----:B------:R-:W-:Y:S02]  /*26700*/  MOV R2, 0x26720 ;  /* 0x0002672000027802 */ /* 0x000fe40000000f00 */
[----:B------:R-:W-:Y:S05]  /*26710*/  CALL.REL.NOINC `($__internal_15_$__cuda_sm70_votesync_ballot) ;  /* 0x0000234000007944 */ /* 0x000fea0003c00000 */
[----:B------:R-:W-:Y:S01]  /*26720*/  MOV R6, R0 ;  /* 0x0000000000067202 */ /* 0x000fe20000000f00 */
[----:B------:R-:W-:Y:S05]  /*26730*/  BRA `(.L_x_1051) ;  /* 0xfffd9eb000007947 */ /* 0x000fea000383ffff */
.L_x_783:
[----:B------:R-:W-:Y:S01]  /*26740*/  IMAD.MOV.U32 R11, RZ, RZ, R9 ;  /* 0x000000ffff0b7224 */ /* 0x000fe200078e0009 */
[----:B------:R-:W-:Y:S01]  /*26750*/  MOV R10, R0 ;  /* 0x00000000000a7202 */ /* 0x000fe20000000f00 */
[----:B------:R-:W-:Y:S01]  /*26760*/  IMAD.MOV.U32 R3, RZ, RZ, 0x1f ;  /* 0x0000001fff037424 */ /* 0x000fe200078e00ff */
[----:B-1----:R-:W-:Y:S02]  /*26770*/  MOV R2, 0x26790 ;  /* 0x0002679000027802 */ /* 0x002fe40000000f00 */
[----:B------:R-:W-:Y:S05]  /*26780*/  CALL.REL.NOINC `($__internal_13_$__cuda_sm70_shflsync_idx_p) ;  /* 0x0000221000007944 */ /* 0x000fea0003c00000 */
[----:B------:R-:W-:Y:S01]  /*26790*/  IMAD.MOV.U32 R13, RZ, RZ, R10 ;  /* 0x000000ffff0d7224 */ /* 0x000fe200078e000a */
[----:B------:R-:W-:Y:S01]  /*267a0*/  MOV R11, R8 ;  /* 0x00000008000b7202 */ /* 0x000fe20000000f00 */
[----:B------:R-:W-:Y:S01]  /*267b0*/  IMAD.MOV.U32 R5, RZ, RZ, RZ ;  /* 0x000000ffff057224 */ /* 0x000fe200078e00ff */
[----:B------:R-:W-:Y:S01]  /*267c0*/  MOV R10, R0 ;  /* 0x00000000000a7202 */ /* 0x000fe20000000f00 */
[----:B------:R-:W-:Y:S01]  /*267d0*/  IMAD.MOV.U32 R3, RZ, RZ, 0x1f ;  /* 0x0000001fff037424 */ /* 0x000fe200078e00ff */
[----:B------:R-:W-:-:S02]  /*267e0*/  MOV R2, 0x26800 ;  /* 0x0002680000027802 */ /* 0x000fc40000000f00 */
[----:B------:R-:W-:Y:S05]  /*267f0*/  CALL.REL.NOINC `($__internal_13_$__cuda_sm70_shflsync_idx_p) ;  /* 0x000021a000007944 */ /* 0x000fea0003c00000 */
[----:B------:R-:W-:Y:S01]  /*26800*/  MOV R9, R10 ;  /* 0x0000000a00097202 */ /* 0x000fe20000000f00 */
[----:B------:R-:W-:Y:S05]  /*26810*/  BRA `(.L_x_1052) ;  /* 0xfffd9e4000007947 */ /* 0x000fea000383ffff */
.L_x_786:
[----:B------:R-:W-:Y:S01]  /*26820*/  IMAD.MOV.U32 R11, RZ, RZ, R4 ;  /* 0x000000ffff0b7224 */ /* 0x000fe200078e0004 */
[----:B------:R-:W-:-:S02]  /*26830*/  MOV R3, 0x1f ;  /* 0x0000001f00037802 */ /* 0x000fc40000000f00 */
[----:B-1----:R-:W-:Y:S02]  /*26840*/  MOV R2, 0x26860 ;  /* 0x0002686000027802 */ /* 0x002fe40000000f00 */
[----:B--234-:R-:W-:Y:S05]  /*26850*/  CALL.REL.NOINC `($__internal_13_$__cuda_sm70_shflsync_idx_p) ;  /* 0x0000214000007944 */ /* 0x01cfea0003c00000 */
[----:B------:R-:W-:Y:S01]  /*26860*/  MOV R5, R10 ;  /* 0x0000000a00057202 */ /* 0x000fe20000000f00 */
[----:B------:R-:W-:Y:S05]  /*26870*/  BRA `(.L_x_785) ;  /* 0xfffd9e4000007947 */ /* 0x000fea000383ffff */
.L_x_851:
[----:B------:R-:W-:Y:S01]  /*26880*/  IMAD.MOV.U32 R11, RZ, RZ, R5 ;  /* 0x000000ffff0b7224 */ /* 0x000fe200078e0005 */
[----:B------:R-:W-:Y:S01]  /*26890*/  MOV R10, RZ ;  /* 0x000000ff000a7202 */ /* 0x000fe20000000f00 */
[----:B------:R-:W-:Y:S01]  /*268a0*/  IMAD.MOV.U32 R3, RZ, RZ, 0x181f ;  /* 0x0000181fff037424 */ /* 0x000fe200078e00ff */
[----:B-1----:R-:W-:Y:S02]  /*268b0*/  MOV R2, 0x268d0 ;  /* 0x000268d000027802 */ /* 0x002fe40000000f00 */
[----:B-----5:R-:W-:Y:S05]  /*268c0*/  CALL.REL.NOINC `($__internal_13_$__cuda_sm70_shflsync_idx_p) ;  /* 0x000020d000007944 */ /* 0x020fea0003c00000 */
[----:B------:R-:W-:Y:S01]  /*268d0*/  MOV R7, R10 ;  /* 0x0000000a00077202 */ /* 0x000fe20000000f00 */
[----:B------:R-:W-:Y:S05]  /*268e0*/  BRA `(.L_x_1053) ;  /* 0xfffe204000007947 */ /* 0x000fea000383ffff */
.L_x_852:
[----:B------:R-:W-:Y:S01]  /*268f0*/  IMAD.MOV.U32 R11, RZ, RZ, R6 ;  /* 0x000000ffff0b7224 */ /* 0x000fe200078e0006 */
[----:B------:R-:W-:Y:S01]  /*26900*/  MOV R10, RZ ;  /* 0x000000ff000a7202 */ /* 0x000fe20000000f00 */
[----:B------:R-:W-:Y:S01]  /*26910*/  IMAD.MOV.U32 R3, RZ, RZ, 0x181f ;  /* 0x0000181fff037424 */ /* 0x000fe200078e00ff */
[----:B-1----:R-:W-:Y:S02]  /*26920*/  MOV R2, 0x26940 ;  /* 0x0002694000027802 */ /* 0x002fe40000000f00 */
[----:B--23-5:R-:W-:Y:S05]  /*26930*/  CALL.REL.NOINC `($__internal_13_$__cuda_sm70_shflsync_idx_p) ;  /* 0x0000206000007944 */ /* 0x02cfea0003c00000 */
[----:B------:R-:W-:Y:S01]  /*26940*/  MOV R2, R10 ;  /* 0x0000000a00027202 */ /* 0x000fe20000000f00 */
[----:B------:R-:W-:Y:S05]  /*26950*/  BRA `(.L_x_1054) ;  /* 0xfffe1ff000007947 */ /* 0x000fea000383ffff */
.L_x_855:
[----:B------:R-:W-:Y:S01]  /*26960*/  IMAD.MOV.U32 R11, RZ, RZ, R5 ;  /* 0x000000ffff0b7224 */ /* 0x000fe200078e0005 */
[----:B------:R-:W-:Y:S01]  /*26970*/  MOV R10, 0x1 ;  /* 0x00000001000a7802 */ /* 0x000fe20000000f00 */
[----:B--2---:R-:W-:Y:S01]  /*26980*/  IMAD.MOV.U32 R3, RZ, RZ, 0x181f ;  /* 0x0000181fff037424 */ /* 0x004fe200078e00ff */
[----:B----4-:R-:W-:-:S02]  /*26990*/  MOV R2, 0x269b0 ;  /* 0x000269b000027802 */ /* 0x010fc40000000f00 */
[----:B-1-3-5:R-:W-:Y:S05]  /*269a0*/  CALL.REL.NOINC `($__internal_13_$__cuda_sm70_shflsync_idx_p) ;  /* 0x00001ff000007944 */ /* 0x02afea0003c00000 */
[----:B------:R-:W-:Y:S01]  /*269b0*/  IMAD.MOV.U32 R7, RZ, RZ, R10 ;  /* 0x000000ffff077224 */ /* 0x000fe200078e000a */
[----:B------:R-:W-:Y:S01]  /*269c0*/  MOV R10, 0x1 ;  /* 0x00000001000a7802 */ /* 0x000fe20000000f00 */
[----:B------:R-:W-:Y:S01]  /*269d0*/  IMAD.MOV.U32 R11, RZ, RZ, R6 ;  /* 0x000000ffff0b7224 */ /* 0x000fe200078e0006 */
[----:B------:R-:W-:-:S02]  /*269e0*/  MOV R3, 0x181f ;  /* 0x0000181f00037802 */ /* 0x000fc40000000f00 */
[----:B------:R-:W-:Y:S02]  /*269f0*/  MOV R2, 0x26a10 ;  /* 0x00026a1000027802 */ /* 0x000fe40000000f00 */
[----:B------:R-:W-:Y:S05]  /*26a00*/  CALL.REL.NOINC `($__internal_13_$__cuda_sm70_shflsync_idx_p) ;  /* 0x00001f9000007944 */ /* 0x000fea0003c00000 */
[----:B------:R-:W-:Y:S01]  /*26a10*/  MOV R2, R10 ;  /* 0x0000000a00027202 */ /* 0x000fe20000000f00 */
[----:B------:R-:W-:Y:S05]  /*26a20*/  BRA `(.L_x_1055) ;  /* 0xfffe201000007947 */ /* 0x000fea000383ffff */
.L_x_858:
[----:B------:R-:W-:Y:S01]  /*26a30*/  IMAD.MOV.U32 R11, RZ, RZ, R5 ;  /* 0x000000ffff0b7224 */ /* 0x000fe200078e0005 */
[----:B------:R-:W-:Y:S01]  /*26a40*/  MOV R10, 0x2 ;  /* 0x00000002000a7802 */ /* 0x000fe20000000f00 */
[----:B-1----:R-:W-:Y:S01]  /*26a50*/  IMAD.MOV.U32 R3, RZ, RZ, 0x181f ;  /* 0x0000181fff037424 */ /* 0x002fe200078e00ff */
[----:B--2---:R-:W-:Y:S02]  /*26a60*/  MOV R2, 0x26a80 ;  /* 0x00026a8000027802 */ /* 0x004fe40000000f00 */
[----:B---3-5:R-:W-:Y:S05]  /*26a70*/  CALL.REL.NOINC `($__internal_13_$__cuda_sm70_shflsync_idx_p) ;  /* 0x00001f2000007944 */ /* 0x028fea0003c00000 */
[----:B------:R-:W-:Y:S01]  /*26a80*/  MOV R7, R10 ;  /* 0x0000000a00077202 */ /* 0x000fe20000000f00 */
[----:B------:R-:W-:Y:S05]  /*26a90*/  BRA `(.L_x_1056) ;  /* 0xfffe207000007947 */ /* 0x000fea000383ffff */
.L_x_859:
[----:B------:R-:W-:Y:S01]  /*26aa0*/  IMAD.MOV.U32 R11, RZ, RZ, R6 ;  /* 0x000000ffff0b7224 */ /* 0x000fe200078e0006 */
[----:B------:R-:W-:Y:S01]  /*26ab0*/  MOV R10, 0x2 ;  /* 0x00000002000a7802 */ /* 0x000fe20000000f00 */
[----:B------:R-:W-:Y:S01]  /*26ac0*/  IMAD.MOV.U32 R3, RZ, RZ, 0x181f ;  /* 0x0000181fff037424 */ /* 0x000fe200078e00ff */
[----:B--2---:R-:W-:Y:S02]  /*26ad0*/  MOV R2, 0x26af0 ;  /* 0x00026af000027802 */ /* 0x004fe40000000f00 */
[----:B-1-345:R-:W-:Y:S05]  /*26ae0*/  CALL.REL.NOINC `($__internal_13_$__cuda_sm70_shflsync_idx_p) ;  /* 0x00001eb000007944 */ /* 0x03afea0003c00000 */
[----:B------:R-:W-:Y:S01]  /*26af0*/  MOV R2, R10 ;  /* 0x0000000a00027202 */ /* 0x000fe20000000f00 */
[----:B------:R-:W-:Y:S05]  /*26b00*/  BRA `(.L_x_1057) ;  /* 0xfffe202000007947 */ /* 0x000fea000383ffff */
.L_x_862:
[----:B------:R-:W-:Y:S01]  /*26b10*/  IMAD.MOV.U32 R11, RZ, RZ, R5 ;  /* 0x000000ffff0b7224 */ /* 0x000fe200078e0005 */
[----:B------:R-:W-:Y:S01]  /*26b20*/  MOV R10, 0x3 ;  /* 0x00000003000a7802 */ /* 0x000fe20000000f00 */
[----:B-1----:R-:W-:Y:S01]  /*26b30*/  IMAD.MOV.U32 R3, RZ, RZ, 0x181f ;  /* 0x0000181fff037424 */ /* 0x002fe200078e00ff */
[----:B------:R-:W-:-:S02]  /*26b40*/  MOV R2, 0x26b60 ;  /* 0x00026b6000027802 */ /* 0x000fc40000000f00 */
[----:B--2345:R-:W-:Y:S05]  /*26b50*/  CALL.REL.NOINC `($__internal_13_$__cuda_sm70_shflsync_idx_p) ;  /* 0x00001e4000007944 */ /* 0x03cfea0003c00000 */
        /* <DEDUP_REMOVED lines=8> */
.L_x_865:
[----:B------:R-:W-:Y:S01]  /*26be0*/  IMAD.MOV.U32 R11, RZ, RZ, R5 ;  /* 0x000000ffff0b7224 */ /* 0x000fe200078e0005 */
[----:B------:R-:W-:Y:S01]  /*26bf0*/  MOV R10, 0x4 ;  /* 0x00000004000a7802 */ /* 0x000fe20000000f00 */
[----:B-1----:R-:W-:Y:S01]  /*26c00*/  IMAD.MOV.U32 R3, RZ, RZ, 0x181f ;  /* 0x0000181fff037424 */ /* 0x002fe200078e00ff */
[----:B------:R-:W-:Y:S02]  /*26c10*/  MOV R2, 0x26c30 ;  /* 0x00026c3000027802 */ /* 0x000fe40000000f00 */
[----:B--2345:R-:W-:Y:S05]  /*26c20*/  CALL.REL.NOINC `($__internal_13_$__cuda_sm70_shflsync_idx_p) ;  /* 0x00001d7000007944 */ /* 0x03cfea0003c00000 */
[----:B------:R-:W-:Y:S01]  /*26c30*/  MOV R7, R10 ;  /* 0x0000000a00077202 */ /* 0x000fe20000000f00 */
[----:B------:R-:W-:Y:S05]  /*26c40*/  BRA `(.L_x_1059) ;  /* 0xfffe209000007947 */ /* 0x000fea000383ffff */
.L_x_866:
[----:B------:R-:W-:Y:S01]  /*26c50*/  IMAD.MOV.U32 R11, RZ, RZ, R6 ;  /* 0x000000ffff0b7224 */ /* 0x000fe200078e0006 */
[----:B------:R-:W-:Y:S01]  /*26c60*/  MOV R10, 0x4 ;  /* 0x00000004000a7802 */ /* 0x000fe20000000f00 */
[----:B-1----:R-:W-:Y:S01]  /*26c70*/  IMAD.MOV.U32 R3, RZ, RZ, 0x181f ;  /* 0x0000181fff037424 */ /* 0x002fe200078e00ff */
[----:B------:R-:W-:Y:S02]  /*26c80*/  MOV R2, 0x26ca0 ;  /* 0x00026ca000027802 */ /* 0x000fe40000000f00 */
[----:B--2345:R-:W-:Y:S05]  /*26c90*/  CALL.REL.NOINC `($__internal_13_$__cuda_sm70_shflsync_idx_p) ;  /* 0x00001d0000007944 */ /* 0x03cfea0003c00000 */
[----:B------:R-:W-:Y:S01]  /*26ca0*/  MOV R2, R10 ;  /* 0x0000000a00027202 */ /* 0x000fe20000000f00 */
[----:B------:R-:W-:Y:S05]  /*26cb0*/  BRA `(.L_x_1060) ;  /* 0xfffe204000007947 */ /* 0x000fea000383ffff */
.L_x_869:
[----:B------:R-:W-:Y:S01]  /*26cc0*/  IMAD.MOV.U32 R11, RZ, RZ, R5 ;  /* 0x000000ffff0b7224 */ /* 0x000fe200078e0005 */
[----:B------:R-:W-:Y:S01]  /*26cd0*/  MOV R10, 0x5 ;  /* 0x00000005000a7802 */ /* 0x000fe20000000f00 */
[----:B--2---:R-:W-:Y:S01]  /*26ce0*/  IMAD.MOV.U32 R3, RZ, RZ, 0x181f ;  /* 0x0000181fff037424 */ /* 0x004fe200078e00ff */
[----:B------:R-:W-:-:S02]  /*26cf0*/  MOV R2, 0x26d10 ;  /* 0x00026d1000027802 */ /* 0x000fc40000000f00 */
[----:B-1-345:R-:W-:Y:S05]  /*26d00*/  CALL.REL.NOINC `($__internal_13_$__cuda_sm70_shflsync_idx_p) ;  /* 0x00001c9000007944 */ /* 0x03afea0003c00000 */
        /* <DEDUP_REMOVED lines=8> */
.L_x_872:
[----:B------:R-:W-:Y:S01]  /*26d90*/  IMAD.MOV.U32 R11, RZ, RZ, R5 ;  /* 0x000000ffff0b7224 */ /* 0x000fe200078e0005 */
[----:B------:R-:W-:Y:S01]  /*26da0*/  MOV R10, 0x6 ;  /* 0x00000006000a7802 */ /* 0x000fe20000000f00 */
[----:B-1----:R-:W-:Y:S01]  /*26db0*/  IMAD.MOV.U32 R3, RZ, RZ, 0x181f ;  /* 0x0000181fff037424 */ /* 0x002fe200078e00ff */
[----:B--2---:R-:W-:Y:S02]  /*26dc0*/  MOV R2, 0x26de0 ;  /* 0x00026de000027802 */ /* 0x004fe40000000f00 */
[----:B---345:R-:W-:Y:S05]  /*26dd0*/  CALL.REL.NOINC `($__internal_13_$__cuda_sm70_shflsync_idx_p) ;  /* 0x00001bc000007944 */ /* 0x038fea0003c00000 */
[----:B------:R-:W-:Y:S01]  /*26de0*/  MOV R7, R10 ;  /* 0x0000000a00077202 */ /* 0x000fe20000000f00 */
[----:B------:R-:W-:Y:S05]  /*26df0*/  BRA `(.L_x_1062) ;  /* 0xfffe20b000007947 */ /* 0x000fea000383ffff */
.L_x_873:
[----:B------:R-:W-:Y:S01]  /*26e00*/  IMAD.MOV.U32 R11, RZ, RZ, R6 ;  /* 0x000000ffff0b7224 */ /* 0x000fe200078e0006 */
[----:B------:R-:W-:Y:S01]  /*26e10*/  MOV R10, 0x6 ;  /* 0x00000006000a7802 */ /* 0x000fe20000000f00 */
[----:B------:R-:W-:Y:S01]  /*26e20*/  IMAD.MOV.U32 R3, RZ, RZ, 0x181f ;  /* 0x0000181fff037424 */ /* 0x000fe200078e00ff */
[----:B--2---:R-:W-:Y:S02]  /*26e30*/  MOV R2, 0x26e50 ;  /* 0x00026e5000027802 */ /* 0x004fe40000000f00 */
[----:B-1-345:R-:W-:Y:S05]  /*26e40*/  CALL.REL.NOINC `($__internal_13_$__cuda_sm70_shflsync_idx_p) ;  /* 0x00001b5000007944 */ /* 0x03afea0003c00000 */
[----:B------:R-:W-:Y:S01]  /*26e50*/  MOV R2, R10 ;  /* 0x0000000a00027202 */ /* 0x000fe20000000f00 */
[----:B------:R-:W-:Y:S05]  /*26e60*/  BRA `(.L_x_1063) ;  /* 0xfffe206000007947 */ /* 0x000fea000383ffff */
.L_x_876:
        /* <DEDUP_REMOVED lines=13> */
.L_x_979:
[----:B------:R3:W5:Y:S01]  /*26f40*/  LDL R0, [R1+0x10] ;  /* 0x0000100001007983 */ /* 0x0007620000100800 */
[----:B------:R-:W-:Y:S02]  /*26f50*/  MOV R8, 0x2 ;  /* 0x0000000200087802 */ /* 0x000fe40000000f00 */
[----:B-12---:R-:W-:Y:S02]  /*26f60*/  MOV R4, 0x26f80 ;  /* 0x00026f8000047802 */ /* 0x006fe40000000f00 */
[----:B---3-5:R-:W-:Y:S05]  /*26f70*/  CALL.REL.NOINC `($__internal_12_$__cuda_sm70_shflsync_bfly_p) ;  /* 0x000019d000007944 */ /* 0x028fea0003c00000 */
[----:B------:R-:W-:Y:S01]  /*26f80*/  MOV R2, R0 ;  /* 0x0000000000027202 */ /* 0x000fe20000000f00 */
[----:B------:R-:W-:Y:S05]  /*26f90*/  BRA `(.L_x_1065) ;  /* 0xffffad7000007947 */ /* 0x000fea000383ffff */
.L_x_980:
[----:B------:R-:W-:Y:S01]  /*26fa0*/  IMAD.MOV.U32 R0, RZ, RZ, R2 ;  /* 0x000000ffff007224 */ /* 0x000fe200078e0002 */
[----:B------:R-:W-:Y:S02]  /*26fb0*/  MOV R8, 0x1 ;  /* 0x0000000100087802 */ /* 0x000fe40000000f00 */
[----:B-1----:R-:W-:Y:S02]  /*26fc0*/  MOV R4, 0x26fe0 ;  /* 0x00026fe000047802 */ /* 0x002fe40000000f00 */
[----:B------:R-:W-:Y:S05]  /*26fd0*/  CALL.REL.NOINC `($__internal_12_$__cuda_sm70_shflsync_bfly_p) ;  /* 0x0000197000007944 */ /* 0x000fea0003c00000 */
[----:B------:R-:W-:Y:S02]  /*26fe0*/  FADD.FTZ R2, R2, R0 ;  /* 0x0000000002027221 */ /* 0x000fe40000010000 */
[----:B------:R1:W5:Y:S01]  /*26ff0*/  LDL R0, [R1+0xc] ;  /* 0x00000c0001007983 */ /* 0x0003620000100800 */
[----:B------:R-:W-:-:S02]  /*27000*/  MOV R8, 0x2 ;  /* 0x0000000200087802 */ /* 0x000fc40000000f00 */
[----:B------:R-:W-:Y:S02]  /*27010*/  MOV R4, 0x27030 ;  /* 0x0002703000047802 */ /* 0x000fe40000000f00 */
[----:B-1---5:R-:W-:Y:S05]  /*27020*/  CALL.REL.NOINC `($__internal_12_$__cuda_sm70_shflsync_bfly_p) ;  /* 0x0000192000007944 */ /* 0x022fea0003c00000 */
[----:B------:R-:W2:Y:S01]  /*27030*/  LDL.LU R4, [R1+0xc] ;  /* 0x00000c0001047983 */ /* 0x000ea20000300800 */
[----:B------:R-:W-:Y:S01]  /*27040*/  MOV R8, 0x1 ;  /* 0x0000000100087802 */ /* 0x000fe20000000f00 */
[----:B--2---:R-:W-:Y:S01]  /*27050*/  FADD.FTZ R5, R4, R0 ;  /* 0x0000000004057221 */ /* 0x004fe20000010000 */
[----:B------:R-:W-:-:S04]  /*27060*/  MOV R4, 0x27090 ;  /* 0x0002709000047802 */ /* 0x000fc80000000f00 */
[----:B------:R-:W-:Y:S02]  /*27070*/  MOV R0, R5 ;  /* 0x0000000500007202 */ /* 0x000fe40000000f00 */
[----:B------:R-:W-:Y:S05]  /*27080*/  CALL.REL.NOINC `($__internal_12_$__cuda_sm70_shflsync_bfly_p) ;  /* 0x000018c000007944 */ /* 0x000fea0003c00000 */
[----:B------:R-:W-:Y:S02]  /*27090*/  FADD.FTZ R5, R5, R0 ;  /* 0x0000000005057221 */ /* 0x000fe40000010000 */
[----:B------:R1:W5:Y:S01]  /*270a0*/  LDL R0, [R1+0x14] ;  /* 0x0000140001007983 */ /* 0x0003620000100800 */
[----:B------:R-:W-:Y:S02]  /*270b0*/  MOV R8, 0x2 ;  /* 0x0000000200087802 */ /* 0x000fe40000000f00 */
        /* <DEDUP_REMOVED lines=19> */
[----:B------:R-:W-:Y:S01]  /*271f0*/  MOV R9, R0 ;  /* 0x0000000000097202 */ /* 0x000fe20000000f00 */
[----:B------:R-:W-:Y:S05]  /*27200*/  BRA `(.L_x_1066) ;  /* 0xffffac3000007947 */ /* 0x000fea000383ffff */
.L_x_987:
[----:B--234-:R-:W-:Y:S01]  /*27210*/  IMAD.MOV.U32 R11, RZ, RZ, R6 ;  /* 0x000000ffff0b7224 */ /* 0x01cfe200078e0006 */
[----:B------:R-:W-:Y:S01]  /*27220*/  MOV R10, RZ ;  /* 0x000000ff000a7202 */ /* 0x000fe20000000f00 */
[----:B------:R-:W-:Y:S01]  /*27230*/  IMAD.MOV.U32 R3, RZ, RZ, 0x181f ;  /* 0x0000181fff037424 */ /* 0x000fe200078e00ff */
[----:B------:R-:W-:Y:S02]  /*27240*/  MOV R2, 0x27260 ;  /* 0x0002726000027802 */ /* 0x000fe40000000f00 */
[----:B-1----:R-:W-:Y:S05]  /*27250*/  CALL.REL.NOINC `($__internal_13_$__cuda_sm70_shflsync_idx_p) ;  /* 0x0000174000007944 */ /* 0x002fea0003c00000 */
[----:B------:R-:W-:Y:S01]  /*27260*/  MOV R8, R10 ;  /* 0x0000000a00087202 */ /* 0x000fe20000000f00 */
[----:B------:R-:W-:Y:S05]  /*27270*/  BRA `(.L_x_1067) ;  /* 0xffffc46000007947 */ /* 0x000fea000383ffff */
.L_x_988:
[----:B------:R-:W-:Y:S01]  /*27280*/  IMAD.MOV.U32 R11, RZ, RZ, R7 ;  /* 0x000000ffff0b7224 */ /* 0x000fe200078e0007 */
[----:B------:R-:W-:Y:S01]  /*27290*/  MOV R10, RZ ;  /* 0x000000ff000a7202 */ /* 0x000fe20000000f00 */
[----:B------:R-:W-:Y:S01]  /*272a0*/  IMAD.MOV.U32 R3, RZ, RZ, 0x181f ;  /* 0x0000181fff037424 */ /* 0x000fe200078e00ff */
[----:B------:R-:W-:Y:S02]  /*272b0*/  MOV R2, 0x272d0 ;  /* 0x000272d000027802 */ /* 0x000fe40000000f00 */
[----:B-123--:R-:W-:Y:S05]  /*272c0*/  CALL.REL.NOINC `($__internal_13_$__cuda_sm70_shflsync_idx_p) ;  /* 0x000016d000007944 */ /* 0x00efea0003c00000 */
[----:B------:R-:W-:Y:S01]  /*272d0*/  MOV R2, R10 ;  /* 0x0000000a00027202 */ /* 0x000fe20000000f00 */
[----:B------:R-:W-:Y:S05]  /*272e0*/  BRA `(.L_x_1068) ;  /* 0xffffc41000007947 */ /* 0x000fea000383ffff */
.L_x_989:
[----:B------:R-:W-:Y:S01]  /*272f0*/  IMAD.MOV.U32 R11, RZ, RZ, R6 ;  /* 0x000000ffff0b7224 */ /* 0x000fe200078e0006 */
[----:B------:R-:W-:Y:S01]  /*27300*/  MOV R10, 0x1 ;  /* 0x00000001000a7802 */ /* 0x000fe20000000f00 */
[----:B--2---:R-:W-:Y:S01]  /*27310*/  IMAD.MOV.U32 R3, RZ, RZ, 0x181f ;  /* 0x0000181fff037424 */ /* 0x004fe200078e00ff */
[----:B------:R-:W-:-:S02]  /*27320*/  MOV R2, 0x27340 ;  /* 0x0002734000027802 */ /* 0x000fc40000000f00 */
[----:B-1--4-:R-:W-:Y:S05]  /*27330*/  CALL.REL.NOINC `($__internal_13_$__cuda_sm70_shflsync_idx_p) ;  /* 0x0000166000007944 */ /* 0x012fea0003c00000 */
        /* <DEDUP_REMOVED lines=8> */
.L_x_990:
[----:B------:R-:W-:Y:S01]  /*273c0*/  IMAD.MOV.U32 R11, RZ, RZ, R6 ;  /* 0x000000ffff0b7224 */ /* 0x000fe200078e0006 */
[----:B------:R-:W-:Y:S01]  /*273d0*/  MOV R10, 0x2 ;  /* 0x00000002000a7802 */ /* 0x000fe20000000f00 */
[----:B--2---:R-:W-:Y:S01]  /*273e0*/  IMAD.MOV.U32 R3, RZ, RZ, 0x181f ;  /* 0x0000181fff037424 */ /* 0x004fe200078e00ff */
[----:B------:R-:W-:Y:S02]  /*273f0*/  MOV R2, 0x27410 ;  /* 0x0002741000027802 */ /* 0x000fe40000000f00 */
[----:B-1-34-:R-:W-:Y:S05]  /*27400*/  CALL.REL.NOINC `($__internal_13_$__cuda_sm70_shflsync_idx_p) ;  /* 0x0000159000007944 */ /* 0x01afea0003c00000 */
[----:B------:R-:W-:Y:S01]  /*27410*/  MOV R8, R10 ;  /* 0x0000000a00087202 */ /* 0x000fe20000000f00 */
[----:B------:R-:W-:Y:S05]  /*27420*/  BRA `(.L_x_1070) ;  /* 0xffffc3c000007947 */ /* 0x000fea000383ffff */
.L_x_991:
[----:B------:R-:W-:Y:S01]  /*27430*/  IMAD.MOV.U32 R11, RZ, RZ, R7 ;  /* 0x000000ffff0b7224 */ /* 0x000fe200078e0007 */
[----:B------:R-:W-:Y:S01]  /*27440*/  MOV R10, 0x2 ;  /* 0x00000002000a7802 */ /* 0x000fe20000000f00 */
[----:B--2---:R-:W-:Y:S01]  /*27450*/  IMAD.MOV.U32 R3, RZ, RZ, 0x181f ;  /* 0x0000181fff037424 */ /* 0x004fe200078e00ff */
[----:B------:R-:W-:Y:S02]  /*27460*/  MOV R2, 0x27480 ;  /* 0x0002748000027802 */ /* 0x000fe40000000f00 */
[----:B-1-34-:R-:W-:Y:S05]  /*27470*/  CALL.REL.NOINC `($__internal_13_$__cuda_sm70_shflsync_idx_p) ;  /* 0x0000152000007944 */ /* 0x01afea0003c00000 */
[----:B------:R-:W-:Y:S01]  /*27480*/  MOV R2, R10 ;  /* 0x0000000a00027202 */ /* 0x000fe20000000f00 */
[----:B------:R-:W-:Y:S05]  /*27490*/  BRA `(.L_x_1071) ;  /* 0xffffc37000007947 */ /* 0x000fea000383ffff */
.L_x_992:
[----:B------:R-:W-:Y:S01]  /*274a0*/  IMAD.MOV.U32 R11, RZ, RZ, R6 ;  /* 0x000000ffff0b7224 */ /* 0x000fe200078e0006 */
[----:B------:R-:W-:Y:S01]  /*274b0*/  MOV R10, 0x3 ;  /* 0x00000003000a7802 */ /* 0x000fe20000000f00 */
[----:B---3--:R-:W-:Y:S01]  /*274c0*/  IMAD.MOV.U32 R3, RZ, RZ, 0x181f ;  /* 0x0000181fff037424 */ /* 0x008fe200078e00ff */
[----:B------:R-:W-:-:S02]  /*274d0*/  MOV R2, 0x274f0 ;  /* 0x000274f000027802 */ /* 0x000fc40000000f00 */
[----:B-12---:R-:W-:Y:S05]  /*274e0*/  CALL.REL.NOINC `($__internal_13_$__cuda_sm70_shflsync_idx_p) ;  /* 0x000014b000007944 */ /* 0x006fea0003c00000 */
        /* <DEDUP_REMOVED lines=8> */
.L_x_993:
[----:B------:R-:W-:Y:S01]  /*27570*/  IMAD.MOV.U32 R11, RZ, RZ, R6 ;  /* 0x000000ffff0b7224 */ /* 0x000fe200078e0006 */
[----:B------:R-:W-:Y:S01]  /*27580*/  MOV R10, 0x4 ;  /* 0x00000004000a7802 */ /* 0x000fe20000000f00 */
[----:B-1----:R-:W-:Y:S01]  /*27590*/  IMAD.MOV.U32 R3, RZ, RZ, 0x181f ;  /* 0x0000181fff037424 */ /* 0x002fe200078e00ff */
[----:B------:R-:W-:Y:S02]  /*275a0*/  MOV R2, 0x275c0 ;  /* 0x000275c000027802 */ /* 0x000fe40000000f00 */
[----:B----4-:R-:W-:Y:S05]  /*275b0*/  CALL.REL.NOINC `($__internal_13_$__cuda_sm70_shflsync_idx_p) ;  /* 0x000013e000007944 */ /* 0x010fea0003c00000 */
[----:B------:R-:W-:Y:S01]  /*275c0*/  MOV R8, R10 ;  /* 0x0000000a00087202 */ /* 0x000fe20000000f00 */
[----:B------:R-:W-:Y:S05]  /*275d0*/  BRA `(.L_x_1073) ;  /* 0xffffc32000007947 */ /* 0x000fea000383ffff */
.L_x_994:
[----:B------:R-:W-:Y:S01]  /*275e0*/  IMAD.MOV.U32 R11, RZ, RZ, R7 ;  /* 0x000000ffff0b7224 */ /* 0x000fe200078e0007 */
[----:B------:R-:W-:Y:S01]  /*275f0*/  MOV R10, 0x4 ;  /* 0x00000004000a7802 */ /* 0x000fe20000000f00 */
[----:B-1----:R-:W-:Y:S01]  /*27600*/  IMAD.MOV.U32 R3, RZ, RZ, 0x181f ;  /* 0x0000181fff037424 */ /* 0x002fe200078e00ff */
[----:B------:R-:W-:Y:S02]  /*27610*/  MOV R2, 0x27630 ;  /* 0x0002763000027802 */ /* 0x000fe40000000f00 */
[----:B--234-:R-:W-:Y:S05]  /*27620*/  CALL.REL.NOINC `($__internal_13_$__cuda_sm70_shflsync_idx_p) ;  /* 0x0000137000007944 */ /* 0x01cfea0003c00000 */
[----:B------:R-:W-:Y:S01]  /*27630*/  MOV R2, R10 ;  /* 0x0000000a00027202 */ /* 0x000fe20000000f00 */
[----:B------:R-:W-:Y:S05]  /*27640*/  BRA `(.L_x_1074) ;  /* 0xffffc2d000007947 */ /* 0x000fea000383ffff */
.L_x_995:
        /* <DEDUP_REMOVED lines=13> */
.L_x_996:
[----:B------:R-:W-:Y:S01]  /*27720*/  IMAD.MOV.U32 R11, RZ, RZ, R6 ;  /* 0x000000ffff0b7224 */ /* 0x000fe200078e0006 */
[----:B------:R-:W-:Y:S01]  /*27730*/  MOV R10, 0x6 ;  /* 0x00000006000a7802 */ /* 0x000fe20000000f00 */
[----:B-1----:R-:W-:Y:S01]  /*27740*/  IMAD.MOV.U32 R3, RZ, RZ, 0x181f ;  /* 0x0000181fff037424 */ /* 0x002fe200078e00ff */
[----:B------:R-:W-:Y:S02]  /*27750*/  MOV R2, 0x27770 ;  /* 0x0002777000027802 */ /* 0x000fe40000000f00 */
[----:B---34-:R-:W-:Y:S05]  /*27760*/  CALL.REL.NOINC `($__internal_13_$__cuda_sm70_shflsync_idx_p) ;  /* 0x0000123000007944 */ /* 0x018fea0003c00000 */
[----:B------:R-:W-:Y:S01]  /*27770*/  MOV R8, R10 ;  /* 0x0000000a00087202 */ /* 0x000fe20000000f00 */
[----:B------:R-:W-:Y:S05]  /*27780*/  BRA `(.L_x_1076) ;  /* 0xffffc28000007947 */ /* 0x000fea000383ffff */
.L_x_997:
[----:B------:R-:W-:Y:S01]  /*27790*/  IMAD.MOV.U32 R11, RZ, RZ, R7 ;  /* 0x000000ffff0b7224 */ /* 0x000fe200078e0007 */
[----:B------:R-:W-:Y:S01]  /*277a0*/  MOV R10, 0x6 ;  /* 0x00000006000a7802 */ /* 0x000fe20000000f00 */
[----:B-1----:R-:W-:Y:S01]  /*277b0*/  IMAD.MOV.U32 R3, RZ, RZ, 0x181f ;  /* 0x0000181fff037424 */ /* 0x002fe200078e00ff */
[----:B------:R-:W-:Y:S02]  /*277c0*/  MOV R2, 0x277e0 ;  /* 0x000277e000027802 */ /* 0x000fe40000000f00 */
[----:B--234-:R-:W-:Y:S05]  /*277d0*/  CALL.REL.NOINC `($__internal_13_$__cuda_sm70_shflsync_idx_p) ;  /* 0x000011c000007944 */ /* 0x01cfea0003c00000 */
[----:B------:R-:W-:Y:S01]  /*277e0*/  MOV R2, R10 ;  /* 0x0000000a00027202 */ /* 0x000fe20000000f00 */
[----:B------:R-:W-:Y:S05]  /*277f0*/  BRA `(.L_x_1077) ;  /* 0xffffc23000007947 */ /* 0x000fea000383ffff */
.L_x_998:
[----:B------:R-:W-:Y:S01]  /*27800*/  IMAD.MOV.U32 R11, RZ, RZ, R6 ;  /* 0x000000ffff0b7224 */ /* 0x000fe200078e0006 */
[----:B------:R-:W-:Y:S01]  /*27810*/  MOV R10, 0x7 ;  /* 0x00000007000a7802 */ /* 0x000fe20000000f00 */
[----:B--2---:R-:W-:Y:S01]  /*27820*/  IMAD.MOV.U32 R3, RZ, RZ, 0x181f ;  /* 0x0000181fff037424 */ /* 0x004fe200078e00ff */
[----:B------:R-:W-:-:S02]  /*27830*/  MOV R2, 0x27850 ;  /* 0x0002785000027802 */ /* 0x000fc40000000f00 */
[----:B-1-34-:R-:W-:Y:S05]  /*27840*/  CALL.REL.NOINC `($__internal_13_$__cuda_sm70_shflsync_idx_p) ;  /* 0x0000115000007944 */ /* 0x01afea0003c00000 */
        /* <DEDUP_REMOVED lines=8> */
.L_x_1000:
[----:B------:R-:W-:Y:S01]  /*278d0*/  IMAD.MOV.U32 R11, RZ, RZ, R13 ;  /* 0x000000ffff0b7224 */ /* 0x000fe200078e000d */
[----:B------:R-:W-:Y:S01]  /*278e0*/  MOV R10, RZ ;  /* 0x000000ff000a7202 */ /* 0x000fe20000000f00 */
[----:B------:R-:W-:Y:S01]  /*278f0*/  IMAD.MOV.U32 R3, RZ, RZ, 0x1c1f ;  /* 0x00001c1fff037424 */ /* 0x000fe200078e00ff */
[----:B------:R-:W-:Y:S02]  /*27900*/  MOV R2, 0x27920 ;  /* 0x0002792000027802 */ /* 0x000fe40000000f00 */
[----:B------:R-:W-:Y:S05]  /*27910*/  CALL.REL.NOINC `($__internal_13_$__cuda_sm70_shflsync_idx_p) ;  /* 0x0000108000007944 */ /* 0x000fea0003c00000 */
[----:B------:R-:W-:Y:S01]  /*27920*/  MOV R12, R10 ;  /* 0x0000000a000c7202 */ /* 0x000fe20000000f00 */
[----:B------:R-:W-:Y:S05]  /*27930*/  BRA `(.L_x_1079) ;  /* 0xffffc40000007947 */ /* 0x000fea000383ffff */
.L_x_1001:
[----:B------:R-:W-:Y:S01]  /*27940*/  IMAD.MOV.U32 R11, RZ, RZ, R19 ;  /* 0x000000ffff0b7224 */ /* 0x000fe200078e0013 */
[----:B------:R-:W-:Y:S01]  /*27950*/  MOV R10, RZ ;  /* 0x000000ff000a7202 */ /* 0x000fe20000000f00 */
[----:B------:R-:W-:Y:S01]  /*27960*/  IMAD.MOV.U32 R3, RZ, RZ, 0x1c1f ;  /* 0x00001c1fff037424 */ /* 0x000fe200078e00ff */
[----:B------:R-:W-:Y:S02]  /*27970*/  MOV R2, 0x27990 ;  /* 0x0002799000027802 */ /* 0x000fe40000000f00 */
[----:B-12---:R-:W-:Y:S05]  /*27980*/  CALL.REL.NOINC `($__internal_13_$__cuda_sm70_shflsync_idx_p) ;  /* 0x0000101000007944 */ /* 0x006fea0003c00000 */
[----:B------:R-:W-:Y:S01]  /*27990*/  MOV R2, R10 ;  /* 0x0000000a00027202 */ /* 0x000fe20000000f00 */
[----:B------:R-:W-:Y:S05]  /*279a0*/  BRA `(.L_x_1080) ;  /* 0xffffc3b000007947 */ /* 0x000fea000383ffff */
.L_x_1004:
[----:B----4-:R-:W-:Y:S01]  /*279b0*/  IMAD.MOV.U32 R11, RZ, RZ, R13 ;  /* 0x000000ffff0b7224 */ /* 0x010fe200078e000d */
[----:B------:R-:W-:Y:S01]  /*279c0*/  MOV R10, 0x1 ;  /* 0x00000001000a7802 */ /* 0x000fe20000000f00 */
[----:B------:R-:W-:Y:S01]  /*279d0*/  IMAD.MOV.U32 R3, RZ, RZ, 0x1c1f ;  /* 0x00001c1fff037424 */ /* 0x000fe200078e00ff */
[----:B------:R-:W-:-:S02]  /*279e0*/  MOV R2, 0x27a00 ;  /* 0x00027a0000027802 */ /* 0x000fc40000000f00 */
[----:B-123--:R-:W-:Y:S05]  /*279f0*/  CALL.REL.NOINC `($__internal_13_$__cuda_sm70_shflsync_idx_p) ;  /* 0x00000fa000007944 */ /* 0x00efea0003c00000 */
        /* <DEDUP_REMOVED lines=8> */
.L_x_1007:
[----:B----4-:R-:W-:Y:S01]  /*27a80*/  IMAD.MOV.U32 R11, RZ, RZ, R13 ;  /* 0x000000ffff0b7224 */ /* 0x010fe200078e000d */
[----:B------:R-:W-:Y:S01]  /*27a90*/  MOV R10, 0x2 ;  /* 0x00000002000a7802 */ /* 0x000fe20000000f00 */
[----:B------:R-:W-:Y:S01]  /*27aa0*/  IMAD.MOV.U32 R3, RZ, RZ, 0x1c1f ;  /* 0x00001c1fff037424 */ /* 0x000fe200078e00ff */
[----:B------:R-:W-:Y:S02]  /*27ab0*/  MOV R2, 0x27ad0 ;  /* 0x00027ad000027802 */ /* 0x000fe40000000f00 */
[----:B-123--:R-:W-:Y:S05]  /*27ac0*/  CALL.REL.NOINC `($__internal_13_$__cuda_sm70_shflsync_idx_p) ;  /* 0x00000ed000007944 */ /* 0x00efea0003c00000 */
[----:B------:R-:W-:Y:S01]  /*27ad0*/  MOV R12, R10 ;  /* 0x0000000a000c7202 */ /* 0x000fe20000000f00 */
[----:B------:R-:W-:Y:S05]  /*27ae0*/  BRA `(.L_x_1082) ;  /* 0xffffc83000007947 */ /* 0x000fea000383ffff */
.L_x_1008:
[----:B----4-:R-:W-:Y:S01]  /*27af0*/  IMAD.MOV.U32 R11, RZ, RZ, R19 ;  /* 0x000000ffff0b7224 */ /* 0x010fe200078e0013 */
[----:B------:R-:W-:Y:S01]  /*27b00*/  MOV R10, 0x2 ;  /* 0x00000002000a7802 */ /* 0x000fe20000000f00 */
[----:B------:R-:W-:Y:S01]  /*27b10*/  IMAD.MOV.U32 R3, RZ, RZ, 0x1c1f ;  /* 0x00001c1fff037424 */ /* 0x000fe200078e00ff */
[----:B------:R-:W-:Y:S02]  /*27b20*/  MOV R2, 0x27b40 ;  /* 0x00027b4000027802 */ /* 0x000fe40000000f00 */
[----:B-123--:R-:W-:Y:S05]  /*27b30*/  CALL.REL.NOINC `($__internal_13_$__cuda_sm70_shflsync_idx_p) ;  /* 0x00000e6000007944 */ /* 0x00efea0003c00000 */
[----:B------:R-:W-:Y:S01]  /*27b40*/  MOV R2, R10 ;  /* 0x0000000a00027202 */ /* 0x000fe20000000f00 */
[----:B------:R-:W-:Y:S05]  /*27b50*/  BRA `(.L_x_1083) ;  /* 0xffffc7e000007947 */ /* 0x000fea000383ffff */
.L_x_1011:
[----:B--2---:R-:W-:Y:S01]  /*27b60*/  IMAD.MOV.U32 R11, RZ, RZ, R13 ;  /* 0x000000ffff0b7224 */ /* 0x004fe200078e000d */
[----:B------:R-:W-:Y:S01]  /*27b70*/  MOV R10, 0x3 ;  /* 0x00000003000a7802 */ /* 0x000fe20000000f00 */
[----:B------:R-:W-:Y:S01]  /*27b80*/  IMAD.MOV.U32 R3, RZ, RZ, 0x1c1f ;  /* 0x00001c1fff037424 */ /* 0x000fe200078e00ff */
[----:B-1----:R-:W-:-:S02]  /*27b90*/  MOV R2, 0x27bb0 ;  /* 0x00027bb000027802 */ /* 0x002fc40000000f00 */
[----:B---34-:R-:W-:Y:S05]  /*27ba0*/  CALL.REL.NOINC `($__internal_13_$__cuda_sm70_shflsync_idx_p) ;  /* 0x00000df000007944 */ /* 0x018fea0003c00000 */
        /* <DEDUP_REMOVED lines=8> */
.L_x_1015:
[----:B------:R-:W-:Y:S01]  /*27c30*/  IMAD.MOV.U32 R11, RZ, RZ, R6 ;  /* 0x000000ffff0b7224 */ /* 0x000fe200078e0006 */
[----:B------:R-:W-:Y:S01]  /*27c40*/  MOV R10, RZ ;  /* 0x000000ff000a7202 */ /* 0x000fe20000000f00 */
[----:B------:R-:W-:Y:S01]  /*27c50*/  IMAD.MOV.U32 R3, RZ, RZ, 0x181f ;  /* 0x0000181fff037424 */ /* 0x000fe200078e00ff */
[----:B------:R-:W-:Y:S02]  /*27c60*/  MOV R2, 0x27c80 ;  /* 0x00027c8000027802 */ /* 0x000fe40000000f00 */
[----:B------:R-:W-:Y:S05]  /*27c70*/  CALL.REL.NOINC `($__internal_13_$__cuda_sm70_shflsync_idx_p) ;  /* 0x00000d2000007944 */ /* 0x000fea0003c00000 */
[----:B------:R-:W-:Y:S01]  /*27c80*/  MOV R8, R10 ;  /* 0x0000000a00087202 */ /* 0x000fe20000000f00 */
[----:B------:R-:W-:Y:S05]  /*27c90*/  BRA `(.L_x_1085) ;  /* 0xffffd2f000007947 */ /* 0x000fea000383ffff */
.L_x_1016:
[----:B------:R-:W-:Y:S01]  /*27ca0*/  IMAD.MOV.U32 R11, RZ, RZ, R7 ;  /* 0x000000ffff0b7224 */ /* 0x000fe200078e0007 */
[----:B------:R-:W-:Y:S01]  /*27cb0*/  MOV R10, RZ ;  /* 0x000000ff000a7202 */ /* 0x000fe20000000f00 */
[----:B------:R-:W-:Y:S01]  /*27cc0*/  IMAD.MOV.U32 R3, RZ, RZ, 0x181f ;  /* 0x0000181fff037424 */ /* 0x000fe200078e00ff */
[----:B------:R-:W-:Y:S02]  /*27cd0*/  MOV R2, 0x27cf0 ;  /* 0x00027cf000027802 */ /* 0x000fe40000000f00 */
[----:B-12---:R-:W-:Y:S05]  /*27ce0*/  CALL.REL.NOINC `($__internal_13_$__cuda_sm70_shflsync_idx_p) ;  /* 0x00000cb000007944 */ /* 0x006fea0003c00000 */
[----:B------:R-:W-:Y:S01]  /*27cf0*/  MOV R2, R10 ;  /* 0x0000000a00027202 */ /* 0x000fe20000000f00 */
[----:B------:R-:W-:Y:S05]  /*27d00*/  BRA `(.L_x_1086) ;  /* 0xffffd2a000007947 */ /* 0x000fea000383ffff */
.L_x_1017:
[----:B------:R-:W-:Y:S01]  /*27d10*/  IMAD.MOV.U32 R11, RZ, RZ, R6 ;  /* 0x000000ffff0b7224 */ /* 0x000fe200078e0006 */
[----:B------:R-:W-:Y:S01]  /*27d20*/  MOV R10, 0x1 ;  /* 0x00000001000a7802 */ /* 0x000fe20000000f00 */
[----:B--2---:R-:W-:Y:S01]  /*27d30*/  IMAD.MOV.U32 R3, RZ, RZ, 0x181f ;  /* 0x0000181fff037424 */ /* 0x004fe200078e00ff */
[----:B------:R-:W-:-:S02]  /*27d40*/  MOV R2, 0x27d60 ;  /* 0x00027d6000027802 */ /* 0x000fc40000000f00 */
[----:B-1-3--:R-:W-:Y:S05]  /*27d50*/  CALL.REL.NOINC `($__internal_13_$__cuda_sm70_shflsync_idx_p) ;  /* 0x00000c4000007944 */ /* 0x00afea0003c00000 */
        /* <DEDUP_REMOVED lines=8> */
.L_x_1018:
[----:B------:R-:W-:Y:S01]  /*27de0*/  IMAD.MOV.U32 R11, RZ, RZ, R6 ;  /* 0x000000ffff0b7224 */ /* 0x000fe200078e0006 */
[----:B------:R-:W-:Y:S01]  /*27df0*/  MOV R10, 0x2 ;  /* 0x00000002000a7802 */ /* 0x000fe20000000f00 */
[----:B-1----:R-:W-:Y:S01]  /*27e00*/  IMAD.MOV.U32 R3, RZ, RZ, 0x181f ;  /* 0x0000181fff037424 */ /* 0x002fe200078e00ff */
[----:B------:R-:W-:Y:S02]  /*27e10*/  MOV R2, 0x27e30 ;  /* 0x00027e3000027802 */ /* 0x000fe40000000f00 */
[----:B---34-:R-:W-:Y:S05]  /*27e20*/  CALL.REL.NOINC `($__internal_13_$__cuda_sm70_shflsync_idx_p) ;  /* 0x00000b7000007944 */ /* 0x018fea0003c00000 */
[----:B------:R-:W-:Y:S01]  /*27e30*/  MOV R8, R10 ;  /* 0x0000000a00087202 */ /* 0x000fe20000000f00 */
[----:B------:R-:W-:Y:S05]  /*27e40*/  BRA `(.L_x_1088) ;  /* 0xffffd25000007947 */ /* 0x000fea000383ffff */
.L_x_1019:
[----:B------:R-:W-:Y:S01]  /*27e50*/  IMAD.MOV.U32 R11, RZ, RZ, R7 ;  /* 0x000000ffff0b7224 */ /* 0x000fe200078e0007 */
[----:B------:R-:W-:Y:S01]  /*27e60*/  MOV R10, 0x2 ;  /* 0x00000002000a7802 */ /* 0x000fe20000000f00 */
[----:B-1----:R-:W-:Y:S01]  /*27e70*/  IMAD.MOV.U32 R3, RZ, RZ, 0x181f ;  /* 0x0000181fff037424 */ /* 0x002fe200078e00ff */
[----:B------:R-:W-:Y:S02]  /*27e80*/  MOV R2, 0x27ea0 ;  /* 0x00027ea000027802 */ /* 0x000fe40000000f00 */
[----:B--234-:R-:W-:Y:S05]  /*27e90*/  CALL.REL.NOINC `($__internal_13_$__cuda_sm70_shflsync_idx_p) ;  /* 0x00000b0000007944 */ /* 0x01cfea0003c00000 */
[----:B------:R-:W-:Y:S01]  /*27ea0*/  MOV R2, R10 ;  /* 0x0000000a00027202 */ /* 0x000fe20000000f00 */
[----:B------:R-:W-:Y:S05]  /*27eb0*/  BRA `(.L_x_1089) ;  /* 0xffffd20000007947 */ /* 0x000fea000383ffff */
.L_x_1020:
        /* <DEDUP_REMOVED lines=13> */
.L_x_1021:
[----:B------:R-:W-:Y:S01]  /*27f90*/  IMAD.MOV.U32 R11, RZ, RZ, R6 ;  /* 0x000000ffff0b7224 */ /* 0x000fe200078e0006 */
[----:B------:R-:W-:Y:S01]  /*27fa0*/  MOV R10, 0x4 ;  /* 0x00000004000a7802 */ /* 0x000fe20000000f00 */
[----:B--2---:R-:W-:Y:S01]  /*27fb0*/  IMAD.MOV.U32 R3, RZ, RZ, 0x181f ;  /* 0x0000181fff037424 */ /* 0x004fe200078e00ff */
[----:B------:R-:W-:Y:S02]  /*27fc0*/  MOV R2, 0x27fe0 ;  /* 0x00027fe000027802 */ /* 0x000fe40000000f00 */
[----:B-1-34-:R-:W-:Y:S05]  /*27fd0*/  CALL.REL.NOINC `($__internal_13_$__cuda_sm70_shflsync_idx_p) ;  /* 0x000009c000007944 */ /* 0x01afea0003c00000 */
[----:B------:R-:W-:Y:S01]  /*27fe0*/  MOV R8, R10 ;  /* 0x0000000a00087202 */ /* 0x000fe20000000f00 */
[----:B------:R-:W-:Y:S05]  /*27ff0*/  BRA `(.L_x_1091) ;  /* 0xffffd1b000007947 */ /* 0x000fea000383ffff */
.L_x_1022:
[----:B------:R-:W-:Y:S01]  /*28000*/  IMAD.MOV.U32 R11, RZ, RZ, R7 ;  /* 0x000000ffff0b7224 */ /* 0x000fe200078e0007 */
[----:B------:R-:W-:Y:S01]  /*28010*/  MOV R10, 0x4 ;  /* 0x00000004000a7802 */ /* 0x000fe20000000f00 */
[----:B--2---:R-:W-:Y:S01]  /*28020*/  IMAD.MOV.U32 R3, RZ, RZ, 0x181f ;  /* 0x0000181fff037424 */ /* 0x004fe200078e00ff */
[----:B------:R-:W-:Y:S02]  /*28030*/  MOV R2, 0x28050 ;  /* 0x0002805000027802 */ /* 0x000fe40000000f00 */
[----:B-1-34-:R-:W-:Y:S05]  /*28040*/  CALL.REL.NOINC `($__internal_13_$__cuda_sm70_shflsync_idx_p) ;  /* 0x0000095000007944 */ /* 0x01afea0003c00000 */
[----:B------:R-:W-:Y:S01]  /*28050*/  MOV R2, R10 ;  /* 0x0000000a00027202 */ /* 0x000fe20000000f00 */
[----:B------:R-:W-:Y:S05]  /*28060*/  BRA `(.L_x_1092) ;  /* 0xffffd16000007947 */ /* 0x000fea000383ffff */
.L_x_1023:
[----:B------:R-:W-:Y:S01]  /*28070*/  IMAD.MOV.U32 R11, RZ, RZ, R6 ;  /* 0x000000ffff0b7224 */ /* 0x000fe200078e0006 */
[----:B------:R-:W-:Y:S01]  /*28080*/  MOV R10, 0x5 ;  /* 0x00000005000a7802 */ /* 0x000fe20000000f00 */
[----:B-1----:R-:W-:Y:S01]  /*28090*/  IMAD.MOV.U32 R3, RZ, RZ, 0x181f ;  /* 0x0000181fff037424 */ /* 0x002fe200078e00ff */
[----:B------:R-:W-:-:S02]  /*280a0*/  MOV R2, 0x280c0 ;  /* 0x000280c000027802 */ /* 0x000fc40000000f00 */
[----:B--234-:R-:W-:Y:S05]  /*280b0*/  CALL.REL.NOINC `($__internal_13_$__cuda_sm70_shflsync_idx_p) ;  /* 0x000008e000007944 */ /* 0x01cfea0003c00000 */
        /* <DEDUP_REMOVED lines=8> */
.L_x_1024:
[----:B------:R-:W-:Y:S01]  /*28140*/  IMAD.MOV.U32 R11, RZ, RZ, R6 ;  /* 0x000000ffff0b7224 */ /* 0x000fe200078e0006 */
[----:B------:R-:W-:Y:S01]  /*28150*/  MOV R10, 0x6 ;  /* 0x00000006000a7802 */ /* 0x000fe20000000f00 */
[----:B--2---:R-:W-:Y:S01]  /*28160*/  IMAD.MOV.U32 R3, RZ, RZ, 0x181f ;  /* 0x0000181fff037424 */ /* 0x004fe200078e00ff */
[----:B------:R-:W-:Y:S02]  /*28170*/  MOV R2, 0x28190 ;  /* 0x0002819000027802 */ /* 0x000fe40000000f00 */
[----:B-1--4-:R-:W-:Y:S05]  /*28180*/  CALL.REL.NOINC `($__internal_13_$__cuda_sm70_shflsync_idx_p) ;  /* 0x0000081000007944 */ /* 0x012fea0003c00000 */
[----:B------:R-:W-:Y:S01]  /*28190*/  MOV R8, R10 ;  /* 0x0000000a00087202 */ /* 0x000fe20000000f00 */
[----:B------:R-:W-:Y:S05]  /*281a0*/  BRA `(.L_x_1094) ;  /* 0xffffd11000007947 */ /* 0x000fea000383ffff */
.L_x_1025:
[----:B------:R-:W-:Y:S01]  /*281b0*/  IMAD.MOV.U32 R11, RZ, RZ, R7 ;  /* 0x000000ffff0b7224 */ /* 0x000fe200078e0007 */
[----:B------:R-:W-:Y:S01]  /*281c0*/  MOV R10, 0x6 ;  /* 0x00000006000a7802 */ /* 0x000fe20000000f00 */
[----:B--2---:R-:W-:Y:S01]  /*281d0*/  IMAD.MOV.U32 R3, RZ, RZ, 0x181f ;  /* 0x0000181fff037424 */ /* 0x004fe200078e00ff */
[----:B------:R-:W-:Y:S02]  /*281e0*/  MOV R2, 0x28200 ;  /* 0x0002820000027802 */ /* 0x000fe40000000f00 */
[----:B-1-34-:R-:W-:Y:S05]  /*281f0*/  CALL.REL.NOINC `($__internal_13_$__cuda_sm70_shflsync_idx_p) ;  /* 0x000007a000007944 */ /* 0x01afea0003c00000 */
[----:B------:R-:W-:Y:S01]  /*28200*/  MOV R2, R10 ;  /* 0x0000000a00027202 */ /* 0x000fe20000000f00 */
[----:B------:R-:W-:Y:S05]  /*28210*/  BRA `(.L_x_1095) ;  /* 0xffffd0c000007947 */ /* 0x000fea000383ffff */
.L_x_1026:
[----:B------:R-:W-:Y:S01]  /*28220*/  IMAD.MOV.U32 R11, RZ, RZ, R6 ;  /* 0x000000ffff0b7224 */ /* 0x000fe200078e0006 */
[----:B------:R-:W-:Y:S01]  /*28230*/  MOV R10, 0x7 ;  /* 0x00000007000a7802 */ /* 0x000fe20000000f00 */
[----:B-1----:R-:W-:Y:S01]  /*28240*/  IMAD.MOV.U32 R3, RZ, RZ, 0x181f ;  /* 0x0000181fff037424 */ /* 0x002fe200078e00ff */
[----:B------:R-:W-:-:S02]  /*28250*/  MOV R2, 0x28270 ;  /* 0x0002827000027802 */ /* 0x000fc40000000f00 */
[----:B--2-4-:R-:W-:Y:S05]  /*28260*/  CALL.REL.NOINC `($__internal_13_$__cuda_sm70_shflsync_idx_p) ;  /* 0x0000073000007944 */ /* 0x014fea0003c00000 */
        /* <DEDUP_REMOVED lines=8> */
.L_x_1028:
[----:B------:R-:W-:Y:S01]  /*282f0*/  IMAD.MOV.U32 R11, RZ, RZ, R45 ;  /* 0x000000ffff0b7224 */ /* 0x000fe200078e002d */
[----:B------:R-:W-:Y:S01]  /*28300*/  MOV R10, RZ ;  /* 0x000000ff000a7202 */ /* 0x000fe20000000f00 */
[----:B----4-:R-:W-:Y:S01]  /*28310*/  IMAD.MOV.U32 R3, RZ, RZ, 0x1f ;  /* 0x0000001fff037424 */ /* 0x010fe200078e00ff */
[----:B------:R-:W-:Y:S02]  /*28320*/  MOV R2, 0x28340 ;  /* 0x0002834000027802 */ /* 0x000fe40000000f00 */
[----:B------:R-:W-:Y:S05]  /*28330*/  CALL.REL.NOINC `($__internal_13_$__cuda_sm70_shflsync_idx_p) ;  /* 0x0000066000007944 */ /* 0x000fea0003c00000 */
[----:B------:R-:W-:Y:S01]  /*28340*/  MOV R9, R10 ;  /* 0x0000000a00097202 */ /* 0x000fe20000000f00 */
[----:B------:R-:W-:Y:S05]  /*28350*/  BRA `(.L_x_1097) ;  /* 0xffffd14000007947 */ /* 0x000fea000383ffff */
.L_x_1029:
[----:B------:R-:W-:Y:S01]  /*28360*/  IMAD.MOV.U32 R11, RZ, RZ, R45 ;  /* 0x000000ffff0b7224 */ /* 0x000fe200078e002d */
[----:B------:R-:W-:Y:S01]  /*28370*/  MOV R10, 0x1 ;  /* 0x00000001000a7802 */ /* 0x000fe20000000f00 */
[----:B----4-:R-:W-:Y:S01]  /*28380*/  IMAD.MOV.U32 R3, RZ, RZ, 0x1f ;  /* 0x0000001fff037424 */ /* 0x010fe200078e00ff */
[----:B------:R-:W-:Y:S02]  /*28390*/  MOV R2, 0x283b0 ;  /* 0x000283b000027802 */ /* 0x000fe40000000f00 */
[----:B-12---:R-:W-:Y:S05]  /*283a0*/  CALL.REL.NOINC `($__internal_13_$__cuda_sm70_shflsync_idx_p) ;  /* 0x000005f000007944 */ /* 0x006fea0003c00000 */
[----:B------:R-:W-:Y:S01]  /*283b0*/  MOV R8, R10 ;  /* 0x0000000a00087202 */ /* 0x000fe20000000f00 */
[----:B------:R-:W-:Y:S05]  /*283c0*/  BRA `(.L_x_1098) ;  /* 0xffffd0f000007947 */ /* 0x000fea000383ffff */
.L_x_1030:
[----:B------:R-:W-:Y:S02]  /*283d0*/  MOV R2, 0x1 ;  /* 0x0000000100027802 */ /* 0x000fe40000000f00 */
[----:B------:R-:W-:-:S02]  /*283e0*/  MOV R3, 0x28400 ;  /* 0x0002840000037802 */ /* 0x000fc40000000f00 */
[----:B-123--:R-:W-:Y:S05]  /*283f0*/  CALL.REL.NOINC `($__internal_14_$__cuda_sm70_shflsync_up_p) ;  /* 0x000005f000007944 */ /* 0x00efea0003c00000 */
[----:B------:R-:W-:Y:S05]  /*28400*/  BRA `(.L_x_1099) ;  /* 0xffffd1e000007947 */ /* 0x000fea000383ffff */
.L_x_1031:
[----:B------:R-:W-:Y:S02]  /*28410*/  MOV R2, 0x2 ;  /* 0x0000000200027802 */ /* 0x000fe40000000f00 */
[----:B------:R-:W-:-:S02]  /*28420*/  MOV R3, 0x28440 ;  /* 0x0002844000037802 */ /* 0x000fc40000000f00 */
[----:B-12---:R-:W-:Y:S05]  /*28430*/  CALL.REL.NOINC `($__internal_14_$__cuda_sm70_shflsync_up_p) ;  /* 0x000005b000007944 */ /* 0x006fea0003c00000 */
        /* <DEDUP_REMOVED lines=24> */
.L_x_1035:
[----:B------:R-:W-:Y:S02]  /*285c0*/  MOV R2, 0x1 ;  /* 0x0000000100027802 */ /* 0x000fe40000000f00 */
[----:B------:R-:W-:Y:S02]  /*285d0*/  MOV R3, 0x285f0 ;  /* 0x000285f000037802 */ /* 0x000fe40000000f00 */
[----:B------:R-:W-:Y:S05]  /*285e0*/  CALL.REL.NOINC `($__internal_14_$__cuda_sm70_shflsync_up_p) ;  /* 0x0000040000007944 */ /* 0x000fea0003c00000 */
[----:B------:R-:W-:Y:S01]  /*285f0*/  MOV R2, R4 ;  /* 0x0000000400027202 */ /* 0x000fe20000000f00 */
[----:B------:R-:W-:Y:S05]  /*28600*/  BRA `(.L_x_1101) ;  /* 0xffffd24000007947 */ /* 0x000fea000383ffff */
.L_x_1036:
        /* <DEDUP_REMOVED lines=27> */
.L_x_1038:
[----:B------:R-:W-:Y:S02]  /*287c0*/  SEL R0, RZ, 0x1, P0 ;  /* 0x00000001ff007807 */ /* 0x000fe40000000000 */
[----:B------:R-:W-:Y:S02]  /*287d0*/  MOV R2, 0x287f0 ;  /* 0x000287f000027802 */ /* 0x000fe40000000f00 */
[----:B---3--:R-:W-:Y:S05]  /*287e0*/  CALL.REL.NOINC `($__internal_15_$__cuda_sm70_votesync_ballot) ;  /* 0x0000027000007944 */ /* 0x008fea0003c00000 */
[----:B------:R-:W-:Y:S01]  /*287f0*/  MOV R5, R0 ;  /* 0x0000000000057202 */ /* 0x000fe20000000f00 */
[----:B------:R-:W-:Y:S05]  /*28800*/  BRA `(.L_x_1103) ;  /* 0xffffd1d000007947 */ /* 0x000fea000383ffff */
.L_x_1039:
[----:B------:R-:W-:Y:S01]  /*28810*/  IMAD.MOV.U32 R11, RZ, RZ, R6 ;  /* 0x000000ffff0b7224 */ /* 0x000fe200078e0006 */
[----:B------:R-:W-:Y:S01]  /*28820*/  MOV R10, R0 ;  /* 0x00000000000a7202 */ /* 0x000fe20000000f00 */
[----:B------:R-:W-:Y:S01]  /*28830*/  IMAD.MOV.U32 R3, RZ, RZ, 0x1f ;  /* 0x0000001fff037424 */ /* 0x000fe200078e00ff */
[----:B-1----:R-:W-:Y:S02]  /*28840*/  MOV R2, 0x28860 ;  /* 0x0002886000027802 */ /* 0x002fe40000000f00 */
[----:B---3--:R-:W-:Y:S05]  /*28850*/  CALL.REL.NOINC `($__internal_13_$__cuda_sm70_shflsync_idx_p) ;  /* 0x0000014000007944 */ /* 0x008fea0003c00000 */
[----:B------:R-:W-:Y:S01]  /*28860*/  IMAD.MOV.U32 R12, RZ, RZ, R10 ;  /* 0x000000ffff0c7224 */ /* 0x000fe200078e000a */
[----:B------:R-:W-:Y:S01]  /*28870*/  MOV R10, R0 ;  /* 0x00000000000a7202 */ /* 0x000fe20000000f00 */
[----:B------:R-:W-:Y:S01]  /*28880*/  IMAD.MOV.U32 R11, RZ, RZ, R7 ;  /* 0x000000ffff0b7224 */ /* 0x000fe200078e0007 */
[----:B------:R-:W-:-:S02]  /*28890*/  MOV R3, 0x1f ;  /* 0x0000001f00037802 */ /* 0x000fc40000000f00 */
[----:B------:R-:W-:Y:S02]  /*288a0*/  MOV R2, 0x288c0 ;  /* 0x000288c000027802 */ /* 0x000fe40000000f00 */
[----:B------:R-:W-:Y:S05]  /*288b0*/  CALL.REL.NOINC `($__internal_13_$__cuda_sm70_shflsync_idx_p) ;  /* 0x000000e000007944 */ /* 0x000fea0003c00000 */
[----:B------:R-:W-:Y:S01]  /*288c0*/  MOV R7, R10 ;  /* 0x0000000a00077202 */ /* 0x000fe20000000f00 */
[----:B------:R-:W-:Y:S05]  /*288d0*/  BRA `(.L_x_1104) ;  /* 0xffffd17000007947 */ /* 0x000fea000383ffff */
.L_x_1042:
[----:B------:R-:W-:Y:S01]  /*288e0*/  IMAD.MOV.U32 R11, RZ, RZ, R4 ;  /* 0x000000ffff0b7224 */ /* 0x000fe200078e0004 */
[----:B------:R-:W-:Y:S01]  /*288f0*/  MOV R10, R0 ;  /* 0x00000000000a7202 */ /* 0x000fe20000000f00 */
[----:B------:R-:W-:Y:S01]  /*28900*/  IMAD.MOV.U32 R3, RZ, RZ, 0x1f ;  /* 0x0000001fff037424 */ /* 0x000fe200078e00ff */
[----:B-1----:R-:W-:Y:S02]  /*28910*/  MOV R2, 0x28930 ;  /* 0x0002893000027802 */ /* 0x002fe40000000f00 */
[----:B---34-:R-:W-:Y:S05]  /*28920*/  CALL.REL.NOINC `($__internal_13_$__cuda_sm70_shflsync_idx_p) ;  /* 0x0000007000007944 */ /* 0x018fea0003c00000 */
[----:B------:R-:W-:Y:S01]  /*28930*/  MOV R13, R10 ;  /* 0x0000000a000d7202 */ /* 0x000fe20000000f00 */
[----:B------:R-:W-:Y:S05]  /*28940*/  BRA `(.L_x_1041) ;  /* 0xffffd16000007947 */ /* 0x000fea000383ffff */
        .weak           $__internal_12_$__cuda_sm70_shflsync_bfly_p
        .type           $__internal_12_$__cuda_sm70_shflsync_bfly_p,@function
        .size           $__internal_12_$__cuda_sm70_shflsync_bfly_p,($__internal_13_$__cuda_sm70_shflsync_idx_p - $__internal_12_$__cuda_sm70_shflsync_bfly_p)
$__internal_12_$__cuda_sm70_shflsync_bfly_p:
[----:B------:R-:W-:Y:S04]  /*28950*/  WARPSYNC R10 ;  /* 0x0000000a00007348 */ /* 0x000fe80003800000 */
[----:B------:R1:W2:Y:S01]  /*28960*/  SHFL.BFLY PT, R0, R0, R8, R11 ;  /* 0x0c00000800007389 */ /* 0x0002a200000e000b */
[----:B------:R-:W-:-:S02]  /*28970*/  MOV R9, 0x0 ;  /* 0x0000000000097802 */ /* 0x000fc40000000f00 */
[----:B-1----:R-:W-:-:S04]  /*28980*/  MOV R8, R4 ;  /* 0x0000000400087202 */ /* 0x002fc80000000f00 */
[----:B--2---:R-:W-:Y:S05]  /*28990*/  RET.REL.NODEC R8 `(_ZN7cutlass13device_kernelIN5flash19enable_sm80_to_sm89INS1_16FlashAttnFwdSm80INS1_25CollectiveMainloopFwdSm80ILi4ELi1ELb0EN4cute5tupleIJNS5_1CILi128EEENS7_ILi80EEENS7_ILi64EEEEEELi64ENS_6half_tEfNS_4arch4Sm80ELb0ELb1ELb1ELb1ELb0ELb1ELb1ELb1EEENS1_21CollectiveEpilogueFwdINS6_IJS8_SA_S9_EEENS6_IJNS7_ILi1EEESI_SI_EEESC_SE_Li128ELb1ELb1ELb1ELb0EEENS1_36VarlenDynamicPersistentTileSchedulerILi128ELi80ELi128ELi128ELb1ELb1ELb0ELb1ELb0ELb1EEEEEEEEEvNT_6ParamsE) ;  /* 0xfffd766008007950 */ /* 0x004fea0003c3ffff */
        .weak           $__internal_13_$__cuda_sm70_shflsync_idx_p
        .type           $__internal_13_$__cuda_sm70_shflsync_idx_p,@function
        .size           $__internal_13_$__cuda_sm70_shflsync_idx_p,($__internal_14_$__cuda_sm70_shflsync_up_p - $__internal_13_$__cuda_sm70_shflsync_idx_p)
$__internal_13_$__cuda_sm70_shflsync_idx_p:
[----:B------:R-:W-:-:S04]  /*289a0*/  MOV R44, 0xffffffff ;  /* 0xffffffff002c7802 */ /* 0x000fc80000000f00 */
[----:B------:R-:W-:Y:S04]  /*289b0*/  WARPSYNC R44 ;  /* 0x0000002c00007348 */ /* 0x000fe80003800000 */
[----:B------:R1:W2:Y:S02]  /*289c0*/  SHFL.IDX PT, R10, R11, R10, R3 ;  /* 0x0000000a0b0a7389 */ /* 0x0002a400000e0003 */
[----:B-1----:R-:W-:-:S04]  /*289d0*/  MOV R3, 0x0 ;  /* 0x0000000000037802 */ /* 0x002fc80000000f00 */
[----:B--2---:R-:W-:Y:S05]  /*289e0*/  RET.REL.NODEC R2 `(_ZN7cutlass13device_kernelIN5flash19enable_sm80_to_sm89INS1_16FlashAttnFwdSm80INS1_25CollectiveMainloopFwdSm80ILi4ELi1ELb0EN4cute5tupleIJNS5_1CILi128EEENS7_ILi80EEENS7_ILi64EEEEEELi64ENS_6half_tEfNS_4arch4Sm80ELb0ELb1ELb1ELb1ELb0ELb1ELb1ELb1EEENS1_21CollectiveEpilogueFwdINS6_IJS8_SA_S9_EEENS6_IJNS7_ILi1EEESI_SI_EEESC_SE_Li128ELb1ELb1ELb1ELb0EEENS1_36VarlenDynamicPersistentTileSchedulerILi128ELi80ELi128ELi128ELb1ELb1ELb0ELb1ELb0ELb1EEEEEEEEEvNT_6ParamsE) ;  /* 0xfffd761002007950 */ /* 0x004fea0003c3ffff */
        .weak           $__internal_14_$__cuda_sm70_shflsync_up_p
        .type           $__internal_14_$__cuda_sm70_shflsync_up_p,@function
        .size           $__internal_14_$__cuda_sm70_shflsync_up_p,($__internal_15_$__cuda_sm70_votesync_ballot - $__internal_14_$__cuda_sm70_shflsync_up_p)
$__internal_14_$__cuda_sm70_shflsync_up_p:
[----:B------:R-:W-:Y:S02]  /*289f0*/  IMAD.MOV.U32 R4, RZ, RZ, RZ ;  /* 0x000000ffff047224 */ /* 0x000fe400078e00ff */
[----:B------:R-:W-:-:S04]  /*28a00*/  IMAD.MOV.U32 R10, RZ, RZ, -0x1 ;  /* 0xffffffffff0a7424 */ /* 0x000fc800078e00ff */
[----:B------:R-:W-:Y:S04]  /*28a10*/  WARPSYNC R10 ;  /* 0x0000000a00007348 */ /* 0x000fe80003800000 */
[----:B------:R1:W2:Y:S02]  /*28a20*/  SHFL.UP PT, R4, R0, R2, R4 ;  /* 0x0400000200047389 */ /* 0x0002a400000e0004 */
[----:B-1----:R-:W-:Y:S02]  /*28a30*/  MOV R2, R3 ;  /* 0x0000000300027202 */ /* 0x002fe40000000f00 */
[----:B------:R-:W-:-:S04]  /*28a40*/  MOV R3, 0x0 ;  /* 0x0000000000037802 */ /* 0x000fc80000000f00 */
[----:B--2---:R-:W-:Y:S05]  /*28a50*/  RET.REL.NODEC R2 `(_ZN7cutlass13device_kernelIN5flash19enable_sm80_to_sm89INS1_16FlashAttnFwdSm80INS1_25CollectiveMainloopFwdSm80ILi4ELi1ELb0EN4cute5tupleIJNS5_1CILi128EEENS7_ILi80EEENS7_ILi64EEEEEELi64ENS_6half_tEfNS_4arch4Sm80ELb0ELb1ELb1ELb1ELb0ELb1ELb1ELb1EEENS1_21CollectiveEpilogueFwdINS6_IJS8_SA_S9_EEENS6_IJNS7_ILi1EEESI_SI_EEESC_SE_Li128ELb1ELb1ELb1ELb0EEENS1_36VarlenDynamicPersistentTileSchedulerILi128ELi80ELi128ELi128ELb1ELb1ELb0ELb1ELb0ELb1EEEEEEEEEvNT_6ParamsE) ;  /* 0xfffd75a002007950 */ /* 0x004fea0003c3ffff */
        .weak           $__internal_15_$__cuda_sm70_votesync_ballot
        .type           $__internal_15_$__cuda_sm70_votesync_ballot,@function
        .size           $__internal_15_$__cuda_sm70_votesync_ballot,(.L_x_3245 - $__internal_15_$__cuda_sm70_votesync_ballot)
$__internal_15_$__cuda_sm70_votesync_ballot:
[----:B------:R-:W-:Y:S01]  /*28a60*/  ISETP.NE.U32.AND P0, PT, R0, 0x1, PT ;  /* 0x000000010000780c */ /* 0x000fe20003f05070 */
[----:B------:R-:W-:-:S04]  /*28a70*/  IMAD.MOV.U32 R3, RZ, RZ, -0x1 ;  /* 0xffffffffff037424 */ /* 0x000fc800078e00ff */
[----:B------:R-:W-:Y:S08]  /*28a80*/  WARPSYNC R3 ;  /* 0x0000000300007348 */ /* 0x000ff00003800000 */
[----:B------:R-:W-:-:S04]  /*28a90*/  VOTE.ANY R0, PT, !P0 ;  /* 0x0000000000007806 */ /* 0x000fc800040e0100 */
[----:B------:R-:W-:Y:S01]  /*28aa0*/  LOP3.LUT R0, R0, R3, RZ, 0xc0, !PT ;  /* 0x0000000300007212 */ /* 0x000fe200078ec0ff */
[----:B------:R-:W-:-:S04]  /*28ab0*/  IMAD.MOV.U32 R3, RZ, RZ, 0x0 ;  /* 0x00000000ff037424 */ /* 0x000fc800078e00ff */
[----:B------:R-:W-:Y:S05]  /*28ac0*/  RET.REL.NODEC R2 `(_ZN7cutlass13device_kernelIN5flash19enable_sm80_to_sm89INS1_16FlashAttnFwdSm80INS1_25CollectiveMainloopFwdSm80ILi4ELi1ELb0EN4cute5tupleIJNS5_1CILi128EEENS7_ILi80EEENS7_ILi64EEEEEELi64ENS_6half_tEfNS_4arch4Sm80ELb0ELb1ELb1ELb1ELb0ELb1ELb1ELb1EEENS1_21CollectiveEpilogueFwdINS6_IJS8_SA_S9_EEENS6_IJNS7_ILi1EEESI_SI_EEESC_SE_Li128ELb1ELb1ELb1ELb0EEENS1_36VarlenDynamicPersistentTileSchedulerILi128ELi80ELi128ELi128ELb1ELb1ELb0ELb1ELb0ELb1EEEEEEEEEvNT_6ParamsE) ;  /* 0xfffd753002007950 */ /* 0x000fea0003c3ffff */
.L_x_1105:
        /* <DEDUP_REMOVED lines=11> */
.L_x_3245:


//--------------------- .text._ZN7cutlass13device_kernelIN5flash19enable_sm80_to_sm89INS1_16FlashAttnFwdSm80INS1_25CollectiveMainloopFwdSm80ILi4ELi1ELb0EN4cute5tupleIJNS5_1CILi128EEENS7_ILi112EEENS7_ILi64EEEEEELi64ENS_6half_tEfNS_4arch4Sm80ELb1ELb0ELb1ELb0ELb0ELb0ELb1ELb1EEENS1_21CollectiveEpilogueFwdINS6_IJS8_SA_S9_EEENS6_IJNS7_ILi1EEESI_SI_EEESC_SE_Li128ELb0ELb1ELb1ELb0EEENS1_30DynamicPersistentTileSchedulerILi128ELi128ELb1ELb1ELb0EEEEEEEEEvNT_6ParamsE --------------------------
	.section	.text._ZN7cutlass13device_kernelIN5flash19enable_sm80_to_sm89INS1_16FlashAttnFwdSm80INS1_25CollectiveMainloopFwdSm80ILi4ELi1ELb0EN4cute5tupleIJNS5_1CILi128EEENS7_ILi112EEENS7_ILi64EEEEEELi64ENS_6half_tEfNS_4arch4Sm80ELb1ELb0ELb1ELb0ELb0ELb0ELb1ELb1EEENS1_21CollectiveEpilogueFwdINS6_IJS8_SA_S9_EEENS6_IJNS7_ILi1EEESI_SI_EEESC_SE_Li128ELb0ELb1ELb1ELb0EEENS1_30DynamicPersistentTileSchedulerILi128ELi128ELb1ELb1ELb0EEEEEEEEEvNT_6ParamsE,"ax",@progbits
	.sectioninfo	@"SHI_REGISTERS=255"
	.align	128
.text._ZN7cutlass13device_kernelIN5flash19enable_sm80_to_sm89INS1_16FlashAttnFwdSm80INS1_25CollectiveMainloopFwdSm80ILi4ELi1ELb0EN4cute5tupleIJNS5_1CILi128EEENS7_ILi112EEENS7_ILi64EEEEEELi64ENS_6half_tEfNS_4arch4Sm80ELb1ELb0ELb1ELb0ELb0ELb0ELb1ELb1EEENS1_21CollectiveEpilogueFwdINS6_IJS8_SA_S9_EEENS6_IJNS7_ILi1EEESI_SI_EEESC_SE_Li128ELb0ELb1ELb1ELb0EEENS1_30DynamicPersistentTileSchedulerILi128ELi128ELb1ELb1ELb0EEEEEEEEEvNT_6ParamsE:
        .type           _ZN7cutlass13device_kernelIN5flash19enable_sm80_to_sm89INS1_16FlashAttnFwdSm80INS1_25CollectiveMainloopFwdSm80ILi4ELi1ELb0EN4cute5tupleIJNS5_1CILi128EEENS7_ILi112EEENS7_ILi64EEEEEELi64ENS_6half_tEfNS_4arch4Sm80ELb1ELb0ELb1ELb0ELb0ELb0ELb1ELb1EEENS1_21CollectiveEpilogueFwdINS6_IJS8_SA_S9_EEENS6_IJNS7_ILi1EEESI_SI_EEESC_SE_Li128ELb0ELb1ELb1ELb0EEENS1_30DynamicPersistentTileSchedulerILi128ELi128ELb1ELb1ELb0EEEEEEEEEvNT_6ParamsE,@function
        .size           _ZN7cutlass13device_kernelIN5flash19enable_sm80_to_sm89INS1_16FlashAttnFwdSm80INS1_25CollectiveMainloopFwdSm80ILi4ELi1ELb0EN4cute5tupleIJNS5_1CILi128EEENS7_ILi112EEENS7_ILi64EEEEEELi64ENS_6half_tEfNS_4arch4Sm80ELb1ELb0ELb1ELb0ELb0ELb0ELb1ELb1EEENS1_21CollectiveEpilogueFwdINS6_IJS8_SA_S9_EEENS6_IJNS7_ILi1EEESI_SI_EEESC_SE_Li128ELb0ELb1ELb1ELb0EEENS1_30DynamicPersistentTileSchedulerILi128ELi128ELb1ELb1ELb0EEEEEEEEEvNT_6ParamsE,(.L_x_3250 - _ZN7cutlass13device_kernelIN5flash19enable_sm80_to_sm89INS1_16FlashAttnFwdSm80INS1_25CollectiveMainloopFwdSm80ILi4ELi1ELb0EN4cute5tupleIJNS5_1CILi128EEENS7_ILi112EEENS7_ILi64EEEEEELi64ENS_6half_tEfNS_4arch4Sm80ELb1ELb0ELb1ELb0ELb0ELb0ELb1ELb1EEENS1_21CollectiveEpilogueFwdINS6_IJS8_SA_S9_EEENS6_IJNS7_ILi1EEESI_SI_EEESC_SE_Li128ELb0ELb1ELb1ELb0EEENS1_30DynamicPersistentTileSchedulerILi128ELi128ELb1ELb1ELb0EEEEEEEEEvNT_6ParamsE)
        .other          _ZN7cutlass13device_kernelIN5flash19enable_sm80_to_sm89INS1_16FlashAttnFwdSm80INS1_25CollectiveMainloopFwdSm80ILi4ELi1ELb0EN4cute5tupleIJNS5_1CILi128EEENS7_ILi112EEENS7_ILi64EEEEEELi64ENS_6half_tEfNS_4arch4Sm80ELb1ELb0ELb1ELb0ELb0ELb0ELb1ELb1EEENS1_21CollectiveEpilogueFwdINS6_IJS8_SA_S9_EEENS6_IJNS7_ILi1EEESI_SI_EEESC_SE_Li128ELb0ELb1ELb1ELb0EEENS1_30DynamicPersistentTileSchedulerILi128ELi128ELb1ELb1ELb0EEEEEEEEEvNT_6ParamsE,@"STO_CUDA_ENTRY STV_DEFAULT"
_ZN7cutlass13device_kernelIN5flash19enable_sm80_to_sm89INS1_16FlashAttnFwdSm80INS1_25CollectiveMainloopFwdSm80ILi4ELi1ELb0EN4cute5tupleIJNS5_1CILi128EEENS7_ILi112EEENS7_ILi64EEEEEELi64ENS_6half_tEfNS_4arch4Sm80ELb1ELb0ELb1ELb0ELb0ELb0ELb1ELb1EEENS1_21CollectiveEpilogueFwdINS6_IJS8_SA_S9_EEENS6_IJNS7_ILi1EEESI_SI_EEESC_SE_Li128ELb0ELb1ELb1ELb0EEENS1_30DynamicPersistentTileSchedulerILi128ELi128ELb1ELb1ELb0EEEEEEEEEvNT_6ParamsE:
[----:B------:R-:W-:-:S03]  /*0000*/  MOV R1, c[0x0][0x28] ;  /* 0x00000a0000017a02 */ /* 0x000fc60000000f00 */
[----:B------:R-:W1:Y:S01]  /*0010*/  S2R R17, SR_TID.X ;  /* 0x0000000000117919 */ /* 0x000e620000002100 */
[----:B------:R-:W-:-:S03]  /*0020*/  IADD3 R1, R1, -0x98, RZ ;  /* 0xffffff6801017810 */ /* 0x000fc60007ffe0ff */
[----:B------:R-:W2:Y:S01]  /*0030*/  S2R R16, SR_CTAID.X ;  /* 0x0000000000107919 */ /* 0x000ea20000002500 */
[----:B-1----:R-:W-:-:S05]  /*0040*/  SHF.R.U32.HI R2, RZ, 0x5, R17 ;  /* 0x00000005ff027819 */ /* 0x002fca0000011611 */
[----:B------:R-:W1:Y:S02]  /*0050*/  SHFL.IDX PT, R0, R2, RZ, 0x1f ;  /* 0x00001fff02007589 */ /* 0x000e6400000e0000 */
[----:B-1----:R-:W-:Y:S02]  /*0060*/  ISETP.GE.AND P0, PT, R0, 0x1, PT ;  /* 0x000000010000780c */ /* 0x002fe40003f06270 */
[----:B------:R1:W-:Y:S11]  /*0070*/  STL [R1+0x64], R0 ;  /* 0x0000640001007387 */ /* 0x0003f60000100800 */
[----:B------:R-:W-:Y:S06]  /*0080*/  @P0 BAR.ARV 0x4, 0x80 ;  /* 0x0102000000000b1d */ /* 0x000fec0000002000 */
[----:B--2---:R-:W-:-:S13]  /*0090*/  ISETP.GE.AND P0, PT, R16, c[0x0][0x538], PT ;  /* 0x00014e0010007a0c */ /* 0x004fda0003f06270 */
[----:B------:R-:W-:Y:S05]  /*00a0*/  @P0 EXIT ;  /* 0x000000000000094d */ /* 0x000fea0003800000 */
[----:B-1----:R-:W-:Y:S01]  /*00b0*/  SHF.R.S32.HI R15, RZ, 0x1f, R17 ;  /* 0x0000001fff0f7819 */ /* 0x002fe20000011411 */
[----:B------:R-:W-:Y:S01]  /*00c0*/  IMAD.MOV.U32 R225, RZ, RZ, 0x40 ;  /* 0x00000040ffe17424 */ /* 0x000fe200078e00ff */
[----:B------:R-:W-:Y:S01]  /*00d0*/  ULDC.64 UR8, c[0x0][0x118] ;  /* 0x0000460000087ab9 */ /* 0x000fe20000000a00 */
[----:B------:R-:W-:Y:S01]  /*00e0*/  IMAD.MOV.U32 R227, RZ, RZ, 0x20 ;  /* 0x00000020ffe37424 */ /* 0x000fe200078e00ff */
[CC--:B------:R-:W-:Y:S02]  /*00f0*/  LEA.HI R4, R15.reuse, R17.reuse, RZ, 0x4 ;  /* 0x000000110f047211 */ /* 0x0c0fe400078f20ff */
[CC--:B------:R-:W-:Y:S02]  /*0100*/  LEA.HI R12, R15.reuse, R17.reuse, RZ, 0x3 ;  /* 0x000000110f0c7211 */ /* 0x0c0fe400078f18ff */
[----:B------:R-:W-:Y:S02]  /*0110*/  LEA.HI R0, R15, R17, RZ, 0x2 ;  /* 0x000000110f007211 */ /* 0x000fe400078f10ff */
[----:B------:R-:W-:-:S02]  /*0120*/  LOP3.LUT R2, R4, 0xfffffff0, RZ, 0xc0, !PT ;  /* 0xfffffff004027812 */ /* 0x000fc400078ec0ff */
[----:B------:R-:W-:Y:S02]  /*0130*/  SHF.R.S32.HI R18, RZ, 0x3, R12 ;  /* 0x00000003ff127819 */ /* 0x000fe4000001140c */
[----:B------:R-:W-:Y:S01]  /*0140*/  LOP3.LUT R3, R12, 0xfffffff8, RZ, 0xc0, !PT ;  /* 0xfffffff80c037812 */ /* 0x000fe200078ec0ff */
[C---:B------:R-:W-:Y:S01]  /*0150*/  IMAD.IADD R2, R17.reuse, 0x1, -R2 ;  /* 0x0000000111027824 */ /* 0x040fe200078e0a02 */
[----:B------:R-:W-:Y:S01]  /*0160*/  LOP3.LUT R0, R0, 0xfffffffc, RZ, 0xc0, !PT ;  /* 0xfffffffc00007812 */ /* 0x000fe200078ec0ff */
[----:B------:R-:W-:Y:S01]  /*0170*/  IMAD.SHL.U32 R7, R18, 0x40, RZ ;  /* 0x0000004012077824 */ /* 0x000fe200078e00ff */
[----:B------:R-:W-:Y:S01]  /*0180*/  SHF.R.S32.HI R5, RZ, 0x4, R4 ;  /* 0x00000004ff057819 */ /* 0x000fe20000011404 */
[C---:B------:R-:W-:Y:S02]  /*0190*/  IMAD.IADD R9, R17.reuse, 0x1, -R3 ;  /* 0x0000000111097824 */ /* 0x040fe400078e0a03 */
[----:B------:R-:W-:Y:S01]  /*01a0*/  IMAD.IADD R3, R17, 0x1, -R0 ;  /* 0x0000000111037824 */ /* 0x000fe200078e0a00 */
[----:B------:R-:W-:Y:S01]  /*01b0*/  LEA.HI R4, R4, R5, RZ, 0x1 ;  /* 0x0000000504047211 */ /* 0x000fe200078f08ff */
[----:B------:R-:W-:Y:S01]  /*01c0*/  IMAD.SHL.U32 R10, R9, 0x8, RZ ;  /* 0x00000008090a7824 */ /* 0x000fe200078e00ff */
[----:B------:R-:W-:-:S02]  /*01d0*/  LOP3.LUT R0, R7, 0x1c0, RZ, 0xc0, !PT ;  /* 0x000001c007007812 */ /* 0x000fc400078ec0ff */
[----:B------:R-:W-:Y:S02]  /*01e0*/  LOP3.LUT R6, R4, 0xfffffffe, RZ, 0xc0, !PT ;  /* 0xfffffffe04067812 */ /* 0x000fe400078ec0ff */
[----:B------:R-:W-:Y:S01]  /*01f0*/  SHF.R.S32.HI R4, RZ, 0x1f, R2 ;  /* 0x0000001fff047819 */ /* 0x000fe20000011402 */
[----:B------:R1:W-:Y:S01]  /*0200*/  STL [R1+0x48], R10 ;  /* 0x0000480a01007387 */ /* 0x0003e20000100800 */
[----:B------:R-:W-:Y:S01]  /*0210*/  LEA.HI R8, R3, R3, RZ, 0x1 ;  /* 0x0000000303087211 */ /* 0x000fe200078f08ff */
[----:B------:R-:W-:Y:S01]  /*0220*/  IMAD.IADD R13, R5, 0x1, -R6 ;  /* 0x00000001050d7824 */ /* 0x000fe200078e0a06 */
[----:B------:R-:W-:Y:S02]  /*0230*/  SHF.R.U32.HI R7, RZ, 0x3, R0 ;  /* 0x00000003ff077819 */ /* 0x000fe40000011600 */
[----:B------:R-:W-:Y:S02]  /*0240*/  LEA.HI R11, R4, R2, RZ, 0x3 ;  /* 0x00000002040b7211 */ /* 0x000fe400078f18ff */
[----:B------:R-:W-:-:S02]  /*0250*/  LOP3.LUT R0, R0, 0x38, R10, 0xf8, !PT ;  /* 0x0000003800007812 */ /* 0x000fc400078ef80a */
[----:B------:R-:W-:Y:S02]  /*0260*/  LOP3.LUT R4, R8, 0x1ffffffe, RZ, 0xc0, !PT ;  /* 0x1ffffffe08047812 */ /* 0x000fe400078ec0ff */
[----:B------:R-:W-:-:S03]  /*0270*/  LEA.HI R5, R15, R17, RZ, 0x5 ;  /* 0x000000110f057211 */ /* 0x000fc600078f28ff */
[----:B------:R-:W-:Y:S01]  /*0280*/  IMAD.IADD R14, R3, 0x1, -R4 ;  /* 0x00000001030e7824 */ /* 0x000fe200078e0a04 */
[----:B------:R-:W-:Y:S01]  /*0290*/  SHF.R.S32.HI R230, RZ, 0x5, R5 ;  /* 0x00000005ffe67819 */ /* 0x000fe20000011405 */
[----:B------:R-:W-:Y:S01]  /*02a0*/  IMAD.SHL.U32 R3, R9, 0x40, RZ ;  /* 0x0000004009037824 */ /* 0x000fe200078e00ff */
[----:B------:R-:W-:-:S05]  /*02b0*/  LEA.HI R4, R15, R17, RZ, 0x6 ;  /* 0x000000110f047211 */ /* 0x000fca00078f30ff */
[----:B------:R-:W-:Y:S01]  /*02c0*/  IMAD.SHL.U32 R4, R4, 0x8, RZ ;  /* 0x0000000804047824 */ /* 0x000fe200078e00ff */
[----:B-1----:R-:W-:Y:S02]  /*02d0*/  LOP3.LUT R10, R0, R7, RZ, 0x3c, !PT ;  /* 0x00000007000a7212 */ /* 0x002fe400078e3cff */
[----:B------:R-:W-:Y:S02]  /*02e0*/  LOP3.LUT R0, R11, 0xfffffff8, RZ, 0xc0, !PT ;  /* 0xfffffff80b007812 */ /* 0x000fe400078ec0ff */
[----:B------:R-:W-:Y:S01]  /*02f0*/  LOP3.LUT R10, R10, 0x7ffffe00, R4, 0xf8, !PT ;  /* 0x7ffffe000a0a7812 */ /* 0x000fe200078ef804 */
[----:B------:R-:W-:Y:S02]  /*0300*/  IMAD.SHL.U32 R4, R8, 0x20, RZ ;  /* 0x0000002008047824 */ /* 0x000fe400078e00ff */
[----:B------:R-:W-:Y:S01]  /*0310*/  IMAD.IADD R7, R2, 0x1, -R0 ;  /* 0x0000000102077824 */ /* 0x000fe200078e0a00 */
[----:B------:R-:W-:Y:S01]  /*0320*/  LOP3.LUT R0, R3, 0x1c0, RZ, 0xc0, !PT ;  /* 0x000001c003007812 */ /* 0x000fe200078ec0ff */
[----:B------:R-:W-:Y:S01]  /*0330*/  IMAD.SHL.U32 R241, R10, 0x2, RZ ;  /* 0x000000020af17824 */ /* 0x000fe200078e00ff */
[----:B------:R-:W-:-:S02]  /*0340*/  SHF.R.S32.HI R2, RZ, 0x1f, R5 ;  /* 0x0000001fff027819 */ /* 0x000fc40000011405 */
[----:B------:R-:W-:Y:S02]  /*0350*/  LOP3.LUT R6, R0, 0x8, R12, 0xf8, !PT ;  /* 0x0000000800067812 */ /* 0x000fe400078ef80c */
[----:B------:R-:W-:Y:S02]  /*0360*/  SHF.R.U32.HI R3, RZ, 0x3, R0 ;  /* 0x00000003ff037819 */ /* 0x000fe40000011600 */
[----:B------:R-:W-:Y:S01]  /*0370*/  LEA.HI R0, R2, R230, RZ, 0x2 ;  /* 0x000000e602007211 */ /* 0x000fe200078f10ff */
[----:B------:R-:W-:Y:S01]  /*0380*/  IMAD.SHL.U32 R2, R13, 0x8, RZ ;  /* 0x000000080d027824 */ /* 0x000fe200078e00ff */
[----:B------:R-:W-:Y:S02]  /*0390*/  LOP3.LUT R5, R5, 0xffffffe0, RZ, 0xc0, !PT ;  /* 0xffffffe005057812 */ /* 0x000fe400078ec0ff */
[----:B------:R-:W-:Y:S01]  /*03a0*/  LOP3.LUT R12, R6, R3, RZ, 0x3c, !PT ;  /* 0x00000003060c7212 */ /* 0x000fe200078e3cff */
[----:B------:R-:W-:Y:S01]  /*03b0*/  IMAD.SHL.U32 R3, R7, 0x40, RZ ;  /* 0x0000004007037824 */ /* 0x000fe200078e00ff */
[----:B------:R-:W-:Y:S01]  /*03c0*/  LOP3.LUT R0, R0, 0xffffffc, RZ, 0xc0, !PT ;  /* 0x0ffffffc00007812 */ /* 0x000fe200078ec0ff */
[----:B------:R-:W-:Y:S01]  /*03d0*/  IMAD.IADD R17, R17, 0x1, -R5 ;  /* 0x0000000111117824 */ /* 0x000fe200078e0a05 */
[----:B------:R-:W-:-:S02]  /*03e0*/  LOP3.LUT R4, R4, 0xffffffc0, RZ, 0xc0, !PT ;  /* 0xffffffc004047812 */ /* 0x000fc400078ec0ff */
[----:B------:R-:W-:Y:S01]  /*03f0*/  LOP3.LUT P3, RZ, R7, 0x2, RZ, 0xc0, !PT ;  /* 0x0000000207ff7812 */ /* 0x000fe2000786c0ff */
[----:B------:R-:W-:Y:S01]  /*0400*/  IMAD.IADD R8, R230, 0x1, -R0 ;  /* 0x00000001e6087824 */ /* 0x000fe200078e0a00 */
[----:B------:R-:W-:Y:S01]  /*0410*/  LOP3.LUT R0, R3, 0x1c0, RZ, 0xc0, !PT ;  /* 0x000001c003007812 */ /* 0x000fe200078ec0ff */
[----:B------:R-:W-:Y:S01]  /*0420*/  IMAD.SHL.U32 R3, R11, 0x40, RZ ;  /* 0x000000400b037824 */ /* 0x000fe200078e00ff */
[----:B------:R-:W-:Y:S01]  /*0430*/  SHF.R.S32.HI R6, RZ, 0x1f, R17 ;  /* 0x0000001fff067819 */ /* 0x000fe20000011411 */
[----:B------:R-:W-:Y:S01]  /*0440*/  IMAD R4, R14, 0x8, R4 ;  /* 0x000000080e047824 */ /* 0x000fe200078e0204 */
[----:B------:R-:W-:Y:S02]  /*0450*/  LOP3.LUT R2, R0, 0x8, R2, 0xf8, !PT ;  /* 0x0000000800027812 */ /* 0x000fe400078ef802 */
[----:B------:R-:W-:Y:S02]  /*0460*/  LEA.HI R6, R6, R17, RZ, 0x2 ;  /* 0x0000001106067211 */ /* 0x000fe400078f10ff */
[----:B------:R-:W-:-:S02]  /*0470*/  SHF.R.U32.HI R0, RZ, 0x3, R0 ;  /* 0x00000003ff007819 */ /* 0x000fc40000011600 */
[----:B------:R-:W-:Y:S02]  /*0480*/  SHF.R.S32.HI R5, RZ, 0x2, R6 ;  /* 0x00000002ff057819 */ /* 0x000fe40000011406 */
[----:B------:R-:W-:Y:S01]  /*0490*/  LOP3.LUT R224, R2, R0, RZ, 0x3c, !PT ;  /* 0x0000000002e07212 */ /* 0x000fe200078e3cff */
[----:B------:R-:W-:Y:S01]  /*04a0*/  IMAD R0, R13, 0x200, R12 ;  /* 0x000002000d007824 */ /* 0x000fe200078e020c */
[----:B------:R-:W-:Y:S01]  /*04b0*/  LOP3.LUT R3, R3, 0xfffffe00, RZ, 0xc0, !PT ;  /* 0xfffffe0003037812 */ /* 0x000fe200078ec0ff */
[----:B------:R-:W-:Y:S01]  /*04c0*/  IMAD R15, R8, 0x10, R5 ;  /* 0x00000010080f7824 */ /* 0x000fe200078e0205 */
[----:B------:R-:W-:Y:S02]  /*04d0*/  LOP3.LUT R2, R6, 0x7ffffffc, RZ, 0xc0, !PT ;  /* 0x7ffffffc06027812 */ /* 0x000fe400078ec0ff */
[----:B------:R-:W-:Y:S01]  /*04e0*/  LEA R119, R0, 0x3900, 0x1 ;  /* 0x0000390000777811 */ /* 0x000fe200078e08ff */
[----:B------:R-:W-:Y:S01]  /*04f0*/  IMAD R230, R230, 0x400, R3 ;  /* 0x00000400e6e67824 */ /* 0x000fe200078e0203 */
[----:B------:R-:W-:Y:S01]  /*0500*/  STL [R1+0x68], R15 ;  /* 0x0000680f01007387 */ /* 0x000fe20000100800 */
[----:B------:R-:W-:Y:S01]  /*0510*/  IMAD R0, R9, 0x10, R18 ;  /* 0x0000001009007824 */ /* 0x000fe200078e0212 */
[----:B------:R-:W-:Y:S01]  /*0520*/  LOP3.LUT P0, RZ, R7, 0x4, RZ, 0xc0, !PT ;  /* 0x0000000407ff7812 */ /* 0x000fe2000780c0ff */
[----:B------:R-:W-:Y:S01]  /*0530*/  IMAD.IADD R2, R17, 0x1, -R2 ;  /* 0x0000000111027824 */ /* 0x000fe200078e0a02 */
[----:B------:R-:W-:Y:S01]  /*0540*/  STL [R1+0x5c], R16 ;  /* 0x00005c1001007387 */ /* 0x000fe20000100800 */
[----:B------:R-:W-:Y:S01]  /*0550*/  IMAD.IADD R230, R230, 0x1, R224 ;  /* 0x00000001e6e67824 */ /* 0x000fe200078e02e0 */
[----:B------:R-:W-:Y:S01]  /*0560*/  LOP3.LUT R224, R224, R3, RZ, 0xfc, !PT ;  /* 0x00000003e0e07212 */ /* 0x000fe200078efcff */
[----:B------:R-:W-:Y:S01]  /*0570*/  IMAD.IADD R3, R15, 0x1, R4 ;  /* 0x000000010f037824 */ /* 0x000fe200078e0204 */
[----:B------:R1:W-:Y:S01]  /*0580*/  STL [R1+0x6c], R0 ;  /* 0x00006c0001007387 */ /* 0x0003e20000100800 */
[----:B------:R-:W-:-:S02]  /*0590*/  R2P PR, R9, 0x6 ;  /* 0x0000000609007804 */ /* 0x000fc40000000000 */
[----:B------:R-:W-:Y:S01]  /*05a0*/  LEA R230, R230, 0x7100, 0x1 ;  /* 0x00007100e6e67811 */ /* 0x000fe200078e08ff */
[----:B------:R2:W-:Y:S01]  /*05b0*/  STL [R1+0x60], R3 ;  /* 0x0000600301007387 */ /* 0x0005e20000100800 */
[----:B------:R-:W-:Y:S02]  /*05c0*/  LEA R224, R224, 0x100, 0x1 ;  /* 0x00000100e0e07811 */ /* 0x000fe400078e08ff */
[C---:B------:R-:W-:Y:S02]  /*05d0*/  SEL R226, R225.reuse, 0xffffffc0, !P2 ;  /* 0xffffffc0e1e27807 */ /* 0x040fe40005000000 */
[----:B------:R-:W-:Y:S02]  /*05e0*/  SEL R225, R225, 0xffffffc0, !P0 ;  /* 0xffffffc0e1e17807 */ /* 0x000fe40004000000 */
[C---:B------:R-:W-:Y:S01]  /*05f0*/  IADD3 R234, R119.reuse, 0x20, RZ ;  /* 0x0000002077ea7810 */ /* 0x040fe20007ffe0ff */
[----:B------:R-:W-:Y:S01]  /*0600*/  IMAD.IADD R229, R119, 0x1, R226 ;  /* 0x0000000177e57824 */ /* 0x000fe200078e02e2 */
[----:B------:R-:W-:Y:S01]  /*0610*/  SEL R227, R227, 0xffffffe0, !P3 ;  /* 0xffffffe0e3e37807 */ /* 0x000fe20005800000 */
[----:B------:R-:W-:Y:S01]  /*0620*/  IMAD.IADD R231, R230, 0x1, R225 ;  /* 0x00000001e6e77824 */ /* 0x000fe200078e02e1 */
[----:B------:R-:W-:Y:S01]  /*0630*/  @P1 IADD3 R234, R119, -0x20, RZ ;  /* 0xffffffe077ea1810 */ /* 0x000fe20007ffe0ff */
[----:B------:R-:W-:-:S02]  /*0640*/  IMAD.IADD R225, R225, 0x1, R224 ;  /* 0x00000001e1e17824 */ /* 0x000fc400078e02e0 */
[----:B------:R-:W-:Y:S01]  /*0650*/  IMAD.IADD R233, R230, 0x1, R227 ;  /* 0x00000001e6e97824 */ /* 0x000fe200078e02e3 */
[C---:B------:R-:W-:Y:S01]  /*0660*/  IADD3 R240, R234.reuse, 0x800, RZ ;  /* 0x00000800eaf07810 */ /* 0x040fe20007ffe0ff */
[C---:B------:R-:W-:Y:S01]  /*0670*/  IMAD.IADD R228, R227.reuse, 0x1, R224 ;  /* 0x00000001e3e47824 */ /* 0x040fe200078e02e0 */
[C---:B------:R-:W-:Y:S01]  /*0680*/  IADD3 R239, R234.reuse, 0x1000, RZ ;  /* 0x00001000eaef7810 */ /* 0x040fe20007ffe0ff */
[C---:B------:R-:W-:Y:S01]  /*0690*/  IMAD.IADD R232, R227.reuse, 0x1, R231 ;  /* 0x00000001e3e87824 */ /* 0x040fe200078e02e7 */
[----:B------:R-:W-:Y:S01]  /*06a0*/  IADD3 R238, R234, 0x1800, RZ ;  /* 0x00001800eaee7810 */ /* 0x000fe20007ffe0ff */
[----:B------:R-:W-:Y:S01]  /*06b0*/  IMAD.IADD R226, R226, 0x1, R234 ;  /* 0x00000001e2e27824 */ /* 0x000fe200078e02ea */
[----:B------:R-:W-:Y:S01]  /*06c0*/  IADD3 R237, R234, 0x2000, RZ ;  /* 0x00002000eaed7810 */ /* 0x000fe20007ffe0ff */
[----:B-1----:R-:W-:Y:S01]  /*06d0*/  IMAD.SHL.U32 R0, R2, 0x2, RZ ;  /* 0x0000000202007824 */ /* 0x002fe200078e00ff */
[C---:B------:R-:W-:Y:S01]  /*06e0*/  IADD3 R236, R234.reuse, 0x2800, RZ ;  /* 0x00002800eaec7810 */ /* 0x040fe20007ffe0ff */
[----:B------:R-:W-:Y:S01]  /*06f0*/  IMAD.IADD R227, R227, 0x1, R225 ;  /* 0x00000001e3e37824 */ /* 0x000fe200078e02e1 */
[----:B------:R-:W-:-:S02]  /*0700*/  IADD3 R235, R234, 0x3000, RZ ;  /* 0x00003000eaeb7810 */ /* 0x000fc40007ffe0ff */
[----:B------:R2:W-:Y:S04]  /*0710*/  STL [R1+0x40], R0 ;  /* 0x0000400001007387 */ /* 0x0005e80000100800 */
.L_x_1161:
[----:B------:R-:W3:Y:S01]  /*0720*/  LDL R4, [R1+0x5c] ;  /* 0x00005c0001047983 */ /* 0x000ee20000100800 */
[----:B--2---:R-:W-:Y:S01]  /*0730*/  IMAD.MOV.U32 R0, RZ, RZ, c[0x0][0x560] ;  /* 0x00015800ff007624 */ /* 0x004fe200078e00ff */
[----:B------:R-:W-:Y:S01]  /*0740*/  YIELD ;  /* 0x0000000000007946 */ /* 0x000fe20003800000 */
[----:B------:R-:W-:Y:S03]  /*0750*/  BSSY B0, `(.L_x_1106) ;  /* 0x0000016000007945 */ /* 0x000fe60003800000 */
[----:B------:R-:W-:-:S13]  /*0760*/  ISETP.NE.AND P0, PT, R0, 0x1, PT ;  /* 0x000000010000780c */ /* 0x000fda0003f05270 */
[----:B---3--:R-:W-:Y:S01]  /*0770*/  @P0 IMAD.HI.U32 R0, R4, c[0x0][0x564], RZ ;  /* 0x0001590004000a27 */ /* 0x008fe200078e00ff */
[----:B------:R-:W-:-:S04]  /*0780*/  MOV R3, R4 ;  /* 0x0000000400037202 */ /* 0x000fc80000000f00 */
[----:B------:R-:W-:-:S04]  /*0790*/  @P0 SHF.R.U32.HI R3, RZ, c[0x0][0x568], R0 ;  /* 0x00015a00ff030a19 */ /* 0x000fc80000011600 */
[----:B------:R-:W-:Y:S01]  /*07a0*/  ISETP.GE.AND P0, PT, R3, c[0x0][0x578], PT ;  /* 0x00015e0003007a0c */ /* 0x000fe20003f06270 */
[----:B------:R-:W-:-:S04]  /*07b0*/  IMAD.MOV R2, RZ, RZ, -R3 ;  /* 0x000000ffff027224 */ /* 0x000fc800078e0a03 */
[----:B------:R-:W-:-:S08]  /*07c0*/  IMAD R2, R2, c[0x0][0x560], R4 ;  /* 0x0001580002027a24 */ /* 0x000fd000078e0204 */
[----:B------:R-:W-:Y:S05]  /*07d0*/  @!P0 BRA `(.L_x_1107) ;  /* 0x0000007000008947 */ /* 0x000fea0003800000 */
[----:B------:R-:W-:-:S04]  /*07e0*/  MOV R0, c[0x0][0x56c] ;  /* 0x00015b0000007a02 */ /* 0x000fc80000000f00 */
[----:B------:R-:W-:Y:S02]  /*07f0*/  ISETP.NE.AND P0, PT, R0, 0x1, PT ;  /* 0x000000010000780c */ /* 0x000fe40003f05270 */
[----:B------:R-:W-:-:S11]  /*0800*/  MOV R0, R2 ;  /* 0x0000000200007202 */ /* 0x000fd60000000f00 */
[----:B------:R-:W-:-:S05]  /*0810*/  @P0 IMAD.HI.U32 R4, R2, c[0x0][0x570], RZ ;  /* 0x00015c0002040a27 */ /* 0x000fca00078e00ff */
[----:B------:R-:W-:-:S05]  /*0820*/  @P0 SHF.R.U32.HI R0, RZ, c[0x0][0x574], R4 ;  /* 0x00015d00ff000a19 */ /* 0x000fca0000011604 */
[----:B------:R-:W-:Y:S01]  /*0830*/  IMAD R6, R0, c[0x0][0x56c], RZ ;  /* 0x00015b0000067a24 */ /* 0x000fe200078e02ff */
[----:B------:R-:W-:Y:S05]  /*0840*/  BRA `(.L_x_1108) ;  /* 0x0000006000007947 */ /* 0x000fea0003800000 */
.L_x_1107:
[----:B------:R-:W-:-:S04]  /*0850*/  MOV R0, c[0x0][0x554] ;  /* 0x0001550000007a02 */ /* 0x000fc80000000f00 */
[----:B------:R-:W-:Y:S02]  /*0860*/  ISETP.NE.AND P0, PT, R0, 0x1, PT ;  /* 0x000000010000780c */ /* 0x000fe40003f05270 */
[----:B------:R-:W-:-:S11]  /*0870*/  MOV R0, R2 ;  /* 0x0000000200007202 */ /* 0x000fd60000000f00 */
[----:B------:R-:W-:-:S05]  /*0880*/  @P0 IMAD.HI.U32 R4, R2, c[0x0][0x558], RZ ;  /* 0x0001560002040a27 */ /* 0x000fca00078e00ff */
[----:B------:R-:W-:-:S05]  /*0890*/  @P0 SHF.R.U32.HI R0, RZ, c[0x0][0x55c], R4 ;  /* 0x00015700ff000a19 */ /* 0x000fca0000011604 */
[----:B------:R-:W-:Y:S02]  /*08a0*/  IMAD R6, R0, c[0x0][0x554], RZ ;  /* 0x0001550000067a24 */ /* 0x000fe400078e02ff */
.L_x_1108:
[----:B------:R-:W-:Y:S05]  /*08b0*/  BSYNC B0 ;  /* 0x0000000000007941 */ /* 0x000fea0003800000 */
.L_x_1106:
[----:B------:R-:W-:Y:S01]  /*08c0*/  IMAD.MOV.U32 R4, RZ, RZ, c[0x0][0x53c] ;  /* 0x00014f00ff047624 */ /* 0x000fe200078e00ff */
[----:B------:R-:W-:Y:S01]  /*08d0*/  ULDC UR4, c[0x0][0x1d0] ;  /* 0x0000740000047ab9 */ /* 0x000fe20000000800 */
[----:B------:R-:W-:Y:S01]  /*08e0*/  IMAD.MOV.U32 R11, RZ, RZ, R0 ;  /* 0x000000ffff0b7224 */ /* 0x000fe200078e0000 */
[----:B------:R-:W-:Y:S01]  /*08f0*/  UIADD3 UR5, UR4, 0x6f, URZ ;  /* 0x0000006f04057890 */ /* 0x000fe2000fffe03f */
[----:B------:R-:W-:Y:S01]  /*0900*/  BSSY B0, `(.L_x_1109) ;  /* 0x0000048000007945 */ /* 0x000fe20003800000 */
[----:B------:R-:W-:Y:S01]  /*0910*/  ISETP.NE.AND P0, PT, R4, 0x1, PT ;  /* 0x000000010400780c */ /* 0x000fe20003f05270 */
[----:B------:R-:W-:Y:S01]  /*0920*/  UMOV UR4, URZ ;  /* 0x0000003f00047c82 */ /* 0x000fe20008000000 */
[----:B------:R-:W-:Y:S01]  /*0930*/  LOP3.LUT R4, RZ, R0, RZ, 0x33, !PT ;  /* 0x00000000ff047212 */ /* 0x000fe200078e33ff */
[----:B------:R-:W-:-:S04]  /*0940*/  UIMAD.WIDE UR4, UR5, -0x6db6db6d, UR4 ;  /* 0x92492493050478a5 */ /* 0x000fc8000f8e0204 */
[----:B------:R-:W-:-:S04]  /*0950*/  USHF.R.U32.HI UR4, URZ, 0x1f, UR5 ;  /* 0x0000001f3f047899 */ /* 0x000fc80008011605 */
[----:B------:R-:W-:Y:S02]  /*0960*/  ULEA.HI.SX32 UR4, UR5, UR4, 0x1a ;  /* 0x0000000405047291 */ /* 0x000fe4000f8fd23f */
[----:B------:R-:W-:Y:S01]  /*0970*/  @P0 IMAD.HI.U32 R5, R0, c[0x0][0x540], RZ ;  /* 0x0001500000050a27 */ /* 0x000fe200078e00ff */
[----:B------:R-:W-:-:S03]  /*0980*/  IADD3 R0, R4, c[0x0][0x53c], RZ ;  /* 0x00014f0004007a10 */ /* 0x000fc60007ffe0ff */
[----:B------:R-:W-:Y:S01]  /*0990*/  IMAD.MOV.U32 R4, RZ, RZ, c[0x0][0x2c4] ;  /* 0x0000b100ff047624 */ /* 0x000fe200078e00ff */
[----:B------:R-:W-:Y:S01]  /*09a0*/  @P0 SHF.R.U32.HI R11, RZ, c[0x0][0x544], R5 ;  /* 0x00015100ff0b0a19 */ /* 0x000fe20000011605 */
[----:B------:R-:W-:-:S03]  /*09b0*/  IMAD.MOV.U32 R5, RZ, RZ, c[0x0][0x168] ;  /* 0x00005a00ff057624 */ /* 0x000fc600078e00ff */
[----:B------:R-:W-:Y:S01]  /*09c0*/  ISETP.NE.AND P4, PT, R4, 0x1, PT ;  /* 0x000000010400780c */ /* 0x000fe20003f85270 */
[----:B------:R-:W-:Y:S01]  /*09d0*/  IMAD R0, R11, c[0x0][0x53c], R0 ;  /* 0x00014f000b007a24 */ /* 0x000fe200078e0200 */
[----:B------:R-:W-:Y:S01]  /*09e0*/  IADD3 R5, -R5, 0x70, RZ ;  /* 0x0000007005057810 */ /* 0x000fe20007ffe1ff */
[----:B------:R1:W-:Y:S03]  /*09f0*/  STL [R1+0x54], R11 ;  /* 0x0000540b01007387 */ /* 0x0003e60000100800 */
[----:B------:R-:W-:-:S04]  /*0a00*/  SHF.L.U32 R16, R0, 0x7, RZ ;  /* 0x0000000700107819 */ /* 0x000fc800000006ff */
[----:B------:R-:W-:Y:S01]  /*0a10*/  IADD3 R4, R16, 0x7f, RZ ;  /* 0x0000007f10047810 */ /* 0x000fe20007ffe0ff */
[----:B------:R1:W-:Y:S04]  /*0a20*/  STL [R1+0x58], R16 ;  /* 0x0000581001007387 */ /* 0x0003e80000100800 */
[----:B------:R-:W-:-:S05]  /*0a30*/  @P4 IMAD.HI.U32 R0, R4, c[0x0][0x2c8], RZ ;  /* 0x0000b20004004a27 */ /* 0x000fca00078e00ff */
[----:B------:R-:W-:Y:S01]  /*0a40*/  @P4 SHF.R.U32.HI R4, RZ, c[0x0][0x2cc], R0 ;  /* 0x0000b300ff044a19 */ /* 0x000fe20000011600 */
[----:B------:R-:W-:-:S03]  /*0a50*/  IMAD.MOV.U32 R0, RZ, RZ, c[0x0][0x548] ;  /* 0x00015200ff007624 */ /* 0x000fc600078e00ff */
[----:B------:R-:W-:Y:S01]  /*0a60*/  IADD3 R5, R4, c[0x0][0x1d0], R5 ;  /* 0x0000740004057a10 */ /* 0x000fe20007ffe005 */
[----:B------:R-:W-:Y:S01]  /*0a70*/  IMAD.MOV.U32 R4, RZ, RZ, RZ ;  /* 0x000000ffff047224 */ /* 0x000fe200078e00ff */
[----:B------:R-:W-:Y:S02]  /*0a80*/  ISETP.NE.AND P0, PT, R0, 0x1, PT ;  /* 0x000000010000780c */ /* 0x000fe40003f05270 */
[----:B------:R-:W-:Y:S01]  /*0a90*/  IADD3 R0, R2, -R6, RZ ;  /* 0x8000000602007210 */ /* 0x000fe20007ffe0ff */
[----:B------:R-:W-:-:S04]  /*0aa0*/  IMAD.HI R4, R5, -0x6db6db6d, R4 ;  /* 0x9249249305047827 */ /* 0x000fc800078e0204 */
[----:B------:R-:W-:Y:S01]  /*0ab0*/  IMAD R0, R3, c[0x0][0x554], R0 ;  /* 0x0001550003007a24 */ /* 0x000fe200078e0200 */
[----:B------:R-:W-:-:S03]  /*0ac0*/  SHF.R.U32.HI R6, RZ, 0x1f, R4 ;  /* 0x0000001fff067819 */ /* 0x000fc60000011604 */
[----:B------:R-:W-:Y:S01]  /*0ad0*/  IMAD.MOV.U32 R18, RZ, RZ, R0 ;  /* 0x000000ffff127224 */ /* 0x000fe200078e0000 */
[----:B------:R-:W-:Y:S01]  /*0ae0*/  LEA.HI.SX32 R6, R4, R6, 0x1a ;  /* 0x0000000604067211 */ /* 0x000fe200078fd2ff */
[----:B------:R-:W-:-:S03]  /*0af0*/  @P0 IMAD.HI.U32 R2, R0, c[0x0][0x54c], RZ ;  /* 0x0001530000020a27 */ /* 0x000fc600078e00ff */
[----:B------:R-:W-:Y:S02]  /*0b00*/  IMNMX R6, R6, UR4, PT ;  /* 0x0000000406067c17 */ /* 0x000fe4000b800200 */
[----:B------:R-:W-:Y:S01]  /*0b10*/  @P0 SHF.R.U32.HI R18, RZ, c[0x0][0x550], R2 ;  /* 0x00015400ff120a19 */ /* 0x000fe20000011602 */
[----:B------:R-:W-:Y:S01]  /*0b20*/  IMAD.MOV.U32 R2, RZ, RZ, RZ ;  /* 0x000000ffff027224 */ /* 0x000fe200078e00ff */
[----:B------:R-:W-:Y:S02]  /*0b30*/  ISETP.GE.AND P0, PT, R6, 0x1, PT ;  /* 0x000000010600780c */ /* 0x000fe40003f06270 */
[----:B------:R-:W-:Y:S01]  /*0b40*/  IADD3 R3, -R18, RZ, RZ ;  /* 0x000000ff12037210 */ /* 0x000fe20007ffe1ff */
[----:B------:R1:W-:Y:S04]  /*0b50*/  STL [R1+0x50], R18 ;  /* 0x0000501201007387 */ /* 0x0003e80000100800 */
[----:B------:R-:W-:-:S05]  /*0b60*/  IMAD R23, R3, c[0x0][0x548], R0 ;  /* 0x0001520003177a24 */ /* 0x000fca00078e0200 */
[----:B------:R1:W-:Y:S01]  /*0b70*/  STL [R1+0x44], R23 ;  /* 0x0000441701007387 */ /* 0x0003e20000100800 */
[----:B------:R-:W-:Y:S05]  /*0b80*/  @!P0 BRA `(.L_x_1110) ;  /* 0x000001f000008947 */ /* 0x000fea0003800000 */
[----:B------:R-:W-:-:S04]  /*0b90*/  SHF.R.U32.HI R0, RZ, 0x10, R11 ;  /* 0x00000010ff007819 */ /* 0x000fc8000001160b */
[----:B------:R-:W-:-:S04]  /*0ba0*/  ISETP.NE.AND P0, PT, R0, RZ, PT ;  /* 0x000000ff0000720c */ /* 0x000fc80003f05270 */
[----:B------:R-:W-:-:S04]  /*0bb0*/  SEL R0, R0, c[0x0][0x338], P0 ;  /* 0x0000ce0000007a07 */ /* 0x000fc80000000000 */
[-C--:B------:R-:W-:Y:S02]  /*0bc0*/  IABS R3, R0.reuse ;  /* 0x0000000000037213 */ /* 0x080fe40000000000 */
[----:B------:R-:W-:Y:S02]  /*0bd0*/  IADD3 R7, R0, -0x1, R6 ;  /* 0xffffffff00077810 */ /* 0x000fe40007ffe006 */
[----:B------:R-:W2:Y:S02]  /*0be0*/  I2F.RP R4, R3 ;  /* 0x0000000300047306 */ /* 0x000ea40000209400 */
[----:B------:R-:W-:Y:S02]  /*0bf0*/  IABS R10, R7 ;  /* 0x00000007000a7213 */ /* 0x000fe40000000000 */
[----:B------:R-:W-:-:S04]  /*0c00*/  LOP3.LUT R7, R7, R0, RZ, 0x3c, !PT ;  /* 0x0000000007077212 */ /* 0x000fc800078e3cff */
[----:B------:R-:W-:Y:S01]  /*0c10*/  ISETP.GE.AND P0, PT, R7, RZ, PT ;  /* 0x000000ff0700720c */ /* 0x000fe20003f06270 */
[----:B--2---:R-:W2:Y:S02]  /*0c20*/  MUFU.RCP R4, R4 ;  /* 0x0000000400047308 */ /* 0x004ea40000001000 */
[----:B--2---:R-:W-:-:S06]  /*0c30*/  IADD3 R4, R4, 0xffffffe, RZ ;  /* 0x0ffffffe04047810 */ /* 0x004fcc0007ffe0ff */
[----:B------:R-:W2:Y:S02]  /*0c40*/  F2I.FTZ.U32.TRUNC.NTZ R5, R4 ;  /* 0x0000000400057305 */ /* 0x000ea4000021f000 */
[----:B--2---:R-:W-:Y:S02]  /*0c50*/  IMAD.MOV R2, RZ, RZ, -R5 ;  /* 0x000000ffff027224 */ /* 0x004fe400078e0a05 */
        /* <DEDUP_REMOVED lines=14> */
[----:B------:R-:W-:-:S13]  /*0d40*/  ISETP.GE.U32.AND P2, PT, R4, R3, PT ;  /* 0x000000030400720c */ /* 0x000fda0003f46070 */
[----:B------:R-:W-:-:S05]  /*0d50*/  @P2 IADD3 R2, R2, 0x1, RZ ;  /* 0x0000000102022810 */ /* 0x000fca0007ffe0ff */
[----:B------:R-:W-:Y:S01]  /*0d60*/  @!P0 IMAD.MOV R2, RZ, RZ, -R2 ;  /* 0x000000ffff028224 */ /* 0x000fe200078e0a02 */
[----:B------:R-:W-:Y:S02]  /*0d70*/  @!P1 LOP3.LUT R2, RZ, R0, RZ, 0x33, !PT ;  /* 0x00000000ff029212 */ /* 0x000fe400078e33ff */
.L_x_1110:
[----:B------:R-:W-:Y:S05]  /*0d80*/  BSYNC B0 ;  /* 0x0000000000007941 */ /* 0x000fea0003800000 */
.L_x_1109:
[----:B------:R-:W-:Y:S01]  /*0d90*/  LOP3.LUT R0, R11, 0xffff, RZ, 0xc0, !PT ;  /* 0x0000ffff0b007812 */ /* 0x000fe200078ec0ff */
[----:B------:R-:W-:Y:S01]  /*0da0*/  IMAD.MOV.U32 R19, RZ, RZ, RZ ;  /* 0x000000ffff137224 */ /* 0x000fe200078e00ff */
[----:B------:R-:W-:Y:S01]  /*0db0*/  CS2R R20, SRZ ;  /* 0x0000000000147805 */ /* 0x000fe2000001ff00 */
[----:B------:R-:W-:Y:S01]  /*0dc0*/  IMAD.MOV.U32 R22, RZ, RZ, RZ ;  /* 0x000000ffff167224 */ /* 0x000fe200078e00ff */
[----:B------:R-:W-:Y:S01]  /*0dd0*/  CS2R R178, SRZ ;  /* 0x0000000000b27805 */ /* 0x000fe2000001ff00 */
[----:B------:R-:W-:Y:S01]  /*0de0*/  IMAD R3, R0, R2, RZ ;  /* 0x0000000200037224 */ /* 0x000fe200078e02ff */
[----:B------:R-:W-:Y:S01]  /*0df0*/  PRMT R0, RZ, 0x7610, R0 ;  /* 0x00007610ff007816 */ /* 0x000fe20000000000 */
        /* <DEDUP_REMOVED lines=12> */
[----:B------:R2:W-:Y:S01]  /*0ec0*/  STL [R1+0xc], R17 ;  /* 0x00000c1101007387 */ /* 0x0005e20000100800 */
        /* <DEDUP_REMOVED lines=24> */
[----:B------:R-:W3:Y:S04]  /*1050*/  LDL R5, [R1+0x6c] ;  /* 0x00006c0001057983 */ /* 0x000ee80000100800 */
[----:B------:R-:W4:Y:S04]  /*1060*/  LDL.64 R6, [R1+0x48] ;  /* 0x0000480001067983 */ /* 0x000f280000100a00 */
[----:B------:R1:W4:Y:S01]  /*1070*/  LDL.64 R24, [R1+0x48] ;  /* 0x0000480001187983 */ /* 0x0003220000100a00 */
[----:B------:R-:W-:-:S03]  /*1080*/  ISETP.NE.U32.AND P0, PT, RZ, c[0x0][0x340], PT ;  /* 0x0000d000ff007a0c */ /* 0x000fc60003f05070 */
[----:B------:R-:W5:Y:S01]  /*1090*/  S2R R4, SR_TID.X ;  /* 0x0000000000047919 */ /* 0x000f620000002100 */
[----:B------:R-:W-:-:S13]  /*10a0*/  ISETP.NE.AND.EX P0, PT, RZ, c[0x0][0x344], PT, P0 ;  /* 0x0000d100ff007a0c */ /* 0x000fda0003f05300 */
[----:B------:R-:W-:-:S05]  /*10b0*/  @P0 MOV R2, 0x4 ;  /* 0x0000000400020802 */ /* 0x000fca0000000f00 */
[----:B--2---:R-:W-:-:S05]  /*10c0*/  @P0 IMAD.WIDE R2, R18, R2, c[0x0][0x340] ;  /* 0x0000d00012020625 */ /* 0x004fca00078e0202 */
[----:B------:R2:W4:Y:S01]  /*10d0*/  @P0 LDG.E R14, [R2.64] ;  /* 0x00000008020e0981 */ /* 0x000522000c1e1900 */
[----:B-----5:R-:W-:Y:S02]  /*10e0*/  SHF.R.S32.HI R15, RZ, 0x1f, R4 ;  /* 0x0000001fff0f7819 */ /* 0x020fe40000011404 */
[----:B------:R-:W-:Y:S02]  /*10f0*/  SHF.R.S32.HI R12, RZ, 0x1f, R23 ;  /* 0x0000001fff0c7819 */ /* 0x000fe40000011417 */
[----:B------:R-:W-:Y:S02]  /*1100*/  LEA.HI R15, R15, R4, RZ, 0x3 ;  /* 0x000000040f0f7211 */ /* 0x000fe400078f18ff */
[----:B------:R-:W-:Y:S02]  /*1110*/  SHF.R.S32.HI R13, RZ, 0x1f, R18 ;  /* 0x0000001fff0d7819 */ /* 0x000fe40000011412 */
[----:B------:R-:W-:Y:S02]  /*1120*/  SHF.R.S32.HI R15, RZ, 0x3, R15 ;  /* 0x00000003ff0f7819 */ /* 0x000fe4000001140f */
[----:B------:R-:W-:Y:S01]  /*1130*/  IADD3 R92, R17, -0x1, RZ ;  /* 0xffffffff115c7810 */ /* 0x000fe20007ffe0ff */
[----:B-1----:R-:W-:Y:S01]  /*1140*/  IMAD R11, R13, c[0x0][0x1c0], RZ ;  /* 0x000070000d0b7a24 */ /* 0x002fe200078e02ff */
[----:B------:R-:W-:-:S03]  /*1150*/  SHF.R.S32.HI R9, RZ, 0x1f, R15 ;  /* 0x0000001fff097819 */ /* 0x000fc6000001140f */
[----:B------:R-:W-:Y:S02]  /*1160*/  IMAD R11, R18, c[0x0][0x1c4], R11 ;  /* 0x00007100120b7a24 */ /* 0x000fe400078e020b */
[C---:B------:R-:W-:Y:S02]  /*1170*/  IMAD R4, R9.reuse, c[0x0][0x1e0], RZ ;  /* 0x0000780009047a24 */ /* 0x040fe400078e02ff */
[----:B------:R-:W-:Y:S02]  /*1180*/  IMAD R9, R9, c[0x0][0x208], RZ ;  /* 0x0000820009097a24 */ /* 0x000fe400078e02ff */
[C---:B------:R-:W-:Y:S02]  /*1190*/  IMAD R10, R15.reuse, c[0x0][0x1e4], R4 ;  /* 0x000079000f0a7a24 */ /* 0x040fe400078e0204 */
[----:B------:R-:W-:Y:S01]  /*11a0*/  IMAD R9, R15, c[0x0][0x20c], R9 ;  /* 0x000083000f097a24 */ /* 0x000fe200078e0209 */
[----:B---3--:R-:W-:Y:S01]  /*11b0*/  IADD3 R8, R5, R16, RZ ;  /* 0x0000001005087210 */ /* 0x008fe20007ffe0ff */
[----:B------:R-:W-:-:S03]  /*11c0*/  IMAD R5, R12, c[0x0][0x1b8], RZ ;  /* 0x00006e000c057a24 */ /* 0x000fc600078e02ff */
[----:B------:R-:W-:Y:S01]  /*11d0*/  MOV R0, R8 ;  /* 0x0000000800007202 */ /* 0x000fe20000000f00 */
[----:B--2---:R-:W-:Y:S01]  /*11e0*/  @P4 IMAD.HI.U32 R2, R8, c[0x0][0x2c8], RZ ;  /* 0x0000b20008024a27 */ /* 0x004fe200078e00ff */
[----:B----4-:R-:W-:-:S03]  /*11f0*/  MOV R24, R6 ;  /* 0x0000000600187202 */ /* 0x010fc60000000f00 */
[C---:B------:R-:W-:Y:S01]  /*1200*/  IMAD R5, R23.reuse, c[0x0][0x1bc], R5 ;  /* 0x00006f0017057a24 */ /* 0x040fe200078e0205 */
[----:B------:R-:W-:Y:S01]  /*1210*/  @P4 SHF.R.U32.HI R0, RZ, c[0x0][0x2cc], R2 ;  /* 0x0000b300ff004a19 */ /* 0x000fe20000011602 */
[----:B------:R-:W-:Y:S01]  /*1220*/  IMAD.WIDE.U32 R2, R23, c[0x0][0x1b8], RZ ;  /* 0x00006e0017027a25 */ /* 0x000fe200078e00ff */
[--C-:B------:R-:W-:Y:S02]  /*1230*/  SHF.R.S32.HI R25, RZ, 0x1f, R24.reuse ;  /* 0x0000001fff197819 */ /* 0x100fe40000011418 */
[----:B------:R-:W-:Y:S02]  /*1240*/  ISETP.GE.AND P2, PT, R24, c[0x0][0x198], PT ;  /* 0x0000660018007a0c */ /* 0x000fe40003f46270 */
[----:B------:R-:W-:Y:S01]  /*1250*/  IADD3 R3, R3, R5, RZ ;  /* 0x0000000503037210 */ /* 0x000fe20007ffe0ff */
[C-C-:B------:R-:W-:Y:S01]  /*1260*/  IMAD.WIDE.U32 R4, R15.reuse, c[0x0][0x208], R24.reuse ;  /* 0x000082000f047a25 */ /* 0x140fe200078e0018 */
[----:B------:R1:W-:Y:S03]  /*1270*/  STL [R1+0x4c], R25 ;  /* 0x00004c1901007387 */ /* 0x0003e60000100800 */
[----:B------:R-:W-:Y:S01]  /*1280*/  IMAD.WIDE.U32 R6, R15, c[0x0][0x1e0], R24 ;  /* 0x000078000f067a25 */ /* 0x000fe200078e0018 */
[----:B------:R-:W-:-:S02]  /*1290*/  IADD3 R5, R5, R9, RZ ;  /* 0x0000000905057210 */ /* 0x000fc40007ffe0ff */
[----:B------:R-:W-:Y:S01]  /*12a0*/  SHF.R.S32.HI R9, RZ, 0x1f, R0 ;  /* 0x0000001fff097819 */ /* 0x000fe20000011400 */
[----:B------:R-:W-:Y:S01]  /*12b0*/  IMAD.WIDE.U32 R2, R18, c[0x0][0x1c0], R2 ;  /* 0x0000700012027a25 */ /* 0x000fe200078e0002 */
[----:B------:R-:W-:Y:S02]  /*12c0*/  IADD3 R7, R7, R10, RZ ;  /* 0x0000000a07077210 */ /* 0x000fe40007ffe0ff */
[----:B------:R-:W-:Y:S01]  /*12d0*/  IADD3 R10, -R0, RZ, RZ ;  /* 0x000000ff000a7210 */ /* 0x000fe20007ffe1ff */
[----:B------:R-:W-:Y:S01]  /*12e0*/  IMAD R9, R9, c[0x0][0x1b0], RZ ;  /* 0x00006c0009097a24 */ /* 0x000fe200078e02ff */
[----:B------:R-:W-:Y:S01]  /*12f0*/  IADD3 R3, R3, R11, RZ ;  /* 0x0000000b03037210 */ /* 0x000fe20007ffe0ff */
[C---:B------:R-:W-:Y:S02]  /*1300*/  IMAD R11, R12.reuse, c[0x0][0x1e8], RZ ;  /* 0x00007a000c0b7a24 */ /* 0x040fe400078e02ff */
[----:B------:R-:W-:Y:S02]  /*1310*/  IMAD R12, R12, c[0x0][0x210], RZ ;  /* 0x000084000c0c7a24 */ /* 0x000fe400078e02ff */
[----:B------:R-:W-:-:S02]  /*1320*/  IMAD R10, R10, c[0x0][0x2c4], R8 ;  /* 0x0000b1000a0a7a24 */ /* 0x000fc400078e0208 */
[C---:B------:R-:W-:Y:S02]  /*1330*/  IMAD R11, R23.reuse, c[0x0][0x1ec], R11 ;  /* 0x00007b00170b7a24 */ /* 0x040fe400078e020b */
[----:B------:R-:W-:-:S04]  /*1340*/  IMAD.WIDE.U32 R6, R23, c[0x0][0x1e8], R6 ;  /* 0x00007a0017067a25 */ /* 0x000fc800078e0006 */
[C---:B------:R-:W-:Y:S02]  /*1350*/  IMAD R12, R23.reuse, c[0x0][0x214], R12 ;  /* 0x00008500170c7a24 */ /* 0x040fe400078e020c */
[----:B------:R-:W-:-:S04]  /*1360*/  IMAD.WIDE.U32 R4, R23, c[0x0][0x210], R4 ;  /* 0x0000840017047a25 */ /* 0x000fc800078e0004 */
[C---:B------:R-:W-:Y:S01]  /*1370*/  IMAD R8, R0.reuse, c[0x0][0x1b4], R9 ;  /* 0x00006d0000087a24 */ /* 0x040fe200078e0209 */
[----:B------:R-:W-:Y:S01]  /*1380*/  IADD3 R9, R5, R12, RZ ;  /* 0x0000000c05097210 */ /* 0x000fe20007ffe0ff */
[----:B------:R-:W-:-:S04]  /*1390*/  IMAD.WIDE.U32 R2, R0, c[0x0][0x1b0], R2 ;  /* 0x00006c0000027a25 */ /* 0x000fc800078e0002 */
[----:B------:R-:W-:Y:S01]  /*13a0*/  IMAD.IADD R7, R7, 0x1, R11 ;  /* 0x0000000107077824 */ /* 0x000fe200078e020b */
[----:B------:R-:W-:Y:S02]  /*13b0*/  SHF.R.S32.HI R11, RZ, 0x1f, R10 ;  /* 0x0000001fff0b7819 */ /* 0x000fe4000001140a */
[----:B------:R-:W-:Y:S02]  /*13c0*/  IADD3 R5, R3, R8, RZ ;  /* 0x0000000803057210 */ /* 0x000fe40007ffe0ff */
[----:B------:R-:W-:Y:S01]  /*13d0*/  MOV R8, R4 ;  /* 0x0000000400087202 */ /* 0x000fe20000000f00 */
[----:B------:R-:W-:Y:S01]  /*13e0*/  IMAD R11, R11, c[0x0][0x1a8], RZ ;  /* 0x00006a000b0b7a24 */ /* 0x000fe200078e02ff */
[----:B------:R-:W-:Y:S02]  /*13f0*/  MOV R4, R2 ;  /* 0x0000000200047202 */ /* 0x000fe40000000f00 */
[----:B------:R-:W-:Y:S01]  /*1400*/  @P0 SHF.R.S32.HI R3, RZ, 0x1f, R14 ;  /* 0x0000001fff030819 */ /* 0x000fe2000001140e */
[C---:B------:R-:W-:Y:S01]  /*1410*/  IMAD R11, R10.reuse, c[0x0][0x1ac], R11 ;  /* 0x00006b000a0b7a24 */ /* 0x040fe200078e020b */
[----:B------:R-:W-:Y:S01]  /*1420*/  @P0 MOV R2, R14 ;  /* 0x0000000e00020202 */ /* 0x000fe20000000f00 */
[----:B------:R-:W-:Y:S01]  /*1430*/  @!P0 IMAD.MOV.U32 R2, RZ, RZ, R18 ;  /* 0x000000ffff028224 */ /* 0x000fe200078e0012 */
[----:B------:R-:W-:Y:S01]  /*1440*/  @!P0 MOV R3, R13 ;  /* 0x0000000d00038202 */ /* 0x000fe20000000f00 */
[----:B------:R-:W-:-:S04]  /*1450*/  IMAD.WIDE.U32 R4, R10, c[0x0][0x1a8], R4 ;  /* 0x00006a000a047a25 */ /* 0x000fc800078e0004 */
[----:B------:R-:W-:Y:S01]  /*1460*/  IMAD.WIDE.U32 R12, R2, c[0x0][0x1f0], R6 ;  /* 0x00007c00020c7a25 */ /* 0x000fe200078e0006 */
[----:B------:R-:W-:-:S03]  /*1470*/  IADD3 R7, R5, R11, RZ ;  /* 0x0000000b05077210 */ /* 0x000fc60007ffe0ff */
[C---:B------:R-:W-:Y:S01]  /*1480*/  IMAD R0, R3.reuse, c[0x0][0x218], RZ ;  /* 0x0000860003007a24 */ /* 0x040fe200078e02ff */
[----:B------:R1:W-:Y:S01]  /*1490*/  STL.64 [R1+0x28], R12 ;  /* 0x0000280c01007387 */ /* 0x0003e20000100a00 */
[----:B------:R-:W-:Y:S01]  /*14a0*/  IMAD R6, R3, c[0x0][0x1f0], RZ ;  /* 0x00007c0003067a24 */ /* 0x000fe200078e02ff */
[----:B------:R-:W-:Y:S01]  /*14b0*/  LEA R3, P0, R4, c[0x0][0x160], 0x1 ;  /* 0x0000580004037a11 */ /* 0x000fe200078008ff */
[----:B------:R-:W-:-:S04]  /*14c0*/  IMAD.WIDE.U32 R8, R2, c[0x0][0x218], R8 ;  /* 0x0000860002087a25 */ /* 0x000fc800078e0008 */
[C---:B------:R-:W-:Y:S01]  /*14d0*/  IMAD R5, R2.reuse, c[0x0][0x21c], R0 ;  /* 0x0000870002057a24 */ /* 0x040fe200078e0200 */
[----:B------:R1:W-:Y:S01]  /*14e0*/  STL.64 [R1+0x30], R8 ;  /* 0x0000300801007387 */ /* 0x0003e20000100a00 */
[----:B------:R-:W-:Y:S01]  /*14f0*/  IMAD R6, R2, c[0x0][0x1f4], R6 ;  /* 0x00007d0002067a24 */ /* 0x000fe200078e0206 */
[----:B------:R-:W-:Y:S02]  /*1500*/  LEA.HI.X R2, R4, c[0x0][0x164], R7, 0x1, P0 ;  /* 0x0000590004027a11 */ /* 0x000fe400000f0c07 */
[----:B------:R-:W-:Y:S02]  /*1510*/  IADD3 R4, R9, R5, RZ ;  /* 0x0000000509047210 */ /* 0x000fe40007ffe0ff */
[----:B------:R-:W-:Y:S02]  /*1520*/  IADD3 R6, R13, R6, RZ ;  /* 0x000000060d067210 */ /* 0x000fe40007ffe0ff */
[----:B------:R-:W-:Y:S01]  /*1530*/  IADD3 R0, R15, R16, RZ ;  /* 0x000000100f007210 */ /* 0x000fe20007ffe0ff */
[----:B------:R1:W-:Y:S04]  /*1540*/  STL [R1+0x3c], R4 ;  /* 0x00003c0401007387 */ /* 0x0003e80000100800 */
[----:B------:R1:W-:Y:S01]  /*1550*/  STL [R1+0x38], R6 ;  /* 0x0000380601007387 */ /* 0x0003e20000100800 */
[----:B------:R-:W-:Y:S05]  /*1560*/  BRA.DIV ~URZ, `(.L_x_1112) ;  /* 0x00014a627f007947 */ /* 0x000fea000b800000 */
[----:B------:R2:W3:Y:S02]  /*1570*/  SHFL.IDX PT, R5, R2, RZ, 0x181f ;  /* 0x00181fff02057589 */ /* 0x0004e400000e0000 */
.L_x_1162:
[----:B------:R-:W-:Y:S05]  /*1580*/  BRA.DIV ~URZ, `(.L_x_1113) ;  /* 0x00014ab27f007947 */ /* 0x000fea000b800000 */
[----:B-1----:R1:W4:Y:S02]  /*1590*/  SHFL.IDX PT, R4, R3, RZ, 0x181f ;  /* 0x00181fff03047589 */ /* 0x00232400000e0000 */
.L_x_1163:
[----:B------:R-:W-:Y:S01]  /*15a0*/  MOV R11, c[0x0][0x168] ;  /* 0x00005a00000b7a02 */ /* 0x000fe20000000f00 */
[----:B------:R-:W-:Y:S04]  /*15b0*/  BSSY B0, `(.L_x_1114) ;  /* 0x000000b000007945 */ /* 0x000fe80003800000 */
[----:B------:R-:W-:-:S05]  /*15c0*/  IMAD R11, R11, c[0x0][0x2c4], RZ ;  /* 0x0000b1000b0b7a24 */ /* 0x000fca00078e02ff */
[----:B------:R-:W-:-:S13]  /*15d0*/  ISETP.GE.AND P0, PT, R0, R11, PT ;  /* 0x0000000b0000720c */ /* 0x000fda0003f06270 */
[----:B------:R-:W-:Y:S05]  /*15e0*/  @P0 BRA `(.L_x_1115) ;  /* 0x0000007000000947 */ /* 0x000fea0003800000 */
[----:B------:R-:W5:Y:S02]  /*15f0*/  LDL.64 R6, [R1+0x48] ;  /* 0x0000480001067983 */ /* 0x000f640000100a00 */
[----:B----45:R-:W-:-:S04]  /*1600*/  LEA R4, P0, R6, R4, 0x1 ;  /* 0x0000000406047211 */ /* 0x030fc800078008ff */
[----:B---3--:R-:W-:-:S05]  /*1610*/  LEA.HI.X R5, R6, R5, R7, 0x1, P0 ;  /* 0x0000000506057211 */ /* 0x008fca00000f0c07 */
[----:B------:R-:W-:Y:S01]  /*1620*/  @!PT LDS RZ, [RZ] ;  /* 0x00000000fffff984 */ /* 0x000fe20000000800 */
[----:B------:R-:W-:Y:S01]  /*1630*/  @!PT LDS RZ, [RZ] ;  /* 0x00000000fffff984 */ /* 0x000fe20000000800 */
[----:B------:R-:W-:Y:S01]  /*1640*/  @!PT LDS RZ, [RZ] ;  /* 0x00000000fffff984 */ /* 0x000fe20000000800 */
[----:B------:R3:W-:Y:S04]  /*1650*/  LDGSTS.E.BYPASS.LTC128B.128 [R241+0x7100], [R4.64], !P2 ;  /* 0x0710000004f17fae */ /* 0x0007e8000d101d48 */
.L_x_1115:
[----:B------:R-:W-:Y:S05]  /*1660*/  BSYNC B0 ;  /* 0x0000000000007941 */ /* 0x000fea0003800000 */
.L_x_1114:
[----:B------:R-:W-:Y:S05]  /*1670*/  BRA.DIV ~URZ, `(.L_x_1116) ;  /* 0x00014a327f007947 */ /* 0x000fea000b800000 */
[----:B------:R1:W2:Y:S04]  /*1680*/  SHFL.IDX PT, R6, R2, 0x1, 0x181f ;  /* 0x00381f0002067f89 */ /* 0x0002a800000e0000 */
[----:B---34-:R1:W3:Y:S02]  /*1690*/  SHFL.IDX PT, R4, R3, 0x1, 0x181f ;  /* 0x00381f0003047f89 */ /* 0x0182e400000e0000 */
.L_x_1164:
[----:B------:R-:W-:Y:S01]  /*16a0*/  IADD3 R5, R0, 0x10, RZ ;  /* 0x0000001000057810 */ /* 0x000fe20007ffe0ff */
[----:B------:R-:W-:Y:S03]  /*16b0*/  BSSY B0, `(.L_x_1117) ;  /* 0x000000a000007945 */ /* 0x000fe60003800000 */
[----:B------:R-:W-:-:S13]  /*16c0*/  ISETP.GE.AND P0, PT, R5, R11, PT ;  /* 0x0000000b0500720c */ /* 0x000fda0003f06270 */
[----:B------:R-:W-:Y:S05]  /*16d0*/  @P0 BRA `(.L_x_1118) ;  /* 0x0000007000000947 */ /* 0x000fea0003800000 */
[----:B------:R-:W4:Y:S02]  /*16e0*/  LDL.64 R8, [R1+0x48] ;  /* 0x0000480001087983 */ /* 0x000f240000100a00 */
[----:B---34-:R-:W-:-:S04]  /*16f0*/  LEA R4, P0, R8, R4, 0x1 ;  /* 0x0000000408047211 */ /* 0x018fc800078008ff */
[----:B--2---:R-:W-:-:S05]  /*1700*/  LEA.HI.X R5, R8, R6, R9, 0x1, P0 ;  /* 0x0000000608057211 */ /* 0x004fca00000f0c09 */
[----:B------:R-:W-:Y:S01]  /*1710*/  @!PT LDS RZ, [RZ] ;  /* 0x00000000fffff984 */ /* 0x000fe20000000800 */
[----:B------:R-:W-:Y:S01]  /*1720*/  @!PT LDS RZ, [RZ] ;  /* 0x00000000fffff984 */ /* 0x000fe20000000800 */
[----:B------:R-:W-:Y:S01]  /*1730*/  @!PT LDS RZ, [RZ] ;  /* 0x00000000fffff984 */ /* 0x000fe20000000800 */
[----:B------:R2:W-:Y:S04]  /*1740*/  LDGSTS.E.BYPASS.LTC128B.128 [R241+0x7900], [R4.64], !P2 ;  /* 0x0790000004f17fae */ /* 0x0005e8000d101d48 */
.L_x_1118:
[----:B------:R-:W-:Y:S05]  /*1750*/  BSYNC B0 ;  /* 0x0000000000007941 */ /* 0x000fea0003800000 */
.L_x_1117:
[----:B------:R-:W-:Y:S05]  /*1760*/  BRA.DIV ~URZ, `(.L_x_1119) ;  /* 0x00014a127f007947 */ /* 0x000fea000b800000 */
[----:B--2---:R2:W4:Y:S02]  /*1770*/  SHFL.IDX PT, R6, R2, 0x2, 0x181f ;  /* 0x00581f0002067f89 */ /* 0x00452400000e0000 */
.L_x_1165:
[----:B------:R-:W-:Y:S05]  /*1780*/  BRA.DIV ~URZ, `(.L_x_1120) ;  /* 0x00014a627f007947 */ /* 0x000fea000b800000 */
[----:B---3--:R3:W1:Y:S02]  /*1790*/  SHFL.IDX PT, R4, R3, 0x2, 0x181f ;  /* 0x00581f0003047f89 */ /* 0x00866400000e0000 */
.L_x_1166:
[----:B------:R-:W-:Y:S01]  /*17a0*/  IADD3 R5, R0, 0x20, RZ ;  /* 0x0000002000057810 */ /* 0x000fe20007ffe0ff */
[----:B------:R-:W-:Y:S03]  /*17b0*/  BSSY B0, `(.L_x_1121) ;  /* 0x000000a000007945 */ /* 0x000fe60003800000 */
[----:B------:R-:W-:-:S13]  /*17c0*/  ISETP.GE.AND P0, PT, R5, R11, PT ;  /* 0x0000000b0500720c */ /* 0x000fda0003f06270 */
[----:B------:R-:W-:Y:S05]  /*17d0*/  @P0 BRA `(.L_x_1122) ;  /* 0x0000007000000947 */ /* 0x000fea0003800000 */
[----:B------:R-:W5:Y:S02]  /*17e0*/  LDL.64 R8, [R1+0x48] ;  /* 0x0000480001087983 */ /* 0x000f640000100a00 */
[----:B-1---5:R-:W-:-:S04]  /*17f0*/  LEA R4, P0, R8, R4, 0x1 ;  /* 0x0000000408047211 */ /* 0x022fc800078008ff */
[----:B----4-:R-:W-:-:S05]  /*1800*/  LEA.HI.X R5, R8, R6, R9, 0x1, P0 ;  /* 0x0000000608057211 */ /* 0x010fca00000f0c09 */
[----:B------:R-:W-:Y:S01]  /*1810*/  @!PT LDS RZ, [RZ] ;  /* 0x00000000fffff984 */ /* 0x000fe20000000800 */
[----:B------:R-:W-:Y:S01]  /*1820*/  @!PT LDS RZ, [RZ] ;  /* 0x00000000fffff984 */ /* 0x000fe20000000800 */
[----:B------:R-:W-:Y:S01]  /*1830*/  @!PT LDS RZ, [RZ] ;  /* 0x00000000fffff984 */ /* 0x000fe20000000800 */
[----:B------:R1:W-:Y:S04]  /*1840*/  LDGSTS.E.BYPASS.LTC128B.128 [R241+0x8100], [R4.64], !P2 ;  /* 0x0810000004f17fae */ /* 0x0003e8000d101d48 */
.L_x_1122:
[----:B------:R-:W-:Y:S05]  /*1850*/  BSYNC B0 ;  /* 0x0000000000007941 */ /* 0x000fea0003800000 */
.L_x_1121:
[----:B------:R-:W-:Y:S05]  /*1860*/  BRA.DIV ~URZ, `(.L_x_1123) ;  /* 0x000149f27f007947 */ /* 0x000fea000b800000 */
[----:B----4-:R4:W2:Y:S04]  /*1870*/  SHFL.IDX PT, R6, R2, 0x3, 0x181f ;  /* 0x00781f0002067f89 */ /* 0x0108a800000e0000 */
[----:B-1----:R4:W1:Y:S02]  /*1880*/  SHFL.IDX PT, R4, R3, 0x3, 0x181f ;  /* 0x00781f0003047f89 */ /* 0x00286400000e0000 */
.L_x_1167:
        /* <DEDUP_REMOVED lines=11> */
.L_x_1125:
[----:B------:R-:W-:Y:S05]  /*1940*/  BSYNC B0 ;  /* 0x0000000000007941 */ /* 0x000fea0003800000 */
.L_x_1124:
[----:B------:R-:W-:Y:S05]  /*1950*/  BRA.DIV ~URZ, `(.L_x_1126) ;  /* 0x000149d27f007947 */ /* 0x000fea000b800000 */
[----:B--2---:R2:W3:Y:S02]  /*1960*/  SHFL.IDX PT, R6, R2, 0x4, 0x181f ;  /* 0x00981f0002067f89 */ /* 0x0044e400000e0000 */
.L_x_1168:
[----:B------:R-:W-:Y:S05]  /*1970*/  BRA.DIV ~URZ, `(.L_x_1127) ;  /* 0x00014a227f007947 */ /* 0x000fea000b800000 */
[----:B-1----:R1:W2:Y:S02]  /*1980*/  SHFL.IDX PT, R4, R3, 0x4, 0x181f ;  /* 0x00981f0003047f89 */ /* 0x0022a400000e0000 */
.L_x_1169:
[----:B------:R-:W-:Y:S01]  /*1990*/  IADD3 R5, R0, 0x40, RZ ;  /* 0x0000004000057810 */ /* 0x000fe20007ffe0ff */
[----:B------:R-:W-:Y:S03]  /*19a0*/  BSSY B0, `(.L_x_1128) ;  /* 0x000000a000007945 */ /* 0x000fe60003800000 */
[----:B------:R-:W-:-:S13]  /*19b0*/  ISETP.GE.AND P0, PT, R5, R11, PT ;  /* 0x0000000b0500720c */ /* 0x000fda0003f06270 */
[----:B------:R-:W-:Y:S05]  /*19c0*/  @P0 BRA `(.L_x_1129) ;  /* 0x0000007000000947 */ /* 0x000fea0003800000 */
[----:B------:R-:W5:Y:S02]  /*19d0*/  LDL.64 R8, [R1+0x48] ;  /* 0x0000480001087983 */ /* 0x000f640000100a00 */
[----:B--2--5:R-:W-:-:S04]  /*19e0*/  LEA R4, P0, R8, R4, 0x1 ;  /* 0x0000000408047211 */ /* 0x024fc800078008ff */
[----:B---3--:R-:W-:-:S05]  /*19f0*/  LEA.HI.X R5, R8, R6, R9, 0x1, P0 ;  /* 0x0000000608057211 */ /* 0x008fca00000f0c09 */
[----:B------:R-:W-:Y:S01]  /*1a00*/  @!PT LDS RZ, [RZ] ;  /* 0x00000000fffff984 */ /* 0x000fe20000000800 */
[----:B------:R-:W-:Y:S01]  /*1a10*/  @!PT LDS RZ, [RZ] ;  /* 0x00000000fffff984 */ /* 0x000fe20000000800 */
[----:B------:R-:W-:Y:S01]  /*1a20*/  @!PT LDS RZ, [RZ] ;  /* 0x00000000fffff984 */ /* 0x000fe20000000800 */
[----:B------:R2:W-:Y:S04]  /*1a30*/  LDGSTS.E.BYPASS.LTC128B.128 [R241+0x9100], [R4.64], !P2 ;  /* 0x0910000004f17fae */ /* 0x0005e8000d101d48 */
.L_x_1129:
[----:B------:R-:W-:Y:S05]  /*1a40*/  BSYNC B0 ;  /* 0x0000000000007941 */ /* 0x000fea0003800000 */
.L_x_1128:
[----:B------:R-:W-:Y:S05]  /*1a50*/  BRA.DIV ~URZ, `(.L_x_1130) ;  /* 0x000149b27f007947 */ /* 0x000fea000b800000 */
[----:B---3--:R3:W1:Y:S04]  /*1a60*/  SHFL.IDX PT, R6, R2, 0x5, 0x181f ;  /* 0x00b81f0002067f89 */ /* 0x00866800000e0000 */
[----:B--2---:R3:W2:Y:S02]  /*1a70*/  SHFL.IDX PT, R4, R3, 0x5, 0x181f ;  /* 0x00b81f0003047f89 */ /* 0x0046a400000e0000 */
.L_x_1170:
[----:B------:R-:W-:Y:S01]  /*1a80*/  IADD3 R5, R0, 0x50, RZ ;  /* 0x0000005000057810 */ /* 0x000fe20007ffe0ff */
[----:B------:R-:W-:Y:S03]  /*1a90*/  BSSY B0, `(.L_x_1131) ;  /* 0x000000a000007945 */ /* 0x000fe60003800000 */
[----:B------:R-:W-:-:S13]  /*1aa0*/  ISETP.GE.AND P0, PT, R5, R11, PT ;  /* 0x0000000b0500720c */ /* 0x000fda0003f06270 */
[----:B------:R-:W-:Y:S05]  /*1ab0*/  @P0 BRA `(.L_x_1132) ;  /* 0x0000007000000947 */ /* 0x000fea0003800000 */
[----:B------:R-:W5:Y:S02]  /*1ac0*/  LDL.64 R8, [R1+0x48] ;  /* 0x0000480001087983 */ /* 0x000f640000100a00 */
[----:B--2--5:R-:W-:-:S04]  /*1ad0*/  LEA R4, P0, R8, R4, 0x1 ;  /* 0x0000000408047211 */ /* 0x024fc800078008ff */
[----:B-1----:R-:W-:-:S05]  /*1ae0*/  LEA.HI.X R5, R8, R6, R9, 0x1, P0 ;  /* 0x0000000608057211 */ /* 0x002fca00000f0c09 */
[----:B------:R-:W-:Y:S01]  /*1af0*/  @!PT LDS RZ, [RZ] ;  /* 0x00000000fffff984 */ /* 0x000fe20000000800 */
[----:B------:R-:W-:Y:S01]  /*1b00*/  @!PT LDS RZ, [RZ] ;  /* 0x00000000fffff984 */ /* 0x000fe20000000800 */
[----:B------:R-:W-:Y:S01]  /*1b10*/  @!PT LDS RZ, [RZ] ;  /* 0x00000000fffff984 */ /* 0x000fe20000000800 */
[----:B------:R1:W-:Y:S04]  /*1b20*/  LDGSTS.E.BYPASS.LTC128B.128 [R241+0x9900], [R4.64], !P2 ;  /* 0x0990000004f17fae */ /* 0x0003e8000d101d48 */
.L_x_1132:
[----:B------:R-:W-:Y:S05]  /*1b30*/  BSYNC B0 ;  /* 0x0000000000007941 */ /* 0x000fea0003800000 */
.L_x_1131:
[----:B------:R-:W-:Y:S05]  /*1b40*/  BRA.DIV ~URZ, `(.L_x_1133) ;  /* 0x000149927f007947 */ /* 0x000fea000b800000 */
[----:B-1----:R1:W3:Y:S02]  /*1b50*/  SHFL.IDX PT, R6, R2, 0x6, 0x181f ;  /* 0x00d81f0002067f89 */ /* 0x0022e400000e0000 */
.L_x_1171:
[----:B------:R-:W-:Y:S05]  /*1b60*/  BRA.DIV ~URZ, `(.L_x_1134) ;  /* 0x000149e27f007947 */ /* 0x000fea000b800000 */
[----:B--2---:R2:W1:Y:S02]  /*1b70*/  SHFL.IDX PT, R4, R3, 0x6, 0x181f ;  /* 0x00d81f0003047f89 */ /* 0x00446400000e0000 */
.L_x_1172:
        /* <DEDUP_REMOVED lines=11> */
.L_x_1136:
[----:B------:R-:W-:Y:S05]  /*1c30*/  BSYNC B0 ;  /* 0x0000000000007941 */ /* 0x000fea0003800000 */
.L_x_1135:
[----:B------:R-:W-:Y:S05]  /*1c40*/  BRA.DIV ~URZ, `(.L_x_1137) ;  /* 0x000149727f007947 */ /* 0x000fea000b800000 */
[----:B-1----:R1:W2:Y:S04]  /*1c50*/  SHFL.IDX PT, R4, R2, 0x7, 0x181f ;  /* 0x00f81f0002047f89 */ /* 0x0022a800000e0000 */
[----:B--234-:R-:W2:Y:S02]  /*1c60*/  SHFL.IDX PT, R3, R3, 0x7, 0x181f ;  /* 0x00f81f0003037f89 */ /* 0x01cea400000e0000 */
.L_x_1173:
[----:B------:R-:W3:Y:S01]  /*1c70*/  LDL.64 R18, [R1+0x48] ;  /* 0x0000480001127983 */ /* 0x000ee20000100a00 */
[----:B------:R-:W-:-:S04]  /*1c80*/  IADD3 R0, R0, 0x70, RZ ;  /* 0x0000007000007810 */ /* 0x000fc80007ffe0ff */
[----:B------:R-:W-:-:S13]  /*1c90*/  ISETP.GE.AND P1, PT, R0, R11, PT ;  /* 0x0000000b0000720c */ /* 0x000fda0003f26270 */
[C---:B-123--:R-:W-:Y:S02]  /*1ca0*/  @!P1 LEA R2, P0, R18.reuse, R3, 0x1 ;  /* 0x0000000312029211 */ /* 0x04efe400078008ff */
[C---:B------:R-:W-:Y:S02]  /*1cb0*/  ISETP.GE.AND P6, PT, R18.reuse, c[0x0][0x1d4], PT ;  /* 0x0000750012007a0c */ /* 0x040fe40003fc6270 */
[----:B------:R-:W-:-:S05]  /*1cc0*/  @!P1 LEA.HI.X R3, R18, R4, R19, 0x1, P0 ;  /* 0x0000000412039211 */ /* 0x000fca00000f0c13 */
[----:B------:R-:W-:Y:S01]  /*1cd0*/  @!PT LDS RZ, [RZ] ;  /* 0x00000000fffff984 */ /* 0x000fe20000000800 */
[----:B------:R-:W-:Y:S01]  /*1ce0*/  @!PT LDS RZ, [RZ] ;  /* 0x00000000fffff984 */ /* 0x000fe20000000800 */
[----:B------:R-:W-:Y:S01]  /*1cf0*/  @!PT LDS RZ, [RZ] ;  /* 0x00000000fffff984 */ /* 0x000fe20000000800 */
[----:B------:R1:W-:Y:S04]  /*1d00*/  @!P1 LDGSTS.E.BYPASS.LTC128B.128 [R241+0xa900], [R2.64], !P2 ;  /* 0x0a90000002f19fae */ /* 0x0003e8000d101d48 */
[----:B------:R-:W0:Y:S01]  /*1d10*/  LDGDEPBAR ;  /* 0x00000000000079af */ /* 0x000e220000000000 */
[----:B------:R-:W-:Y:S02]  /*1d20*/  WARPSYNC 0xffffffff ;  /* 0xffffffff00007948 */ /* 0x000fe40003800000 */
[----:B------:R-:W2:Y:S04]  /*1d30*/  LDL R204, [R1+0xc] ;  /* 0x00000c0001cc7983 */ /* 0x000ea80000100800 */
[----:B------:R-:W3:Y:S04]  /*1d40*/  LDL R5, [R1+0x38] ;  /* 0x0000380001057983 */ /* 0x000ee80000100800 */
[----:B------:R-:W4:Y:S04]  /*1d50*/  LDL.64 R6, [R1+0x28] ;  /* 0x0000280001067983 */ /* 0x000f280000100a00 */
[----:B------:R-:W5:Y:S04]  /*1d60*/  LDL R22, [R1+0x3c] ;  /* 0x00003c0001167983 */ /* 0x000f680000100800 */
[----:B------:R-:W5:Y:S04]  /*1d70*/  LDL.64 R20, [R1+0x30] ;  /* 0x0000300001147983 */ /* 0x000f680000100a00 */
[----:B------:R-:W1:Y:S01]  /*1d80*/  S2R R9, SR_TID.X ;  /* 0x0000000000097919 */ /* 0x000e620000002100 */
[----:B------:R-:W-:-:S02]  /*1d90*/  MOV R93, 0xffffff90 ;  /* 0xffffff90005d7802 */ /* 0x000fc40000000f00 */
[----:B------:R-:W-:Y:S01]  /*1da0*/  SHF.R.S32.HI R10, RZ, 0x1f, R92 ;  /* 0x0000001fff0a7819 */ /* 0x000fe2000001145c */
[----:B-1----:R-:W-:Y:S01]  /*1db0*/  IMAD.WIDE.U32 R2, R92, c[0x0][0x1e0], RZ ;  /* 0x000078005c027a25 */ /* 0x002fe200078e00ff */
[----:B------:R-:W-:Y:S01]  /*1dc0*/  MOV R179, c[0x0][0x1e0] ;  /* 0x0000780000b37a02 */ /* 0x000fe20000000f00 */
[----:B------:R-:W-:Y:S01]  /*1dd0*/  ULDC.64 UR4, c[0x0][0x208] ;  /* 0x0000820000047ab9 */ /* 0x000fe20000000a00 */
[----:B------:R-:W-:Y:S01]  /*1de0*/  MOV R180, c[0x0][0x1e4] ;  /* 0x0000790000b47a02 */ /* 0x000fe20000000f00 */
[----:B------:R-:W-:Y:S01]  /*1df0*/  IMAD R0, R10, c[0x0][0x1e0], RZ ;  /* 0x000078000a007a24 */ /* 0x000fe200078e02ff */
[----:B------:R-:W-:Y:S01]  /*1e00*/  UMOV UR6, 0x5 ;  /* 0x0000000500067882 */ /* 0x000fe20000000000 */
[----:B------:R-:W5:Y:S01]  /*1e10*/  LDL R181, [R1+0x20] ;  /* 0x0000200001b57983 */ /* 0x000f620000100800 */
[----:B------:R-:W-:-:S04]  /*1e20*/  SHF.R.S32.HI R8, RZ, 0x1f, R9 ;  /* 0x0000001fff087819 */ /* 0x000fc80000011409 */
[----:B------:R-:W-:-:S04]  /*1e30*/  LEA.HI R8, R8, R9, RZ, 0x3 ;  /* 0x0000000908087211 */ /* 0x000fc800078f18ff */
[----:B------:R-:W-:Y:S01]  /*1e40*/  SHF.R.S32.HI R8, RZ, 0x3, R8 ;  /* 0x00000003ff087819 */ /* 0x000fe20000011408 */
[----:B------:R-:W-:-:S05]  /*1e50*/  IMAD R0, R92, c[0x0][0x1e4], R0 ;  /* 0x000079005c007a24 */ /* 0x000fca00078e0200 */
[----:B------:R-:W-:-:S05]  /*1e60*/  IADD3 R0, R3, R0, RZ ;  /* 0x0000000003007210 */ /* 0x000fca0007ffe0ff */
[----:B------:R-:W-:Y:S02]  /*1e70*/  IMAD R0, R0, 0x70, RZ ;  /* 0x0000007000007824 */ /* 0x000fe400078e02ff */
[----:B------:R-:W-:Y:S01]  /*1e80*/  IMAD.WIDE.U32 R12, R179, 0x20, RZ ;  /* 0x00000020b30c7825 */ /* 0x000fe200078e00ff */
[----:B------:R-:W-:Y:S02]  /*1e90*/  USHF.L.U32 UR7, UR4, 0x5, URZ ;  /* 0x0000000504077899 */ /* 0x000fe4000800063f */
[----:B------:R-:W-:Y:S01]  /*1ea0*/  USHF.L.U64.HI UR5, UR4, UR6, UR5 ;  /* 0x0000000604057299 */ /* 0x000fe20008010205 */
[----:B------:R-:W-:Y:S01]  /*1eb0*/  BAR.SYNC.DEFER_BLOCKING 0x0 ;  /* 0x0000000000007b1d */ /* 0x000fe20000010000 */
[----:B--2---:R-:W-:-:S05]  /*1ec0*/  IMAD R93, R204, R93, 0x70 ;  /* 0x00000070cc5d7424 */ /* 0x004fca00078e025d */
[----:B------:R-:W-:-:S04]  /*1ed0*/  IADD3 R16, R93, c[0x0][0x1d0], -R8 ;  /* 0x000074005d107a10 */ /* 0x000fc80007ffe808 */
[C---:B------:R-:W-:Y:S02]  /*1ee0*/  ISETP.GE.AND P3, PT, R16.reuse, 0x1, PT ;  /* 0x000000011000780c */ /* 0x040fe40003f66270 */
[----:B------:R-:W-:Y:S02]  /*1ef0*/  ISETP.GE.AND P2, PT, R16, 0x11, PT ;  /* 0x000000111000780c */ /* 0x000fe40003f46270 */
[----:B----4-:R-:W-:Y:S02]  /*1f00*/  MOV R94, R6 ;  /* 0x00000006005e7202 */ /* 0x010fe40000000f00 */
[----:B---3--:R-:W-:-:S05]  /*1f10*/  MOV R95, R5 ;  /* 0x00000005005f7202 */ /* 0x008fca0000000f00 */
[----:B------:R-:W-:Y:S01]  /*1f20*/  IMAD.WIDE.U32 R2, R2, 0x70, R94 ;  /* 0x0000007002027825 */ /* 0x000fe200078e005e */
[----:B------:R-:W-:-:S04]  /*1f30*/  ISETP.GE.AND P0, PT, R16, 0x21, PT ;  /* 0x000000211000780c */ /* 0x000fc80003f06270 */
[C---:B------:R-:W-:Y:S02]  /*1f40*/  @P3 LEA R6, P5, R2.reuse, c[0x0][0x1c8], 0x1 ;  /* 0x0000720002063a11 */ /* 0x040fe400078a08ff */
[----:B------:R-:W-:Y:S02]  /*1f50*/  IADD3 R3, R3, R0, RZ ;  /* 0x0000000003037210 */ /* 0x000fe40007ffe0ff */
[C---:B------:R-:W-:Y:S02]  /*1f60*/  @P2 LEA R0, P1, R179.reuse, R2, 0x4 ;  /* 0x00000002b3002211 */ /* 0x040fe400078220ff */
[----:B------:R-:W-:Y:S02]  /*1f70*/  @P3 LEA.HI.X R7, R2, c[0x0][0x1cc], R3, 0x1, P5 ;  /* 0x0000730002073a11 */ /* 0x000fe400028f0c03 */
[C---:B------:R-:W-:Y:S02]  /*1f80*/  @P2 LEA R4, P5, R0.reuse, c[0x0][0x1c8], 0x1 ;  /* 0x0000720000042a11 */ /* 0x040fe400078a08ff */
[----:B------:R-:W-:Y:S01]  /*1f90*/  @P2 LEA.HI.X R5, R179, R3, R180, 0x4, P1 ;  /* 0x00000003b3052211 */ /* 0x000fe200008f24b4 */
[----:B------:R-:W-:Y:S01]  /*1fa0*/  @!PT LDS RZ, [RZ] ;  /* 0x00000000fffff984 */ /* 0x000fe20000000800 */
[----:B------:R-:W-:Y:S01]  /*1fb0*/  @!PT LDS RZ, [RZ] ;  /* 0x00000000fffff984 */ /* 0x000fe20000000800 */
[----:B------:R-:W-:Y:S01]  /*1fc0*/  @!PT LDS RZ, [RZ] ;  /* 0x00000000fffff984 */ /* 0x000fe20000000800 */
[----:B------:R1:W-:Y:S03]  /*1fd0*/  @P3 LDGSTS.E.BYPASS.LTC128B.128 [R241+0x3900], [R6.64], !P6 ;  /* 0x0390000006f13fae */ /* 0x0003e6000f101d48 */
[----:B------:R-:W-:-:S02]  /*1fe0*/  @P2 LEA.HI.X R5, R0, c[0x0][0x1cc], R5, 0x1, P5 ;  /* 0x0000730000052a11 */ /* 0x000fc400028f0c05 */
[----:B------:R-:W-:Y:S02]  /*1ff0*/  ISETP.GE.AND P5, PT, R16, 0x31, PT ;  /* 0x000000311000780c */ /* 0x000fe40003fa6270 */
[----:B------:R-:W-:Y:S01]  /*2000*/  SHF.L.U32 R8, R180, 0x5, RZ ;  /* 0x00000005b4087819 */ /* 0x000fe200000006ff */
[----:B------:R2:W-:Y:S01]  /*2010*/  @P2 LDGSTS.E.BYPASS.LTC128B.128 [R241+0x4100], [R4.64], !P6 ;  /* 0x0410000004f12fae */ /* 0x0005e2000f101d48 */
[----:B------:R-:W-:-:S04]  /*2020*/  @P0 IADD3 R9, P1, R2, R12, RZ ;  /* 0x0000000c02090210 */ /* 0x000fc80007f3e0ff */
[----:B------:R-:W-:Y:S02]  /*2030*/  @P0 IADD3.X R0, R3, R13, R8, P1, !PT ;  /* 0x0000000d03000210 */ /* 0x000fe40000ffe408 */
[C---:B------:R-:W-:Y:S02]  /*2040*/  @P0 LEA R8, P1, R9.reuse, c[0x0][0x1c8], 0x1 ;  /* 0x0000720009080a11 */ /* 0x040fe400078208ff */
[C---:B------:R-:W-:Y:S02]  /*2050*/  ISETP.GE.AND P3, PT, R16.reuse, 0x41, PT ;  /* 0x000000411000780c */ /* 0x040fe40003f66270 */
[----:B------:R-:W-:Y:S02]  /*2060*/  ISETP.GE.AND P2, PT, R16, 0x51, PT ;  /* 0x000000511000780c */ /* 0x000fe40003f46270 */
[----:B------:R-:W-:Y:S01]  /*2070*/  @P0 LEA.HI.X R9, R9, c[0x0][0x1cc], R0, 0x1, P1 ;  /* 0x0000730009090a11 */ /* 0x000fe200008f0c00 */
[----:B------:R-:W-:-:S04]  /*2080*/  @P5 IMAD R0, R180, 0x30, RZ ;  /* 0x00000030b4005824 */ /* 0x000fc800078e02ff */
[----:B------:R3:W-:Y:S01]  /*2090*/  @P0 LDGSTS.E.BYPASS.LTC128B.128 [R241+0x4900], [R8.64], !P6 ;  /* 0x0490000008f10fae */ /* 0x0007e2000f101d48 */
[----:B------:R-:W-:Y:S01]  /*20a0*/  ISETP.GE.AND P1, PT, R16, 0x61, PT ;  /* 0x000000611000780c */ /* 0x000fe20003f26270 */
[----:B--2---:R-:W-:-:S05]  /*20b0*/  @P5 IMAD.WIDE.U32 R4, R179, 0x30, R2 ;  /* 0x00000030b3045825 */ /* 0x004fca00078e0002 */
[----:B------:R-:W-:Y:S02]  /*20c0*/  @P5 IADD3 R0, R5, R0, RZ ;  /* 0x0000000005005210 */ /* 0x000fe40007ffe0ff */
[C---:B------:R-:W-:Y:S02]  /*20d0*/  @P5 LEA R14, P0, R4.reuse, c[0x0][0x1c8], 0x1 ;  /* 0x00007200040e5a11 */ /* 0x040fe400078008ff */
[-C--:B-1----:R-:W-:Y:S02]  /*20e0*/  @P2 MOV R6, R2.reuse ;  /* 0x0000000200062202 */ /* 0x082fe40000000f00 */
[----:B------:R-:W-:Y:S02]  /*20f0*/  @P5 LEA.HI.X R15, R4, c[0x0][0x1cc], R0, 0x1, P0 ;  /* 0x00007300040f5a11 */ /* 0x000fe400000f0c00 */
[C---:B------:R-:W-:Y:S02]  /*2100*/  @P3 LEA R0, P0, R179.reuse, R2, 0x6 ;  /* 0x00000002b3003211 */ /* 0x040fe400078030ff */
[-C--:B------:R-:W-:Y:S01]  /*2110*/  @P2 MOV R7, R3.reuse ;  /* 0x0000000300072202 */ /* 0x080fe20000000f00 */
[C---:B------:R-:W-:Y:S01]  /*2120*/  @P2 IMAD R5, R180.reuse, 0x50, RZ ;  /* 0x00000050b4052824 */ /* 0x040fe200078e02ff */
[C---:B------:R-:W-:Y:S01]  /*2130*/  @P3 LEA.HI.X R4, R179.reuse, R3, R180, 0x6, P0 ;  /* 0x00000003b3043211 */ /* 0x040fe200000f34b4 */
[----:B------:R-:W-:Y:S01]  /*2140*/  @P1 IMAD R17, R180, 0x60, RZ ;  /* 0x00000060b4111824 */ /* 0x000fe200078e02ff */
[C---:B------:R-:W-:Y:S01]  /*2150*/  @P3 LEA R12, P0, R0.reuse, c[0x0][0x1c8], 0x1 ;  /* 0x00007200000c3a11 */ /* 0x040fe200078008ff */
[----:B------:R-:W-:Y:S01]  /*2160*/  @P2 IMAD.WIDE.U32 R6, R179, 0x50, R6 ;  /* 0x00000050b3062825 */ /* 0x000fe200078e0006 */
[----:B------:R1:W-:Y:S02]  /*2170*/  @P5 LDGSTS.E.BYPASS.LTC128B.128 [R241+0x5100], [R14.64], !P6 ;  /* 0x051000000ef15fae */ /* 0x0003e4000f101d48 */
[----:B------:R-:W-:Y:S01]  /*2180*/  @P3 LEA.HI.X R13, R0, c[0x0][0x1cc], R4, 0x1, P0 ;  /* 0x00007300000d3a11 */ /* 0x000fe200000f0c04 */
[----:B------:R-:W-:Y:S01]  /*2190*/  IMAD R0, R10, c[0x0][0x208], RZ ;  /* 0x000082000a007a24 */ /* 0x000fe200078e02ff */
[----:B------:R-:W-:Y:S01]  /*21a0*/  @P2 IADD3 R7, R7, R5, RZ ;  /* 0x0000000507072210 */ /* 0x000fe20007ffe0ff */
[----:B------:R-:W-:Y:S01]  /*21b0*/  @P1 IMAD.WIDE.U32 R4, R179, 0x60, R2 ;  /* 0x00000060b3041825 */ /* 0x000fe200078e0002 */
[C---:B------:R-:W-:Y:S01]  /*21c0*/  @P2 LEA R10, P0, R6.reuse, c[0x0][0x1c8], 0x1 ;  /* 0x00007200060a2a11 */ /* 0x040fe200078008ff */
[----:B------:R2:W-:Y:S03]  /*21d0*/  @P3 LDGSTS.E.BYPASS.LTC128B.128 [R241+0x5900], [R12.64], !P6 ;  /* 0x059000000cf13fae */ /* 0x0005e6000f101d48 */
[----:B------:R-:W-:-:S02]  /*21e0*/  @P2 LEA.HI.X R11, R6, c[0x0][0x1cc], R7, 0x1, P0 ;  /* 0x00007300060b2a11 */ /* 0x000fc400000f0c07 */
[----:B------:R-:W-:Y:S02]  /*21f0*/  @P1 IADD3 R5, R5, R17, RZ ;  /* 0x0000001105051210 */ /* 0x000fe40007ffe0ff */
[C---:B------:R-:W-:Y:S01]  /*2200*/  @P1 LEA R6, P0, R4.reuse, c[0x0][0x1c8], 0x1 ;  /* 0x0000720004061a11 */ /* 0x040fe200078008ff */
[----:B------:R4:W-:Y:S03]  /*2210*/  @P2 LDGSTS.E.BYPASS.LTC128B.128 [R241+0x6100], [R10.64], !P6 ;  /* 0x061000000af12fae */ /* 0x0009e6000f101d48 */
[----:B------:R-:W-:-:S05]  /*2220*/  @P1 LEA.HI.X R7, R4, c[0x0][0x1cc], R5, 0x1, P0 ;  /* 0x0000730004071a11 */ /* 0x000fca00000f0c05 */
[----:B------:R1:W-:Y:S04]  /*2230*/  @P1 LDGSTS.E.BYPASS.LTC128B.128 [R241+0x6900], [R6.64], !P6 ;  /* 0x0690000006f11fae */ /* 0x0003e8000f101d48 */
[----:B------:R-:W0:Y:S01]  /*2240*/  LDGDEPBAR ;  /* 0x00000000000079af */ /* 0x000e220000000000 */
[----:B---3--:R-:W-:-:S04]  /*2250*/  IMAD.WIDE.U32 R8, R92, c[0x0][0x208], RZ ;  /* 0x000082005c087a25 */ /* 0x008fc800078e00ff */
[----:B------:R-:W-:Y:S01]  /*2260*/  IMAD R0, R92, c[0x0][0x20c], R0 ;  /* 0x000083005c007a24 */ /* 0x000fe200078e0200 */
[----:B-----5:R-:W-:Y:S02]  /*2270*/  MOV R2, R20 ;  /* 0x0000001400027202 */ /* 0x020fe40000000f00 */
[----:B------:R-:W-:Y:S01]  /*2280*/  MOV R3, R22 ;  /* 0x0000001600037202 */ /* 0x000fe20000000f00 */
[----:B------:R-:W-:-:S04]  /*2290*/  DEPBAR.LE SB0, 0x1 ;  /* 0x000080400000791a */ /* 0x000fc80000000000 */
[----:B------:R-:W-:-:S04]  /*22a0*/  DEPBAR.LE SB0, 0x0 ;  /* 0x000080000000791a */ /* 0x000fc80000000000 */
[----:B------:R-:W-:Y:S01]  /*22b0*/  BAR.SYNC.DEFER_BLOCKING 0x0 ;  /* 0x0000000000007b1d */ /* 0x000fe20000010000 */
[----:B------:R-:W-:Y:S01]  /*22c0*/  IADD3 R0, R9, R0, RZ ;  /* 0x0000000009007210 */ /* 0x000fe20007ffe0ff */
[----:B------:R-:W-:-:S04]  /*22d0*/  IMAD.WIDE.U32 R2, R8, 0x70, R2 ;  /* 0x0000007008027825 */ /* 0x000fc800078e0002 */
[----:B------:R-:W-:Y:S01]  /*22e0*/  IMAD R0, R0, 0x70, RZ ;  /* 0x0000007000007824 */ /* 0x000fe200078e02ff */
[----:B--2---:R-:W-:-:S04]  /*22f0*/  LEA R12, P1, R2, c[0x0][0x1f8], 0x1 ;  /* 0x00007e00020c7a11 */ /* 0x004fc800078208ff */
[----:B------:R-:W-:Y:S02]  /*2300*/  IADD3 R0, R3, R0, RZ ;  /* 0x0000000003007210 */ /* 0x000fe40007ffe0ff */
[----:B----4-:R-:W-:Y:S02]  /*2310*/  IADD3 R10, P0, R12, UR7, RZ ;  /* 0x000000070c0a7c10 */ /* 0x010fe4000ff1e0ff */
[----:B------:R-:W-:Y:S02]  /*2320*/  LEA.HI.X R13, R2, c[0x0][0x1fc], R0, 0x1, P1 ;  /* 0x00007f00020d7a11 */ /* 0x000fe400008f0c00 */
[----:B------:R-:W-:Y:S01]  /*2330*/  IADD3 R8, P2, R10, UR7, RZ ;  /* 0x000000070a087c10 */ /* 0x000fe2000ff5e0ff */
[----:B------:R-:W-:Y:S04]  /*2340*/  LDSM.16.M88.4 R32, [R230] ;  /* 0x00000000e620783b */ /* 0x000fe80000000200 */
[----:B------:R-:W2:Y:S01]  /*2350*/  LDSM.16.M88.4 R44, [R119] ;  /* 0x00000000772c783b */ /* 0x000ea20000000200 */
[----:B------:R-:W-:-:S02]  /*2360*/  IADD3.X R11, R13, UR5, RZ, P0, !PT ;  /* 0x000000050d0b7c10 */ /* 0x000fc400087fe4ff */
[----:B-1----:R-:W-:Y:S01]  /*2370*/  IADD3 R6, P1, R8, UR7, RZ ;  /* 0x0000000708067c10 */ /* 0x002fe2000ff3e0ff */
[----:B------:R-:W1:Y:S01]  /*2380*/  LDSM.16.M88.4 R28, [R230+0x2000] ;  /* 0x00200000e61c783b */ /* 0x000e620000000200 */
[----:B------:R-:W-:-:S03]  /*2390*/  IADD3.X R9, R11, UR5, RZ, P2, !PT ;  /* 0x000000050b097c10 */ /* 0x000fc600097fe4ff */
[----:B------:R-:W-:Y:S01]  /*23a0*/  LDSM.16.M88.4 R24, [R233] ;  /* 0x00000000e918783b */ /* 0x000fe20000000200 */
[----:B------:R-:W-:Y:S02]  /*23b0*/  IADD3.X R7, R9, UR5, RZ, P1, !PT ;  /* 0x0000000509077c10 */ /* 0x000fe40008ffe4ff */
[----:B------:R-:W-:Y:S01]  /*23c0*/  ISETP.GE.AND P1, PT, R18, c[0x0][0x1d4], PT ;  /* 0x0000750012007a0c */ /* 0x000fe20003f26270 */
[----:B------:R-:W3:Y:S01]  /*23d0*/  LDSM.16.M88.4 R48, [R234] ;  /* 0x00000000ea30783b */ /* 0x000ee20000000200 */
[----:B------:R-:W-:Y:S02]  /*23e0*/  IADD3 R4, P0, R6, UR7, RZ ;  /* 0x0000000706047c10 */ /* 0x000fe4000ff1e0ff */
[C---:B------:R-:W-:Y:S01]  /*23f0*/  ISETP.LT.OR P3, PT, R16.reuse, 0x1, P1 ;  /* 0x000000011000780c */ /* 0x040fe20000f61670 */
[----:B------:R-:W-:Y:S01]  /*2400*/  LDSM.16.M88.4 R72, [R119+0x800] ;  /* 0x000800007748783b */ /* 0x000fe20000000200 */
[C---:B------:R-:W-:Y:S02]  /*2410*/  ISETP.LT.OR P2, PT, R16.reuse, 0x11, P1 ;  /* 0x000000111000780c */ /* 0x040fe40000f41670 */
[----:B------:R-:W-:Y:S01]  /*2420*/  IADD3.X R5, R7, UR5, RZ, P0, !PT ;  /* 0x0000000507057c10 */ /* 0x000fe200087fe4ff */
[----:B------:R-:W-:Y:S01]  /*2430*/  LDSM.16.M88.4 R84, [R119+0x1000] ;  /* 0x001000007754783b */ /* 0x000fe20000000200 */
[----:B------:R-:W-:-:S02]  /*2440*/  ISETP.LT.OR P0, PT, R16, 0x21, P1 ;  /* 0x000000211000780c */ /* 0x000fc40000f01670 */
[----:B------:R-:W-:Y:S01]  /*2450*/  IADD3 R2, P5, R4, UR7, RZ ;  /* 0x0000000704027c10 */ /* 0x000fe2000ffbe0ff */
[----:B------:R-:W-:Y:S03]  /*2460*/  LDSM.16.M88.4 R96, [R119+0x1800] ;  /* 0x001800007760783b */ /* 0x000fe60000000200 */
[----:B------:R-:W-:Y:S01]  /*2470*/  IADD3.X R3, R5, UR5, RZ, P5, !PT ;  /* 0x0000000505037c10 */ /* 0x000fe2000affe4ff */
[----:B------:R-:W-:Y:S01]  /*2480*/  LDSM.16.M88.4 R104, [R119+0x2000] ;  /* 0x002000007768783b */ /* 0x000fe20000000200 */
[----:B------:R-:W-:-:S03]  /*2490*/  ISETP.LT.OR P5, PT, R16, 0x31, P1 ;  /* 0x000000311000780c */ /* 0x000fc60000fa1670 */
[----:B------:R-:W-:Y:S04]  /*24a0*/  LDSM.16.M88.4 R112, [R119+0x2800] ;  /* 0x002800007770783b */ /* 0x000fe80000000200 */
[----:B------:R-:W-:Y:S04]  /*24b0*/  LDSM.16.M88.4 R124, [R119+0x3000] ;  /* 0x00300000777c783b */ /* 0x000fe80000000200 */
[----:B------:R-:W4:Y:S04]  /*24c0*/  LDSM.16.M88.4 R20, [R233+0x2000] ;  /* 0x00200000e914783b */ /* 0x000f280000000200 */
[----:B------:R-:W-:Y:S04]  /*24d0*/  LDSM.16.M88.4 R80, [R240] ;  /* 0x00000000f050783b */ /* 0x000fe80000000200 */
[----:B------:R-:W-:Y:S04]  /*24e0*/  LDSM.16.M88.4 R88, [R239] ;  /* 0x00000000ef58783b */ /* 0x000fe80000000200 */
[----:B------:R-:W-:Y:S04]  /*24f0*/  LDSM.16.M88.4 R100, [R238] ;  /* 0x00000000ee64783b */ /* 0x000fe80000000200 */
[----:B------:R-:W-:Y:S04]  /*2500*/  LDSM.16.M88.4 R108, [R237] ;  /* 0x00000000ed6c783b */ /* 0x000fe80000000200 */
[----:B------:R-:W-:Y:S04]  /*2510*/  LDSM.16.M88.4 R120, [R236] ;  /* 0x00000000ec78783b */ /* 0x000fe80000000200 */
[----:B------:R-:W-:Y:S04]  /*2520*/  LDSM.16.M88.4 R128, [R235] ;  /* 0x00000000eb80783b */ /* 0x000fe80000000200 */
        /* <DEDUP_REMOVED lines=8> */
[----:B------:R1:W-:Y:S04]  /*25b0*/  LDGSTS.E.BYPASS.LTC128B.128 [R241+0x1100], [R8.64], !P0 ;  /* 0x0110000008f17fae */ /* 0x0003e8000c101d48 */
[----:B------:R3:W-:Y:S04]  /*25c0*/  LDGSTS.E.BYPASS.LTC128B.128 [R241+0x1900], [R6.64], !P5 ;  /* 0x0190000006f17fae */ /* 0x0007e8000e901d48 */
[----:B------:R3:W-:Y:S04]  /*25d0*/  LDGSTS.E.BYPASS.LTC128B.128 [R241+0x2100], [R4.64], !P3 ;  /* 0x0210000004f17fae */ /* 0x0007e8000d901d48 */
[----:B------:R3:W-:Y:S01]  /*25e0*/  LDGSTS.E.BYPASS.LTC128B.128 [R241+0x2900], [R2.64], !P2 ;  /* 0x0290000002f17fae */ /* 0x0007e2000d101d48 */
[----:B--2---:R-:W-:Y:S01]  /*25f0*/  HMMA.16816.F32 R12, R32, R44, RZ ;  /* 0x0000002c200c723c */ /* 0x004fe200000018ff */
[----:B-1----:R-:W-:-:S04]  /*2600*/  IADD3 R8, P0, R2, UR7, RZ ;  /* 0x0000000702087c10 */ /* 0x002fc8000ff1e0ff */
[----:B------:R-:W-:-:S05]  /*2610*/  IADD3.X R9, R3, UR5, RZ, P0, !PT ;  /* 0x0000000503097c10 */ /* 0x000fca00087fe4ff */
[----:B------:R5:W-:Y:S04]  /*2620*/  LDGSTS.E.BYPASS.LTC128B.128 [R241+0x3100], [R8.64], !P1 ;  /* 0x0310000008f17fae */ /* 0x000be8000c901d48 */
[----:B------:R-:W-:Y:S04]  /*2630*/  LDSM.16.M88.4 R36, [R229] ;  /* 0x00000000e524783b */ /* 0x000fe80000000200 */
[----:B------:R-:W1:Y:S01]  /*2640*/  LDSM.16.M88.4 R16, [R231] ;  /* 0x00000000e710783b */ /* 0x000e620000000200 */
[----:B------:R-:W-:Y:S03]  /*2650*/  HMMA.16816.F32 R52, R28, R44, RZ ;  /* 0x0000002c1c34723c */ /* 0x000fe600000018ff */
[----:B------:R-:W-:Y:S04]  /*2660*/  LDSM.16.M88.4 R40, [R226] ;  /* 0x00000000e228783b */ /* 0x000fe80000000200 */
[----:B---3--:R-:W-:Y:S01]  /*2670*/  LDSM.16.M88.4 R4, [R232+0x2000] ;  /* 0x00200000e804783b */ /* 0x008fe20000000200 */
[----:B------:R-:W-:Y:S03]  /*2680*/  HMMA.16816.F32 R56, R24, R48, R12 ;  /* 0x000000301838723c */ /* 0x000fe6000000180c */
[----:B------:R-:W2:Y:S04]  /*2690*/  LDSM.16.M88.4 R12, [R231+0x2000] ;  /* 0x00200000e70c783b */ /* 0x000ea80000000200 */
[----:B------:R-:W0:Y:S04]  /*26a0*/  LDGDEPBAR ;  /* 0x00000000000079af */ /* 0x000e280000000000 */
[----:B-----5:R-:W3:Y:S01]  /*26b0*/  LDSM.16.M88.4 R8, [R232] ;  /* 0x00000000e808783b */ /* 0x020ee20000000200 */
[----:B------:R-:W-:Y:S08]  /*26c0*/  HMMA.16816.F32 R64, R32, R46, RZ ;  /* 0x0000002e2040723c */ /* 0x000ff000000018ff */
[----:B----4-:R-:W-:Y:S08]  /*26d0*/  HMMA.16816.F32 R52, R20, R48, R52 ;  /* 0x000000301434723c */ /* 0x010ff00000001834 */
[----:B-1----:R-:W-:Y:S08]  /*26e0*/  HMMA.16816.F32 R60, R16, R36, R56 ;  /* 0x00000024103c723c */ /* 0x002ff00000001838 */
[----:B------:R-:W-:Y:S08]  /*26f0*/  HMMA.16816.F32 R56, R28, R46, RZ ;  /* 0x0000002e1c38723c */ /* 0x000ff000000018ff */
[----:B--2---:R-:W-:Y:S08]  /*2700*/  HMMA.16816.F32 R44, R12, R36, R52 ;  /* 0x000000240c2c723c */ /* 0x004ff00000001834 */
[----:B------:R-:W-:Y:S08]  /*2710*/  HMMA.16816.F32 R52, R24, R50, R64 ;  /* 0x000000321834723c */ /* 0x000ff00000001840 */
[----:B---3--:R-:W-:Y:S08]  /*2720*/  HMMA.16816.F32 R64, R8, R40, R60 ;  /* 0x000000280840723c */ /* 0x008ff0000000183c */
        /* <DEDUP_REMOVED lines=149> */
[----:B-1----:R-:W-:-:S07]  /*3080*/  FMUL.FTZ R0, R69, c[0x0][0x320] ;  /* 0x0000c80045007a20 */ /* 0x002fce0000410000 */
[----:B------:R-:W-:Y:S01]  /*3090*/  HMMA.16816.F32 R52, R28, R104, RZ ;  /* 0x000000681c34723c */ /* 0x000fe200000018ff */
        /* <DEDUP_REMOVED lines=12> */
[----:B------:R-:W-:Y:S01]  /*3160*/  HMMA.16816.F32 R52, R32, R106, RZ ;  /* 0x0000006a2034723c */ /* 0x000fe200000018ff */
[----:B-1----:R-:W-:-:S06]  /*3170*/  FMUL.FTZ R0, R66, c[0x0][0x320] ;  /* 0x0000c80042007a20 */ /* 0x002fcc0000410000 */
[----:B------:R1:W1:Y:S02]  /*3180*/  MUFU.TANH R103, R0 ;  /* 0x0000000000677308 */ /* 0x0002640000002400 */
[----:B-1----:R-:W-:Y:S02]  /*3190*/  FMUL.FTZ R0, R67, c[0x0][0x320] ;  /* 0x0000c80043007a20 */ /* 0x002fe40000410000 */
[----:B------:R-:W-:Y:S01]  /*31a0*/  HMMA.16816.F32 R64, R8, R38, R44 ;  /* 0x000000260840723c */ /* 0x000fe2000000182c */
[----:B------:R-:W1:Y:S03]  /*31b0*/  LDSM.16.M88.4 R44, [R226+0x2000] ;  /* 0x00200000e22c783b */ /* 0x000e660000000200 */
[----:B------:R2:W1:Y:S02]  /*31c0*/  MUFU.TANH R102, R0 ;  /* 0x0000000000667308 */ /* 0x0004640000002400 */
[----:B--2---:R-:W-:-:S06]  /*31d0*/  FMUL.FTZ R0, R72, c[0x0][0x320] ;  /* 0x0000c80048007a20 */ /* 0x004fcc0000410000 */
[----:B------:R2:W1:Y:S01]  /*31e0*/  MUFU.TANH R150, R0 ;  /* 0x0000000000967308 */ /* 0x0004620000002400 */
[----:B------:R-:W-:Y:S08]  /*31f0*/  HMMA.16816.F32 R68, R4, R38, R60 ;  /* 0x000000260444723c */ /* 0x000ff0000000183c */
[----:B-----5:R-:W-:Y:S01]  /*3200*/  HMMA.16816.F32 R56, R16, R40, R56 ;  /* 0x000000281038723c */ /* 0x020fe20000001838 */
[----:B--2---:R-:W-:-:S07]  /*3210*/  FMUL.FTZ R0, R73, c[0x0][0x320] ;  /* 0x0000c80049007a20 */ /* 0x004fce0000410000 */
[----:B------:R-:W-:Y:S01]  /*3220*/  HMMA.16816.F32 R60, R28, R106, RZ ;  /* 0x0000006a1c3c723c */ /* 0x000fe200000018ff */
[----:B------:R2:W1:Y:S07]  /*3230*/  MUFU.TANH R151, R0 ;  /* 0x0000000000977308 */ /* 0x00046e0000002400 */
        /* <DEDUP_REMOVED lines=10> */
[----:B------:R2:W2:Y:S01]  /*32e0*/  MUFU.TANH R91, R0 ;  /* 0x00000000005b7308 */ /* 0x0004a20000002400 */
[----:B-1----:R-:W-:Y:S01]  /*32f0*/  HMMA.16816.F32 R72, R4, R44, R36 ;  /* 0x0000002c0448723c */ /* 0x002fe20000001824 */
[----:B--2---:R-:W-:-:S06]  /*3300*/  FMUL.FTZ R0, R66, c[0x0][0x320] ;  /* 0x0000c80042007a20 */ /* 0x004fcc0000410000 */
[----:B------:R1:W2:Y:S01]  /*3310*/  MUFU.TANH R101, R0 ;  /* 0x0000000000657308 */ /* 0x0002a20000002400 */
[----:B------:R-:W-:Y:S01]  /*3320*/  HMMA.16816.F32 R36, R16, R42, R48 ;  /* 0x0000002a1024723c */ /* 0x000fe20000001830 */
[----:B------:R-:W5:Y:S01]  /*3330*/  LDSM.16.M88.4 R48, [R229+0x2800] ;  /* 0x00280000e530783b */ /* 0x000f620000000200 */
[----:B-1----:R-:W-:-:S06]  /*3340*/  FMUL.FTZ R0, R67, c[0x0][0x320] ;  /* 0x0000c80043007a20 */ /* 0x002fcc0000410000 */
[----:B------:R-:W-:Y:S08]  /*3350*/  HMMA.16816.F32 R64, R8, R44, R56 ;  /* 0x0000002c0840723c */ /* 0x000ff00000001838 */
[----:B------:R-:W-:Y:S01]  /*3360*/  HMMA.16816.F32 R56, R32, R112, RZ ;  /* 0x000000702038723c */ /* 0x000fe200000018ff */
[----:B------:R1:W1:Y:S02]  /*3370*/  MUFU.TANH R100, R0 ;  /* 0x0000000000647308 */ /* 0x0002640000002400 */
[----:B-1----:R-:W-:-:S06]  /*3380*/  FMUL.FTZ R0, R68, c[0x0][0x320] ;  /* 0x0000c80044007a20 */ /* 0x002fcc0000410000 */
[----:B------:R1:W1:Y:S01]  /*3390*/  MUFU.TANH R90, R0 ;  /* 0x00000000005a7308 */ /* 0x0002620000002400 */
[----:B------:R-:W-:Y:S08]  /*33a0*/  HMMA.16816.F32 R52, R28, R112, RZ ;  /* 0x000000701c34723c */ /* 0x000ff000000018ff */
        /* <DEDUP_REMOVED lines=13> */
[----:B------:R-:W-:Y:S08]  /*3480*/  HMMA.16816.F32 R68, R4, R46, R60 ;  /* 0x0000002e0444723c */ /* 0x000ff0000000183c */
[----:B-----5:R-:W-:Y:S01]  /*3490*/  HMMA.16816.F32 R52, R16, R48, R56 ;  /* 0x000000301034723c */ /* 0x020fe20000001838 */
[----:B-1----:R-:W-:-:S04]  /*34a0*/  FMUL.FTZ R0, R66, c[0x0][0x320] ;  /* 0x0000c80042007a20 */ /* 0x002fc80000410000 */
[----:B------:R1:W1:Y:S03]  /*34b0*/  MUFU.TANH R145, R0 ;  /* 0x0000000000917308 */ /* 0x0002660000002400 */
[----:B------:R-:W-:Y:S01]  /*34c0*/  HMMA.16816.F32 R56, R28, R114, RZ ;  /* 0x000000721c38723c */ /* 0x000fe200000018ff */
[----:B-1----:R-:W-:-:S07]  /*34d0*/  FMUL.FTZ R0, R67, c[0x0][0x320] ;  /* 0x0000c80043007a20 */ /* 0x002fce0000410000 */
[----:B------:R-:W-:Y:S01]  /*34e0*/  HMMA.16816.F32 R64, R8, R46, R36 ;  /* 0x0000002e0840723c */ /* 0x000fe20000001824 */
[----:B------:R-:W1:Y:S07]  /*34f0*/  LDSM.16.M88.4 R36, [R226+0x2800] ;  /* 0x00280000e224783b */ /* 0x000e6e0000000200 */
[----:B------:R-:W-:Y:S01]  /*3500*/  HMMA.16816.F32 R44, R32, R114, RZ ;  /* 0x00000072202c723c */ /* 0x000fe200000018ff */
[----:B------:R5:W1:Y:S07]  /*3510*/  MUFU.TANH R153, R0 ;  /* 0x0000000000997308 */ /* 0x000a6e0000002400 */
[-C--:B------:R-:W-:Y:S01]  /*3520*/  HMMA.16816.F32 R60, R20, R122.reuse, R56 ;  /* 0x0000007a143c723c */ /* 0x080fe20000001838 */
[----:B-----5:R-:W-:Y:S11]  /*3530*/  FMUL.FTZ R0, R72, c[0x0][0x320] ;  /* 0x0000c80048007a20 */ /* 0x020ff60000410000 */
[----:B------:R-:W-:Y:S04]  /*3540*/  @!UPT UIADD3 URZ, URZ, URZ, URZ ;  /* 0x0000003f3f3ff290 */ /* 0x000fe8000fffe03f */
[----:B------:R-:W-:Y:S01]  /*3550*/  HMMA.16816.F32 R44, R24, R122, R44 ;  /* 0x0000007a182c723c */ /* 0x000fe2000000182c */
[----:B------:R5:W1:Y:S02]  /*3560*/  MUFU.TANH R82, R0 ;  /* 0x0000000000527308 */ /* 0x000a640000002400 */
[----:B-----5:R-:W-:-:S06]  /*3570*/  FMUL.FTZ R0, R73, c[0x0][0x320] ;  /* 0x0000c80049007a20 */ /* 0x020fcc0000410000 */
[----:B------:R5:W1:Y:S01]  /*3580*/  MUFU.TANH R81, R0 ;  /* 0x0000000000517308 */ /* 0x000a620000002400 */
[----:B------:R-:W-:Y:S01]  /*3590*/  HMMA.16816.F32 R40, R12, R48, R40 ;  /* 0x000000300c28723c */ /* 0x000fe20000001828 */
[----:B-----5:R-:W-:-:S06]  /*35a0*/  FMUL.FTZ R0, R74, c[0x0][0x320] ;  /* 0x0000c8004a007a20 */ /* 0x020fcc0000410000 */
[----:B------:R5:W1:Y:S07]  /*35b0*/  MUFU.TANH R85, R0 ;  /* 0x0000000000557308 */ /* 0x000a6e0000002400 */
[-C--:B------:R-:W-:Y:S08]  /*35c0*/  HMMA.16816.F32 R44, R16, R50.reuse, R44 ;  /* 0x00000032102c723c */ /* 0x080ff0000000182c */
[----:B------:R-:W-:Y:S01]  /*35d0*/  HMMA.16816.F32 R48, R12, R50, R60 ;  /* 0x000000320c30723c */ /* 0x000fe2000000183c */
[----:B-----5:R-:W-:-:S04]  /*35e0*/  FMUL.FTZ R0, R75, c[0x0][0x320] ;  /* 0x0000c8004b007a20 */ /* 0x020fc80000410000 */
[----:B------:R5:W1:Y:S02]  /*35f0*/  MUFU.TANH R86, R0 ;  /* 0x0000000000567308 */ /* 0x000a640000002400 */
[----:B-----5:R-:W-:-:S06]  /*3600*/  FMUL.FTZ R0, R64, c[0x0][0x320] ;  /* 0x0000c80040007a20 */ /* 0x020fcc0000410000 */
[----:B------:R5:W1:Y:S02]  /*3610*/  MUFU.TANH R79, R0 ;  /* 0x00000000004f7308 */ /* 0x000a640000002400 */
[----:B-----5:R-:W-:-:S06]  /*3620*/  FMUL.FTZ R0, R65, c[0x0][0x320] ;  /* 0x0000c80041007a20 */ /* 0x020fcc0000410000 */
[----:B------:R5:W1:Y:S01]  /*3630*/  MUFU.TANH R78, R0 ;  /* 0x00000000004e7308 */ /* 0x000a620000002400 */
[----:B------:R-:W-:Y:S01]  /*3640*/  HMMA.16816.F32 R56, R32, R124, RZ ;  /* 0x0000007c2038723c */ /* 0x000fe200000018ff */
[----:B-----5:R-:W-:-:S06]  /*3650*/  FMUL.FTZ R0, R66, c[0x0][0x320] ;  /* 0x0000c80042007a20 */ /* 0x020fcc0000410000 */
[----:B------:R5:W1:Y:S01]  /*3660*/  MUFU.TANH R155, R0 ;  /* 0x00000000009b7308 */ /* 0x000a620000002400 */
[----:B------:R-:W-:Y:S01]  /*3670*/  HMMA.16816.F32 R32, R32, R126, RZ ;  /* 0x0000007e2020723c */ /* 0x000fe200000018ff */
[----:B-----5:R-:W-:-:S07]  /*3680*/  FMUL.FTZ R0, R67, c[0x0][0x320] ;  /* 0x0000c80043007a20 */ /* 0x020fce0000410000 */
[----:B-1----:R-:W-:Y:S01]  /*3690*/  HMMA.16816.F32 R64, R8, R36, R52 ;  /* 0x000000240840723c */ /* 0x002fe20000001834 */
[----:B------:R1:W1:Y:S07]  /*36a0*/  MUFU.TANH R156, R0 ;  /* 0x00000000009c7308 */ /* 0x00026e0000002400 */
[----:B------:R-:W-:Y:S01]  /*36b0*/  HMMA.16816.F32 R52, R28, R124, RZ ;  /* 0x0000007c1c34723c */ /* 0x000fe200000018ff */
[----:B-1----:R-:W-:-:S07]  /*36c0*/  FMUL.FTZ R0, R68, c[0x0][0x320] ;  /* 0x0000c80044007a20 */ /* 0x002fce0000410000 */
[----:B------:R-:W-:Y:S01]  /*36d0*/  HMMA.16816.F32 R60, R4, R38, R48 ;  /* 0x00000026043c723c */ /* 0x000fe20000001830 */
[----:B------:R1:W1:Y:S07]  /*36e0*/  MUFU.TANH R77, R0 ;  /* 0x00000000004d7308 */ /* 0x00026e0000002400 */
[----:B------:R-:W-:Y:S01]  /*36f0*/  HMMA.16816.F32 R48, R28, R126, RZ ;  /* 0x0000007e1c30723c */ /* 0x000fe200000018ff */
[----:B-1----:R-:W-:-:S07]  /*3700*/  FMUL.FTZ R0, R69, c[0x0][0x320] ;  /* 0x0000c80045007a20 */ /* 0x002fce0000410000 */
[----:B------:R-:W-:Y:S01]  /*3710*/  HMMA.16816.F32 R72, R4, R36, R40 ;  /* 0x000000240448723c */ /* 0x000fe20000001828 */
[----:B------:R-:W1:Y:S01]  /*3720*/  LDSM.16.M88.4 R40, [R229+0x3000] ;  /* 0x00300000e528783b */ /* 0x000e620000000200 */
[----:B------:R5:W1:Y:S02]  /*3730*/  MUFU.TANH R76, R0 ;  /* 0x00000000004c7308 */ /* 0x000a640000002400 */
[----:B-----5:R-:W-:-:S06]  /*3740*/  FMUL.FTZ R0, R70, c[0x0][0x320] ;  /* 0x0000c80046007a20 */ /* 0x020fcc0000410000 */
[----:B------:R5:W1:Y:S01]  /*3750*/  MUFU.TANH R80, R0 ;  /* 0x0000000000507308 */ /* 0x000a620000002400 */
[----:B------:R-:W-:Y:S01]  /*3760*/  HMMA.16816.F32 R56, R24, R128, R56 ;  /* 0x000000801838723c */ /* 0x000fe20000001838 */
[----:B-----5:R-:W-:-:S06]  /*3770*/  FMUL.FTZ R0, R71, c[0x0][0x320] ;  /* 0x0000c80047007a20 */ /* 0x020fcc0000410000 */
[----:B------:R5:W1:Y:S01]  /*3780*/  MUFU.TANH R71, R0 ;  /* 0x0000000000477308 */ /* 0x000a620000002400 */
[----:B------:R-:W-:Y:S01]  /*3790*/  HMMA.16816.F32 R52, R20, R128, R52 ;  /* 0x000000801434723c */ /* 0x000fe20000001834 */
[----:B-----5:R-:W-:-:S06]  /*37a0*/  FMUL.FTZ R0, R64, c[0x0][0x320] ;  /* 0x0000c80040007a20 */ /* 0x020fcc0000410000 */
[----:B------:R5:W1:Y:S01]  /*37b0*/  MUFU.TANH R70, R0 ;  /* 0x0000000000467308 */ /* 0x000a620000002400 */
[-C--:B------:R-:W-:Y:S08]  /*37c0*/  HMMA.16816.F32 R24, R24, R130.reuse, R32 ;  /* 0x000000821818723c */ /* 0x080ff00000001820 */
[----:B------:R-:W-:Y:S01]  /*37d0*/  HMMA.16816.F32 R32, R20, R130, R48 ;  /* 0x000000821420723c */ /* 0x000fe20000001830 */
[----:B-----5:R-:W-:-:S04]  /*37e0*/  FMUL.FTZ R0, R65, c[0x0][0x320] ;  /* 0x0000c80041007a20 */ /* 0x020fc80000410000 */
[----:B------:R5:W1:Y:S02]  /*37f0*/  MUFU.TANH R69, R0 ;  /* 0x0000000000457308 */ /* 0x000a640000002400 */
[----:B-----5:R-:W-:-:S06]  /*3800*/  FMUL.FTZ R0, R66, c[0x0][0x320] ;  /* 0x0000c80042007a20 */ /* 0x020fcc0000410000 */
[----:B------:R5:W1:Y:S02]  /*3810*/  MUFU.TANH R174, R0 ;  /* 0x0000000000ae7308 */ /* 0x000a640000002400 */
[----:B-----5:R-:W-:Y:S02]  /*3820*/  FMUL.FTZ R0, R67, c[0x0][0x320] ;  /* 0x0000c80043007a20 */ /* 0x020fe40000410000 */
[----:B------:R-:W-:Y:S01]  /*3830*/  HMMA.16816.F32 R64, R8, R38, R44 ;  /* 0x000000260840723c */ /* 0x000fe2000000182c */
[----:B------:R-:W5:Y:S07]  /*3840*/  LDSM.16.M88.4 R44, [R226+0x3000] ;  /* 0x00300000e22c783b */ /* 0x000f6e0000000200 */
[----:B-1----:R-:W-:Y:S01]  /*3850*/  HMMA.16816.F32 R28, R12, R40, R52 ;  /* 0x000000280c1c723c */ /* 0x002fe20000001834 */
[----:B------:R-:W-:Y:S01]  /*3860*/  FMUL.FTZ R73, R73, c[0x0][0x320] ;  /* 0x0000c80049497a20 */ /* 0x000fe20000410000 */
[----:B------:R1:W1:Y:S01]  /*3870*/  MUFU.TANH R173, R0 ;  /* 0x0000000000ad7308 */ /* 0x0002620000002400 */
[----:B------:R-:W-:Y:S01]  /*3880*/  FMUL.FTZ R74, R74, c[0x0][0x320] ;  /* 0x0000c8004a4a7a20 */ /* 0x000fe20000410000 */
[----:B------:R-:W-:Y:S01]  /*3890*/  ISETP.GT.AND P0, PT, R92, R181, PT ;  /* 0x000000b55c00720c */ /* 0x000fe20003f04270 */
[----:B------:R-:W-:Y:S01]  /*38a0*/  FMUL.FTZ R75, R75, c[0x0][0x320] ;  /* 0x0000c8004b4b7a20 */ /* 0x000fe20000410000 */
[----:B------:R-:W-:-:S04]  /*38b0*/  DEPBAR.LE SB0, 0x0 ;  /* 0x000080000000791a */ /* 0x000fc80000000000 */
[C---:B------:R-:W-:Y:S08]  /*38c0*/  HMMA.16816.F32 R36, R16.reuse, R40, R56 ;  /* 0x000000281024723c */ /* 0x040ff00000001838 */
[-C--:B------:R-:W-:Y:S08]  /*38d0*/  HMMA.16816.F32 R16, R16, R42.reuse, R24 ;  /* 0x0000002a1010723c */ /* 0x080ff00000001818 */
[----:B------:R-:W-:Y:S08]  /*38e0*/  HMMA.16816.F32 R12, R12, R42, R32 ;  /* 0x0000002a0c0c723c */ /* 0x000ff00000001820 */
[-C--:B-----5:R-:W-:Y:S08]  /*38f0*/  HMMA.16816.F32 R36, R8, R44.reuse, R36 ;  /* 0x0000002c0824723c */ /* 0x0a0ff00000001824 */
[----:B------:R-:W-:Y:S08]  /*3900*/  HMMA.16816.F32 R20, R4, R44, R28 ;  /* 0x0000002c0414723c */ /* 0x000ff0000000181c */
[-C--:B------:R-:W-:Y:S08]  /*3910*/  HMMA.16816.F32 R8, R8, R46.reuse, R16 ;  /* 0x0000002e0808723c */ /* 0x080ff00000001810 */
[----:B------:R-:W-:Y:S01]  /*3920*/  HMMA.16816.F32 R4, R4, R46, R12 ;  /* 0x0000002e0404723c */ /* 0x000fe2000000180c */
[----:B------:R-:W-:-:S02]  /*3930*/  FMUL.FTZ R64, R64, c[0x0][0x320] ;  /* 0x0000c80040407a20 */ /* 0x000fc40000410000 */
[----:B------:R-:W-:Y:S02]  /*3940*/  FMUL.FTZ R65, R65, c[0x0][0x320] ;  /* 0x0000c80041417a20 */ /* 0x000fe40000410000 */
[----:B------:R-:W-:Y:S02]  /*3950*/  FMUL.FTZ R66, R66, c[0x0][0x320] ;  /* 0x0000c80042427a20 */ /* 0x000fe40000410000 */
[----:B------:R-:W-:Y:S02]  /*3960*/  FMUL.FTZ R67, R67, c[0x0][0x320] ;  /* 0x0000c80043437a20 */ /* 0x000fe40000410000 */
[----:B------:R-:W-:Y:S02]  /*3970*/  FMUL.FTZ R60, R60, c[0x0][0x320] ;  /* 0x0000c8003c3c7a20 */ /* 0x000fe40000410000 */
[----:B------:R-:W-:Y:S02]  /*3980*/  FMUL.FTZ R61, R61, c[0x0][0x320] ;  /* 0x0000c8003d3d7a20 */ /* 0x000fe40000410000 */
        /* <DEDUP_REMOVED lines=8> */
[----:B-1----:R-:W-:Y:S02]  /*3a10*/  FMUL.FTZ R0, R72, c[0x0][0x320] ;  /* 0x0000c80048007a20 */ /* 0x002fe40000410000 */
        /* <DEDUP_REMOVED lines=9> */
[----:B------:R-:W-:Y:S01]  /*3ab0*/  FMUL.FTZ R7, R7, c[0x0][0x320] ;  /* 0x0000c80007077a20 */ /* 0x000fe20000410000 */
[----:B------:R1:W1:Y:S08]  /*3ac0*/  MUFU.TANH R68, R0 ;  /* 0x0000000000447308 */ /* 0x0002700000002400 */
        /* <DEDUP_REMOVED lines=17> */
[----:B------:R1:W1:Y:S08]  /*3be0*/  MUFU.TANH R28, R22 ;  /* 0x00000016001c7308 */ /* 0x0002700000002400 */
        /* <DEDUP_REMOVED lines=8> */
[----:B------:R1:W1:Y:S01]  /*3c70*/  MUFU.TANH R27, R7 ;  /* 0x00000007001b7308 */ /* 0x0002620000002400 */
[----:B------:R-:W-:Y:S01]  /*3c80*/  BSSY B0, `(.L_x_1138) ;  /* 0x0000026000007945 */ /* 0x000fe20003800000 */
[----:B------:R-:W-:Y:S06]  /*3c90*/  BAR.SYNC.DEFER_BLOCKING 0x0 ;  /* 0x0000000000007b1d */ /* 0x000fec0000010000 */
[----:B------:R-:W-:Y:S05]  /*3ca0*/  @!P0 BRA `(.L_x_1139) ;  /* 0x0000023000008947 */ /* 0x000fea0003800000 */
[----:B-1234-:R-:W-:Y:S01]  /*3cb0*/  IADD3 R0, R204, -0x2, RZ ;  /* 0xfffffffecc007810 */ /* 0x01efe20007ffe0ff */
[C---:B------:R-:W-:Y:S01]  /*3cc0*/  IMAD.SHL.U32 R19, R179.reuse, 0x20, RZ ;  /* 0x00000020b3137824 */ /* 0x040fe200078e00ff */
[----:B------:R-:W-:-:S02]  /*3cd0*/  SHF.L.U64.HI R14, R179, 0x5, R180 ;  /* 0x00000005b30e7819 */ /* 0x000fc400000102b4 */
[----:B------:R-:W-:-:S05]  /*3ce0*/  SHF.R.S32.HI R2, RZ, 0x1f, R0 ;  /* 0x0000001fff027819 */ /* 0x000fca0000011400 */
[----:B------:R-:W-:Y:S02]  /*3cf0*/  IMAD R4, R2, c[0x0][0x1e0], RZ ;  /* 0x0000780002047a24 */ /* 0x000fe400078e02ff */
[----:B------:R-:W-:-:S04]  /*3d00*/  IMAD.WIDE.U32 R2, R0, c[0x0][0x1e0], RZ ;  /* 0x0000780000027a25 */ /* 0x000fc800078e00ff */
[----:B------:R-:W-:-:S04]  /*3d10*/  IMAD R0, R0, c[0x0][0x1e4], R4 ;  /* 0x0000790000007a24 */ /* 0x000fc800078e0204 */
[----:B------:R-:W-:Y:S02]  /*3d20*/  IMAD.IADD R0, R3, 0x1, R0 ;  /* 0x0000000103007824 */ /* 0x000fe400078e0200 */
[----:B------:R-:W-:-:S04]  /*3d30*/  IMAD.WIDE.U32 R2, R2, 0x70, R94 ;  /* 0x0000007002027825 */ /* 0x000fc800078e005e */
[----:B------:R-:W-:Y:S01]  /*3d40*/  IMAD R0, R0, 0x70, RZ ;  /* 0x0000007000007824 */ /* 0x000fe200078e02ff */
[----:B------:R-:W-:-:S03]  /*3d50*/  LEA R12, P0, R2, c[0x0][0x1c8], 0x1 ;  /* 0x00007200020c7a11 */ /* 0x000fc600078008ff */
[----:B------:R-:W-:Y:S01]  /*3d60*/  IMAD.IADD R0, R3, 0x1, R0 ;  /* 0x0000000103007824 */ /* 0x000fe200078e0200 */
[----:B------:R-:W-:-:S04]  /*3d70*/  IADD3 R10, P1, R19, R12, RZ ;  /* 0x0000000c130a7210 */ /* 0x000fc80007f3e0ff */
[----:B------:R-:W-:Y:S02]  /*3d80*/  LEA.HI.X R13, R2, c[0x0][0x1cc], R0, 0x1, P0 ;  /* 0x00007300020d7a11 */ /* 0x000fe400000f0c00 */
[----:B------:R-:W-:Y:S02]  /*3d90*/  IADD3 R8, P0, R10, R19, RZ ;  /* 0x000000130a087210 */ /* 0x000fe40007f1e0ff */
[----:B------:R-:W-:Y:S01]  /*3da0*/  IADD3.X R11, R14, R13, RZ, P1, !PT ;  /* 0x0000000d0e0b7210 */ /* 0x000fe20000ffe4ff */
[----:B------:R-:W-:Y:S01]  /*3db0*/  @!PT LDS RZ, [RZ] ;  /* 0x00000000fffff984 */ /* 0x000fe20000000800 */
[----:B------:R-:W-:Y:S01]  /*3dc0*/  @!PT LDS RZ, [RZ] ;  /* 0x00000000fffff984 */ /* 0x000fe20000000800 */
[----:B------:R-:W-:Y:S01]  /*3dd0*/  @!PT LDS RZ, [RZ] ;  /* 0x00000000fffff984 */ /* 0x000fe20000000800 */
[----:B------:R1:W-:Y:S01]  /*3de0*/  LDGSTS.E.BYPASS.LTC128B.128 [R241+0x3900], [R12.64], !P6 ;  /* 0x039000000cf17fae */ /* 0x0003e2000f101d48 */
[----:B------:R-:W-:-:S03]  /*3df0*/  IADD3 R6, P1, R8, R19, RZ ;  /* 0x0000001308067210 */ /* 0x000fc60007f3e0ff */
[--C-:B------:R-:W-:Y:S01]  /*3e00*/  IMAD.X R9, R11, 0x1, R14.reuse, P0 ;  /* 0x000000010b097824 */ /* 0x100fe200000e060e */
[-C--:B------:R-:W-:Y:S01]  /*3e10*/  IADD3 R4, P0, R6, R19.reuse, RZ ;  /* 0x0000001306047210 */ /* 0x080fe20007f1e0ff */
[----:B------:R2:W-:Y:S02]  /*3e20*/  LDGSTS.E.BYPASS.LTC128B.128 [R241+0x4100], [R10.64], !P6 ;  /* 0x041000000af17fae */ /* 0x0005e4000f101d48 */
[--C-:B------:R-:W-:Y:S01]  /*3e30*/  IMAD.X R7, R9, 0x1, R14.reuse, P1 ;  /* 0x0000000109077824 */ /* 0x100fe200008e060e */
[-C--:B------:R-:W-:Y:S01]  /*3e40*/  IADD3 R2, P1, R4, R19.reuse, RZ ;  /* 0x0000001304027210 */ /* 0x080fe20007f3e0ff */
[----:B------:R2:W-:Y:S03]  /*3e50*/  LDGSTS.E.BYPASS.LTC128B.128 [R241+0x4900], [R8.64], !P6 ;  /* 0x0490000008f17fae */ /* 0x0005e6000f101d48 */
[----:B------:R-:W-:Y:S01]  /*3e60*/  IADD3.X R5, R7, R14, RZ, P0, !PT ;  /* 0x0000000e07057210 */ /* 0x000fe200007fe4ff */
[----:B------:R2:W-:Y:S04]  /*3e70*/  LDGSTS.E.BYPASS.LTC128B.128 [R241+0x5100], [R6.64], !P6 ;  /* 0x0510000006f17fae */ /* 0x0005e8000f101d48 */
[----:B------:R-:W-:Y:S01]  /*3e80*/  IMAD.X R3, R5, 0x1, R14, P1 ;  /* 0x0000000105037824 */ /* 0x000fe200008e060e */
[----:B------:R2:W-:Y:S04]  /*3e90*/  LDGSTS.E.BYPASS.LTC128B.128 [R241+0x5900], [R4.64], !P6 ;  /* 0x0590000004f17fae */ /* 0x0005e8000f101d48 */
[----:B------:R2:W-:Y:S01]  /*3ea0*/  LDGSTS.E.BYPASS.LTC128B.128 [R241+0x6100], [R2.64], !P6 ;  /* 0x0610000002f17fae */ /* 0x0005e2000f101d48 */
[----:B-1----:R-:W-:-:S04]  /*3eb0*/  IADD3 R12, P0, R2, R19, RZ ;  /* 0x00000013020c7210 */ /* 0x002fc80007f1e0ff */
[----:B------:R-:W-:-:S05]  /*3ec0*/  IADD3.X R13, R3, R14, RZ, P0, !PT ;  /* 0x0000000e030d7210 */ /* 0x000fca00007fe4ff */
[----:B------:R2:W-:Y:S04]  /*3ed0*/  LDGSTS.E.BYPASS.LTC128B.128 [R241+0x6900], [R12.64], !P6 ;  /* 0x069000000cf17fae */ /* 0x0005e8000f101d48 */
.L_x_1139:
[----:B--234-:R-:W-:Y:S05]  /*3ee0*/  BSYNC B0 ;  /* 0x0000000000007941 */ /* 0x01cfea0003800000 */
.L_x_1138:
[----:B------:R-:W2:Y:S04]  /*3ef0*/  LDL R2, [R1+0x58] ;  /* 0x0000580001027983 */ /* 0x000ea80000100800 */
[----:B-1----:R-:W2:Y:S04]  /*3f00*/  LDL R0, [R1+0x60] ;  /* 0x0000600001007983 */ /* 0x002ea80000100800 */
[----:B------:R-:W3:Y:S04]  /*3f10*/  LDL R8, [R1+0x40] ;  /* 0x0000400001087983 */ /* 0x000ee80000100800 */
        /* <DEDUP_REMOVED lines=10> */
[----:B------:R-:W-:Y:S04]  /*3fc0*/  LDSM.16.MT88.4 R48, [R225] ;  /* 0x00000000e130783b */ /* 0x000fe80000004200 */
[----:B------:R-:W-:Y:S04]  /*3fd0*/  LDSM.16.MT88.4 R56, [R227] ;  /* 0x00000000e338783b */ /* 0x000fe80000004200 */
[----:B------:R-:W-:Y:S04]  /*3fe0*/  LDSM.16.MT88.4 R52, [R224+0x800] ;  /* 0x00080000e034783b */ /* 0x000fe80000004200 */
[----:B------:R-:W-:Y:S04]  /*3ff0*/  LDSM.16.MT88.4 R40, [R225+0x800] ;  /* 0x00080000e128783b */ /* 0x000fe80000004200 */
[----:B------:R-:W-:Y:S04]  /*4000*/  LDSM.16.MT88.4 R44, [R228+0x800] ;  /* 0x00080000e42c783b */ /* 0x000fe80000004200 */
[----:B------:R-:W0:Y:S01]  /*4010*/  LDGDEPBAR ;  /* 0x00000000000079af */ /* 0x000e220000000000 */
[----:B--2---:R-:W-:-:S04]  /*4020*/  IMAD.IADD R2, R0, 0x1, R2 ;  /* 0x0000000100027824 */ /* 0x004fc800078e0202 */
[----:B------:R-:W-:Y:S01]  /*4030*/  @P4 IMAD.HI.U32 R0, R2, c[0x0][0x2c8], RZ ;  /* 0x0000b20002004a27 */ /* 0x000fe200078e00ff */
[----:B------:R-:W-:Y:S03]  /*4040*/  STL [R1+0x8], R2 ;  /* 0x0000080201007387 */ /* 0x000fe60000100800 */
[----:B------:R-:W-:Y:S01]  /*4050*/  IMAD.MOV.U32 R6, RZ, RZ, R2 ;  /* 0x000000ffff067224 */ /* 0x000fe200078e0002 */
[----:B------:R-:W-:Y:S02]  /*4060*/  @P4 SHF.R.U32.HI R6, RZ, c[0x0][0x2cc], R0 ;  /* 0x0000b300ff064a19 */ /* 0x000fe40000011600 */
[----:B------:R-:W-:-:S03]  /*4070*/  IADD3 R0, R93, c[0x0][0x1d0], RZ ;  /* 0x000074005d007a10 */ /* 0x000fc60007ffe0ff */
[----:B------:R-:W1:Y:S01]  /*4080*/  SHFL.IDX PT, R2, R6, RZ, 0x1c1f ;  /* 0x001c1fff06027589 */ /* 0x000e6200000e0000 */
[----:B---3--:R-:W-:Y:S01]  /*4090*/  IADD3 R3, -R8, 0x1, R0 ;  /* 0x0000000108037810 */ /* 0x008fe20007ffe100 */
[----:B------:R-:W-:Y:S02]  /*40a0*/  IMAD.IADD R8, R0, 0x1, -R8 ;  /* 0x0000000100087824 */ /* 0x000fe400078e0a08 */
[----:B------:R-:W2:Y:S01]  /*40b0*/  SHFL.IDX PT, R4, R6, 0x2, 0x1c1f ;  /* 0x005c1f0006047f89 */ /* 0x000ea200000e0000 */
[----:B------:R-:W-:-:S03]  /*40c0*/  IADD3 R7, R3, -c[0x0][0x168], RZ ;  /* 0x80005a0003077a10 */ /* 0x000fc60007ffe0ff */
[----:B------:R-:W3:Y:S04]  /*40d0*/  SHFL.IDX PT, R5, R6, 0x3, 0x1c1f ;  /* 0x007c1f0006057f89 */ /* 0x000ee800000e0000 */
[----:B------:R-:W-:Y:S01]  /*40e0*/  SHFL.IDX PT, R6, R6, 0x1, 0x1c1f ;  /* 0x003c1f0006067f89 */ /* 0x000fe200000e0000 */
[C---:B-1----:R-:W-:Y:S02]  /*40f0*/  IMAD.IADD R0, R7.reuse, 0x1, R2 ;  /* 0x0000000107007824 */ /* 0x042fe400078e0202 */
[----:B--2---:R-:W-:-:S03]  /*4100*/  IMAD.IADD R2, R7, 0x1, R4 ;  /* 0x0000000107027824 */ /* 0x004fc600078e0204 */
[----:B------:R-:W-:Y:S01]  /*4110*/  IMNMX R0, R8, R0, PT ;  /* 0x0000000008007217 */ /* 0x000fe20003800200 */
[----:B---3--:R-:W-:-:S03]  /*4120*/  IMAD.IADD R3, R7, 0x1, R5 ;  /* 0x0000000107037824 */ /* 0x008fc600078e0205 */
[C---:B------:R-:W-:Y:S02]  /*4130*/  ISETP.GT.AND P3, PT, R0.reuse, RZ, PT ;  /* 0x000000ff0000720c */ /* 0x040fe40003f64270 */
[C---:B------:R-:W-:Y:S02]  /*4140*/  ISETP.GT.AND P2, PT, R0.reuse, 0x1, PT ;  /* 0x000000010000780c */ /* 0x040fe40003f44270 */
[C---:B------:R-:W-:Y:S02]  /*4150*/  ISETP.GT.AND P1, PT, R0.reuse, 0x8, PT ;  /* 0x000000080000780c */ /* 0x040fe40003f24270 */
[----:B------:R-:W-:Y:S02]  /*4160*/  FSEL R9, R177, -INF , P3 ;  /* 0xff800000b1097808 */ /* 0x000fe40001800000 */
[C---:B------:R-:W-:Y:S02]  /*4170*/  ISETP.GT.AND P0, PT, R0.reuse, 0x9, PT ;  /* 0x000000090000780c */ /* 0x040fe40003f04270 */
[----:B------:R-:W-:-:S02]  /*4180*/  ISETP.GT.AND P5, PT, R0, 0x10, PT ;  /* 0x000000100000780c */ /* 0x000fc40003fa4270 */
[----:B------:R-:W-:Y:S02]  /*4190*/  ISETP.GT.AND P3, PT, R0, 0x11, PT ;  /* 0x000000110000780c */ /* 0x000fe40003f64270 */
[----:B------:R-:W-:Y:S02]  /*41a0*/  FSEL R11, R170, -INF , P2 ;  /* 0xff800000aa0b7808 */ /* 0x000fe40001000000 */
[----:B------:R-:W-:Y:S02]  /*41b0*/  FSEL R88, R165, -INF , P1 ;  /* 0xff800000a5587808 */ /* 0x000fe40000800000 */
[C---:B------:R-:W-:Y:S02]  /*41c0*/  ISETP.GT.AND P2, PT, R0.reuse, 0x18, PT ;  /* 0x000000180000780c */ /* 0x040fe40003f44270 */
[----:B------:R-:W-:Y:S02]  /*41d0*/  ISETP.GT.AND P1, PT, R0, 0x19, PT ;  /* 0x000000190000780c */ /* 0x000fe40003f24270 */
[----:B------:R-:W-:-:S02]  /*41e0*/  FSEL R89, R160, -INF , P0 ;  /* 0xff800000a0597808 */ /* 0x000fc40000000000 */
[----:B------:R-:W-:Y:S02]  /*41f0*/  FSEL R93, R159, -INF , P5 ;  /* 0xff8000009f5d7808 */ /* 0x000fe40002800000 */
[----:B------:R-:W-:Y:S02]  /*4200*/  FSEL R94, R152, -INF , P3 ;  /* 0xff800000985e7808 */ /* 0x000fe40001800000 */
[C---:B------:R-:W-:Y:S02]  /*4210*/  ISETP.GT.AND P0, PT, R0.reuse, 0x20, PT ;  /* 0x000000200000780c */ /* 0x040fe40003f04270 */
[C---:B------:R-:W-:Y:S02]  /*4220*/  ISETP.GT.AND P5, PT, R0.reuse, 0x21, PT ;  /* 0x000000210000780c */ /* 0x040fe40003fa4270 */
[----:B------:R-:W-:Y:S02]  /*4230*/  ISETP.GT.AND P3, PT, R0, 0x28, PT ;  /* 0x000000280000780c */ /* 0x000fe40003f64270 */
[----:B------:R-:W-:-:S02]  /*4240*/  FSEL R95, R138, -INF , P2 ;  /* 0xff8000008a5f7808 */ /* 0x000fc40001000000 */
[----:B------:R-:W-:Y:S02]  /*4250*/  FSEL R96, R116, -INF , P1 ;  /* 0xff80000074607808 */ /* 0x000fe40000800000 */
[C---:B------:R-:W-:Y:S02]  /*4260*/  ISETP.GT.AND P2, PT, R0.reuse, 0x29, PT ;  /* 0x000000290000780c */ /* 0x040fe40003f44270 */
[----:B------:R-:W-:Y:S02]  /*4270*/  ISETP.GT.AND P1, PT, R0, 0x30, PT ;  /* 0x000000300000780c */ /* 0x000fe40003f24270 */
[----:B------:R-:W-:Y:S02]  /*4280*/  FSEL R139, R139, -INF , P0 ;  /* 0xff8000008b8b7808 */ /* 0x000fe40000000000 */
[----:B------:R-:W-:Y:S02]  /*4290*/  FSEL R140, R140, -INF , P5 ;  /* 0xff8000008c8c7808 */ /* 0x000fe40002800000 */
[----:B------:R-:W-:-:S02]  /*42a0*/  FSEL R141, R141, -INF , P3 ;  /* 0xff8000008d8d7808 */ /* 0x000fc40001800000 */
[C---:B------:R-:W-:Y:S02]  /*42b0*/  ISETP.GT.AND P0, PT, R0.reuse, 0x31, PT ;  /* 0x000000310000780c */ /* 0x040fe40003f04270 */
[C---:B------:R-:W-:Y:S02]  /*42c0*/  ISETP.GT.AND P5, PT, R0.reuse, 0x38, PT ;  /* 0x000000380000780c */ /* 0x040fe40003fa4270 */
[C---:B------:R-:W-:Y:S02]  /*42d0*/  ISETP.GT.AND P3, PT, R0.reuse, 0x39, PT ;  /* 0x000000390000780c */ /* 0x040fe40003f64270 */
[----:B------:R-:W-:Y:S02]  /*42e0*/  FSEL R143, R143, -INF , P2 ;  /* 0xff8000008f8f7808 */ /* 0x000fe40001000000 */
[----:B------:R-:W-:Y:S02]  /*42f0*/  FSEL R157, R157, -INF , P1 ;  /* 0xff8000009d9d7808 */ /* 0x000fe40000800000 */
[----:B------:R-:W-:-:S02]  /*4300*/  ISETP.GT.AND P2, PT, R0, 0x40, PT ;  /* 0x000000400000780c */ /* 0x000fc40003f44270 */
[----:B------:R-:W-:Y:S02]  /*4310*/  ISETP.GT.AND P1, PT, R0, 0x41, PT ;  /* 0x000000410000780c */ /* 0x000fe40003f24270 */
[----:B------:R-:W-:Y:S02]  /*4320*/  FSEL R158, R158, -INF , P0 ;  /* 0xff8000009e9e7808 */ /* 0x000fe40000000000 */
[----:B------:R-:W-:Y:S02]  /*4330*/  FSEL R159, R97, -INF , P5 ;  /* 0xff800000619f7808 */ /* 0x000fe40002800000 */
        /* <DEDUP_REMOVED lines=14> */
[----:B------:R-:W-:-:S02]  /*4420*/  IMNMX R2, R8, R2, PT ;  /* 0x0000000208027217 */ /* 0x000fc40003800200 */
[----:B------:R-:W-:Y:S02]  /*4430*/  FSEL R234, R69, -INF , P2 ;  /* 0xff80000045ea7808 */ /* 0x000fe40001000000 */
[----:B------:R-:W-:Y:S02]  /*4440*/  FSEL R197, R64, -INF , P1 ;  /* 0xff80000040c57808 */ /* 0x000fe40000800000 */
[C---:B------:R-:W-:Y:S02]  /*4450*/  ISETP.GT.AND P2, PT, R0.reuse, 0x68, PT ;  /* 0x000000680000780c */ /* 0x040fe40003f44270 */
[----:B------:R-:W-:Y:S02]  /*4460*/  ISETP.GT.AND P1, PT, R0, 0x69, PT ;  /* 0x000000690000780c */ /* 0x000fe40003f24270 */
[----:B------:R-:W-:Y:S02]  /*4470*/  FSEL R233, R65, -INF , P0 ;  /* 0xff80000041e97808 */ /* 0x000fe40000000000 */
[----:B------:R-:W-:-:S02]  /*4480*/  FSEL R232, R36, -INF , P5 ;  /* 0xff80000024e87808 */ /* 0x000fc40002800000 */
[----:B------:R-:W-:Y:S02]  /*4490*/  FSEL R230, R37, -INF , P3 ;  /* 0xff80000025e67808 */ /* 0x000fe40001800000 */
[C---:B------:R-:W-:Y:S02]  /*44a0*/  ISETP.GT.AND P0, PT, R2.reuse, RZ, PT ;  /* 0x000000ff0200720c */ /* 0x040fe40003f04270 */
[C---:B------:R-:W-:Y:S02]  /*44b0*/  ISETP.GT.AND P5, PT, R2.reuse, 0x1, PT ;  /* 0x000000010200780c */ /* 0x040fe40003fa4270 */
[----:B------:R-:W-:Y:S02]  /*44c0*/  ISETP.GT.AND P3, PT, R2, 0x8, PT ;  /* 0x000000080200780c */ /* 0x000fe40003f64270 */
[----:B------:R-:W-:Y:S02]  /*44d0*/  FSEL R229, R18, -INF , P2 ;  /* 0xff80000012e57808 */ /* 0x000fe40001000000 */
[----:B------:R-:W-:-:S02]  /*44e0*/  FSEL R226, R17, -INF , P1 ;  /* 0xff80000011e27808 */ /* 0x000fc40000800000 */
[C---:B------:R-:W-:Y:S02]  /*44f0*/  ISETP.GT.AND P2, PT, R2.reuse, 0x9, PT ;  /* 0x000000090200780c */ /* 0x040fe40003f44270 */
[----:B------:R-:W-:Y:S02]  /*4500*/  ISETP.GT.AND P1, PT, R2, 0x10, PT ;  /* 0x000000100200780c */ /* 0x000fe40003f24270 */
[----:B------:R-:W-:Y:S02]  /*4510*/  FSEL R10, R178, -INF , P0 ;  /* 0xff800000b20a7808 */ /* 0x000fe40000000000 */
[----:B------:R-:W-:Y:S02]  /*4520*/  FSEL R12, R171, -INF , P5 ;  /* 0xff800000ab0c7808 */ /* 0x000fe40002800000 */
[----:B------:R-:W-:Y:S02]  /*4530*/  FSEL R13, R166, -INF , P3 ;  /* 0xff800000a60d7808 */ /* 0x000fe40001800000 */
[----:B------:R-:W-:-:S02]  /*4540*/  ISETP.GT.AND P0, PT, R2, 0x11, PT ;  /* 0x000000110200780c */ /* 0x000fc40003f04270 */
[C---:B------:R-:W-:Y:S02]  /*4550*/  ISETP.GT.AND P5, PT, R2.reuse, 0x18, PT ;  /* 0x000000180200780c */ /* 0x040fe40003fa4270 */
[----:B------:R-:W-:Y:S02]  /*4560*/  ISETP.GT.AND P3, PT, R2, 0x19, PT ;  /* 0x000000190200780c */ /* 0x000fe40003f64270 */
[----:B------:R-:W-:Y:S02]  /*4570*/  FSEL R17, R164, -INF , P2 ;  /* 0xff800000a4117808 */ /* 0x000fe40001000000 */
[----:B------:R-:W-:Y:S02]  /*4580*/  FSEL R19, R161, -INF , P1 ;  /* 0xff800000a1137808 */ /* 0x000fe40000800000 */
[C---:B------:R-:W-:Y:S02]  /*4590*/  ISETP.GT.AND P2, PT, R2.reuse, 0x20, PT ;  /* 0x000000200200780c */ /* 0x040fe40003f44270 */
[----:B------:R-:W-:-:S02]  /*45a0*/  ISETP.GT.AND P1, PT, R2, 0x21, PT ;  /* 0x000000210200780c */ /* 0x000fc40003f24270 */
[----:B------:R-:W-:Y:S02]  /*45b0*/  FSEL R22, R154, -INF , P0 ;  /* 0xff8000009a167808 */ /* 0x000fe40000000000 */
[----:B------:R-:W-:Y:S02]  /*45c0*/  FSEL R23, R142, -INF , P5 ;  /* 0xff8000008e177808 */ /* 0x000fe40002800000 */
[----:B------:R-:W-:Y:S02]  /*45d0*/  FSEL R24, R135, -INF , P3 ;  /* 0xff80000087187808 */ /* 0x000fe40001800000 */
[C---:B------:R-:W-:Y:S02]  /*45e0*/  ISETP.GT.AND P0, PT, R2.reuse, 0x28, PT ;  /* 0x000000280200780c */ /* 0x040fe40003f04270 */
[C---:B------:R-:W-:Y:S02]  /*45f0*/  ISETP.GT.AND P5, PT, R2.reuse, 0x29, PT ;  /* 0x000000290200780c */ /* 0x040fe40003fa4270 */
[----:B------:R-:W-:-:S02]  /*4600*/  ISETP.GT.AND P3, PT, R2, 0x30, PT ;  /* 0x000000300200780c */ /* 0x000fc40003f64270 */
[----:B------:R-:W-:Y:S02]  /*4610*/  FSEL R132, R132, -INF , P2 ;  /* 0xff80000084847808 */ /* 0x000fe40001000000 */
[----:B------:R-:W-:Y:S02]  /*4620*/  FSEL R133, R133, -INF , P1 ;  /* 0xff80000085857808 */ /* 0x000fe40000800000 */
[C---:B------:R-:W-:Y:S02]  /*4630*/  ISETP.GT.AND P2, PT, R2.reuse, 0x31, PT ;  /* 0x000000310200780c */ /* 0x040fe40003f44270 */
[----:B------:R-:W-:Y:S02]  /*4640*/  ISETP.GT.AND P1, PT, R2, 0x38, PT ;  /* 0x000000380200780c */ /* 0x000fe40003f24270 */
[----:B------:R-:W-:Y:S02]  /*4650*/  FSEL R134, R134, -INF , P0 ;  /* 0xff80000086867808 */ /* 0x000fe40000000000 */
[----:B------:R-:W-:-:S02]  /*4660*/  FSEL R136, R136, -INF , P5 ;  /* 0xff80000088887808 */ /* 0x000fc40002800000 */
[----:B------:R-:W-:Y:S02]  /*4670*/  FSEL R150, R150, -INF , P3 ;  /* 0xff80000096967808 */ /* 0x000fe40001800000 */
[C---:B------:R-:W-:Y:S02]  /*4680*/  ISETP.GT.AND P0, PT, R2.reuse, 0x39, PT ;  /* 0x000000390200780c */ /* 0x040fe40003f04270 */
        /* <DEDUP_REMOVED lines=14> */
[C---:B------:R-:W-:Y:S01]  /*4770*/  ISETP.GT.AND P2, PT, R2.reuse, 0x59, PT ;  /* 0x000000590200780c */ /* 0x040fe20003f44270 */
[----:B------:R-:W-:Y:S01]  /*4780*/  LDSM.16.MT88.4 R76, [R227+0x800] ;  /* 0x00080000e34c783b */ /* 0x000fe20000004200 */
[----:B------:R-:W-:-:S02]  /*4790*/  ISETP.GT.AND P1, PT, R2, 0x60, PT ;  /* 0x000000600200780c */ /* 0x000fc40003f24270 */
[----:B------:R-:W-:Y:S02]  /*47a0*/  IMNMX R0, R8, R3, PT ;  /* 0x0000000308007217 */ /* 0x000fe40003800200 */
[----:B------:R-:W-:Y:S02]  /*47b0*/  FSEL R25, R68, -INF , P0 ;  /* 0xff80000044197808 */ /* 0x000fe40000000000 */
[----:B------:R-:W-:Y:S02]  /*47c0*/  FSEL R203, R73, -INF , P5 ;  /* 0xff80000049cb7808 */ /* 0x000fe40002800000 */
[----:B------:R-:W-:Y:S02]  /*47d0*/  FSEL R196, R60, -INF , P3 ;  /* 0xff8000003cc47808 */ /* 0x000fe40001800000 */
[C---:B------:R-:W-:Y:S02]  /*47e0*/  ISETP.GT.AND P0, PT, R2.reuse, 0x61, PT ;  /* 0x000000610200780c */ /* 0x040fe40003f04270 */
[----:B------:R-:W-:-:S02]  /*47f0*/  ISETP.GT.AND P5, PT, R2, 0x68, PT ;  /* 0x000000680200780c */ /* 0x000fc40003fa4270 */
[----:B------:R-:W-:Y:S02]  /*4800*/  ISETP.GT.AND P3, PT, R2, 0x69, PT ;  /* 0x000000690200780c */ /* 0x000fe40003f64270 */
[----:B------:R-:W-:Y:S02]  /*4810*/  FMNMX.FTZ R2, R9, R11, !PT ;  /* 0x0000000b09027209 */ /* 0x000fe40007810000 */
[----:B------:R-:W-:Y:S02]  /*4820*/  FSEL R231, R61, -INF , P2 ;  /* 0xff8000003de77808 */ /* 0x000fe40001000000 */
[----:B------:R-:W-:Y:S02]  /*4830*/  FSEL R199, R20, -INF , P1 ;  /* 0xff80000014c77808 */ /* 0x000fe40000800000 */
[----:B------:R-:W-:Y:S02]  /*4840*/  FMNMX.FTZ R4, R10, R12, !PT ;  /* 0x0000000c0a047209 */ /* 0x000fe40007810000 */
[----:B------:R-:W-:-:S02]  /*4850*/  ISETP.GT.AND P2, PT, R0, RZ, PT ;  /* 0x000000ff0000720c */ /* 0x000fc40003f44270 */
[----:B------:R-:W-:Y:S02]  /*4860*/  ISETP.GT.AND P1, PT, R0, 0x1, PT ;  /* 0x000000010000780c */ /* 0x000fe40003f24270 */
[----:B------:R-:W-:Y:S02]  /*4870*/  FMNMX.FTZ R2, R88, R2, !PT ;  /* 0x0000000258027209 */ /* 0x000fe40007810000 */
[----:B------:R-:W-:Y:S02]  /*4880*/  FSEL R207, R21, -INF , P0 ;  /* 0xff80000015cf7808 */ /* 0x000fe40000000000 */
[----:B------:R-:W-:Y:S02]  /*4890*/  FSEL R200, R15, -INF , P3 ;  /* 0xff8000000fc87808 */ /* 0x000fe40001800000 */
[----:B------:R-:W-:Y:S02]  /*48a0*/  FMNMX.FTZ R4, R13, R4, !PT ;  /* 0x000000040d047209 */ /* 0x000fe40007810000 */
[----:B------:R-:W-:-:S02]  /*48b0*/  ISETP.GT.AND P0, PT, R0, 0x8, PT ;  /* 0x000000080000780c */ /* 0x000fc40003f04270 */
[----:B------:R-:W-:Y:S02]  /*48c0*/  FSEL R14, R185, -INF , P2 ;  /* 0xff800000b90e7808 */ /* 0x000fe40001000000 */
[----:B------:R-:W-:Y:S01]  /*48d0*/  FSEL R15, R184, -INF , P1 ;  /* 0xff800000b80f7808 */ /* 0x000fe20000800000 */
[----:B------:R-:W-:Y:S01]  /*48e0*/  IMAD.MOV.U32 R184, RZ, RZ, R25 ;  /* 0x000000ffffb87224 */ /* 0x000fe200078e0019 */
[----:B------:R-:W-:Y:S02]  /*48f0*/  FMNMX.FTZ R2, R89, R2, !PT ;  /* 0x0000000259027209 */ /* 0x000fe40007810000 */
[----:B------:R-:W-:Y:S02]  /*4900*/  FSEL R212, R16, -INF , P5 ;  /* 0xff80000010d47808 */ /* 0x000fe40002800000 */
[----:B------:R-:W-:Y:S02]  /*4910*/  FMNMX.FTZ R4, R17, R4, !PT ;  /* 0x0000000411047209 */ /* 0x000fe40007810000 */
[----:B------:R-:W-:-:S02]  /*4920*/  ISETP.GT.AND P5, PT, R0, 0x9, PT ;  /* 0x000000090000780c */ /* 0x000fc40003fa4270 */
[----:B------:R-:W-:Y:S02]  /*4930*/  FSEL R16, R169, -INF , P0 ;  /* 0xff800000a9107808 */ /* 0x000fe40000000000 */
[----:B------:R-:W-:Y:S02]  /*4940*/  FMNMX.FTZ R5, R14, R15, !PT ;  /* 0x0000000f0e057209 */ /* 0x000fe40007810000 */
[----:B------:R-:W-:Y:S02]  /*4950*/  FMNMX.FTZ R2, R93, R2, !PT ;  /* 0x000000025d027209 */ /* 0x000fe40007810000 */
[----:B------:R-:W-:Y:S02]  /*4960*/  FMNMX.FTZ R4, R19, R4, !PT ;  /* 0x0000000413047209 */ /* 0x000fe40007810000 */
[----:B------:R-:W-:Y:S02]  /*4970*/  ISETP.GT.AND P3, PT, R0, 0x10, PT ;  /* 0x000000100000780c */ /* 0x000fe40003f64270 */
[----:B------:R-:W-:-:S02]  /*4980*/  FSEL R18, R168, -INF , P5 ;  /* 0xff800000a8127808 */ /* 0x000fc40002800000 */
[----:B------:R-:W-:Y:S02]  /*4990*/  FMNMX.FTZ R5, R16, R5, !PT ;  /* 0x0000000510057209 */ /* 0x000fe40007810000 */
[----:B------:R-:W-:Y:S02]  /*49a0*/  FMNMX.FTZ R2, R94, R2, !PT ;  /* 0x000000025e027209 */ /* 0x000fe40007810000 */
[----:B------:R-:W-:Y:S02]  /*49b0*/  FMNMX.FTZ R4, R22, R4, !PT ;  /* 0x0000000416047209 */ /* 0x000fe40007810000 */
[----:B------:R-:W-:Y:S02]  /*49c0*/  ISETP.GT.AND P2, PT, R0, 0x11, PT ;  /* 0x000000110000780c */ /* 0x000fe40003f44270 */
[----:B------:R-:W-:Y:S02]  /*49d0*/  FSEL R20, R163, -INF , P3 ;  /* 0xff800000a3147808 */ /* 0x000fe40001800000 */
[----:B------:R-:W-:-:S02]  /*49e0*/  FMNMX.FTZ R5, R18, R5, !PT ;  /* 0x0000000512057209 */ /* 0x000fc40007810000 */
[----:B------:R-:W-:Y:S02]  /*49f0*/  FMNMX.FTZ R2, R95, R2, !PT ;  /* 0x000000025f027209 */ /* 0x000fe40007810000 */
[----:B------:R-:W-:Y:S02]  /*4a00*/  FMNMX.FTZ R4, R23, R4, !PT ;  /* 0x0000000417047209 */ /* 0x000fe40007810000 */
[----:B------:R-:W-:Y:S02]  /*4a10*/  ISETP.GT.AND P1, PT, R0, 0x18, PT ;  /* 0x000000180000780c */ /* 0x000fe40003f24270 */
[----:B------:R-:W-:Y:S02]  /*4a20*/  FSEL R21, R162, -INF , P2 ;  /* 0xff800000a2157808 */ /* 0x000fe40001000000 */
[----:B------:R-:W-:Y:S02]  /*4a30*/  FMNMX.FTZ R5, R20, R5, !PT ;  /* 0x0000000514057209 */ /* 0x000fe40007810000 */
[----:B------:R-:W-:-:S02]  /*4a40*/  FMNMX.FTZ R2, R96, R2, !PT ;  /* 0x0000000260027209 */ /* 0x000fc40007810000 */
[----:B------:R-:W-:Y:S02]  /*4a50*/  FMNMX.FTZ R4, R24, R4, !PT ;  /* 0x0000000418047209 */ /* 0x000fe40007810000 */
[----:B------:R-:W-:Y:S02]  /*4a60*/  ISETP.GT.AND P0, PT, R0, 0x19, PT ;  /* 0x000000190000780c */ /* 0x000fe40003f04270 */
[----:B------:R-:W-:Y:S02]  /*4a70*/  FSEL R25, R149, -INF , P1 ;  /* 0xff80000095197808 */ /* 0x000fe40000800000 */
[----:B------:R-:W-:Y:S02]  /*4a80*/  FMNMX.FTZ R5, R21, R5, !PT ;  /* 0x0000000515057209 */ /* 0x000fe40007810000 */
[----:B------:R-:W-:Y:S02]  /*4a90*/  FMNMX.FTZ R2, R139, R2, !PT ;  /* 0x000000028b027209 */ /* 0x000fe40007810000 */
[----:B------:R-:W-:-:S02]  /*4aa0*/  FMNMX.FTZ R4, R132, R4, !PT ;  /* 0x0000000484047209 */ /* 0x000fc40007810000 */
[----:B------:R-:W-:Y:S02]  /*4ab0*/  ISETP.GT.AND P5, PT, R0, 0x20, PT ;  /* 0x000000200000780c */ /* 0x000fe40003fa4270 */
[----:B------:R-:W-:Y:S02]  /*4ac0*/  FSEL R72, R146, -INF , P0 ;  /* 0xff80000092487808 */ /* 0x000fe40000000000 */
[----:B------:R-:W-:Y:S02]  /*4ad0*/  FMNMX.FTZ R5, R25, R5, !PT ;  /* 0x0000000519057209 */ /* 0x000fe40007810000 */
[----:B------:R-:W-:Y:S02]  /*4ae0*/  FMNMX.FTZ R2, R140, R2, !PT ;  /* 0x000000028c027209 */ /* 0x000fe40007810000 */
        /* <DEDUP_REMOVED lines=48> */
[----:B------:R-:W-:Y:S01]  /*4df0*/  FMNMX.FTZ R5, R170, R5, !PT ;  /* 0x00000005aa057209 */ /* 0x000fe20007810000 */
[----:B------:R-:W-:Y:S01]  /*4e00*/  LDSM.16.MT88.4 R84, [R228] ;  /* 0x00000000e454783b */ /* 0x000fe20000004200 */
[----:B------:R-:W-:-:S02]  /*4e10*/  FMNMX.FTZ R2, R183, R2, !PT ;  /* 0x00000002b7027209 */ /* 0x000fc40007810000 */
[----:B------:R-:W-:Y:S02]  /*4e20*/  FMNMX.FTZ R4, R179, R4, !PT ;  /* 0x00000004b3047209 */ /* 0x000fe40007810000 */
[----:B------:R-:W-:Y:S02]  /*4e30*/  ISETP.GT.AND P3, PT, R0, 0x49, PT ;  /* 0x000000490000780c */ /* 0x000fe40003f64270 */
[----:B------:R-:W-:Y:S02]  /*4e40*/  FSEL R169, R80, -INF , P5 ;  /* 0xff80000050a97808 */ /* 0x000fe40002800000 */
[----:B------:R-:W-:Y:S01]  /*4e50*/  FMNMX.FTZ R5, R168, R5, !PT ;  /* 0x00000005a8057209 */ /* 0x000fe20007810000 */
[----:B------:R-:W-:Y:S01]  /*4e60*/  LDSM.16.MT88.4 R80, [R224] ;  /* 0x00000000e050783b */ /* 0x000fe20000004200 */
[C---:B------:R-:W-:Y:S02]  /*4e70*/  ISETP.GT.AND P2, PT, R0.reuse, 0x50, PT ;  /* 0x000000500000780c */ /* 0x040fe40003f44270 */
[----:B------:R-:W-:-:S02]  /*4e80*/  ISETP.GT.AND P1, PT, R0, 0x51, PT ;  /* 0x000000510000780c */ /* 0x000fc40003f24270 */
[----:B------:R-:W-:Y:S02]  /*4e90*/  ISETP.GT.AND P0, PT, R0, 0x58, PT ;  /* 0x000000580000780c */ /* 0x000fe40003f04270 */
[----:B------:R-:W-:Y:S02]  /*4ea0*/  FMNMX.FTZ R3, R194, R2, !PT ;  /* 0x00000002c2037209 */ /* 0x000fe40007810000 */
[----:B------:R-:W-:Y:S02]  /*4eb0*/  FMNMX.FTZ R2, R184, R4, !PT ;  /* 0x00000004b8027209 */ /* 0x000fe40007810000 */
[----:B------:R-:W-:Y:S02]  /*4ec0*/  FSEL R166, R71, -INF , P3 ;  /* 0xff80000047a67808 */ /* 0x000fe40001800000 */
[----:B------:R-:W-:Y:S02]  /*4ed0*/  FMNMX.FTZ R5, R169, R5, !PT ;  /* 0x00000005a9057209 */ /* 0x000fe40007810000 */
[----:B------:R-:W-:-:S02]  /*4ee0*/  FSEL R218, R74, -INF , P2 ;  /* 0xff8000004ada7808 */ /* 0x000fc40001000000 */
[----:B------:R-:W-:Y:S02]  /*4ef0*/  FSEL R209, R75, -INF , P1 ;  /* 0xff8000004bd17808 */ /* 0x000fe40000800000 */
[----:B------:R-:W-:Y:S02]  /*4f00*/  FSEL R202, R62, -INF , P0 ;  /* 0xff8000003eca7808 */ /* 0x000fe40000000000 */
[C---:B------:R-:W-:Y:S02]  /*4f10*/  ISETP.GT.AND P5, PT, R0.reuse, 0x59, PT ;  /* 0x000000590000780c */ /* 0x040fe40003fa4270 */
[C---:B------:R-:W-:Y:S02]  /*4f20*/  ISETP.GT.AND P3, PT, R0.reuse, 0x60, PT ;  /* 0x000000600000780c */ /* 0x040fe40003f64270 */
[C---:B------:R-:W-:Y:S02]  /*4f30*/  ISETP.GT.AND P2, PT, R0.reuse, 0x61, PT ;  /* 0x000000610000780c */ /* 0x040fe40003f44270 */
[----:B------:R-:W-:-:S02]  /*4f40*/  ISETP.GT.AND P1, PT, R0, 0x68, PT ;  /* 0x000000680000780c */ /* 0x000fc40003f24270 */
[----:B------:R-:W-:Y:S02]  /*4f50*/  ISETP.GT.AND P0, PT, R0, 0x69, PT ;  /* 0x000000690000780c */ /* 0x000fe40003f04270 */
        /* <DEDUP_REMOVED lines=9> */
[----:B------:R-:W-:Y:S02]  /*4ff0*/  FSEL R201, R63, -INF , P5 ;  /* 0xff8000003fc97808 */ /* 0x000fe40002800000 */
[----:B------:R-:W-:-:S02]  /*5000*/  FMNMX.FTZ R3, R202, R3, !PT ;  /* 0x00000003ca037209 */ /* 0x000fc40007810000 */
[----:B------:R-:W-:Y:S02]  /*5010*/  FMNMX.FTZ R4, R233, R4, !PT ;  /* 0x00000004e9047209 */ /* 0x000fe40007810000 */
[----:B------:R-:W-:Y:S02]  /*5020*/  FMNMX.FTZ R2, R207, R0, !PT ;  /* 0x00000000cf027209 */ /* 0x000fe40007810000 */
[----:B------:R-:W-:Y:S02]  /*5030*/  FSEL R205, R28, -INF , P3 ;  /* 0xff8000001ccd7808 */ /* 0x000fe40001800000 */
[----:B------:R-:W-:Y:S02]  /*5040*/  FMNMX.FTZ R3, R201, R3, !PT ;  /* 0x00000003c9037209 */ /* 0x000fe40007810000 */
[----:B------:R-:W-:Y:S02]  /*5050*/  FMNMX.FTZ R4, R232, R4, !PT ;  /* 0x00000004e8047209 */ /* 0x000fe40007810000 */
[----:B------:R-:W-:-:S02]  /*5060*/  FMNMX.FTZ R2, R212, R2, !PT ;  /* 0x00000002d4027209 */ /* 0x000fc40007810000 */
[----:B------:R-:W-:Y:S02]  /*5070*/  FSEL R208, R29, -INF , P2 ;  /* 0xff8000001dd07808 */ /* 0x000fe40001000000 */
[----:B------:R-:W-:Y:S02]  /*5080*/  FMNMX.FTZ R3, R205, R3, !PT ;  /* 0x00000003cd037209 */ /* 0x000fe40007810000 */
[----:B------:R-:W-:Y:S02]  /*5090*/  FMNMX.FTZ R4, R230, R4, !PT ;  /* 0x00000004e6047209 */ /* 0x000fe40007810000 */
[----:B------:R-:W-:Y:S02]  /*50a0*/  FMNMX.FTZ R2, R200, R2, !PT ;  /* 0x00000002c8027209 */ /* 0x000fe40007810000 */
[----:B------:R-:W-:Y:S02]  /*50b0*/  FMNMX.FTZ R0, R208, R3, !PT ;  /* 0x00000003d0007209 */ /* 0x000fe40007810000 */
[----:B------:R-:W-:Y:S01]  /*50c0*/  FMNMX.FTZ R3, R229, R4, !PT ;  /* 0x00000004e5037209 */ /* 0x000fe20007810000 */
[----:B------:R-:W1:Y:S01]  /*50d0*/  SHFL.BFLY PT, R5, R2, 0x2, 0x1f ;  /* 0x0c401f0002057f89 */ /* 0x000e6200000e0000 */
[----:B------:R-:W-:-:S02]  /*50e0*/  FSEL R206, R26, -INF , P1 ;  /* 0xff8000001ace7808 */ /* 0x000fc40000800000 */
[----:B------:R-:W-:Y:S02]  /*50f0*/  FMNMX.FTZ R3, R226, R3, !PT ;  /* 0x00000003e2037209 */ /* 0x000fe40007810000 */
[----:B------:R-:W-:Y:S02]  /*5100*/  FSEL R219, R27, -INF , P0 ;  /* 0xff8000001bdb7808 */ /* 0x000fe40000000000 */
[----:B------:R-:W-:Y:S01]  /*5110*/  FMNMX.FTZ R0, R206, R0, !PT ;  /* 0x00000000ce007209 */ /* 0x000fe20007810000 */
[----:B------:R-:W2:Y:S03]  /*5120*/  SHFL.BFLY PT, R4, R3, 0x2, 0x1f ;  /* 0x0c401f0003047f89 */ /* 0x000ea600000e0000 */
[----:B------:R-:W-:-:S05]  /*5130*/  FMNMX.FTZ R0, R219, R0, !PT ;  /* 0x00000000db007209 */ /* 0x000fca0007810000 */
[----:B------:R-:W3:Y:S01]  /*5140*/  SHFL.BFLY PT, R70, R0, 0x2, 0x1f ;  /* 0x0c401f0000467f89 */ /* 0x000ee200000e0000 */
[----:B-1----:R-:W-:-:S05]  /*5150*/  FMNMX.FTZ R2, R2, R5, !PT ;  /* 0x0000000502027209 */ /* 0x002fca0007810000 */
[----:B------:R-:W1:Y:S01]  /*5160*/  SHFL.BFLY PT, R71, R2, 0x1, 0x1f ;  /* 0x0c201f0002477f89 */ /* 0x000e6200000e0000 */
[----:B--2---:R-:W-:-:S05]  /*5170*/  FMNMX.FTZ R3, R3, R4, !PT ;  /* 0x0000000403037209 */ /* 0x004fca0007810000 */
[----:B------:R-:W2:Y:S01]  /*5180*/  SHFL.BFLY PT, R73, R3, 0x1, 0x1f ;  /* 0x0c201f0003497f89 */ /* 0x000ea200000e0000 */
[----:B---3--:R-:W-:Y:S01]  /*5190*/  FMNMX.FTZ R70, R0, R70, !PT ;  /* 0x0000004600467209 */ /* 0x008fe20007810000 */
[----:B------:R-:W-:-:S04]  /*51a0*/  IMAD.IADD R0, R7, 0x1, R6 ;  /* 0x0000000107007824 */ /* 0x000fc800078e0206 */
[----:B------:R-:W3:Y:S01]  /*51b0*/  SHFL.BFLY PT, R4, R70, 0x1, 0x1f ;  /* 0x0c201f0046047f89 */ /* 0x000ee200000e0000 */
[----:B------:R-:W-:-:S04]  /*51c0*/  IMNMX R0, R8, R0, PT ;  /* 0x0000000008007217 */ /* 0x000fc80003800200 */
[C---:B------:R-:W-:Y:S02]  /*51d0*/  ISETP.GT.AND P0, PT, R0.reuse, RZ, PT ;  /* 0x000000ff0000720c */ /* 0x040fe40003f04270 */
[C---:B------:R-:W-:Y:S02]  /*51e0*/  ISETP.GT.AND P5, PT, R0.reuse, 0x1, PT ;  /* 0x000000010000780c */ /* 0x040fe40003fa4270 */
[----:B------:R-:W-:Y:S02]  /*51f0*/  ISETP.GT.AND P2, PT, R0, 0x8, PT ;  /* 0x000000080000780c */ /* 0x000fe40003f44270 */
[----:B------:R-:W-:Y:S02]  /*5200*/  FSEL R7, R193, -INF , P0 ;  /* 0xff800000c1077808 */ /* 0x000fe40000000000 */
[----:B------:R-:W-:Y:S02]  /*5210*/  FSEL R60, R192, -INF , P5 ;  /* 0xff800000c03c7808 */ /* 0x000fe40002800000 */
[----:B-1----:R-:W-:-:S02]  /*5220*/  FMNMX.FTZ R71, R2, R71, !PT ;  /* 0x0000004702477209 */ /* 0x002fc40007810000 */
[C---:B------:R-:W-:Y:S02]  /*5230*/  ISETP.GT.AND P3, PT, R0.reuse, 0x9, PT ;  /* 0x000000090000780c */ /* 0x040fe40003f64270 */
[----:B------:R-:W-:Y:S01]  /*5240*/  FSEL R61, R191, -INF , P2 ;  /* 0xff800000bf3d7808 */ /* 0x000fe20001000000 */
[----:B------:R-:W-:Y:S01]  /*5250*/  IMAD.MOV.U32 R191, RZ, RZ, R212 ;  /* 0x000000ffffbf7224 */ /* 0x000fe200078e00d4 */
[----:B------:R-:W-:Y:S02]  /*5260*/  FMNMX.FTZ R2, R7, R60, !PT ;  /* 0x0000003c07027209 */ /* 0x000fe40007810000 */
[----:B------:R-:W-:Y:S02]  /*5270*/  ISETP.GT.AND P1, PT, R0, 0x10, PT ;  /* 0x000000100000780c */ /* 0x000fe40003f24270 */
[----:B------:R-:W-:Y:S01]  /*5280*/  FSEL R62, R190, -INF , P3 ;  /* 0xff800000be3e7808 */ /* 0x000fe20001800000 */
[----:B------:R-:W-:Y:S01]  /*5290*/  IMAD.MOV.U32 R190, RZ, RZ, R218 ;  /* 0x000000ffffbe7224 */ /* 0x000fe200078e00da */
[----:B------:R-:W-:-:S02]  /*52a0*/  FMNMX.FTZ R2, R61, R2, !PT ;  /* 0x000000023d027209 */ /* 0x000fc40007810000 */
[----:B--2---:R-:W-:Y:S02]  /*52b0*/  FMNMX.FTZ R73, R3, R73, !PT ;  /* 0x0000004903497209 */ /* 0x004fe40007810000 */
[C---:B------:R-:W-:Y:S02]  /*52c0*/  ISETP.GT.AND P2, PT, R0.reuse, 0x19, PT ;  /* 0x000000190000780c */ /* 0x040fe40003f44270 */
[----:B------:R-:W-:Y:S02]  /*52d0*/  ISETP.GT.AND P0, PT, R0, 0x11, PT ;  /* 0x000000110000780c */ /* 0x000fe40003f04270 */
[----:B------:R-:W-:Y:S02]  /*52e0*/  FSEL R63, R189, -INF , P1 ;  /* 0xff800000bd3f7808 */ /* 0x000fe40000800000 */
[----:B------:R-:W-:Y:S01]  /*52f0*/  FMNMX.FTZ R3, R62, R2, !PT ;  /* 0x000000023e037209 */ /* 0x000fe20007810000 */
[----:B------:R-:W-:Y:S01]  /*5300*/  FMUL.FTZ R2, R73, c[0x0][0x2d0] ;  /* 0x0000b40049027a20 */ /* 0x000fe20000410000 */
[----:B------:R-:W-:-:S02]  /*5310*/  FSEL R74, R186, -INF , P2 ;  /* 0xff800000ba4a7808 */ /* 0x000fc40001000000 */
[----:B------:R-:W-:Y:S02]  /*5320*/  FSETP.NEU.FTZ.AND P2, PT, R73, -INF , PT ;  /* 0xff8000004900780b */ /* 0x000fe40003f5d000 */
[----:B------:R-:W-:Y:S02]  /*5330*/  ISETP.GT.AND P5, PT, R0, 0x18, PT ;  /* 0x000000180000780c */ /* 0x000fe40003fa4270 */
[----:B------:R-:W-:Y:S02]  /*5340*/  FSEL R68, R188, -INF , P0 ;  /* 0xff800000bc447808 */ /* 0x000fe40000000000 */
[----:B------:R-:W-:Y:S02]  /*5350*/  FMNMX.FTZ R3, R63, R3, !PT ;  /* 0x000000033f037209 */ /* 0x000fe40007810000 */
[----:B---3--:R-:W-:Y:S02]  /*5360*/  FMNMX.FTZ R70, R70, R4, !PT ;  /* 0x0000000446467209 */ /* 0x008fe40007810000 */
[----:B------:R-:W-:-:S02]  /*5370*/  FSEL R4, R2, RZ, P2 ;  /* 0x000000ff02047208 */ /* 0x000fc40001000000 */
[----:B------:R-:W-:Y:S02]  /*5380*/  FSEL R69, R187, -INF , P5 ;  /* 0xff800000bb457808 */ /* 0x000fe40002800000 */
[----:B------:R-:W-:Y:S01]  /*5390*/  FMNMX.FTZ R2, R68, R3, !PT ;  /* 0x0000000344027209 */ /* 0x000fe20007810000 */
[--C-:B------:R-:W-:Y:S01]  /*53a0*/  FFMA.FTZ R3, R9, c[0x0][0x2d0], -R4.reuse ;  /* 0x0000b40009037a23 */ /* 0x100fe20000010804 */
[C---:B------:R-:W-:Y:S01]  /*53b0*/  ISETP.GT.AND P3, PT, R0.reuse, 0x20, PT ;  /* 0x000000200000780c */ /* 0x040fe20003f64270 */
[----:B------:R-:W-:Y:S01]  /*53c0*/  FFMA.FTZ R5, R11, c[0x0][0x2d0], -R4 ;  /* 0x0000b4000b057a23 */ /* 0x000fe20000010804 */
[----:B------:R-:W-:Y:S01]  /*53d0*/  FMNMX.FTZ R2, R69, R2, !PT ;  /* 0x0000000245027209 */ /* 0x000fe20007810000 */
[----:B------:R1:W-:Y:S01]  /*53e0*/  MUFU.EX2 R242, R3 ;  /* 0x0000000300f27308 */ /* 0x0003e20000000800 */
[----:B------:R-:W-:Y:S02]  /*53f0*/  ISETP.GT.AND P1, PT, R0, 0x21, PT ;  /* 0x000000210000780c */ /* 0x000fe40003f24270 */
[----:B------:R-:W-:-:S02]  /*5400*/  FSEL R75, R176, -INF , P3 ;  /* 0xff800000b04b7808 */ /* 0x000fc40001800000 */
[----:B------:R-:W-:Y:S02]  /*5410*/  FMNMX.FTZ R2, R74, R2, !PT ;  /* 0x000000024a027209 */ /* 0x000fe40007810000 */
[----:B------:R-:W-:Y:S01]  /*5420*/  ISETP.GT.AND P0, PT, R0, 0x28, PT ;  /* 0x000000280000780c */ /* 0x000fe20003f04270 */
[----:B------:R2:W-:Y:S01]  /*5430*/  MUFU.EX2 R221, R5 ;  /* 0x0000000500dd7308 */ /* 0x0005e20000000800 */
[----:B------:R-:W-:Y:S02]  /*5440*/  FSEL R90, R175, -INF , P1 ;  /* 0xff800000af5a7808 */ /* 0x000fe40000800000 */
[----:B------:R-:W-:Y:S02]  /*5450*/  FMNMX.FTZ R2, R75, R2, !PT ;  /* 0x000000024b027209 */ /* 0x000fe40007810000 */
[----:B------:R-:W-:Y:S02]  /*5460*/  FSEL R91, R172, -INF , P0 ;  /* 0xff800000ac5b7808 */ /* 0x000fe40000000000 */
[----:B------:R-:W-:Y:S01]  /*5470*/  ISETP.GT.AND P5, PT, R0, 0x29, PT ;  /* 0x000000290000780c */ /* 0x000fe20003fa4270 */
[C---:B-1----:R-:W-:Y:S01]  /*5480*/  FMUL.FTZ R3, R71.reuse, c[0x0][0x2d0] ;  /* 0x0000b40047037a20 */ /* 0x042fe20000410000 */
[----:B------:R-:W-:-:S02]  /*5490*/  FSETP.NEU.FTZ.AND P0, PT, R71, -INF , PT ;  /* 0xff8000004700780b */ /* 0x000fc40003f1d000 */
[----:B------:R-:W-:Y:S02]  /*54a0*/  FMNMX.FTZ R2, R90, R2, !PT ;  /* 0x000000025a027209 */ /* 0x000fe40007810000 */
[C---:B------:R-:W-:Y:S02]  /*54b0*/  ISETP.GT.AND P3, PT, R0.reuse, 0x30, PT ;  /* 0x000000300000780c */ /* 0x040fe40003f64270 */
[----:B------:R-:W-:Y:S02]  /*54c0*/  FSEL R92, R167, -INF , P5 ;  /* 0xff800000a75c7808 */ /* 0x000fe40002800000 */
[----:B------:R-:W-:Y:S02]  /*54d0*/  FSEL R3, R3, RZ, P0 ;  /* 0x000000ff03037208 */ /* 0x000fe40000000000 */
[----:B------:R-:W-:Y:S02]  /*54e0*/  FMNMX.FTZ R2, R91, R2, !PT ;  /* 0x000000025b027209 */ /* 0x000fe40007810000 */
[----:B------:R-:W-:Y:S01]  /*54f0*/  ISETP.GT.AND P2, PT, R0, 0x31, PT ;  /* 0x000000310000780c */ /* 0x000fe20003f44270 */
[--C-:B--2---:R-:W-:Y:S01]  /*5500*/  FFMA.FTZ R5, R10, c[0x0][0x2d0], -R3.reuse ;  /* 0x0000b4000a057a23 */ /* 0x104fe20000010803 */
[----:B------:R-:W-:Y:S01]  /*5510*/  FSEL R116, R103, -INF , P3 ;  /* 0xff80000067747808 */ /* 0x000fe20001800000 */
[----:B------:R-:W-:Y:S01]  /*5520*/  FFMA.FTZ R6, R17, c[0x0][0x2d0], -R3 ;  /* 0x0000b40011067a23 */ /* 0x000fe20000010803 */
[----:B------:R-:W-:Y:S01]  /*5530*/  FMNMX.FTZ R2, R92, R2, !PT ;  /* 0x000000025c027209 */ /* 0x000fe20007810000 */
[----:B------:R1:W-:Y:S01]  /*5540*/  MUFU.EX2 R188, R5 ;  /* 0x0000000500bc7308 */ /* 0x0003e20000000800 */
[----:B------:R-:W-:-:S02]  /*5550*/  ISETP.GT.AND P1, PT, R0, 0x38, PT ;  /* 0x000000380000780c */ /* 0x000fc40003f24270 */
[----:B------:R-:W-:Y:S02]  /*5560*/  FSEL R135, R102, -INF , P2 ;  /* 0xff80000066877808 */ /* 0x000fe40001000000 */
[----:B------:R-:W-:Y:S02]  /*5570*/  FMNMX.FTZ R2, R116, R2, !PT ;  /* 0x0000000274027209 */ /* 0x000fe40007810000 */
[C---:B------:R-:W-:Y:S01]  /*5580*/  ISETP.GT.AND P0, PT, R0.reuse, 0x39, PT ;  /* 0x000000390000780c */ /* 0x040fe20003f04270 */
[----:B------:R-:W-:Y:S01]  /*5590*/  MUFU.EX2 R192, R6 ;  /* 0x0000000600c07308 */ /* 0x000fe20000000800 */
[----:B------:R-:W-:Y:S02]  /*55a0*/  FSEL R138, R101, -INF , P1 ;  /* 0xff800000658a7808 */ /* 0x000fe40000800000 */
[----:B------:R-:W-:Y:S02]  /*55b0*/  FMNMX.FTZ R2, R135, R2, !PT ;  /* 0x0000000287027209 */ /* 0x000fe40007810000 */
[----:B------:R-:W-:-:S02]  /*55c0*/  ISETP.GT.AND P5, PT, R0, 0x40, PT ;  /* 0x000000400000780c */ /* 0x000fc40003fa4270 */
[----:B------:R-:W-:Y:S01]  /*55d0*/  FSEL R142, R100, -INF , P0 ;  /* 0xff800000648e7808 */ /* 0x000fe20000000000 */
[----:B-1----:R-:W-:Y:S01]  /*55e0*/  FFMA.FTZ R5, R12, c[0x0][0x2d0], -R3 ;  /* 0x0000b4000c057a23 */ /* 0x002fe20000010803 */
[----:B------:R-:W-:Y:S02]  /*55f0*/  FMNMX.FTZ R2, R138, R2, !PT ;  /* 0x000000028a027209 */ /* 0x000fe40007810000 */
[C---:B------:R-:W-:Y:S01]  /*5600*/  ISETP.GT.AND P3, PT, R0.reuse, 0x41, PT ;  /* 0x000000410000780c */ /* 0x040fe20003f64270 */
[----:B------:R1:W2:Y:S01]  /*5610*/  MUFU.EX2 R193, R5 ;  /* 0x0000000500c17308 */ /* 0x0002a20000000800 */
[----:B------:R-:W-:Y:S02]  /*5620*/  FSEL R145, R145, -INF , P5 ;  /* 0xff80000091917808 */ /* 0x000fe40002800000 */
[----:B------:R-:W-:Y:S02]  /*5630*/  ISETP.GT.AND P2, PT, R0, 0x48, PT ;  /* 0x000000480000780c */ /* 0x000fe40003f44270 */
[----:B------:R-:W-:-:S02]  /*5640*/  FSEL R153, R153, -INF , P3 ;  /* 0xff80000099997808 */ /* 0x000fc40001800000 */
[C---:B------:R-:W-:Y:S02]  /*5650*/  ISETP.GT.AND P1, PT, R0.reuse, 0x49, PT ;  /* 0x000000490000780c */ /* 0x040fe40003f24270 */
[----:B------:R-:W-:Y:S02]  /*5660*/  FSEL R155, R155, -INF , P2 ;  /* 0xff8000009b9b7808 */ /* 0x000fe40001000000 */
[----:B------:R-:W-:Y:S02]  /*5670*/  ISETP.GT.AND P0, PT, R0, 0x50, PT ;  /* 0x000000500000780c */ /* 0x000fe40003f04270 */
[----:B------:R-:W-:Y:S02]  /*5680*/  FSEL R156, R156, -INF , P1 ;  /* 0xff8000009c9c7808 */ /* 0x000fe40000800000 */
[----:B------:R-:W-:Y:S01]  /*5690*/  ISETP.GT.AND P2, PT, R0, 0x51, PT ;  /* 0x000000510000780c */ /* 0x000fe20003f44270 */
[----:B-1----:R-:W-:Y:S01]  /*56a0*/  FFMA.FTZ R5, R13, c[0x0][0x2d0], -R3 ;  /* 0x0000b4000d057a23 */ /* 0x002fe20000010803 */
[----:B------:R-:W-:-:S02]  /*56b0*/  FSEL R174, R174, -INF , P0 ;  /* 0xff800000aeae7808 */ /* 0x000fc40000000000 */
[C---:B------:R-:W-:Y:S01]  /*56c0*/  ISETP.GT.AND P1, PT, R0.reuse, 0x58, PT ;  /* 0x000000580000780c */ /* 0x040fe20003f24270 */
[----:B------:R1:W3:Y:S01]  /*56d0*/  MUFU.EX2 R198, R5 ;  /* 0x0000000500c67308 */ /* 0x0002e20000000800 */
[----:B------:R-:W-:Y:S02]  /*56e0*/  FSEL R173, R173, -INF , P2 ;  /* 0xff800000adad7808 */ /* 0x000fe40001000000 */
[----:B------:R-:W-:Y:S02]  /*56f0*/  ISETP.GT.AND P0, PT, R0, 0x59, PT ;  /* 0x000000590000780c */ /* 0x000fe40003f04270 */
[----:B------:R-:W-:Y:S02]  /*5700*/  FSEL R172, R66, -INF , P1 ;  /* 0xff80000042ac7808 */ /* 0x000fe40000800000 */
[----:B------:R-:W-:Y:S02]  /*5710*/  FSETP.NEU.FTZ.AND P3, PT, R70, -INF , PT ;  /* 0xff8000004600780b */ /* 0x000fe40003f7d000 */
[----:B------:R-:W-:-:S02]  /*5720*/  ISETP.GT.AND P2, PT, R0, 0x60, PT ;  /* 0x000000600000780c */ /* 0x000fc40003f44270 */
[----:B------:R-:W-:Y:S02]  /*5730*/  FSEL R167, R67, -INF , P0 ;  /* 0xff80000043a77808 */ /* 0x000fe40000000000 */
[----:B------:R-:W-:Y:S02]  /*5740*/  ISETP.GT.AND P1, PT, R0, 0x61, PT ;  /* 0x000000610000780c */ /* 0x000fe40003f24270 */
[----:B------:R-:W-:Y:S02]  /*5750*/  FSEL R165, R38, -INF , P2 ;  /* 0xff80000026a57808 */ /* 0x000fe40001000000 */
[----:B-1----:R-:W-:Y:S01]  /*5760*/  FMNMX.FTZ R5, R142, R2, !PT ;  /* 0x000000028e057209 */ /* 0x002fe20007810000 */
[----:B------:R-:W-:Y:S01]  /*5770*/  FMUL.FTZ R2, R70, c[0x0][0x2d0] ;  /* 0x0000b40046027a20 */ /* 0x000fe20000410000 */
[----:B------:R-:W-:Y:S02]  /*5780*/  ISETP.GT.AND P0, PT, R0, 0x68, PT ;  /* 0x000000680000780c */ /* 0x000fe40003f04270 */
[----:B------:R-:W-:-:S02]  /*5790*/  FMNMX.FTZ R5, R145, R5, !PT ;  /* 0x0000000591057209 */ /* 0x000fc40007810000 */
[----:B------:R-:W-:Y:S02]  /*57a0*/  FSEL R2, R2, RZ, P3 ;  /* 0x000000ff02027208 */ /* 0x000fe40001800000 */
[----:B------:R-:W-:Y:S02]  /*57b0*/  FMNMX.FTZ R5, R153, R5, !PT ;  /* 0x0000000599057209 */ /* 0x000fe40007810000 */
[----:B------:R-:W-:Y:S01]  /*57c0*/  ISETP.GT.AND P2, PT, R0, 0x69, PT ;  /* 0x000000690000780c */ /* 0x000fe20003f44270 */
[--C-:B------:R-:W-:Y:S01]  /*57d0*/  FFMA.FTZ R0, R18, c[0x0][0x2d0], -R2.reuse ;  /* 0x0000b40012007a23 */ /* 0x100fe20000010802 */
[----:B------:R-:W-:Y:S01]  /*57e0*/  FMNMX.FTZ R5, R155, R5, !PT ;  /* 0x000000059b057209 */ /* 0x000fe20007810000 */
[----:B------:R-:W-:Y:S01]  /*57f0*/  FFMA.FTZ R6, R14, c[0x0][0x2d0], -R2 ;  /* 0x0000b4000e067a23 */ /* 0x000fe20000010802 */
[----:B------:R-:W-:Y:S01]  /*5800*/  FSEL R164, R39, -INF , P1 ;  /* 0xff80000027a47808 */ /* 0x000fe20000800000 */
[----:B------:R-:W-:Y:S01]  /*5810*/  MUFU.EX2 R235, R0 ;  /* 0x0000000000eb7308 */ /* 0x000fe20000000800 */
[----:B------:R-:W-:-:S02]  /*5820*/  FMNMX.FTZ R5, R156, R5, !PT ;  /* 0x000000059c057209 */ /* 0x000fc40007810000 */
[----:B------:R-:W-:Y:S02]  /*5830*/  FSEL R163, R30, -INF , P0 ;  /* 0xff8000001ea37808 */ /* 0x000fe40000000000 */
[----:B------:R-:W-:Y:S02]  /*5840*/  FMNMX.FTZ R5, R174, R5, !PT ;  /* 0x00000005ae057209 */ /* 0x000fe40007810000 */
[----:B------:R-:W-:Y:S01]  /*5850*/  FSEL R162, R31, -INF , P2 ;  /* 0xff8000001fa27808 */ /* 0x000fe20001000000 */
[----:B------:R1:W-:Y:S01]  /*5860*/  MUFU.EX2 R249, R6 ;  /* 0x0000000600f97308 */ /* 0x0003e20000000800 */
[----:B------:R-:W-:Y:S02]  /*5870*/  FMNMX.FTZ R5, R173, R5, !PT ;  /* 0x00000005ad057209 */ /* 0x000fe40007810000 */
[----:B--2---:R-:W-:Y:S02]  /*5880*/  F2FP.PACK_AB R8, R193, R188 ;  /* 0x000000bcc108723e */ /* 0x004fe400000000ff */
[----:B------:R-:W-:-:S02]  /*5890*/  FMNMX.FTZ R5, R172, R5, !PT ;  /* 0x00000005ac057209 */ /* 0x000fc40007810000 */
[----:B---3--:R-:W-:Y:S02]  /*58a0*/  F2FP.PACK_AB R10, R192, R198 ;  /* 0x000000c6c00a723e */ /* 0x008fe400000000ff */
[----:B------:R-:W-:-:S04]  /*58b0*/  FMNMX.FTZ R5, R167, R5, !PT ;  /* 0x00000005a7057209 */ /* 0x000fc80007810000 */
[----:B------:R-:W-:Y:S01]  /*58c0*/  FMNMX.FTZ R5, R165, R5, !PT ;  /* 0x00000005a5057209 */ /* 0x000fe20007810000 */
[----:B-1----:R-:W-:-:S03]  /*58d0*/  FFMA.FTZ R6, R15, c[0x0][0x2d0], -R2 ;  /* 0x0000b4000f067a23 */ /* 0x002fc60000010802 */
[----:B------:R-:W-:Y:S01]  /*58e0*/  FMNMX.FTZ R0, R164, R5, !PT ;  /* 0x00000005a4007209 */ /* 0x000fe20007810000 */
[----:B------:R-:W-:Y:S01]  /*58f0*/  FFMA.FTZ R5, R19, c[0x0][0x2d0], -R3 ;  /* 0x0000b40013057a23 */ /* 0x000fe20000010803 */
[----:B------:R1:W2:Y:S02]  /*5900*/  MUFU.EX2 R244, R6 ;  /* 0x0000000600f47308 */ /* 0x0002a40000000800 */
[----:B------:R-:W-:-:S04]  /*5910*/  FMNMX.FTZ R0, R163, R0, !PT ;  /* 0x00000000a3007209 */ /* 0x000fc80007810000 */
[----:B------:R-:W-:Y:S02]  /*5920*/  FMNMX.FTZ R0, R162, R0, !PT ;  /* 0x00000000a2007209 */ /* 0x000fe40007810000 */
[----:B------:R3:W-:Y:S01]  /*5930*/  MUFU.EX2 R220, R5 ;  /* 0x0000000500dc7308 */ /* 0x0007e20000000800 */
[----:B-1----:R-:W-:Y:S01]  /*5940*/  FFMA.FTZ R6, R16, c[0x0][0x2d0], -R2 ;  /* 0x0000b40010067a23 */ /* 0x002fe20000010802 */
[----:B--2---:R-:W-:-:S06]  /*5950*/  F2FP.PACK_AB R9, R244, R249 ;  /* 0x000000f9f409723e */ /* 0x004fcc00000000ff */
[----:B------:R1:W2:Y:S01]  /*5960*/  MUFU.EX2 R246, R6 ;  /* 0x0000000600f67308 */ /* 0x0002a20000000800 */
[----:B---3--:R-:W-:-:S07]  /*5970*/  FFMA.FTZ R5, R22, c[0x0][0x2d0], -R3 ;  /* 0x0000b40016057a23 */ /* 0x008fce0000010803 */
[----:B------:R3:W4:Y:S01]  /*5980*/  MUFU.EX2 R195, R5 ;  /* 0x0000000500c37308 */ /* 0x0007220000000800 */
[----:B-1----:R-:W1:Y:S01]  /*5990*/  SHFL.BFLY PT, R6, R0, 0x2, 0x1f ;  /* 0x0c401f0000067f89 */ /* 0x002e6200000e0000 */
[----:B--2---:R-:W-:Y:S01]  /*59a0*/  F2FP.PACK_AB R11, R235, R246 ;  /* 0x000000f6eb0b723e */ /* 0x004fe200000000ff */
[----:B---3--:R-:W-:-:S06]  /*59b0*/  FFMA.FTZ R5, R23, c[0x0][0x2d0], -R3 ;  /* 0x0000b40017057a23 */ /* 0x008fcc0000010803 */
[C---:B------:R-:W-:Y:S01]  /*59c0*/  HMMA.16816.F32 R32, R8.reuse, R80, RZ ;  /* 0x000000500820723c */ /* 0x040fe200000018ff */
[----:B----4-:R-:W-:Y:S01]  /*59d0*/  F2FP.PACK_AB R12, R195, R220 ;  /* 0x000000dcc30c723e */ /* 0x010fe200000000ff */
[----:B------:R2:W-:Y:S06]  /*59e0*/  MUFU.EX2 R210, R5 ;  /* 0x0000000500d27308 */ /* 0x0005ec0000000800 */
[----:B------:R-:W-:Y:S01]  /*59f0*/  HMMA.16816.F32 R64, R8, R84, RZ ;  /* 0x000000540840723c */ /* 0x000fe200000018ff */
[----:B-1----:R-:W-:-:S07]  /*5a00*/  FMNMX.FTZ R0, R0, R6, !PT ;  /* 0x0000000600007209 */ /* 0x002fce0007810000 */
[C---:B------:R-:W-:Y:S01]  /*5a10*/  HMMA.16816.F32 R36, R8.reuse, R48, RZ ;  /* 0x000000300824723c */ /* 0x040fe200000018ff */
[----:B--2---:R-:W-:Y:S01]  /*5a20*/  FFMA.FTZ R5, R24, c[0x0][0x2d0], -R3 ;  /* 0x0000b40018057a23 */ /* 0x004fe20000010803 */
[----:B------:R-:W1:Y:S03]  /*5a30*/  SHFL.BFLY PT, R6, R0, 0x1, 0x1f ;  /* 0x0c201f0000067f89 */ /* 0x000e6600000e0000 */
[----:B------:R2:W3:Y:S03]  /*5a40*/  MUFU.EX2 R211, R5 ;  /* 0x0000000500d37308 */ /* 0x0004e60000000800 */
[C---:B------:R-:W-:Y:S08]  /*5a50*/  HMMA.16816.F32 R16, R8.reuse, R56, RZ ;  /* 0x000000380810723c */ /* 0x040ff000000018ff */
[----:B------:R-:W-:Y:S01]  /*5a60*/  HMMA.16816.F32 R28, R8, R82, RZ ;  /* 0x00000052081c723c */ /* 0x000fe200000018ff */
[----:B--2---:R-:W-:Y:S01]  /*5a70*/  FFMA.FTZ R5, R20, c[0x0][0x2d0], -R2 ;  /* 0x0000b40014057a23 */ /* 0x004fe20000010802 */
[----:B---3--:R-:W-:-:S03]  /*5a80*/  F2FP.PACK_AB R14, R211, R210 ;  /* 0x000000d2d30e723e */ /* 0x008fc600000000ff */
[----:B------:R2:W-:Y:S02]  /*5a90*/  MUFU.EX2 R185, R5 ;  /* 0x0000000500b97308 */ /* 0x0005e40000000800 */
[--C-:B--2---:R-:W-:Y:S02]  /*5aa0*/  FFMA.FTZ R5, R21, c[0x0][0x2d0], -R2.reuse ;  /* 0x0000b40015057a23 */ /* 0x104fe40000010802 */
[C---:B------:R-:W-:Y:S04]  /*5ab0*/  HMMA.16816.F32 R20, R8.reuse, R50, RZ ;  /* 0x000000320814723c */ /* 0x040fe800000018ff */
[----:B------:R2:W3:Y:S02]  /*5ac0*/  MUFU.EX2 R186, R5 ;  /* 0x0000000500ba7308 */ /* 0x0004e40000000800 */
[--C-:B--2---:R-:W-:Y:S01]  /*5ad0*/  FFMA.FTZ R5, R25, c[0x0][0x2d0], -R2.reuse ;  /* 0x0000b40019057a23 */ /* 0x104fe20000010802 */
[----:B---3--:R-:W-:Y:S01]  /*5ae0*/  F2FP.PACK_AB R13, R186, R185 ;  /* 0x000000b9ba0d723e */ /* 0x008fe200000000ff */
[C---:B------:R-:W-:Y:S04]  /*5af0*/  HMMA.16816.F32 R24, R8.reuse, R86, RZ ;  /* 0x000000560818723c */ /* 0x040fe800000018ff */
[----:B------:R2:W-:Y:S04]  /*5b00*/  MUFU.EX2 R189, R5 ;  /* 0x0000000500bd7308 */ /* 0x0005e80000000800 */
[----:B------:R-:W-:Y:S01]  /*5b10*/  HMMA.16816.F32 R8, R8, R58, RZ ;  /* 0x0000003a0808723c */ /* 0x000fe200000018ff */
[----:B--2---:R-:W-:Y:S01]  /*5b20*/  FFMA.FTZ R5, R72, c[0x0][0x2d0], -R2 ;  /* 0x0000b40048057a23 */ /* 0x004fe20000010802 */
[----:B-1----:R-:W-:-:S03]  /*5b30*/  FMNMX.FTZ R72, R0, R6, !PT ;  /* 0x0000000600487209 */ /* 0x002fc60007810000 */
[----:B------:R1:W2:Y:S01]  /*5b40*/  MUFU.EX2 R215, R5 ;  /* 0x0000000500d77308 */ /* 0x0002a20000000800 */
[C---:B------:R-:W-:Y:S01]  /*5b50*/  FSETP.NEU.FTZ.AND P0, PT, R72.reuse, -INF , PT ;  /* 0xff8000004800780b */ /* 0x040fe20003f1d000 */
[----:B------:R-:W-:-:S05]  /*5b60*/  FMUL.FTZ R0, R72, c[0x0][0x2d0] ;  /* 0x0000b40048007a20 */ /* 0x000fca0000410000 */
[----:B------:R-:W-:Y:S01]  /*5b70*/  FSEL R0, R0, RZ, P0 ;  /* 0x000000ff00007208 */ /* 0x000fe20000000000 */
[----:B-1----:R-:W-:Y:S01]  /*5b80*/  FFMA.FTZ R5, R88, c[0x0][0x2d0], -R4 ;  /* 0x0000b40058057a23 */ /* 0x002fe20000010804 */
[----:B--2---:R-:W-:-:S03]  /*5b90*/  F2FP.PACK_AB R15, R215, R189 ;  /* 0x000000bdd70f723e */ /* 0x004fc600000000ff */
[----:B------:R1:W-:Y:S04]  /*5ba0*/  MUFU.EX2 R213, R5 ;  /* 0x0000000500d57308 */ /* 0x0003e80000000800 */
        /* <DEDUP_REMOVED lines=12> */
[----:B------:R1:W-:Y:S02]  /*5c70*/  MUFU.EX2 R6, R5 ;  /* 0x0000000500067308 */ /* 0x0003e40000000800 */
[----:B-1----:R-:W-:-:S06]  /*5c80*/  FFMA.FTZ R5, R7, c[0x0][0x2d0], -R0 ;  /* 0x0000b40007057a23 */ /* 0x002fcc0000010800 */
[----:B------:R1:W-:Y:S02]  /*5c90*/  MUFU.EX2 R161, R5 ;  /* 0x0000000500a17308 */ /* 0x0003e40000000800 */
[----:B-1----:R-:W-:-:S06]  /*5ca0*/  FFMA.FTZ R5, R60, c[0x0][0x2d0], -R0 ;  /* 0x0000b4003c057a23 */ /* 0x002fcc0000010800 */
[----:B------:R1:W3:Y:S02]  /*5cb0*/  MUFU.EX2 R7, R5 ;  /* 0x0000000500077308 */ /* 0x0002e40000000800 */
[----:B-1----:R-:W-:-:S06]  /*5cc0*/  FFMA.FTZ R5, R61, c[0x0][0x2d0], -R0 ;  /* 0x0000b4003d057a23 */ /* 0x002fcc0000010800 */
[----:B------:R1:W-:Y:S02]  /*5cd0*/  MUFU.EX2 R175, R5 ;  /* 0x0000000500af7308 */ /* 0x0003e40000000800 */
[----:B-1----:R-:W-:-:S06]  /*5ce0*/  FFMA.FTZ R5, R62, c[0x0][0x2d0], -R0 ;  /* 0x0000b4003e057a23 */ /* 0x002fcc0000010800 */
[----:B------:R1:W4:Y:S02]  /*5cf0*/  MUFU.EX2 R176, R5 ;  /* 0x0000000500b07308 */ /* 0x0003240000000800 */
[----:B-1----:R-:W-:-:S06]  /*5d00*/  FFMA.FTZ R5, R95, c[0x0][0x2d0], -R4 ;  /* 0x0000b4005f057a23 */ /* 0x002fcc0000010804 */
[----:B------:R1:W-:Y:S02]  /*5d10*/  MUFU.EX2 R187, R5 ;  /* 0x0000000500bb7308 */ /* 0x0003e40000000800 */
[----:B-1----:R-:W-:Y:S02]  /*5d20*/  FFMA.FTZ R5, R96, c[0x0][0x2d0], -R4 ;  /* 0x0000b40060057a23 */ /* 0x002fe40000010804 */
[----:B------:R-:W-:Y:S04]  /*5d30*/  HMMA.16816.F32 R96, R12, R78, R8 ;  /* 0x0000004e0c60723c */ /* 0x000fe80000001808 */
[----:B------:R1:W1:Y:S03]  /*5d40*/  MUFU.EX2 R119, R5 ;  /* 0x0000000500777308 */ /* 0x0002660000000800 */
[----:B------:R-:W-:-:S02]  /*5d50*/  F2FP.PACK_AB R8, R221, R242 ;  /* 0x000000f2dd08723e */ /* 0x000fc400000000ff */
[----:B--2---:R-:W-:Y:S02]  /*5d60*/  F2FP.PACK_AB R10, R214, R213 ;  /* 0x000000d5d60a723e */ /* 0x004fe400000000ff */
[----:B---3--:R-:W-:Y:S02]  /*5d70*/  F2FP.PACK_AB R9, R7, R161 ;  /* 0x000000a10709723e */ /* 0x008fe400000000ff */
[----:B----4-:R-:W-:Y:S01]  /*5d80*/  F2FP.PACK_AB R11, R176, R175 ;  /* 0x000000afb00b723e */ /* 0x010fe200000000ff */
[----:B-1----:R-:W-:-:S06]  /*5d90*/  FFMA.FTZ R5, R63, c[0x0][0x2d0], -R0 ;  /* 0x0000b4003f057a23 */ /* 0x002fcc0000010800 */
[C---:B------:R-:W-:Y:S01]  /*5da0*/  HMMA.16816.F32 R28, R8.reuse, R84, RZ ;  /* 0x00000054081c723c */ /* 0x040fe200000018ff */
[----:B------:R1:W-:Y:S07]  /*5db0*/  MUFU.EX2 R217, R5 ;  /* 0x0000000500d97308 */ /* 0x0003ee0000000800 */
[C---:B------:R-:W-:Y:S08]  /*5dc0*/  HMMA.16816.F32 R20, R8.reuse, R48, RZ ;  /* 0x000000300814723c */ /* 0x040ff000000018ff */
[----:B------:R-:W-:Y:S01]  /*5dd0*/  HMMA.16816.F32 R24, R8, R86, RZ ;  /* 0x000000560818723c */ /* 0x000fe200000018ff */
[----:B-1----:R-:W-:-:S02]  /*5de0*/  FFMA.FTZ R5, R68, c[0x0][0x2d0], -R0 ;  /* 0x0000b40044057a23 */ /* 0x002fc40000010800 */
[----:B------:R-:W-:Y:S02]  /*5df0*/  IMAD.MOV.U32 R68, RZ, RZ, R215 ;  /* 0x000000ffff447224 */ /* 0x000fe400078e00d7 */
[----:B------:R1:W2:Y:S03]  /*5e00*/  MUFU.EX2 R216, R5 ;  /* 0x0000000500d87308 */ /* 0x0002a60000000800 */
[C---:B------:R-:W-:Y:S08]  /*5e10*/  HMMA.16816.F32 R12, R8.reuse, R56, RZ ;  /* 0x00000038080c723c */ /* 0x040ff000000018ff */
[----:B------:R-:W-:Y:S01]  /*5e20*/  HMMA.16816.F32 R16, R8, R50, RZ ;  /* 0x000000320810723c */ /* 0x000fe200000018ff */
[----:B-1----:R-:W-:-:S02]  /*5e30*/  FFMA.FTZ R5, R69, c[0x0][0x2d0], -R0 ;  /* 0x0000b40045057a23 */ /* 0x002fc40000010800 */
[----:B------:R-:W-:-:S05]  /*5e40*/  IMAD.MOV.U32 R69, RZ, RZ, R119 ;  /* 0x000000ffff457224 */ /* 0x000fca00078e0077 */
[C---:B------:R-:W-:Y:S01]  /*5e50*/  HMMA.16816.F32 R36, R8.reuse, R80, RZ ;  /* 0x000000500824723c */ /* 0x040fe200000018ff */
[----:B------:R1:W-:Y:S07]  /*5e60*/  MUFU.EX2 R119, R5 ;  /* 0x0000000500777308 */ /* 0x0003ee0000000800 */
[C---:B------:R-:W-:Y:S08]  /*5e70*/  HMMA.16816.F32 R32, R8.reuse, R82, RZ ;  /* 0x000000520820723c */ /* 0x040ff000000018ff */
[----:B------:R-:W-:Y:S01]  /*5e80*/  HMMA.16816.F32 R56, R8, R58, RZ ;  /* 0x0000003a0838723c */ /* 0x000fe200000018ff */
[----:B-1----:R-:W-:-:S04]  /*5e90*/  FFMA.FTZ R5, R74, c[0x0][0x2d0], -R0 ;  /* 0x0000b4004a057a23 */ /* 0x002fc80000010800 */
[----:B------:R1:W3:Y:S02]  /*5ea0*/  MUFU.EX2 R74, R5 ;  /* 0x00000005004a7308 */ /* 0x0002e40000000800 */
[----:B------:R-:W-:Y:S02]  /*5eb0*/  F2FP.PACK_AB R8, R6, R236 ;  /* 0x000000ec0608723e */ /* 0x000fe400000000ff */
[----:B--2---:R-:W-:Y:S02]  /*5ec0*/  F2FP.PACK_AB R9, R216, R217 ;  /* 0x000000d9d809723e */ /* 0x004fe400000000ff */
[----:B------:R-:W-:Y:S01]  /*5ed0*/  F2FP.PACK_AB R10, R69, R187 ;  /* 0x000000bb450a723e */ /* 0x000fe200000000ff */
[----:B-1----:R-:W-:Y:S01]  /*5ee0*/  FFMA.FTZ R5, R139, c[0x0][0x2d0], -R4 ;  /* 0x0000b4008b057a23 */ /* 0x002fe20000010804 */
[----:B---3--:R-:W-:-:S03]  /*5ef0*/  F2FP.PACK_AB R11, R74, R119 ;  /* 0x000000774a0b723e */ /* 0x008fc600000000ff */
[----:B------:R1:W-:Y:S04]  /*5f00*/  MUFU.EX2 R252, R5 ;  /* 0x0000000500fc7308 */ /* 0x0003e80000000800 */
[C---:B------:R-:W-:Y:S08]  /*5f10*/  HMMA.16816.F32 R80, R8.reuse, R44, R28 ;  /* 0x0000002c0850723c */ /* 0x040ff0000000181c */
[----:B------:R-:W-:Y:S01]  /*5f20*/  HMMA.16816.F32 R64, R8, R40, R20 ;  /* 0x000000280840723c */ /* 0x000fe20000001814 */
[----:B------:R-:W2:Y:S01]  /*5f30*/  LDSM.16.MT88.4 R20, [R224+0x1000] ;  /* 0x00100000e014783b */ /* 0x000ea20000004200 */
[----:B-1----:R-:W-:-:S02]  /*5f40*/  FFMA.FTZ R5, R140, c[0x0][0x2d0], -R4 ;  /* 0x0000b4008c057a23 */ /* 0x002fc40000010804 */
[----:B------:R-:W-:Y:S02]  /*5f50*/  IMAD.MOV.U32 R140, RZ, RZ, R204 ;  /* 0x000000ffff8c7224 */ /* 0x000fe400078e00cc */
[----:B------:R1:W-:Y:S02]  /*5f60*/  MUFU.EX2 R60, R5 ;  /* 0x00000005003c7308 */ /* 0x0003e40000000800 */
[C---:B------:R-:W-:Y:S01]  /*5f70*/  HMMA.16816.F32 R48, R8.reuse, R76, R12 ;  /* 0x0000004c0830723c */ /* 0x040fe2000000180c */
[----:B------:R-:W-:Y:S07]  /*5f80*/  LDSM.16.MT88.4 R12, [R225+0x1000] ;  /* 0x00100000e10c783b */ /* 0x000fee0000004200 */
[----:B------:R-:W-:Y:S01]  /*5f90*/  HMMA.16816.F32 R44, R8, R46, R24 ;  /* 0x0000002e082c723c */ /* 0x000fe20000001818 */
[----:B------:R-:W-:Y:S01]  /*5fa0*/  LDSM.16.MT88.4 R24, [R227+0x1000] ;  /* 0x00100000e318783b */ /* 0x000fe20000004200 */
[----:B-1----:R-:W-:-:S06]  /*5fb0*/  FFMA.FTZ R5, R141, c[0x0][0x2d0], -R4 ;  /* 0x0000b4008d057a23 */ /* 0x002fcc0000010804 */
[C---:B------:R-:W-:Y:S01]  /*5fc0*/  HMMA.16816.F32 R40, R8.reuse, R42, R16 ;  /* 0x0000002a0828723c */ /* 0x040fe20000001810 */
[----:B------:R-:W-:Y:S01]  /*5fd0*/  IMAD.MOV.U32 R141, RZ, RZ, R211 ;  /* 0x000000ffff8d7224 */ /* 0x000fe200078e00d3 */
[----:B------:R-:W1:Y:S01]  /*5fe0*/  LDSM.16.MT88.4 R16, [R228+0x1000] ;  /* 0x00100000e410783b */ /* 0x000e620000004200 */
[----:B------:R3:W-:Y:S05]  /*5ff0*/  MUFU.EX2 R139, R5 ;  /* 0x00000005008b7308 */ /* 0x0007ea0000000800 */
[C---:B------:R-:W-:Y:S08]  /*6000*/  HMMA.16816.F32 R84, R8.reuse, R52, R36 ;  /* 0x000000340854723c */ /* 0x040ff00000001824 */
[----:B------:R-:W-:Y:S01]  /*6010*/  HMMA.16816.F32 R32, R8, R54, R32 ;  /* 0x000000360820723c */ /* 0x000fe20000001820 */
[----:B---3--:R-:W-:-:S02]  /*6020*/  FFMA.FTZ R5, R143, c[0x0][0x2d0], -R4 ;  /* 0x0000b4008f057a23 */ /* 0x008fc40000010804 */
[----:B------:R-:W-:Y:S02]  /*6030*/  IMAD.MOV.U32 R143, RZ, RZ, R210 ;  /* 0x000000ffff8f7224 */ /* 0x000fe400078e00d2 */
[----:B------:R3:W-:Y:S03]  /*6040*/  MUFU.EX2 R61, R5 ;  /* 0x00000005003d7308 */ /* 0x0007e60000000800 */
[----:B------:R-:W-:Y:S01]  /*6050*/  HMMA.16816.F32 R28, R8, R78, R56 ;  /* 0x0000004e081c723c */ /* 0x000fe20000001838 */
[----:B---3--:R-:W-:Y:S02]  /*6060*/  FFMA.FTZ R5, R75, c[0x0][0x2d0], -R0 ;  /* 0x0000b4004b057a23 */ /* 0x008fe40000010800 */
[----:B------:R-:W-:Y:S02]  /*6070*/  IMAD.MOV.U32 R75, RZ, RZ, R209 ;  /* 0x000000ffff4b7224 */ /* 0x000fe400078e00d1 */
[----:B------:R3:W-:Y:S02]  /*6080*/  MUFU.EX2 R247, R5 ;  /* 0x0000000500f77308 */ /* 0x0007e40000000800 */
[----:B---3--:R-:W-:-:S02]  /*6090*/  FFMA.FTZ R5, R132, c[0x0][0x2d0], -R3 ;  /* 0x0000b40084057a23 */ /* 0x008fc40000010803 */
[----:B------:R-:W-:-:S04]  /*60a0*/  IMAD.MOV.U32 R132, RZ, RZ, R220 ;  /* 0x000000ffff847224 */ /* 0x000fc800078e00dc */
[----:B------:R3:W-:Y:S02]  /*60b0*/  MUFU.EX2 R245, R5 ;  /* 0x0000000500f57308 */ /* 0x0007e40000000800 */
[----:B---3--:R-:W-:Y:S02]  /*60c0*/  FFMA.FTZ R5, R133, c[0x0][0x2d0], -R3 ;  /* 0x0000b40085057a23 */ /* 0x008fe40000010803 */
[----:B------:R-:W-:-:S04]  /*60d0*/  IMAD.MOV.U32 R133, RZ, RZ, R219 ;  /* 0x000000ffff857224 */ /* 0x000fc800078e00db */
[----:B------:R3:W4:Y:S02]  /*60e0*/  MUFU.EX2 R248, R5 ;  /* 0x0000000500f87308 */ /* 0x0007240000000800 */
[----:B---3--:R-:W-:Y:S01]  /*60f0*/  FFMA.FTZ R5, R134, c[0x0][0x2d0], -R3 ;  /* 0x0000b40086057a23 */ /* 0x008fe20000010803 */
[----:B----4-:R-:W-:Y:S01]  /*6100*/  F2FP.PACK_AB R8, R248, R245 ;  /* 0x000000f5f808723e */ /* 0x010fe200000000ff */
        /* <DEDUP_REMOVED lines=8> */
[----:B------:R3:W-:Y:S01]  /*6190*/  MUFU.EX2 R223, R5 ;  /* 0x0000000500df7308 */ /* 0x0007e20000000800 */
[----:B------:R-:W-:Y:S02]  /*61a0*/  IMAD.MOV.U32 R75, RZ, RZ, R141 ;  /* 0x000000ffff4b7224 */ /* 0x000fe400078e008d */
[----:B------:R-:W-:Y:S02]  /*61b0*/  IMAD.MOV.U32 R141, RZ, RZ, R189 ;  /* 0x000000ffff8d7224 */ /* 0x000fe400078e00bd */
[----:B------:R-:W-:Y:S02]  /*61c0*/  IMAD.MOV.U32 R189, RZ, RZ, R200 ;  /* 0x000000ffffbd7224 */ /* 0x000fe400078e00c8 */
[----:B---3--:R-:W-:-:S04]  /*61d0*/  FFMA.FTZ R5, R118, c[0x0][0x2d0], -R2 ;  /* 0x0000b40076057a23 */ /* 0x008fc80000010802 */
        /* <DEDUP_REMOVED lines=9> */
[----:B----4-:R-:W-:-:S05]  /*6270*/  F2FP.PACK_AB R11, R222, R220 ;  /* 0x000000dcde0b723e */ /* 0x010fca00000000ff */
[----:B------:R3:W4:Y:S02]  /*6280*/  MUFU.EX2 R219, R5 ;  /* 0x0000000500db7308 */ /* 0x0007240000000800 */
[C---:B--2---:R-:W-:Y:S08]  /*6290*/  HMMA.16816.F32 R52, R8.reuse, R20, R128 ;  /* 0x000000140834723c */ /* 0x044ff00000001880 */
[----:B-1----:R-:W-:Y:S01]  /*62a0*/  HMMA.16816.F32 R60, R8, R16, R124 ;  /* 0x00000010083c723c */ /* 0x002fe2000000187c */
[----:B---3--:R-:W-:-:S04]  /*62b0*/  FFMA.FTZ R5, R91, c[0x0][0x2d0], -R0 ;  /* 0x0000b4005b057a23 */ /* 0x008fc80000010800 */
[----:B------:R1:W-:Y:S03]  /*62c0*/  MUFU.EX2 R218, R5 ;  /* 0x0000000500da7308 */ /* 0x0003e60000000800 */
[C---:B------:R-:W-:Y:S08]  /*62d0*/  HMMA.16816.F32 R88, R8.reuse, R12, R120 ;  /* 0x0000000c0858723c */ /* 0x040ff00000001878 */
[----:B------:R-:W-:Y:S01]  /*62e0*/  HMMA.16816.F32 R100, R8, R24, R100 ;  /* 0x000000180864723c */ /* 0x000fe20000001864 */
[----:B-1----:R-:W-:-:S07]  /*62f0*/  FFMA.FTZ R5, R92, c[0x0][0x2d0], -R0 ;  /* 0x0000b4005c057a23 */ /* 0x002fce0000010800 */
[C---:B------:R-:W-:Y:S01]  /*6300*/  HMMA.16816.F32 R36, R8.reuse, R22, R112 ;  /* 0x000000160824723c */ /* 0x040fe20000001870 */
[----:B------:R1:W2:Y:S07]  /*6310*/  MUFU.EX2 R215, R5 ;  /* 0x0000000500d77308 */ /* 0x0002ae0000000800 */
[C---:B------:R-:W-:Y:S08]  /*6320*/  HMMA.16816.F32 R56, R8.reuse, R18, R108 ;  /* 0x000000120838723c */ /* 0x040ff0000000186c */
[----:B------:R-:W-:Y:S01]  /*6330*/  HMMA.16816.F32 R92, R8, R14, R104 ;  /* 0x0000000e085c723c */ /* 0x000fe20000001868 */
[----:B-1----:R-:W-:-:S04]  /*6340*/  FFMA.FTZ R5, R157, c[0x0][0x2d0], -R4 ;  /* 0x0000b4009d057a23 */ /* 0x002fc80000010804 */
[----:B------:R1:W-:Y:S03]  /*6350*/  MUFU.EX2 R209, R5 ;  /* 0x0000000500d17308 */ /* 0x0003e60000000800 */
[----:B------:R-:W-:Y:S07]  /*6360*/  HMMA.16816.F32 R96, R8, R26, R96 ;  /* 0x0000001a0860723c */ /* 0x000fee0000001860 */
[----:B------:R-:W-:-:S02]  /*6370*/  F2FP.PACK_AB R8, R137, R252 ;  /* 0x000000fc8908723e */ /* 0x000fc400000000ff */
[----:B----4-:R-:W-:Y:S02]  /*6380*/  F2FP.PACK_AB R9, R219, R247 ;  /* 0x000000f7db09723e */ /* 0x010fe400000000ff */
[----:B------:R-:W-:Y:S02]  /*6390*/  F2FP.PACK_AB R10, R136, R139 ;  /* 0x0000008b880a723e */ /* 0x000fe400000000ff */
[----:B--2---:R-:W-:Y:S01]  /*63a0*/  F2FP.PACK_AB R11, R215, R218 ;  /* 0x000000dad70b723e */ /* 0x004fe200000000ff */
[--C-:B-1----:R-:W-:Y:S02]  /*63b0*/  FFMA.FTZ R5, R158, c[0x0][0x2d0], -R4.reuse ;  /* 0x0000b4009e057a23 */ /* 0x102fe40000010804 */
[----:B------:R-:W-:Y:S02]  /*63c0*/  IMAD.MOV.U32 R158, RZ, RZ, R193 ;  /* 0x000000ffff9e7224 */ /* 0x000fe400078e00c1 */
[----:B------:R1:W-:Y:S02]  /*63d0*/  MUFU.EX2 R210, R5 ;  /* 0x0000000500d27308 */ /* 0x0003e40000000800 */
[C---:B------:R-:W-:Y:S08]  /*63e0*/  HMMA.16816.F32 R104, R8.reuse, R20, R84 ;  /* 0x000000140868723c */ /* 0x040ff00000001854 */
[----:B------:R-:W-:Y:S01]  /*63f0*/  HMMA.16816.F32 R108, R8, R22, R32 ;  /* 0x00000016086c723c */ /* 0x000fe20000001820 */
[----:B------:R-:W2:Y:S01]  /*6400*/  LDSM.16.MT88.4 R20, [R224+0x1800] ;  /* 0x00180000e014783b */ /* 0x000ea20000004200 */
[----:B-1----:R-:W-:-:S06]  /*6410*/  FFMA.FTZ R5, R159, c[0x0][0x2d0], -R4 ;  /* 0x0000b4009f057a23 */ /* 0x002fcc0000010804 */
[C---:B------:R-:W-:Y:S01]  /*6420*/  HMMA.16816.F32 R80, R8.reuse, R16, R80 ;  /* 0x000000100850723c */ /* 0x040fe20000001850 */
[----:B------:R-:W-:Y:S01]  /*6430*/  IMAD.MOV.U32 R159, RZ, RZ, R188 ;  /* 0x000000ffff9f7224 */ /* 0x000fe200078e00bc */
[----:B------:R1:W-:Y:S06]  /*6440*/  MUFU.EX2 R211, R5 ;  /* 0x0000000500d37308 */ /* 0x0003ec0000000800 */
[C---:B------:R-:W-:Y:S01]  /*6450*/  HMMA.16816.F32 R76, R8.reuse, R18, R44 ;  /* 0x00000012084c723c */ /* 0x040fe2000000182c */
[----:B------:R-:W3:Y:S07]  /*6460*/  LDSM.16.MT88.4 R16, [R228+0x1800] ;  /* 0x00180000e410783b */ /* 0x000eee0000004200 */
[----:B------:R-:W-:Y:S01]  /*6470*/  HMMA.16816.F32 R64, R8, R12, R64 ;  /* 0x0000000c0840723c */ /* 0x000fe20000001840 */
[----:B-1----:R-:W-:-:S02]  /*6480*/  FFMA.FTZ R5, R160, c[0x0][0x2d0], -R4 ;  /* 0x0000b400a0057a23 */ /* 0x002fc40000010804 */
[----:B------:R-:W-:Y:S02]  /*6490*/  IMAD.MOV.U32 R160, RZ, RZ, R187 ;  /* 0x000000ffffa07224 */ /* 0x000fe400078e00bb */
[----:B------:R1:W-:Y:S03]  /*64a0*/  MUFU.EX2 R212, R5 ;  /* 0x0000000500d47308 */ /* 0x0003e60000000800 */
[C---:B------:R-:W-:Y:S01]  /*64b0*/  HMMA.16816.F32 R40, R8.reuse, R14, R40 ;  /* 0x0000000e0828723c */ /* 0x040fe20000001828 */
[----:B------:R-:W4:Y:S07]  /*64c0*/  LDSM.16.MT88.4 R12, [R225+0x1800] ;  /* 0x00180000e10c783b */ /* 0x000f2e0000004200 */
[----:B------:R-:W-:Y:S01]  /*64d0*/  HMMA.16816.F32 R32, R8, R24, R48 ;  /* 0x000000180820723c */ /* 0x000fe20000001830 */
[----:B-1----:R-:W-:-:S07]  /*64e0*/  FFMA.FTZ R5, R116, c[0x0][0x2d0], -R0 ;  /* 0x0000b40074057a23 */ /* 0x002fce0000010800 */
[----:B------:R-:W-:Y:S01]  /*64f0*/  HMMA.16816.F32 R28, R8, R26, R28 ;  /* 0x0000001a081c723c */ /* 0x000fe2000000181c */
[----:B------:R-:W1:Y:S01]  /*6500*/  LDSM.16.MT88.4 R24, [R227+0x1800] ;  /* 0x00180000e318783b */ /* 0x000e620000004200 */
[----:B------:R2:W-:Y:S02]  /*6510*/  MUFU.EX2 R205, R5 ;  /* 0x0000000500cd7308 */ /* 0x0005e40000000800 */
[----:B--2---:R-:W-:Y:S02]  /*6520*/  FFMA.FTZ R5, R150, c[0x0][0x2d0], -R3 ;  /* 0x0000b40096057a23 */ /* 0x004fe40000010803 */
[----:B------:R-:W-:-:S04]  /*6530*/  IMAD.MOV.U32 R150, RZ, RZ, R206 ;  /* 0x000000ffff967224 */ /* 0x000fc800078e00ce */
[----:B------:R2:W-:Y:S02]  /*6540*/  MUFU.EX2 R204, R5 ;  /* 0x0000000500cc7308 */ /* 0x0005e40000000800 */
[----:B--2---:R-:W-:Y:S02]  /*6550*/  FFMA.FTZ R5, R151, c[0x0][0x2d0], -R3 ;  /* 0x0000b40097057a23 */ /* 0x004fe40000010803 */
[----:B------:R-:W-:-:S04]  /*6560*/  IMAD.MOV.U32 R151, RZ, RZ, R192 ;  /* 0x000000ffff977224 */ /* 0x000fc800078e00c0 */
[----:B------:R2:W1:Y:S02]  /*6570*/  MUFU.EX2 R206, R5 ;  /* 0x0000000500ce7308 */ /* 0x0004640000000800 */
[----:B--2---:R-:W-:Y:S01]  /*6580*/  FFMA.FTZ R5, R152, c[0x0][0x2d0], -R3 ;  /* 0x0000b40098057a23 */ /* 0x004fe20000010803 */
[----:B-1----:R-:W-:Y:S01]  /*6590*/  F2FP.PACK_AB R8, R206, R204 ;  /* 0x000000ccce08723e */ /* 0x002fe200000000ff */
[----:B------:R-:W-:-:S04]  /*65a0*/  IMAD.MOV.U32 R152, RZ, RZ, R207 ;  /* 0x000000ffff987224 */ /* 0x000fc800078e00cf */
[----:B------:R1:W-:Y:S02]  /*65b0*/  MUFU.EX2 R207, R5 ;  /* 0x0000000500cf7308 */ /* 0x0003e40000000800 */
[----:B-1----:R-:W-:Y:S02]  /*65c0*/  FFMA.FTZ R5, R154, c[0x0][0x2d0], -R3 ;  /* 0x0000b4009a057a23 */ /* 0x002fe40000010803 */
[----:B------:R-:W-:-:S04]  /*65d0*/  IMAD.MOV.U32 R154, RZ, RZ, R208 ;  /* 0x000000ffff9a7224 */ /* 0x000fc800078e00d0 */
[----:B------:R1:W2:Y:S02]  /*65e0*/  MUFU.EX2 R208, R5 ;  /* 0x0000000500d07308 */ /* 0x0002a40000000800 */
[----:B-1----:R-:W-:Y:S01]  /*65f0*/  FFMA.FTZ R5, R148, c[0x0][0x2d0], -R2 ;  /* 0x0000b40094057a23 */ /* 0x002fe20000010802 */
[----:B--2---:R-:W-:Y:S01]  /*6600*/  F2FP.PACK_AB R10, R208, R207 ;  /* 0x000000cfd00a723e */ /* 0x004fe200000000ff */
[----:B------:R-:W-:Y:S02]  /*6610*/  IMAD.MOV.U32 R148, RZ, RZ, R134 ;  /* 0x000000ffff947224 */ /* 0x000fe400078e0086 */
[----:B------:R-:W-:Y:S02]  /*6620*/  IMAD.MOV.U32 R134, RZ, RZ, R143 ;  /* 0x000000ffff867224 */ /* 0x000fe400078e008f */
[----:B------:R-:W-:Y:S02]  /*6630*/  IMAD.MOV.U32 R143, RZ, RZ, R68 ;  /* 0x000000ffff8f7224 */ /* 0x000fe400078e0044 */
[----:B------:R-:W-:-:S02]  /*6640*/  IMAD.MOV.U32 R68, RZ, RZ, R190 ;  /* 0x000000ffff447224 */ /* 0x000fc400078e00be */
[----:B------:R-:W-:Y:S02]  /*6650*/  IMAD.MOV.U32 R190, RZ, RZ, R203 ;  /* 0x000000ffffbe7224 */ /* 0x000fe400078e00cb */
[----:B------:R1:W-:Y:S01]  /*6660*/  MUFU.EX2 R203, R5 ;  /* 0x0000000500cb7308 */ /* 0x0003e20000000800 */
[----:B------:R-:W-:Y:S02]  /*6670*/  IMAD.MOV.U32 R75, RZ, RZ, R143 ;  /* 0x000000ffff4b7224 */ /* 0x000fe400078e008f */
[----:B------:R-:W-:Y:S02]  /*6680*/  IMAD.MOV.U32 R143, RZ, RZ, R141 ;  /* 0x000000ffff8f7224 */ /* 0x000fe400078e008d */
[----:B------:R-:W-:Y:S02]  /*6690*/  IMAD.MOV.U32 R141, RZ, RZ, R198 ;  /* 0x000000ffff8d7224 */ /* 0x000fe400078e00c6 */
[----:B------:R-:W-:Y:S02]  /*66a0*/  IMAD.MOV.U32 R157, RZ, RZ, R134 ;  /* 0x000000ffff9d7224 */ /* 0x000fe400078e0086 */
[----:B------:R-:W-:-:S02]  /*66b0*/  IMAD.MOV.U32 R134, RZ, RZ, R185 ;  /* 0x000000ffff867224 */ /* 0x000fc400078e00b9 */
[----:B-1----:R-:W-:Y:S02]  /*66c0*/  FFMA.FTZ R5, R147, c[0x0][0x2d0], -R2 ;  /* 0x0000b40093057a23 */ /* 0x002fe40000010802 */
[----:B------:R-:W-:Y:S02]  /*66d0*/  IMAD.MOV.U32 R147, RZ, RZ, R186 ;  /* 0x000000ffff937224 */ /* 0x000fe400078e00ba */
[----:B------:R1:W2:Y:S02]  /*66e0*/  MUFU.EX2 R200, R5 ;  /* 0x0000000500c87308 */ /* 0x0002a40000000800 */
[----:B-1----:R-:W-:Y:S01]  /*66f0*/  FFMA.FTZ R5, R149, c[0x0][0x2d0], -R2 ;  /* 0x0000b40095057a23 */ /* 0x002fe20000010802 */
[----:B--2---:R-:W-:Y:S01]  /*6700*/  F2FP.PACK_AB R9, R200, R203 ;  /* 0x000000cbc809723e */ /* 0x004fe200000000ff */
[----:B------:R-:W-:-:S04]  /*6710*/  IMAD.MOV.U32 R149, RZ, RZ, R201 ;  /* 0x000000ffff957224 */ /* 0x000fc800078e00c9 */
[----:B------:R1:W-:Y:S02]  /*6720*/  MUFU.EX2 R201, R5 ;  /* 0x0000000500c97308 */ /* 0x0003e40000000800 */
[----:B-1----:R-:W-:Y:S02]  /*6730*/  FFMA.FTZ R5, R146, c[0x0][0x2d0], -R2 ;  /* 0x0000b40092057a23 */ /* 0x002fe40000010802 */
[----:B------:R-:W-:-:S04]  /*6740*/  IMAD.MOV.U32 R146, RZ, RZ, R202 ;  /* 0x000000ffff927224 */ /* 0x000fc800078e00ca */
[----:B------:R1:W2:Y:S02]  /*6750*/  MUFU.EX2 R202, R5 ;  /* 0x0000000500ca7308 */ /* 0x0002a40000000800 */
[----:B-1----:R-:W-:Y:S01]  /*6760*/  FFMA.FTZ R5, R135, c[0x0][0x2d0], -R0 ;  /* 0x0000b40087057a23 */ /* 0x002fe20000010800 */
[----:B--2---:R-:W-:Y:S01]  /*6770*/  F2FP.PACK_AB R11, R202, R201 ;  /* 0x000000c9ca0b723e */ /* 0x004fe200000000ff */
[----:B------:R-:W-:-:S04]  /*6780*/  IMAD.MOV.U32 R135, RZ, RZ, R199 ;  /* 0x000000ffff877224 */ /* 0x000fc800078e00c7 */
[----:B------:R1:W2:Y:S02]  /*6790*/  MUFU.EX2 R199, R5 ;  /* 0x0000000500c77308 */ /* 0x0002a40000000800 */
[C---:B------:R-:W-:Y:S08]  /*67a0*/  HMMA.16816.F32 R112, R8.reuse, R20, R52 ;  /* 0x000000140870723c */ /* 0x040ff00000001834 */
[----:B------:R-:W-:Y:S01]  /*67b0*/  HMMA.16816.F32 R84, R8, R22, R36 ;  /* 0x000000160854723c */ /* 0x000fe20000001824 */
[----:B-1----:R-:W-:-:S02]  /*67c0*/  FFMA.FTZ R5, R138, c[0x0][0x2d0], -R0 ;  /* 0x0000b4008a057a23 */ /* 0x002fc40000010800 */
[----:B------:R-:W-:Y:S02]  /*67d0*/  IMAD.MOV.U32 R138, RZ, RZ, R117 ;  /* 0x000000ffff8a7224 */ /* 0x000fe400078e0075 */
[----:B------:R1:W-:Y:S03]  /*67e0*/  MUFU.EX2 R198, R5 ;  /* 0x0000000500c67308 */ /* 0x0003e60000000800 */
[C---:B---3--:R-:W-:Y:S08]  /*67f0*/  HMMA.16816.F32 R60, R8.reuse, R16, R60 ;  /* 0x00000010083c723c */ /* 0x048ff0000000183c */
[----:B------:R-:W-:Y:S01]  /*6800*/  HMMA.16816.F32 R56, R8, R18, R56 ;  /* 0x000000120838723c */ /* 0x000fe20000001838 */
[----:B-1----:R-:W-:-:S07]  /*6810*/  FFMA.FTZ R5, R142, c[0x0][0x2d0], -R0 ;  /* 0x0000b4008e057a23 */ /* 0x002fce0000010800 */
[C---:B----4-:R-:W-:Y:S01]  /*6820*/  HMMA.16816.F32 R52, R8.reuse, R12, R88 ;  /* 0x0000000c0834723c */ /* 0x050fe20000001858 */
[----:B------:R-:W-:Y:S02]  /*6830*/  IMAD.MOV.U32 R142, RZ, RZ, R189 ;  /* 0x000000ffff8e7224 */ /* 0x000fe400078e00bd */
[----:B------:R-:W-:Y:S02]  /*6840*/  IMAD.MOV.U32 R189, RZ, RZ, R197 ;  /* 0x000000ffffbd7224 */ /* 0x000fe400078e00c5 */
[----:B------:R1:W3:Y:S03]  /*6850*/  MUFU.EX2 R197, R5 ;  /* 0x0000000500c57308 */ /* 0x0002e60000000800 */
[C---:B------:R-:W-:Y:S08]  /*6860*/  HMMA.16816.F32 R48, R8.reuse, R14, R92 ;  /* 0x0000000e0830723c */ /* 0x040ff0000000185c */
[----:B------:R-:W-:Y:S01]  /*6870*/  HMMA.16816.F32 R44, R8, R24, R100 ;  /* 0x00000018082c723c */ /* 0x000fe20000001864 */
[----:B-1----:R-:W-:-:S02]  /*6880*/  FFMA.FTZ R5, R180, c[0x0][0x2d0], -R4 ;  /* 0x0000b400b4057a23 */ /* 0x002fc40000010804 */
[----:B------:R-:W-:-:S05]  /*6890*/  IMAD.MOV.U32 R180, RZ, RZ, R191 ;  /* 0x000000ffffb47224 */ /* 0x000fca00078e00bf */
[----:B------:R-:W-:Y:S01]  /*68a0*/  HMMA.16816.F32 R36, R8, R26, R96 ;  /* 0x0000001a0824723c */ /* 0x000fe20000001860 */
[----:B------:R1:W-:Y:S06]  /*68b0*/  MUFU.EX2 R191, R5 ;  /* 0x0000000500bf7308 */ /* 0x0003ec0000000800 */
[----:B------:R-:W-:Y:S02]  /*68c0*/  F2FP.PACK_AB R8, R210, R209 ;  /* 0x000000d1d208723e */ /* 0x000fe400000000ff */
[----:B--2---:R-:W-:Y:S02]  /*68d0*/  F2FP.PACK_AB R9, R199, R205 ;  /* 0x000000cdc709723e */ /* 0x004fe400000000ff */
[----:B------:R-:W-:-:S02]  /*68e0*/  F2FP.PACK_AB R10, R212, R211 ;  /* 0x000000d3d40a723e */ /* 0x000fc400000000ff */
[----:B---3--:R-:W-:Y:S01]  /*68f0*/  F2FP.PACK_AB R11, R197, R198 ;  /* 0x000000c6c50b723e */ /* 0x008fe200000000ff */
[----:B-1----:R-:W-:Y:S02]  /*6900*/  FFMA.FTZ R5, R181, c[0x0][0x2d0], -R4 ;  /* 0x0000b400b5057a23 */ /* 0x002fe40000010804 */
[----:B------:R-:W-:-:S04]  /*6910*/  IMAD.MOV.U32 R181, RZ, RZ, R68 ;  /* 0x000000ffffb57224 */ /* 0x000fc800078e0044 */
[----:B------:R-:W-:Y:S01]  /*6920*/  HMMA.16816.F32 R92, R8, R18, R76 ;  /* 0x00000012085c723c */ /* 0x000fe2000000184c */
[----:B------:R1:W-:Y:S01]  /*6930*/  MUFU.EX2 R193, R5 ;  /* 0x0000000500c17308 */ /* 0x0003e20000000800 */
[----:B------:R-:W-:-:S06]  /*6940*/  IMAD.MOV.U32 R68, RZ, RZ, R195 ;  /* 0x000000ffff447224 */ /* 0x000fcc00078e00c3 */
[C---:B------:R-:W-:Y:S08]  /*6950*/  HMMA.16816.F32 R104, R8.reuse, R20, R104 ;  /* 0x000000140868723c */ /* 0x040ff00000001868 */
[----:B------:R-:W-:Y:S01]  /*6960*/  HMMA.16816.F32 R108, R8, R22, R108 ;  /* 0x00000016086c723c */ /* 0x000fe2000000186c */
[----:B-1----:R-:W-:Y:S01]  /*6970*/  FFMA.FTZ R5, R182, c[0x0][0x2d0], -R4 ;  /* 0x0000b400b6057a23 */ /* 0x002fe20000010804 */
[----:B------:R-:W1:Y:S01]  /*6980*/  LDSM.16.MT88.4 R20, [R224+0x2000] ;  /* 0x00200000e014783b */ /* 0x000e620000004200 */
[----:B------:R-:W-:-:S02]  /*6990*/  IMAD.MOV.U32 R182, RZ, RZ, R189 ;  /* 0x000000ffffb67224 */ /* 0x000fc400078e00bd */
[----:B------:R2:W-:Y:S03]  /*69a0*/  MUFU.EX2 R195, R5 ;  /* 0x0000000500c37308 */ /* 0x0005e60000000800 */
[C---:B------:R-:W-:Y:S08]  /*69b0*/  HMMA.16816.F32 R88, R8.reuse, R12, R64 ;  /* 0x0000000c0858723c */ /* 0x040ff00000001840 */
[----:B------:R-:W-:Y:S01]  /*69c0*/  HMMA.16816.F32 R76, R8, R14, R40 ;  /* 0x0000000e084c723c */ /* 0x000fe20000001828 */
[----:B------:R-:W3:Y:S01]  /*69d0*/  LDSM.16.MT88.4 R12, [R225+0x2000] ;  /* 0x00200000e10c783b */ /* 0x000ee20000004200 */
[----:B--2---:R-:W-:-:S02]  /*69e0*/  FFMA.FTZ R5, R183, c[0x0][0x2d0], -R4 ;  /* 0x0000b400b7057a23 */ /* 0x004fc40000010804 */
[----:B------:R-:W-:-:S04]  /*69f0*/  IMAD.MOV.U32 R183, RZ, RZ, R196 ;  /* 0x000000ffffb77224 */ /* 0x000fc800078e00c4 */
[C---:B------:R-:W-:Y:S01]  /*6a00*/  HMMA.16816.F32 R100, R8.reuse, R16, R80 ;  /* 0x000000100864723c */ /* 0x040fe20000001850 */
[----:B------:R2:W-:Y:S01]  /*6a10*/  MUFU.EX2 R196, R5 ;  /* 0x0000000500c47308 */ /* 0x0005e20000000800 */
[----:B------:R-:W4:Y:S06]  /*6a20*/  LDSM.16.MT88.4 R16, [R228+0x2000] ;  /* 0x00200000e410783b */ /* 0x000f2c0000004200 */
[C---:B------:R-:W-:Y:S08]  /*6a30*/  HMMA.16816.F32 R32, R8.reuse, R24, R32 ;  /* 0x000000180820723c */ /* 0x040ff00000001820 */
[----:B------:R-:W-:Y:S01]  /*6a40*/  HMMA.16816.F32 R28, R8, R26, R28 ;  /* 0x0000001a081c723c */ /* 0x000fe2000000181c */
[----:B--2---:R-:W-:Y:S01]  /*6a50*/  FFMA.FTZ R5, R145, c[0x0][0x2d0], -R0 ;  /* 0x0000b40091057a23 */ /* 0x004fe20000010800 */
[----:B------:R-:W2:Y:S01]  /*6a60*/  LDSM.16.MT88.4 R24, [R227+0x2000] ;  /* 0x00200000e318783b */ /* 0x000ea20000004200 */
[----:B------:R-:W-:-:S02]  /*6a70*/  IMAD.MOV.U32 R145, RZ, RZ, R190 ;  /* 0x000000ffff917224 */ /* 0x000fc400078e00be */
[----:B------:R1:W-:Y:S02]  /*6a80*/  MUFU.EX2 R189, R5 ;  /* 0x0000000500bd7308 */ /* 0x0003e40000000800 */
[----:B-1----:R-:W-:-:S06]  /*6a90*/  FFMA.FTZ R5, R171, c[0x0][0x2d0], -R3 ;  /* 0x0000b400ab057a23 */ /* 0x002fcc0000010803 */
[----:B------:R1:W-:Y:S02]  /*6aa0*/  MUFU.EX2 R188, R5 ;  /* 0x0000000500bc7308 */ /* 0x0003e40000000800 */
[----:B-1----:R-:W-:Y:S02]  /*6ab0*/  FFMA.FTZ R5, R177, c[0x0][0x2d0], -R3 ;  /* 0x0000b400b1057a23 */ /* 0x002fe40000010803 */
[----:B------:R-:W-:-:S04]  /*6ac0*/  IMAD.MOV.U32 R177, RZ, RZ, R184 ;  /* 0x000000ffffb17224 */ /* 0x000fc800078e00b8 */
[----:B------:R1:W1:Y:S02]  /*6ad0*/  MUFU.EX2 R190, R5 ;  /* 0x0000000500be7308 */ /* 0x0002640000000800 */
[----:B-1----:R-:W-:Y:S01]  /*6ae0*/  FFMA.FTZ R5, R178, c[0x0][0x2d0], -R3 ;  /* 0x0000b400b2057a23 */ /* 0x002fe20000010803 */
[----:B------:R-:W-:Y:S01]  /*6af0*/  F2FP.PACK_AB R8, R190, R188 ;  /* 0x000000bcbe08723e */ /* 0x000fe200000000ff */
[----:B------:R-:W-:-:S04]  /*6b00*/  IMAD.MOV.U32 R178, RZ, RZ, R194 ;  /* 0x000000ffffb27224 */ /* 0x000fc800078e00c2 */
[----:B------:R1:W-:Y:S02]  /*6b10*/  MUFU.EX2 R192, R5 ;  /* 0x0000000500c07308 */ /* 0x0003e40000000800 */
[----:B-1----:R-:W-:-:S06]  /*6b20*/  FFMA.FTZ R5, R179, c[0x0][0x2d0], -R3 ;  /* 0x0000b400b3057a23 */ /* 0x002fcc0000010803 */
[----:B------:R1:W1:Y:S02]  /*6b30*/  MUFU.EX2 R194, R5 ;  /* 0x0000000500c27308 */ /* 0x0002640000000800 */
[----:B-1----:R-:W-:Y:S01]  /*6b40*/  FFMA.FTZ R5, R170, c[0x0][0x2d0], -R2 ;  /* 0x0000b400aa057a23 */ /* 0x002fe20000010802 */
[----:B------:R-:W-:-:S05]  /*6b50*/  F2FP.PACK_AB R10, R194, R192 ;  /* 0x000000c0c20a723e */ /* 0x000fca00000000ff */
        /* <DEDUP_REMOVED lines=10> */
[----:B------:R1:W1:Y:S02]  /*6c00*/  MUFU.EX2 R118, R5 ;  /* 0x0000000500767308 */ /* 0x0002640000000800 */
[C---:B------:R-:W-:Y:S08]  /*6c10*/  HMMA.16816.F32 R128, R8.reuse, R20, R112 ;  /* 0x000000140880723c */ /* 0x040ff00000001870 */
[----:B------:R-:W-:Y:S01]  /*6c20*/  HMMA.16816.F32 R124, R8, R22, R84 ;  /* 0x00000016087c723c */ /* 0x000fe20000001854 */
[----:B-1----:R-:W-:-:S04]  /*6c30*/  FFMA.FTZ R5, R155, c[0x0][0x2d0], -R0 ;  /* 0x0000b4009b057a23 */ /* 0x002fc80000010800 */
[----:B------:R1:W-:Y:S03]  /*6c40*/  MUFU.EX2 R117, R5 ;  /* 0x0000000500757308 */ /* 0x0003e60000000800 */
[C---:B---3--:R-:W-:Y:S08]  /*6c50*/  HMMA.16816.F32 R96, R8.reuse, R12, R52 ;  /* 0x0000000c0860723c */ /* 0x048ff00000001834 */
[----:B----4-:R-:W-:Y:S01]  /*6c60*/  HMMA.16816.F32 R120, R8, R16, R60 ;  /* 0x000000100878723c */ /* 0x010fe2000000183c */
[----:B-1----:R-:W-:-:S07]  /*6c70*/  FFMA.FTZ R5, R156, c[0x0][0x2d0], -R0 ;  /* 0x0000b4009c057a23 */ /* 0x002fce0000010800 */
[C---:B------:R-:W-:Y:S01]  /*6c80*/  HMMA.16816.F32 R112, R8.reuse, R18, R56 ;  /* 0x000000120870723c */ /* 0x040fe20000001838 */
[----:B------:R1:W3:Y:S07]  /*6c90*/  MUFU.EX2 R116, R5 ;  /* 0x0000000500747308 */ /* 0x0002ee0000000800 */
[C---:B------:R-:W-:Y:S08]  /*6ca0*/  HMMA.16816.F32 R84, R8.reuse, R14, R48 ;  /* 0x0000000e0854723c */ /* 0x040ff00000001830 */
[----:B--2---:R-:W-:Y:S01]  /*6cb0*/  HMMA.16816.F32 R80, R8, R24, R44 ;  /* 0x000000180850723c */ /* 0x004fe2000000182c */
[----:B-1----:R-:W-:-:S02]  /*6cc0*/  FFMA.FTZ R5, R178, c[0x0][0x2d0], -R4 ;  /* 0x0000b400b2057a23 */ /* 0x002fc40000010804 */
[----:B------:R-:W-:Y:S02]  /*6cd0*/  IMAD.MOV.U32 R178, RZ, RZ, R177 ;  /* 0x000000ffffb27224 */ /* 0x000fe400078e00b1 */
[----:B------:R-:W-:-:S03]  /*6ce0*/  IMAD.MOV.U32 R177, RZ, RZ, R145 ;  /* 0x000000ffffb17224 */ /* 0x000fc600078e0091 */
[----:B------:R-:W-:Y:S01]  /*6cf0*/  HMMA.16816.F32 R52, R8, R26, R36 ;  /* 0x0000001a0834723c */ /* 0x000fe20000001824 */
[----:B------:R-:W-:Y:S02]  /*6d00*/  IMAD.MOV.U32 R145, RZ, RZ, R183 ;  /* 0x000000ffff917224 */ /* 0x000fe400078e00b7 */
[----:B------:R-:W-:Y:S02]  /*6d10*/  IMAD.MOV.U32 R183, RZ, RZ, R182 ;  /* 0x000000ffffb77224 */ /* 0x000fe400078e00b6 */
[----:B------:R-:W-:Y:S02]  /*6d20*/  IMAD.MOV.U32 R182, RZ, RZ, R181 ;  /* 0x000000ffffb67224 */ /* 0x000fe400078e00b5 */
[----:B------:R-:W-:Y:S01]  /*6d30*/  F2FP.PACK_AB R8, R193, R191 ;  /* 0x000000bfc108723e */ /* 0x000fe200000000ff */
[----:B------:R-:W-:Y:S01]  /*6d40*/  IMAD.MOV.U32 R181, RZ, RZ, R180 ;  /* 0x000000ffffb57224 */ /* 0x000fe200078e00b4 */
[----:B------:R-:W-:Y:S01]  /*6d50*/  F2FP.PACK_AB R9, R118, R189 ;  /* 0x000000bd7609723e */ /* 0x000fe200000000ff */
[----:B------:R-:W-:Y:S01]  /*6d60*/  IMAD.MOV.U32 R180, RZ, RZ, R142 ;  /* 0x000000ffffb47224 */ /* 0x000fe200078e008e */
[----:B------:R-:W-:Y:S01]  /*6d70*/  F2FP.PACK_AB R10, R196, R195 ;  /* 0x000000c3c40a723e */ /* 0x000fe200000000ff */
[----:B------:R-:W-:Y:S01]  /*6d80*/  IMAD.MOV.U32 R142, RZ, RZ, R138 ;  /* 0x000000ffff8e7224 */ /* 0x000fe200078e008a */
[----:B---3--:R-:W-:Y:S01]  /*6d90*/  F2FP.PACK_AB R11, R116, R117 ;  /* 0x00000075740b723e */ /* 0x008fe200000000ff */
[----:B------:R-:W-:-:S02]  /*6da0*/  IMAD.MOV.U32 R138, RZ, RZ, R135 ;  /* 0x000000ffff8a7224 */ /* 0x000fc400078e0087 */
[----:B------:R-:W-:Y:S02]  /*6db0*/  IMAD.MOV.U32 R135, RZ, RZ, R146 ;  /* 0x000000ffff877224 */ /* 0x000fe400078e0092 */
[----:B------:R-:W-:Y:S02]  /*6dc0*/  IMAD.MOV.U32 R146, RZ, RZ, R149 ;  /* 0x000000ffff927224 */ /* 0x000fe400078e0095 */
[----:B------:R-:W-:Y:S01]  /*6dd0*/  HMMA.16816.F32 R48, R8, R16, R100 ;  /* 0x000000100830723c */ /* 0x000fe20000001864 */
[----:B------:R1:W-:Y:S01]  /*6de0*/  MUFU.EX2 R101, R5 ;  /* 0x0000000500657308 */ /* 0x0003e20000000800 */
[----:B------:R-:W-:Y:S02]  /*6df0*/  IMAD.MOV.U32 R149, RZ, RZ, R148 ;  /* 0x000000ffff957224 */ /* 0x000fe400078e0094 */
[----:B------:R-:W-:Y:S02]  /*6e00*/  IMAD.MOV.U32 R148, RZ, RZ, R154 ;  /* 0x000000ffff947224 */ /* 0x000fe400078e009a */
[----:B------:R-:W-:-:S02]  /*6e10*/  IMAD.MOV.U32 R154, RZ, RZ, R152 ;  /* 0x000000ffff9a7224 */ /* 0x000fc400078e0098 */
[C---:B------:R-:W-:Y:S01]  /*6e20*/  HMMA.16816.F32 R64, R8.reuse, R20, R104 ;  /* 0x000000140840723c */ /* 0x040fe20000001868 */
[----:B------:R-:W-:Y:S02]  /*6e30*/  IMAD.MOV.U32 R152, RZ, RZ, R150 ;  /* 0x000000ffff987224 */ /* 0x000fe400078e0096 */
[----:B------:R-:W-:Y:S02]  /*6e40*/  IMAD.MOV.U32 R150, RZ, RZ, R133 ;  /* 0x000000ffff967224 */ /* 0x000fe400078e0085 */
[----:B------:R-:W-:Y:S02]  /*6e50*/  IMAD.MOV.U32 R133, RZ, RZ, R236 ;  /* 0x000000ffff857224 */ /* 0x000fe400078e00ec */
[----:B------:R2:W5:Y:S01]  /*6e60*/  LDL.LU R236, [R1+0x94] ;  /* 0x0000940001ec7983 */ /* 0x0005620000300800 */
[----:B------:R-:W-:Y:S01]  /*6e70*/  HMMA.16816.F32 R168, R8, R24, R32 ;  /* 0x0000001808a8723c */ /* 0x000fe20000001820 */
[----:B-1----:R-:W-:Y:S02]  /*6e80*/  FFMA.FTZ R5, R178, c[0x0][0x2d0], -R3 ;  /* 0x0000b400b2057a23 */ /* 0x002fe40000010803 */
[----:B------:R-:W-:-:S02]  /*6e90*/  IMAD.MOV.U32 R178, RZ, RZ, R177 ;  /* 0x000000ffffb27224 */ /* 0x000fc400078e00b1 */
[----:B------:R1:W-:Y:S01]  /*6ea0*/  MUFU.EX2 R102, R5 ;  /* 0x0000000500667308 */ /* 0x0003e20000000800 */
[----:B------:R-:W-:Y:S02]  /*6eb0*/  IMAD.MOV.U32 R177, RZ, RZ, R145 ;  /* 0x000000ffffb17224 */ /* 0x000fe400078e0091 */
[----:B------:R-:W-:Y:S01]  /*6ec0*/  IMAD.MOV.U32 R145, RZ, RZ, R183 ;  /* 0x000000ffff917224 */ /* 0x000fe200078e00b7 */
[----:B------:R-:W-:Y:S01]  /*6ed0*/  HMMA.16816.F32 R44, R8, R18, R92 ;  /* 0x00000012082c723c */ /* 0x000fe2000000185c */
[----:B------:R-:W-:Y:S01]  /*6ee0*/  IMAD.MOV.U32 R183, RZ, RZ, R182 ;  /* 0x000000ffffb77224 */ /* 0x000fe200078e00b6 */
[----:B------:R-:W-:Y:S01]  /*6ef0*/  LDSM.16.MT88.4 R16, [R228+0x2800] ;  /* 0x00280000e410783b */ /* 0x000fe20000004200 */
[----:B------:R-:W-:Y:S02]  /*6f00*/  IMAD.MOV.U32 R182, RZ, RZ, R181 ;  /* 0x000000ffffb67224 */ /* 0x000fe400078e00b5 */
[----:B------:R-:W-:-:S03]  /*6f10*/  IMAD.MOV.U32 R181, RZ, RZ, R180 ;  /* 0x000000ffffb57224 */ /* 0x000fc600078e00b4 */
[C---:B------:R-:W-:Y:S01]  /*6f20*/  HMMA.16816.F32 R60, R8.reuse, R22, R108 ;  /* 0x00000016083c723c */ /* 0x040fe2000000186c */
[----:B-1----:R-:W-:Y:S01]  /*6f30*/  FFMA.FTZ R5, R178, c[0x0][0x2d0], -R3 ;  /* 0x0000b400b2057a23 */ /* 0x002fe20000010803 */
[----:B------:R-:W1:Y:S01]  /*6f40*/  LDSM.16.MT88.4 R20, [R224+0x2800] ;  /* 0x00280000e014783b */ /* 0x000e620000004200 */
[----:B------:R-:W-:Y:S02]  /*6f50*/  IMAD.MOV.U32 R180, RZ, RZ, R142 ;  /* 0x000000ffffb47224 */ /* 0x000fe400078e008e */
[----:B------:R3:W4:Y:S01]  /*6f60*/  MUFU.EX2 R104, R5 ;  /* 0x0000000500687308 */ /* 0x0007220000000800 */
[----:B------:R-:W-:Y:S02]  /*6f70*/  IMAD.MOV.U32 R142, RZ, RZ, R138 ;  /* 0x000000ffff8e7224 */ /* 0x000fe400078e008a */
[----:B------:R-:W-:Y:S01]  /*6f80*/  HMMA.16816.F32 R40, R8, R12, R88 ;  /* 0x0000000c0828723c */ /* 0x000fe20000001858 */
[----:B------:R-:W-:Y:S02]  /*6f90*/  IMAD.MOV.U32 R138, RZ, RZ, R135 ;  /* 0x000000ffff8a7224 */ /* 0x000fe400078e0087 */
[----:B------:R-:W-:-:S02]  /*6fa0*/  IMAD.MOV.U32 R135, RZ, RZ, R146 ;  /* 0x000000ffff877224 */ /* 0x000fc400078e0092 */
[----:B------:R-:W-:Y:S02]  /*6fb0*/  IMAD.MOV.U32 R146, RZ, RZ, R149 ;  /* 0x000000ffff927224 */ /* 0x000fe400078e0095 */
[----:B------:R-:W-:Y:S01]  /*6fc0*/  IMAD.MOV.U32 R149, RZ, RZ, R148 ;  /* 0x000000ffff957224 */ /* 0x000fe200078e0094 */
[----:B------:R-:W-:Y:S01]  /*6fd0*/  HMMA.16816.F32 R56, R8, R14, R76 ;  /* 0x0000000e0838723c */ /* 0x000fe2000000184c */
[----:B---3--:R-:W-:Y:S01]  /*6fe0*/  FFMA.FTZ R5, R177, c[0x0][0x2d0], -R3 ;  /* 0x0000b400b1057a23 */ /* 0x008fe20000010803 */
[----:B------:R-:W3:Y:S01]  /*6ff0*/  LDSM.16.MT88.4 R12, [R225+0x2800] ;  /* 0x00280000e10c783b */ /* 0x000ee20000004200 */
[----:B------:R-:W-:Y:S02]  /*7000*/  IMAD.MOV.U32 R177, RZ, RZ, R145 ;  /* 0x000000ffffb17224 */ /* 0x000fe400078e0091 */
[----:B------:R-:W-:Y:S02]  /*7010*/  IMAD.MOV.U32 R145, RZ, RZ, R183 ;  /* 0x000000ffff917224 */ /* 0x000fe400078e00b7 */
[----:B------:R-:W-:-:S02]  /*7020*/  IMAD.MOV.U32 R183, RZ, RZ, R182 ;  /* 0x000000ffffb77224 */ /* 0x000fc400078e00b6 */
[----:B------:R-:W-:Y:S02]  /*7030*/  IMAD.MOV.U32 R182, RZ, RZ, R181 ;  /* 0x000000ffffb67224 */ /* 0x000fe400078e00b5 */
[----:B------:R-:W-:Y:S02]  /*7040*/  IMAD.MOV.U32 R181, RZ, RZ, R180 ;  /* 0x000000ffffb57224 */ /* 0x000fe400078e00b4 */
[----:B------:R-:W-:Y:S02]  /*7050*/  IMAD.MOV.U32 R180, RZ, RZ, R142 ;  /* 0x000000ffffb47224 */ /* 0x000fe400078e008e */
        /* <DEDUP_REMOVED lines=23> */
[----:B------:R-:W-:Y:S01]  /*71d0*/  IMAD.MOV.U32 R149, RZ, RZ, R148 ;  /* 0x000000ffff957224 */ /* 0x000fe200078e0094 */
[----:B------:R2:W5:Y:S01]  /*71e0*/  LDL.LU R235, [R1+0x90] ;  /* 0x0000900001eb7983 */ /* 0x0005620000300800 */
[----:B------:R-:W-:Y:S02]  /*71f0*/  FFMA.FTZ R6, R234, c[0x0][0x2d0], -R4 ;  /* 0x0000b400ea067a23 */ /* 0x000fe40000010804 */
[----:B------:R-:W-:Y:S01]  /*7200*/  IMAD.MOV.U32 R148, RZ, RZ, R154 ;  /* 0x000000ffff947224 */ /* 0x000fe200078e009a */
[----:B------:R2:W5:Y:S01]  /*7210*/  LDL.LU R234, [R1+0x8c] ;  /* 0x00008c0001ea7983 */ /* 0x0005620000300800 */
[----:B------:R-:W-:-:S03]  /*7220*/  IMAD.MOV.U32 R154, RZ, RZ, R152 ;  /* 0x000000ffff9a7224 */ /* 0x000fc600078e0098 */
[----:B------:R-:W2:Y:S01]  /*7230*/  LDL R152, [R1+0x58] ;  /* 0x0000580001987983 */ /* 0x000ea20000100800 */
[----:B------:R-:W-:Y:S02]  /*7240*/  FFMA.FTZ R35, R178, c[0x0][0x2d0], -R4 ;  /* 0x0000b400b2237a23 */ /* 0x000fe40000010804 */
        /* <DEDUP_REMOVED lines=14> */
[----:B------:R-:W-:Y:S01]  /*7330*/  IMAD.MOV.U32 R182, RZ, RZ, R181 ;  /* 0x000000ffffb67224 */ /* 0x000fe200078e00b5 */
[----:B------:R1:W-:Y:S01]  /*7340*/  MUFU.EX2 R105, R5 ;  /* 0x0000000500697308 */ /* 0x0003e20000000800 */
[----:B------:R-:W-:Y:S02]  /*7350*/  FFMA.FTZ R34, R233, c[0x0][0x2d0], -R4 ;  /* 0x0000b400e9227a23 */ /* 0x000fe40000010804 */
[----:B------:R-:W-:Y:S01]  /*7360*/  IMAD.MOV.U32 R154, RZ, RZ, R68 ;  /* 0x000000ffff9a7224 */ /* 0x000fe200078e0044 */
[----:B------:R2:W5:Y:S01]  /*7370*/  LDL.LU R233, [R1+0x88] ;  /* 0x0000880001e97983 */ /* 0x0005620000300800 */
[----:B------:R-:W-:-:S02]  /*7380*/  IMAD.MOV.U32 R181, RZ, RZ, R180 ;  /* 0x000000ffffb57224 */ /* 0x000fc400078e00b4 */
[----:B------:R-:W-:Y:S02]  /*7390*/  FFMA.FTZ R68, R232, c[0x0][0x2d0], -R4 ;  /* 0x0000b400e8447a23 */ /* 0x000fe40000010804 */
[----:B------:R-:W-:Y:S01]  /*73a0*/  IMAD.MOV.U32 R180, RZ, RZ, R142 ;  /* 0x000000ffffb47224 */ /* 0x000fe200078e008e */
[----:B------:R2:W5:Y:S01]  /*73b0*/  LDL.LU R232, [R1+0x84] ;  /* 0x0000840001e87983 */ /* 0x0005620000300800 */
[----:B------:R-:W-:Y:S02]  /*73c0*/  IMAD.MOV.U32 R142, RZ, RZ, R138 ;  /* 0x000000ffff8e7224 */ /* 0x000fe400078e008a */
[----:B------:R-:W-:Y:S02]  /*73d0*/  FFMA.FTZ R92, R230, c[0x0][0x2d0], -R4 ;  /* 0x0000b400e65c7a23 */ /* 0x000fe40000010804 */
[----:B------:R-:W-:Y:S02]  /*73e0*/  IMAD.MOV.U32 R138, RZ, RZ, R135 ;  /* 0x000000ffff8a7224 */ /* 0x000fe400078e0087 */
[----:B-1----:R-:W-:-:S02]  /*73f0*/  FFMA.FTZ R5, R231, c[0x0][0x2d0], -R3 ;  /* 0x0000b400e7057a23 */ /* 0x002fc40000010803 */
[----:B------:R1:W5:Y:S01]  /*7400*/  LDL.LU R231, [R1+0x80] ;  /* 0x0000800001e77983 */ /* 0x0003620000300800 */
[----:B------:R-:W-:Y:S02]  /*7410*/  FFMA.FTZ R103, R229, c[0x0][0x2d0], -R4 ;  /* 0x0000b400e5677a23 */ /* 0x000fe40000010804 */
[----:B------:R-:W-:Y:S01]  /*7420*/  IMAD.MOV.U32 R135, RZ, RZ, R146 ;  /* 0x000000ffff877224 */ /* 0x000fe200078e0092 */
[----:B------:R1:W5:Y:S01]  /*7430*/  LDL.LU R230, [R1+0x7c] ;  /* 0x00007c0001e67983 */ /* 0x0003620000300800 */
[----:B------:R-:W-:Y:S02]  /*7440*/  FFMA.FTZ R107, R226, c[0x0][0x2d0], -R4 ;  /* 0x0000b400e26b7a23 */ /* 0x000fe40000010804 */
[----:B------:R-:W-:Y:S01]  /*7450*/  IMAD.MOV.U32 R146, RZ, RZ, R149 ;  /* 0x000000ffff927224 */ /* 0x000fe200078e0095 */
[----:B------:R1:W5:Y:S01]  /*7460*/  LDL.LU R229, [R1+0x78] ;  /* 0x0000780001e57983 */ /* 0x0003620000300800 */
[----:B------:R-:W-:-:S03]  /*7470*/  IMAD.MOV.U32 R149, RZ, RZ, R154 ;  /* 0x000000ffff957224 */ /* 0x000fc600078e009a */
[----:B------:R1:W5:Y:S04]  /*7480*/  LDL.LU R226, [R1+0x74] ;  /* 0x0000740001e27983 */ /* 0x0003680000300800 */
[----:B------:R-:W2:Y:S01]  /*7490*/  LDL R154, [R1+0x20] ;  /* 0x00002000019a7983 */ /* 0x000ea20000100800 */
[----:B------:R-:W-:Y:S01]  /*74a0*/  HMMA.16816.F32 R88, R8, R26, R28 ;  /* 0x0000001a0858723c */ /* 0x000fe2000000181c */
[----:B------:R-:W-:Y:S02]  /*74b0*/  FFMA.FTZ R4, R179, c[0x0][0x2d0], -R2 ;  /* 0x0000b400b3047a23 */ /* 0x000fe40000010802 */
[----:B------:R-:W1:Y:S01]  /*74c0*/  LDSM.16.MT88.4 R8, [R227+0x2800] ;  /* 0x00280000e308783b */ /* 0x000e620000004200 */
[----:B------:R-:W-:Y:S02]  /*74d0*/  IMAD.MOV.U32 R179, RZ, RZ, R178 ;  /* 0x000000ffffb37224 */ /* 0x000fe400078e00b2 */
[----:B------:R-:W-:-:S02]  /*74e0*/  FFMA.FTZ R33, R174, c[0x0][0x2d0], -R0 ;  /* 0x0000b400ae217a23 */ /* 0x000fc40000010800 */
[--C-:B------:R-:W-:Y:S02]  /*74f0*/  FFMA.FTZ R32, R173, c[0x0][0x2d0], -R0.reuse ;  /* 0x0000b400ad207a23 */ /* 0x100fe40000010800 */
[--C-:B------:R-:W-:Y:S02]  /*7500*/  FFMA.FTZ R25, R172, c[0x0][0x2d0], -R0.reuse ;  /* 0x0000b400ac197a23 */ /* 0x100fe40000010800 */
[----:B------:R-:W-:Y:S02]  /*7510*/  IMAD.MOV.U32 R178, RZ, RZ, R177 ;  /* 0x000000ffffb27224 */ /* 0x000fe400078e00b1 */
[--C-:B------:R-:W-:Y:S02]  /*7520*/  FFMA.FTZ R24, R167, c[0x0][0x2d0], -R0.reuse ;  /* 0x0000b400a7187a23 */ /* 0x100fe40000010800 */
[--C-:B------:R-:W-:Y:S02]  /*7530*/  FFMA.FTZ R108, R165, c[0x0][0x2d0], -R0.reuse ;  /* 0x0000b400a56c7a23 */ /* 0x100fe40000010800 */
[----:B------:R-:W-:-:S02]  /*7540*/  FFMA.FTZ R109, R164, c[0x0][0x2d0], -R0 ;  /* 0x0000b400a46d7a23 */ /* 0x000fc40000010800 */
[--C-:B------:R-:W-:Y:S02]  /*7550*/  FFMA.FTZ R110, R163, c[0x0][0x2d0], -R0.reuse ;  /* 0x0000b400a36e7a23 */ /* 0x100fe40000010800 */
[----:B------:R-:W-:Y:S02]  /*7560*/  FFMA.FTZ R111, R162, c[0x0][0x2d0], -R0 ;  /* 0x0000b400a26f7a23 */ /* 0x000fe40000010800 */
[--C-:B------:R-:W-:Y:S02]  /*7570*/  FFMA.FTZ R31, R145, c[0x0][0x2d0], -R3.reuse ;  /* 0x0000b400911f7a23 */ /* 0x100fe40000010803 */
[----:B------:R-:W-:Y:S01]  /*7580*/  FFMA.FTZ R30, R183, c[0x0][0x2d0], -R3 ;  /* 0x0000b400b71e7a23 */ /* 0x000fe20000010803 */
[----:B------:R-:W-:Y:S01]  /*7590*/  MUFU.EX2 R106, R5 ;  /* 0x00000005006a7308 */ /* 0x000fe20000000800 */
[----:B------:R-:W-:Y:S01]  /*75a0*/  IMAD.MOV.U32 R177, RZ, RZ, R138 ;  /* 0x000000ffffb17224 */ /* 0x000fe200078e008a */
[----:B------:R-:W-:Y:S01]  /*75b0*/  LDSM.16.MT88.4 R164, [R225+0x3000] ;  /* 0x00300000e1a4783b */ /* 0x000fe20000004200 */
[----:B------:R-:W-:-:S02]  /*75c0*/  FFMA.FTZ R0, R179, c[0x0][0x2d0], -R2 ;  /* 0x0000b400b3007a23 */ /* 0x000fc40000010802 */
[----:B------:R-:W-:Y:S02]  /*75d0*/  IMAD.MOV.U32 R138, RZ, RZ, R135 ;  /* 0x000000ffff8a7224 */ /* 0x000fe400078e0087 */
[----:B------:R-:W-:Y:S01]  /*75e0*/  IMAD.MOV.U32 R135, RZ, RZ, R146 ;  /* 0x000000ffff877224 */ /* 0x000fe200078e0092 */
[----:B------:R1:W-:Y:S01]  /*75f0*/  MUFU.EX2 R93, R0 ;  /* 0x00000000005d7308 */ /* 0x0003e20000000800 */
[--C-:B------:R-:W-:Y:S02]  /*7600*/  FFMA.FTZ R26, R178, c[0x0][0x2d0], -R3.reuse ;  /* 0x0000b400b21a7a23 */ /* 0x100fe40000010803 */
[----:B------:R-:W-:Y:S02]  /*7610*/  FFMA.FTZ R27, R177, c[0x0][0x2d0], -R3 ;  /* 0x0000b400b11b7a23 */ /* 0x000fe40000010803 */
[----:B------:R-:W-:Y:S02]  /*7620*/  IMAD.MOV.U32 R146, RZ, RZ, R147 ;  /* 0x000000ffff927224 */ /* 0x000fe400078e0093 */
[----:B------:R-:W-:-:S02]  /*7630*/  FFMA.FTZ R3, R181, c[0x0][0x2d0], -R2 ;  /* 0x0000b400b5037a23 */ /* 0x000fc40000010802 */
[----:B------:R-:W-:Y:S02]  /*7640*/  IMAD.MOV.U32 R147, RZ, RZ, R160 ;  /* 0x000000ffff937224 */ /* 0x000fe400078e00a0 */
[----:B------:R-:W-:Y:S01]  /*7650*/  IMAD.MOV.U32 R160, RZ, RZ, R159 ;  /* 0x000000ffffa07224 */ /* 0x000fe200078e009f */
[----:B------:R-:W3:Y:S01]  /*7660*/  MUFU.EX2 R100, R4 ;  /* 0x0000000400647308 */ /* 0x000ee20000000800 */
[----:B------:R-:W-:Y:S02]  /*7670*/  IMAD.MOV.U32 R159, RZ, RZ, R158 ;  /* 0x000000ffff9f7224 */ /* 0x000fe400078e009e */
[----:B-1----:R-:W-:Y:S02]  /*7680*/  FFMA.FTZ R0, R182, c[0x0][0x2d0], -R2 ;  /* 0x0000b400b6007a23 */ /* 0x002fe40000010802 */
[----:B------:R-:W-:-:S03]  /*7690*/  IMAD.MOV.U32 R158, RZ, RZ, R119 ;  /* 0x000000ffff9e7224 */ /* 0x000fc600078e0077 */
[----:B------:R-:W-:Y:S01]  /*76a0*/  MUFU.EX2 R94, R0 ;  /* 0x00000000005e7308 */ /* 0x000fe20000000800 */
[----:B------:R-:W-:Y:S01]  /*76b0*/  FFMA.FTZ R36, R138, c[0x0][0x2d0], -R2 ;  /* 0x0000b4008a247a23 */ /* 0x000fe20000010802 */
[----:B------:R1:W5:Y:S01]  /*76c0*/  LDL.LU R119, [R1+0x70] ;  /* 0x0000700001777983 */ /* 0x0003620000300800 */
[----:B------:R-:W-:-:S05]  /*76d0*/  IMAD.MOV.U32 R138, RZ, RZ, R160 ;  /* 0x000000ffff8a7224 */ /* 0x000fca00078e00a0 */
[----:B------:R1:W1:Y:S01]  /*76e0*/  MUFU.EX2 R95, R3 ;  /* 0x00000003005f7308 */ /* 0x0002620000000800 */
[----:B------:R-:W-:Y:S02]  /*76f0*/  IMAD.MOV.U32 R160, RZ, RZ, R158 ;  /* 0x000000ffffa07224 */ /* 0x000fe400078e009e */
[--C-:B------:R-:W-:Y:S02]  /*7700*/  FFMA.FTZ R28, R142, c[0x0][0x2d0], -R2.reuse ;  /* 0x0000b4008e1c7a23 */ /* 0x100fe40000010802 */
[----:B------:R-:W-:Y:S02]  /*7710*/  FFMA.FTZ R37, R135, c[0x0][0x2d0], -R2 ;  /* 0x0000b40087257a23 */ /* 0x000fe40000010802 */
[----:B------:R-:W-:Y:S02]  /*7720*/  IMAD.MOV.U32 R158, RZ, RZ, R144 ;  /* 0x000000ffff9e7224 */ /* 0x000fe400078e0090 */
[----:B------:R-:W-:Y:S02]  /*7730*/  IMAD.MOV.U32 R142, RZ, RZ, R159 ;  /* 0x000000ffff8e7224 */ /* 0x000fe400078e009f */
[----:B------:R-:W-:-:S02]  /*7740*/  IMAD.MOV.U32 R144, RZ, RZ, R143 ;  /* 0x000000ffff907224 */ /* 0x000fc400078e008f */
[----:B------:R-:W-:Y:S02]  /*7750*/  IMAD.MOV.U32 R135, RZ, RZ, R141 ;  /* 0x000000ffff877224 */ /* 0x000fe400078e008d */
[----:B------:R-:W-:Y:S02]  /*7760*/  IMAD.MOV.U32 R159, RZ, RZ, R157 ;  /* 0x000000ffff9f7224 */ /* 0x000fe400078e009d */
[----:B------:R-:W-:Y:S02]  /*7770*/  IMAD.MOV.U32 R141, RZ, RZ, R74 ;  /* 0x000000ffff8d7224 */ /* 0x000fe400078e004a */
[----:B------:R-:W-:Y:S01]  /*7780*/  IMAD.MOV.U32 R143, RZ, RZ, R69 ;  /* 0x000000ffff8f7224 */ /* 0x000fe200078e0045 */
[----:B------:R-:W-:Y:S01]  /*7790*/  MUFU.EX2 R74, R35 ;  /* 0x00000023004a7308 */ /* 0x000fe20000000800 */
[----:B------:R-:W-:-:S07]  /*77a0*/  IMAD.MOV.U32 R157, RZ, RZ, R75 ;  /* 0x000000ffff9d7224 */ /* 0x000fce00078e004b */
[----:B------:R-:W-:Y:S01]  /*77b0*/  MUFU.EX2 R69, R34 ;  /* 0x0000002200457308 */ /* 0x000fe20000000800 */
[----:B-1----:R-:W-:-:S07]  /*77c0*/  FADD.FTZ R3, R161, R7 ;  /* 0x00000007a1037221 */ /* 0x002fce0000010000 */
[----:B------:R1:W1:Y:S01]  /*77d0*/  MUFU.EX2 R75, R6 ;  /* 0x00000006004b7308 */ /* 0x0002620000000800 */
[----:B----4-:R-:W-:-:S07]  /*77e0*/  F2FP.PACK_AB R4, R104, R102 ;  /* 0x000000666804723e */ /* 0x010fce00000000ff */
[----:B------:R-:W-:Y:S01]  /*77f0*/  MUFU.EX2 R39, R33 ;  /* 0x0000002100277308 */ /* 0x000fe20000000800 */
[----:B---3--:R-:W-:-:S07]  /*7800*/  F2FP.PACK_AB R5, R93, R100 ;  /* 0x000000645d05723e */ /* 0x008fce00000000ff */
[----:B------:R-:W3:Y:S01]  /*7810*/  MUFU.EX2 R38, R32 ;  /* 0x0000002000267308 */ /* 0x000ee20000000800 */
[----:B-1----:R-:W-:-:S07]  /*7820*/  F2FP.PACK_AB R6, R106, R105 ;  /* 0x000000696a06723e */ /* 0x002fce00000000ff */
[----:B------:R1:W-:Y:S01]  /*7830*/  MUFU.EX2 R35, R25 ;  /* 0x0000001900237308 */ /* 0x0003e20000000800 */
[----:B------:R-:W-:-:S07]  /*7840*/  F2FP.PACK_AB R7, R95, R94 ;  /* 0x0000005e5f07723e */ /* 0x000fce00000000ff */
[----:B------:R4:W3:Y:S01]  /*7850*/  MUFU.EX2 R34, R24 ;  /* 0x0000001800227308 */ /* 0x0008e20000000800 */
[----:B------:R-:W-:Y:S02]  /*7860*/  FADD.FTZ R0, R242, R221 ;  /* 0x000000ddf2007221 */ /* 0x000fe40000010000 */
[----:B------:R-:W-:Y:S01]  /*7870*/  FFMA.FTZ R29, R180, c[0x0][0x2d0], -R2 ;  /* 0x0000b400b41d7a23 */ /* 0x000fe20000010802 */
[----:B------:R-:W-:Y:S01]  /*7880*/  HMMA.16816.F32 R76, R4, R20, R128 ;  /* 0x00000014044c723c */ /* 0x000fe20000001880 */
[----:B------:R-:W-:Y:S02]  /*7890*/  FADD.FTZ R2, R213, R0 ;  /* 0x00000000d5027221 */ /* 0x000fe40000010000 */
[----:B------:R-:W-:Y:S02]  /*78a0*/  FADD.FTZ R0, R175, R3 ;  /* 0x00000003af007221 */ /* 0x000fe40000010000 */
[----:B-1----:R-:W-:-:S03]  /*78b0*/  FADD.FTZ R25, R138, R142 ;  /* 0x0000008e8a197221 */ /* 0x002fc60000010000 */
[----:B------:R-:W-:Y:S01]  /*78c0*/  HMMA.16816.F32 R128, R4, R22, R124 ;  /* 0x000000160480723c */ /* 0x000fe2000000187c */
[----:B------:R-:W-:Y:S02]  /*78d0*/  IMAD.MOV.U32 R182, RZ, RZ, R133 ;  /* 0x000000ffffb67224 */ /* 0x000fe400078e0085 */
[----:B------:R-:W-:-:S05]  /*78e0*/  FADD.FTZ R2, R214, R2 ;  /* 0x00000002d6027221 */ /* 0x000fca0000010000 */
[----:B------:R-:W-:Y:S01]  /*78f0*/  HMMA.16816.F32 R120, R4, R16, R120 ;  /* 0x000000100478723c */ /* 0x000fe20000001878 */
[----:B----4-:R-:W-:Y:S02]  /*7900*/  FADD.FTZ R24, R249, R244 ;  /* 0x000000f4f9187221 */ /* 0x010fe40000010000 */
[----:B------:R-:W-:-:S05]  /*7910*/  FADD.FTZ R25, R135, R25 ;  /* 0x0000001987197221 */ /* 0x000fca0000010000 */
[----:B------:R-:W-:Y:S01]  /*7920*/  HMMA.16816.F32 R112, R4, R18, R112 ;  /* 0x000000120470723c */ /* 0x000fe20000001870 */
[----:B------:R-:W-:-:S07]  /*7930*/  IMAD.MOV.U32 R145, RZ, RZ, R151 ;  /* 0x000000ffff917224 */ /* 0x000fce00078e0097 */
[----:B------:R-:W-:Y:S01]  /*7940*/  HMMA.16816.F32 R96, R4, R12, R96 ;  /* 0x0000000c0460723c */ /* 0x000fe20000001860 */
[----:B------:R-:W-:-:S07]  /*7950*/  IMAD.MOV.U32 R142, RZ, RZ, R148 ;  /* 0x000000ffff8e7224 */ /* 0x000fce00078e0094 */
[----:B------:R-:W-:Y:S01]  /*7960*/  HMMA.16816.F32 R84, R4, R14, R84 ;  /* 0x0000000e0454723c */ /* 0x000fe20000001854 */
[----:B------:R-:W-:-:S07]  /*7970*/  FADD.FTZ R0, R176, R0 ;  /* 0x00000000b0007221 */ /* 0x000fce0000010000 */
[----:B------:R-:W-:Y:S01]  /*7980*/  HMMA.16816.F32 R80, R4, R8, R80 ;  /* 0x000000080450723c */ /* 0x000fe20000001850 */
[----:B------:R-:W-:-:S07]  /*7990*/  FADD.FTZ R2, R182, R2 ;  /* 0x00000002b6027221 */ /* 0x000fce0000010000 */
[----:B------:R-:W-:Y:S07]  /*79a0*/  HMMA.16816.F32 R52, R4, R10, R52 ;  /* 0x0000000a0434723c */ /* 0x000fee0000001834 */
[----:B------:R-:W-:Y:S02]  /*79b0*/  F2FP.PACK_AB R4, R75, R101 ;  /* 0x000000654b04723e */ /* 0x000fe400000000ff */
[----:B---3--:R-:W-:Y:S02]  /*79c0*/  F2FP.PACK_AB R5, R38, R39 ;  /* 0x000000272605723e */ /* 0x008fe400000000ff */
[----:B------:R-:W-:-:S02]  /*79d0*/  F2FP.PACK_AB R6, R69, R74 ;  /* 0x0000004a4506723e */ /* 0x000fc400000000ff */
[----:B------:R-:W-:Y:S01]  /*79e0*/  F2FP.PACK_AB R7, R34, R35 ;  /* 0x000000232207723e */ /* 0x000fe200000000ff */
[----:B------:R-:W-:Y:S02]  /*79f0*/  IMAD.MOV.U32 R183, RZ, RZ, R150 ;  /* 0x000000ffffb77224 */ /* 0x000fe400078e0096 */
[----:B------:R-:W-:Y:S02]  /*7a00*/  IMAD.MOV.U32 R181, RZ, RZ, R132 ;  /* 0x000000ffffb57224 */ /* 0x000fe400078e0084 */
[----:B------:R-:W-:Y:S02]  /*7a10*/  FADD.FTZ R3, R246, R24 ;  /* 0x00000018f6037221 */ /* 0x000fe40000010000 */
[----:B------:R-:W-:Y:S01]  /*7a20*/  HMMA.16816.F32 R168, R4, R8, R168 ;  /* 0x0000000804a8723c */ /* 0x000fe200000018a8 */
[----:B------:R-:W-:Y:S02]  /*7a30*/  FADD.FTZ R0, R217, R0 ;  /* 0x00000000d9007221 */ /* 0x000fe40000010000 */
[----:B------:R-:W-:-:S02]  /*7a40*/  FADD.FTZ R2, R142, R2 ;  /* 0x000000028e027221 */ /* 0x000fc40000010000 */
[----:B------:R-:W-:Y:S02]  /*7a50*/  IMAD.MOV.U32 R242, RZ, RZ, R147 ;  /* 0x000000fffff27224 */ /* 0x000fe400078e0093 */
[----:B------:R-:W-:Y:S02]  /*7a60*/  FADD.FTZ R8, R145, R25 ;  /* 0x0000001991087221 */ /* 0x000fe40000010000 */
[----:B------:R-:W-:Y:S02]  /*7a70*/  IMAD.MOV.U32 R180, RZ, RZ, R134 ;  /* 0x000000ffffb47224 */ /* 0x000fe400078e0086 */
[----:B------:R-:W-:Y:S02]  /*7a80*/  FADD.FTZ R3, R183, R3 ;  /* 0x00000003b7037221 */ /* 0x000fe40000010000 */
[----:B------:R-:W-:Y:S01]  /*7a90*/  IMAD.MOV.U32 R221, RZ, RZ, R160 ;  /* 0x000000ffffdd7224 */ /* 0x000fe200078e00a0 */
[----:B------:R-:W-:Y:S01]  /*7aa0*/  HMMA.16816.F32 R48, R4, R16, R48 ;  /* 0x000000100430723c */ /* 0x000fe20000001830 */
[----:B------:R-:W-:-:S02]  /*7ab0*/  FADD.FTZ R8, R181, R8 ;  /* 0x00000008b5087221 */ /* 0x000fc40000010000 */
[----:B------:R-:W-:-:S05]  /*7ac0*/  IMAD.MOV.U32 R244, RZ, RZ, R146 ;  /* 0x000000fffff47224 */ /* 0x000fca00078e0092 */
[----:B------:R-:W-:Y:S01]  /*7ad0*/  HMMA.16816.F32 R44, R4, R18, R44 ;  /* 0x00000012042c723c */ /* 0x000fe2000000182c */
[----:B------:R-:W-:-:S07]  /*7ae0*/  IMAD.MOV.U32 R181, RZ, RZ, R143 ;  /* 0x000000ffffb57224 */ /* 0x000fce00078e008f */
[----:B------:R-:W-:Y:S01]  /*7af0*/  HMMA.16816.F32 R64, R4, R20, R64 ;  /* 0x000000140440723c */ /* 0x000fe20000001840 */
[----:B------:R-:W-:-:S07]  /*7b00*/  FADD.FTZ R0, R216, R0 ;  /* 0x00000000d8007221 */ /* 0x000fce0000010000 */
[----:B------:R-:W-:Y:S01]  /*7b10*/  HMMA.16816.F32 R60, R4, R22, R60 ;  /* 0x00000016043c723c */ /* 0x000fe2000000183c */
[----:B------:R-:W-:-:S07]  /*7b20*/  FADD.FTZ R2, R242, R2 ;  /* 0x00000002f2027221 */ /* 0x000fce0000010000 */
[----:B------:R-:W-:Y:S01]  /*7b30*/  HMMA.16816.F32 R40, R4, R12, R40 ;  /* 0x0000000c0428723c */ /* 0x000fe20000001828 */
[----:B------:R-:W-:-:S07]  /*7b40*/  FADD.FTZ R3, R180, R3 ;  /* 0x00000003b4037221 */ /* 0x000fce0000010000 */
[C---:B------:R-:W-:Y:S01]  /*7b50*/  HMMA.16816.F32 R56, R4.reuse, R14, R56 ;  /* 0x0000000e0438723c */ /* 0x040fe20000001838 */
[----:B------:R-:W-:Y:S02]  /*7b60*/  IMAD.MOV.U32 R180, RZ, RZ, R141 ;  /* 0x000000ffffb47224 */ /* 0x000fe400078e008d */
[----:B------:R-:W-:Y:S02]  /*7b70*/  IMAD.MOV.U32 R182, RZ, RZ, R144 ;  /* 0x000000ffffb67224 */ /* 0x000fe400078e0090 */
[----:B------:R-:W-:Y:S02]  /*7b80*/  IMAD.MOV.U32 R138, RZ, RZ, R149 ;  /* 0x000000ffff8a7224 */ /* 0x000fe400078e0095 */
[----:B------:R-:W-:Y:S01]  /*7b90*/  IMAD.MOV.U32 R155, RZ, RZ, R159 ;  /* 0x000000ffff9b7224 */ /* 0x000fe200078e009f */
[----:B------:R-:W-:Y:S01]  /*7ba0*/  HMMA.16816.F32 R16, R4, R10, R88 ;  /* 0x0000000a0410723c */ /* 0x000fe20000001858 */
[----:B------:R-:W-:Y:S02]  /*7bb0*/  FADD.FTZ R0, R221, R0 ;  /* 0x00000000dd007221 */ /* 0x000fe40000010000 */
[----:B------:R-:W-:-:S02]  /*7bc0*/  IMAD.MOV.U32 R153, RZ, RZ, R158 ;  /* 0x000000ffff997224 */ /* 0x000fc400078e009e */
[----:B------:R-:W-:Y:S02]  /*7bd0*/  IMAD.MOV.U32 R213, RZ, RZ, R137 ;  /* 0x000000ffffd57224 */ /* 0x000fe400078e0089 */
[----:B------:R-:W-:Y:S01]  /*7be0*/  IMAD.MOV.U32 R249, RZ, RZ, R139 ;  /* 0x000000fffff97224 */ /* 0x000fe200078e008b */
[----:B------:R-:W-:Y:S01]  /*7bf0*/  MUFU.EX2 R9, R108 ;  /* 0x0000006c00097308 */ /* 0x000fe20000000800 */
[----:B------:R-:W-:Y:S01]  /*7c00*/  FADD.FTZ R7, R181, R2 ;  /* 0x00000002b5077221 */ /* 0x000fe20000010000 */
[----:B------:R-:W1:Y:S01]  /*7c10*/  LDSM.16.MT88.4 R148, [R228+0x3000] ;  /* 0x00300000e494783b */ /* 0x000e620000004200 */
[----:B--2---:R-:W-:-:S03]  /*7c20*/  @P4 IMAD.HI.U32 R2, R152, c[0x0][0x2c8], RZ ;  /* 0x0000b20098024a27 */ /* 0x004fc600078e00ff */
[----:B------:R-:W2:Y:S01]  /*7c30*/  LDSM.16.MT88.4 R132, [R224+0x3000] ;  /* 0x00300000e084783b */ /* 0x000ea20000004200 */
[----:B------:R-:W-:Y:S02]  /*7c40*/  FADD.FTZ R6, R180, R0 ;  /* 0x00000000b4067221 */ /* 0x000fe40000010000 */
[----:B------:R-:W-:Y:S01]  /*7c50*/  IMAD.MOV.U32 R0, RZ, RZ, R152 ;  /* 0x000000ffff007224 */ /* 0x000fe200078e0098 */
[----:B------:R-:W-:Y:S01]  /*7c60*/  @P4 SHF.R.U32.HI R0, RZ, c[0x0][0x2cc], R2 ;  /* 0x0000b300ff004a19 */ /* 0x000fe20000011602 */
[----:B------:R-:W-:Y:S02]  /*7c70*/  FADD.FTZ R3, R244, R3 ;  /* 0x00000003f4037221 */ /* 0x000fe40000010000 */
[----:B------:R-:W-:Y:S01]  /*7c80*/  IMAD.MOV.U32 R183, RZ, RZ, R157 ;  /* 0x000000ffffb77224 */ /* 0x000fe200078e009d */
[----:B------:R-:W3:Y:S01]  /*7c90*/  MUFU.EX2 R22, R68 ;  /* 0x0000004400167308 */ /* 0x000ee20000000800 */
[----:B------:R-:W-:Y:S01]  /*7ca0*/  IMAD.MOV.U32 R2, RZ, RZ, c[0x0][0x168] ;  /* 0x00005a00ff027624 */ /* 0x000fe200078e00ff */
[----:B------:R-:W4:Y:S01]  /*7cb0*/  LDSM.16.MT88.4 R12, [R227+0x3000] ;  /* 0x00300000e30c783b */ /* 0x000f220000004200 */
[----:B------:R-:W-:-:S03]  /*7cc0*/  FADD.FTZ R5, R182, R3 ;  /* 0x00000003b6057221 */ /* 0x000fc60000010000 */
[----:B------:R-:W-:Y:S01]  /*7cd0*/  IADD3 R3, R0, c[0x0][0x1d0], -R2 ;  /* 0x0000740000037a10 */ /* 0x000fe20007ffe802 */
[----:B------:R-:W-:Y:S02]  /*7ce0*/  IMAD.MOV.U32 R2, RZ, RZ, RZ ;  /* 0x000000ffff027224 */ /* 0x000fe400078e00ff */
[----:B------:R-:W-:Y:S02]  /*7cf0*/  IMAD.MOV.U32 R174, RZ, RZ, R138 ;  /* 0x000000ffffae7224 */ /* 0x000fe400078e008a */
[----:B------:R-:W-:-:S04]  /*7d00*/  IMAD.HI R2, R3, -0x6db6db6d, R2 ;  /* 0x9249249303027827 */ /* 0x000fc800078e0202 */
[----:B------:R-:W-:Y:S01]  /*7d10*/  FADD.FTZ R4, R174, R8 ;  /* 0x00000008ae047221 */ /* 0x000fe20000010000 */
[----:B------:R-:W-:Y:S01]  /*7d20*/  SHF.R.U32.HI R0, RZ, 0x1f, R2 ;  /* 0x0000001fff007819 */ /* 0x000fe20000011602 */
[----:B------:R-:W-:Y:S02]  /*7d30*/  IMAD.MOV.U32 R214, RZ, RZ, R153 ;  /* 0x000000ffffd67224 */ /* 0x000fe400078e0099 */
[----:B------:R-:W-:Y:S02]  /*7d40*/  FADD.FTZ R4, R155, R4 ;  /* 0x000000049b047221 */ /* 0x000fe40000010000 */
[----:B------:R-:W-:Y:S01]  /*7d50*/  IMAD.MOV.U32 R246, RZ, RZ, R183 ;  /* 0x000000fffff67224 */ /* 0x000fe200078e00b7 */
[----:B------:R-:W-:Y:S01]  /*7d60*/  LEA.HI.SX32 R8, R2, R0, 0x1a ;  /* 0x0000000002087211 */ /* 0x000fe200078fd2ff */
        /* <DEDUP_REMOVED lines=10> */
[----:B------:R-:W-:Y:S02]  /*7e10*/  IMAD.MOV.U32 R244, RZ, RZ, R136 ;  /* 0x000000fffff47224 */ /* 0x000fe400078e0088 */
        /* <DEDUP_REMOVED lines=40> */
[----:B------:R-:W-:Y:S01]  /*80a0*/  FADD.FTZ R0, R101, R0 ;  /* 0x0000000065007221 */ /* 0x000fe20000010000 */
[----:B------:R-:W1:Y:S01]  /*80b0*/  MUFU.EX2 R33, R26 ;  /* 0x0000001a00217308 */ /* 0x000e620000000800 */
[----:B------:R-:W-:Y:S02]  /*80c0*/  FADD.FTZ R3, R39, R3 ;  /* 0x0000000327037221 */ /* 0x000fe40000010000 */
[----:B------:R-:W-:Y:S02]  /*80d0*/  FADD.FTZ R4, R102, R4 ;  /* 0x0000000466047221 */ /* 0x000fe40000010000 */
[----:B------:R-:W-:Y:S02]  /*80e0*/  FADD.FTZ R5, R100, R5 ;  /* 0x0000000564057221 */ /* 0x000fe40000010000 */
[----:B------:R-:W-:Y:S01]  /*80f0*/  FADD.FTZ R0, R75, R0 ;  /* 0x000000004b007221 */ /* 0x000fe20000010000 */
[----:B------:R-:W1:Y:S01]  /*8100*/  MUFU.EX2 R29, R29 ;  /* 0x0000001d001d7308 */ /* 0x000e620000000800 */
[----:B------:R-:W-:-:S02]  /*8110*/  FADD.FTZ R3, R38, R3 ;  /* 0x0000000326037221 */ /* 0x000fc40000010000 */
[----:B------:R-:W-:Y:S02]  /*8120*/  FADD.FTZ R4, R104, R4 ;  /* 0x0000000468047221 */ /* 0x000fe40000010000 */
[----:B------:R-:W-:-:S03]  /*8130*/  FADD.FTZ R5, R93, R5 ;  /* 0x000000055d057221 */ /* 0x000fc60000010000 */
[----:B------:R-:W1:Y:S01]  /*8140*/  MUFU.EX2 R10, R92 ;  /* 0x0000005c000a7308 */ /* 0x000e620000000800 */
[----:B------:R-:W-:Y:S02]  /*8150*/  FADD.FTZ R0, R74, R0 ;  /* 0x000000004a007221 */ /* 0x000fe40000010000 */
[----:B------:R-:W-:-:S05]  /*8160*/  FADD.FTZ R3, R35, R3 ;  /* 0x0000000323037221 */ /* 0x000fca0000010000 */
[----:B------:R-:W1:Y:S01]  /*8170*/  MUFU.EX2 R11, R109 ;  /* 0x0000006d000b7308 */ /* 0x000e620000000800 */
[----:B------:R-:W-:Y:S02]  /*8180*/  FADD.FTZ R4, R105, R4 ;  /* 0x0000000469047221 */ /* 0x000fe40000010000 */
[----:B------:R-:W-:-:S05]  /*8190*/  FADD.FTZ R5, R94, R5 ;  /* 0x000000055e057221 */ /* 0x000fca0000010000 */
[----:B------:R-:W1:Y:S01]  /*81a0*/  MUFU.EX2 R32, R27 ;  /* 0x0000001b00207308 */ /* 0x000e620000000800 */
[----:B------:R-:W-:-:S07]  /*81b0*/  FADD.FTZ R2, R69, R0 ;  /* 0x0000000045027221 */ /* 0x000fce0000010000 */
[----:B------:R-:W1:Y:S01]  /*81c0*/  MUFU.EX2 R28, R28 ;  /* 0x0000001c001c7308 */ /* 0x000e620000000800 */
[----:B------:R-:W-:-:S07]  /*81d0*/  FADD.FTZ R0, R34, R3 ;  /* 0x0000000322007221 */ /* 0x000fce0000010000 */
[----:B------:R-:W1:Y:S01]  /*81e0*/  MUFU.EX2 R20, R103 ;  /* 0x0000006700147308 */ /* 0x000e620000000800 */
[----:B------:R-:W-:-:S07]  /*81f0*/  FADD.FTZ R4, R106, R4 ;  /* 0x000000046a047221 */ /* 0x000fce0000010000 */
[----:B------:R-:W1:Y:S01]  /*8200*/  MUFU.EX2 R21, R110 ;  /* 0x0000006e00157308 */ /* 0x000e620000000800 */
[----:B------:R-:W-:-:S07]  /*8210*/  FADD.FTZ R5, R95, R5 ;  /* 0x000000055f057221 */ /* 0x000fce0000010000 */
[----:B------:R-:W2:Y:S01]  /*8220*/  MUFU.EX2 R31, R31 ;  /* 0x0000001f001f7308 */ /* 0x000ea20000000800 */
[----:B---3--:R-:W-:-:S07]  /*8230*/  FADD.FTZ R3, R22, R2 ;  /* 0x0000000216037221 */ /* 0x008fce0000010000 */
[----:B------:R-:W3:Y:S01]  /*8240*/  MUFU.EX2 R27, R36 ;  /* 0x00000024001b7308 */ /* 0x000ee20000000800 */
[----:B------:R-:W-:Y:S02]  /*8250*/  FADD.FTZ R2, R9, R0 ;  /* 0x0000000009027221 */ /* 0x000fe40000010000 */
[----:B-1----:R-:W-:-:S05]  /*8260*/  FADD.FTZ R0, R33, R4 ;  /* 0x0000000421007221 */ /* 0x002fca0000010000 */
[----:B------:R-:W1:Y:S01]  /*8270*/  MUFU.EX2 R23, R107 ;  /* 0x0000006b00177308 */ /* 0x000e620000000800 */
[----:B------:R-:W-:-:S07]  /*8280*/  FADD.FTZ R5, R29, R5 ;  /* 0x000000051d057221 */ /* 0x000fce0000010000 */
[----:B------:R-:W1:Y:S01]  /*8290*/  MUFU.EX2 R24, R111 ;  /* 0x0000006f00187308 */ /* 0x000e620000000800 */
[----:B------:R-:W-:-:S07]  /*82a0*/  FADD.FTZ R3, R10, R3 ;  /* 0x000000030a037221 */ /* 0x000fce0000010000 */
[----:B------:R-:W1:Y:S01]  /*82b0*/  MUFU.EX2 R26, R37 ;  /* 0x00000025001a7308 */ /* 0x000e620000000800 */
[----:B------:R-:W-:-:S07]  /*82c0*/  FADD.FTZ R2, R11, R2 ;  /* 0x000000020b027221 */ /* 0x000fce0000010000 */
[----:B------:R-:W1:Y:S01]  /*82d0*/  MUFU.EX2 R30, R30 ;  /* 0x0000001e001e7308 */ /* 0x000e620000000800 */
[----:B------:R-:W-:Y:S02]  /*82e0*/  FADD.FTZ R0, R32, R0 ;  /* 0x0000000020007221 */ /* 0x000fe40000010000 */
[----:B------:R-:W-:Y:S02]  /*82f0*/  IMAD.MOV.U32 R221, RZ, RZ, R154 ;  /* 0x000000ffffdd7224 */ /* 0x000fe400078e009a */
[----:B------:R-:W-:Y:S02]  /*8300*/  FADD.FTZ R5, R28, R5 ;  /* 0x000000051c057221 */ /* 0x000fe40000010000 */
[----:B------:R-:W-:Y:S02]  /*8310*/  FADD.FTZ R4, R20, R3 ;  /* 0x0000000314047221 */ /* 0x000fe40000010000 */
[----:B------:R-:W-:Y:S02]  /*8320*/  FADD.FTZ R3, R21, R2 ;  /* 0x0000000215037221 */ /* 0x000fe40000010000 */
[----:B--2---:R-:W-:Y:S01]  /*8330*/  FADD.FTZ R2, R31, R0 ;  /* 0x000000001f027221 */ /* 0x004fe20000010000 */
[----:B------:R-:W-:Y:S01]  /*8340*/  IMNMX R6, R221, R8, !PT ;  /* 0x00000008dd067217 */ /* 0x000fe20007800200 */
[----:B---3--:R-:W-:-:S02]  /*8350*/  FADD.FTZ R0, R27, R5 ;  /* 0x000000051b007221 */ /* 0x008fc40000010000 */
[----:B------:R-:W-:Y:S02]  /*8360*/  IMAD.MOV.U32 R138, RZ, RZ, R140 ;  /* 0x000000ffff8a7224 */ /* 0x000fe400078e008c */
[----:B-1----:R-:W-:Y:S02]  /*8370*/  FADD.FTZ R4, R23, R4 ;  /* 0x0000000417047221 */ /* 0x002fe40000010000 */
[----:B------:R-:W-:Y:S02]  /*8380*/  FADD.FTZ R3, R24, R3 ;  /* 0x0000000318037221 */ /* 0x000fe40000010000 */
[----:B------:R-:W-:Y:S01]  /*8390*/  FADD.FTZ R0, R26, R0 ;  /* 0x000000001a007221 */ /* 0x000fe20000010000 */
[----:B------:R1:W-:Y:S01]  /*83a0*/  STL [R1], R6 ;  /* 0x0000000601007387 */ /* 0x0003e20000100800 */
[----:B------:R-:W-:Y:S02]  /*83b0*/  FADD.FTZ R2, R30, R2 ;  /* 0x000000021e027221 */ /* 0x000fe40000010000 */
[----:B------:R-:W-:Y:S01]  /*83c0*/  IMAD.MOV.U32 R242, RZ, RZ, R138 ;  /* 0x000000fffff27224 */ /* 0x000fe200078e008a */
[----:B------:R1:W-:Y:S04]  /*83d0*/  STL [R1+0x10], R4 ;  /* 0x0000100401007387 */ /* 0x0003e80000100800 */
[----:B------:R1:W-:Y:S01]  /*83e0*/  STL [R1+0x14], R3 ;  /* 0x0000140301007387 */ /* 0x0003e20000100800 */
[----:B------:R-:W-:-:S03]  /*83f0*/  IADD3 R242, R242, -0x2, RZ ;  /* 0xfffffffef2f27810 */ /* 0x000fc60007ffe0ff */
[----:B------:R1:W-:Y:S04]  /*8400*/  STL [R1+0x1c], R0 ;  /* 0x00001c0001007387 */ /* 0x0003e80000100800 */
[----:B------:R1:W-:Y:S01]  /*8410*/  STL [R1+0x18], R2 ;  /* 0x0000180201007387 */ /* 0x0003e20000100800 */
[----:B------:R-:W-:Y:S02]  /*8420*/  ISETP.GE.AND P0, PT, R242, R6, PT ;  /* 0x00000006f200720c */ /* 0x000fe40003f06270 */
[----:B------:R-:W-:Y:S02]  /*8430*/  F2FP.PACK_AB R176, R32, R33 ;  /* 0x0000002120b0723e */ /* 0x000fe400000000ff */
[----:B------:R-:W-:Y:S02]  /*8440*/  F2FP.PACK_AB R177, R28, R29 ;  /* 0x0000001d1cb1723e */ /* 0x000fe400000000ff */
[----:B------:R-:W-:-:S02]  /*8450*/  F2FP.PACK_AB R178, R30, R31 ;  /* 0x0000001f1eb2723e */ /* 0x000fc400000000ff */
[----:B------:R-:W-:Y:S02]  /*8460*/  F2FP.PACK_AB R179, R26, R27 ;  /* 0x0000001b1ab3723e */ /* 0x000fe400000000ff */
[----:B------:R-:W-:Y:S02]  /*8470*/  F2FP.PACK_AB R180, R10, R22 ;  /* 0x000000160ab4723e */ /* 0x000fe400000000ff */
[----:B------:R-:W-:Y:S02]  /*8480*/  F2FP.PACK_AB R181, R11, R9 ;  /* 0x000000090bb5723e */ /* 0x000fe400000000ff */
[----:B------:R-:W-:Y:S02]  /*8490*/  F2FP.PACK_AB R182, R23, R20 ;  /* 0x0000001417b6723e */ /* 0x000fe400000000ff */
[----:B------:R-:W-:Y:S01]  /*84a0*/  F2FP.PACK_AB R183, R24, R21 ;  /* 0x0000001518b7723e */ /* 0x000fe200000000ff */
        /* <DEDUP_REMOVED lines=8> */
[----:B------:R-:W-:Y:S08]  /*8530*/  HMMA.16816.F32 R152, R180, R164, R40 ;  /* 0x000000a4b498723c */ /* 0x000ff00000001828 */
[----:B----4-:R-:W-:Y:S08]  /*8540*/  HMMA.16816.F32 R172, R176, R12, R80 ;  /* 0x0000000cb0ac723c */ /* 0x010ff00000001850 */
[C---:B------:R-:W-:Y:S08]  /*8550*/  HMMA.16816.F32 R132, R180.reuse, R134, R60 ;  /* 0x00000086b484723c */ /* 0x040ff0000000183c */
[C---:B------:R-:W-:Y:S08]  /*8560*/  HMMA.16816.F32 R148, R180.reuse, R150, R44 ;  /* 0x00000096b494723c */ /* 0x040ff0000000182c */
[C---:B------:R-:W-:Y:S08]  /*8570*/  HMMA.16816.F32 R164, R180.reuse, R166, R56 ;  /* 0x000000a6b4a4723c */ /* 0x040ff00000001838 */
[----:B------:R-:W-:Y:S08]  /*8580*/  HMMA.16816.F32 R168, R180, R12, R168 ;  /* 0x0000000cb4a8723c */ /* 0x000ff000000018a8 */
[-C--:B------:R-:W-:Y:S08]  /*8590*/  HMMA.16816.F32 R176, R176, R14.reuse, R52 ;  /* 0x0000000eb0b0723c */ /* 0x080ff00000001834 */
[----:B------:R-:W-:Y:S01]  /*85a0*/  HMMA.16816.F32 R180, R180, R14, R16 ;  /* 0x0000000eb4b4723c */ /* 0x000fe20000001810 */
[----:B------:R-:W-:Y:S07]  /*85b0*/  @!P0 BRA `(.L_x_1140) ;  /* 0x0000657000008947 */ /* 0x000fee0003800000 */
[----:B-1----:R-:W2:Y:S01]  /*85c0*/  LDL R221, [R1+0x8] ;  /* 0x0000080001dd7983 */ /* 0x002ea20000100800 */
[----:B------:R-:W-:Y:S01]  /*85d0*/  MOV R116, R72 ;  /* 0x0000004800747202 */ /* 0x000fe20000000f00 */
[----:B------:R-:W-:Y:S01]  /*85e0*/  IMAD.MOV.U32 R118, RZ, RZ, R70 ;  /* 0x000000ffff767224 */ /* 0x000fe200078e0046 */
[----:B------:R-:W-:Y:S01]  /*85f0*/  MOV R3, R73 ;  /* 0x0000004900037202 */ /* 0x000fe20000000f00 */
[----:B------:R-:W-:Y:S01]  /*8600*/  IMAD.MOV.U32 R204, RZ, RZ, R242 ;  /* 0x000000ffffcc7224 */ /* 0x000fe200078e00f2 */
[----:B------:R-:W-:Y:S01]  /*8610*/  MOV R117, R71 ;  /* 0x0000004700757202 */ /* 0x000fe20000000f00 */
[----:B--2---:R-:W-:-:S05]  /*8620*/  @P4 IMAD.HI.U32 R0, R221, c[0x0][0x2c8], RZ ;  /* 0x0000b200dd004a27 */ /* 0x004fca00078e00ff */
[----:B------:R-:W-:-:S05]  /*8630*/  @P4 SHF.R.U32.HI R0, RZ, c[0x0][0x2cc], R0 ;  /* 0x0000b300ff004a19 */ /* 0x000fca0000011600 */
[----:B------:R1:W-:Y:S02]  /*8640*/  @P4 STL [R1+0x4], R0 ;  /* 0x0000040001004387 */ /* 0x0003e40000100800 */
.L_x_1141:
[----:B------:R-:W-:Y:S04]  /*8650*/  DEPBAR.LE SB0, 0x0 ;  /* 0x000080000000791a */ /* 0x000fe80000000000 */
[----:B------:R-:W-:Y:S01]  /*8660*/  WARPSYNC 0xffffffff ;  /* 0xffffffff00007948 */ /* 0x000fe20003800000 */
[----:B------:R-:W-:Y:S08]  /*8670*/  BAR.SYNC.DEFER_BLOCKING 0x0 ;  /* 0x0000000000007b1d */ /* 0x000ff00000010000 */
[----:B-----5:R-:W-:Y:S08]  /*8680*/  LDSM.16.M88.4 R112, [R230] ;  /* 0x00000000e670783b */ /* 0x020ff00000000200 */
[----:B--2---:R-:W2:Y:S08]  /*8690*/  LDSM.16.M88.4 R16, [R119] ;  /* 0x000000007710783b */ /* 0x004eb00000000200 */
[----:B------:R-:W3:Y:S08]  /*86a0*/  LDSM.16.M88.4 R108, [R230+0x2000] ;  /* 0x00200000e66c783b */ /* 0x000ef00000000200 */
[----:B------:R-:W2:Y:S08]  /*86b0*/  LDSM.16.M88.4 R32, [R119+0x800] ;  /* 0x000800007720783b */ /* 0x000eb00000000200 */
[----:B------:R-:W1:Y:S08]  /*86c0*/  LDSM.16.M88.4 R48, [R119+0x1000] ;  /* 0x001000007730783b */ /* 0x000e700000000200 */
[----:B------:R-:W1:Y:S08]  /*86d0*/  LDSM.16.M88.4 R64, [R119+0x1800] ;  /* 0x001800007740783b */ /* 0x000e700000000200 */
[----:B------:R-:W4:Y:S04]  /*86e0*/  LDL R250, [R1+0x20] ;  /* 0x0000200001fa7983 */ /* 0x000f280000100800 */
[----:B------:R-:W1:Y:S08]  /*86f0*/  LDSM.16.M88.4 R80, [R119+0x2000] ;  /* 0x002000007750783b */ /* 0x000e700000000200 */
[----:B------:R-:W4:Y:S04]  /*8700*/  LDL R2, [R1+0x3c] ;  /* 0x00003c0001027983 */ /* 0x000f280000100800 */
[----:B------:R-:W4:Y:S06]  /*8710*/  LDL.64 R206, [R1+0x30] ;  /* 0x0000300001ce7983 */ /* 0x000f2c0000100a00 */
[----:B------:R-:W1:Y:S08]  /*8720*/  LDSM.16.M88.4 R96, [R119+0x2800] ;  /* 0x002800007760783b */ /* 0x000e700000000200 */
[----:B------:R-:W1:Y:S08]  /*8730*/  LDSM.16.M88.4 R184, [R119+0x3000] ;  /* 0x0030000077b8783b */ /* 0x000e700000000200 */
[----:B------:R-:W-:Y:S08]  /*8740*/  LDSM.16.M88.4 R188, [R233] ;  /* 0x00000000e9bc783b */ /* 0x000ff00000000200 */
[----:B------:R-:W1:Y:S08]  /*8750*/  LDSM.16.M88.4 R192, [R234] ;  /* 0x00000000eac0783b */ /* 0x000e700000000200 */
[----:B------:R-:W1:Y:S08]  /*8760*/  LDSM.16.M88.4 R196, [R233+0x2000] ;  /* 0x00200000e9c4783b */ /* 0x000e700000000200 */
[----:B------:R-:W1:Y:S08]  /*8770*/  LDSM.16.M88.4 R200, [R240] ;  /* 0x00000000f0c8783b */ /* 0x000e700000000200 */
[----:B------:R2:W-:Y:S04]  /*8780*/  STL [R1+0x70], R230 ;  /* 0x000070e601007387 */ /* 0x0005e80000100800 */
[----:B------:R3:W-:Y:S04]  /*8790*/  STL [R1+0x74], R119 ;  /* 0x0000747701007387 */ /* 0x0007e80000100800 */
[----:B------:R-:W-:Y:S04]  /*87a0*/  STL [R1+0x78], R234 ;  /* 0x000078ea01007387 */ /* 0x000fe80000100800 */
[----:B------:R-:W-:Y:S04]  /*87b0*/  STL [R1+0x7c], R233 ;  /* 0x00007ce901007387 */ /* 0x000fe80000100800 */
[----:B--2---:R-:W2:Y:S04]  /*87c0*/  LDL R230, [R1+0x4] ;  /* 0x0000040001e67983 */ /* 0x004ea80000100800 */
[----:B---3--:R-:W3:Y:S01]  /*87d0*/  LDL R119, [R1+0x40] ;  /* 0x0000400001777983 */ /* 0x008ee20000100800 */
        /* <DEDUP_REMOVED lines=26> */
[----:B----4-:R-:W-:Y:S06]  /*8980*/  ISETP.GT.AND P2, PT, R250, R204, PT ;  /* 0x000000ccfa00720c */ /* 0x010fec0003f44270 */
[-C--:B------:R-:W-:Y:S07]  /*8990*/  HMMA.16816.F32 R108, R108, R186.reuse, RZ ;  /* 0x000000ba6c6c723c */ /* 0x080fee00000018ff */
[----:B------:R-:W-:Y:S01]  /*89a0*/  @!P2 SHF.R.S32.HI R0, RZ, 0x1f, R204 ;  /* 0x0000001fff00a819 */ /* 0x000fe200000114cc */
[----:B------:R-:W-:Y:S01]  /*89b0*/  HMMA.16816.F32 R112, R112, R186, RZ ;  /* 0x000000ba7070723c */ /* 0x000fe200000018ff */
[----:B------:R-:W1:Y:S03]  /*89c0*/  LDSM.16.M88.4 R184, [R239] ;  /* 0x00000000efb8783b */ /* 0x000e660000000200 */
[----:B------:R-:W-:Y:S04]  /*89d0*/  @!P2 IMAD R0, R0, c[0x0][0x208], RZ ;  /* 0x000082000000aa24 */ /* 0x000fe800078e02ff */
[-C--:B------:R-:W-:Y:S05]  /*89e0*/  HMMA.16816.F32 R4, R188, R192.reuse, R4 ;  /* 0x000000c0bc04723c */ /* 0x080fea0000001804 */
[C---:B------:R-:W-:Y:S03]  /*89f0*/  @!P2 IMAD R0, R204.reuse, c[0x0][0x20c], R0 ;  /* 0x00008300cc00aa24 */ /* 0x040fe600078e0200 */
[C---:B------:R-:W-:Y:S08]  /*8a00*/  HMMA.16816.F32 R8, R196.reuse, R192, R8 ;  /* 0x000000c0c408723c */ /* 0x040ff00000001808 */
[-C--:B------:R-:W-:Y:S08]  /*8a10*/  HMMA.16816.F32 R12, R196, R194.reuse, R12 ;  /* 0x000000c2c40c723c */ /* 0x080ff0000000180c */
[C---:B------:R-:W-:Y:S01]  /*8a20*/  HMMA.16816.F32 R16, R188.reuse, R194, R16 ;  /* 0x000000c2bc10723c */ /* 0x040fe20000001810 */
[----:B------:R-:W4:Y:S07]  /*8a30*/  LDSM.16.M88.4 R192, [R238] ;  /* 0x00000000eec0783b */ /* 0x000f2e0000000200 */
[-C--:B------:R-:W-:Y:S08]  /*8a40*/  HMMA.16816.F32 R20, R188, R200.reuse, R20 ;  /* 0x000000c8bc14723c */ /* 0x080ff00000001814 */
[C---:B------:R-:W-:Y:S08]  /*8a50*/  HMMA.16816.F32 R24, R196.reuse, R200, R24 ;  /* 0x000000c8c418723c */ /* 0x040ff00000001818 */
[-C--:B------:R-:W-:Y:S08]  /*8a60*/  HMMA.16816.F32 R28, R196, R202.reuse, R28 ;  /* 0x000000cac41c723c */ /* 0x080ff0000000181c */
[C---:B------:R-:W-:Y:S01]  /*8a70*/  HMMA.16816.F32 R32, R188.reuse, R202, R32 ;  /* 0x000000cabc20723c */ /* 0x040fe20000001820 */
[----:B------:R-:W2:Y:S07]  /*8a80*/  LDSM.16.M88.4 R200, [R237] ;  /* 0x00000000edc8783b */ /* 0x000eae0000000200 */
[-C--:B-1----:R-:W-:Y:S08]  /*8a90*/  HMMA.16816.F32 R36, R188, R184.reuse, R36 ;  /* 0x000000b8bc24723c */ /* 0x082ff00000001824 */
[C---:B------:R-:W-:Y:S08]  /*8aa0*/  HMMA.16816.F32 R40, R196.reuse, R184, R40 ;  /* 0x000000b8c428723c */ /* 0x040ff00000001828 */
[-C--:B------:R-:W-:Y:S08]  /*8ab0*/  HMMA.16816.F32 R44, R196, R186.reuse, R44 ;  /* 0x000000bac42c723c */ /* 0x080ff0000000182c */
[C---:B------:R-:W-:Y:S01]  /*8ac0*/  HMMA.16816.F32 R48, R188.reuse, R186, R48 ;  /* 0x000000babc30723c */ /* 0x040fe20000001830 */
[----:B------:R-:W1:Y:S07]  /*8ad0*/  LDSM.16.M88.4 R184, [R236] ;  /* 0x00000000ecb8783b */ /* 0x000e6e0000000200 */
[-C--:B----4-:R-:W-:Y:S08]  /*8ae0*/  HMMA.16816.F32 R52, R188, R192.reuse, R52 ;  /* 0x000000c0bc34723c */ /* 0x090ff00000001834 */
[C---:B------:R-:W-:Y:S08]  /*8af0*/  HMMA.16816.F32 R56, R196.reuse, R192, R56 ;  /* 0x000000c0c438723c */ /* 0x040ff00000001838 */
[-C--:B------:R-:W-:Y:S08]  /*8b00*/  HMMA.16816.F32 R60, R196, R194.reuse, R60 ;  /* 0x000000c2c43c723c */ /* 0x080ff0000000183c */
[C---:B------:R-:W-:Y:S01]  /*8b10*/  HMMA.16816.F32 R64, R188.reuse, R194, R64 ;  /* 0x000000c2bc40723c */ /* 0x040fe20000001840 */
[----:B------:R-:W4:Y:S07]  /*8b20*/  LDSM.16.M88.4 R192, [R235] ;  /* 0x00000000ebc0783b */ /* 0x000f2e0000000200 */
[-C--:B--2---:R-:W-:Y:S08]  /*8b30*/  HMMA.16816.F32 R68, R188, R200.reuse, R68 ;  /* 0x000000c8bc44723c */ /* 0x084ff00000001844 */
[C---:B------:R-:W-:Y:S07]  /*8b40*/  HMMA.16816.F32 R72, R196.reuse, R200, R72 ;  /* 0x000000c8c448723c */ /* 0x040fee0000001848 */
[----:B------:R-:W-:Y:S01]  /*8b50*/  @!P2 MOV R201, R2 ;  /* 0x0000000200c9a202 */ /* 0x000fe20000000f00 */
[-C--:B------:R-:W-:Y:S04]  /*8b60*/  HMMA.16816.F32 R76, R196, R202.reuse, R76 ;  /* 0x000000cac44c723c */ /* 0x080fe8000000184c */
[----:B------:R-:W-:Y:S04]  /*8b70*/  @!P2 IMAD.MOV.U32 R200, RZ, RZ, R206 ;  /* 0x000000ffffc8a224 */ /* 0x000fe800078e00ce */
[C---:B------:R-:W-:Y:S07]  /*8b80*/  HMMA.16816.F32 R80, R188.reuse, R202, R80 ;  /* 0x000000cabc50723c */ /* 0x040fee0000001850 */
[----:B------:R-:W-:Y:S01]  /*8b90*/  @!P2 IMAD.WIDE.U32 R202, R204, c[0x0][0x208], RZ ;  /* 0x00008200cccaaa25 */ /* 0x000fe200078e00ff */
[-C--:B-1----:R-:W-:Y:S04]  /*8ba0*/  HMMA.16816.F32 R84, R188, R184.reuse, R84 ;  /* 0x000000b8bc54723c */ /* 0x082fe80000001854 */
[----:B------:R-:W-:Y:S02]  /*8bb0*/  @!P2 IMAD.IADD R0, R203, 0x1, R0 ;  /* 0x00000001cb00a824 */ /* 0x000fe400078e0200 */
[----:B------:R-:W-:Y:S02]  /*8bc0*/  @!P2 IMAD.WIDE.U32 R200, R202, 0x70, R200 ;  /* 0x00000070cac8a825 */ /* 0x000fe400078e00c8 */
[C---:B------:R-:W-:Y:S04]  /*8bd0*/  HMMA.16816.F32 R88, R196.reuse, R184, R88 ;  /* 0x000000b8c458723c */ /* 0x040fe80000001858 */
[----:B------:R-:W-:Y:S03]  /*8be0*/  @!P2 IMAD R0, R0, 0x70, RZ ;  /* 0x000000700000a824 */ /* 0x000fe600078e02ff */
[C---:B------:R-:W-:Y:S01]  /*8bf0*/  @!P2 LEA R184, P0, R200.reuse, c[0x0][0x1f8], 0x1 ;  /* 0x00007e00c8b8aa11 */ /* 0x040fe200078008ff */
[----:B------:R-:W-:Y:S01]  /*8c00*/  @!P2 IMAD.IADD R0, R201, 0x1, R0 ;  /* 0x00000001c900a824 */ /* 0x000fe200078e0200 */
[-C--:B------:R-:W-:Y:S03]  /*8c10*/  HMMA.16816.F32 R92, R196, R186.reuse, R92 ;  /* 0x000000bac45c723c */ /* 0x080fe6000000185c */
[----:B------:R-:W-:Y:S01]  /*8c20*/  @!P2 IMAD.MOV.U32 R201, RZ, RZ, c[0x0][0x208] ;  /* 0x00008200ffc9a624 */ /* 0x000fe200078e00ff */
[----:B------:R-:W-:Y:S02]  /*8c30*/  @!P2 LEA.HI.X R185, R200, c[0x0][0x1fc], R0, 0x1, P0 ;  /* 0x00007f00c8b9aa11 */ /* 0x000fe400000f0c00 */
[----:B------:R-:W-:Y:S01]  /*8c40*/  @!P2 MOV R0, 0x5 ;  /* 0x000000050000a802 */ /* 0x000fe20000000f00 */
[C---:B------:R-:W-:Y:S01]  /*8c50*/  @!P2 IMAD.SHL.U32 R2, R201.reuse, 0x20, RZ ;  /* 0x00000020c902a824 */ /* 0x040fe200078e00ff */
[C---:B------:R-:W-:Y:S01]  /*8c60*/  HMMA.16816.F32 R96, R188.reuse, R186, R96 ;  /* 0x000000babc60723c */ /* 0x040fe20000001860 */
[----:B------:R-:W-:Y:S01]  /*8c70*/  @!PT LDS RZ, [RZ] ;  /* 0x00000000fffff984 */ /* 0x000fe20000000800 */
[----:B------:R-:W-:Y:S01]  /*8c80*/  @!PT LDS RZ, [RZ] ;  /* 0x00000000fffff984 */ /* 0x000fe20000000800 */
[----:B------:R-:W-:Y:S01]  /*8c90*/  @!PT LDS RZ, [RZ] ;  /* 0x00000000fffff984 */ /* 0x000fe20000000800 */
[----:B------:R1:W-:Y:S03]  /*8ca0*/  @!P2 LDGSTS.E.BYPASS.LTC128B.128 [R241+0x100], [R184.64], !P6 ;  /* 0x00100000b8f1afae */ /* 0x0003e6000f101d48 */
[----:B------:R-:W-:Y:S02]  /*8cb0*/  @!P2 SHF.L.U64.HI R0, R201, R0, c[0x0][0x20c] ;  /* 0x00008300c900a619 */ /* 0x000fe40000010200 */
[-C--:B------:R-:W-:Y:S02]  /*8cc0*/  @!P2 IADD3 R200, P0, R184, R2.reuse, RZ ;  /* 0x00000002b8c8a210 */ /* 0x080fe40007f1e0ff */
[-C--:B----4-:R-:W-:Y:S04]  /*8cd0*/  HMMA.16816.F32 R100, R188, R192.reuse, R100 ;  /* 0x000000c0bc64723c */ /* 0x090fe80000001864 */
[--C-:B------:R-:W-:Y:S04]  /*8ce0*/  @!P2 IMAD.X R201, R185, 0x1, R0.reuse, P0 ;  /* 0x00000001b9c9a824 */ /* 0x100fe800000e0600 */
[C---:B------:R-:W-:Y:S01]  /*8cf0*/  HMMA.16816.F32 R104, R196.reuse, R192, R104 ;  /* 0x000000c0c468723c */ /* 0x040fe20000001868 */
[----:B------:R2:W-:Y:S07]  /*8d00*/  @!P2 LDGSTS.E.BYPASS.LTC128B.128 [R241+0x900], [R200.64], !P6 ;  /* 0x00900000c8f1afae */ /* 0x0005ee000f101d48 */
[-C--:B------:R-:W-:Y:S04]  /*8d10*/  HMMA.16816.F32 R108, R196, R194.reuse, R108 ;  /* 0x000000c2c46c723c */ /* 0x080fe8000000186c */
[----:B-1----:R-:W-:Y:S04]  /*8d20*/  @!P2 IADD3 R184, P0, R200, R2, RZ ;  /* 0x00000002c8b8a210 */ /* 0x002fe80007f1e0ff */
[----:B------:R-:W-:Y:S01]  /*8d30*/  @!P2 IADD3.X R185, R201, R0, RZ, P0, !PT ;  /* 0x00000000c9b9a210 */ /* 0x000fe200007fe4ff */
[----:B------:R-:W-:Y:S04]  /*8d40*/  HMMA.16816.F32 R112, R188, R194, R112 ;  /* 0x000000c2bc70723c */ /* 0x000fe80000001870 */
[----:B------:R1:W-:Y:S01]  /*8d50*/  @!P2 LDGSTS.E.BYPASS.LTC128B.128 [R241+0x1100], [R184.64], !P6 ;  /* 0x01100000b8f1afae */ /* 0x0003e2000f101d48 */
[-C--:B--2---:R-:W-:Y:S04]  /*8d60*/  @!P2 IADD3 R200, P1, R184, R2.reuse, RZ ;  /* 0x00000002b8c8a210 */ /* 0x084fe80007f3e0ff */
[-C--:B------:R-:W-:Y:S03]  /*8d70*/  @!P2 IADD3 R186, P0, R200, R2.reuse, RZ ;  /* 0x00000002c8baa210 */ /* 0x080fe60007f1e0ff */
[--C-:B------:R-:W-:Y:S04]  /*8d80*/  @!P2 IMAD.X R201, R185, 0x1, R0.reuse, P1 ;  /* 0x00000001b9c9a824 */ /* 0x100fe800008e0600 */
[--C-:B------:R-:W-:Y:S01]  /*8d90*/  @!P2 IMAD.X R187, R201, 0x1, R0.reuse, P0 ;  /* 0x00000001c9bba824 */ /* 0x100fe200000e0600 */
[----:B------:R2:W-:Y:S08]  /*8da0*/  @!P2 LDGSTS.E.BYPASS.LTC128B.128 [R241+0x1900], [R200.64], !P6 ;  /* 0x01900000c8f1afae */ /* 0x0005f0000f101d48 */
[----:B------:R4:W-:Y:S01]  /*8db0*/  @!P2 LDGSTS.E.BYPASS.LTC128B.128 [R241+0x2100], [R186.64], !P6 ;  /* 0x02100000baf1afae */ /* 0x0009e2000f101d48 */
[----:B-1----:R-:W-:Y:S04]  /*8dc0*/  @!P2 IADD3 R184, P1, R186, R2, RZ ;  /* 0x00000002bab8a210 */ /* 0x002fe80007f3e0ff */
[----:B------:R-:W-:Y:S02]  /*8dd0*/  @!P2 IADD3.X R185, R187, R0, RZ, P1, !PT ;  /* 0x00000000bbb9a210 */ /* 0x000fe40000ffe4ff */
[----:B------:R-:W-:Y:S03]  /*8de0*/  @!P2 IADD3 R202, P0, R184, R2, RZ ;  /* 0x00000002b8caa210 */ /* 0x000fe60007f1e0ff */
[----:B------:R4:W-:Y:S02]  /*8df0*/  @!P2 LDGSTS.E.BYPASS.LTC128B.128 [R241+0x2900], [R184.64], !P6 ;  /* 0x02900000b8f1afae */ /* 0x0009e4000f101d48 */
[----:B------:R-:W-:Y:S06]  /*8e00*/  @!P2 IMAD.X R203, R185, 0x1, R0, P0 ;  /* 0x00000001b9cba824 */ /* 0x000fec00000e0600 */
[----:B------:R2:W-:Y:S08]  /*8e10*/  @!P2 LDGSTS.E.BYPASS.LTC128B.128 [R241+0x3100], [R202.64], !P6 ;  /* 0x03100000caf1afae */ /* 0x0005f0000f101d48 */
[----:B------:R-:W-:Y:S08]  /*8e20*/  LDSM.16.M88.4 R196, [R231+0x2000] ;  /* 0x00200000e7c4783b */ /* 0x000ff00000000200 */
[----:B------:R-:W-:Y:S08]  /*8e30*/  LDSM.16.M88.4 R188, [R229+0x800] ;  /* 0x00080000e5bc783b */ /* 0x000ff00000000200 */
[----:B----4-:R-:W-:Y:S08]  /*8e40*/  LDSM.16.M88.4 R184, [R231] ;  /* 0x00000000e7b8783b */ /* 0x010ff00000000200 */
[----:B--2---:R-:W1:Y:S08]  /*8e50*/  LDSM.16.M88.4 R200, [R229] ;  /* 0x00000000e5c8783b */ /* 0x004e700000000200 */
[----:B------:R-:W2:Y:S08]  /*8e60*/  LDSM.16.M88.4 R192, [R229+0x1000] ;  /* 0x00100000e5c0783b */ /* 0x000eb00000000200 */
[----:B------:R4:W3:Y:S04]  /*8e70*/  LDL R0, [R1+0x8] ;  /* 0x0000080001007983 */ /* 0x0008e80000100800 */
[----:B------:R-:W0:Y:S01]  /*8e80*/  LDGDEPBAR ;  /* 0x00000000000079af */ /* 0x000e220000000000 */
[-C--:B-1----:R-:W-:Y:S08]  /*8e90*/  HMMA.16816.F32 R4, R184, R200.reuse, R4 ;  /* 0x000000c8b804723c */ /* 0x082ff00000001804 */
        /* <DEDUP_REMOVED lines=8> */
[----:B------:R-:W4:Y:S07]  /*8f20*/  LDSM.16.M88.4 R188, [R229+0x2000] ;  /* 0x00200000e5bc783b */ /* 0x000f2e0000000200 */
[-C--:B--2---:R-:W-:Y:S08]  /*8f30*/  HMMA.16816.F32 R36, R184, R192.reuse, R36 ;  /* 0x000000c0b824723c */ /* 0x084ff00000001824 */
[C---:B------:R-:W-:Y:S08]  /*8f40*/  HMMA.16816.F32 R40, R196.reuse, R192, R40 ;  /* 0x000000c0c428723c */ /* 0x040ff00000001828 */
[-C--:B------:R-:W-:Y:S08]  /*8f50*/  HMMA.16816.F32 R44, R196, R194.reuse, R44 ;  /* 0x000000c2c42c723c */ /* 0x080ff0000000182c */
[C---:B------:R-:W-:Y:S01]  /*8f60*/  HMMA.16816.F32 R48, R184.reuse, R194, R48 ;  /* 0x000000c2b830723c */ /* 0x040fe20000001830 */
[----:B------:R-:W2:Y:S07]  /*8f70*/  LDSM.16.M88.4 R192, [R229+0x2800] ;  /* 0x00280000e5c0783b */ /* 0x000eae0000000200 */
[-C--:B-1----:R-:W-:Y:S08]  /*8f80*/  HMMA.16816.F32 R52, R184, R200.reuse, R52 ;  /* 0x000000c8b834723c */ /* 0x082ff00000001834 */
[C---:B------:R-:W-:Y:S08]  /*8f90*/  HMMA.16816.F32 R56, R196.reuse, R200, R56 ;  /* 0x000000c8c438723c */ /* 0x040ff00000001838 */
[-C--:B------:R-:W-:Y:S08]  /*8fa0*/  HMMA.16816.F32 R60, R196, R202.reuse, R60 ;  /* 0x000000cac43c723c */ /* 0x080ff0000000183c */
[C---:B------:R-:W-:Y:S01]  /*8fb0*/  HMMA.16816.F32 R64, R184.reuse, R202, R64 ;  /* 0x000000cab840723c */ /* 0x040fe20000001840 */
[----:B------:R-:W1:Y:S07]  /*8fc0*/  LDSM.16.M88.4 R200, [R229+0x3000] ;  /* 0x00300000e5c8783b */ /* 0x000e6e0000000200 */
[-C--:B----4-:R-:W-:Y:S08]  /*8fd0*/  HMMA.16816.F32 R68, R184, R188.reuse, R68 ;  /* 0x000000bcb844723c */ /* 0x090ff00000001844 */
[C---:B------:R-:W-:Y:S08]  /*8fe0*/  HMMA.16816.F32 R72, R196.reuse, R188, R72 ;  /* 0x000000bcc448723c */ /* 0x040ff00000001848 */
[-C--:B------:R-:W-:Y:S08]  /*8ff0*/  HMMA.16816.F32 R76, R196, R190.reuse, R76 ;  /* 0x000000bec44c723c */ /* 0x080ff0000000184c */
[C---:B------:R-:W-:Y:S01]  /*9000*/  HMMA.16816.F32 R80, R184.reuse, R190, R80 ;  /* 0x000000beb850723c */ /* 0x040fe20000001850 */
[----:B------:R-:W-:Y:S07]  /*9010*/  LDSM.16.M88.4 R188, [R232] ;  /* 0x00000000e8bc783b */ /* 0x000fee0000000200 */
[-C--:B--2---:R-:W-:Y:S08]  /*9020*/  HMMA.16816.F32 R84, R184, R192.reuse, R84 ;  /* 0x000000c0b854723c */ /* 0x084ff00000001854 */
[C---:B------:R-:W-:Y:S08]  /*9030*/  HMMA.16816.F32 R88, R196.reuse, R192, R88 ;  /* 0x000000c0c458723c */ /* 0x040ff00000001858 */
[-C--:B------:R-:W-:Y:S08]  /*9040*/  HMMA.16816.F32 R92, R196, R194.reuse, R92 ;  /* 0x000000c2c45c723c */ /* 0x080ff0000000185c */
[C---:B------:R-:W-:Y:S01]  /*9050*/  HMMA.16816.F32 R96, R184.reuse, R194, R96 ;  /* 0x000000c2b860723c */ /* 0x040fe20000001860 */
[----:B------:R-:W2:Y:S07]  /*9060*/  LDSM.16.M88.4 R192, [R226] ;  /* 0x00000000e2c0783b */ /* 0x000eae0000000200 */
[-C--:B-1----:R-:W-:Y:S08]  /*9070*/  HMMA.16816.F32 R100, R184, R200.reuse, R100 ;  /* 0x000000c8b864723c */ /* 0x082ff00000001864 */
[C---:B------:R-:W-:Y:S08]  /*9080*/  HMMA.16816.F32 R104, R196.reuse, R200, R104 ;  /* 0x000000c8c468723c */ /* 0x040ff00000001868 */
[-C--:B------:R-:W-:Y:S01]  /*9090*/  HMMA.16816.F32 R108, R196, R202.reuse, R108 ;  /* 0x000000cac46c723c */ /* 0x080fe2000000186c */
[----:B------:R-:W1:Y:S07]  /*90a0*/  LDSM.16.M88.4 R196, [R232+0x2000] ;  /* 0x00200000e8c4783b */ /* 0x000e6e0000000200 */
[----:B------:R-:W-:Y:S08]  /*90b0*/  HMMA.16816.F32 R112, R184, R202, R112 ;  /* 0x000000cab870723c */ /* 0x000ff00000001870 */
[-C--:B--2---:R-:W-:Y:S11]  /*90c0*/  HMMA.16816.F32 R4, R188, R192.reuse, R4 ;  /* 0x000000c0bc04723c */ /* 0x084ff60000001804 */
[----:B------:R-:W-:Y:S11]  /*90d0*/  @!UPT UIADD3 URZ, URZ, URZ, URZ ;  /* 0x0000003f3f3ff290 */ /* 0x000ff6000fffe03f */
[----:B------:R-:W-:Y:S02]  /*90e0*/  @!UPT UIADD3 URZ, URZ, URZ, URZ ;  /* 0x0000003f3f3ff290 */ /* 0x000fe4000fffe03f */
[----:B------:R-:W-:Y:S01]  /*90f0*/  FMUL.FTZ R4, R4, c[0x0][0x320] ;  /* 0x0000c80004047a20 */ /* 0x000fe20000410000 */
[C---:B-1----:R-:W-:Y:S03]  /*9100*/  HMMA.16816.F32 R8, R196.reuse, R192, R8 ;  /* 0x000000c0c408723c */ /* 0x042fe60000001808 */
[----:B------:R-:W-:Y:S01]  /*9110*/  MUFU.TANH R245, R4 ;  /* 0x0000000400f57308 */ /* 0x000fe20000002400 */
[----:B------:R-:W-:Y:S02]  /*9120*/  FMUL.FTZ R5, R5, c[0x0][0x320] ;  /* 0x0000c80005057a20 */ /* 0x000fe40000410000 */
[----:B------:R-:W-:Y:S02]  /*9130*/  FMUL.FTZ R6, R6, c[0x0][0x320] ;  /* 0x0000c80006067a20 */ /* 0x000fe40000410000 */
[----:B------:R-:W-:Y:S01]  /*9140*/  FMUL.FTZ R7, R7, c[0x0][0x320] ;  /* 0x0000c80007077a20 */ /* 0x000fe20000410000 */
[-C--:B------:R-:W-:Y:S04]  /*9150*/  HMMA.16816.F32 R12, R196, R194.reuse, R12 ;  /* 0x000000c2c40c723c */ /* 0x080fe8000000180c */
[----:B------:R-:W1:Y:S04]  /*9160*/  MUFU.TANH R244, R5 ;  /* 0x0000000500f47308 */ /* 0x000e680000002400 */
[C---:B------:R-:W-:Y:S06]  /*9170*/  HMMA.16816.F32 R16, R188.reuse, R194, R16 ;  /* 0x000000c2bc10723c */ /* 0x040fec0000001810 */
[----:B------:R-:W-:Y:S01]  /*9180*/  MUFU.TANH R243, R6 ;  /* 0x0000000600f37308 */ /* 0x000fe20000002400 */
[----:B------:R-:W-:Y:S02]  /*9190*/  FMUL.FTZ R8, R8, c[0x0][0x320] ;  /* 0x0000c80008087a20 */ /* 0x000fe40000410000 */
[----:B------:R-:W-:Y:S03]  /*91a0*/  FMUL.FTZ R9, R9, c[0x0][0x320] ;  /* 0x0000c80009097a20 */ /* 0x000fe60000410000 */
[----:B------:R-:W-:Y:S02]  /*91b0*/  FMUL.FTZ R10, R10, c[0x0][0x320] ;  /* 0x0000c8000a0a7a20 */ /* 0x000fe40000410000 */
[----:B------:R-:W-:Y:S02]  /*91c0*/  FMUL.FTZ R11, R11, c[0x0][0x320] ;  /* 0x0000c8000b0b7a20 */ /* 0x000fe40000410000 */
[----:B------:R2:W-:Y:S01]  /*91d0*/  MUFU.TANH R242, R7 ;  /* 0x0000000700f27308 */ /* 0x0005e20000002400 */
[----:B------:R-:W-:Y:S02]  /*91e0*/  FMUL.FTZ R12, R12, c[0x0][0x320] ;  /* 0x0000c8000c0c7a20 */ /* 0x000fe40000410000 */
[----:B------:R-:W-:Y:S02]  /*91f0*/  FMUL.FTZ R13, R13, c[0x0][0x320] ;  /* 0x0000c8000d0d7a20 */ /* 0x000fe40000410000 */
[----:B------:R-:W-:Y:S02]  /*9200*/  FMUL.FTZ R14, R14, c[0x0][0x320] ;  /* 0x0000c8000e0e7a20 */ /* 0x000fe40000410000 */
[----:B------:R-:W-:Y:S02]  /*9210*/  FMUL.FTZ R15, R15, c[0x0][0x320] ;  /* 0x0000c8000f0f7a20 */ /* 0x000fe40000410000 */
[----:B---3--:R-:W-:Y:S01]  /*9220*/  @P4 IMAD.MOV.U32 R0, RZ, RZ, R230 ;  /* 0x000000ffff004224 */ /* 0x008fe200078e00e6 */
[----:B------:R-:W-:Y:S01]  /*9230*/  MUFU.TANH R223, R8 ;  /* 0x0000000800df7308 */ /* 0x000fe20000002400 */
[----:B------:R-:W-:Y:S02]  /*9240*/  FMUL.FTZ R16, R16, c[0x0][0x320] ;  /* 0x0000c80010107a20 */ /* 0x000fe40000410000 */
[----:B------:R-:W-:Y:S01]  /*9250*/  FMUL.FTZ R19, R19, c[0x0][0x320] ;  /* 0x0000c80013137a20 */ /* 0x000fe20000410000 */
[----:B------:R-:W-:Y:S01]  /*9260*/  SHFL.IDX PT, R2, R0, 0x1, 0x1c1f ;  /* 0x003c1f0000027f89 */ /* 0x000fe200000e0000 */
[----:B------:R-:W-:Y:S02]  /*9270*/  FMUL.FTZ R18, R18, c[0x0][0x320] ;  /* 0x0000c80012127a20 */ /* 0x000fe40000410000 */
[----:B------:R-:W-:Y:S03]  /*9280*/  FMUL.FTZ R17, R17, c[0x0][0x320] ;  /* 0x0000c80011117a20 */ /* 0x000fe60000410000 */
[----:B------:R-:W-:Y:S02]  /*9290*/  MUFU.TANH R222, R9 ;  /* 0x0000000900de7308 */ /* 0x000fe40000002400 */
[----:B--2---:R-:W2:Y:S08]  /*92a0*/  LDSM.16.M88.4 R4, [R226+0x800] ;  /* 0x00080000e204783b */ /* 0x004eb00000000200 */
[----:B------:R-:W-:Y:S10]  /*92b0*/  MUFU.TANH R214, R17 ;  /* 0x0000001100d67308 */ /* 0x000ff40000002400 */
[----:B------:R-:W3:Y:S10]  /*92c0*/  MUFU.TANH R221, R10 ;  /* 0x0000000a00dd7308 */ /* 0x000ef40000002400 */
[----:B------:R4:W-:Y:S10]  /*92d0*/  MUFU.TANH R220, R11 ;  /* 0x0000000b00dc7308 */ /* 0x0009f40000002400 */
[----:B------:R-:W-:Y:S01]  /*92e0*/  MUFU.TANH R219, R12 ;  /* 0x0000000c00db7308 */ /* 0x000fe20000002400 */
[-C--:B--2---:R-:W-:Y:S09]  /*92f0*/  HMMA.16816.F32 R20, R188, R4.reuse, R20 ;  /* 0x00000004bc14723c */ /* 0x084ff20000001814 */
[----:B------:R-:W-:Y:S01]  /*9300*/  MUFU.TANH R218, R13 ;  /* 0x0000000d00da7308 */ /* 0x000fe20000002400 */
[C---:B------:R-:W-:Y:S01]  /*9310*/  HMMA.16816.F32 R24, R196.reuse, R4, R24 ;  /* 0x00000004c418723c */ /* 0x040fe20000001818 */
[----:B----4-:R-:W2:Y:S08]  /*9320*/  LDSM.16.M88.4 R8, [R226+0x1000] ;  /* 0x00100000e208783b */ /* 0x010eb00000000200 */
[----:B------:R-:W-:Y:S01]  /*9330*/  MUFU.TANH R217, R14 ;  /* 0x0000000e00d97308 */ /* 0x000fe20000002400 */
[-C--:B------:R-:W-:Y:S04]  /*9340*/  HMMA.16816.F32 R28, R196, R6.reuse, R28 ;  /* 0x00000006c41c723c */ /* 0x080fe8000000181c */
[----:B------:R-:W-:Y:S04]  /*9350*/  FMUL.FTZ R20, R20, c[0x0][0x320] ;  /* 0x0000c80014147a20 */ /* 0x000fe80000410000 */
[C---:B------:R-:W-:Y:S01]  /*9360*/  HMMA.16816.F32 R32, R188.reuse, R6, R32 ;  /* 0x00000006bc20723c */ /* 0x040fe20000001820 */
[----:B------:R4:W1:Y:S01]  /*9370*/  MUFU.TANH R216, R15 ;  /* 0x0000000f00d87308 */ /* 0x0008620000002400 */
        /* <DEDUP_REMOVED lines=13> */
[-C--:B--2---:R-:W-:Y:S01]  /*9450*/  HMMA.16816.F32 R36, R188, R8.reuse, R36 ;  /* 0x00000008bc24723c */ /* 0x084fe20000001824 */
[----:B----4-:R-:W-:Y:S02]  /*9460*/  LDSM.16.M88.4 R12, [R226+0x3000] ;  /* 0x00300000e20c783b */ /* 0x010fe40000000200 */
[----:B------:R-:W-:Y:S02]  /*9470*/  FMUL.FTZ R33, R33, c[0x0][0x320] ;  /* 0x0000c80021217a20 */ /* 0x000fe40000410000 */
[----:B------:R-:W-:Y:S01]  /*9480*/  FMUL.FTZ R28, R28, c[0x0][0x320] ;  /* 0x0000c8001c1c7a20 */ /* 0x000fe20000410000 */
[----:B------:R-:W-:Y:S01]  /*9490*/  MUFU.TANH R211, R20 ;  /* 0x0000001400d37308 */ /* 0x000fe20000002400 */
        /* <DEDUP_REMOVED lines=9> */
[----:B------:R-:W4:Y:S02]  /*9530*/  LDSM.16.M88.4 R8, [R226+0x2000] ;  /* 0x00200000e208783b */ /* 0x000f240000000200 */
[----:B------:R-:W-:Y:S02]  /*9540*/  FMUL.FTZ R38, R38, c[0x0][0x320] ;  /* 0x0000c80026267a20 */ /* 0x000fe40000410000 */
[----:B------:R-:W-:Y:S02]  /*9550*/  FMUL.FTZ R39, R39, c[0x0][0x320] ;  /* 0x0000c80027277a20 */ /* 0x000fe40000410000 */
[-C--:B-1----:R-:W-:Y:S03]  /*9560*/  HMMA.16816.F32 R52, R188, R4.reuse, R52 ;  /* 0x00000004bc34723c */ /* 0x082fe60000001834 */
[----:B------:R-:W1:Y:S01]  /*9570*/  MUFU.TANH R208, R23 ;  /* 0x0000001700d07308 */ /* 0x000e620000002400 */
[----:B------:R-:W-:Y:S02]  /*9580*/  FMUL.FTZ R40, R40, c[0x0][0x320] ;  /* 0x0000c80028287a20 */ /* 0x000fe40000410000 */
[----:B------:R-:W-:Y:S02]  /*9590*/  FMUL.FTZ R37, R37, c[0x0][0x320] ;  /* 0x0000c80025257a20 */ /* 0x000fe40000410000 */
[C---:B------:R-:W-:Y:S04]  /*95a0*/  HMMA.16816.F32 R56, R196.reuse, R4, R56 ;  /* 0x00000004c438723c */ /* 0x040fe80000001838 */
[----:B------:R-:W-:Y:S01]  /*95b0*/  FMUL.FTZ R45, R45, c[0x0][0x320] ;  /* 0x0000c8002d2d7a20 */ /* 0x000fe20000410000 */
[----:B------:R-:W-:Y:S01]  /*95c0*/  MUFU.TANH R210, R21 ;  /* 0x0000001500d27308 */ /* 0x000fe20000002400 */
[----:B------:R-:W-:Y:S02]  /*95d0*/  FMUL.FTZ R41, R41, c[0x0][0x320] ;  /* 0x0000c80029297a20 */ /* 0x000fe40000410000 */
[-C--:B------:R-:W-:Y:S04]  /*95e0*/  HMMA.16816.F32 R60, R196, R6.reuse, R60 ;  /* 0x00000006c43c723c */ /* 0x080fe8000000183c */
[----:B------:R-:W-:Y:S02]  /*95f0*/  FMUL.FTZ R50, R50, c[0x0][0x320] ;  /* 0x0000c80032327a20 */ /* 0x000fe40000410000 */
[----:B------:R-:W-:Y:S01]  /*9600*/  FMUL.FTZ R43, R43, c[0x0][0x320] ;  /* 0x0000c8002b2b7a20 */ /* 0x000fe20000410000 */
[----:B------:R-:W-:Y:S01]  /*9610*/  MUFU.TANH R187, R31 ;  /* 0x0000001f00bb7308 */ /* 0x000fe20000002400 */
[C---:B------:R-:W-:Y:S01]  /*9620*/  HMMA.16816.F32 R64, R188.reuse, R6, R64 ;  /* 0x00000006bc40723c */ /* 0x040fe20000001840 */
[----:B------:R-:W1:Y:S01]  /*9630*/  LDSM.16.M88.4 R4, [R226+0x2800] ;  /* 0x00280000e204783b */ /* 0x000e620000000200 */
[----:B------:R-:W-:Y:S04]  /*9640*/  DEPBAR.LE SB0, 0x0 ;  /* 0x000080000000791a */ /* 0x000fe80000000000 */
[----:B------:R-:W-:Y:S02]  /*9650*/  FMUL.FTZ R53, R53, c[0x0][0x320] ;  /* 0x0000c80035357a20 */ /* 0x000fe40000410000 */
[----:B------:R-:W-:Y:S01]  /*9660*/  FMUL.FTZ R59, R59, c[0x0][0x320] ;  /* 0x0000c8003b3b7a20 */ /* 0x000fe20000410000 */
[----:B------:R-:W-:Y:S01]  /*9670*/  MUFU.TANH R192, R36 ;  /* 0x0000002400c07308 */ /* 0x000fe20000002400 */
[-C--:B----4-:R-:W-:Y:S01]  /*9680*/  HMMA.16816.F32 R68, R188, R8.reuse, R68 ;  /* 0x00000008bc44723c */ /* 0x090fe20000001844 */
[----:B------:R-:W-:Y:S04]  /*9690*/  BAR.SYNC.DEFER_BLOCKING 0x0 ;  /* 0x0000000000007b1d */ /* 0x000fe80000010000 */
[----:B------:R-:W-:Y:S02]  /*96a0*/  FMUL.FTZ R58, R58, c[0x0][0x320] ;  /* 0x0000c8003a3a7a20 */ /* 0x000fe40000410000 */
[----:B------:R-:W-:Y:S01]  /*96b0*/  FMUL.FTZ R54, R54, c[0x0][0x320] ;  /* 0x0000c80036367a20 */ /* 0x000fe20000410000 */
[C---:B------:R-:W-:Y:S01]  /*96c0*/  HMMA.16816.F32 R72, R196.reuse, R8, R72 ;  /* 0x00000008c448723c */ /* 0x040fe20000001848 */
[----:B------:R-:W-:Y:S01]  /*96d0*/  MUFU.TANH R36, R40 ;  /* 0x0000002800247308 */ /* 0x000fe20000002400 */
[----:B------:R-:W-:Y:S02]  /*96e0*/  SHFL.IDX PT, R9, R0, 0x2, 0x1c1f ;  /* 0x005c1f0000097f89 */ /* 0x000fe400000e0000 */
[----:B------:R-:W-:Y:S02]  /*96f0*/  FMUL.FTZ R55, R55, c[0x0][0x320] ;  /* 0x0000c80037377a20 */ /* 0x000fe40000410000 */
[----:B------:R-:W-:Y:S02]  /*9700*/  FMUL.FTZ R61, R61, c[0x0][0x320] ;  /* 0x0000c8003d3d7a20 */ /* 0x000fe40000410000 */
[-C--:B------:R-:W-:Y:S02]  /*9710*/  HMMA.16816.F32 R76, R196, R10.reuse, R76 ;  /* 0x0000000ac44c723c */ /* 0x080fe4000000184c */
[----:B------:R-:W-:Y:S01]  /*9720*/  SHFL.IDX PT, R8, R0, 0x3, 0x1c1f ;  /* 0x007c1f0000087f89 */ /* 0x000fe200000e0000 */
[----:B------:R-:W-:Y:S01]  /*9730*/  MUFU.TANH R31, R59 ;  /* 0x0000003b001f7308 */ /* 0x000fe20000002400 */
[----:B------:R-:W-:Y:S02]  /*9740*/  FMUL.FTZ R62, R62, c[0x0][0x320] ;  /* 0x0000c8003e3e7a20 */ /* 0x000fe40000410000 */
[----:B------:R-:W-:Y:S02]  /*9750*/  FMUL.FTZ R60, R60, c[0x0][0x320] ;  /* 0x0000c8003c3c7a20 */ /* 0x000fe40000410000 */
[C---:B------:R-:W-:Y:S04]  /*9760*/  HMMA.16816.F32 R80, R188.reuse, R10, R80 ;  /* 0x0000000abc50723c */ /* 0x040fe80000001850 */
[----:B------:R-:W-:Y:S01]  /*9770*/  FMUL.FTZ R56, R56, c[0x0][0x320] ;  /* 0x0000c80038387a20 */ /* 0x000fe20000410000 */
[----:B------:R4:W-:Y:S01]  /*9780*/  MUFU.TANH R206, R25 ;  /* 0x0000001900ce7308 */ /* 0x0009e20000002400 */
[----:B------:R-:W-:Y:S02]  /*9790*/  FMUL.FTZ R63, R63, c[0x0][0x320] ;  /* 0x0000c8003f3f7a20 */ /* 0x000fe40000410000 */
[-C--:B-1----:R-:W-:Y:S04]  /*97a0*/  HMMA.16816.F32 R84, R188, R4.reuse, R84 ;  /* 0x00000004bc54723c */ /* 0x082fe80000001854 */
[----:B------:R-:W-:Y:S02]  /*97b0*/  FMUL.FTZ R73, R73, c[0x0][0x320] ;  /* 0x0000c80049497a20 */ /* 0x000fe40000410000 */
[----:B------:R-:W-:Y:S01]  /*97c0*/  FMUL.FTZ R57, R57, c[0x0][0x320] ;  /* 0x0000c80039397a20 */ /* 0x000fe20000410000 */
[----:B------:R-:W1:Y:S01]  /*97d0*/  MUFU.TANH R205, R28 ;  /* 0x0000001c00cd7308 */ /* 0x000e620000002400 */
[C---:B------:R-:W-:Y:S01]  /*97e0*/  HMMA.16816.F32 R88, R196.reuse, R4, R88 ;  /* 0x00000004c458723c */ /* 0x040fe20000001858 */
[----:B------:R-:W1:Y:S03]  /*97f0*/  SHFL.IDX PT, R5, R0, RZ, 0x1c1f ;  /* 0x001c1fff00057589 */ /* 0x000e6600000e0000 */
[----:B------:R-:W-:Y:S02]  /*9800*/  FMUL.FTZ R52, R52, c[0x0][0x320] ;  /* 0x0000c80034347a20 */ /* 0x000fe40000410000 */
[----:B------:R-:W-:Y:S02]  /*9810*/  FMUL.FTZ R64, R64, c[0x0][0x320] ;  /* 0x0000c80040407a20 */ /* 0x000fe40000410000 */
[-C--:B------:R-:W-:Y:S01]  /*9820*/  HMMA.16816.F32 R92, R196, R6.reuse, R92 ;  /* 0x00000006c45c723c */ /* 0x080fe2000000185c */
[----:B------:R-:W-:Y:S03]  /*9830*/  MUFU.TANH R203, R29 ;  /* 0x0000001d00cb7308 */ /* 0x000fe60000002400 */
[----:B------:R-:W-:Y:S02]  /*9840*/  IMAD R4, R204, -0x70, RZ ;  /* 0xffffff90cc047824 */ /* 0x000fe400078e02ff */
[----:B----4-:R-:W-:Y:S02]  /*9850*/  FMUL.FTZ R25, R82, c[0x0][0x320] ;  /* 0x0000c80052197a20 */ /* 0x010fe40000410000 */
[C---:B------:R-:W-:Y:S03]  /*9860*/  HMMA.16816.F32 R96, R188.reuse, R6, R96 ;  /* 0x00000006bc60723c */ /* 0x040fe60000001860 */
[----:B------:R-:W-:Y:S01]  /*9870*/  MUFU.TANH R29, R61 ;  /* 0x0000003d001d7308 */ /* 0x000fe20000002400 */
[----:B------:R-:W-:Y:S01]  /*9880*/  IADD3 R4, -R119, 0x1, R4 ;  /* 0x0000000177047810 */ /* 0x000fe20007ffe104 */
[----:B------:R-:W-:Y:S02]  /*9890*/  FMUL.FTZ R85, R85, c[0x0][0x320] ;  /* 0x0000c80055557a20 */ /* 0x000fe40000410000 */
[----:B------:R-:W-:Y:S01]  /*98a0*/  FMUL.FTZ R7, R80, c[0x0][0x320] ;  /* 0x0000c80050077a20 */ /* 0x000fe20000410000 */
[-C--:B------:R-:W-:Y:S04]  /*98b0*/  HMMA.16816.F32 R100, R188, R12.reuse, R100 ;  /* 0x0000000cbc64723c */ /* 0x080fe80000001864 */
[----:B------:R-:W-:Y:S01]  /*98c0*/  IADD3 R4, R4, c[0x0][0x1d0], RZ ;  /* 0x0000740004047a10 */ /* 0x000fe20007ffe0ff */
[----:B------:R-:W-:Y:S01]  /*98d0*/  MUFU.TANH R28, R62 ;  /* 0x0000003e001c7308 */ /* 0x000fe20000002400 */
[----:B------:R-:W-:Y:S02]  /*98e0*/  FMUL.FTZ R65, R65, c[0x0][0x320] ;  /* 0x0000c80041417a20 */ /* 0x000fe40000410000 */
[C---:B------:R-:W-:Y:S04]  /*98f0*/  HMMA.16816.F32 R104, R196.reuse, R12, R104 ;  /* 0x0000000cc468723c */ /* 0x040fe80000001868 */
[----:B------:R-:W-:Y:S01]  /*9900*/  IADD3 R4, R4, -c[0x0][0x168], RZ ;  /* 0x80005a0004047a10 */ /* 0x000fe20007ffe0ff */
[----:B------:R-:W-:Y:S02]  /*9910*/  FMUL.FTZ R69, R69, c[0x0][0x320] ;  /* 0x0000c80045457a20 */ /* 0x000fe40000410000 */
[----:B------:R4:W-:Y:S01]  /*9920*/  MUFU.TANH R209, R22 ;  /* 0x0000001600d17308 */ /* 0x0009e20000002400 */
[C---:B-1----:R-:W-:Y:S01]  /*9930*/  IADD3 R5, R4.reuse, R5, RZ ;  /* 0x0000000504057210 */ /* 0x042fe20007ffe0ff */
[C---:B------:R-:W-:Y:S01]  /*9940*/  IMAD.IADD R0, R4.reuse, 0x1, R9 ;  /* 0x0000000104007824 */ /* 0x040fe200078e0209 */
[-C--:B------:R-:W-:Y:S03]  /*9950*/  HMMA.16816.F32 R108, R196, R14.reuse, R108 ;  /* 0x0000000ec46c723c */ /* 0x080fe6000000186c */
[C---:B------:R-:W-:Y:S01]  /*9960*/  IMAD.IADD R2, R4.reuse, 0x1, R2 ;  /* 0x0000000104027824 */ /* 0x040fe200078e0202 */
[----:B------:R-:W-:Y:S01]  /*9970*/  IADD3 R4, R4, R8, RZ ;  /* 0x0000000804047210 */ /* 0x000fe20007ffe0ff */
[----:B------:R-:W-:Y:S01]  /*9980*/  FMUL.FTZ R92, R92, c[0x0][0x320] ;  /* 0x0000c8005c5c7a20 */ /* 0x000fe20000410000 */
[----:B------:R-:W-:Y:S01]  /*9990*/  ISETP.GT.AND P1, PT, R5, 0x1, PT ;  /* 0x000000010500780c */ /* 0x000fe20003f24270 */
[----:B------:R-:W1:Y:S01]  /*99a0*/  MUFU.TANH R185, R30 ;  /* 0x0000001e00b97308 */ /* 0x000e620000002400 */
[----:B------:R-:W-:Y:S04]  /*99b0*/  HMMA.16816.F32 R112, R188, R14, R112 ;  /* 0x0000000ebc70723c */ /* 0x000fe80000001870 */
[----:B------:R-:W-:Y:S01]  /*99c0*/  FSEL R9, R244, -INF , P1 ;  /* 0xff800000f4097808 */ /* 0x000fe20000800000 */
[----:B------:R-:W-:Y:S01]  /*99d0*/  FMUL.FTZ R70, R70, c[0x0][0x320] ;  /* 0x0000c80046467a20 */ /* 0x000fe20000410000 */
[----:B------:R-:W-:Y:S01]  /*99e0*/  ISETP.GT.AND P1, PT, R4, RZ, PT ;  /* 0x000000ff0400720c */ /* 0x000fe20003f24270 */
[----:B------:R-:W-:Y:S01]  /*99f0*/  FMUL.FTZ R75, R75, c[0x0][0x320] ;  /* 0x0000c8004b4b7a20 */ /* 0x000fe20000410000 */
[----:B------:R-:W-:Y:S01]  /*9a00*/  ISETP.GT.AND P0, PT, R2, RZ, PT ;  /* 0x000000ff0200720c */ /* 0x000fe20003f04270 */
[----:B------:R-:W-:Y:S01]  /*9a10*/  MUFU.TANH R193, R35 ;  /* 0x0000002300c17308 */ /* 0x000fe20000002400 */
[----:B------:R-:W-:Y:S02]  /*9a20*/  ISETP.GT.AND P3, PT, R0, RZ, PT ;  /* 0x000000ff0000720c */ /* 0x000fe40003f64270 */
[----:B---3--:R-:W-:Y:S01]  /*9a30*/  FSEL R20, R221, -INF , P1 ;  /* 0xff800000dd147808 */ /* 0x008fe20000800000 */
[----:B------:R-:W-:Y:S01]  /*9a40*/  FMUL.FTZ R76, R76, c[0x0][0x320] ;  /* 0x0000c8004c4c7a20 */ /* 0x000fe20000410000 */
[----:B------:R-:W-:Y:S01]  /*9a50*/  FSEL R12, R243, -INF , P0 ;  /* 0xff800000f30c7808 */ /* 0x000fe20000000000 */
[----:B------:R-:W-:Y:S01]  /*9a60*/  FMUL.FTZ R77, R77, c[0x0][0x320] ;  /* 0x0000c8004d4d7a20 */ /* 0x000fe20000410000 */
[----:B------:R-:W-:Y:S01]  /*9a70*/  FSEL R16, R223, -INF , P3 ;  /* 0xff800000df107808 */ /* 0x000fe20001800000 */
[----:B------:R-:W-:Y:S01]  /*9a80*/  FMUL.FTZ R84, R84, c[0x0][0x320] ;  /* 0x0000c80054547a20 */ /* 0x000fe20000410000 */
[C---:B------:R-:W-:Y:S01]  /*9a90*/  ISETP.GT.AND P1, PT, R4.reuse, 0x9, PT ;  /* 0x000000090400780c */ /* 0x040fe20003f24270 */
[----:B------:R-:W-:Y:S01]  /*9aa0*/  MUFU.TANH R35, R41 ;  /* 0x0000002900237308 */ /* 0x000fe20000002400 */
[----:B------:R-:W-:Y:S01]  /*9ab0*/  ISETP.GT.AND P0, PT, R4, 0x1, PT ;  /* 0x000000010400780c */ /* 0x000fe20003f04270 */
[----:B------:R-:W-:Y:S01]  /*9ac0*/  FMUL.FTZ R87, R87, c[0x0][0x320] ;  /* 0x0000c80057577a20 */ /* 0x000fe20000410000 */
[----:B------:R-:W-:Y:S01]  /*9ad0*/  FSEL R23, R216, -INF , P1 ;  /* 0xff800000d8177808 */ /* 0x000fe20000800000 */
[----:B------:R-:W-:Y:S01]  /*9ae0*/  FMUL.FTZ R83, R83, c[0x0][0x320] ;  /* 0x0000c80053537a20 */ /* 0x000fe20000410000 */
[----:B------:R-:W-:Y:S01]  /*9af0*/  FSEL R21, R220, -INF , P0 ;  /* 0xff800000dc157808 */ /* 0x000fe20000000000 */
[----:B------:R-:W-:Y:S01]  /*9b00*/  FMUL.FTZ R112, R112, c[0x0][0x320] ;  /* 0x0000c80070707a20 */ /* 0x000fe20000410000 */
[----:B------:R-:W-:Y:S01]  /*9b10*/  ISETP.GT.AND P2, PT, R5, RZ, PT ;  /* 0x000000ff0500720c */ /* 0x000fe20003f44270 */
[----:B------:R-:W-:Y:S01]  /*9b20*/  FMUL.FTZ R86, R86, c[0x0][0x320] ;  /* 0x0000c80056567a20 */ /* 0x000fe20000410000 */
[----:B------:R-:W-:Y:S01]  /*9b30*/  ISETP.GT.AND P3, PT, R0, 0x9, PT ;  /* 0x000000090000780c */ /* 0x000fe20003f64270 */
[----:B------:R-:W-:Y:S01]  /*9b40*/  MUFU.TANH R201, R45 ;  /* 0x0000002d00c97308 */ /* 0x000fe20000002400 */
[----:B------:R-:W-:Y:S01]  /*9b50*/  FSEL R8, R245, -INF , P2 ;  /* 0xff800000f5087808 */ /* 0x000fe20001000000 */
[----:B------:R-:W-:Y:S01]  /*9b60*/  FMUL.FTZ R113, R113, c[0x0][0x320] ;  /* 0x0000c80071717a20 */ /* 0x000fe20000410000 */
[----:B------:R-:W-:Y:S01]  /*9b70*/  FSEL R19, R218, -INF , P3 ;  /* 0xff800000da137808 */ /* 0x000fe20001800000 */
[----:B------:R-:W-:Y:S01]  /*9b80*/  FMUL.FTZ R98, R98, c[0x0][0x320] ;  /* 0x0000c80062627a20 */ /* 0x000fe20000410000 */
[C---:B------:R-:W-:Y:S01]  /*9b90*/  ISETP.GT.AND P5, PT, R2.reuse, 0x1, PT ;  /* 0x000000010200780c */ /* 0x040fe20003fa4270 */
[----:B------:R-:W-:Y:S01]  /*9ba0*/  FMUL.FTZ R99, R99, c[0x0][0x320] ;  /* 0x0000c80063637a20 */ /* 0x000fe20000410000 */
[----:B------:R-:W-:Y:S01]  /*9bb0*/  ISETP.GT.AND P3, PT, R2, 0x8, PT ;  /* 0x000000080200780c */ /* 0x000fe20003f64270 */
[----:B------:R-:W-:Y:S01]  /*9bc0*/  FMUL.FTZ R93, R93, c[0x0][0x320] ;  /* 0x0000c8005d5d7a20 */ /* 0x000fe20000410000 */
[----:B------:R-:W-:Y:S01]  /*9bd0*/  FSEL R13, R242, -INF , P5 ;  /* 0xff800000f20d7808 */ /* 0x000fe20002800000 */
[----:B------:R-:W3:Y:S01]  /*9be0*/  MUFU.TANH R184, R26 ;  /* 0x0000001a00b87308 */ /* 0x000ee20000002400 */
[----:B--2---:R-:W-:Y:S01]  /*9bf0*/  FSEL R14, R213, -INF , P3 ;  /* 0xff800000d50e7808 */ /* 0x004fe20001800000 */
[----:B------:R-:W-:Y:S01]  /*9c00*/  FMUL.FTZ R90, R90, c[0x0][0x320] ;  /* 0x0000c8005a5a7a20 */ /* 0x000fe20000410000 */
[----:B------:R-:W-:Y:S01]  /*9c10*/  ISETP.GT.AND P3, PT, R2, 0x11, PT ;  /* 0x000000110200780c */ /* 0x000fe20003f64270 */
[----:B------:R-:W-:Y:S01]  /*9c20*/  FMUL.FTZ R94, R94, c[0x0][0x320] ;  /* 0x0000c8005e5e7a20 */ /* 0x000fe20000410000 */
[----:B------:R-:W-:Y:S01]  /*9c30*/  ISETP.GT.AND P2, PT, R0, 0x1, PT ;  /* 0x000000010000780c */ /* 0x000fe20003f44270 */
[----:B------:R-:W-:Y:S01]  /*9c40*/  FMUL.FTZ R91, R91, c[0x0][0x320] ;  /* 0x0000c8005b5b7a20 */ /* 0x000fe20000410000 */
[----:B------:R-:W-:Y:S01]  /*9c50*/  FSEL R59, R208, -INF , P3 ;  /* 0xff800000d03b7808 */ /* 0x000fe20001800000 */
[----:B------:R-:W-:Y:S01]  /*9c60*/  FMUL.FTZ R6, R78, c[0x0][0x320] ;  /* 0x0000c8004e067a20 */ /* 0x000fe20000410000 */
[----:B------:R-:W-:Y:S01]  /*9c70*/  FSEL R17, R222, -INF , P2 ;  /* 0xff800000de117808 */ /* 0x000fe20001000000 */
[----:B------:R2:W-:Y:S01]  /*9c80*/  MUFU.TANH R26, R73 ;  /* 0x00000049001a7308 */ /* 0x0005e20000002400 */
[----:B------:R-:W-:Y:S01]  /*9c90*/  ISETP.GT.AND P2, PT, R4, 0x8, PT ;  /* 0x000000080400780c */ /* 0x000fe20003f44270 */
[----:B------:R-:W-:Y:S01]  /*9ca0*/  FMUL.FTZ R48, R48, c[0x0][0x320] ;  /* 0x0000c80030307a20 */ /* 0x000fe20000410000 */
[----:B------:R-:W-:Y:S01]  /*9cb0*/  ISETP.GT.AND P0, PT, R5, 0x8, PT ;  /* 0x000000080500780c */ /* 0x000fe20003f04270 */
[----:B------:R-:W-:Y:S01]  /*9cc0*/  FMUL.FTZ R109, R109, c[0x0][0x320] ;  /* 0x0000c8006d6d7a20 */ /* 0x000fe20000410000 */
[----:B----4-:R-:W-:Y:S01]  /*9cd0*/  FSEL R22, R217, -INF , P2 ;  /* 0xff800000d9167808 */ /* 0x010fe20001000000 */
        /* <DEDUP_REMOVED lines=11> */
[----:B------:R-:W-:Y:S01]  /*9d90*/  ISETP.GT.AND P5, PT, R5, 0x9, PT ;  /* 0x000000090500780c */ /* 0x000fe20003fa4270 */
[----:B------:R-:W-:Y:S01]  /*9da0*/  FMUL.FTZ R68, R68, c[0x0][0x320] ;  /* 0x0000c80044447a20 */ /* 0x000fe20000410000 */
[----:B------:R-:W-:Y:S01]  /*9db0*/  ISETP.GT.AND P2, PT, R2, 0x9, PT ;  /* 0x000000090200780c */ /* 0x000fe20003f44270 */
[----:B------:R-:W-:Y:S01]  /*9dc0*/  MUFU.TANH R6, R6 ;  /* 0x0000000600067308 */ /* 0x000fe20000002400 */
[----:B------:R-:W-:Y:S01]  /*9dd0*/  FSEL R11, R214, -INF , P5 ;  /* 0xff800000d60b7808 */ /* 0x000fe20002800000 */
[----:B------:R-:W-:Y:S01]  /*9de0*/  FMUL.FTZ R47, R47, c[0x0][0x320] ;  /* 0x0000c8002f2f7a20 */ /* 0x000fe20000410000 */
[----:B------:R-:W-:Y:S01]  /*9df0*/  FSEL R15, R212, -INF , P2 ;  /* 0xff800000d40f7808 */ /* 0x000fe20001000000 */
[----:B------:R-:W-:Y:S01]  /*9e00*/  FMUL.FTZ R66, R66, c[0x0][0x320] ;  /* 0x0000c80042427a20 */ /* 0x000fe20000410000 */
[----:B--2---:R-:W-:Y:S01]  /*9e10*/  FMNMX.FTZ R73, R8, R3, !PT ;  /* 0x0000000308497209 */ /* 0x004fe20007810000 */
[----:B------:R-:W-:Y:S01]  /*9e20*/  FMUL.FTZ R67, R67, c[0x0][0x320] ;  /* 0x0000c80043437a20 */ /* 0x000fe20000410000 */
[----:B------:R-:W-:Y:S01]  /*9e30*/  ISETP.GT.AND P2, PT, R0, 0x10, PT ;  /* 0x000000100000780c */ /* 0x000fe20003f44270 */
[----:B------:R-:W-:Y:S01]  /*9e40*/  FMUL.FTZ R71, R71, c[0x0][0x320] ;  /* 0x0000c80047477a20 */ /* 0x000fe20000410000 */
[----:B------:R-:W-:Y:S01]  /*9e50*/  FMNMX.FTZ R73, R9, R73, !PT ;  /* 0x0000004909497209 */ /* 0x000fe20007810000 */
[----:B------:R-:W2:Y:S01]  /*9e60*/  MUFU.TANH R38, R38 ;  /* 0x0000002600267308 */ /* 0x000ea20000002400 */
[----:B------:R-:W-:Y:S01]  /*9e70*/  ISETP.GT.AND P5, PT, R2, 0x10, PT ;  /* 0x000000100200780c */ /* 0x000fe20003fa4270 */
[----:B------:R-:W-:Y:S01]  /*9e80*/  FMUL.FTZ R72, R72, c[0x0][0x320] ;  /* 0x0000c80048487a20 */ /* 0x000fe20000410000 */
[----:B------:R-:W-:Y:S01]  /*9e90*/  FMNMX.FTZ R73, R10, R73, !PT ;  /* 0x000000490a497209 */ /* 0x000fe20007810000 */
[----:B------:R-:W-:Y:S01]  /*9ea0*/  FMUL.FTZ R96, R96, c[0x0][0x320] ;  /* 0x0000c80060607a20 */ /* 0x000fe20000410000 */
[----:B------:R-:W-:Y:S01]  /*9eb0*/  ISETP.GT.AND P1, PT, R5, 0x10, PT ;  /* 0x000000100500780c */ /* 0x000fe20003f24270 */
[----:B------:R-:W-:Y:S01]  /*9ec0*/  FMUL.FTZ R97, R97, c[0x0][0x320] ;  /* 0x0000c80061617a20 */ /* 0x000fe20000410000 */
[----:B------:R-:W-:Y:S01]  /*9ed0*/  FMNMX.FTZ R73, R11, R73, !PT ;  /* 0x000000490b497209 */ /* 0x000fe20007810000 */
[----:B------:R-:W-:Y:S01]  /*9ee0*/  FMUL.FTZ R100, R100, c[0x0][0x320] ;  /* 0x0000c80064647a20 */ /* 0x000fe20000410000 */
[----:B------:R-:W-:Y:S01]  /*9ef0*/  FSEL R40, R211, -INF , P1 ;  /* 0xff800000d3287808 */ /* 0x000fe20000800000 */
[----:B------:R-:W-:Y:S01]  /*9f00*/  MUFU.TANH R109, R109 ;  /* 0x0000006d006d7308 */ /* 0x000fe20000002400 */
[----:B------:R-:W-:Y:S01]  /*9f10*/  ISETP.GT.AND P1, PT, R0, 0x11, PT ;  /* 0x000000110000780c */ /* 0x000fe20003f24270 */
[----:B------:R-:W-:Y:S01]  /*9f20*/  FMUL.FTZ R102, R102, c[0x0][0x320] ;  /* 0x0000c80066667a20 */ /* 0x000fe20000410000 */
[----:B------:R-:W-:Y:S01]  /*9f30*/  FMNMX.FTZ R73, R40, R73, !PT ;  /* 0x0000004928497209 */ /* 0x000fe20007810000 */
[----:B------:R-:W-:Y:S01]  /*9f40*/  FMUL.FTZ R114, R114, c[0x0][0x320] ;  /* 0x0000c80072727a20 */ /* 0x000fe20000410000 */
[----:B------:R-:W-:Y:S01]  /*9f50*/  FSEL R62, R206, -INF , P1 ;  /* 0xff800000ce3e7808 */ /* 0x000fe20000800000 */
[----:B------:R-:W-:Y:S01]  /*9f60*/  FMUL.FTZ R115, R115, c[0x0][0x320] ;  /* 0x0000c80073737a20 */ /* 0x000fe20000410000 */
[----:B------:R-:W-:Y:S01]  /*9f70*/  ISETP.GT.AND P1, PT, R4, 0x18, PT ;  /* 0x000000180400780c */ /* 0x000fe20003f24270 */
[----:B------:R-:W-:Y:S01]  /*9f80*/  FMUL.FTZ R88, R88, c[0x0][0x320] ;  /* 0x0000c80058587a20 */ /* 0x000fe20000410000 */
[----:B------:R-:W-:Y:S01]  /*9f90*/  ISETP.GT.AND P3, PT, R5, 0x19, PT ;  /* 0x000000190500780c */ /* 0x000fe20003f64270 */
[----:B------:R4:W-:Y:S01]  /*9fa0*/  MUFU.TANH R32, R58 ;  /* 0x0000003a00207308 */ /* 0x0009e20000002400 */
[----:B-1----:R-:W-:Y:S01]  /*9fb0*/  FSEL R185, R185, -INF , P1 ;  /* 0xff800000b9b97808 */ /* 0x002fe20000800000 */
[----:B------:R-:W-:Y:S01]  /*9fc0*/  FMUL.FTZ R89, R89, c[0x0][0x320] ;  /* 0x0000c80059597a20 */ /* 0x000fe20000410000 */
[----:B------:R-:W-:Y:S01]  /*9fd0*/  FSEL R45, R195, -INF , P3 ;  /* 0xff800000c32d7808 */ /* 0x000fe20001800000 */
[----:B------:R-:W-:Y:S01]  /*9fe0*/  FMUL.FTZ R79, R79, c[0x0][0x320] ;  /* 0x0000c8004f4f7a20 */ /* 0x000fe20000410000 */
[----:B------:R-:W-:Y:S01]  /*9ff0*/  ISETP.GT.AND P1, PT, R2, 0x19, PT ;  /* 0x000000190200780c */ /* 0x000fe20003f24270 */
[----:B------:R-:W-:Y:S01]  /*a000*/  FMUL.FTZ R104, R104, c[0x0][0x320] ;  /* 0x0000c80068687a20 */ /* 0x000fe20000410000 */
[----:B------:R-:W-:Y:S01]  /*a010*/  ISETP.GT.AND P3, PT, R2, 0x20, PT ;  /* 0x000000200200780c */ /* 0x000fe20003f64270 */
[----:B------:R-:W-:Y:S01]  /*a020*/  FMUL.FTZ R105, R105, c[0x0][0x320] ;  /* 0x0000c80069697a20 */ /* 0x000fe20000410000 */
[----:B------:R-:W-:Y:S01]  /*a030*/  IADD3 R242, R204, -0x1, RZ ;  /* 0xffffffffccf27810 */ /* 0x000fe20007ffe0ff */
[----:B------:R1:W-:Y:S01]  /*a040*/  MUFU.TANH R207, R24 ;  /* 0x0000001800cf7308 */ /* 0x0003e20000002400 */
[----:B------:R-:W-:Y:S01]  /*a050*/  ISETP.GT.AND P0, PT, R5, 0x11, PT ;  /* 0x000000110500780c */ /* 0x000fe20003f04270 */
[----:B------:R-:W-:Y:S02]  /*a060*/  FMUL.FTZ R108, R108, c[0x0][0x320] ;  /* 0x0000c8006c6c7a20 */ /* 0x000fe40000410000 */
[----:B------:R-:W-:Y:S01]  /*a070*/  FMUL.FTZ R95, R95, c[0x0][0x320] ;  /* 0x0000c8005f5f7a20 */ /* 0x000fe20000410000 */
[----:B------:R-:W-:Y:S01]  /*a080*/  FSEL R41, R210, -INF , P0 ;  /* 0xff800000d2297808 */ /* 0x000fe20000000000 */
[----:B------:R-:W-:Y:S01]  /*a090*/  FMUL.FTZ R106, R106, c[0x0][0x320] ;  /* 0x0000c8006a6a7a20 */ /* 0x000fe20000410000 */
[----:B------:R-:W-:Y:S01]  /*a0a0*/  ISETP.GT.AND P0, PT, R4, 0x10, PT ;  /* 0x000000100400780c */ /* 0x000fe20003f04270 */
[----:B------:R-:W-:Y:S01]  /*a0b0*/  FMUL.FTZ R110, R110, c[0x0][0x320] ;  /* 0x0000c8006e6e7a20 */ /* 0x000fe20000410000 */
[----:B------:R-:W-:Y:S01]  /*a0c0*/  FMNMX.FTZ R73, R41, R73, !PT ;  /* 0x0000004929497209 */ /* 0x000fe20007810000 */
[----:B------:R-:W1:Y:S01]  /*a0d0*/  MUFU.TANH R43, R43 ;  /* 0x0000002b002b7308 */ /* 0x000e620000002400 */
[----:B---3--:R-:W-:Y:S01]  /*a0e0*/  FSEL R184, R184, -INF , P0 ;  /* 0xff800000b8b87808 */ /* 0x008fe20000000000 */
[----:B------:R-:W-:Y:S01]  /*a0f0*/  FMUL.FTZ R74, R74, c[0x0][0x320] ;  /* 0x0000c8004a4a7a20 */ /* 0x000fe20000410000 */
[----:B------:R-:W-:Y:S01]  /*a100*/  ISETP.GT.AND P0, PT, R4, 0x19, PT ;  /* 0x000000190400780c */ /* 0x000fe20003f04270 */
[----:B------:R-:W-:Y:S01]  /*a110*/  FMUL.FTZ R101, R101, c[0x0][0x320] ;  /* 0x0000c80065657a20 */ /* 0x000fe20000410000 */
[----:B----4-:R-:W-:Y:S02]  /*a120*/  FSEL R58, R193, -INF , P1 ;  /* 0xff800000c13a7808 */ /* 0x010fe40000800000 */
[----:B--2---:R-:W-:Y:S02]  /*a130*/  FSEL R193, R38, -INF , P3 ;  /* 0xff80000026c17808 */ /* 0x004fe40001800000 */
[----:B------:R-:W-:Y:S01]  /*a140*/  FSEL R187, R187, -INF , P0 ;  /* 0xff800000bbbb7808 */ /* 0x000fe20000000000 */
[----:B------:R2:W-:Y:S01]  /*a150*/  MUFU.TANH R30, R60 ;  /* 0x0000003c001e7308 */ /* 0x0005e20000002400 */
[----:B------:R-:W-:Y:S02]  /*a160*/  ISETP.GT.AND P1, PT, R0, 0x20, PT ;  /* 0x000000200000780c */ /* 0x000fe40003f24270 */
[----:B------:R-:W-:Y:S01]  /*a170*/  ISETP.GT.AND P3, PT, R4, 0x21, PT ;  /* 0x000000210400780c */ /* 0x000fe20003f64270 */
[----:B-1----:R-:W-:Y:S01]  /*a180*/  FMUL.FTZ R24, R81, c[0x0][0x320] ;  /* 0x0000c80051187a20 */ /* 0x002fe20000410000 */
[----:B------:R-:W-:Y:S02]  /*a190*/  FSEL R198, R36, -INF , P1 ;  /* 0xff80000024c67808 */ /* 0x000fe40000800000 */
[----:B------:R-:W-:Y:S02]  /*a1a0*/  ISETP.GT.AND P1, PT, R0, 0x29, PT ;  /* 0x000000290000780c */ /* 0x000fe40003f24270 */
[----:B------:R-:W-:Y:S01]  /*a1b0*/  ISETP.GT.AND P0, PT, R5, 0x20, PT ;  /* 0x000000200500780c */ /* 0x000fe20003f04270 */
[----:B------:R-:W-:Y:S01]  /*a1c0*/  MUFU.TANH R194, R34 ;  /* 0x0000002200c27308 */ /* 0x000fe20000002400 */
[----:B------:R-:W-:Y:S02]  /*a1d0*/  FSEL R201, R201, -INF , P1 ;  /* 0xff800000c9c97808 */ /* 0x000fe40000800000 */
[----:B------:R-:W-:Y:S02]  /*a1e0*/  FSEL R189, R192, -INF , P0 ;  /* 0xff800000c0bd7808 */ /* 0x000fe40000000000 */
[----:B------:R-:W-:Y:S02]  /*a1f0*/  FSEL R205, R43, -INF , P3 ;  /* 0xff8000002bcd7808 */ /* 0x000fe40001800000 */
[----:B------:R-:W-:Y:S02]  /*a200*/  ISETP.GT.AND P3, PT, R5, 0x28, PT ;  /* 0x000000280500780c */ /* 0x000fe40003f64270 */
[----:B------:R-:W-:Y:S01]  /*a210*/  ISETP.GT.AND P0, PT, R0, 0x21, PT ;  /* 0x000000210000780c */ /* 0x000fe20003f04270 */
[----:B------:R1:W-:Y:S01]  /*a220*/  MUFU.TANH R34, R56 ;  /* 0x0000003800227308 */ /* 0x0003e20000002400 */
[----:B------:R-:W-:Y:S02]  /*a230*/  ISETP.GT.AND P1, PT, R2, 0x28, PT ;  /* 0x000000280200780c */ /* 0x000fe40003f24270 */
[----:B------:R-:W-:Y:S02]  /*a240*/  FSEL R199, R35, -INF , P0 ;  /* 0xff80000023c77808 */ /* 0x000fe40000000000 */
[----:B--2---:R-:W-:Y:S02]  /*a250*/  FSEL R60, R207, -INF , P2 ;  /* 0xff800000cf3c7808 */ /* 0x004fe40001000000 */
[----:B------:R-:W-:Y:S02]  /*a260*/  ISETP.GT.AND P2, PT, R0, 0x19, PT ;  /* 0x000000190000780c */ /* 0x000fe40003f44270 */
[C---:B------:R-:W-:Y:S01]  /*a270*/  ISETP.GT.AND P0, PT, R4.reuse, 0x28, PT ;  /* 0x000000280400780c */ /* 0x040fe20003f04270 */
[----:B------:R-:W2:Y:S10]  /*a280*/  MUFU.TANH R186, R27 ;  /* 0x0000001b00ba7308 */ /* 0x000eb40000002400 */
[----:B------:R-:W3:Y:S01]  /*a290*/  MUFU.TANH R48, R48 ;  /* 0x0000003000307308 */ /* 0x000ee20000002400 */
[----:B-1----:R-:W-:Y:S02]  /*a2a0*/  FSEL R56, R209, -INF , P5 ;  /* 0xff800000d1387808 */ /* 0x002fe40002800000 */
[----:B------:R-:W-:Y:S07]  /*a2b0*/  ISETP.GT.AND P5, PT, R4, 0x11, PT ;  /* 0x000000110400780c */ /* 0x000fee0003fa4270 */
[----:B------:R1:W-:Y:S01]  /*a2c0*/  MUFU.TANH R27, R63 ;  /* 0x0000003f001b7308 */ /* 0x0003e20000002400 */
[----:B--2---:R-:W-:Y:S02]  /*a2d0*/  FSEL R186, R186, -INF , P5 ;  /* 0xff800000baba7808 */ /* 0x004fe40002800000 */
[C---:B------:R-:W-:Y:S07]  /*a2e0*/  ISETP.GT.AND P5, PT, R5.reuse, 0x18, PT ;  /* 0x000000180500780c */ /* 0x040fee0003fa4270 */
[----:B------:R-:W2:Y:S01]  /*a2f0*/  MUFU.TANH R53, R53 ;  /* 0x0000003500357308 */ /* 0x000ea20000002400 */
[----:B---3--:R-:W-:Y:S02]  /*a300*/  FSEL R190, R48, -INF , P3 ;  /* 0xff80000030be7808 */ /* 0x008fe40001800000 */
[----:B------:R-:W-:Y:S07]  /*a310*/  ISETP.GT.AND P3, PT, R5, 0x31, PT ;  /* 0x000000310500780c */ /* 0x000fee0003f64270 */
[----:B------:R3:W-:Y:S01]  /*a320*/  MUFU.TANH R33, R57 ;  /* 0x0000003900217308 */ /* 0x0007e20000002400 */
[----:B-1----:R-:W-:Y:S02]  /*a330*/  FSEL R63, R203, -INF , P2 ;  /* 0xff800000cb3f7808 */ /* 0x002fe40001000000 */
[----:B------:R-:W-:Y:S07]  /*a340*/  ISETP.GT.AND P2, PT, R2, 0x18, PT ;  /* 0x000000180200780c */ /* 0x000fee0003f44270 */
[----:B------:R1:W-:Y:S01]  /*a350*/  MUFU.TANH R200, R44 ;  /* 0x0000002c00c87308 */ /* 0x0003e20000002400 */
[----:B--2---:R-:W-:Y:S02]  /*a360*/  FSEL R215, R53, -INF , P3 ;  /* 0xff80000035d77808 */ /* 0x004fe40001800000 */
[----:B------:R-:W-:Y:S07]  /*a370*/  ISETP.GT.AND P3, PT, R4, 0x30, PT ;  /* 0x000000300400780c */ /* 0x000fee0003f64270 */
[----:B------:R-:W2:Y:S01]  /*a380*/  MUFU.TANH R39, R39 ;  /* 0x0000002700277308 */ /* 0x000ea20000002400 */
[----:B------:R-:W-:Y:S02]  /*a390*/  FSEL R234, R32, -INF , P3 ;  /* 0xff80000020ea7808 */ /* 0x000fe40001800000 */
[----:B------:R-:W-:Y:S02]  /*a3a0*/  ISETP.GT.AND P3, PT, R4, 0x39, PT ;  /* 0x000000390400780c */ /* 0x000fe40003f64270 */
[----:B---3--:R-:W-:Y:S02]  /*a3b0*/  FSEL R57, R194, -INF , P2 ;  /* 0xff800000c2397808 */ /* 0x008fe40001000000 */
[----:B------:R-:W-:Y:S03]  /*a3c0*/  ISETP.GT.AND P2, PT, R2, 0x21, PT ;  /* 0x000000210200780c */ /* 0x000fe60003f44270 */
[----:B------:R-:W3:Y:S01]  /*a3d0*/  MUFU.TANH R46, R46 ;  /* 0x0000002e002e7308 */ /* 0x000ee20000002400 */
[----:B-1----:R-:W-:Y:S02]  /*a3e0*/  FSEL R44, R202, -INF , P5 ;  /* 0xff800000ca2c7808 */ /* 0x002fe40002800000 */
[----:B------:R-:W-:Y:S02]  /*a3f0*/  ISETP.GT.AND P5, PT, R5, 0x21, PT ;  /* 0x000000210500780c */ /* 0x000fe40003fa4270 */
[----:B------:R-:W-:Y:S05]  /*a400*/  FMNMX.FTZ R73, R44, R73, !PT ;  /* 0x000000492c497209 */ /* 0x000fea0007810000 */
[----:B------:R-:W1:Y:S01]  /*a410*/  MUFU.TANH R37, R37 ;  /* 0x0000002500257308 */ /* 0x000e620000002400 */
[----:B------:R-:W-:Y:S02]  /*a420*/  FMNMX.FTZ R73, R45, R73, !PT ;  /* 0x000000492d497209 */ /* 0x000fe40007810000 */
[----:B--2---:R-:W-:Y:S02]  /*a430*/  FSEL R196, R39, -INF , P2 ;  /* 0xff80000027c47808 */ /* 0x004fe40001000000 */
[----:B------:R-:W-:Y:S02]  /*a440*/  ISETP.GT.AND P2, PT, R0, 0x28, PT ;  /* 0x000000280000780c */ /* 0x000fe40003f44270 */
[----:B------:R-:W-:Y:S03]  /*a450*/  FMNMX.FTZ R73, R189, R73, !PT ;  /* 0x00000049bd497209 */ /* 0x000fe60007810000 */
        /* <DEDUP_REMOVED lines=12> */
[----:B------:R-:W-:Y:S02]  /*a520*/  FSEL R51, R27, -INF , P3 ;  /* 0xff8000001b337808 */ /* 0x000fe40001800000 */
[----:B------:R-:W-:Y:S03]  /*a530*/  ISETP.GT.AND P3, PT, R5, 0x40, PT ;  /* 0x000000400500780c */ /* 0x000fe60003f64270 */
[----:B------:R-:W2:Y:S01]  /*a540*/  MUFU.TANH R68, R68 ;  /* 0x0000004400447308 */ /* 0x000ea20000002400 */
[----:B------:R-:W-:Y:S02]  /*a550*/  ISETP.GT.AND P0, PT, R0, 0x30, PT ;  /* 0x000000300000780c */ /* 0x000fe40003f04270 */
[----:B---3--:R-:W-:Y:S02]  /*a560*/  FSEL R203, R42, -INF , P5 ;  /* 0xff8000002acb7808 */ /* 0x008fe40002800000 */
[----:B------:R-:W-:Y:S02]  /*a570*/  ISETP.GT.AND P5, PT, R4, 0x29, PT ;  /* 0x000000290400780c */ /* 0x000fe40003fa4270 */
[----:B------:R-:W-:Y:S03]  /*a580*/  FSEL R48, R34, -INF , P0 ;  /* 0xff80000022307808 */ /* 0x000fe60000000000 */
[----:B------:R-:W3:Y:S01]  /*a590*/  MUFU.TANH R47, R47 ;  /* 0x0000002f002f7308 */ /* 0x000ee20000002400 */
[----:B------:R-:W-:Y:S02]  /*a5a0*/  ISETP.GT.AND P0, PT, R0, 0x39, PT ;  /* 0x000000390000780c */ /* 0x000fe40003f04270 */
[----:B-1----:R-:W-:Y:S02]  /*a5b0*/  FSEL R192, R49, -INF , P2 ;  /* 0xff80000031c07808 */ /* 0x002fe40001000000 */
[----:B------:R-:W-:Y:S02]  /*a5c0*/  FSEL R82, R29, -INF , P0 ;  /* 0xff8000001d527808 */ /* 0x000fe40000000000 */
[C---:B------:R-:W-:Y:S03]  /*a5d0*/  ISETP.GT.AND P2, PT, R2.reuse, 0x30, PT ;  /* 0x000000300200780c */ /* 0x040fe60003f44270 */
[----:B------:R-:W1:Y:S01]  /*a5e0*/  MUFU.TANH R52, R52 ;  /* 0x0000003400347308 */ /* 0x000e620000002400 */
[----:B------:R-:W-:Y:S02]  /*a5f0*/  ISETP.GT.AND P0, PT, R2, 0x38, PT ;  /* 0x000000380200780c */ /* 0x000fe40003f04270 */
[----:B------:R-:W-:Y:S02]  /*a600*/  FMNMX.FTZ R73, R192, R73, !PT ;  /* 0x00000049c0497209 */ /* 0x000fe40007810000 */
[----:B--2---:R-:W-:Y:S02]  /*a610*/  FSEL R49, R68, -INF , P3 ;  /* 0xff80000044317808 */ /* 0x004fe40001800000 */
[----:B------:R-:W-:Y:S03]  /*a620*/  ISETP.GT.AND P3, PT, R0, 0x41, PT ;  /* 0x000000410000780c */ /* 0x000fe60003f64270 */
[----:B------:R-:W2:Y:S01]  /*a630*/  MUFU.TANH R54, R54 ;  /* 0x0000003600367308 */ /* 0x000ea20000002400 */
[----:B------:R-:W-:Y:S02]  /*a640*/  FSEL R46, R26, -INF , P3 ;  /* 0xff8000001a2e7808 */ /* 0x000fe40001800000 */
[----:B------:R-:W-:Y:S02]  /*a650*/  ISETP.GT.AND P3, PT, R4, 0x48, PT ;  /* 0x000000480400780c */ /* 0x000fe40003f64270 */
[----:B---3--:R-:W-:Y:S02]  /*a660*/  FSEL R211, R47, -INF , P5 ;  /* 0xff8000002fd37808 */ /* 0x008fe40002800000 */
[----:B------:R-:W-:Y:S02]  /*a670*/  FSEL R244, R6, -INF , P3 ;  /* 0xff80000006f47808 */ /* 0x000fe40001800000 */
[----:B------:R-:W-:Y:S01]  /*a680*/  FMNMX.FTZ R6, R12, R116, !PT ;  /* 0x000000740c067209 */ /* 0x000fe20007810000 */
[----:B------:R-:W3:Y:S01]  /*a690*/  MUFU.TANH R85, R85 ;  /* 0x0000005500557308 */ /* 0x000ee20000002400 */
[----:B------:R-:W-:Y:S02]  /*a6a0*/  ISETP.GT.AND P5, PT, R5, 0x30, PT ;  /* 0x000000300500780c */ /* 0x000fe40003fa4270 */
[----:B------:R-:W-:Y:S02]  /*a6b0*/  FMNMX.FTZ R6, R13, R6, !PT ;  /* 0x000000060d067209 */ /* 0x000fe40007810000 */
[----:B-1----:R-:W-:Y:S02]  /*a6c0*/  FSEL R212, R52, -INF , P5 ;  /* 0xff80000034d47808 */ /* 0x002fe40002800000 */
[----:B------:R-:W-:Y:S02]  /*a6d0*/  ISETP.GT.AND P5, PT, R0, 0x31, PT ;  /* 0x000000310000780c */ /* 0x000fe40003fa4270 */
[----:B------:R-:W-:Y:S01]  /*a6e0*/  ISETP.GT.AND P3, PT, R5, 0x51, PT ;  /* 0x000000510500780c */ /* 0x000fe20003f64270 */
[----:B------:R-:W1:Y:S01]  /*a6f0*/  MUFU.TANH R50, R50 ;  /* 0x0000003200327308 */ /* 0x000e620000002400 */
[----:B------:R-:W-:Y:S02]  /*a700*/  FSEL R33, R33, -INF , P5 ;  /* 0xff80000021217808 */ /* 0x000fe40002800000 */
[----:B------:R-:W-:Y:S02]  /*a710*/  ISETP.GT.AND P5, PT, R4, 0x38, PT ;  /* 0x000000380400780c */ /* 0x000fe40003fa4270 */
[----:B--2---:R-:W-:Y:S02]  /*a720*/  FSEL R248, R54, -INF , P2 ;  /* 0xff80000036f87808 */ /* 0x004fe40001000000 */
[----:B------:R-:W-:Y:S02]  /*a730*/  ISETP.GT.AND P2, PT, R4, 0x31, PT ;  /* 0x000000310400780c */ /* 0x000fe40003f44270 */
[----:B------:R-:W-:Y:S01]  /*a740*/  FSEL R78, R28, -INF , P5 ;  /* 0xff8000001c4e7808 */ /* 0x000fe20002800000 */
[----:B------:R-:W2:Y:S01]  /*a750*/  MUFU.TANH R112, R112 ;  /* 0x0000007000707308 */ /* 0x000ea20000002400 */
[----:B------:R-:W-:Y:S02]  /*a760*/  ISETP.GT.AND P5, PT, R2, 0x39, PT ;  /* 0x000000390200780c */ /* 0x000fe40003fa4270 */
[----:B------:R-:W-:Y:S02]  /*a770*/  FMNMX.FTZ R6, R14, R6, !PT ;  /* 0x000000060e067209 */ /* 0x000fe40007810000 */
[----:B---3--:R-:W-:Y:S02]  /*a780*/  FSEL R42, R85, -INF , P3 ;  /* 0xff800000552a7808 */ /* 0x008fe40001800000 */
[----:B------:R-:W-:Y:S02]  /*a790*/  ISETP.GT.AND P3, PT, R5, 0x68, PT ;  /* 0x000000680500780c */ /* 0x000fe40003f64270 */
[----:B------:R-:W-:Y:S01]  /*a7a0*/  FMNMX.FTZ R73, R212, R73, !PT ;  /* 0x00000049d4497209 */ /* 0x000fe20007810000 */
[----:B------:R-:W3:Y:S03]  /*a7b0*/  MUFU.TANH R55, R55 ;  /* 0x0000003700377308 */ /* 0x000ee60000002400 */
[----:B------:R-:W-:Y:S02]  /*a7c0*/  FMNMX.FTZ R73, R215, R73, !PT ;  /* 0x00000049d7497209 */ /* 0x000fe40007810000 */
[----:B-1----:R-:W-:Y:S02]  /*a7d0*/  FSEL R194, R50, -INF , P1 ;  /* 0xff80000032c27808 */ /* 0x002fe40000800000 */
[----:B------:R-:W-:Y:S02]  /*a7e0*/  FSEL R50, R31, -INF , P2 ;  /* 0xff8000001f327808 */ /* 0x000fe40001000000 */
[----:B------:R-:W4:Y:S01]  /*a7f0*/  LDL R31, [R1+0x38] ;  /* 0x00003800011f7983 */ /* 0x000f220000100800 */
[----:B------:R-:W1:Y:S01]  /*a800*/  MUFU.TANH R64, R64 ;  /* 0x0000004000407308 */ /* 0x000e620000002400 */
[----:B------:R-:W-:Y:S02]  /*a810*/  ISETP.GT.AND P1, PT, R2, 0x31, PT ;  /* 0x000000310200780c */ /* 0x000fe40003f24270 */
[----:B------:R-:W-:Y:S02]  /*a820*/  ISETP.GT.AND P2, PT, R5, 0x38, PT ;  /* 0x000000380500780c */ /* 0x000fe40003f44270 */
[----:B--2---:R-:W-:Y:S01]  /*a830*/  FSEL R29, R112, -INF , P3 ;  /* 0xff800000701d7808 */ /* 0x004fe20001800000 */
[----:B------:R-:W-:Y:S01]  /*a840*/  IMAD.MOV.U32 R112, RZ, RZ, R33 ;  /* 0x000000ffff707224 */ /* 0x000fe200078e0021 */
[----:B------:R-:W-:Y:S01]  /*a850*/  ISETP.GT.AND P3, PT, R2, 0x58, PT ;  /* 0x000000580200780c */ /* 0x000fe20003f64270 */
[----:B------:R-:W2:Y:S02]  /*a860*/  LDL.64 R32, [R1+0x28] ;  /* 0x0000280001207983 */ /* 0x000ea40000100a00 */
[----:B------:R-:W1:Y:S01]  /*a870*/  MUFU.TANH R65, R65 ;  /* 0x0000004100417308 */ /* 0x000e620000002400 */
[----:B---3--:R-:W-:Y:S02]  /*a880*/  FSEL R251, R55, -INF , P1 ;  /* 0xff80000037fb7808 */ /* 0x008fe40000800000 */
[----:B------:R-:W-:Y:S07]  /*a890*/  ISETP.GT.AND P1, PT, R0, 0x38, PT ;  /* 0x000000380000780c */ /* 0x000fee0003f24270 */
[----:B------:R-:W-:Y:S01]  /*a8a0*/  MUFU.TANH R66, R66 ;  /* 0x0000004200427308 */ /* 0x000fe20000002400 */
[----:B------:R-:W-:Y:S02]  /*a8b0*/  FSEL R81, R30, -INF , P1 ;  /* 0xff8000001e517808 */ /* 0x000fe40000800000 */
[C---:B------:R-:W-:Y:S02]  /*a8c0*/  ISETP.GT.AND P1, PT, R5.reuse, 0x39, PT ;  /* 0x000000390500780c */ /* 0x040fe40003f24270 */
[----:B-1----:R-:W-:Y:S02]  /*a8d0*/  FSEL R207, R64, -INF , P2 ;  /* 0xff80000040cf7808 */ /* 0x002fe40001000000 */
[----:B------:R-:W-:Y:S02]  /*a8e0*/  ISETP.GT.AND P2, PT, R5, 0x41, PT ;  /* 0x000000410500780c */ /* 0x000fe40003f44270 */
[----:B------:R-:W-:Y:S01]  /*a8f0*/  FMNMX.FTZ R73, R207, R73, !PT ;  /* 0x00000049cf497209 */ /* 0x000fe20007810000 */
[----:B------:R-:W1:Y:S01]  /*a900*/  MUFU.TANH R67, R67 ;  /* 0x0000004300437308 */ /* 0x000e620000002400 */
[----:B------:R-:W-:Y:S02]  /*a910*/  FSEL R218, R65, -INF , P1 ;  /* 0xff80000041da7808 */ /* 0x000fe40000800000 */
[----:B------:R-:W-:Y:S02]  /*a920*/  ISETP.GT.AND P1, PT, R2, 0x40, PT ;  /* 0x000000400200780c */ /* 0x000fe40003f24270 */
[----:B------:R-:W-:Y:S05]  /*a930*/  FMNMX.FTZ R73, R218, R73, !PT ;  /* 0x00000049da497209 */ /* 0x000fea0007810000 */
[----:B------:R-:W3:Y:S01]  /*a940*/  MUFU.TANH R69, R69 ;  /* 0x0000004500457308 */ /* 0x000ee20000002400 */
[----:B------:R-:W-:Y:S09]  /*a950*/  FMNMX.FTZ R73, R49, R73, !PT ;  /* 0x0000004931497209 */ /* 0x000ff20007810000 */
[----:B------:R3:W-:Y:S01]  /*a960*/  MUFU.TANH R243, R92 ;  /* 0x0000005c00f37308 */ /* 0x0007e20000002400 */
[----:B-1----:R-:W-:Y:S02]  /*a970*/  FSEL R67, R67, -INF , P5 ;  /* 0xff80000043437808 */ /* 0x002fe40002800000 */
[----:B------:R-:W-:Y:S07]  /*a980*/  ISETP.GT.AND P5, PT, R0, 0x40, PT ;  /* 0x000000400000780c */ /* 0x000fee0003fa4270 */
[----:B------:R-:W1:Y:S01]  /*a990*/  MUFU.TANH R70, R70 ;  /* 0x0000004600467308 */ /* 0x000e620000002400 */
[----:B---3--:R-:W-:Y:S02]  /*a9a0*/  FSEL R230, R69, -INF , P2 ;  /* 0xff80000045e67808 */ /* 0x008fe40001000000 */
[----:B------:R-:W-:Y:S02]  /*a9b0*/  ISETP.GT.AND P2, PT, R4, 0x40, PT ;  /* 0x000000400400780c */ /* 0x000fe40003f44270 */
[----:B------:R-:W-:Y:S05]  /*a9c0*/  FMNMX.FTZ R73, R230, R73, !PT ;  /* 0x00000049e6497209 */ /* 0x000fea0007810000 */
[----:B------:R-:W3:Y:S01]  /*a9d0*/  MUFU.TANH R71, R71 ;  /* 0x0000004700477308 */ /* 0x000ee20000002400 */
[----:B------:R-:W-:Y:S02]  /*a9e0*/  FSEL R92, R66, -INF , P0 ;  /* 0xff800000425c7808 */ /* 0x000fe40000000000 */
[----:B------:R-:W-:Y:S07]  /*a9f0*/  ISETP.GT.AND P0, PT, R2, 0x41, PT ;  /* 0x000000410200780c */ /* 0x000fee0003f04270 */
[----:B------:R-:W3:Y:S01]  /*aa00*/  MUFU.TANH R72, R72 ;  /* 0x0000004800487308 */ /* 0x000ee20000002400 */
[----:B-1----:R-:W-:Y:S02]  /*aa10*/  FSEL R38, R70, -INF , P1 ;  /* 0xff80000046267808 */ /* 0x002fe40000800000 */
[----:B------:R-:W-:Y:S07]  /*aa20*/  ISETP.GT.AND P1, PT, R4, 0x41, PT ;  /* 0x000000410400780c */ /* 0x000fee0003f24270 */
[----:B------:R-:W1:Y:S01]  /*aa30*/  MUFU.TANH R74, R74 ;  /* 0x0000004a004a7308 */ /* 0x000e620000002400 */
[----:B---3--:R-:W-:Y:S02]  /*aa40*/  FSEL R71, R71, -INF , P0 ;  /* 0xff80000047477808 */ /* 0x008fe40000000000 */
[----:B------:R-:W-:Y:S03]  /*aa50*/  ISETP.GT.AND P0, PT, R0, 0x48, PT ;  /* 0x000000480000780c */ /* 0x000fe60003f04270 */
[----:B------:R-:W-:Y:S04]  /*aa60*/  IMAD.MOV.U32 R85, RZ, RZ, R71 ;  /* 0x000000ffff557224 */ /* 0x000fe800078e0047 */
[----:B------:R-:W3:Y:S01]  /*aa70*/  MUFU.TANH R75, R75 ;  /* 0x0000004b004b7308 */ /* 0x000ee20000002400 */
[----:B------:R-:W-:Y:S02]  /*aa80*/  FSEL R245, R72, -INF , P5 ;  /* 0xff80000048f57808 */ /* 0x000fe40002800000 */
[----:B------:R-:W-:Y:S07]  /*aa90*/  ISETP.GT.AND P5, PT, R0, 0x49, PT ;  /* 0x000000490000780c */ /* 0x000fee0003fa4270 */
[----:B------:R-:W3:Y:S01]  /*aaa0*/  MUFU.TANH R76, R76 ;  /* 0x0000004c004c7308 */ /* 0x000ee20000002400 */
[----:B-1----:R-:W-:Y:S01]  /*aab0*/  FSEL R221, R74, -INF , P2 ;  /* 0xff8000004add7808 */ /* 0x002fe20001000000 */
[----:B------:R-:W-:Y:S01]  /*aac0*/  FMUL.FTZ R74, R111, c[0x0][0x320] ;  /* 0x0000c8006f4a7a20 */ /* 0x000fe20000410000 */
[----:B------:R-:W-:Y:S01]  /*aad0*/  ISETP.GT.AND P2, PT, R5, 0x48, PT ;  /* 0x000000480500780c */ /* 0x000fe20003f44270 */
[----:B------:R-:W-:Y:S06]  /*aae0*/  IMAD.MOV.U32 R111, RZ, RZ, R78 ;  /* 0x000000ffff6f7224 */ /* 0x000fec00078e004e */
[----:B------:R-:W1:Y:S01]  /*aaf0*/  MUFU.TANH R77, R77 ;  /* 0x0000004d004d7308 */ /* 0x000e620000002400 */
[----:B---3--:R-:W-:Y:S02]  /*ab00*/  FSEL R39, R75, -INF , P1 ;  /* 0xff8000004b277808 */ /* 0x008fe40000800000 */
[----:B------:R-:W-:Y:S07]  /*ab10*/  ISETP.GT.AND P1, PT, R5, 0x49, PT ;  /* 0x000000490500780c */ /* 0x000fee0003f24270 */
[----:B------:R-:W-:Y:S01]  /*ab20*/  MUFU.TANH R74, R74 ;  /* 0x0000004a004a7308 */ /* 0x000fe20000002400 */
[----:B------:R-:W-:Y:S02]  /*ab30*/  FSEL R47, R76, -INF , P0 ;  /* 0xff8000004c2f7808 */ /* 0x000fe40000000000 */
[----:B------:R-:W-:Y:S07]  /*ab40*/  ISETP.GT.AND P0, PT, R2, 0x48, PT ;  /* 0x000000480200780c */ /* 0x000fee0003f04270 */
[----:B------:R-:W3:Y:S01]  /*ab50*/  MUFU.TANH R7, R7 ;  /* 0x0000000700077308 */ /* 0x000ee20000002400 */
[----:B-1----:R-:W-:Y:S02]  /*ab60*/  FSEL R119, R77, -INF , P5 ;  /* 0xff8000004d777808 */ /* 0x002fe40002800000 */
[----:B------:R-:W-:Y:S07]  /*ab70*/  ISETP.GT.AND P5, PT, R5, 0x50, PT ;  /* 0x000000500500780c */ /* 0x000fee0003fa4270 */
[----:B------:R-:W1:Y:S10]  /*ab80*/  MUFU.TANH R24, R24 ;  /* 0x0000001800187308 */ /* 0x000e740000002400 */
[----:B------:R-:W1:Y:S01]  /*ab90*/  MUFU.TANH R25, R25 ;  /* 0x0000001900197308 */ /* 0x000e620000002400 */
[----:B---3--:R-:W-:Y:S02]  /*aba0*/  FSEL R35, R7, -INF , P2 ;  /* 0xff80000007237808 */ /* 0x008fe40001000000 */
[----:B------:R-:W-:Y:S02]  /*abb0*/  ISETP.GT.AND P2, PT, R5, 0x58, PT ;  /* 0x000000580500780c */ /* 0x000fe40003f44270 */
[----:B------:R-:W-:Y:S05]  /*abc0*/  FMNMX.FTZ R73, R35, R73, !PT ;  /* 0x0000004923497209 */ /* 0x000fea0007810000 */
[----:B------:R-:W3:Y:S01]  /*abd0*/  MUFU.TANH R84, R84 ;  /* 0x0000005400547308 */ /* 0x000ee20000002400 */
[----:B-1----:R-:W-:Y:S01]  /*abe0*/  FSEL R37, R24, -INF , P1 ;  /* 0xff80000018257808 */ /* 0x002fe20000800000 */
[----:B------:R-:W-:Y:S01]  /*abf0*/  FMUL.FTZ R24, R103, c[0x0][0x320] ;  /* 0x0000c80067187a20 */ /* 0x000fe20000410000 */
[----:B------:R-:W-:Y:S02]  /*ac00*/  ISETP.GT.AND P1, PT, R5, 0x59, PT ;  /* 0x000000590500780c */ /* 0x000fe40003f24270 */
[----:B------:R-:W-:Y:S05]  /*ac10*/  FMNMX.FTZ R73, R37, R73, !PT ;  /* 0x0000004925497209 */ /* 0x000fea0007810000 */
[----:B------:R-:W1:Y:S01]  /*ac20*/  MUFU.TANH R96, R96 ;  /* 0x0000006000607308 */ /* 0x000e620000002400 */
[----:B------:R-:W-:Y:S02]  /*ac30*/  FSEL R233, R25, -INF , P0 ;  /* 0xff80000019e97808 */ /* 0x000fe40000000000 */
[C---:B------:R-:W-:Y:S07]  /*ac40*/  ISETP.GT.AND P0, PT, R5.reuse, 0x60, PT ;  /* 0x000000600500780c */ /* 0x040fee0003f04270 */
[----:B------:R-:W1:Y:S01]  /*ac50*/  MUFU.TANH R101, R101 ;  /* 0x0000006500657308 */ /* 0x000e620000002400 */
[----:B---3--:R-:W-:Y:S01]  /*ac60*/  FSEL R43, R84, -INF , P5 ;  /* 0xff800000542b7808 */ /* 0x008fe20002800000 */
[----:B------:R-:W-:Y:S01]  /*ac70*/  IMAD.MOV.U32 R84, RZ, RZ, R119 ;  /* 0x000000ffff547224 */ /* 0x000fe200078e0077 */
[----:B------:R-:W-:Y:S02]  /*ac80*/  ISETP.GT.AND P5, PT, R5, 0x61, PT ;  /* 0x000000610500780c */ /* 0x000fe40003fa4270 */
[----:B------:R-:W-:Y:S05]  /*ac90*/  FMNMX.FTZ R73, R43, R73, !PT ;  /* 0x000000492b497209 */ /* 0x000fea0007810000 */
[----:B------:R-:W3:Y:S01]  /*aca0*/  MUFU.TANH R87, R87 ;  /* 0x0000005700577308 */ /* 0x000ee20000002400 */
[----:B------:R-:W-:Y:S02]  /*acb0*/  FMNMX.FTZ R73, R42, R73, !PT ;  /* 0x000000492a497209 */ /* 0x000fe40007810000 */
[----:B-1----:R-:W-:Y:S02]  /*acc0*/  FSEL R25, R96, -INF , P2 ;  /* 0xff80000060197808 */ /* 0x002fe40001000000 */
[----:B------:R-:W-:Y:S02]  /*acd0*/  ISETP.GT.AND P2, PT, R5, 0x69, PT ;  /* 0x000000690500780c */ /* 0x000fe40003f44270 */
[----:B------:R-:W-:Y:S03]  /*ace0*/  FMNMX.FTZ R5, R15, R6, !PT ;  /* 0x000000060f057209 */ /* 0x000fe60007810000 */
[----:B------:R-:W1:Y:S01]  /*acf0*/  MUFU.TANH R97, R97 ;  /* 0x0000006100617308 */ /* 0x000e620000002400 */
[----:B------:R-:W-:Y:S02]  /*ad00*/  FMNMX.FTZ R6, R16, R117, !PT ;  /* 0x0000007510067209 */ /* 0x000fe40007810000 */
[----:B------:R-:W-:Y:S02]  /*ad10*/  FMNMX.FTZ R5, R56, R5, !PT ;  /* 0x0000000538057209 */ /* 0x000fe40007810000 */
[----:B------:R-:W-:Y:S02]  /*ad20*/  FSEL R28, R101, -INF , P5 ;  /* 0xff800000651c7808 */ /* 0x000fe40002800000 */
[----:B------:R-:W-:Y:S02]  /*ad30*/  FMNMX.FTZ R5, R59, R5, !PT ;  /* 0x000000053b057209 */ /* 0x000fe40007810000 */
[----:B------:R-:W-:Y:S01]  /*ad40*/  ISETP.GT.AND P5, PT, R2, 0x51, PT ;  /* 0x000000510200780c */ /* 0x000fe20003fa4270 */
[----:B------:R-:W1:Y:S01]  /*ad50*/  MUFU.TANH R100, R100 ;  /* 0x0000006400647308 */ /* 0x000e620000002400 */
[----:B------:R-:W-:Y:S02]  /*ad60*/  FMNMX.FTZ R5, R57, R5, !PT ;  /* 0x0000000539057209 */ /* 0x000fe40007810000 */
[----:B------:R-:W-:Y:S02]  /*ad70*/  FMNMX.FTZ R73, R25, R73, !PT ;  /* 0x0000004919497209 */ /* 0x000fe40007810000 */
[----:B------:R-:W-:Y:S02]  /*ad80*/  FMNMX.FTZ R5, R58, R5, !PT ;  /* 0x000000053a057209 */ /* 0x000fe40007810000 */
[----:B---3--:R-:W-:Y:S02]  /*ad90*/  FSEL R80, R87, -INF , P5 ;  /* 0xff80000057507808 */ /* 0x008fe40002800000 */
[----:B------:R-:W-:Y:S01]  /*ada0*/  FMNMX.FTZ R5, R193, R5, !PT ;  /* 0x00000005c1057209 */ /* 0x000fe20007810000 */
[----:B------:R-:W-:Y:S01]  /*adb0*/  MUFU.TANH R83, R83 ;  /* 0x0000005300537308 */ /* 0x000fe20000002400 */
[----:B------:R-:W-:Y:S02]  /*adc0*/  MOV R87, R67 ;  /* 0x0000004300577202 */ /* 0x000fe40000000f00 */
[----:B------:R-:W-:Y:S02]  /*add0*/  FMNMX.FTZ R5, R196, R5, !PT ;  /* 0x00000005c4057209 */ /* 0x000fe40007810000 */
[----:B-1----:R-:W-:Y:S02]  /*ade0*/  FSEL R26, R97, -INF , P1 ;  /* 0xff800000611a7808 */ /* 0x002fe40000800000 */
[----:B------:R-:W-:Y:S02]  /*adf0*/  FMNMX.FTZ R5, R194, R5, !PT ;  /* 0x00000005c2057209 */ /* 0x000fe40007810000 */
[----:B------:R-:W-:Y:S01]  /*ae00*/  FMNMX.FTZ R6, R17, R6, !PT ;  /* 0x0000000611067209 */ /* 0x000fe20007810000 */
[----:B------:R-:W1:Y:S01]  /*ae10*/  MUFU.TANH R86, R86 ;  /* 0x0000005600567308 */ /* 0x000e620000002400 */
[----:B------:R-:W-:Y:S02]  /*ae20*/  FMNMX.FTZ R5, R197, R5, !PT ;  /* 0x00000005c5057209 */ /* 0x000fe40007810000 */
[----:B------:R-:W-:Y:S02]  /*ae30*/  FMNMX.FTZ R73, R26, R73, !PT ;  /* 0x000000491a497209 */ /* 0x000fe40007810000 */
[----:B------:R-:W-:Y:S02]  /*ae40*/  FMNMX.FTZ R5, R248, R5, !PT ;  /* 0x00000005f8057209 */ /* 0x000fe40007810000 */
[----:B------:R-:W-:Y:S02]  /*ae50*/  FSEL R27, R100, -INF , P0 ;  /* 0xff800000641b7808 */ /* 0x000fe40000000000 */
[----:B------:R-:W-:Y:S01]  /*ae60*/  FMNMX.FTZ R5, R251, R5, !PT ;  /* 0x00000005fb057209 */ /* 0x000fe20007810000 */
[----:B------:R-:W3:Y:S01]  /*ae70*/  MUFU.TANH R113, R113 ;  /* 0x0000007100717308 */ /* 0x000ee20000002400 */
[----:B------:R-:W-:Y:S02]  /*ae80*/  ISETP.GT.AND P0, PT, R2, 0x50, PT ;  /* 0x000000500200780c */ /* 0x000fe40003f04270 */
[----:B------:R-:W-:Y:S02]  /*ae90*/  FMNMX.FTZ R72, R92, R5, !PT ;  /* 0x000000055c487209 */ /* 0x000fe40007810000 */
[----:B------:R-:W-:Y:S02]  /*aea0*/  FMNMX.FTZ R5, R20, R118, !PT ;  /* 0x0000007614057209 */ /* 0x000fe40007810000 */
[----:B------:R-:W-:Y:S02]  /*aeb0*/  FMNMX.FTZ R72, R87, R72, !PT ;  /* 0x0000004857487209 */ /* 0x000fe40007810000 */
[----:B------:R-:W-:Y:S01]  /*aec0*/  FMNMX.FTZ R5, R21, R5, !PT ;  /* 0x0000000515057209 */ /* 0x000fe20007810000 */
[----:B------:R-:W3:Y:S01]  /*aed0*/  MUFU.TANH R98, R98 ;  /* 0x0000006200627308 */ /* 0x000ee20000002400 */
[----:B------:R-:W-:Y:S02]  /*aee0*/  FMNMX.FTZ R72, R38, R72, !PT ;  /* 0x0000004826487209 */ /* 0x000fe40007810000 */
[----:B------:R-:W-:Y:S02]  /*aef0*/  FMNMX.FTZ R5, R22, R5, !PT ;  /* 0x0000000516057209 */ /* 0x000fe40007810000 */
[----:B------:R-:W-:Y:S02]  /*af00*/  FMNMX.FTZ R72, R85, R72, !PT ;  /* 0x0000004855487209 */ /* 0x000fe40007810000 */
[----:B-1----:R-:W-:Y:S01]  /*af10*/  FSEL R119, R86, -INF , P0 ;  /* 0xff80000056777808 */ /* 0x002fe20000000000 */
[----:B------:R-:W-:Y:S01]  /*af20*/  IMAD.MOV.U32 R86, RZ, RZ, R35 ;  /* 0x000000ffff567224 */ /* 0x000fe200078e0023 */
[----:B------:R-:W-:Y:S01]  /*af30*/  FMNMX.FTZ R72, R233, R72, !PT ;  /* 0x00000048e9487209 */ /* 0x000fe20007810000 */
[----:B------:R-:W1:Y:S01]  /*af40*/  MUFU.TANH R99, R99 ;  /* 0x0000006300637308 */ /* 0x000e620000002400 */
[----:B------:R-:W-:Y:S02]  /*af50*/  ISETP.GT.AND P1, PT, R2, 0x49, PT ;  /* 0x000000490200780c */ /* 0x000fe40003f24270 */
[----:B------:R-:W-:Y:S02]  /*af60*/  FMNMX.FTZ R6, R18, R6, !PT ;  /* 0x0000000612067209 */ /* 0x000fe40007810000 */
[----:B---3--:R-:W-:Y:S02]  /*af70*/  FSEL R52, R113, -INF , P2 ;  /* 0xff80000071347808 */ /* 0x008fe40001000000 */
[----:B------:R-:W-:Y:S02]  /*af80*/  FMNMX.FTZ R5, R23, R5, !PT ;  /* 0x0000000517057209 */ /* 0x000fe40007810000 */
[----:B------:R-:W-:Y:S01]  /*af90*/  FSEL R100, R83, -INF , P1 ;  /* 0xff80000053647808 */ /* 0x000fe20000800000 */
[----:B------:R-:W3:Y:S01]  /*afa0*/  MUFU.TANH R102, R102 ;  /* 0x0000006600667308 */ /* 0x000ee20000002400 */
[----:B------:R-:W-:Y:S02]  /*afb0*/  FMNMX.FTZ R73, R27, R73, !PT ;  /* 0x000000491b497209 */ /* 0x000fe40007810000 */
[----:B------:R-:W-:Y:S02]  /*afc0*/  ISETP.GT.AND P2, PT, R2, 0x59, PT ;  /* 0x000000590200780c */ /* 0x000fe40003f44270 */
[----:B------:R-:W-:Y:S01]  /*afd0*/  FSEL R83, R98, -INF , P3 ;  /* 0xff80000062537808 */ /* 0x000fe20001800000 */
[----:B------:R-:W-:Y:S01]  /*afe0*/  IMAD.MOV.U32 R98, RZ, RZ, R25 ;  /* 0x000000ffff627224 */ /* 0x000fe200078e0019 */
[C---:B------:R-:W-:Y:S02]  /*aff0*/  ISETP.GT.AND P1, PT, R2.reuse, 0x60, PT ;  /* 0x000000600200780c */ /* 0x040fe40003f24270 */
[C---:B------:R-:W-:Y:S01]  /*b000*/  ISETP.GT.AND P0, PT, R2.reuse, 0x61, PT ;  /* 0x000000610200780c */ /* 0x040fe20003f04270 */
[----:B------:R-:W1:Y:S01]  /*b010*/  MUFU.TANH R24, R24 ;  /* 0x0000001800187308 */ /* 0x000e620000002400 */
[C---:B------:R-:W-:Y:S02]  /*b020*/  ISETP.GT.AND P5, PT, R2.reuse, 0x68, PT ;  /* 0x000000680200780c */ /* 0x040fe40003fa4270 */
[----:B------:R-:W-:Y:S02]  /*b030*/  ISETP.GT.AND P3, PT, R2, 0x69, PT ;  /* 0x000000690200780c */ /* 0x000fe40003f64270 */
[----:B------:R-:W-:Y:S02]  /*b040*/  FMNMX.FTZ R2, R19, R6, !PT ;  /* 0x0000000613027209 */ /* 0x000fe40007810000 */
[----:B------:R-:W-:Y:S02]  /*b050*/  FMNMX.FTZ R73, R28, R73, !PT ;  /* 0x000000491c497209 */ /* 0x000fe40007810000 */
[----:B------:R-:W-:Y:S01]  /*b060*/  FMNMX.FTZ R2, R60, R2, !PT ;  /* 0x000000023c027209 */ /* 0x000fe20007810000 */
[----:B------:R-:W2:Y:S01]  /*b070*/  MUFU.TANH R114, R114 ;  /* 0x0000007200727308 */ /* 0x000ea20000002400 */
[----:B------:R-:W-:Y:S02]  /*b080*/  FMNMX.FTZ R73, R29, R73, !PT ;  /* 0x000000491d497209 */ /* 0x000fe40007810000 */
[----:B------:R-:W-:Y:S02]  /*b090*/  FMNMX.FTZ R72, R100, R72, !PT ;  /* 0x0000004864487209 */ /* 0x000fe40007810000 */
[----:B------:R-:W-:Y:S02]  /*b0a0*/  FMNMX.FTZ R2, R62, R2, !PT ;  /* 0x000000023e027209 */ /* 0x000fe40007810000 */
[----:B------:R-:W-:Y:S02]  /*b0b0*/  FMNMX.FTZ R73, R52, R73, !PT ;  /* 0x0000004934497209 */ /* 0x000fe40007810000 */
[----:B------:R-:W-:Y:S01]  /*b0c0*/  FMNMX.FTZ R72, R119, R72, !PT ;  /* 0x0000004877487209 */ /* 0x000fe20007810000 */
[----:B------:R-:W2:Y:S01]  /*b0d0*/  MUFU.TANH R115, R115 ;  /* 0x0000007300737308 */ /* 0x000ea20000002400 */
[----:B------:R-:W-:Y:S01]  /*b0e0*/  FMNMX.FTZ R2, R61, R2, !PT ;  /* 0x000000023d027209 */ /* 0x000fe20007810000 */
[----:B------:R-:W4:Y:S01]  /*b0f0*/  SHFL.BFLY PT, R7, R73, 0x2, 0x1f ;  /* 0x0c401f0049077f89 */ /* 0x000f2200000e0000 */
[----:B------:R-:W-:Y:S02]  /*b100*/  FMNMX.FTZ R72, R80, R72, !PT ;  /* 0x0000004850487209 */ /* 0x000fe40007810000 */
[----:B------:R-:W-:Y:S02]  /*b110*/  FMNMX.FTZ R2, R63, R2, !PT ;  /* 0x000000023f027209 */ /* 0x000fe40007810000 */
[----:B------:R-:W-:Y:S02]  /*b120*/  FMNMX.FTZ R72, R83, R72, !PT ;  /* 0x0000004853487209 */ /* 0x000fe40007810000 */
[----:B-1----:R-:W-:Y:S01]  /*b130*/  FSEL R252, R99, -INF , P2 ;  /* 0xff80000063fc7808 */ /* 0x002fe20001000000 */
[----:B------:R-:W1:Y:S01]  /*b140*/  MUFU.TANH R88, R88 ;  /* 0x0000005800587308 */ /* 0x000e620000002400 */
[----:B------:R-:W-:Y:S02]  /*b150*/  FMNMX.FTZ R2, R198, R2, !PT ;  /* 0x00000002c6027209 */ /* 0x000fe40007810000 */
[----:B---3--:R-:W-:Y:S02]  /*b160*/  FSEL R113, R102, -INF , P1 ;  /* 0xff80000066717808 */ /* 0x008fe40000800000 */
[----:B------:R-:W-:Y:S02]  /*b170*/  FMNMX.FTZ R72, R252, R72, !PT ;  /* 0x00000048fc487209 */ /* 0x000fe40007810000 */
[----:B------:R-:W-:Y:S02]  /*b180*/  FMNMX.FTZ R2, R199, R2, !PT ;  /* 0x00000002c7027209 */ /* 0x000fe40007810000 */
[----:B------:R-:W-:Y:S01]  /*b190*/  FSEL R249, R24, -INF , P0 ;  /* 0xff80000018f97808 */ /* 0x000fe20000000000 */
[----:B------:R-:W3:Y:S01]  /*b1a0*/  MUFU.TANH R89, R89 ;  /* 0x0000005900597308 */ /* 0x000ee20000002400 */
[----:B------:R-:W-:Y:S01]  /*b1b0*/  FMNMX.FTZ R72, R113, R72, !PT ;  /* 0x0000004871487209 */ /* 0x000fe20007810000 */
[----:B------:R-:W-:Y:S01]  /*b1c0*/  FMUL.FTZ R24, R107, c[0x0][0x320] ;  /* 0x0000c8006b187a20 */ /* 0x000fe20000410000 */
[----:B------:R-:W-:Y:S02]  /*b1d0*/  FMNMX.FTZ R2, R200, R2, !PT ;  /* 0x00000002c8027209 */ /* 0x000fe40007810000 */
[----:B--2---:R-:W-:Y:S02]  /*b1e0*/  FSEL R247, R114, -INF , P5 ;  /* 0xff80000072f77808 */ /* 0x004fe40002800000 */
[----:B------:R-:W-:Y:S02]  /*b1f0*/  FMNMX.FTZ R72, R249, R72, !PT ;  /* 0x00000048f9487209 */ /* 0x000fe40007810000 */
[----:B------:R-:W-:Y:S01]  /*b200*/  FMNMX.FTZ R2, R201, R2, !PT ;  /* 0x00000002c9027209 */ /* 0x000fe20007810000 */
[----:B------:R-:W2:Y:S01]  /*b210*/  MUFU.TANH R93, R93 ;  /* 0x0000005d005d7308 */ /* 0x000ea20000002400 */
[----:B------:R-:W-:Y:S02]  /*b220*/  FSEL R246, R115, -INF , P3 ;  /* 0xff80000073f67808 */ /* 0x000fe40001800000 */
[----:B------:R-:W-:Y:S02]  /*b230*/  FMNMX.FTZ R72, R247, R72, !PT ;  /* 0x00000048f7487209 */ /* 0x000fe40007810000 */
[----:B------:R-:W-:Y:S02]  /*b240*/  FMNMX.FTZ R2, R48, R2, !PT ;  /* 0x0000000230027209 */ /* 0x000fe40007810000 */
[----:B------:R-:W-:Y:S02]  /*b250*/  FMNMX.FTZ R72, R246, R72, !PT ;  /* 0x00000048f6487209 */ /* 0x000fe40007810000 */
[----:B------:R-:W-:Y:S01]  /*b260*/  FMNMX.FTZ R2, R112, R2, !PT ;  /* 0x0000000270027209 */ /* 0x000fe20007810000 */
[----:B------:R-:W1:Y:S01]  /*b270*/  MUFU.TANH R79, R79 ;  /* 0x0000004f004f7308 */ /* 0x000e620000002400 */
[----:B----4-:R-:W-:Y:S01]  /*b280*/  FMNMX.FTZ R73, R73, R7, !PT ;  /* 0x0000000749497209 */ /* 0x010fe20007810000 */
[----:B------:R-:W-:Y:S01]  /*b290*/  SHFL.BFLY PT, R6, R72, 0x2, 0x1f ;  /* 0x0c401f0048067f89 */ /* 0x000fe200000e0000 */
[----:B------:R-:W-:Y:S02]  /*b2a0*/  FMNMX.FTZ R2, R81, R2, !PT ;  /* 0x0000000251027209 */ /* 0x000fe40007810000 */
[----:B------:R-:W-:Y:S02]  /*b2b0*/  ISETP.GT.AND P5, PT, R0, 0x58, PT ;  /* 0x000000580000780c */ /* 0x000fe40003fa4270 */
[----:B------:R-:W-:Y:S02]  /*b2c0*/  FMNMX.FTZ R2, R82, R2, !PT ;  /* 0x0000000252027209 */ /* 0x000fe40007810000 */
[----:B------:R-:W-:Y:S01]  /*b2d0*/  FSEL R243, R243, -INF , P5 ;  /* 0xff800000f3f37808 */ /* 0x000fe20002800000 */
[----:B------:R-:W4:Y:S01]  /*b2e0*/  MUFU.TANH R90, R90 ;  /* 0x0000005a005a7308 */ /* 0x000f220000002400 */
[----:B------:R-:W2:Y:S01]  /*b2f0*/  SHFL.BFLY PT, R7, R73, 0x1, 0x1f ;  /* 0x0c201f0049077f89 */ /* 0x000ea200000e0000 */
[----:B------:R-:W-:Y:S02]  /*b300*/  ISETP.GT.AND P5, PT, R0, 0x69, PT ;  /* 0x000000690000780c */ /* 0x000fe40003fa4270 */
[----:B------:R-:W-:Y:S02]  /*b310*/  FMNMX.FTZ R2, R245, R2, !PT ;  /* 0x00000002f5027209 */ /* 0x000fe40007810000 */
[----:B------:R-:W-:Y:S02]  /*b320*/  FSEL R109, R109, -INF , P5 ;  /* 0xff8000006d6d7808 */ /* 0x000fe40002800000 */
[----:B------:R-:W-:Y:S02]  /*b330*/  ISETP.GT.AND P5, PT, R204, R250, PT ;  /* 0x000000facc00720c */ /* 0x000fe40003fa4270 */
[----:B------:R-:W4:Y:S01]  /*b340*/  MUFU.TANH R104, R104 ;  /* 0x0000006800687308 */ /* 0x000f220000002400 */
[----:B------:R-:W-:Y:S02]  /*b350*/  FMNMX.FTZ R2, R46, R2, !PT ;  /* 0x000000022e027209 */ /* 0x000fe40007810000 */
[----:B------:R-:W-:Y:S02]  /*b360*/  ISETP.GT.AND P1, PT, R0, 0x50, PT ;  /* 0x000000500000780c */ /* 0x000fe40003f24270 */
[----:B------:R-:W-:Y:S02]  /*b370*/  FMNMX.FTZ R2, R47, R2, !PT ;  /* 0x000000022f027209 */ /* 0x000fe40007810000 */
[----:B-1----:R-:W-:Y:S02]  /*b380*/  FSEL R103, R88, -INF , P1 ;  /* 0xff80000058677808 */ /* 0x002fe40000800000 */
[----:B------:R-:W-:Y:S01]  /*b390*/  FMNMX.FTZ R2, R84, R2, !PT ;  /* 0x0000000254027209 */ /* 0x000fe20007810000 */
[----:B------:R-:W1:Y:S01]  /*b3a0*/  MUFU.TANH R105, R105 ;  /* 0x0000006900697308 */ /* 0x000e620000002400 */
[C---:B------:R-:W-:Y:S02]  /*b3b0*/  ISETP.GT.AND P0, PT, R0.reuse, 0x51, PT ;  /* 0x000000510000780c */ /* 0x040fe40003f04270 */
[----:B------:R-:W-:Y:S02]  /*b3c0*/  FMNMX.FTZ R2, R103, R2, !PT ;  /* 0x0000000267027209 */ /* 0x000fe40007810000 */
[----:B---3--:R-:W-:Y:S02]  /*b3d0*/  FSEL R223, R89, -INF , P0 ;  /* 0xff80000059df7808 */ /* 0x008fe40000000000 */
[----:B--2---:R-:W-:Y:S02]  /*b3e0*/  FMNMX.FTZ R73, R73, R7, !PT ;  /* 0x0000000749497209 */ /* 0x004fe40007810000 */
[----:B------:R-:W-:Y:S01]  /*b3f0*/  ISETP.GT.AND P3, PT, R0, 0x59, PT ;  /* 0x000000590000780c */ /* 0x000fe20003f64270 */
[----:B------:R-:W2:Y:S01]  /*b400*/  MUFU.TANH R108, R108 ;  /* 0x0000006c006c7308 */ /* 0x000ea20000002400 */
[C---:B------:R-:W-:Y:S01]  /*b410*/  ISETP.GT.AND P2, PT, R4.reuse, 0x49, PT ;  /* 0x000000490400780c */ /* 0x040fe20003f44270 */
[----:B------:R-:W-:Y:S01]  /*b420*/  FMUL.FTZ R75, R73, c[0x0][0x2d0] ;  /* 0x0000b400494b7a20 */ /* 0x000fe20000410000 */
[----:B------:R-:W-:Y:S02]  /*b430*/  FSEL R210, R93, -INF , P3 ;  /* 0xff8000005dd27808 */ /* 0x000fe40001800000 */
[----:B------:R-:W-:Y:S02]  /*b440*/  FSEL R97, R79, -INF , P2 ;  /* 0xff8000004f617808 */ /* 0x000fe40001000000 */
[----:B------:R-:W-:Y:S02]  /*b450*/  ISETP.GT.AND P3, PT, R4, 0x50, PT ;  /* 0x000000500400780c */ /* 0x000fe40003f64270 */
[----:B------:R-:W-:Y:S01]  /*b460*/  FMNMX.FTZ R72, R72, R6, !PT ;  /* 0x0000000648487209 */ /* 0x000fe20007810000 */
[----:B------:R-:W3:Y:S01]  /*b470*/  MUFU.TANH R94, R94 ;  /* 0x0000005e005e7308 */ /* 0x000ee20000002400 */
[----:B----4-:R-:W-:Y:S02]  /*b480*/  FSEL R222, R90, -INF , P3 ;  /* 0xff8000005ade7808 */ /* 0x010fe40001800000 */
[----:B------:R-:W-:Y:S01]  /*b490*/  MOV R90, R38 ;  /* 0x00000026005a7202 */ /* 0x000fe20000000f00 */
[----:B------:R-:W4:Y:S01]  /*b4a0*/  SHFL.BFLY PT, R6, R72, 0x1, 0x1f ;  /* 0x0c201f0048067f89 */ /* 0x000f2200000e0000 */
[----:B------:R-:W-:Y:S02]  /*b4b0*/  FSETP.NEU.FTZ.AND P3, PT, R73, -INF , PT ;  /* 0xff8000004900780b */ /* 0x000fe40003f7d000 */
[----:B------:R-:W-:Y:S02]  /*b4c0*/  ISETP.GT.AND P2, PT, R0, 0x60, PT ;  /* 0x000000600000780c */ /* 0x000fe40003f44270 */
[----:B------:R-:W-:Y:S01]  /*b4d0*/  FSEL R75, R75, RZ, P3 ;  /* 0x000000ff4b4b7208 */ /* 0x000fe20001800000 */
[----:B------:R-:W4:Y:S01]  /*b4e0*/  MUFU.TANH R95, R95 ;  /* 0x0000005f005f7308 */ /* 0x000f220000002400 */
[----:B------:R-:W-:Y:S02]  /*b4f0*/  FMNMX.FTZ R5, R184, R5, !PT ;  /* 0x00000005b8057209 */ /* 0x000fe40007810000 */
[----:B------:R-:W-:Y:S01]  /*b500*/  FSEL R208, R104, -INF , P2 ;  /* 0xff80000068d07808 */ /* 0x000fe20001000000 */
[--C-:B------:R-:W-:Y:S01]  /*b510*/  FFMA.FTZ R98, R98, c[0x0][0x2d0], -R75.reuse ;  /* 0x0000b40062627a23 */ /* 0x100fe2000001084b */
[----:B------:R-:W-:Y:S02]  /*b520*/  ISETP.GT.AND P2, PT, R4, 0x51, PT ;  /* 0x000000510400780c */ /* 0x000fe40003f44270 */
[C---:B------:R-:W-:Y:S02]  /*b530*/  ISETP.GT.AND P1, PT, R0.reuse, 0x61, PT ;  /* 0x000000610000780c */ /* 0x040fe40003f24270 */
[----:B------:R-:W-:Y:S01]  /*b540*/  ISETP.GT.AND P0, PT, R0, 0x68, PT ;  /* 0x000000680000780c */ /* 0x000fe20003f04270 */
[----:B------:R-:W4:Y:S01]  /*b550*/  MUFU.TANH R106, R106 ;  /* 0x0000006a006a7308 */ /* 0x000f220000002400 */
[----:B-1----:R-:W-:Y:S02]  /*b560*/  FSEL R107, R105, -INF , P1 ;  /* 0xff800000696b7808 */ /* 0x002fe40000800000 */
[----:B--2---:R-:W-:Y:S02]  /*b570*/  FSEL R104, R108, -INF , P0 ;  /* 0xff8000006c687808 */ /* 0x004fe40000000000 */
[C---:B------:R-:W-:Y:S02]  /*b580*/  ISETP.GT.AND P1, PT, R4.reuse, 0x58, PT ;  /* 0x000000580400780c */ /* 0x040fe40003f24270 */
[----:B------:R-:W-:Y:S02]  /*b590*/  ISETP.GT.AND P0, PT, R4, 0x59, PT ;  /* 0x000000590400780c */ /* 0x000fe40003f04270 */
[----:B---3--:R-:W-:Y:S01]  /*b5a0*/  FSEL R219, R94, -INF , P1 ;  /* 0xff8000005edb7808 */ /* 0x008fe20000800000 */
[----:B------:R-:W1:Y:S01]  /*b5b0*/  MUFU.TANH R24, R24 ;  /* 0x0000001800187308 */ /* 0x000e620000002400 */
[----:B------:R-:W-:Y:S02]  /*b5c0*/  FMNMX.FTZ R5, R186, R5, !PT ;  /* 0x00000005ba057209 */ /* 0x000fe40007810000 */
[----:B------:R-:W-:Y:S02]  /*b5d0*/  FMNMX.FTZ R2, R223, R2, !PT ;  /* 0x00000002df027209 */ /* 0x000fe40007810000 */
[----:B------:R-:W-:Y:S02]  /*b5e0*/  FMNMX.FTZ R5, R185, R5, !PT ;  /* 0x00000005b9057209 */ /* 0x000fe40007810000 */
[----:B------:R-:W-:Y:S02]  /*b5f0*/  FMNMX.FTZ R2, R243, R2, !PT ;  /* 0x00000002f3027209 */ /* 0x000fe40007810000 */
[----:B------:R-:W-:Y:S01]  /*b600*/  FMNMX.FTZ R5, R187, R5, !PT ;  /* 0x00000005bb057209 */ /* 0x000fe20007810000 */
[----:B------:R-:W2:Y:S01]  /*b610*/  MUFU.TANH R91, R91 ;  /* 0x0000005b005b7308 */ /* 0x000ea20000002400 */
[----:B----4-:R-:W-:Y:S01]  /*b620*/  FSEL R217, R95, -INF , P0 ;  /* 0xff8000005fd97808 */ /* 0x010fe20000000000 */
[----:B------:R-:W-:Y:S01]  /*b630*/  IMAD.MOV.U32 R95, RZ, RZ, R112 ;  /* 0x000000ffff5f7224 */ /* 0x000fe200078e0070 */
[----:B------:R-:W-:Y:S02]  /*b640*/  FMNMX.FTZ R5, R203, R5, !PT ;  /* 0x00000005cb057209 */ /* 0x000fe40007810000 */
[C---:B------:R-:W-:Y:S02]  /*b650*/  ISETP.GT.AND P0, PT, R4.reuse, 0x61, PT ;  /* 0x000000610400780c */ /* 0x040fe40003f04270 */
[----:B------:R-:W-:Y:S02]  /*b660*/  FMNMX.FTZ R5, R205, R5, !PT ;  /* 0x00000005cd057209 */ /* 0x000fe40007810000 */
[----:B------:R-:W-:Y:S01]  /*b670*/  ISETP.GT.AND P1, PT, R4, 0x60, PT ;  /* 0x000000600400780c */ /* 0x000fe20003f24270 */
[----:B------:R3:W4:Y:S01]  /*b680*/  MUFU.TANH R7, R110 ;  /* 0x0000006e00077308 */ /* 0x0007220000002400 */
[----:B------:R-:W-:Y:S02]  /*b690*/  FMNMX.FTZ R5, R206, R5, !PT ;  /* 0x00000005ce057209 */ /* 0x000fe40007810000 */
[----:B------:R-:W-:Y:S02]  /*b6a0*/  FMNMX.FTZ R2, R210, R2, !PT ;  /* 0x00000002d2027209 */ /* 0x000fe40007810000 */
[----:B------:R-:W-:Y:S02]  /*b6b0*/  FMNMX.FTZ R5, R211, R5, !PT ;  /* 0x00000005d3057209 */ /* 0x000fe40007810000 */
[----:B------:R-:W-:Y:S02]  /*b6c0*/  FSEL R216, R106, -INF , P1 ;  /* 0xff8000006ad87808 */ /* 0x000fe40000800000 */
[----:B-1----:R-:W-:Y:S02]  /*b6d0*/  FSEL R213, R24, -INF , P0 ;  /* 0xff80000018d57808 */ /* 0x002fe40000000000 */
[----:B------:R-:W-:Y:S02]  /*b6e0*/  ISETP.GT.AND P0, PT, R4, 0x69, PT ;  /* 0x000000690400780c */ /* 0x000fe40003f04270 */
[----:B------:R-:W-:Y:S02]  /*b6f0*/  FMNMX.FTZ R2, R208, R2, !PT ;  /* 0x00000002d0027209 */ /* 0x000fe40007810000 */
[----:B------:R-:W-:Y:S01]  /*b700*/  ISETP.GT.AND P1, PT, R4, 0x68, PT ;  /* 0x000000680400780c */ /* 0x000fe20003f24270 */
[--C-:B------:R-:W-:Y:S01]  /*b710*/  FFMA.FTZ R4, R10, c[0x0][0x2d0], -R75.reuse ;  /* 0x0000b4000a047a23 */ /* 0x100fe2000001084b */
[----:B------:R-:W-:Y:S01]  /*b720*/  FMNMX.FTZ R5, R234, R5, !PT ;  /* 0x00000005ea057209 */ /* 0x000fe20007810000 */
[----:B------:R-:W-:Y:S01]  /*b730*/  @P5 IMAD.MOV.U32 R10, RZ, RZ, 0x5 ;  /* 0x00000005ff0a5424 */ /* 0x000fe200078e00ff */
[----:B------:R-:W-:Y:S01]  /*b740*/  FMNMX.FTZ R2, R107, R2, !PT ;  /* 0x000000026b027209 */ /* 0x000fe20007810000 */
[----:B------:R1:W-:Y:S01]  /*b750*/  MUFU.EX2 R30, R4 ;  /* 0x00000004001e7308 */ /* 0x0003e20000000800 */
[----:B------:R-:W-:Y:S01]  /*b760*/  FMNMX.FTZ R0, R50, R5, !PT ;  /* 0x0000000532007209 */ /* 0x000fe20007810000 */
[----:B------:R-:W-:Y:S01]  /*b770*/  FFMA.FTZ R5, R8, c[0x0][0x2d0], -R75 ;  /* 0x0000b40008057a23 */ /* 0x000fe2000001084b */
[----:B------:R-:W-:Y:S01]  /*b780*/  FMNMX.FTZ R2, R104, R2, !PT ;  /* 0x0000000268027209 */ /* 0x000fe20007810000 */
[----:B---3--:R-:W-:Y:S01]  /*b790*/  IMAD.MOV.U32 R110, RZ, RZ, R27 ;  /* 0x000000ffff6e7224 */ /* 0x008fe200078e001b */
[----:B------:R-:W-:Y:S02]  /*b7a0*/  FMNMX.FTZ R0, R111, R0, !PT ;  /* 0x000000006f007209 */ /* 0x000fe40007810000 */
[----:B------:R-:W-:Y:S01]  /*b7b0*/  FMNMX.FTZ R2, R109, R2, !PT ;  /* 0x000000026d027209 */ /* 0x000fe20007810000 */
[----:B------:R-:W-:Y:S01]  /*b7c0*/  FFMA.FTZ R110, R110, c[0x0][0x2d0], -R75 ;  /* 0x0000b4006e6e7a23 */ /* 0x000fe2000001084b */
[----:B------:R-:W-:Y:S01]  /*b7d0*/  FMNMX.FTZ R72, R72, R6, !PT ;  /* 0x0000000648487209 */ /* 0x000fe20007810000 */
[----:B------:R3:W-:Y:S01]  /*b7e0*/  MUFU.EX2 R94, R5 ;  /* 0x00000005005e7308 */ /* 0x0007e20000000800 */
[----:B------:R-:W-:Y:S01]  /*b7f0*/  FMNMX.FTZ R0, R51, R0, !PT ;  /* 0x0000000033007209 */ /* 0x000fe20007810000 */
[----:B------:R-:W3:Y:S01]  /*b800*/  SHFL.BFLY PT, R71, R2, 0x2, 0x1f ;  /* 0x0c401f0002477f89 */ /* 0x000ee200000e0000 */
[----:B--2---:R-:W-:Y:S01]  /*b810*/  FSEL R220, R91, -INF , P2 ;  /* 0xff8000005bdc7808 */ /* 0x004fe20001000000 */
[C---:B------:R-:W-:Y:S01]  /*b820*/  FMUL.FTZ R88, R72.reuse, c[0x0][0x2d0] ;  /* 0x0000b40048587a20 */ /* 0x040fe20000410000 */
[----:B------:R-:W-:Y:S01]  /*b830*/  FSETP.NEU.FTZ.AND P2, PT, R72, -INF , PT ;  /* 0xff8000004800780b */ /* 0x000fe20003f5d000 */
[----:B------:R-:W-:Y:S01]  /*b840*/  IMAD.MOV.U32 R91, RZ, RZ, R37 ;  /* 0x000000ffff5b7224 */ /* 0x000fe200078e0025 */
[----:B------:R-:W-:Y:S02]  /*b850*/  FMNMX.FTZ R0, R221, R0, !PT ;  /* 0x00000000dd007209 */ /* 0x000fe40007810000 */
[----:B------:R-:W-:Y:S01]  /*b860*/  FSEL R88, R88, RZ, P2 ;  /* 0x000000ff58587208 */ /* 0x000fe20001000000 */
[----:B------:R-:W-:Y:S01]  /*b870*/  MUFU.EX2 R110, R110 ;  /* 0x0000006e006e7308 */ /* 0x000fe20000000800 */
[----:B------:R-:W-:Y:S02]  /*b880*/  FMNMX.FTZ R0, R39, R0, !PT ;  /* 0x0000000027007209 */ /* 0x000fe40007810000 */
[----:B----4-:R-:W-:Y:S01]  /*b890*/  FSEL R209, R7, -INF , P1 ;  /* 0xff80000007d17808 */ /* 0x010fe20000800000 */
[--C-:B-1----:R-:W-:Y:S01]  /*b8a0*/  FFMA.FTZ R4, R12, c[0x0][0x2d0], -R88.reuse ;  /* 0x0000b4000c047a23 */ /* 0x102fe20000010858 */
[----:B------:R-:W-:Y:S01]  /*b8b0*/  FMNMX.FTZ R0, R244, R0, !PT ;  /* 0x00000000f4007209 */ /* 0x000fe20007810000 */
[--C-:B------:R-:W-:Y:S01]  /*b8c0*/  FFMA.FTZ R6, R15, c[0x0][0x2d0], -R88.reuse ;  /* 0x0000b4000f067a23 */ /* 0x100fe20000010858 */
[----:B------:R-:W-:Y:S01]  /*b8d0*/  FSEL R74, R74, -INF , P0 ;  /* 0xff8000004a4a7808 */ /* 0x000fe20000000000 */
[----:B------:R-:W-:Y:S01]  /*b8e0*/  FFMA.FTZ R113, R113, c[0x0][0x2d0], -R88 ;  /* 0x0000b40071717a23 */ /* 0x000fe20000010858 */
[----:B------:R-:W-:Y:S01]  /*b8f0*/  FMNMX.FTZ R0, R97, R0, !PT ;  /* 0x0000000061007209 */ /* 0x000fe20007810000 */
[----:B------:R1:W-:Y:S01]  /*b900*/  MUFU.EX2 R93, R4 ;  /* 0x00000004005d7308 */ /* 0x0003e20000000800 */
[----:B------:R-:W-:Y:S02]  /*b910*/  MOV R101, R26 ;  /* 0x0000001a00657202 */ /* 0x000fe40000000f00 */
[----:B------:R-:W-:Y:S01]  /*b920*/  FMNMX.FTZ R0, R222, R0, !PT ;  /* 0x00000000de007209 */ /* 0x000fe20007810000 */
[--C-:B---3--:R-:W-:Y:S01]  /*b930*/  FFMA.FTZ R5, R9, c[0x0][0x2d0], -R75.reuse ;  /* 0x0000b40009057a23 */ /* 0x108fe2000001084b */
[----:B------:R-:W-:Y:S01]  /*b940*/  @P5 MOV R9, c[0x0][0x1e0] ;  /* 0x0000780000095a02 */ /* 0x000fe20000000f00 */
[--C-:B------:R-:W-:Y:S01]  /*b950*/  FFMA.FTZ R101, R101, c[0x0][0x2d0], -R75.reuse ;  /* 0x0000b40065657a23 */ /* 0x100fe2000001084b */
[----:B------:R-:W-:Y:S02]  /*b960*/  FMNMX.FTZ R0, R220, R0, !PT ;  /* 0x00000000dc007209 */ /* 0x000fe40007810000 */
[----:B------:R-:W-:Y:S01]  /*b970*/  FMNMX.FTZ R71, R2, R71, !PT ;  /* 0x0000004702477209 */ /* 0x000fe20007810000 */
[----:B------:R2:W3:Y:S01]  /*b980*/  MUFU.EX2 R214, R5 ;  /* 0x0000000500d67308 */ /* 0x0004e20000000800 */
[--C-:B------:R-:W-:Y:S01]  /*b990*/  FFMA.FTZ R2, R11, c[0x0][0x2d0], -R75.reuse ;  /* 0x0000b4000b027a23 */ /* 0x100fe2000001084b */
[----:B------:R-:W-:Y:S02]  /*b9a0*/  FMNMX.FTZ R0, R219, R0, !PT ;  /* 0x00000000db007209 */ /* 0x000fe40007810000 */
[----:B------:R-:W-:Y:S02]  /*b9b0*/  MOV R114, R28 ;  /* 0x0000001c00727202 */ /* 0x000fe40000000f00 */
[----:B------:R-:W-:Y:S02]  /*b9c0*/  FMNMX.FTZ R0, R217, R0, !PT ;  /* 0x00000000d9007209 */ /* 0x000fe40007810000 */
[----:B------:R-:W-:Y:S01]  /*b9d0*/  @P5 SHF.R.S32.HI R7, RZ, 0x1f, R242 ;  /* 0x0000001fff075819 */ /* 0x000fe200000114f2 */
[----:B------:R-:W-:Y:S01]  /*b9e0*/  FFMA.FTZ R114, R114, c[0x0][0x2d0], -R75 ;  /* 0x0000b40072727a23 */ /* 0x000fe2000001084b */
[----:B------:R4:W-:Y:S01]  /*b9f0*/  MUFU.EX2 R108, R2 ;  /* 0x00000002006c7308 */ /* 0x0009e20000000800 */
[----:B------:R-:W-:Y:S02]  /*ba00*/  FMNMX.FTZ R0, R216, R0, !PT ;  /* 0x00000000d8007209 */ /* 0x000fe40007810000 */
[----:B------:R-:W-:Y:S02]  /*ba10*/  @P5 IMAD R7, R7, c[0x0][0x1e0], RZ ;  /* 0x0000780007075a24 */ /* 0x000fe400078e02ff */
[--C-:B-1----:R-:W-:Y:S01]  /*ba20*/  FFMA.FTZ R4, R13, c[0x0][0x2d0], -R88.reuse ;  /* 0x0000b4000d047a23 */ /* 0x102fe20000010858 */
[----:B------:R-:W-:Y:S01]  /*ba30*/  FMNMX.FTZ R0, R213, R0, !PT ;  /* 0x00000000d5007209 */ /* 0x000fe20007810000 */
[----:B------:R-:W-:Y:S03]  /*ba40*/  @P5 IMAD R7, R242, c[0x0][0x1e4], R7 ;  /* 0x00007900f2075a24 */ /* 0x000fe600078e0207 */
[----:B------:R1:W1:Y:S01]  /*ba50*/  MUFU.EX2 R202, R4 ;  /* 0x0000000400ca7308 */ /* 0x0002620000000800 */
[----:B------:R-:W-:Y:S01]  /*ba60*/  FMNMX.FTZ R0, R209, R0, !PT ;  /* 0x00000000d1007209 */ /* 0x000fe20007810000 */
[----:B--2---:R-:W2:Y:S03]  /*ba70*/  SHFL.BFLY PT, R5, R71, 0x1, 0x1f ;  /* 0x0c201f0047057f89 */ /* 0x004ea600000e0000 */
[----:B------:R-:W-:Y:S02]  /*ba80*/  FMNMX.FTZ R0, R74, R0, !PT ;  /* 0x000000004a007209 */ /* 0x000fe40007810000 */
[----:B---3--:R-:W-:Y:S03]  /*ba90*/  F2FP.PACK_AB R76, R214, R94 ;  /* 0x0000005ed64c723e */ /* 0x008fe600000000ff */
[----:B------:R3:W-:Y:S01]  /*baa0*/  MUFU.EX2 R106, R6 ;  /* 0x00000006006a7308 */ /* 0x0007e20000000800 */
[----:B----4-:R-:W4:Y:S01]  /*bab0*/  SHFL.BFLY PT, R2, R0, 0x2, 0x1f ;  /* 0x0c401f0000027f89 */ /* 0x010f2200000e0000 */
[----:B-1----:R-:W-:Y:S01]  /*bac0*/  FFMA.FTZ R4, R14, c[0x0][0x2d0], -R88 ;  /* 0x0000b4000e047a23 */ /* 0x002fe20000010858 */
[----:B------:R-:W-:Y:S07]  /*bad0*/  F2FP.PACK_AB R77, R202, R93 ;  /* 0x0000005dca4d723e */ /* 0x000fee00000000ff */
[----:B------:R1:W-:Y:S01]  /*bae0*/  MUFU.EX2 R24, R4 ;  /* 0x0000000400187308 */ /* 0x0003e20000000800 */
[----:B--2---:R-:W-:Y:S04]  /*baf0*/  FMNMX.FTZ R71, R71, R5, !PT ;  /* 0x0000000547477209 */ /* 0x004fe80007810000 */
[C---:B------:R-:W-:Y:S01]  /*bb00*/  FSETP.NEU.FTZ.AND P1, PT, R71.reuse, -INF , PT ;  /* 0xff8000004700780b */ /* 0x040fe20003f3d000 */
[----:B------:R-:W-:Y:S02]  /*bb10*/  FMUL.FTZ R89, R71, c[0x0][0x2d0] ;  /* 0x0000b40047597a20 */ /* 0x000fe40000410000 */
[----:B---3--:R-:W-:Y:S01]  /*bb20*/  @P5 IMAD.MOV.U32 R6, RZ, RZ, R32 ;  /* 0x000000ffff065224 */ /* 0x008fe200078e0020 */
[----:B----4-:R-:W-:Y:S02]  /*bb30*/  FMNMX.FTZ R0, R0, R2, !PT ;  /* 0x0000000200007209 */ /* 0x010fe40007810000 */
[----:B------:R-:W-:Y:S03]  /*bb40*/  FSEL R89, R89, RZ, P1 ;  /* 0x000000ff59597208 */ /* 0x000fe60000800000 */
[----:B------:R-:W2:Y:S02]  /*bb50*/  SHFL.BFLY PT, R2, R0, 0x1, 0x1f ;  /* 0x0c201f0000027f89 */ /* 0x000ea400000e0000 */
[----:B------:R-:W-:Y:S02]  /*bb60*/  FFMA.FTZ R103, R103, c[0x0][0x2d0], -R89 ;  /* 0x0000b40067677a23 */ /* 0x000fe40000010859 */
[----:B-1----:R-:W-:Y:S05]  /*bb70*/  @P5 IMAD.WIDE.U32 R4, R242, c[0x0][0x1e0], RZ ;  /* 0x00007800f2045a25 */ /* 0x002fea00078e00ff */
[----:B------:R-:W-:Y:S01]  /*bb80*/  @P5 IADD3 R5, R5, R7, RZ ;  /* 0x0000000705055210 */ /* 0x000fe20007ffe0ff */
[----:B------:R-:W-:Y:S04]  /*bb90*/  @P5 IMAD.MOV.U32 R7, RZ, RZ, R31 ;  /* 0x000000ffff075224 */ /* 0x000fe800078e001f */
[----:B------:R-:W-:Y:S04]  /*bba0*/  @P5 IMAD.WIDE.U32 R6, R4, 0x70, R6 ;  /* 0x0000007004065825 */ /* 0x000fe800078e0006 */
[----:B------:R-:W-:Y:S01]  /*bbb0*/  @P5 IMAD R4, R5, 0x70, RZ ;  /* 0x0000007005045824 */ /* 0x000fe200078e02ff */
[----:B--2---:R-:W-:Y:S01]  /*bbc0*/  FMNMX.FTZ R70, R0, R2, !PT ;  /* 0x0000000200467209 */ /* 0x004fe20007810000 */
[--C-:B------:R-:W-:Y:S01]  /*bbd0*/  FFMA.FTZ R5, R16, c[0x0][0x2d0], -R89.reuse ;  /* 0x0000b40010057a23 */ /* 0x100fe20000010859 */
[----:B------:R-:W-:Y:S01]  /*bbe0*/  @P5 LEA R8, P0, R6, c[0x0][0x1c8], 0x1 ;  /* 0x0000720006085a11 */ /* 0x000fe200078008ff */
[--C-:B------:R-:W-:Y:S02]  /*bbf0*/  FFMA.FTZ R0, R18, c[0x0][0x2d0], -R89.reuse ;  /* 0x0000b40012007a23 */ /* 0x100fe40000010859 */
[----:B------:R1:W-:Y:S01]  /*bc00*/  MUFU.EX2 R191, R5 ;  /* 0x0000000500bf7308 */ /* 0x0003e20000000800 */
[----:B------:R-:W-:Y:S01]  /*bc10*/  @P5 IMAD.IADD R7, R7, 0x1, R4 ;  /* 0x0000000107075824 */ /* 0x000fe200078e0204 */
[----:B------:R-:W-:Y:S01]  /*bc20*/  @P5 SHF.L.U64.HI R4, R9, R10, c[0x0][0x1e4] ;  /* 0x0000790009045619 */ /* 0x000fe2000001020a */
[----:B------:R-:W-:Y:S02]  /*bc30*/  FFMA.FTZ R10, R17, c[0x0][0x2d0], -R89 ;  /* 0x0000b400110a7a23 */ /* 0x000fe40000010859 */
[----:B------:R-:W-:Y:S05]  /*bc40*/  FMUL.FTZ R96, R70, c[0x0][0x2d0] ;  /* 0x0000b40046607a20 */ /* 0x000fea0000410000 */
[----:B------:R2:W-:Y:S10]  /*bc50*/  MUFU.EX2 R14, R0 ;  /* 0x00000000000e7308 */ /* 0x0005f40000000800 */
[----:B------:R3:W4:Y:S01]  /*bc60*/  MUFU.EX2 R195, R10 ;  /* 0x0000000a00c37308 */ /* 0x0007220000000800 */
[----:B-1----:R-:W-:Y:S02]  /*bc70*/  @P5 SHF.L.U32 R5, R9, 0x5, RZ ;  /* 0x0000000509055819 */ /* 0x002fe400000006ff */
[----:B------:R-:W-:Y:S02]  /*bc80*/  @P5 LEA.HI.X R9, R6, c[0x0][0x1cc], R7, 0x1, P0 ;  /* 0x0000730006095a11 */ /* 0x000fe400000f0c07 */
[-C--:B------:R-:W-:Y:S03]  /*bc90*/  @P5 IADD3 R6, P0, R8, R5.reuse, RZ ;  /* 0x0000000508065210 */ /* 0x080fe60007f1e0ff */
[----:B------:R1:W-:Y:S02]  /*bca0*/  @P5 LDGSTS.E.BYPASS.LTC128B.128 [R241+0x3900], [R8.64], !P6 ;  /* 0x0390000008f15fae */ /* 0x0003e4000f101d48 */
[----:B------:R-:W-:Y:S02]  /*bcb0*/  @P5 IMAD.X R7, R4, 0x1, R9, P0 ;  /* 0x0000000104075824 */ /* 0x000fe400000e0609 */
[----:B--2---:R-:W-:Y:S04]  /*bcc0*/  FFMA.FTZ R0, R19, c[0x0][0x2d0], -R89 ;  /* 0x0000b40013007a23 */ /* 0x004fe80000010859 */
[----:B------:R2:W-:Y:S01]  /*bcd0*/  MUFU.EX2 R105, R0 ;  /* 0x0000000000697308 */ /* 0x0005e20000000800 */
[----:B------:R1:W-:Y:S01]  /*bce0*/  @P5 LDGSTS.E.BYPASS.LTC128B.128 [R241+0x4100], [R6.64], !P6 ;  /* 0x0410000006f15fae */ /* 0x0003e2000f101d48 */
[----:B---3--:R-:W-:Y:S02]  /*bcf0*/  @P5 IADD3 R10, P0, R6, R5, RZ ;  /* 0x00000005060a5210 */ /* 0x008fe40007f1e0ff */
[----:B----4-:R-:W-:Y:S03]  /*bd00*/  F2FP.PACK_AB R64, R195, R191 ;  /* 0x000000bfc340723e */ /* 0x010fe600000000ff */
[----:B------:R-:W-:Y:S01]  /*bd10*/  @P5 IMAD.X R11, R7, 0x1, R4, P0 ;  /* 0x00000001070b5824 */ /* 0x000fe200000e0604 */
[----:B------:R-:W-:Y:S04]  /*bd20*/  @P5 IADD3 R12, P0, R10, R5, RZ ;  /* 0x000000050a0c5210 */ /* 0x000fe80007f1e0ff */
[----:B------:R-:W-:Y:S01]  /*bd30*/  @P5 IADD3.X R13, R11, R4, RZ, P0, !PT ;  /* 0x000000040b0d5210 */ /* 0x000fe200007fe4ff */
[----:B------:R3:W-:Y:S01]  /*bd40*/  @P5 LDGSTS.E.BYPASS.LTC128B.128 [R241+0x4900], [R10.64], !P6 ;  /* 0x049000000af15fae */ /* 0x0007e2000f101d48 */
[----:B------:R-:W-:Y:S04]  /*bd50*/  FSETP.NEU.FTZ.AND P0, PT, R70, -INF , PT ;  /* 0xff8000004600780b */ /* 0x000fe80003f1d000 */
[----:B------:R-:W-:Y:S03]  /*bd60*/  FSEL R96, R96, RZ, P0 ;  /* 0x000000ff60607208 */ /* 0x000fe60000000000 */
[----:B------:R4:W-:Y:S02]  /*bd70*/  @P5 LDGSTS.E.BYPASS.LTC128B.128 [R241+0x5100], [R12.64], !P6 ;  /* 0x051000000cf15fae */ /* 0x0009e4000f101d48 */
[--C-:B--2---:R-:W-:Y:S02]  /*bd80*/  FFMA.FTZ R0, R20, c[0x0][0x2d0], -R96.reuse ;  /* 0x0000b40014007a23 */ /* 0x104fe40000010860 */
[--C-:B------:R-:W-:Y:S02]  /*bd90*/  FFMA.FTZ R2, R23, c[0x0][0x2d0], -R96.reuse ;  /* 0x0000b40017027a23 */ /* 0x100fe40000010860 */
[----:B------:R2:W-:Y:S01]  /*bda0*/  MUFU.EX2 R99, R0 ;  /* 0x0000000000637308 */ /* 0x0005e20000000800 */
[--C-:B------:R-:W-:Y:S09]  /*bdb0*/  FFMA.FTZ R209, R209, c[0x0][0x2d0], -R96.reuse ;  /* 0x0000b400d1d17a23 */ /* 0x100ff20000010860 */
[----:B------:R-:W-:Y:S01]  /*bdc0*/  MUFU.EX2 R102, R2 ;  /* 0x0000000200667308 */ /* 0x000fe20000000800 */
[--C-:B--2---:R-:W-:Y:S09]  /*bdd0*/  FFMA.FTZ R0, R21, c[0x0][0x2d0], -R96.reuse ;  /* 0x0000b40015007a23 */ /* 0x104ff20000010860 */
[----:B------:R2:W1:Y:S02]  /*bde0*/  MUFU.EX2 R115, R0 ;  /* 0x0000000000737308 */ /* 0x0004640000000800 */
[----:B--2---:R-:W-:Y:S01]  /*bdf0*/  FFMA.FTZ R0, R22, c[0x0][0x2d0], -R96 ;  /* 0x0000b40016007a23 */ /* 0x004fe20000010860 */
[----:B-1----:R-:W-:Y:S07]  /*be00*/  F2FP.PACK_AB R65, R115, R99 ;  /* 0x000000637341723e */ /* 0x002fee00000000ff */
[----:B------:R1:W2:Y:S02]  /*be10*/  MUFU.EX2 R250, R0 ;  /* 0x0000000000fa7308 */ /* 0x0002a40000000800 */
[----:B-1----:R-:W-:Y:S02]  /*be20*/  FSEL R0, R73, RZ, P3 ;  /* 0x000000ff49007208 */ /* 0x002fe40001800000 */
[-C--:B------:R-:W-:Y:S02]  /*be30*/  @P5 IADD3 R8, P3, R12, R5.reuse, RZ ;  /* 0x000000050c085210 */ /* 0x080fe40007f7e0ff */
[----:B--2---:R-:W-:Y:S01]  /*be40*/  F2FP.PACK_AB R67, R102, R250 ;  /* 0x000000fa6643723e */ /* 0x004fe200000000ff */
[----:B------:R-:W-:Y:S01]  /*be50*/  FADD.FTZ R2, -R0, R3 ;  /* 0x0000000300027221 */ /* 0x000fe20000010100 */
[----:B------:R-:W-:Y:S01]  /*be60*/  FSEL R0, R72, RZ, P2 ;  /* 0x000000ff48007208 */ /* 0x000fe20001000000 */
[----:B------:R-:W-:Y:S01]  /*be70*/  @P5 IMAD.X R9, R13, 0x1, R4, P3 ;  /* 0x000000010d095824 */ /* 0x000fe200018e0604 */
[-C--:B------:R-:W-:Y:S01]  /*be80*/  @P5 IADD3 R6, P2, R8, R5.reuse, RZ ;  /* 0x0000000508065210 */ /* 0x080fe20007f5e0ff */
[----:B------:R-:W-:Y:S02]  /*be90*/  FMUL.FTZ R2, R2, c[0x0][0x2d0] ;  /* 0x0000b40002027a20 */ /* 0x000fe40000410000 */
[----:B------:R-:W-:Y:S01]  /*bea0*/  FADD.FTZ R0, -R0, R116 ;  /* 0x0000007400007221 */ /* 0x000fe20000010100 */
[----:B------:R1:W-:Y:S01]  /*beb0*/  @P5 LDGSTS.E.BYPASS.LTC128B.128 [R241+0x5900], [R8.64], !P6 ;  /* 0x0590000008f15fae */ /* 0x0003e2000f101d48 */
[----:B------:R2:W2:Y:S01]  /*bec0*/  MUFU.EX2 R69, R2 ;  /* 0x0000000200457308 */ /* 0x0004a20000000800 */
[----:B------:R-:W-:Y:S01]  /*bed0*/  @P5 IADD3.X R7, R9, R4, RZ, P2, !PT ;  /* 0x0000000409075210 */ /* 0x000fe200017fe4ff */
[----:B------:R-:W-:Y:S01]  /*bee0*/  FMUL.FTZ R0, R0, c[0x0][0x2d0] ;  /* 0x0000b40000007a20 */ /* 0x000fe20000410000 */
[----:B---3--:R-:W-:Y:S01]  /*bef0*/  @P5 IADD3 R10, P3, R6, R5, RZ ;  /* 0x00000005060a5210 */ /* 0x008fe20007f7e0ff */
[----:B------:R-:W-:Y:S03]  /*bf00*/  IMAD.MOV.U32 R116, RZ, RZ, R30 ;  /* 0x000000ffff747224 */ /* 0x000fe600078e001e */
[----:B------:R3:W-:Y:S01]  /*bf10*/  @P5 LDGSTS.E.BYPASS.LTC128B.128 [R241+0x6100], [R6.64], !P6 ;  /* 0x0610000006f15fae */ /* 0x0007e2000f101d48 */
[----:B------:R-:W-:Y:S01]  /*bf20*/  @P5 IMAD.X R11, R7, 0x1, R4, P3 ;  /* 0x00000001070b5824 */ /* 0x000fe200018e0604 */
[----:B------:R-:W-:Y:S01]  /*bf30*/  F2FP.PACK_AB R78, R108, R116 ;  /* 0x000000746c4e723e */ /* 0x000fe200000000ff */
[----:B------:R1:W1:Y:S05]  /*bf40*/  MUFU.EX2 R3, R0 ;  /* 0x0000000000037308 */ /* 0x00026a0000000800 */
[----:B------:R3:W-:Y:S08]  /*bf50*/  @P5 LDGSTS.E.BYPASS.LTC128B.128 [R241+0x6900], [R10.64], !P6 ;  /* 0x069000000af15fae */ /* 0x0007f0000f101d48 */
[----:B------:R-:W4:Y:S01]  /*bf60*/  LDSM.16.MT88.4 R20, [R224] ;  /* 0x00000000e014783b */ /* 0x000f220000004200 */
[----:B--2---:R-:W-:Y:S01]  /*bf70*/  FSEL R2, R71, RZ, P1 ;  /* 0x000000ff47027208 */ /* 0x004fe20000800000 */
[C---:B------:R-:W-:Y:S02]  /*bf80*/  FMUL.FTZ R33, R69.reuse, R149 ;  /* 0x0000009545217220 */ /* 0x040fe40000410000 */
[C---:B------:R-:W-:Y:S02]  /*bf90*/  FMUL.FTZ R4, R69.reuse, R120 ;  /* 0x0000007845047220 */ /* 0x040fe40000410000 */
[C---:B------:R-:W-:Y:S02]  /*bfa0*/  FMUL.FTZ R32, R69.reuse, R148 ;  /* 0x0000009445207220 */ /* 0x040fe40000410000 */
[C---:B------:R-:W-:Y:S01]  /*bfb0*/  FMUL.FTZ R5, R69.reuse, R121 ;  /* 0x0000007945057220 */ /* 0x040fe20000410000 */
[----:B------:R-:W0:Y:S01]  /*bfc0*/  LDGDEPBAR ;  /* 0x00000000000079af */ /* 0x000e220000000000 */
[----:B------:R-:W-:Y:S02]  /*bfd0*/  FMUL.FTZ R17, R69, R133 ;  /* 0x0000008545117220 */ /* 0x000fe40000410000 */
[----:B-1----:R-:W-:Y:S01]  /*bfe0*/  FADD.FTZ R0, -R2, R117 ;  /* 0x0000007502007221 */ /* 0x002fe20000010100 */
[----:B------:R-:W-:Y:S01]  /*bff0*/  FSEL R2, R70, RZ, P0 ;  /* 0x000000ff46027208 */ /* 0x000fe20000000000 */
[C---:B------:R-:W-:Y:S02]  /*c000*/  FMUL.FTZ R35, R3.reuse, R151 ;  /* 0x0000009703237220 */ /* 0x040fe40000410000 */
[----:B------:R-:W-:Y:S02]  /*c010*/  FMUL.FTZ R0, R0, c[0x0][0x2d0] ;  /* 0x0000b40000007a20 */ /* 0x000fe40000410000 */
[C---:B------:R-:W-:Y:S02]  /*c020*/  FMUL.FTZ R18, R3.reuse, R134 ;  /* 0x0000008603127220 */ /* 0x040fe40000410000 */
[----:B------:R1:W2:Y:S01]  /*c030*/  MUFU.EX2 R68, R0 ;  /* 0x0000000000447308 */ /* 0x0002a20000000800 */
[----:B------:R-:W-:Y:S02]  /*c040*/  IMAD.MOV.U32 R117, RZ, RZ, R24 ;  /* 0x000000ffff757224 */ /* 0x000fe400078e0018 */
[C---:B---3--:R-:W-:Y:S02]  /*c050*/  FMUL.FTZ R6, R3.reuse, R122 ;  /* 0x0000007a03067220 */ /* 0x048fe40000410000 */
[----:B------:R-:W-:Y:S01]  /*c060*/  FMUL.FTZ R7, R3, R123 ;  /* 0x0000007b03077220 */ /* 0x000fe20000410000 */
[----:B------:R-:W-:Y:S01]  /*c070*/  F2FP.PACK_AB R79, R106, R117 ;  /* 0x000000756a4f723e */ /* 0x000fe200000000ff */
[----:B------:R-:W-:Y:S02]  /*c080*/  FMUL.FTZ R16, R69, R132 ;  /* 0x0000008445107220 */ /* 0x000fe40000410000 */
[----:B------:R-:W-:Y:S02]  /*c090*/  IMAD.MOV.U32 R132, RZ, RZ, R39 ;  /* 0x000000ffff847224 */ /* 0x000fe400078e0027 */
[----:B------:R-:W3:Y:S01]  /*c0a0*/  LDSM.16.MT88.4 R36, [R228] ;  /* 0x00000000e424783b */ /* 0x000ee20000004200 */
[C---:B------:R-:W-:Y:S01]  /*c0b0*/  FMUL.FTZ R19, R3.reuse, R135 ;  /* 0x0000008703137220 */ /* 0x040fe20000410000 */
[----:B------:R-:W-:Y:S01]  /*c0c0*/  MOV R135, R221 ;  /* 0x000000dd00877202 */ /* 0x000fe20000000f00 */
[----:B------:R-:W-:Y:S02]  /*c0d0*/  IMAD.MOV.U32 R121, RZ, RZ, R29 ;  /* 0x000000ffff797224 */ /* 0x000fe400078e001d */
[----:B------:R-:W-:Y:S01]  /*c0e0*/  FMUL.FTZ R34, R3, R150 ;  /* 0x0000009603227220 */ /* 0x000fe20000410000 */
[----:B------:R-:W-:Y:S01]  /*c0f0*/  MOV R150, R52 ;  /* 0x0000003400967202 */ /* 0x000fe20000000f00 */
[--C-:B------:R-:W-:Y:S01]  /*c100*/  FFMA.FTZ R121, R121, c[0x0][0x2d0], -R75.reuse ;  /* 0x0000b40079797a23 */ /* 0x100fe2000001084b */
[----:B------:R-:W3:Y:S01]  /*c110*/  LDSM.16.MT88.4 R52, [R225] ;  /* 0x00000000e134783b */ /* 0x000ee20000004200 */
[-C--:B----4-:R-:W-:Y:S05]  /*c120*/  HMMA.16816.F32 R4, R76, R20.reuse, R4 ;  /* 0x000000144c04723c */ /* 0x090fea0000001804 */
[----:B-1----:R-:W-:Y:S01]  /*c130*/  FADD.FTZ R0, -R2, R118 ;  /* 0x0000007602007221 */ /* 0x002fe20000010100 */
[----:B------:R-:W-:Y:S01]  /*c140*/  MOV R118, R14 ;  /* 0x0000000e00767202 */ /* 0x000fe20000000f00 */
[----:B------:R-:W-:Y:S02]  /*c150*/  FFMA.FTZ R2, R40, c[0x0][0x2d0], -R75 ;  /* 0x0000b40028027a23 */ /* 0x000fe4000001084b */
[----:B------:R-:W-:Y:S03]  /*c160*/  FMUL.FTZ R0, R0, c[0x0][0x2d0] ;  /* 0x0000b40000007a20 */ /* 0x000fe60000410000 */
[C---:B--2---:R-:W-:Y:S01]  /*c170*/  FMUL.FTZ R9, R68.reuse, R125 ;  /* 0x0000007d44097220 */ /* 0x044fe20000410000 */
[----:B------:R-:W-:Y:S01]  /*c180*/  F2FP.PACK_AB R66, R105, R118 ;  /* 0x000000766942723e */ /* 0x000fe200000000ff */
[----:B------:R1:W-:Y:S01]  /*c190*/  MUFU.EX2 R125, R2 ;  /* 0x00000002007d7308 */ /* 0x0003e20000000800 */
[C---:B------:R-:W-:Y:S02]  /*c1a0*/  FMUL.FTZ R13, R68.reuse, R129 ;  /* 0x00000081440d7220 */ /* 0x040fe40000410000 */
[----:B------:R-:W-:Y:S02]  /*c1b0*/  IMAD.MOV.U32 R129, RZ, RZ, R111 ;  /* 0x000000ffff817224 */ /* 0x000fe400078e006f */
[C---:B------:R-:W-:Y:S02]  /*c1c0*/  FMUL.FTZ R12, R68.reuse, R128 ;  /* 0x00000080440c7220 */ /* 0x040fe40000410000 */
[C---:B------:R-:W-:Y:S02]  /*c1d0*/  FMUL.FTZ R8, R68.reuse, R124 ;  /* 0x0000007c44087220 */ /* 0x040fe40000410000 */
[----:B------:R-:W-:Y:S01]  /*c1e0*/  IMAD.MOV.U32 R124, RZ, RZ, R80 ;  /* 0x000000ffff7c7224 */ /* 0x000fe200078e0050 */
[----:B------:R-:W2:Y:S01]  /*c1f0*/  MUFU.EX2 R0, R0 ;  /* 0x0000000000007308 */ /* 0x000ea20000000800 */
[C---:B------:R-:W-:Y:S02]  /*c200*/  FMUL.FTZ R29, R68.reuse, R145 ;  /* 0x00000091441d7220 */ /* 0x040fe40000410000 */
[C---:B------:R-:W-:Y:S02]  /*c210*/  FMUL.FTZ R24, R68.reuse, R140 ;  /* 0x0000008c44187220 */ /* 0x040fe40000410000 */
[C---:B------:R-:W-:Y:S02]  /*c220*/  FMUL.FTZ R25, R68.reuse, R141 ;  /* 0x0000008d44197220 */ /* 0x040fe40000410000 */
[C---:B------:R-:W-:Y:S02]  /*c230*/  FMUL.FTZ R28, R68.reuse, R144 ;  /* 0x00000090441c7220 */ /* 0x040fe40000410000 */
[C---:B------:R-:W-:Y:S02]  /*c240*/  FMUL.FTZ R40, R68.reuse, R156 ;  /* 0x0000009c44287220 */ /* 0x040fe40000410000 */
[----:B------:R-:W-:Y:S02]  /*c250*/  IMAD.MOV.U32 R144, RZ, RZ, R84 ;  /* 0x000000ffff907224 */ /* 0x000fe400078e0054 */
[----:B-1----:R-:W-:Y:S02]  /*c260*/  FFMA.FTZ R2, R41, c[0x0][0x2d0], -R75 ;  /* 0x0000b40029027a23 */ /* 0x002fe4000001084b */
[----:B------:R-:W-:Y:S01]  /*c270*/  FMUL.FTZ R41, R68, R157 ;  /* 0x0000009d44297220 */ /* 0x000fe20000410000 */
[----:B------:R-:W-:Y:S01]  /*c280*/  MOV R157, R42 ;  /* 0x0000002a009d7202 */ /* 0x000fe20000000f00 */
[C---:B--2---:R-:W-:Y:S02]  /*c290*/  FMUL.FTZ R11, R0.reuse, R127 ;  /* 0x0000007f000b7220 */ /* 0x044fe40000410000 */
[----:B------:R1:W-:Y:S01]  /*c2a0*/  MUFU.EX2 R127, R2 ;  /* 0x00000002007f7308 */ /* 0x0003e20000000800 */
[C---:B------:R-:W-:Y:S02]  /*c2b0*/  FMUL.FTZ R31, R0.reuse, R147 ;  /* 0x00000093001f7220 */ /* 0x040fe40000410000 */
[C---:B------:R-:W-:Y:S02]  /*c2c0*/  FMUL.FTZ R26, R0.reuse, R142 ;  /* 0x0000008e001a7220 */ /* 0x040fe40000410000 */
[C---:B------:R-:W-:Y:S02]  /*c2d0*/  FMUL.FTZ R27, R0.reuse, R143 ;  /* 0x0000008f001b7220 */ /* 0x040fe40000410000 */
[C---:B------:R-:W-:Y:S02]  /*c2e0*/  FMUL.FTZ R10, R0.reuse, R126 ;  /* 0x0000007e000a7220 */ /* 0x040fe40000410000 */
[C---:B------:R-:W-:Y:S02]  /*c2f0*/  FMUL.FTZ R14, R0.reuse, R130 ;  /* 0x00000082000e7220 */ /* 0x040fe40000410000 */
[C---:B------:R-:W-:Y:S02]  /*c300*/  FMUL.FTZ R15, R0.reuse, R131 ;  /* 0x00000083000f7220 */ /* 0x040fe40000410000 */
[C---:B------:R-:W-:Y:S01]  /*c310*/  FMUL.FTZ R30, R0.reuse, R146 ;  /* 0x00000092001e7220 */ /* 0x040fe20000410000 */
[C---:B------:R-:W-:Y:S04]  /*c320*/  HMMA.16816.F32 R8, R64.reuse, R20, R8 ;  /* 0x000000144008723c */ /* 0x040fe80000001808 */
[----:B------:R-:W-:Y:S02]  /*c330*/  FMUL.FTZ R42, R0, R158 ;  /* 0x0000009e002a7220 */ /* 0x000fe40000410000 */
[----:B------:R-:W-:Y:S02]  /*c340*/  IMAD.MOV.U32 R158, RZ, RZ, R43 ;  /* 0x000000ffff9e7224 */ /* 0x000fe400078e002b */
[-C--:B------:R-:W-:Y:S04]  /*c350*/  HMMA.16816.F32 R12, R64, R22.reuse, R12 ;  /* 0x00000016400c723c */ /* 0x080fe8000000180c */
[--C-:B-1----:R-:W-:Y:S02]  /*c360*/  FFMA.FTZ R2, R44, c[0x0][0x2d0], -R75.reuse ;  /* 0x0000b4002c027a23 */ /* 0x102fe4000001084b */
[C---:B------:R-:W-:Y:S02]  /*c370*/  FMUL.FTZ R20, R69.reuse, R136 ;  /* 0x0000008845147220 */ /* 0x040fe40000410000 */
[----:B------:R1:W-:Y:S01]  /*c380*/  MUFU.EX2 R151, R2 ;  /* 0x0000000200977308 */ /* 0x0003e20000000800 */
[C---:B------:R-:W-:Y:S04]  /*c390*/  HMMA.16816.F32 R16, R76.reuse, R22, R16 ;  /* 0x000000164c10723c */ /* 0x040fe80000001810 */
[----:B------:R-:W-:Y:S02]  /*c3a0*/  FMUL.FTZ R21, R69, R137 ;  /* 0x0000008945157220 */ /* 0x000fe40000410000 */
[----:B------:R-:W-:Y:S01]  /*c3b0*/  FMUL.FTZ R43, R0, R159 ;  /* 0x0000009f002b7220 */ /* 0x000fe20000410000 */
[----:B------:R-:W-:Y:S01]  /*c3c0*/  MOV R159, R91 ;  /* 0x0000005b009f7202 */ /* 0x000fe20000000f00 */
[C---:B------:R-:W-:Y:S01]  /*c3d0*/  FMUL.FTZ R22, R3.reuse, R138 ;  /* 0x0000008a03167220 */ /* 0x040fe20000410000 */
[----:B------:R-:W-:Y:S03]  /*c3e0*/  MOV R91, R83 ;  /* 0x00000053005b7202 */ /* 0x000fe60000000f00 */
[----:B------:R-:W-:Y:S02]  /*c3f0*/  FMUL.FTZ R23, R3, R139 ;  /* 0x0000008b03177220 */ /* 0x000fe40000410000 */
[C---:B------:R-:W-:Y:S02]  /*c400*/  FMUL.FTZ R44, R68.reuse, R160 ;  /* 0x000000a0442c7220 */ /* 0x040fe40000410000 */
[----:B------:R-:W-:Y:S02]  /*c410*/  IMAD.MOV.U32 R160, RZ, RZ, R90 ;  /* 0x000000ffffa07224 */ /* 0x000fe400078e005a */
[----:B------:R-:W-:Y:S01]  /*c420*/  IMAD.MOV.U32 R90, RZ, RZ, R48 ;  /* 0x000000ffff5a7224 */ /* 0x000fe200078e0030 */
[-C--:B---3--:R-:W-:Y:S03]  /*c430*/  HMMA.16816.F32 R20, R76, R36.reuse, R20 ;  /* 0x000000244c14723c */ /* 0x088fe60000001814 */
[----:B------:R-:W-:Y:S01]  /*c440*/  FMUL.FTZ R48, R69, R164 ;  /* 0x000000a445307220 */ /* 0x000fe20000410000 */
[----:B------:R-:W-:Y:S01]  /*c450*/  MOV R164, R51 ;  /* 0x0000003300a47202 */ /* 0x000fe20000000f00 */
[----:B-1----:R-:W-:Y:S02]  /*c460*/  FFMA.FTZ R2, R45, c[0x0][0x2d0], -R75 ;  /* 0x0000b4002d027a23 */ /* 0x002fe4000001084b */
[----:B------:R-:W-:Y:S01]  /*c470*/  FMUL.FTZ R45, R68, R161 ;  /* 0x000000a1442d7220 */ /* 0x000fe20000410000 */
[C---:B------:R-:W-:Y:S01]  /*c480*/  HMMA.16816.F32 R24, R64.reuse, R36, R24 ;  /* 0x000000244018723c */ /* 0x040fe20000001818 */
[----:B------:R1:W-:Y:S03]  /*c490*/  MUFU.EX2 R149, R2 ;  /* 0x0000000200957308 */ /* 0x0003e60000000800 */
[----:B------:R-:W-:Y:S01]  /*c4a0*/  MOV R161, R46 ;  /* 0x0000002e00a17202 */ /* 0x000fe20000000f00 */
[C---:B------:R-:W-:Y:S02]  /*c4b0*/  FMUL.FTZ R46, R0.reuse, R162 ;  /* 0x000000a2002e7220 */ /* 0x040fe40000410000 */
[C---:B------:R-:W-:Y:S01]  /*c4c0*/  FMUL.FTZ R36, R69.reuse, R152 ;  /* 0x0000009845247220 */ /* 0x040fe20000410000 */
[-C--:B------:R-:W-:Y:S04]  /*c4d0*/  HMMA.16816.F32 R28, R64, R38.reuse, R28 ;  /* 0x00000026401c723c */ /* 0x080fe8000000181c */
[----:B------:R-:W-:Y:S01]  /*c4e0*/  FMUL.FTZ R37, R69, R153 ;  /* 0x0000009945257220 */ /* 0x000fe20000410000 */
[----:B------:R-:W-:Y:S01]  /*c4f0*/  MOV R152, R245 ;  /* 0x000000f500987202 */ /* 0x000fe20000000f00 */
[----:B------:R-:W-:Y:S01]  /*c500*/  IMAD.MOV.U32 R162, RZ, RZ, R47 ;  /* 0x000000ffffa27224 */ /* 0x000fe200078e002f */
[----:B------:R-:W-:Y:S01]  /*c510*/  MOV R153, R85 ;  /* 0x0000005500997202 */ /* 0x000fe20000000f00 */
[C---:B------:R-:W-:Y:S04]  /*c520*/  HMMA.16816.F32 R32, R76.reuse, R38, R32 ;  /* 0x000000264c20723c */ /* 0x040fe80000001820 */
[----:B------:R-:W-:Y:S01]  /*c530*/  FMUL.FTZ R47, R0, R163 ;  /* 0x000000a3002f7220 */ /* 0x000fe20000410000 */
[----:B------:R-:W-:Y:S01]  /*c540*/  MOV R163, R86 ;  /* 0x0000005600a37202 */ /* 0x000fe20000000f00 */
[----:B------:R-:W-:Y:S02]  /*c550*/  IMAD.MOV.U32 R86, RZ, RZ, R49 ;  /* 0x000000ffff567224 */ /* 0x000fe400078e0031 */
[C---:B------:R-:W-:Y:S04]  /*c560*/  FMUL.FTZ R38, R3.reuse, R154 ;  /* 0x0000009a03267220 */ /* 0x040fe80000410000 */
[----:B-1----:R-:W-:Y:S02]  /*c570*/  FFMA.FTZ R2, R56, c[0x0][0x2d0], -R88 ;  /* 0x0000b40038027a23 */ /* 0x002fe40000010858 */
[----:B------:R-:W-:Y:S02]  /*c580*/  IMAD.MOV.U32 R156, RZ, RZ, R86 ;  /* 0x000000ffff9c7224 */ /* 0x000fe400078e0056 */
[----:B------:R1:W-:Y:S01]  /*c590*/  MUFU.EX2 R120, R2 ;  /* 0x0000000200787308 */ /* 0x0003e20000000800 */
[----:B------:R-:W-:Y:S02]  /*c5a0*/  FMUL.FTZ R39, R3, R155 ;  /* 0x0000009b03277220 */ /* 0x000fe40000410000 */
[----:B------:R-:W-:Y:S01]  /*c5b0*/  FMUL.FTZ R49, R69, R165 ;  /* 0x000000a545317220 */ /* 0x000fe20000410000 */
[----:B------:R-:W-:Y:S01]  /*c5c0*/  MOV R165, R50 ;  /* 0x0000003200a57202 */ /* 0x000fe20000000f00 */
[C---:B------:R-:W-:Y:S02]  /*c5d0*/  FMUL.FTZ R50, R3.reuse, R166 ;  /* 0x000000a603327220 */ /* 0x040fe40000410000 */
[----:B------:R-:W-:Y:S01]  /*c5e0*/  FMUL.FTZ R51, R3, R167 ;  /* 0x000000a703337220 */ /* 0x000fe20000410000 */
[-C--:B------:R-:W-:Y:S03]  /*c5f0*/  HMMA.16816.F32 R36, R76, R52.reuse, R36 ;  /* 0x000000344c24723c */ /* 0x080fe60000001824 */
[----:B------:R-:W-:Y:S01]  /*c600*/  IMAD.MOV.U32 R166, RZ, RZ, R82 ;  /* 0x000000ffffa67224 */ /* 0x000fe200078e0052 */
[----:B------:R-:W-:Y:S01]  /*c610*/  MOV R167, R81 ;  /* 0x0000005100a77202 */ /* 0x000fe20000000f00 */
[C---:B------:R-:W-:Y:S01]  /*c620*/  FMUL.FTZ R56, R68.reuse, R172 ;  /* 0x000000ac44387220 */ /* 0x040fe20000410000 */
[----:B------:R-:W2:Y:S01]  /*c630*/  LDSM.16.MT88.4 R80, [R227] ;  /* 0x00000000e350783b */ /* 0x000ea20000004200 */
[----:B------:R-:W-:Y:S01]  /*c640*/  IMAD.MOV.U32 R123, RZ, RZ, R91 ;  /* 0x000000ffff7b7224 */ /* 0x000fe200078e005b */
[C---:B------:R-:W-:Y:S04]  /*c650*/  HMMA.16816.F32 R40, R64.reuse, R52, R40 ;  /* 0x000000344028723c */ /* 0x040fe80000001828 */
[--C-:B------:R-:W-:Y:S03]  /*c660*/  FFMA.FTZ R91, R193, c[0x0][0x2d0], -R88.reuse ;  /* 0x0000b400c15b7a23 */ /* 0x100fe60000010858 */
[--C-:B------:R-:W-:Y:S01]  /*c670*/  FFMA.FTZ R53, R59, c[0x0][0x2d0], -R88.reuse ;  /* 0x0000b4003b357a23 */ /* 0x100fe20000010858 */
[----:B------:R3:W-:Y:S01]  /*c680*/  MUFU.EX2 R136, R91 ;  /* 0x0000005b00887308 */ /* 0x0007e20000000800 */
[----:B-1----:R-:W-:Y:S01]  /*c690*/  FFMA.FTZ R2, R57, c[0x0][0x2d0], -R88 ;  /* 0x0000b40039027a23 */ /* 0x002fe20000010858 */
[-C--:B------:R-:W-:Y:S03]  /*c6a0*/  HMMA.16816.F32 R44, R64, R54.reuse, R44 ;  /* 0x00000036402c723c */ /* 0x080fe6000000182c */
[----:B------:R-:W-:Y:S01]  /*c6b0*/  FMUL.FTZ R52, R69, R168 ;  /* 0x000000a845347220 */ /* 0x000fe20000410000 */
[----:B------:R-:W-:Y:S01]  /*c6c0*/  MOV R168, R95 ;  /* 0x0000005f00a87202 */ /* 0x000fe20000000f00 */
[----:B------:R-:W-:Y:S02]  /*c6d0*/  IMAD.MOV.U32 R95, RZ, RZ, R244 ;  /* 0x000000ffff5f7224 */ /* 0x000fe400078e00f4 */
[----:B------:R-:W-:Y:S01]  /*c6e0*/  FMUL.FTZ R57, R68, R173 ;  /* 0x000000ad44397220 */ /* 0x000fe20000410000 */
[----:B------:R1:W-:Y:S01]  /*c6f0*/  MUFU.EX2 R147, R2 ;  /* 0x0000000200937308 */ /* 0x0003e20000000800 */
[C---:B------:R-:W-:Y:S04]  /*c700*/  HMMA.16816.F32 R48, R76.reuse, R54, R48 ;  /* 0x000000364c30723c */ /* 0x040fe80000001830 */
[----:B------:R-:W-:Y:S03]  /*c710*/  FMUL.FTZ R59, R0, R175 ;  /* 0x000000af003b7220 */ /* 0x000fe60000410000 */
[C---:B------:R-:W-:Y:S02]  /*c720*/  FMUL.FTZ R55, R3.reuse, R171 ;  /* 0x000000ab03377220 */ /* 0x040fe40000410000 */
[----:B------:R4:W-:Y:S03]  /*c730*/  MUFU.EX2 R122, R53 ;  /* 0x00000035007a7308 */ /* 0x0009e60000000800 */
[----:B------:R-:W-:Y:S02]  /*c740*/  IMAD.MOV.U32 R171, RZ, RZ, R251 ;  /* 0x000000ffffab7224 */ /* 0x000fe400078e00fb */
[----:B------:R-:W-:Y:S01]  /*c750*/  FMUL.FTZ R54, R3, R170 ;  /* 0x000000aa03367220 */ /* 0x000fe20000410000 */
[----:B------:R-:W-:Y:S01]  /*c760*/  MOV R170, R87 ;  /* 0x0000005700aa7202 */ /* 0x000fe20000000f00 */
[--C-:B---3--:R-:W-:Y:S01]  /*c770*/  FFMA.FTZ R91, R92, c[0x0][0x2d0], -R88.reuse ;  /* 0x0000b4005c5b7a23 */ /* 0x108fe20000010858 */
[----:B------:R-:W3:Y:S01]  /*c780*/  LDSM.16.MT88.4 R84, [R224+0x800] ;  /* 0x00080000e054783b */ /* 0x000ee20000004200 */
[--C-:B-1----:R-:W-:Y:S02]  /*c790*/  FFMA.FTZ R2, R58, c[0x0][0x2d0], -R88.reuse ;  /* 0x0000b4003a027a23 */ /* 0x102fe40000010858 */
[----:B------:R-:W-:Y:S01]  /*c7a0*/  FMUL.FTZ R58, R0, R174 ;  /* 0x000000ae003a7220 */ /* 0x000fe20000410000 */
[----:B------:R-:W-:Y:S01]  /*c7b0*/  MOV R174, R106 ;  /* 0x0000006a00ae7202 */ /* 0x000fe20000000f00 */
[----:B------:R1:W-:Y:S01]  /*c7c0*/  MUFU.EX2 R148, R2 ;  /* 0x0000000200947308 */ /* 0x0003e20000000800 */
[--C-:B------:R-:W-:Y:S02]  /*c7d0*/  FFMA.FTZ R106, R243, c[0x0][0x2d0], -R89.reuse ;  /* 0x0000b400f36a7a23 */ /* 0x100fe40000010859 */
[----:B----4-:R-:W-:Y:S01]  /*c7e0*/  FMUL.FTZ R53, R69, R169 ;  /* 0x000000a945357220 */ /* 0x010fe20000410000 */
[----:B------:R-:W-:Y:S01]  /*c7f0*/  MOV R169, R90 ;  /* 0x0000005a00a97202 */ /* 0x000fe20000000f00 */
[----:B------:R-:W-:Y:S05]  /*c800*/  FFMA.FTZ R90, R197, c[0x0][0x2d0], -R88 ;  /* 0x0000b400c55a7a23 */ /* 0x000fea0000010858 */
[----:B------:R-:W-:Y:S01]  /*c810*/  MUFU.EX2 R244, R90 ;  /* 0x0000005a00f47308 */ /* 0x000fe20000000800 */
[-C--:B--2---:R-:W-:Y:S08]  /*c820*/  HMMA.16816.F32 R52, R76, R80.reuse, R52 ;  /* 0x000000504c34723c */ /* 0x084ff00000001834 */
[C---:B------:R-:W-:Y:S04]  /*c830*/  HMMA.16816.F32 R56, R64.reuse, R80, R56 ;  /* 0x000000504038723c */ /* 0x040fe80000001838 */
[--C-:B-1----:R-:W-:Y:S02]  /*c840*/  FFMA.FTZ R2, R60, c[0x0][0x2d0], -R89.reuse ;  /* 0x0000b4003c027a23 */ /* 0x102fe40000010859 */
[----:B------:R-:W-:Y:S02]  /*c850*/  FMUL.FTZ R60, R68, R176 ;  /* 0x000000b0443c7220 */ /* 0x000fe40000410000 */
[----:B------:R1:W-:Y:S04]  /*c860*/  MUFU.EX2 R112, R2 ;  /* 0x0000000200707308 */ /* 0x0003e80000000800 */
[--C-:B-1----:R-:W-:Y:S02]  /*c870*/  FFMA.FTZ R2, R62, c[0x0][0x2d0], -R89.reuse ;  /* 0x0000b4003e027a23 */ /* 0x102fe40000010859 */
[----:B------:R-:W-:Y:S04]  /*c880*/  FMUL.FTZ R62, R0, R178 ;  /* 0x000000b2003e7220 */ /* 0x000fe80000410000 */
[----:B------:R1:W2:Y:S02]  /*c890*/  MUFU.EX2 R134, R2 ;  /* 0x0000000200867308 */ /* 0x0002a40000000800 */
[--C-:B-1----:R-:W-:Y:S01]  /*c8a0*/  FFMA.FTZ R2, R61, c[0x0][0x2d0], -R89.reuse ;  /* 0x0000b4003d027a23 */ /* 0x102fe20000010859 */
[----:B--2---:R-:W-:Y:S01]  /*c8b0*/  F2FP.PACK_AB R80, R134, R112 ;  /* 0x000000708650723e */ /* 0x004fe200000000ff */
[----:B------:R-:W-:Y:S06]  /*c8c0*/  FMUL.FTZ R61, R68, R177 ;  /* 0x000000b1443d7220 */ /* 0x000fec0000410000 */
[----:B------:R1:W-:Y:S02]  /*c8d0*/  MUFU.EX2 R142, R2 ;  /* 0x00000002008e7308 */ /* 0x0003e40000000800 */
[----:B-1----:R-:W-:Y:S02]  /*c8e0*/  FFMA.FTZ R2, R63, c[0x0][0x2d0], -R89 ;  /* 0x0000b4003f027a23 */ /* 0x002fe40000010859 */
[----:B------:R-:W-:Y:S06]  /*c8f0*/  FMUL.FTZ R63, R0, R179 ;  /* 0x000000b3003f7220 */ /* 0x000fec0000410000 */
[----:B------:R1:W2:Y:S01]  /*c900*/  MUFU.EX2 R143, R2 ;  /* 0x00000002008f7308 */ /* 0x0002a20000000800 */
[-C--:B------:R-:W-:Y:S07]  /*c910*/  HMMA.16816.F32 R60, R64, R82.reuse, R60 ;  /* 0x00000052403c723c */ /* 0x080fee000000183c */
[C---:B------:R-:W-:Y:S01]  /*c920*/  FMUL.FTZ R64, R69.reuse, R180 ;  /* 0x000000b445407220 */ /* 0x040fe20000410000 */
[----:B------:R-:W-:Y:S01]  /*c930*/  MOV R180, R117 ;  /* 0x0000007500b47202 */ /* 0x000fe20000000f00 */
[----:B------:R-:W-:Y:S01]  /*c940*/  FMUL.FTZ R65, R69, R181 ;  /* 0x000000b545417220 */ /* 0x000fe20000410000 */
[----:B------:R-:W-:Y:S02]  /*c950*/  MUFU.EX2 R117, R106 ;  /* 0x0000006a00757308 */ /* 0x000fe40000000800 */
[C---:B------:R-:W-:Y:S02]  /*c960*/  FMUL.FTZ R66, R3.reuse, R182 ;  /* 0x000000b603427220 */ /* 0x040fe40000410000 */
[----:B------:R-:W-:Y:S02]  /*c970*/  FMUL.FTZ R67, R3, R183 ;  /* 0x000000b703437220 */ /* 0x000fe40000410000 */
[----:B------:R-:W-:Y:S02]  /*c980*/  IMAD.MOV.U32 R181, RZ, RZ, R116 ;  /* 0x000000ffffb57224 */ /* 0x000fe400078e0074 */
[--C-:B-1----:R-:W-:Y:S03]  /*c990*/  FFMA.FTZ R2, R184, c[0x0][0x2d0], -R96.reuse ;  /* 0x0000b400b8027a23 */ /* 0x102fe60000010860 */
[----:B------:R-:W-:Y:S01]  /*c9a0*/  HMMA.16816.F32 R64, R76, R82, R64 ;  /* 0x000000524c40723c */ /* 0x000fe20000001840 */
[----:B------:R1:W-:Y:S06]  /*c9b0*/  MUFU.EX2 R111, R2 ;  /* 0x00000002006f7308 */ /* 0x0003ec0000000800 */
[----:B------:R-:W-:Y:S02]  /*c9c0*/  F2FP.PACK_AB R78, R149, R151 ;  /* 0x00000097954e723e */ /* 0x000fe400000000ff */
[----:B------:R-:W-:Y:S03]  /*c9d0*/  F2FP.PACK_AB R79, R148, R147 ;  /* 0x00000093944f723e */ /* 0x000fe600000000ff */
[----:B------:R-:W-:Y:S02]  /*c9e0*/  F2FP.PACK_AB R76, R127, R125 ;  /* 0x0000007d7f4c723e */ /* 0x000fe400000000ff */
[----:B------:R-:W-:Y:S02]  /*c9f0*/  F2FP.PACK_AB R77, R122, R120 ;  /* 0x000000787a4d723e */ /* 0x000fe400000000ff */
[----:B--2---:R-:W-:Y:S05]  /*ca00*/  F2FP.PACK_AB R82, R143, R142 ;  /* 0x0000008e8f52723e */ /* 0x004fea00000000ff */
[-C--:B---3--:R-:W-:Y:S03]  /*ca10*/  HMMA.16816.F32 R4, R76, R84.reuse, R4 ;  /* 0x000000544c04723c */ /* 0x088fe60000001804 */
[--C-:B-1----:R-:W-:Y:S02]  /*ca20*/  FFMA.FTZ R2, R186, c[0x0][0x2d0], -R96.reuse ;  /* 0x0000b400ba027a23 */ /* 0x102fe40000010860 */
[----:B------:R-:W-:Y:S10]  /*ca30*/  MUFU.EX2 R186, R101 ;  /* 0x0000006500ba7308 */ /* 0x000ff40000000800 */
[----:B------:R1:W2:Y:S02]  /*ca40*/  MUFU.EX2 R126, R2 ;  /* 0x00000002007e7308 */ /* 0x0002a40000000800 */
[--C-:B-1----:R-:W-:Y:S01]  /*ca50*/  FFMA.FTZ R2, R185, c[0x0][0x2d0], -R96.reuse ;  /* 0x0000b400b9027a23 */ /* 0x102fe20000010860 */
[----:B--2---:R-:W-:Y:S07]  /*ca60*/  F2FP.PACK_AB R81, R126, R111 ;  /* 0x0000006f7e51723e */ /* 0x004fee00000000ff */
[----:B------:R1:W-:Y:S02]  /*ca70*/  MUFU.EX2 R128, R2 ;  /* 0x0000000200807308 */ /* 0x0003e40000000800 */
[----:B-1----:R-:W-:Y:S08]  /*ca80*/  FFMA.FTZ R2, R187, c[0x0][0x2d0], -R96 ;  /* 0x0000b400bb027a23 */ /* 0x002ff00000010860 */
[----:B------:R-:W-:Y:S10]  /*ca90*/  MUFU.EX2 R187, R98 ;  /* 0x0000006200bb7308 */ /* 0x000ff40000000800 */
        /* <DEDUP_REMOVED lines=9> */
[----:B------:R1:W3:Y:S04]  /*cb30*/  MUFU.EX2 R146, R2 ;  /* 0x0000000200927308 */ /* 0x0002e80000000800 */
[--C-:B-1----:R-:W-:Y:S06]  /*cb40*/  FFMA.FTZ R2, R190, c[0x0][0x2d0], -R75.reuse ;  /* 0x0000b400be027a23 */ /* 0x102fec000001084b */
[----:B------:R1:W-:Y:S01]  /*cb50*/  MUFU.EX2 R176, R2 ;  /* 0x0000000200b07308 */ /* 0x0003e20000000800 */
[-C--:B--2---:R-:W-:Y:S08]  /*cb60*/  HMMA.16816.F32 R20, R76, R84.reuse, R20 ;  /* 0x000000544c14723c */ /* 0x084ff00000001814 */
[C---:B------:R-:W-:Y:S08]  /*cb70*/  HMMA.16816.F32 R24, R80.reuse, R84, R24 ;  /* 0x000000545018723c */ /* 0x040ff00000001818 */
[-C--:B------:R-:W-:Y:S04]  /*cb80*/  HMMA.16816.F32 R28, R80, R86.reuse, R28 ;  /* 0x00000056501c723c */ /* 0x080fe8000000181c */
[----:B-1----:R-:W-:Y:S04]  /*cb90*/  FFMA.FTZ R2, R192, c[0x0][0x2d0], -R75 ;  /* 0x0000b400c0027a23 */ /* 0x002fe8000001084b */
[C---:B------:R-:W-:Y:S01]  /*cba0*/  HMMA.16816.F32 R32, R76.reuse, R86, R32 ;  /* 0x000000564c20723c */ /* 0x040fe20000001820 */
[----:B------:R1:W2:Y:S01]  /*cbb0*/  MUFU.EX2 R251, R2 ;  /* 0x0000000200fb7308 */ /* 0x0002a20000000800 */
[----:B------:R-:W4:Y:S02]  /*cbc0*/  LDSM.16.MT88.4 R84, [R225+0x800] ;  /* 0x00080000e154783b */ /* 0x000f240000004200 */
[--C-:B-1----:R-:W-:Y:S07]  /*cbd0*/  FFMA.FTZ R2, R196, c[0x0][0x2d0], -R88.reuse ;  /* 0x0000b400c4027a23 */ /* 0x102fee0000010858 */
[----:B------:R1:W1:Y:S01]  /*cbe0*/  MUFU.EX2 R139, R2 ;  /* 0x00000002008b7308 */ /* 0x0002620000000800 */
[-C--:B----4-:R-:W-:Y:S08]  /*cbf0*/  HMMA.16816.F32 R36, R76, R84.reuse, R36 ;  /* 0x000000544c24723c */ /* 0x090ff00000001824 */
[C---:B------:R-:W-:Y:S04]  /*cc00*/  HMMA.16816.F32 R40, R80.reuse, R84, R40 ;  /* 0x000000545028723c */ /* 0x040fe80000001828 */
[----:B-1----:R-:W-:Y:S04]  /*cc10*/  FFMA.FTZ R2, R194, c[0x0][0x2d0], -R88 ;  /* 0x0000b400c2027a23 */ /* 0x002fe80000010858 */
[----:B------:R1:W4:Y:S01]  /*cc20*/  MUFU.EX2 R141, R2 ;  /* 0x00000002008d7308 */ /* 0x0003220000000800 */
[-C--:B------:R-:W-:Y:S08]  /*cc30*/  HMMA.16816.F32 R44, R80, R86.reuse, R44 ;  /* 0x00000056502c723c */ /* 0x080ff0000000182c */
[C---:B------:R-:W-:Y:S01]  /*cc40*/  HMMA.16816.F32 R48, R76.reuse, R86, R48 ;  /* 0x000000564c30723c */ /* 0x040fe20000001830 */
[----:B------:R-:W2:Y:S03]  /*cc50*/  LDSM.16.MT88.4 R84, [R227+0x800] ;  /* 0x00080000e354783b */ /* 0x000ea60000004200 */
[--C-:B-1----:R-:W-:Y:S04]  /*cc60*/  FFMA.FTZ R2, R198, c[0x0][0x2d0], -R89.reuse ;  /* 0x0000b400c6027a23 */ /* 0x102fe80000010859 */
[----:B------:R1:W-:Y:S01]  /*cc70*/  MUFU.EX2 R137, R2 ;  /* 0x0000000200897308 */ /* 0x0003e20000000800 */
[-C--:B--2---:R-:W-:Y:S03]  /*cc80*/  HMMA.16816.F32 R52, R76, R84.reuse, R52 ;  /* 0x000000544c34723c */ /* 0x084fe60000001834 */
[----:B-1----:R-:W-:Y:S06]  /*cc90*/  FFMA.FTZ R2, R199, c[0x0][0x2d0], -R89 ;  /* 0x0000b400c7027a23 */ /* 0x002fec0000010859 */
[----:B------:R1:W2:Y:S01]  /*cca0*/  MUFU.EX2 R138, R2 ;  /* 0x00000002008a7308 */ /* 0x0002a20000000800 */
[C---:B------:R-:W-:Y:S07]  /*ccb0*/  HMMA.16816.F32 R56, R80.reuse, R84, R56 ;  /* 0x000000545038723c */ /* 0x040fee0000001838 */
[----:B------:R-:W-:Y:S01]  /*ccc0*/  FFMA.FTZ R84, R212, c[0x0][0x2d0], -R75 ;  /* 0x0000b400d4547a23 */ /* 0x000fe2000001084b */
[-C--:B------:R-:W-:Y:S01]  /*ccd0*/  HMMA.16816.F32 R60, R80, R86.reuse, R60 ;  /* 0x00000056503c723c */ /* 0x080fe2000000183c */
[----:B------:R-:W2:Y:S02]  /*cce0*/  LDSM.16.MT88.4 R80, [R224+0x1000] ;  /* 0x00100000e050783b */ /* 0x000ea40000004200 */
[----:B------:R2:W-:Y:S05]  /*ccf0*/  MUFU.EX2 R212, R84 ;  /* 0x0000005400d47308 */ /* 0x0005ea0000000800 */
[----:B------:R-:W-:Y:S04]  /*cd00*/  HMMA.16816.F32 R64, R76, R86, R64 ;  /* 0x000000564c40723c */ /* 0x000fe80000001840 */
[--C-:B-1----:R-:W-:Y:S03]  /*cd10*/  FFMA.FTZ R2, R200, c[0x0][0x2d0], -R89.reuse ;  /* 0x0000b400c8027a23 */ /* 0x102fe60000010859 */
[----:B---3--:R-:W-:Y:S01]  /*cd20*/  F2FP.PACK_AB R76, R146, R145 ;  /* 0x00000091924c723e */ /* 0x008fe200000000ff */
[----:B------:R1:W-:Y:S01]  /*cd30*/  MUFU.EX2 R140, R2 ;  /* 0x00000002008c7308 */ /* 0x0003e20000000800 */
[----:B------:R-:W-:Y:S03]  /*cd40*/  F2FP.PACK_AB R78, R251, R176 ;  /* 0x000000b0fb4e723e */ /* 0x000fe600000000ff */
[----:B------:R-:W-:Y:S02]  /*cd50*/  F2FP.PACK_AB R77, R139, R136 ;  /* 0x000000888b4d723e */ /* 0x000fe400000000ff */
[----:B----4-:R-:W-:Y:S02]  /*cd60*/  F2FP.PACK_AB R79, R244, R141 ;  /* 0x0000008df44f723e */ /* 0x010fe400000000ff */
[----:B--2---:R-:W-:Y:S05]  /*cd70*/  F2FP.PACK_AB R84, R138, R137 ;  /* 0x000000898a54723e */ /* 0x004fea00000000ff */
[-C--:B------:R-:W-:Y:S03]  /*cd80*/  HMMA.16816.F32 R4, R76, R80.reuse, R4 ;  /* 0x000000504c04723c */ /* 0x080fe60000001804 */
[----:B-1----:R-:W-:Y:S04]  /*cd90*/  FFMA.FTZ R2, R201, c[0x0][0x2d0], -R89 ;  /* 0x0000b400c9027a23 */ /* 0x002fe80000010859 */
[----:B------:R1:W2:Y:S02]  /*cda0*/  MUFU.EX2 R245, R2 ;  /* 0x0000000200f57308 */ /* 0x0002a40000000800 */
[--C-:B-1----:R-:W-:Y:S03]  /*cdb0*/  FFMA.FTZ R2, R203, c[0x0][0x2d0], -R96.reuse ;  /* 0x0000b400cb027a23 */ /* 0x102fe60000010860 */
[----:B--2---:R-:W-:Y:S05]  /*cdc0*/  F2FP.PACK_AB R86, R245, R140 ;  /* 0x0000008cf556723e */ /* 0x004fea00000000ff */
[----:B------:R-:W-:Y:S10]  /*cdd0*/  MUFU.EX2 R203, R91 ;  /* 0x0000005b00cb7308 */ /* 0x000ff40000000800 */
        /* <DEDUP_REMOVED lines=16> */
[----:B------:R1:W-:Y:S04]  /*cee0*/  MUFU.EX2 R221, R2 ;  /* 0x0000000200dd7308 */ /* 0x0003e80000000800 */
[----:B-1----:R-:W-:Y:S06]  /*cef0*/  FFMA.FTZ R2, R218, c[0x0][0x2d0], -R75 ;  /* 0x0000b400da027a23 */ /* 0x002fec000001084b */
[----:B------:R1:W-:Y:S01]  /*cf00*/  MUFU.EX2 R218, R2 ;  /* 0x0000000200da7308 */ /* 0x0003e20000000800 */
[-C--:B--2---:R-:W-:Y:S08]  /*cf10*/  HMMA.16816.F32 R20, R76, R80.reuse, R20 ;  /* 0x000000504c14723c */ /* 0x084ff00000001814 */
[C---:B------:R-:W-:Y:S08]  /*cf20*/  HMMA.16816.F32 R24, R84.reuse, R80, R24 ;  /* 0x000000505418723c */ /* 0x040ff00000001818 */
[-C--:B------:R-:W-:Y:S04]  /*cf30*/  HMMA.16816.F32 R28, R84, R82.reuse, R28 ;  /* 0x00000052541c723c */ /* 0x080fe8000000181c */
[--C-:B-1----:R-:W-:Y:S04]  /*cf40*/  FFMA.FTZ R2, R248, c[0x0][0x2d0], -R88.reuse ;  /* 0x0000b400f8027a23 */ /* 0x102fe80000010858 */
[C---:B------:R-:W-:Y:S01]  /*cf50*/  HMMA.16816.F32 R32, R76.reuse, R82, R32 ;  /* 0x000000524c20723c */ /* 0x040fe20000001820 */
[----:B------:R1:W-:Y:S01]  /*cf60*/  MUFU.EX2 R154, R2 ;  /* 0x00000002009a7308 */ /* 0x0003e20000000800 */
[----:B------:R-:W2:Y:S02]  /*cf70*/  LDSM.16.MT88.4 R80, [R225+0x1000] ;  /* 0x00100000e150783b */ /* 0x000ea40000004200 */
[--C-:B-1----:R-:W-:Y:S01]  /*cf80*/  FFMA.FTZ R2, R171, c[0x0][0x2d0], -R88.reuse ;  /* 0x0000b400ab027a23 */ /* 0x102fe20000010858 */
[----:B------:R-:W-:Y:S01]  /*cf90*/  MOV R171, R170 ;  /* 0x000000aa00ab7202 */ /* 0x000fe20000000f00 */
[----:B------:R-:W-:Y:S01]  /*cfa0*/  IMAD.MOV.U32 R170, RZ, RZ, R169 ;  /* 0x000000ffffaa7224 */ /* 0x000fe200078e00a9 */
[----:B------:R-:W-:Y:S04]  /*cfb0*/  MOV R169, R168 ;  /* 0x000000a800a97202 */ /* 0x000fe80000000f00 */
[----:B------:R1:W-:Y:S01]  /*cfc0*/  MUFU.EX2 R207, R2 ;  /* 0x0000000200cf7308 */ /* 0x0003e20000000800 */
[----:B------:R-:W-:Y:S01]  /*cfd0*/  IMAD.MOV.U32 R168, RZ, RZ, R167 ;  /* 0x000000ffffa87224 */ /* 0x000fe200078e00a7 */
[----:B------:R-:W-:Y:S01]  /*cfe0*/  MOV R167, R166 ;  /* 0x000000a600a77202 */ /* 0x000fe20000000f00 */
        /* <DEDUP_REMOVED lines=10> */
[-C--:B--2---:R-:W-:Y:S01]  /*d090*/  HMMA.16816.F32 R36, R76, R80.reuse, R36 ;  /* 0x000000504c24723c */ /* 0x084fe20000001824 */
[----:B------:R2:W5:Y:S07]  /*d0a0*/  LDL.LU R233, [R1+0x7c] ;  /* 0x00007c0001e97983 */ /* 0x00056e0000300800 */
[C---:B------:R-:W-:Y:S04]  /*d0b0*/  HMMA.16816.F32 R40, R84.reuse, R80, R40 ;  /* 0x000000505428723c */ /* 0x040fe80000001828 */
[----:B-1----:R-:W-:Y:S02]  /*d0c0*/  FFMA.FTZ R2, R171, c[0x0][0x2d0], -R88 ;  /* 0x0000b400ab027a23 */ /* 0x002fe40000010858 */
[----:B------:R-:W-:Y:S01]  /*d0d0*/  IMAD.MOV.U32 R171, RZ, RZ, R170 ;  /* 0x000000ffffab7224 */ /* 0x000fe200078e00aa */
[----:B------:R-:W-:Y:S01]  /*d0e0*/  MOV R170, R169 ;  /* 0x000000a900aa7202 */ /* 0x000fe20000000f00 */
[-C--:B------:R-:W-:Y:S01]  /*d0f0*/  HMMA.16816.F32 R44, R84, R82.reuse, R44 ;  /* 0x00000052542c723c */ /* 0x080fe2000000182c */
[----:B------:R1:W-:Y:S03]  /*d100*/  MUFU.EX2 R206, R2 ;  /* 0x0000000200ce7308 */ /* 0x0003e60000000800 */
[----:B------:R-:W-:Y:S01]  /*d110*/  IMAD.MOV.U32 R169, RZ, RZ, R168 ;  /* 0x000000ffffa97224 */ /* 0x000fe200078e00a8 */
[----:B------:R-:W-:Y:S01]  /*d120*/  MOV R168, R167 ;  /* 0x000000a700a87202 */ /* 0x000fe20000000f00 */
[----:B------:R-:W-:Y:S01]  /*d130*/  IMAD.MOV.U32 R167, RZ, RZ, R166 ;  /* 0x000000ffffa77224 */ /* 0x000fe200078e00a6 */
[----:B------:R-:W-:Y:S01]  /*d140*/  MOV R166, R165 ;  /* 0x000000a500a67202 */ /* 0x000fe20000000f00 */
[C---:B------:R-:W-:Y:S04]  /*d150*/  HMMA.16816.F32 R48, R76.reuse, R82, R48 ;  /* 0x000000524c30723c */ /* 0x040fe80000001830 */
[----:B------:R-:W-:Y:S01]  /*d160*/  IMAD.MOV.U32 R165, RZ, RZ, R164 ;  /* 0x000000ffffa57224 */ /* 0x000fe200078e00a4 */
[----:B------:R-:W-:Y:S01]  /*d170*/  MOV R164, R163 ;  /* 0x000000a300a47202 */ /* 0x000fe20000000f00 */
[----:B------:R-:W-:Y:S01]  /*d180*/  IMAD.MOV.U32 R163, RZ, RZ, R162 ;  /* 0x000000ffffa37224 */ /* 0x000fe200078e00a2 */
[----:B------:R-:W-:Y:S01]  /*d190*/  MOV R162, R160 ;  /* 0x000000a000a27202 */ /* 0x000fe20000000f00 */
[----:B------:R-:W-:Y:S01]  /*d1a0*/  IMAD.MOV.U32 R160, RZ, RZ, R159 ;  /* 0x000000ffffa07224 */ /* 0x000fe200078e009f */
[----:B------:R-:W-:Y:S03]  /*d1b0*/  MOV R159, R158 ;  /* 0x0000009e009f7202 */ /* 0x000fe60000000f00 */
[----:B------:R-:W-:Y:S01]  /*d1c0*/  IMAD.MOV.U32 R158, RZ, RZ, R157 ;  /* 0x000000ffff9e7224 */ /* 0x000fe200078e009d */
[----:B------:R-:W-:Y:S01]  /*d1d0*/  MOV R157, R156 ;  /* 0x0000009c009d7202 */ /* 0x000fe20000000f00 */
[----:B------:R-:W-:Y:S01]  /*d1e0*/  IMAD.MOV.U32 R156, RZ, RZ, R153 ;  /* 0x000000ffff9c7224 */ /* 0x000fe200078e0099 */
[----:B------:R-:W-:Y:S01]  /*d1f0*/  MOV R153, R234 ;  /* 0x000000ea00997202 */ /* 0x000fe20000000f00 */
[----:B------:R-:W-:Y:S01]  /*d200*/  IMAD.MOV.U32 R172, RZ, RZ, R170 ;  /* 0x000000ffffac7224 */ /* 0x000fe200078e00aa */
[----:B------:R2:W5:Y:S01]  /*d210*/  LDL.LU R234, [R1+0x78] ;  /* 0x0000780001ea7983 */ /* 0x0005620000300800 */
[----:B-1----:R-:W-:Y:S01]  /*d220*/  FFMA.FTZ R2, R171, c[0x0][0x2d0], -R89 ;  /* 0x0000b400ab027a23 */ /* 0x002fe20000010859 */
        /* <DEDUP_REMOVED lines=13> */
[----:B------:R1:W-:Y:S01]  /*d300*/  MUFU.EX2 R153, R2 ;  /* 0x0000000200997308 */ /* 0x0003e20000000800 */
[----:B------:R-:W-:Y:S01]  /*d310*/  IMAD.MOV.U32 R159, RZ, RZ, R157 ;  /* 0x000000ffff9f7224 */ /* 0x000fe200078e009d */
[----:B------:R-:W-:Y:S01]  /*d320*/  MOV R157, R156 ;  /* 0x0000009c009d7202 */ /* 0x000fe20000000f00 */
[----:B------:R-:W-:Y:S01]  /*d330*/  FFMA.FTZ R90, R172, c[0x0][0x2d0], -R89 ;  /* 0x0000b400ac5a7a23 */ /* 0x000fe20000010859 */
        /* <DEDUP_REMOVED lines=14> */
[----:B------:R-:W3:Y:S01]  /*d420*/  MUFU.EX2 R158, R90 ;  /* 0x0000005a009e7308 */ /* 0x000ee20000000800 */
[----:B------:R-:W-:Y:S02]  /*d430*/  IMAD.MOV.U32 R129, RZ, RZ, R119 ;  /* 0x000000ffff817224 */ /* 0x000fe400078e0077 */
[----:B------:R2:W5:Y:S01]  /*d440*/  LDL.LU R119, [R1+0x74] ;  /* 0x0000740001777983 */ /* 0x0005620000300800 */
[--C-:B------:R-:W-:Y:S01]  /*d450*/  FFMA.FTZ R80, R166, c[0x0][0x2d0], -R89.reuse ;  /* 0x0000b400a6507a23 */ /* 0x100fe20000010859 */
[----:B------:R-:W-:Y:S01]  /*d460*/  MOV R166, R102 ;  /* 0x0000006600a67202 */ /* 0x000fe20000000f00 */
[--C-:B-1----:R-:W-:Y:S01]  /*d470*/  FFMA.FTZ R2, R173, c[0x0][0x2d0], -R89.reuse ;  /* 0x0000b400ad027a23 */ /* 0x102fe20000010859 */
[----:B------:R-:W-:Y:S01]  /*d480*/  MOV R173, R172 ;  /* 0x000000ac00ad7202 */ /* 0x000fe20000000f00 */
[----:B------:R-:W-:Y:S01]  /*d490*/  IMAD.MOV.U32 R172, RZ, RZ, R160 ;  /* 0x000000ffffac7224 */ /* 0x000fe200078e00a0 */
[----:B------:R-:W-:Y:S01]  /*d4a0*/  MOV R160, R159 ;  /* 0x0000009f00a07202 */ /* 0x000fe20000000f00 */
[----:B------:R2:W5:Y:S01]  /*d4b0*/  LDL.LU R230, [R1+0x70] ;  /* 0x0000700001e67983 */ /* 0x0005620000300800 */
[----:B------:R1:W-:Y:S01]  /*d4c0*/  MUFU.EX2 R159, R2 ;  /* 0x00000002009f7308 */ /* 0x0003e20000000800 */
[----:B------:R-:W-:Y:S09]  /*d4d0*/  FFMA.FTZ R102, R252, c[0x0][0x2d0], -R88 ;  /* 0x0000b400fc667a23 */ /* 0x000ff20000010858 */
[----:B------:R4:W-:Y:S10]  /*d4e0*/  MUFU.EX2 R194, R80 ;  /* 0x0000005000c27308 */ /* 0x0009f40000000800 */
[----:B------:R-:W-:Y:S01]  /*d4f0*/  MUFU.EX2 R184, R102 ;  /* 0x0000006600b87308 */ /* 0x000fe20000000800 */
[--C-:B-1----:R-:W-:Y:S02]  /*d500*/  FFMA.FTZ R2, R173, c[0x0][0x2d0], -R89.reuse ;  /* 0x0000b400ad027a23 */ /* 0x102fe40000010859 */
[----:B------:R-:W-:Y:S02]  /*d510*/  IMAD.MOV.U32 R173, RZ, RZ, R108 ;  /* 0x000000ffffad7224 */ /* 0x000fe400078e006c */
[----:B------:R-:W-:Y:S05]  /*d520*/  FFMA.FTZ R108, R210, c[0x0][0x2d0], -R89 ;  /* 0x0000b400d26c7a23 */ /* 0x000fea0000010859 */
[----:B------:R1:W1:Y:S01]  /*d530*/  MUFU.EX2 R205, R2 ;  /* 0x0000000200cd7308 */ /* 0x0002620000000800 */
[----:B----4-:R-:W4:Y:S01]  /*d540*/  LDSM.16.MT88.4 R80, [R227+0x1000] ;  /* 0x00100000e350783b */ /* 0x010f220000004200 */
[----:B-1----:R-:W-:Y:S02]  /*d550*/  FFMA.FTZ R2, R172, c[0x0][0x2d0], -R96 ;  /* 0x0000b400ac027a23 */ /* 0x002fe40000010860 */
[----:B------:R-:W-:Y:S01]  /*d560*/  IMAD.MOV.U32 R172, RZ, RZ, R160 ;  /* 0x000000ffffac7224 */ /* 0x000fe200078e00a0 */
[----:B------:R-:W-:Y:S01]  /*d570*/  MOV R160, R156 ;  /* 0x0000009c00a07202 */ /* 0x000fe20000000f00 */
[----:B------:R-:W-:Y:S04]  /*d580*/  IMAD.MOV.U32 R156, RZ, RZ, R152 ;  /* 0x000000ffff9c7224 */ /* 0x000fe800078e0098 */
[----:B------:R1:W-:Y:S01]  /*d590*/  MUFU.EX2 R152, R2 ;  /* 0x0000000200987308 */ /* 0x0003e20000000800 */
[-C--:B----4-:R-:W-:Y:S08]  /*d5a0*/  HMMA.16816.F32 R52, R76, R80.reuse, R52 ;  /* 0x000000504c34723c */ /* 0x090ff00000001834 */
[C---:B------:R-:W-:Y:S04]  /*d5b0*/  HMMA.16816.F32 R56, R84.reuse, R80, R56 ;  /* 0x000000505438723c */ /* 0x040fe80000001838 */
[----:B-1----:R-:W-:Y:S01]  /*d5c0*/  FFMA.FTZ R2, R171, c[0x0][0x2d0], -R96 ;  /* 0x0000b400ab027a23 */ /* 0x002fe20000010860 */
[----:B------:R-:W-:Y:S01]  /*d5d0*/  MOV R171, R170 ;  /* 0x000000aa00ab7202 */ /* 0x000fe20000000f00 */
[----:B------:R-:W-:Y:S01]  /*d5e0*/  IMAD.MOV.U32 R170, RZ, RZ, R169 ;  /* 0x000000ffffaa7224 */ /* 0x000fe200078e00a9 */
[----:B------:R-:W-:Y:S01]  /*d5f0*/  MOV R169, R168 ;  /* 0x000000a800a97202 */ /* 0x000fe20000000f00 */
[-C--:B------:R-:W-:Y:S01]  /*d600*/  HMMA.16816.F32 R60, R84, R82.reuse, R60 ;  /* 0x00000052543c723c */ /* 0x080fe2000000183c */
[----:B------:R-:W-:Y:S03]  /*d610*/  LDSM.16.MT88.4 R84, [R228+0x1800] ;  /* 0x00180000e454783b */ /* 0x000fe60000004200 */
[----:B------:R-:W-:Y:S01]  /*d620*/  IMAD.MOV.U32 R168, RZ, RZ, R157 ;  /* 0x000000ffffa87224 */ /* 0x000fe200078e009d */
[----:B---3--:R-:W-:Y:S01]  /*d630*/  F2FP.PACK_AB R80, R158, R153 ;  /* 0x000000999e50723e */ /* 0x008fe200000000ff */
[----:B------:R1:W3:Y:S01]  /*d640*/  MUFU.EX2 R157, R2 ;  /* 0x00000002009d7308 */ /* 0x0002e20000000800 */
[--C-:B------:R-:W-:Y:S01]  /*d650*/  FFMA.FTZ R92, R169, c[0x0][0x2d0], -R75.reuse ;  /* 0x0000b400a95c7a23 */ /* 0x100fe2000001084b */
[----:B------:R-:W-:Y:S04]  /*d660*/  HMMA.16816.F32 R64, R76, R82, R64 ;  /* 0x000000524c40723c */ /* 0x000fe80000001840 */
[----:B------:R-:W-:Y:S01]  /*d670*/  MOV R169, R168 ;  /* 0x000000a800a97202 */ /* 0x000fe20000000f00 */
[----:B------:R-:W-:Y:S02]  /*d680*/  IMAD.MOV.U32 R168, RZ, RZ, R162 ;  /* 0x000000ffffa87224 */ /* 0x000fe400078e00a2 */
[----:B------:R-:W-:Y:S01]  /*d690*/  F2FP.PACK_AB R76, R215, R212 ;  /* 0x000000d4d74c723e */ /* 0x000fe200000000ff */
[----:B------:R-:W-:Y:S01]  /*d6a0*/  MUFU.EX2 R162, R92 ;  /* 0x0000005c00a27308 */ /* 0x000fe20000000800 */
[----:B------:R-:W-:Y:S03]  /*d6b0*/  F2FP.PACK_AB R78, R218, R221 ;  /* 0x000000ddda4e723e */ /* 0x000fe600000000ff */
[----:B------:R-:W-:Y:S02]  /*d6c0*/  F2FP.PACK_AB R77, R207, R154 ;  /* 0x0000009acf4d723e */ /* 0x000fe400000000ff */
[----:B------:R-:W-:Y:S02]  /*d6d0*/  F2FP.PACK_AB R79, R206, R203 ;  /* 0x000000cbce4f723e */ /* 0x000fe400000000ff */
[----:B------:R-:W-:Y:S01]  /*d6e0*/  F2FP.PACK_AB R82, R205, R159 ;  /* 0x0000009fcd52723e */ /* 0x000fe200000000ff */
[----:B-1----:R-:W-:Y:S01]  /*d6f0*/  FFMA.FTZ R2, R172, c[0x0][0x2d0], -R96 ;  /* 0x0000b400ac027a23 */ /* 0x002fe20000010860 */
[----:B------:R-:W-:Y:S01]  /*d700*/  MOV R172, R160 ;  /* 0x000000a000ac7202 */ /* 0x000fe20000000f00 */
[----:B------:R-:W-:Y:S01]  /*d710*/  IMAD.MOV.U32 R160, RZ, RZ, R156 ;  /* 0x000000ffffa07224 */ /* 0x000fe200078e009c */
[----:B---3--:R-:W-:Y:S01]  /*d720*/  F2FP.PACK_AB R81, R157, R152 ;  /* 0x000000989d51723e */ /* 0x008fe200000000ff */
[----:B------:R1:W-:Y:S02]  /*d730*/  MUFU.EX2 R156, R2 ;  /* 0x00000002009c7308 */ /* 0x0003e40000000800 */
[----:B------:R-:W-:Y:S01]  /*d740*/  FFMA.FTZ R91, R172, c[0x0][0x2d0], -R75 ;  /* 0x0000b400ac5b7a23 */ /* 0x000fe2000001084b */
[----:B------:R-:W-:Y:S01]  /*d750*/  MOV R172, R118 ;  /* 0x0000007600ac7202 */ /* 0x000fe20000000f00 */
[----:B------:R-:W-:Y:S04]  /*d760*/  FFMA.FTZ R118, R249, c[0x0][0x2d0], -R88 ;  /* 0x0000b400f9767a23 */ /* 0x000fe80000010858 */
[----:B------:R-:W-:Y:S02]  /*d770*/  IMAD.MOV.U32 R179, RZ, RZ, R172 ;  /* 0x000000ffffb37224 */ /* 0x000fe400078e00ac */
[----:B------:R3:W-:Y:S10]  /*d780*/  MUFU.EX2 R198, R91 ;  /* 0x0000005b00c67308 */ /* 0x0007f40000000800 */
[----:B------:R4:W-:Y:S01]  /*d790*/  MUFU.EX2 R106, R118 ;  /* 0x00000076006a7308 */ /* 0x0009e20000000800 */
[--C-:B-1----:R-:W-:Y:S01]  /*d7a0*/  FFMA.FTZ R2, R171, c[0x0][0x2d0], -R96.reuse ;  /* 0x0000b400ab027a23 */ /* 0x102fe20000010860 */
[----:B------:R-:W-:Y:S01]  /*d7b0*/  MOV R171, R170 ;  /* 0x000000aa00ab7202 */ /* 0x000fe20000000f00 */
[----:B------:R-:W-:Y:S01]  /*d7c0*/  IMAD.MOV.U32 R170, RZ, RZ, R165 ;  /* 0x000000ffffaa7224 */ /* 0x000fe200078e00a5 */
[----:B------:R-:W-:Y:S01]  /*d7d0*/  MOV R165, R164 ;  /* 0x000000a400a57202 */ /* 0x000fe20000000f00 */
[----:B------:R-:W-:Y:S05]  /*d7e0*/  IMAD.MOV.U32 R164, RZ, RZ, R163 ;  /* 0x000000ffffa47224 */ /* 0x000fea00078e00a3 */
[----:B------:R1:W1:Y:S01]  /*d7f0*/  MUFU.EX2 R163, R2 ;  /* 0x0000000200a37308 */ /* 0x0002620000000800 */
[--C-:B------:R-:W-:Y:S02]  /*d800*/  FFMA.FTZ R90, R170, c[0x0][0x2d0], -R75.reuse ;  /* 0x0000b400aa5a7a23 */ /* 0x100fe4000001084b */
[--C-:B---3--:R-:W-:Y:S02]  /*d810*/  FFMA.FTZ R91, R164, c[0x0][0x2d0], -R75.reuse ;  /* 0x0000b400a45b7a23 */ /* 0x108fe4000001084b */
[----:B------:R-:W-:Y:S05]  /*d820*/  FFMA.FTZ R164, R74, c[0x0][0x2d0], -R96 ;  /* 0x0000b4004aa47a23 */ /* 0x000fea0000010860 */
[----:B------:R3:W-:Y:S01]  /*d830*/  MUFU.EX2 R201, R90 ;  /* 0x0000005a00c97308 */ /* 0x0007e20000000800 */
[----:B----4-:R-:W-:Y:S09]  /*d840*/  IMAD.MOV.U32 R118, RZ, RZ, R70 ;  /* 0x000000ffff767224 */ /* 0x010ff200078e0046 */
[----:B------:R-:W-:Y:S01]  /*d850*/  MUFU.EX2 R190, R91 ;  /* 0x0000005b00be7308 */ /* 0x000fe20000000800 */
[--C-:B-1----:R-:W-:Y:S01]  /*d860*/  FFMA.FTZ R2, R171, c[0x0][0x2d0], -R75.reuse ;  /* 0x0000b400ab027a23 */ /* 0x102fe2000001084b */
[----:B------:R-:W-:Y:S08]  /*d870*/  F2FP.PACK_AB R83, R163, R156 ;  /* 0x0000009ca353723e */ /* 0x000ff000000000ff */
[----:B------:R1:W-:Y:S01]  /*d880*/  MUFU.EX2 R199, R2 ;  /* 0x0000000200c77308 */ /* 0x0003e20000000800 */
[----:B---3--:R-:W-:Y:S02]  /*d890*/  FFMA.FTZ R90, R165, c[0x0][0x2d0], -R75 ;  /* 0x0000b400a55a7a23 */ /* 0x008fe4000001084b */
[----:B------:R-:W-:Y:S02]  /*d8a0*/  FFMA.FTZ R165, R109, c[0x0][0x2d0], -R89 ;  /* 0x0000b4006da57a23 */ /* 0x000fe40000010859 */
[----:B------:R-:W-:Y:S05]  /*d8b0*/  FFMA.FTZ R75, R150, c[0x0][0x2d0], -R75 ;  /* 0x0000b400964b7a23 */ /* 0x000fea000001084b */
[----:B------:R-:W-:Y:S01]  /*d8c0*/  MUFU.EX2 R171, R90 ;  /* 0x0000005a00ab7308 */ /* 0x000fe20000000800 */
[--C-:B------:R-:W-:Y:S02]  /*d8d0*/  FFMA.FTZ R150, R104, c[0x0][0x2d0], -R89.reuse ;  /* 0x0000b40068967a23 */ /* 0x100fe40000010859 */
[--C-:B------:R-:W-:Y:S02]  /*d8e0*/  FFMA.FTZ R104, R220, c[0x0][0x2d0], -R96.reuse ;  /* 0x0000b400dc687a23 */ /* 0x100fe40000010860 */
[----:B------:R-:W-:Y:S05]  /*d8f0*/  FFMA.FTZ R109, R217, c[0x0][0x2d0], -R96 ;  /* 0x0000b400d96d7a23 */ /* 0x000fea0000010860 */
[----:B------:R-:W-:Y:S01]  /*d900*/  MUFU.EX2 R116, R104 ;  /* 0x0000006800747308 */ /* 0x000fe20000000800 */
[--C-:B-1----:R-:W-:Y:S09]  /*d910*/  FFMA.FTZ R2, R161, c[0x0][0x2d0], -R88.reuse ;  /* 0x0000b400a1027a23 */ /* 0x102ff20000010858 */
[----:B------:R1:W-:Y:S02]  /*d920*/  MUFU.EX2 R161, R2 ;  /* 0x0000000200a17308 */ /* 0x0003e40000000800 */
[--C-:B-1----:R-:W-:Y:S08]  /*d930*/  FFMA.FTZ R2, R169, c[0x0][0x2d0], -R88.reuse ;  /* 0x0000b400a9027a23 */ /* 0x102ff00000010858 */
[----:B------:R1:W-:Y:S02]  /*d940*/  MUFU.EX2 R196, R2 ;  /* 0x0000000200c47308 */ /* 0x0003e40000000800 */
[--C-:B-1----:R-:W-:Y:S08]  /*d950*/  FFMA.FTZ R2, R168, c[0x0][0x2d0], -R88.reuse ;  /* 0x0000b400a8027a23 */ /* 0x102ff00000010858 */
[----:B------:R1:W-:Y:S02]  /*d960*/  MUFU.EX2 R197, R2 ;  /* 0x0000000200c57308 */ /* 0x0003e40000000800 */
[--C-:B-1----:R-:W-:Y:S02]  /*d970*/  FFMA.FTZ R2, R100, c[0x0][0x2d0], -R88.reuse ;  /* 0x0000b40064027a23 */ /* 0x102fe40000010858 */
[--C-:B------:R-:W-:Y:S06]  /*d980*/  FFMA.FTZ R100, R123, c[0x0][0x2d0], -R88.reuse ;  /* 0x0000b4007b647a23 */ /* 0x100fec0000010858 */
[----:B------:R1:W-:Y:S01]  /*d990*/  MUFU.EX2 R200, R2 ;  /* 0x0000000200c87308 */ /* 0x0003e20000000800 */
[----:B------:R-:W-:Y:S09]  /*d9a0*/  FFMA.FTZ R123, R247, c[0x0][0x2d0], -R88 ;  /* 0x0000b400f77b7a23 */ /* 0x000ff20000010858 */
[----:B------:R-:W-:Y:S10]  /*d9b0*/  MUFU.EX2 R185, R100 ;  /* 0x0000006400b97308 */ /* 0x000ff40000000800 */
[----:B------:R-:W-:Y:S01]  /*d9c0*/  MUFU.EX2 R104, R123 ;  /* 0x0000007b00687308 */ /* 0x000fe20000000800 */
[--C-:B-1----:R-:W-:Y:S09]  /*d9d0*/  FFMA.FTZ R2, R160, c[0x0][0x2d0], -R89.reuse ;  /* 0x0000b400a0027a23 */ /* 0x102ff20000010859 */
[----:B------:R1:W-:Y:S02]  /*d9e0*/  MUFU.EX2 R160, R2 ;  /* 0x0000000200a07308 */ /* 0x0003e40000000800 */
[----:B-1----:R-:W-:Y:S02]  /*d9f0*/  FFMA.FTZ R2, R167, c[0x0][0x2d0], -R89 ;  /* 0x0000b400a7027a23 */ /* 0x002fe40000010859 */
[----:B------:R-:W-:Y:S06]  /*da00*/  IMAD.MOV.U32 R167, RZ, RZ, R105 ;  /* 0x000000ffffa77224 */ /* 0x000fec00078e0069 */
[----:B------:R1:W-:Y:S01]  /*da10*/  MUFU.EX2 R193, R2 ;  /* 0x0000000200c17308 */ /* 0x0003e20000000800 */
[--C-:B------:R-:W-:Y:S02]  /*da20*/  FFMA.FTZ R105, R223, c[0x0][0x2d0], -R89.reuse ;  /* 0x0000b400df697a23 */ /* 0x100fe40000010859 */
[--C-:B-1----:R-:W-:Y:S02]  /*da30*/  FFMA.FTZ R2, R144, c[0x0][0x2d0], -R89.reuse ;  /* 0x0000b40090027a23 */ /* 0x102fe40000010859 */
[--C-:B------:R-:W-:Y:S05]  /*da40*/  FFMA.FTZ R144, R107, c[0x0][0x2d0], -R89.reuse ;  /* 0x0000b4006b907a23 */ /* 0x100fea0000010859 */
[----:B------:R1:W-:Y:S01]  /*da50*/  MUFU.EX2 R192, R2 ;  /* 0x0000000200c07308 */ /* 0x0003e20000000800 */
[--C-:B------:R-:W-:Y:S09]  /*da60*/  FFMA.FTZ R107, R219, c[0x0][0x2d0], -R96.reuse ;  /* 0x0000b400db6b7a23 */ /* 0x100ff20000010860 */
[----:B------:R-:W-:Y:S01]  /*da70*/  MUFU.EX2 R101, R144 ;  /* 0x0000009000657308 */ /* 0x000fe20000000800 */
[--C-:B-1----:R-:W-:Y:S02]  /*da80*/  FFMA.FTZ R2, R135, c[0x0][0x2d0], -R96.reuse ;  /* 0x0000b40087027a23 */ /* 0x102fe40000010860 */
[--C-:B------:R-:W-:Y:S07]  /*da90*/  FFMA.FTZ R135, R213, c[0x0][0x2d0], -R96.reuse ;  /* 0x0000b400d5877a23 */ /* 0x100fee0000010860 */
[----:B------:R1:W-:Y:S02]  /*daa0*/  MUFU.EX2 R168, R2 ;  /* 0x0000000200a87308 */ /* 0x0003e40000000800 */
[--C-:B-1----:R-:W-:Y:S02]  /*dab0*/  FFMA.FTZ R2, R132, c[0x0][0x2d0], -R96.reuse ;  /* 0x0000b40084027a23 */ /* 0x102fe40000010860 */
[--C-:B------:R-:W-:Y:S06]  /*dac0*/  FFMA.FTZ R132, R216, c[0x0][0x2d0], -R96.reuse ;  /* 0x0000b400d8847a23 */ /* 0x100fec0000010860 */
[----:B------:R1:W-:Y:S02]  /*dad0*/  MUFU.EX2 R169, R2 ;  /* 0x0000000200a97308 */ /* 0x0003e40000000800 */
[--C-:B-1----:R-:W-:Y:S02]  /*dae0*/  FFMA.FTZ R2, R95, c[0x0][0x2d0], -R96.reuse ;  /* 0x0000b4005f027a23 */ /* 0x102fe40000010860 */
[----:B------:R-:W3:Y:S06]  /*daf0*/  LDL.LU R95, [R1+0x10] ;  /* 0x00001000015f7983 */ /* 0x000eec0000300800 */
[----:B------:R1:W-:Y:S01]  /*db00*/  MUFU.EX2 R170, R2 ;  /* 0x0000000200aa7308 */ /* 0x0003e20000000800 */
[----:B------:R-:W4:Y:S04]  /*db10*/  LDL.LU R92, [R1+0x14] ;  /* 0x00001400015c7983 */ /* 0x000f280000300800 */
[----:B------:R-:W2:Y:S04]  /*db20*/  LDL.LU R178, [R1+0x18] ;  /* 0x0000180001b27983 */ /* 0x000ea80000300800 */
[----:B------:R-:W2:Y:S01]  /*db30*/  LDL.LU R177, [R1+0x1c] ;  /* 0x00001c0001b17983 */ /* 0x000ea20000300800 */
[----:B-1----:R-:W-:Y:S02]  /*db40*/  FFMA.FTZ R2, R97, c[0x0][0x2d0], -R96 ;  /* 0x0000b40061027a23 */ /* 0x002fe40000010860 */
[--C-:B------:R-:W-:Y:S02]  /*db50*/  FFMA.FTZ R97, R124, c[0x0][0x2d0], -R88.reuse ;  /* 0x0000b4007c617a23 */ /* 0x100fe40000010858 */
[----:B------:R1:W-:Y:S01]  /*db60*/  MUFU.EX2 R189, R2 ;  /* 0x0000000200bd7308 */ /* 0x0003e20000000800 */
[--C-:B------:R-:W-:Y:S09]  /*db70*/  FFMA.FTZ R124, R246, c[0x0][0x2d0], -R88.reuse ;  /* 0x0000b400f67c7a23 */ /* 0x100ff20000010858 */
[----:B------:R-:W-:Y:S01]  /*db80*/  MUFU.EX2 R175, R97 ;  /* 0x0000006100af7308 */ /* 0x000fe20000000800 */
[----:B-1----:R-:W-:Y:S02]  /*db90*/  FFMA.FTZ R2, R129, c[0x0][0x2d0], -R88 ;  /* 0x0000b40081027a23 */ /* 0x002fe40000010858 */
[----:B------:R-:W-:Y:S02]  /*dba0*/  FFMA.FTZ R129, R208, c[0x0][0x2d0], -R89 ;  /* 0x0000b400d0817a23 */ /* 0x000fe40000010859 */
[----:B------:R-:W1:Y:S05]  /*dbb0*/  LDSM.16.MT88.4 R88, [R224+0x1800] ;  /* 0x00180000e058783b */ /* 0x000e6a0000004200 */
[----:B------:R1:W-:Y:S10]  /*dbc0*/  MUFU.EX2 R188, R2 ;  /* 0x0000000200bc7308 */ /* 0x0003f40000000800 */
[----:B------:R-:W-:Y:S01]  /*dbd0*/  MUFU.EX2 R102, R129 ;  /* 0x0000008100667308 */ /* 0x000fe20000000800 */
[----:B-1----:R-:W-:Y:S09]  /*dbe0*/  FFMA.FTZ R2, R222, c[0x0][0x2d0], -R96 ;  /* 0x0000b400de027a23 */ /* 0x002ff20000010860 */
[----:B------:R1:W-:Y:S01]  /*dbf0*/  MUFU.EX2 R172, R2 ;  /* 0x0000000200ac7308 */ /* 0x0003e20000000800 */
[-C--:B------:R-:W-:Y:S08]  /*dc00*/  HMMA.16816.F32 R4, R76, R88.reuse, R4 ;  /* 0x000000584c04723c */ /* 0x080ff00000001804 */
[C---:B------:R-:W-:Y:S08]  /*dc10*/  HMMA.16816.F32 R8, R80.reuse, R88, R8 ;  /* 0x000000585008723c */ /* 0x040ff00000001808 */
[-C--:B------:R-:W-:Y:S08]  /*dc20*/  HMMA.16816.F32 R12, R80, R90.reuse, R12 ;  /* 0x0000005a500c723c */ /* 0x080ff0000000180c */
[C---:B------:R-:W-:Y:S01]  /*dc30*/  HMMA.16816.F32 R16, R76.reuse, R90, R16 ;  /* 0x0000005a4c10723c */ /* 0x040fe20000001810 */
[----:B------:R-:W-:Y:S07]  /*dc40*/  LDSM.16.MT88.4 R88, [R228+0x2000] ;  /* 0x00200000e458783b */ /* 0x000fee0000004200 */
[-C--:B------:R-:W-:Y:S08]  /*dc50*/  HMMA.16816.F32 R20, R76, R84.reuse, R20 ;  /* 0x000000544c14723c */ /* 0x080ff00000001814 */
[C---:B------:R-:W-:Y:S08]  /*dc60*/  HMMA.16816.F32 R24, R80.reuse, R84, R24 ;  /* 0x000000545018723c */ /* 0x040ff00000001818 */
[-C--:B------:R-:W-:Y:S08]  /*dc70*/  HMMA.16816.F32 R28, R80, R86.reuse, R28 ;  /* 0x00000056501c723c */ /* 0x080ff0000000181c */
[C---:B------:R-:W-:Y:S01]  /*dc80*/  HMMA.16816.F32 R32, R76.reuse, R86, R32 ;  /* 0x000000564c20723c */ /* 0x040fe20000001820 */
[----:B------:R-:W-:Y:S03]  /*dc90*/  LDSM.16.MT88.4 R84, [R224+0x2000] ;  /* 0x00200000e054783b */ /* 0x000fe60000004200 */
[----:B---3--:R-:W-:Y:S02]  /*dca0*/  FFMA.FTZ R69, R69, R95, R94 ;  /* 0x0000005f45457223 */ /* 0x008fe4000001005e */
[----:B----4-:R-:W-:Y:S03]  /*dcb0*/  FFMA.FTZ R3, R3, R92, R93 ;  /* 0x0000005c03037223 */ /* 0x010fe6000001005d */
[----:B------:R-:W3:Y:S03]  /*dcc0*/  LDSM.16.MT88.4 R92, [R225+0x1800] ;  /* 0x00180000e15c783b */ /* 0x000ee60000004200 */
[----:B------:R-:W-:Y:S02]  /*dcd0*/  FADD.FTZ R74, R214, R69 ;  /* 0x00000045d64a7221 */ /* 0x000fe40000010000 */
[----:B--2---:R-:W-:Y:S01]  /*dce0*/  FFMA.FTZ R68, R68, R178, R191 ;  /* 0x000000b244447223 */ /* 0x004fe200000100bf */
[----:B------:R-:W-:Y:S01]  /*dcf0*/  MOV R178, R173 ;  /* 0x000000ad00b27202 */ /* 0x000fe20000000f00 */
[----:B------:R-:W-:Y:S01]  /*dd00*/  FADD.FTZ R3, R202, R3 ;  /* 0x00000003ca037221 */ /* 0x000fe20000010000 */
[----:B------:R-:W-:Y:S01]  /*dd10*/  MUFU.EX2 R173, R105 ;  /* 0x0000006900ad7308 */ /* 0x000fe20000000800 */
[----:B------:R-:W-:Y:S01]  /*dd20*/  FFMA.FTZ R0, R0, R177, R99 ;  /* 0x000000b100007223 */ /* 0x000fe20000010063 */
[----:B------:R-:W2:Y:S01]  /*dd30*/  LDL R191, [R1] ;  /* 0x0000000001bf7983 */ /* 0x000ea20000100800 */
[----:B------:R-:W-:Y:S02]  /*dd40*/  FADD.FTZ R68, R195, R68 ;  /* 0x00000044c3447221 */ /* 0x000fe40000010000 */
[----:B------:R-:W-:Y:S01]  /*dd50*/  FADD.FTZ R69, R115, R0 ;  /* 0x0000000073457221 */ /* 0x000fe20000010000 */
[----:B------:R-:W4:Y:S01]  /*dd60*/  LDSM.16.MT88.4 R96, [R227+0x1800] ;  /* 0x00180000e360783b */ /* 0x000f220000004200 */
[----:B------:R-:W-:Y:S02]  /*dd70*/  FADD.FTZ R0, R181, R74 ;  /* 0x0000004ab5007221 */ /* 0x000fe40000010000 */
[----:B-1----:R-:W-:Y:S01]  /*dd80*/  FADD.FTZ R2, R179, R68 ;  /* 0x00000044b3027221 */ /* 0x002fe20000010000 */
[----:B------:R-:W-:Y:S01]  /*dd90*/  MUFU.EX2 R105, R75 ;  /* 0x0000004b00697308 */ /* 0x000fe20000000800 */
[----:B------:R-:W-:Y:S02]  /*dda0*/  FADD.FTZ R69, R250, R69 ;  /* 0x00000045fa457221 */ /* 0x000fe40000010000 */
[----:B------:R-:W-:Y:S02]  /*ddb0*/  FADD.FTZ R2, R167, R2 ;  /* 0x00000002a7027221 */ /* 0x000fe40000010000 */
[----:B------:R-:W-:Y:S02]  /*ddc0*/  FADD.FTZ R68, R178, R0 ;  /* 0x00000000b2447221 */ /* 0x000fe40000010000 */
[----:B------:R-:W-:Y:S02]  /*ddd0*/  FADD.FTZ R0, R166, R69 ;  /* 0x00000045a6007221 */ /* 0x000fe40000010000 */
[----:B------:R-:W-:Y:S01]  /*dde0*/  FADD.FTZ R74, R112, R2 ;  /* 0x00000002704a7221 */ /* 0x000fe20000010000 */
        /* <DEDUP_REMOVED lines=8> */
[----:B------:R-:W-:Y:S01]  /*de70*/  IMAD.MOV.U32 R177, RZ, RZ, R174 ;  /* 0x000000ffffb17224 */ /* 0x000fe200078e00ae */
[-C--:B---3--:R-:W-:Y:S03]  /*de80*/  HMMA.16816.F32 R36, R76, R92.reuse, R36 ;  /* 0x0000005c4c24723c */ /* 0x088fe60000001824 */
[----:B------:R-:W-:Y:S02]  /*de90*/  FADD.FTZ R100, R149, R2 ;  /* 0x0000000295647221 */ /* 0x000fe40000010000 */
[----:B------:R-:W-:Y:S01]  /*dea0*/  FADD.FTZ R3, R177, R3 ;  /* 0x00000003b1037221 */ /* 0x000fe20000010000 */
[----:B------:R-:W1:Y:S01]  /*deb0*/  MUFU.EX2 R74, R164 ;  /* 0x000000a4004a7308 */ /* 0x000e620000000800 */
[----:B------:R-:W-:Y:S01]  /*dec0*/  FADD.FTZ R68, R142, R68 ;  /* 0x000000448e447221 */ /* 0x000fe20000010000 */
[C---:B------:R-:W-:Y:S04]  /*ded0*/  HMMA.16816.F32 R40, R80.reuse, R92, R40 ;  /* 0x0000005c5028723c */ /* 0x040fe80000001828 */
[----:B------:R-:W-:Y:S04]  /*dee0*/  FADD.FTZ R3, R120, R3 ;  /* 0x0000000378037221 */ /* 0x000fe80000010000 */
[-C--:B------:R-:W-:Y:S01]  /*def0*/  HMMA.16816.F32 R44, R80, R94.reuse, R44 ;  /* 0x0000005e502c723c */ /* 0x080fe2000000182c */
[----:B------:R-:W3:Y:S03]  /*df00*/  MUFU.EX2 R107, R121 ;  /* 0x00000079006b7308 */ /* 0x000ee60000000800 */
[----:B------:R-:W-:Y:S02]  /*df10*/  FADD.FTZ R0, R122, R3 ;  /* 0x000000037a007221 */ /* 0x000fe40000010000 */
[----:B------:R-:W-:Y:S02]  /*df20*/  FADD.FTZ R3, R126, R69 ;  /* 0x000000457e037221 */ /* 0x000fe40000010000 */
[C---:B------:R-:W-:Y:S01]  /*df30*/  HMMA.16816.F32 R48, R76.reuse, R94, R48 ;  /* 0x0000005e4c30723c */ /* 0x040fe20000001830 */
[----:B------:R-:W3:Y:S02]  /*df40*/  LDSM.16.MT88.4 R92, [R225+0x2000] ;  /* 0x00200000e15c783b */ /* 0x000ee40000004200 */
[----:B------:R-:W-:Y:S01]  /*df50*/  MUFU.EX2 R174, R103 ;  /* 0x0000006700ae7308 */ /* 0x000fe20000000800 */
[----:B------:R-:W-:Y:S02]  /*df60*/  FADD.FTZ R3, R128, R3 ;  /* 0x0000000380037221 */ /* 0x000fe40000010000 */
[----:B------:R-:W-:Y:S01]  /*df70*/  FADD.FTZ R0, R147, R0 ;  /* 0x0000000093007221 */ /* 0x000fe20000010000 */
[----:B-1----:R-:W-:Y:S01]  /*df80*/  F2FP.PACK_AB R179, R74, R75 ;  /* 0x0000004b4ab3723e */ /* 0x002fe200000000ff */
[-C--:B----4-:R-:W-:Y:S04]  /*df90*/  HMMA.16816.F32 R52, R76, R96.reuse, R52 ;  /* 0x000000604c34723c */ /* 0x090fe80000001834 */
[----:B------:R-:W-:Y:S01]  /*dfa0*/  FADD.FTZ R2, R133, R3 ;  /* 0x0000000385027221 */ /* 0x000fe20000010000 */
[----:B------:R-:W1:Y:S01]  /*dfb0*/  MUFU.EX2 R103, R124 ;  /* 0x0000007c00677308 */ /* 0x000e620000000800 */
[----:B------:R-:W-:Y:S02]  /*dfc0*/  FADD.FTZ R69, R148, R0 ;  /* 0x0000000094457221 */ /* 0x000fe40000010000 */
[C---:B------:R-:W-:Y:S04]  /*dfd0*/  HMMA.16816.F32 R56, R80.reuse, R96, R56 ;  /* 0x000000605038723c */ /* 0x040fe80000001838 */
[----:B---3--:R-:W-:Y:S01]  /*dfe0*/  F2FP.PACK_AB R182, R105, R107 ;  /* 0x0000006b69b6723e */ /* 0x008fe200000000ff */
[----:B------:R-:W-:Y:S02]  /*dff0*/  FADD.FTZ R0, R143, R68 ;  /* 0x000000448f007221 */ /* 0x000fe40000010000 */
[----:B------:R-:W-:Y:S01]  /*e000*/  MUFU.EX2 R115, R108 ;  /* 0x0000006c00737308 */ /* 0x000fe20000000800 */
[-C--:B------:R-:W-:Y:S04]  /*e010*/  HMMA.16816.F32 R60, R80, R98.reuse, R60 ;  /* 0x00000062503c723c */ /* 0x080fe8000000183c */
[----:B------:R-:W-:Y:S02]  /*e020*/  FADD.FTZ R68, R145, R100 ;  /* 0x0000006491447221 */ /* 0x000fe40000010000 */
[----:B------:R-:W-:Y:S01]  /*e030*/  FADD.FTZ R2, R130, R2 ;  /* 0x0000000282027221 */ /* 0x000fe20000010000 */
[----:B------:R-:W-:Y:S01]  /*e040*/  F2FP.PACK_AB R80, R193, R160 ;  /* 0x000000a0c150723e */ /* 0x000fe200000000ff */
[----:B------:R-:W-:Y:S01]  /*e050*/  HMMA.16816.F32 R64, R76, R98, R64 ;  /* 0x000000624c40723c */ /* 0x000fe20000001840 */
[----:B------:R-:W3:Y:S01]  /*e060*/  LDSM.16.MT88.4 R96, [R227+0x2000] ;  /* 0x00200000e360783b */ /* 0x000ee20000004200 */
[----:B------:R-:W4:Y:S02]  /*e070*/  MUFU.EX2 R108, R113 ;  /* 0x00000071006c7308 */ /* 0x000f240000000800 */
[----:B------:R-:W-:Y:S01]  /*e080*/  F2FP.PACK_AB R82, R192, R194 ;  /* 0x000000c2c052723e */ /* 0x000fe200000000ff */
[----:B------:R-:W-:Y:S01]  /*e090*/  FADD.FTZ R68, R146, R68 ;  /* 0x0000004492447221 */ /* 0x000fe20000010000 */
[----:B------:R-:W-:Y:S01]  /*e0a0*/  F2FP.PACK_AB R81, R169, R168 ;  /* 0x000000a8a951723e */ /* 0x000fe200000000ff */
[----:B------:R-:W-:Y:S01]  /*e0b0*/  FADD.FTZ R2, R131, R2 ;  /* 0x0000000283027221 */ /* 0x000fe20000010000 */
[----:B------:R-:W-:Y:S01]  /*e0c0*/  F2FP.PACK_AB R76, R198, R162 ;  /* 0x000000a2c64c723e */ /* 0x000fe200000000ff */
[----:B------:R-:W-:Y:S03]  /*e0d0*/  FADD.FTZ R68, R176, R68 ;  /* 0x00000044b0447221 */ /* 0x000fe60000010000 */
[----:B------:R-:W-:Y:S01]  /*e0e0*/  F2FP.PACK_AB R78, R201, R199 ;  /* 0x000000c7c94e723e */ /* 0x000fe200000000ff */
[----:B------:R-:W-:Y:S01]  /*e0f0*/  MUFU.EX2 R111, R109 ;  /* 0x0000006d006f7308 */ /* 0x000fe20000000800 */
[----:B------:R-:W-:Y:S01]  /*e100*/  F2FP.PACK_AB R77, R196, R161 ;  /* 0x000000a1c44d723e */ /* 0x000fe200000000ff */
[----:B------:R-:W-:Y:S01]  /*e110*/  FADD.FTZ R2, R155, R2 ;  /* 0x000000029b027221 */ /* 0x000fe20000010000 */
[----:B------:R-:W-:Y:S01]  /*e120*/  F2FP.PACK_AB R79, R200, R197 ;  /* 0x000000c5c84f723e */ /* 0x000fe200000000ff */
[----:B------:R-:W-:Y:S01]  /*e130*/  FADD.FTZ R3, R136, R69 ;  /* 0x0000004588037221 */ /* 0x000fe20000010000 */
[----:B------:R-:W-:Y:S01]  /*e140*/  F2FP.PACK_AB R83, R189, R170 ;  /* 0x000000aabd53723e */ /* 0x000fe200000000ff */
[----:B------:R-:W-:Y:S01]  /*e150*/  FADD.FTZ R2, R211, R2 ;  /* 0x00000002d3027221 */ /* 0x000fe20000010000 */
[----:B-1----:R-:W-:Y:S01]  /*e160*/  F2FP.PACK_AB R183, R103, R104 ;  /* 0x0000006867b7723e */ /* 0x002fe200000000ff */
[----:B------:R-:W-:Y:S01]  /*e170*/  FADD.FTZ R0, R137, R0 ;  /* 0x0000000089007221 */ /* 0x000fe20000010000 */
[----:B------:R-:W-:Y:S01]  /*e180*/  F2FP.PACK_AB R176, R101, R102 ;  /* 0x0000006665b0723e */ /* 0x000fe200000000ff */
[-C--:B------:R-:W-:Y:S01]  /*e190*/  HMMA.16816.F32 R4, R76, R84.reuse, R4 ;  /* 0x000000544c04723c */ /* 0x080fe20000001804 */
[----:B------:R-:W1:Y:S02]  /*e1a0*/  MUFU.EX2 R109, R114 ;  /* 0x00000072006d7308 */ /* 0x000e640000000800 */
[----:B----4-:R-:W-:Y:S01]  /*e1b0*/  F2FP.PACK_AB R181, R106, R108 ;  /* 0x0000006c6ab5723e */ /* 0x010fe200000000ff */
[----:B------:R-:W-:Y:S02]  /*e1c0*/  FADD.FTZ R3, R139, R3 ;  /* 0x000000038b037221 */ /* 0x000fe40000010000 */
[----:B------:R-:W-:Y:S02]  /*e1d0*/  FADD.FTZ R0, R138, R0 ;  /* 0x000000008a007221 */ /* 0x000fe40000010000 */
[C---:B------:R-:W-:Y:S04]  /*e1e0*/  HMMA.16816.F32 R8, R80.reuse, R84, R8 ;  /* 0x000000545008723c */ /* 0x040fe80000001808 */
[----:B------:R-:W-:Y:S02]  /*e1f0*/  FADD.FTZ R3, R141, R3 ;  /* 0x000000038d037221 */ /* 0x000fe40000010000 */
[----:B------:R-:W-:Y:S02]  /*e200*/  FADD.FTZ R69, R140, R0 ;  /* 0x000000008c457221 */ /* 0x000fe40000010000 */
[-C--:B------:R-:W-:Y:S04]  /*e210*/  HMMA.16816.F32 R12, R80, R86.reuse, R12 ;  /* 0x00000056500c723c */ /* 0x080fe8000000180c */
[----:B------:R-:W-:Y:S04]  /*e220*/  FADD.FTZ R0, R251, R68 ;  /* 0x00000044fb007221 */ /* 0x000fe80000010000 */
[C---:B------:R-:W-:Y:S01]  /*e230*/  HMMA.16816.F32 R16, R76.reuse, R86, R16 ;  /* 0x000000564c10723c */ /* 0x040fe20000001810 */
[----:B------:R-:W4:Y:S03]  /*e240*/  LDSM.16.MT88.4 R84, [R224+0x2800] ;  /* 0x00280000e054783b */ /* 0x000f260000004200 */
[----:B-1----:R-:W-:Y:S01]  /*e250*/  F2FP.PACK_AB R180, R109, R110 ;  /* 0x0000006e6db4723e */ /* 0x002fe200000000ff */
[----:B------:R-:W-:Y:S03]  /*e260*/  FADD.FTZ R0, R212, R0 ;  /* 0x00000000d4007221 */ /* 0x000fe60000010000 */
[-C--:B------:R-:W-:Y:S08]  /*e270*/  HMMA.16816.F32 R20, R76, R88.reuse, R20 ;  /* 0x000000584c14723c */ /* 0x080ff00000001814 */
[C---:B------:R-:W-:Y:S08]  /*e280*/  HMMA.16816.F32 R24, R80.reuse, R88, R24 ;  /* 0x000000585018723c */ /* 0x040ff00000001818 */
[-C--:B------:R-:W-:Y:S08]  /*e290*/  HMMA.16816.F32 R28, R80, R90.reuse, R28 ;  /* 0x0000005a501c723c */ /* 0x080ff0000000181c */
[C---:B------:R-:W-:Y:S01]  /*e2a0*/  HMMA.16816.F32 R32, R76.reuse, R90, R32 ;  /* 0x0000005a4c20723c */ /* 0x040fe20000001820 */
[----:B------:R-:W1:Y:S07]  /*e2b0*/  LDSM.16.MT88.4 R88, [R228+0x2800] ;  /* 0x00280000e458783b */ /* 0x000e6e0000004200 */
[-C--:B------:R-:W-:Y:S08]  /*e2c0*/  HMMA.16816.F32 R36, R76, R92.reuse, R36 ;  /* 0x0000005c4c24723c */ /* 0x080ff00000001824 */
[C---:B------:R-:W-:Y:S08]  /*e2d0*/  HMMA.16816.F32 R40, R80.reuse, R92, R40 ;  /* 0x0000005c5028723c */ /* 0x040ff00000001828 */
[-C--:B------:R-:W-:Y:S08]  /*e2e0*/  HMMA.16816.F32 R44, R80, R94.reuse, R44 ;  /* 0x0000005e502c723c */ /* 0x080ff0000000182c */
[C---:B------:R-:W-:Y:S01]  /*e2f0*/  HMMA.16816.F32 R48, R76.reuse, R94, R48 ;  /* 0x0000005e4c30723c */ /* 0x040fe20000001830 */
[----:B------:R-:W1:Y:S07]  /*e300*/  LDSM.16.MT88.4 R92, [R225+0x2800] ;  /* 0x00280000e15c783b */ /* 0x000e6e0000004200 */
[-C--:B---3--:R-:W-:Y:S08]  /*e310*/  HMMA.16816.F32 R52, R76, R96.reuse, R52 ;  /* 0x000000604c34723c */ /* 0x088ff00000001834 */
[C---:B------:R-:W-:Y:S08]  /*e320*/  HMMA.16816.F32 R56, R80.reuse, R96, R56 ;  /* 0x000000605038723c */ /* 0x040ff00000001838 */
[-C--:B------:R-:W-:Y:S07]  /*e330*/  HMMA.16816.F32 R60, R80, R98.reuse, R60 ;  /* 0x00000062503c723c */ /* 0x080fee000000183c */
[----:B------:R-:W-:Y:S01]  /*e340*/  F2FP.PACK_AB R80, R173, R174 ;  /* 0x000000aead50723e */ /* 0x000fe200000000ff */
[----:B------:R-:W-:Y:S01]  /*e350*/  HMMA.16816.F32 R64, R76, R98, R64 ;  /* 0x000000624c40723c */ /* 0x000fe20000001840 */
[----:B------:R-:W3:Y:S03]  /*e360*/  LDSM.16.MT88.4 R96, [R227+0x2800] ;  /* 0x00280000e360783b */ /* 0x000ee60000004200 */
[----:B------:R-:W-:Y:S02]  /*e370*/  F2FP.PACK_AB R81, R116, R172 ;  /* 0x000000ac7451723e */ /* 0x000fe400000000ff */
[----:B------:R-:W-:Y:S02]  /*e380*/  F2FP.PACK_AB R82, R115, R117 ;  /* 0x000000757352723e */ /* 0x000fe400000000ff */
[----:B------:R-:W-:Y:S04]  /*e390*/  F2FP.PACK_AB R76, R190, R171 ;  /* 0x000000abbe4c723e */ /* 0x000fe800000000ff */
[----:B------:R-:W-:Y:S02]  /*e3a0*/  F2FP.PACK_AB R77, R175, R188 ;  /* 0x000000bcaf4d723e */ /* 0x000fe400000000ff */
[----:B------:R-:W-:Y:S02]  /*e3b0*/  F2FP.PACK_AB R78, R186, R187 ;  /* 0x000000bbba4e723e */ /* 0x000fe400000000ff */
[----:B------:R-:W-:Y:S02]  /*e3c0*/  F2FP.PACK_AB R79, R184, R185 ;  /* 0x000000b9b84f723e */ /* 0x000fe400000000ff */
[----:B------:R-:W-:Y:S05]  /*e3d0*/  F2FP.PACK_AB R83, R111, R112 ;  /* 0x000000706f53723e */ /* 0x000fea00000000ff */
[-C--:B----4-:R-:W-:Y:S08]  /*e3e0*/  HMMA.16816.F32 R4, R76, R84.reuse, R4 ;  /* 0x000000544c04723c */ /* 0x090ff00000001804 */
[C---:B------:R-:W-:Y:S01]  /*e3f0*/  HMMA.16816.F32 R8, R80.reuse, R84, R8 ;  /* 0x000000545008723c */ /* 0x040fe20000001808 */
[----:B------:R4:W-:Y:S07]  /*e400*/  MUFU.EX2 R85, R150 ;  /* 0x0000009600557308 */ /* 0x0009ee0000000800 */
[-C--:B------:R-:W-:Y:S03]  /*e410*/  HMMA.16816.F32 R12, R80, R86.reuse, R12 ;  /* 0x00000056500c723c */ /* 0x080fe6000000180c */
[----:B------:R3:W3:Y:S05]  /*e420*/  MUFU.EX2 R84, R165 ;  /* 0x000000a500547308 */ /* 0x0006ea0000000800 */
[C---:B------:R-:W-:Y:S05]  /*e430*/  HMMA.16816.F32 R16, R76.reuse, R86, R16 ;  /* 0x000000564c10723c */ /* 0x040fea0000001810 */
[----:B------:R-:W-:Y:S03]  /*e440*/  MUFU.EX2 R87, R132 ;  /* 0x0000008400577308 */ /* 0x000fe60000000800 */
[-C--:B-1----:R-:W-:Y:S01]  /*e450*/  HMMA.16816.F32 R20, R76, R88.reuse, R20 ;  /* 0x000000584c14723c */ /* 0x082fe20000001814 */
[----:B----4-:R-:W-:Y:S06]  /*e460*/  LDSM.16.MT88.4 R148, [R228+0x3000] ;  /* 0x00300000e494783b */ /* 0x010fec0000004200 */
[----:B------:R1:W4:Y:S01]  /*e470*/  MUFU.EX2 R86, R135 ;  /* 0x0000008700567308 */ /* 0x0003220000000800 */
[C---:B------:R-:W-:Y:S01]  /*e480*/  HMMA.16816.F32 R24, R80.reuse, R88, R24 ;  /* 0x000000585018723c */ /* 0x040fe20000001818 */
[----:B---3--:R-:W-:Y:S03]  /*e490*/  LDSM.16.MT88.4 R164, [R225+0x3000] ;  /* 0x00300000e1a4783b */ /* 0x008fe60000004200 */
[----:B------:R-:W-:Y:S02]  /*e4a0*/  F2FP.PACK_AB R178, R84, R85 ;  /* 0x0000005554b2723e */ /* 0x000fe400000000ff */
[----:B--2---:R-:W-:Y:S02]  /*e4b0*/  ISETP.GT.AND P0, PT, R204, R191, PT ;  /* 0x000000bfcc00720c */ /* 0x004fe40003f04270 */
[-C--:B------:R-:W-:Y:S04]  /*e4c0*/  HMMA.16816.F32 R28, R80, R90.reuse, R28 ;  /* 0x0000005a501c723c */ /* 0x080fe8000000181c */
[----:B------:R-:W-:Y:S04]  /*e4d0*/  MOV R204, R242 ;  /* 0x000000f200cc7202 */ /* 0x000fe80000000f00 */
[C---:B------:R-:W-:Y:S01]  /*e4e0*/  HMMA.16816.F32 R32, R76.reuse, R90, R32 ;  /* 0x0000005a4c20723c */ /* 0x040fe20000001820 */
[----:B-1----:R-:W1:Y:S07]  /*e4f0*/  LDSM.16.MT88.4 R132, [R224+0x3000] ;  /* 0x00300000e084783b */ /* 0x002e6e0000004200 */
[-C--:B------:R-:W-:Y:S04]  /*e500*/  HMMA.16816.F32 R36, R76, R92.reuse, R36 ;  /* 0x0000005c4c24723c */ /* 0x080fe80000001824 */
[----:B----4-:R-:W-:Y:S04]  /*e510*/  F2FP.PACK_AB R177, R86, R87 ;  /* 0x0000005756b1723e */ /* 0x010fe800000000ff */
[C---:B------:R-:W-:Y:S08]  /*e520*/  HMMA.16816.F32 R40, R80.reuse, R92, R40 ;  /* 0x0000005c5028723c */ /* 0x040ff00000001828 */
[-C--:B------:R-:W-:Y:S08]  /*e530*/  HMMA.16816.F32 R44, R80, R94.reuse, R44 ;  /* 0x0000005e502c723c */ /* 0x080ff0000000182c */
[C---:B------:R-:W-:Y:S08]  /*e540*/  HMMA.16816.F32 R48, R76.reuse, R94, R48 ;  /* 0x0000005e4c30723c */ /* 0x040ff00000001830 */
[-C--:B------:R-:W-:Y:S08]  /*e550*/  HMMA.16816.F32 R52, R76, R96.reuse, R52 ;  /* 0x000000604c34723c */ /* 0x080ff00000001834 */
[C---:B------:R-:W-:Y:S08]  /*e560*/  HMMA.16816.F32 R56, R80.reuse, R96, R56 ;  /* 0x000000605038723c */ /* 0x040ff00000001838 */
[-C--:B------:R-:W-:Y:S08]  /*e570*/  HMMA.16816.F32 R60, R80, R98.reuse, R60 ;  /* 0x00000062503c723c */ /* 0x080ff0000000183c */
[----:B------:R-:W-:Y:S08]  /*e580*/  HMMA.16816.F32 R64, R76, R98, R64 ;  /* 0x000000624c40723c */ /* 0x000ff00000001840 */
[-C--:B-1----:R-:W-:Y:S01]  /*e590*/  HMMA.16816.F32 R120, R180, R132.reuse, R4 ;  /* 0x00000084b478723c */ /* 0x082fe20000001804 */
[----:B------:R-:W1:Y:S07]  /*e5a0*/  LDSM.16.MT88.4 R4, [R227+0x3000] ;  /* 0x00300000e304783b */ /* 0x000e6e0000004200 */
[C---:B------:R-:W-:Y:S07]  /*e5b0*/  HMMA.16816.F32 R124, R176.reuse, R132, R8 ;  /* 0x00000084b07c723c */ /* 0x040fee0000001808 */
[----:B------:R-:W-:Y:S01]  /*e5c0*/  FADD.FTZ R11, R244, R3 ;  /* 0x00000003f40b7221 */ /* 0x000fe20000010000 */
[-C--:B------:R-:W-:Y:S04]  /*e5d0*/  HMMA.16816.F32 R128, R176, R134.reuse, R12 ;  /* 0x00000086b080723c */ /* 0x080fe8000000180c */
        /* <DEDUP_REMOVED lines=79> */
[----:B------:R-:W-:Y:S01]  /*ead0*/  FADD.FTZ R0, R74, R0 ;  /* 0x000000004a007221 */ /* 0x000fe20000010000 */
[----:B------:R1:W-:Y:S04]  /*eae0*/  STL [R1+0x14], R3 ;  /* 0x0000140301007387 */ /* 0x0003e80000100800 */
[----:B------:R2:W-:Y:S04]  /*eaf0*/  STL [R1+0x18], R2 ;  /* 0x0000180201007387 */ /* 0x0005e80000100800 */
[----:B------:R2:W-:Y:S01]  /*eb00*/  STL [R1+0x1c], R0 ;  /* 0x00001c0001007387 */ /* 0x0005e20000100800 */
[----:B-1----:R-:W-:Y:S01]  /*eb10*/  IMAD.MOV.U32 R3, RZ, RZ, R73 ;  /* 0x000000ffff037224 */ /* 0x002fe200078e0049 */
[----:B------:R-:W-:-:S05]  /*eb20*/  @P0 BRA `(.L_x_1141) ;  /* 0xffff9b2000000947 */ /* 0x000fca000383ffff */
.L_x_1140:
[----:B-12---:R-:W2:Y:S02]  /*eb30*/  LDL R0, [R1+0x20] ;  /* 0x0000200001007983 */ /* 0x006ea40000100800 */
[----:B--2---:R-:W-:-:S13]  /*eb40*/  ISETP.GE.AND P0, PT, R242, R0, PT ;  /* 0x00000000f200720c */ /* 0x004fda0003f06270 */
[----:B------:R-:W-:Y:S05]  /*eb50*/  @!P0 BRA `(.L_x_1142) ;  /* 0x000055b000008947 */ /* 0x000fea0003800000 */
[----:B------:R-:W-:Y:S01]  /*eb60*/  IMAD.MOV.U32 R3, RZ, RZ, R72 ;  /* 0x000000ffff037224 */ /* 0x000fe200078e0048 */
[----:B------:R-:W-:Y:S01]  /*eb70*/  MOV R117, R70 ;  /* 0x0000004600757202 */ /* 0x000fe20000000f00 */
[----:B------:R-:W-:Y:S01]  /*eb80*/  IMAD.MOV.U32 R2, RZ, RZ, R73 ;  /* 0x000000ffff027224 */ /* 0x000fe200078e0049 */
[----:B------:R-:W-:Y:S02]  /*eb90*/  MOV R116, R71 ;  /* 0x0000004700747202 */ /* 0x000fe40000000f00 */
.L_x_1143:
[----:B--2---:R-:W2:Y:S01]  /*eba0*/  LDL R76, [R1+0x3c] ;  /* 0x00003c00014c7983 */ /* 0x004ea20000100800 */
[----:B------:R-:W-:Y:S04]  /*ebb0*/  DEPBAR.LE SB0, 0x0 ;  /* 0x000080000000791a */ /* 0x000fe80000000000 */
[----:B------:R-:W3:Y:S01]  /*ebc0*/  LDL.64 R74, [R1+0x30] ;  /* 0x00003000014a7983 */ /* 0x000ee20000100a00 */
[----:B------:R-:W-:Y:S01]  /*ebd0*/  WARPSYNC 0xffffffff ;  /* 0xffffffff00007948 */ /* 0x000fe20003800000 */
[----:B------:R-:W-:Y:S01]  /*ebe0*/  SHF.R.S32.HI R0, RZ, 0x1f, R242 ;  /* 0x0000001fff007819 */ /* 0x000fe200000114f2 */
[----:B------:R-:W-:Y:S01]  /*ebf0*/  IMAD.WIDE.U32 R72, R242, c[0x0][0x208], RZ ;  /* 0x00008200f2487a25 */ /* 0x000fe200078e00ff */
[----:B------:R-:W-:Y:S02]  /*ec00*/  MOV R78, c[0x0][0x208] ;  /* 0x00008200004e7a02 */ /* 0x000fe40000000f00 */
[----:B------:R-:W-:Y:S01]  /*ec10*/  BAR.SYNC.DEFER_BLOCKING 0x0 ;  /* 0x0000000000007b1d */ /* 0x000fe20000010000 */
[----:B------:R-:W-:Y:S01]  /*ec20*/  IMAD R0, R0, c[0x0][0x208], RZ ;  /* 0x0000820000007a24 */ /* 0x000fe200078e02ff */
[----:B------:R-:W-:Y:S02]  /*ec30*/  SHF.L.U32 R104, R78, 0x5, RZ ;  /* 0x000000054e687819 */ /* 0x000fe400000006ff */
[----:B------:R-:W-:Y:S01]  /*ec40*/  MOV R246, 0x5 ;  /* 0x0000000500f67802 */ /* 0x000fe20000000f00 */
[----:B------:R-:W-:Y:S03]  /*ec50*/  IMAD R0, R242, c[0x0][0x20c], R0 ;  /* 0x00008300f2007a24 */ /* 0x000fe600078e0200 */
[----:B-----5:R-:W-:Y:S02]  /*ec60*/  STL [R1+0x70], R230 ;  /* 0x000070e601007387 */ /* 0x020fe40000100800 */
[----:B------:R-:W-:Y:S02]  /*ec70*/  IADD3 R0, R73, R0, RZ ;  /* 0x0000000049007210 */ /* 0x000fe40007ffe0ff */
[----:B------:R-:W-:Y:S03]  /*ec80*/  STL [R1+0x74], R119 ;  /* 0x0000747701007387 */ /* 0x000fe60000100800 */
[----:B------:R-:W-:Y:S01]  /*ec90*/  IMAD R0, R0, 0x70, RZ ;  /* 0x0000007000007824 */ /* 0x000fe200078e02ff */
[----:B------:R-:W-:Y:S04]  /*eca0*/  STL [R1+0x78], R234 ;  /* 0x000078ea01007387 */ /* 0x000fe80000100800 */
[----:B------:R-:W-:Y:S04]  /*ecb0*/  STL [R1+0x7c], R233 ;  /* 0x00007ce901007387 */ /* 0x000fe80000100800 */
[----:B------:R-:W-:Y:S08]  /*ecc0*/  LDSM.16.M88.4 R112, [R230] ;  /* 0x00000000e670783b */ /* 0x000ff00000000200 */
[----:B------:R-:W1:Y:S08]  /*ecd0*/  LDSM.16.M88.4 R16, [R119] ;  /* 0x000000007710783b */ /* 0x000e700000000200 */
[----:B------:R-:W4:Y:S08]  /*ece0*/  LDSM.16.M88.4 R108, [R230+0x2000] ;  /* 0x00200000e66c783b */ /* 0x000f300000000200 */
[----:B------:R-:W1:Y:S08]  /*ecf0*/  LDSM.16.M88.4 R32, [R119+0x800] ;  /* 0x000800007720783b */ /* 0x000e700000000200 */
[----:B------:R-:W1:Y:S08]  /*ed00*/  LDSM.16.M88.4 R48, [R119+0x1000] ;  /* 0x001000007730783b */ /* 0x000e700000000200 */
        /* <DEDUP_REMOVED lines=9> */
[----:B------:R-:W1:Y:S08]  /*eda0*/  LDSM.16.M88.4 R208, [R238] ;  /* 0x00000000eed0783b */ /* 0x000e700000000200 */
[----:B------:R-:W2:Y:S08]  /*edb0*/  LDSM.16.M88.4 R212, [R237] ;  /* 0x00000000edd4783b */ /* 0x000eb00000000200 */
[----:B------:R-:W2:Y:S08]  /*edc0*/  LDSM.16.M88.4 R216, [R236] ;  /* 0x00000000ecd8783b */ /* 0x000eb00000000200 */
[----:B------:R-:W2:Y:S08]  /*edd0*/  LDSM.16.M88.4 R220, [R235] ;  /* 0x00000000ebdc783b */ /* 0x000eb00000000200 */
[----:B------:R-:W-:Y:S04]  /*ede0*/  STL [R1+0x80], R240 ;  /* 0x000080f001007387 */ /* 0x000fe80000100800 */
[----:B------:R-:W-:Y:S04]  /*edf0*/  STL [R1+0x84], R239 ;  /* 0x000084ef01007387 */ /* 0x000fe80000100800 */
[----:B------:R-:W-:Y:S01]  /*ee00*/  STL [R1+0x88], R238 ;  /* 0x000088ee01007387 */ /* 0x000fe20000100800 */
[-C--:B-1----:R-:W-:Y:S08]  /*ee10*/  HMMA.16816.F32 R4, R112, R16.reuse, RZ ;  /* 0x000000107004723c */ /* 0x082ff000000018ff */
[C---:B----4-:R-:W-:Y:S08]  /*ee20*/  HMMA.16816.F32 R8, R108.reuse, R16, RZ ;  /* 0x000000106c08723c */ /* 0x050ff000000018ff */
        /* <DEDUP_REMOVED lines=11> */
[C---:B------:R-:W-:Y:S04]  /*eee0*/  HMMA.16816.F32 R56, R108.reuse, R64, RZ ;  /* 0x000000406c38723c */ /* 0x040fe800000018ff */
[----:B--2---:R-:W-:Y:S04]  /*eef0*/  MOV R77, R76 ;  /* 0x0000004c004d7202 */ /* 0x004fe80000000f00 */
[-C--:B------:R-:W-:Y:S01]  /*ef00*/  HMMA.16816.F32 R60, R108, R66.reuse, RZ ;  /* 0x000000426c3c723c */ /* 0x080fe200000018ff */
[----:B---3--:R-:W-:Y:S07]  /*ef10*/  MOV R76, R74 ;  /* 0x0000004a004c7202 */ /* 0x008fee0000000f00 */
[C---:B------:R-:W-:Y:S04]  /*ef20*/  HMMA.16816.F32 R64, R112.reuse, R66, RZ ;  /* 0x000000427040723c */ /* 0x040fe800000018ff */
[----:B------:R-:W-:Y:S04]  /*ef30*/  IMAD.WIDE.U32 R76, R72, 0x70, R76 ;  /* 0x00000070484c7825 */ /* 0x000fe800078e004c */
[-C--:B------:R-:W-:Y:S01]  /*ef40*/  HMMA.16816.F32 R68, R112, R80.reuse, RZ ;  /* 0x000000507044723c */ /* 0x080fe200000018ff */
[----:B------:R-:W-:Y:S03]  /*ef50*/  LEA R90, P0, R76, c[0x0][0x1f8], 0x1 ;  /* 0x00007e004c5a7a11 */ /* 0x000fe600078008ff */
[----:B------:R-:W-:Y:S02]  /*ef60*/  IADD3 R0, R77, R0, RZ ;  /* 0x000000004d007210 */ /* 0x000fe40007ffe0ff */
[----:B------:R-:W-:Y:S02]  /*ef70*/  IADD3 R88, P1, R90, R104, RZ ;  /* 0x000000685a587210 */ /* 0x000fe40007f3e0ff */
[----:B------:R-:W-:Y:S01]  /*ef80*/  LEA.HI.X R91, R76, c[0x0][0x1fc], R0, 0x1, P0 ;  /* 0x00007f004c5b7a11 */ /* 0x000fe200000f0c00 */
[C---:B------:R-:W-:Y:S03]  /*ef90*/  HMMA.16816.F32 R72, R108.reuse, R80, RZ ;  /* 0x000000506c48723c */ /* 0x040fe600000018ff */
[----:B------:R-:W-:Y:S01]  /*efa0*/  SHF.L.U64.HI R0, R78, R246, c[0x0][0x20c] ;  /* 0x000083004e007619 */ /* 0x000fe200000102f6 */
[----:B------:R-:W-:Y:S01]  /*efb0*/  @!PT LDS RZ, [RZ] ;  /* 0x00000000fffff984 */ /* 0x000fe20000000800 */
[----:B------:R-:W-:Y:S01]  /*efc0*/  @!PT LDS RZ, [RZ] ;  /* 0x00000000fffff984 */ /* 0x000fe20000000800 */
[----:B------:R-:W-:Y:S01]  /*efd0*/  @!PT LDS RZ, [RZ] ;  /* 0x00000000fffff984 */ /* 0x000fe20000000800 */
[----:B------:R1:W-:Y:S01]  /*efe0*/  LDGSTS.E.BYPASS.LTC128B.128 [R241+0x100], [R90.64], !P6 ;  /* 0x001000005af17fae */ /* 0x0003e2000f101d48 */
[----:B------:R-:W-:Y:S02]  /*eff0*/  IADD3 R94, P0, R88, R104, RZ ;  /* 0x00000068585e7210 */ /* 0x000fe40007f1e0ff */
[----:B------:R-:W-:Y:S01]  /*f000*/  IADD3.X R89, R91, R0, RZ, P1, !PT ;  /* 0x000000005b597210 */ /* 0x000fe20000ffe4ff */
[-C--:B------:R-:W-:Y:S01]  /*f010*/  HMMA.16816.F32 R76, R108, R82.reuse, RZ ;  /* 0x000000526c4c723c */ /* 0x080fe200000018ff */
[----:B------:R-:W-:Y:S03]  /*f020*/  IADD3 R92, P1, R94, R104, RZ ;  /* 0x000000685e5c7210 */ /* 0x000fe60007f3e0ff */
[----:B------:R1:W-:Y:S01]  /*f030*/  LDGSTS.E.BYPASS.LTC128B.128 [R241+0x900], [R88.64], !P6 ;  /* 0x0090000058f17fae */ /* 0x0003e2000f101d48 */
[----:B------:R-:W-:Y:S02]  /*f040*/  IADD3.X R95, R89, R0, RZ, P0, !PT ;  /* 0x00000000595f7210 */ /* 0x000fe400007fe4ff */
[----:B------:R-:W-:Y:S01]  /*f050*/  IADD3 R102, P0, R92, R104, RZ ;  /* 0x000000685c667210 */ /* 0x000fe20007f1e0ff */
[C---:B------:R-:W-:Y:S04]  /*f060*/  HMMA.16816.F32 R80, R112.reuse, R82, RZ ;  /* 0x000000527050723c */ /* 0x040fe800000018ff */
[----:B------:R2:W-:Y:S01]  /*f070*/  LDGSTS.E.BYPASS.LTC128B.128 [R241+0x1100], [R94.64], !P6 ;  /* 0x011000005ef17fae */ /* 0x0005e2000f101d48 */
[-C--:B------:R-:W-:Y:S03]  /*f080*/  IADD3.X R93, R95, R0.reuse, RZ, P1, !PT ;  /* 0x000000005f5d7210 */ /* 0x080fe60000ffe4ff */
[-C--:B------:R-:W-:Y:S01]  /*f090*/  HMMA.16816.F32 R84, R112, R96.reuse, RZ ;  /* 0x000000607054723c */ /* 0x080fe200000018ff */
[----:B------:R-:W-:Y:S03]  /*f0a0*/  IADD3.X R103, R93, R0, RZ, P0, !PT ;  /* 0x000000005d677210 */ /* 0x000fe600007fe4ff */
[----:B------:R2:W-:Y:S01]  /*f0b0*/  LDGSTS.E.BYPASS.LTC128B.128 [R241+0x1900], [R92.64], !P6 ;  /* 0x019000005cf17fae */ /* 0x0005e2000f101d48 */
[----:B------:R-:W-:Y:S04]  /*f0c0*/  IADD3 R100, P0, R102, R104, RZ ;  /* 0x0000006866647210 */ /* 0x000fe80007f1e0ff */
[----:B------:R-:W-:Y:S03]  /*f0d0*/  IADD3.X R101, R103, R0, RZ, P0, !PT ;  /* 0x0000000067657210 */ /* 0x000fe600007fe4ff */
[----:B------:R3:W-:Y:S01]  /*f0e0*/  LDGSTS.E.BYPASS.LTC128B.128 [R241+0x2100], [R102.64], !P6 ;  /* 0x0210000066f17fae */ /* 0x0007e2000f101d48 */
[C---:B-1----:R-:W-:Y:S07]  /*f0f0*/  HMMA.16816.F32 R88, R108.reuse, R96, RZ ;  /* 0x000000606c58723c */ /* 0x042fee00000018ff */
[----:B------:R1:W-:Y:S01]  /*f100*/  LDGSTS.E.BYPASS.LTC128B.128 [R241+0x2900], [R100.64], !P6 ;  /* 0x0290000064f17fae */ /* 0x0003e2000f101d48 */
[-C--:B--2---:R-:W-:Y:S01]  /*f110*/  HMMA.16816.F32 R92, R108, R98.reuse, RZ ;  /* 0x000000626c5c723c */ /* 0x084fe200000018ff */
[----:B---3--:R-:W-:Y:S07]  /*f120*/  IADD3 R102, P0, R100, R104, RZ ;  /* 0x0000006864667210 */ /* 0x008fee0007f1e0ff */
[C---:B------:R-:W-:Y:S04]  /*f130*/  HMMA.16816.F32 R96, R112.reuse, R98, RZ ;  /* 0x000000627060723c */ /* 0x040fe800000018ff */
[----:B------:R-:W-:Y:S05]  /*f140*/  IADD3.X R103, R101, R0, RZ, P0, !PT ;  /* 0x0000000065677210 */ /* 0x000fea00007fe4ff */
[----:B------:R1:W-:Y:S08]  /*f150*/  LDGSTS.E.BYPASS.LTC128B.128 [R241+0x3100], [R102.64], !P6 ;  /* 0x0310000066f17fae */ /* 0x0003f0000f101d48 */
[----:B------:R-:W0:Y:S01]  /*f160*/  LDGDEPBAR ;  /* 0x00000000000079af */ /* 0x000e220000000000 */
[-C--:B-1----:R-:W-:Y:S08]  /*f170*/  HMMA.16816.F32 R100, R112, R184.reuse, RZ ;  /* 0x000000b87064723c */ /* 0x082ff000000018ff */
[C---:B------:R-:W-:Y:S08]  /*f180*/  HMMA.16816.F32 R104, R108.reuse, R184, RZ ;  /* 0x000000b86c68723c */ /* 0x040ff000000018ff */
[-C--:B------:R-:W-:Y:S08]  /*f190*/  HMMA.16816.F32 R108, R108, R186.reuse, RZ ;  /* 0x000000ba6c6c723c */ /* 0x080ff000000018ff */
[----:B------:R-:W-:Y:S01]  /*f1a0*/  HMMA.16816.F32 R112, R112, R186, RZ ;  /* 0x000000ba7070723c */ /* 0x000fe200000018ff */
[----:B------:R-:W-:Y:S07]  /*f1b0*/  LDSM.16.M88.4 R184, [R231] ;  /* 0x00000000e7b8783b */ /* 0x000fee0000000200 */
[-C--:B------:R-:W-:Y:S08]  /*f1c0*/  HMMA.16816.F32 R4, R188, R192.reuse, R4 ;  /* 0x000000c0bc04723c */ /* 0x080ff00000001804 */
[C---:B------:R-:W-:Y:S08]  /*f1d0*/  HMMA.16816.F32 R8, R196.reuse, R192, R8 ;  /* 0x000000c0c408723c */ /* 0x040ff00000001808 */
[-C--:B------:R-:W-:Y:S08]  /*f1e0*/  HMMA.16816.F32 R12, R196, R194.reuse, R12 ;  /* 0x000000c2c40c723c */ /* 0x080ff0000000180c */
[C---:B------:R-:W-:Y:S01]  /*f1f0*/  HMMA.16816.F32 R16, R188.reuse, R194, R16 ;  /* 0x000000c2bc10723c */ /* 0x040fe20000001810 */
[----:B------:R-:W1:Y:S07]  /*f200*/  LDSM.16.M88.4 R192, [R229] ;  /* 0x00000000e5c0783b */ /* 0x000e6e0000000200 */
        /* <DEDUP_REMOVED lines=14> */
[----:B------:R-:W4:Y:S07]  /*f2f0*/  LDSM.16.M88.4 R208, [R229+0x1000] ;  /* 0x00100000e5d0783b */ /* 0x000f2e0000000200 */
[-C--:B------:R-:W-:Y:S08]  /*f300*/  HMMA.16816.F32 R68, R188, R212.reuse, R68 ;  /* 0x000000d4bc44723c */ /* 0x080ff00000001844 */
[C---:B------:R-:W-:Y:S08]  /*f310*/  HMMA.16816.F32 R72, R196.reuse, R212, R72 ;  /* 0x000000d4c448723c */ /* 0x040ff00000001848 */
[-C--:B------:R-:W-:Y:S08]  /*f320*/  HMMA.16816.F32 R76, R196, R214.reuse, R76 ;  /* 0x000000d6c44c723c */ /* 0x080ff0000000184c */
[C---:B------:R-:W-:Y:S01]  /*f330*/  HMMA.16816.F32 R80, R188.reuse, R214, R80 ;  /* 0x000000d6bc50723c */ /* 0x040fe20000001850 */
[----:B------:R-:W-:Y:S07]  /*f340*/  LDSM.16.M88.4 R212, [R232] ;  /* 0x00000000e8d4783b */ /* 0x000fee0000000200 */
        /* <DEDUP_REMOVED lines=24> */
[C---:B------:R-:W-:Y:S08]  /*f4d0*/  HMMA.16816.F32 R48, R184.reuse, R210, R48 ;  /* 0x000000d2b830723c */ /* 0x040ff00000001830 */
[-C--:B------:R-:W-:Y:S08]  /*f4e0*/  HMMA.16816.F32 R52, R184, R188.reuse, R52 ;  /* 0x000000bcb834723c */ /* 0x080ff00000001834 */
[C---:B------:R-:W-:Y:S08]  /*f4f0*/  HMMA.16816.F32 R56, R200.reuse, R188, R56 ;  /* 0x000000bcc838723c */ /* 0x040ff00000001838 */
[-C--:B------:R-:W-:Y:S08]  /*f500*/  HMMA.16816.F32 R60, R200, R190.reuse, R60 ;  /* 0x000000bec83c723c */ /* 0x080ff0000000183c */
[C---:B------:R-:W-:Y:S01]  /*f510*/  HMMA.16816.F32 R64, R184.reuse, R190, R64 ;  /* 0x000000beb840723c */ /* 0x040fe20000001840 */
[----:B------:R-:W3:Y:S07]  /*f520*/  LDSM.16.M88.4 R188, [R232+0x2000] ;  /* 0x00200000e8bc783b */ /* 0x000eee0000000200 */
        /* <DEDUP_REMOVED lines=11> */
[----:B------:R-:W-:Y:S08]  /*f5e0*/  HMMA.16816.F32 R112, R184, R206, R112 ;  /* 0x000000ceb870723c */ /* 0x000ff00000001870 */
[-C--:B------:R-:W-:Y:S08]  /*f5f0*/  HMMA.16816.F32 R4, R212, R216.reuse, R4 ;  /* 0x000000d8d404723c */ /* 0x080ff00000001804 */
        /* <DEDUP_REMOVED lines=23> */
[----:B------:R-:W-:Y:S09]  /*f770*/  FMUL.FTZ R19, R19, c[0x0][0x320] ;  /* 0x0000c80013137a20 */ /* 0x000ff20000410000 */
[----:B------:R1:W-:Y:S10]  /*f780*/  MUFU.TANH R185, R7 ;  /* 0x0000000700b97308 */ /* 0x0003f40000002400 */
[----:B------:R-:W-:Y:S10]  /*f790*/  MUFU.TANH R13, R13 ;  /* 0x0000000d000d7308 */ /* 0x000ff40000002400 */
[----:B------:R-:W3:Y:S01]  /*f7a0*/  MUFU.TANH R193, R8 ;  /* 0x0000000800c17308 */ /* 0x000ee20000002400 */
[----:B-1----:R-:W1:Y:S09]  /*f7b0*/  LDSM.16.M88.4 R4, [R226+0x800] ;  /* 0x00080000e204783b */ /* 0x002e720000000200 */
[----:B------:R-:W-:Y:S10]  /*f7c0*/  MUFU.TANH R14, R14 ;  /* 0x0000000e000e7308 */ /* 0x000ff40000002400 */
[----:B------:R-:W4:Y:S10]  /*f7d0*/  MUFU.TANH R192, R9 ;  /* 0x0000000900c07308 */ /* 0x000f340000002400 */
[----:B------:R-:W-:Y:S10]  /*f7e0*/  MUFU.TANH R15, R15 ;  /* 0x0000000f000f7308 */ /* 0x000ff40000002400 */
[----:B------:R-:W-:Y:S01]  /*f7f0*/  MUFU.TANH R195, R10 ;  /* 0x0000000a00c37308 */ /* 0x000fe20000002400 */
[-C--:B-1----:R-:W-:Y:S09]  /*f800*/  HMMA.16816.F32 R20, R212, R4.reuse, R20 ;  /* 0x00000004d414723c */ /* 0x082ff20000001814 */
[----:B------:R1:W-:Y:S01]  /*f810*/  MUFU.TANH R194, R11 ;  /* 0x0000000b00c27308 */ /* 0x0003e20000002400 */
[C---:B------:R-:W-:Y:S09]  /*f820*/  HMMA.16816.F32 R24, R188.reuse, R4, R24 ;  /* 0x00000004bc18723c */ /* 0x040ff20000001818 */
[----:B------:R-:W2:Y:S01]  /*f830*/  MUFU.TANH R18, R18 ;  /* 0x0000001200127308 */ /* 0x000ea20000002400 */
[-C--:B------:R-:W-:Y:S04]  /*f840*/  HMMA.16816.F32 R28, R188, R6.reuse, R28 ;  /* 0x00000006bc1c723c */ /* 0x080fe8000000181c */
[----:B------:R-:W-:Y:S04]  /*f850*/  FMUL.FTZ R22, R22, c[0x0][0x320] ;  /* 0x0000c80016167a20 */ /* 0x000fe80000410000 */
[C---:B------:R-:W-:Y:S01]  /*f860*/  HMMA.16816.F32 R32, R212.reuse, R6, R32 ;  /* 0x00000006d420723c */ /* 0x040fe20000001820 */
[----:B------:R-:W-:Y:S01]  /*f870*/  MUFU.TANH R16, R16 ;  /* 0x0000001000107308 */ /* 0x000fe20000002400 */
[----:B------:R-:W-:Y:S02]  /*f880*/  LDSM.16.M88.4 R4, [R226+0x1800] ;  /* 0x00180000e204783b */ /* 0x000fe40000000200 */
[----:B------:R-:W-:Y:S02]  /*f890*/  FMUL.FTZ R20, R20, c[0x0][0x320] ;  /* 0x0000c80014147a20 */ /* 0x000fe40000410000 */
[----:B------:R-:W-:Y:S02]  /*f8a0*/  FMUL.FTZ R23, R23, c[0x0][0x320] ;  /* 0x0000c80017177a20 */ /* 0x000fe40000410000 */
[----:B------:R-:W-:Y:S02]  /*f8b0*/  FMUL.FTZ R21, R21, c[0x0][0x320] ;  /* 0x0000c80015157a20 */ /* 0x000fe40000410000 */
[----:B-1----:R-:W1:Y:S01]  /*f8c0*/  LDSM.16.M88.4 R8, [R226+0x1000] ;  /* 0x00100000e208783b */ /* 0x002e620000000200 */
        /* <DEDUP_REMOVED lines=14> */
[----:B------:R-:W-:Y:S07]  /*f9b0*/  FMUL.FTZ R34, R34, c[0x0][0x320] ;  /* 0x0000c80022227a20 */ /* 0x000fee0000410000 */
[----:B------:R-:W-:Y:S01]  /*f9c0*/  MUFU.TANH R30, R30 ;  /* 0x0000001e001e7308 */ /* 0x000fe20000002400 */
[-C--:B-1----:R-:W-:Y:S09]  /*f9d0*/  HMMA.16816.F32 R36, R212, R8.reuse, R36 ;  /* 0x00000008d424723c */ /* 0x082ff20000001824 */
[----:B------:R-:W1:Y:S01]  /*f9e0*/  MUFU.TANH R22, R22 ;  /* 0x0000001600167308 */ /* 0x000e620000002400 */
[C---:B------:R-:W-:Y:S09]  /*f9f0*/  HMMA.16816.F32 R40, R188.reuse, R8, R40 ;  /* 0x00000008bc28723c */ /* 0x040ff20000001828 */
[----:B------:R-:W-:Y:S01]  /*fa00*/  MUFU.TANH R20, R20 ;  /* 0x0000001400147308 */ /* 0x000fe20000002400 */
[-C--:B------:R-:W-:Y:S09]  /*fa10*/  HMMA.16816.F32 R44, R188, R10.reuse, R44 ;  /* 0x0000000abc2c723c */ /* 0x080ff2000000182c */
[----:B------:R-:W1:Y:S01]  /*fa20*/  MUFU.TANH R23, R23 ;  /* 0x0000001700177308 */ /* 0x000e620000002400 */
[C---:B------:R-:W-:Y:S01]  /*fa30*/  HMMA.16816.F32 R48, R212.reuse, R10, R48 ;  /* 0x0000000ad430723c */ /* 0x040fe20000001830 */
[----:B------:R-:W1:Y:S03]  /*fa40*/  LDSM.16.M88.4 R8, [R226+0x2000] ;  /* 0x00200000e208783b */ /* 0x000e660000000200 */
[----:B------:R-:W-:Y:S02]  /*fa50*/  FMUL.FTZ R38, R38, c[0x0][0x320] ;  /* 0x0000c80026267a20 */ /* 0x000fe40000410000 */
[----:B------:R-:W-:Y:S03]  /*fa60*/  FMUL.FTZ R36, R36, c[0x0][0x320] ;  /* 0x0000c80024247a20 */ /* 0x000fe60000410000 */
[----:B------:R-:W1:Y:S01]  /*fa70*/  MUFU.TANH R24, R24 ;  /* 0x0000001800187308 */ /* 0x000e620000002400 */
[-C--:B------:R-:W-:Y:S03]  /*fa80*/  HMMA.16816.F32 R52, R212, R4.reuse, R52 ;  /* 0x00000004d434723c */ /* 0x080fe60000001834 */
[----:B------:R-:W-:Y:S02]  /*fa90*/  FMUL.FTZ R39, R39, c[0x0][0x320] ;  /* 0x0000c80027277a20 */ /* 0x000fe40000410000 */
[----:B------:R-:W-:Y:S03]  /*faa0*/  FMUL.FTZ R37, R37, c[0x0][0x320] ;  /* 0x0000c80025257a20 */ /* 0x000fe60000410000 */
[C---:B------:R-:W-:Y:S01]  /*fab0*/  HMMA.16816.F32 R56, R188.reuse, R4, R56 ;  /* 0x00000004bc38723c */ /* 0x040fe20000001838 */
[----:B------:R-:W1:Y:S03]  /*fac0*/  MUFU.TANH R21, R21 ;  /* 0x0000001500157308 */ /* 0x000e660000002400 */
[----:B------:R-:W-:Y:S02]  /*fad0*/  FMUL.FTZ R47, R47, c[0x0][0x320] ;  /* 0x0000c8002f2f7a20 */ /* 0x000fe40000410000 */
[----:B------:R-:W-:Y:S02]  /*fae0*/  FMUL.FTZ R40, R40, c[0x0][0x320] ;  /* 0x0000c80028287a20 */ /* 0x000fe40000410000 */
[-C--:B------:R-:W-:Y:S03]  /*faf0*/  HMMA.16816.F32 R60, R188, R6.reuse, R60 ;  /* 0x00000006bc3c723c */ /* 0x080fe6000000183c */
[----:B------:R-:W2:Y:S01]  /*fb00*/  MUFU.TANH R25, R25 ;  /* 0x0000001900197308 */ /* 0x000ea20000002400 */
[----:B------:R-:W-:Y:S02]  /*fb10*/  FMUL.FTZ R48, R48, c[0x0][0x320] ;  /* 0x0000c80030307a20 */ /* 0x000fe40000410000 */
[----:B------:R-:W-:Y:S02]  /*fb20*/  FMUL.FTZ R49, R49, c[0x0][0x320] ;  /* 0x0000c80031317a20 */ /* 0x000fe40000410000 */
[C---:B------:R-:W-:Y:S01]  /*fb30*/  HMMA.16816.F32 R64, R212.reuse, R6, R64 ;  /* 0x00000006d440723c */ /* 0x040fe20000001840 */
[----:B------:R-:W2:Y:S03]  /*fb40*/  LDSM.16.M88.4 R4, [R226+0x2800] ;  /* 0x00280000e204783b */ /* 0x000ea60000000200 */
[----:B------:R-:W-:Y:S01]  /*fb50*/  FMUL.FTZ R54, R54, c[0x0][0x320] ;  /* 0x0000c80036367a20 */ /* 0x000fe20000410000 */
        /* <DEDUP_REMOVED lines=11> */
[----:B------:R-:W-:Y:S01]  /*fc10*/  MUFU.TANH R28, R28 ;  /* 0x0000001c001c7308 */ /* 0x000fe20000002400 */
[-C--:B------:R-:W-:Y:S03]  /*fc20*/  HMMA.16816.F32 R76, R188, R10.reuse, R76 ;  /* 0x0000000abc4c723c */ /* 0x080fe6000000184c */
[----:B------:R-:W-:Y:S02]  /*fc30*/  FMUL.FTZ R66, R66, c[0x0][0x320] ;  /* 0x0000c80042427a20 */ /* 0x000fe40000410000 */
[----:B------:R-:W-:Y:S02]  /*fc40*/  FMUL.FTZ R64, R64, c[0x0][0x320] ;  /* 0x0000c80040407a20 */ /* 0x000fe40000410000 */
[----:B------:R-:W-:Y:S01]  /*fc50*/  FMUL.FTZ R70, R70, c[0x0][0x320] ;  /* 0x0000c80046467a20 */ /* 0x000fe20000410000 */
[C---:B------:R-:W-:Y:S01]  /*fc60*/  HMMA.16816.F32 R80, R212.reuse, R10, R80 ;  /* 0x0000000ad450723c */ /* 0x040fe20000001850 */
[----:B------:R-:W1:Y:S01]  /*fc70*/  MUFU.TANH R35, R35 ;  /* 0x0000002300237308 */ /* 0x000e620000002400 */
[----:B------:R-:W1:Y:S01]  /*fc80*/  LDSM.16.M88.4 R8, [R226+0x3000] ;  /* 0x00300000e208783b */ /* 0x000e620000000200 */
[----:B------:R-:W-:Y:S04]  /*fc90*/  DEPBAR.LE SB0, 0x0 ;  /* 0x000080000000791a */ /* 0x000fe80000000000 */
[----:B------:R-:W-:Y:S01]  /*fca0*/  FMUL.FTZ R73, R73, c[0x0][0x320] ;  /* 0x0000c80049497a20 */ /* 0x000fe20000410000 */
[-C--:B--2---:R-:W-:Y:S03]  /*fcb0*/  HMMA.16816.F32 R84, R212, R4.reuse, R84 ;  /* 0x00000004d454723c */ /* 0x084fe60000001854 */
[----:B------:R2:W-:Y:S01]  /*fcc0*/  MUFU.TANH R239, R73 ;  /* 0x0000004900ef7308 */ /* 0x0005e20000002400 */
[----:B------:R-:W-:Y:S01]  /*fcd0*/  BAR.SYNC.DEFER_BLOCKING 0x0 ;  /* 0x0000000000007b1d */ /* 0x000fe20000010000 */
[----:B------:R-:W-:Y:S02]  /*fce0*/  FMUL.FTZ R65, R65, c[0x0][0x320] ;  /* 0x0000c80041417a20 */ /* 0x000fe40000410000 */
[----:B------:R-:W-:Y:S01]  /*fcf0*/  FMUL.FTZ R71, R71, c[0x0][0x320] ;  /* 0x0000c80047477a20 */ /* 0x000fe20000410000 */
[C---:B------:R-:W-:Y:S04]  /*fd00*/  HMMA.16816.F32 R88, R188.reuse, R4, R88 ;  /* 0x00000004bc58723c */ /* 0x040fe80000001858 */
[----:B------:R-:W-:Y:S01]  /*fd10*/  FMUL.FTZ R76, R76, c[0x0][0x320] ;  /* 0x0000c8004c4c7a20 */ /* 0x000fe20000410000 */
[----:B------:R-:W1:Y:S01]  /*fd20*/  MUFU.TANH R33, R33 ;  /* 0x0000002100217308 */ /* 0x000e620000002400 */
[----:B------:R-:W-:Y:S01]  /*fd30*/  FMUL.FTZ R77, R77, c[0x0][0x320] ;  /* 0x0000c8004d4d7a20 */ /* 0x000fe20000410000 */
[----:B------:R-:W-:Y:S01]  /*fd40*/  FMNMX.FTZ R4, R186, R3, !PT ;  /* 0x00000003ba047209 */ /* 0x000fe20007810000 */
[-C--:B------:R-:W-:Y:S04]  /*fd50*/  HMMA.16816.F32 R92, R188, R6.reuse, R92 ;  /* 0x00000006bc5c723c */ /* 0x080fe8000000185c */
[----:B---3--:R-:W-:Y:S01]  /*fd60*/  FMNMX.FTZ R5, R193, R116, !PT ;  /* 0x00000074c1057209 */ /* 0x008fe20007810000 */
[----:B------:R-:W-:Y:S02]  /*fd70*/  FMUL.FTZ R80, R80, c[0x0][0x320] ;  /* 0x0000c80050507a20 */ /* 0x000fe40000410000 */
[----:B------:R-:W-:Y:S01]  /*fd80*/  MUFU.TANH R29, R29 ;  /* 0x0000001d001d7308 */ /* 0x000fe20000002400 */
[C---:B------:R-:W-:Y:S04]  /*fd90*/  HMMA.16816.F32 R96, R212.reuse, R6, R96 ;  /* 0x00000006d460723c */ /* 0x040fe80000001860 */
[----:B--2---:R-:W-:Y:S01]  /*fda0*/  FMNMX.FTZ R73, R118, R0, !PT ;  /* 0x0000000076497209 */ /* 0x004fe20007810000 */
[----:B------:R-:W-:Y:S01]  /*fdb0*/  FMUL.FTZ R81, R81, c[0x0][0x320] ;  /* 0x0000c80051517a20 */ /* 0x000fe20000410000 */
[----:B------:R-:W-:Y:S01]  /*fdc0*/  FMNMX.FTZ R0, R185, R4, !PT ;  /* 0x00000004b9007209 */ /* 0x000fe20007810000 */
[----:B------:R-:W-:Y:S01]  /*fdd0*/  FMUL.FTZ R82, R82, c[0x0][0x320] ;  /* 0x0000c80052527a20 */ /* 0x000fe20000410000 */
[----:B----4-:R-:W-:Y:S01]  /*fde0*/  FMNMX.FTZ R4, R192, R5, !PT ;  /* 0x00000005c0047209 */ /* 0x010fe20007810000 */
[----:B------:R-:W2:Y:S01]  /*fdf0*/  MUFU.TANH R38, R38 ;  /* 0x0000002600267308 */ /* 0x000ea20000002400 */
[-C--:B-1----:R-:W-:Y:S03]  /*fe00*/  HMMA.16816.F32 R100, R212, R8.reuse, R100 ;  /* 0x00000008d464723c */ /* 0x082fe60000001864 */
[----:B------:R-:W-:Y:S01]  /*fe10*/  FMNMX.FTZ R0, R18, R0, !PT ;  /* 0x0000000012007209 */ /* 0x000fe20007810000 */
[----:B------:R-:W-:Y:S01]  /*fe20*/  FMUL.FTZ R90, R90, c[0x0][0x320] ;  /* 0x0000c8005a5a7a20 */ /* 0x000fe20000410000 */
[----:B------:R-:W-:Y:S01]  /*fe30*/  FMNMX.FTZ R4, R12, R4, !PT ;  /* 0x000000040c047209 */ /* 0x000fe20007810000 */
[----:B------:R-:W-:Y:S01]  /*fe40*/  FMUL.FTZ R91, R91, c[0x0][0x320] ;  /* 0x0000c8005b5b7a20 */ /* 0x000fe20000410000 */
[----:B------:R-:W-:Y:S01]  /*fe50*/  FMNMX.FTZ R0, R19, R0, !PT ;  /* 0x0000000013007209 */ /* 0x000fe20007810000 */
[C---:B------:R-:W-:Y:S01]  /*fe60*/  HMMA.16816.F32 R104, R188.reuse, R8, R104 ;  /* 0x00000008bc68723c */ /* 0x040fe20000001868 */
[----:B------:R-:W1:Y:S03]  /*fe70*/  MUFU.TANH R36, R36 ;  /* 0x0000002400247308 */ /* 0x000e660000002400 */
[----:B------:R-:W-:Y:S01]  /*fe80*/  FMNMX.FTZ R73, R16, R73, !PT ;  /* 0x0000004910497209 */ /* 0x000fe20007810000 */
[----:B------:R-:W-:Y:S01]  /*fe90*/  FMUL.FTZ R50, R50, c[0x0][0x320] ;  /* 0x0000c80032327a20 */ /* 0x000fe20000410000 */
[----:B------:R-:W-:Y:S01]  /*fea0*/  FMNMX.FTZ R5, R22, R0, !PT ;  /* 0x0000000016057209 */ /* 0x000fe20007810000 */
[----:B------:R-:W-:Y:S01]  /*feb0*/  FMUL.FTZ R93, R93, c[0x0][0x320] ;  /* 0x0000c8005d5d7a20 */ /* 0x000fe20000410000 */
[-C--:B------:R-:W-:Y:S03]  /*fec0*/  HMMA.16816.F32 R108, R188, R10.reuse, R108 ;  /* 0x0000000abc6c723c */ /* 0x080fe6000000186c */
[----:B------:R-:W-:Y:S01]  /*fed0*/  MUFU.TANH R39, R39 ;  /* 0x0000002700277308 */ /* 0x000fe20000002400 */
[----:B------:R-:W-:Y:S01]  /*fee0*/  FMNMX.FTZ R5, R23, R5, !PT ;  /* 0x0000000517057209 */ /* 0x000fe20007810000 */
[----:B------:R-:W-:Y:S01]  /*fef0*/  FMUL.FTZ R92, R92, c[0x0][0x320] ;  /* 0x0000c8005c5c7a20 */ /* 0x000fe20000410000 */
[----:B------:R-:W-:Y:S01]  /*ff00*/  FMNMX.FTZ R4, R13, R4, !PT ;  /* 0x000000040d047209 */ /* 0x000fe20007810000 */
[----:B------:R-:W-:Y:S01]  /*ff10*/  FMUL.FTZ R83, R83, c[0x0][0x320] ;  /* 0x0000c80053537a20 */ /* 0x000fe20000410000 */
[----:B------:R-:W-:Y:S01]  /*ff20*/  HMMA.16816.F32 R112, R212, R10, R112 ;  /* 0x0000000ad470723c */ /* 0x000fe20000001870 */
[----:B------:R-:W3:Y:S03]  /*ff30*/  LDL R10, [R1+0x38] ;  /* 0x00003800010a7983 */ /* 0x000ee60000100800 */
[----:B------:R-:W-:Y:S01]  /*ff40*/  FMNMX.FTZ R73, R17, R73, !PT ;  /* 0x0000004911497209 */ /* 0x000fe20007810000 */
[----:B------:R-:W-:Y:S01]  /*ff50*/  MUFU.TANH R40, R40 ;  /* 0x0000002800287308 */ /* 0x000fe20000002400 */
[----:B------:R-:W-:Y:S01]  /*ff60*/  FMUL.FTZ R84, R84, c[0x0][0x320] ;  /* 0x0000c80054547a20 */ /* 0x000fe20000410000 */
[----:B------:R-:W-:Y:S01]  /*ff70*/  FMNMX.FTZ R0, R24, R4, !PT ;  /* 0x0000000418007209 */ /* 0x000fe20007810000 */
[----:B------:R-:W-:Y:S01]  /*ff80*/  FMUL.FTZ R86, R86, c[0x0][0x320] ;  /* 0x0000c80056567a20 */ /* 0x000fe20000410000 */
[----:B------:R-:W-:Y:S03]  /*ff90*/  FMNMX.FTZ R73, R20, R73, !PT ;  /* 0x0000004914497209 */ /* 0x000fe60007810000 */
[----:B------:R-:W-:Y:S01]  /*ffa0*/  FMUL.FTZ R87, R87, c[0x0][0x320] ;  /* 0x0000c80057577a20 */ /* 0x000fe20000410000 */
[----:B------:R-:W-:Y:S01]  /*ffb0*/  FMNMX.FTZ R73, R21, R73, !PT ;  /* 0x0000004915497209 */ /* 0x000fe20007810000 */
[----:B------:R-:W-:Y:S01]  /*ffc0*/  FMUL.FTZ R98, R98, c[0x0][0x320] ;  /* 0x0000c80062627a20 */ /* 0x000fe20000410000 */
[----:B------:R-:W4:Y:S01]  /*ffd0*/  MUFU.TANH R37, R37 ;  /* 0x0000002500257308 */ /* 0x000f220000002400 */
        /* <DEDUP_REMOVED lines=9> */
[----:B------:R-:W4:Y:S01]  /*10070*/  MUFU.TANH R50, R50 ;  /* 0x0000003200327308 */ /* 0x000f220000002400 */
[----:B------:R-:W-:Y:S01]  /*10080*/  FMNMX.FTZ R73, R33, R73, !PT ;  /* 0x0000004921497209 */ /* 0x000fe20007810000 */
[----:B------:R-:W-:Y:S01]  /*10090*/  FMUL.FTZ R96, R96, c[0x0][0x320] ;  /* 0x0000c80060607a20 */ /* 0x000fe20000410000 */
[----:B--2---:R-:W-:Y:S01]  /*100a0*/  FMNMX.FTZ R5, R38, R5, !PT ;  /* 0x0000000526057209 */ /* 0x004fe20007810000 */
[----:B------:R-:W-:Y:S01]  /*100b0*/  FMUL.FTZ R97, R97, c[0x0][0x320] ;  /* 0x0000c80061617a20 */ /* 0x000fe20000410000 */
[----:B-1----:R-:W-:Y:S01]  /*100c0*/  FMNMX.FTZ R73, R36, R73, !PT ;  /* 0x0000004924497209 */ /* 0x002fe20007810000 */
[----:B------:R-:W-:Y:S01]  /*100d0*/  FMUL.FTZ R101, R101, c[0x0][0x320] ;  /* 0x0000c80065657a20 */ /* 0x000fe20000410000 */
[----:B------:R-:W-:Y:S01]  /*100e0*/  FMNMX.FTZ R0, R28, R0, !PT ;  /* 0x000000001c007209 */ /* 0x000fe20007810000 */
[----:B------:R-:W-:Y:S02]  /*100f0*/  FMUL.FTZ R100, R100, c[0x0][0x320] ;  /* 0x0000c80064647a20 */ /* 0x000fe40000410000 */
[----:B------:R-:W1:Y:S01]  /*10100*/  MUFU.TANH R48, R48 ;  /* 0x0000003000307308 */ /* 0x000e620000002400 */
[----:B------:R-:W-:Y:S01]  /*10110*/  FMNMX.FTZ R0, R29, R0, !PT ;  /* 0x000000001d007209 */ /* 0x000fe20007810000 */
[----:B------:R-:W-:Y:S01]  /*10120*/  FMUL.FTZ R112, R112, c[0x0][0x320] ;  /* 0x0000c80070707a20 */ /* 0x000fe20000410000 */
[----:B----4-:R-:W-:Y:S01]  /*10130*/  FMNMX.FTZ R73, R37, R73, !PT ;  /* 0x0000004925497209 */ /* 0x010fe20007810000 */
[----:B------:R-:W-:Y:S01]  /*10140*/  FMUL.FTZ R95, R95, c[0x0][0x320] ;  /* 0x0000c8005f5f7a20 */ /* 0x000fe20000410000 */
[----:B------:R-:W-:Y:S01]  /*10150*/  FMNMX.FTZ R4, R40, R0, !PT ;  /* 0x0000000028047209 */ /* 0x000fe20007810000 */
[----:B------:R-:W-:Y:S01]  /*10160*/  FMUL.FTZ R94, R94, c[0x0][0x320] ;  /* 0x0000c8005e5e7a20 */ /* 0x000fe20000410000 */
[----:B------:R-:W-:Y:S01]  /*10170*/  FMNMX.FTZ R0, R39, R5, !PT ;  /* 0x0000000527007209 */ /* 0x000fe20007810000 */
[----:B------:R-:W-:Y:S02]  /*10180*/  FMUL.FTZ R106, R106, c[0x0][0x320] ;  /* 0x0000c8006a6a7a20 */ /* 0x000fe40000410000 */
[----:B------:R-:W2:Y:S01]  /*10190*/  MUFU.TANH R51, R51 ;  /* 0x0000003300337308 */ /* 0x000ea20000002400 */
[----:B------:R-:W-:Y:S01]  /*101a0*/  FMUL.FTZ R88, R88, c[0x0][0x320] ;  /* 0x0000c80058587a20 */ /* 0x000fe20000410000 */
[----:B------:R-:W-:Y:S01]  /*101b0*/  FMNMX.FTZ R5, R195, R117, !PT ;  /* 0x00000075c3057209 */ /* 0x000fe20007810000 */
[----:B------:R-:W-:Y:S01]  /*101c0*/  FMUL.FTZ R104, R104, c[0x0][0x320] ;  /* 0x0000c80068687a20 */ /* 0x000fe20000410000 */
[----:B------:R-:W-:Y:S01]  /*101d0*/  FMNMX.FTZ R0, R50, R0, !PT ;  /* 0x0000000032007209 */ /* 0x000fe20007810000 */
[----:B------:R-:W-:Y:S01]  /*101e0*/  FMUL.FTZ R105, R105, c[0x0][0x320] ;  /* 0x0000c80069697a20 */ /* 0x000fe20000410000 */
[----:B------:R-:W-:Y:S01]  /*101f0*/  FMNMX.FTZ R5, R194, R5, !PT ;  /* 0x00000005c2057209 */ /* 0x000fe20007810000 */
[----:B------:R-:W-:Y:S02]  /*10200*/  FMUL.FTZ R68, R68, c[0x0][0x320] ;  /* 0x0000c80044447a20 */ /* 0x000fe40000410000 */
[----:B------:R-:W-:Y:S01]  /*10210*/  FMUL.FTZ R69, R69, c[0x0][0x320] ;  /* 0x0000c80045457a20 */ /* 0x000fe20000410000 */
[----:B------:R-:W4:Y:S01]  /*10220*/  MUFU.TANH R49, R49 ;  /* 0x0000003100317308 */ /* 0x000f220000002400 */
[----:B------:R-:W-:Y:S01]  /*10230*/  FMNMX.FTZ R5, R14, R5, !PT ;  /* 0x000000050e057209 */ /* 0x000fe20007810000 */
[----:B------:R-:W-:Y:S01]  /*10240*/  FMUL.FTZ R114, R114, c[0x0][0x320] ;  /* 0x0000c80072727a20 */ /* 0x000fe20000410000 */
[----:B-1----:R-:W-:Y:S01]  /*10250*/  FMNMX.FTZ R73, R48, R73, !PT ;  /* 0x0000004930497209 */ /* 0x002fe20007810000 */
[----:B------:R-:W-:Y:S01]  /*10260*/  FMUL.FTZ R113, R113, c[0x0][0x320] ;  /* 0x0000c80071717a20 */ /* 0x000fe20000410000 */
[----:B------:R-:W-:Y:S01]  /*10270*/  FMNMX.FTZ R5, R15, R5, !PT ;  /* 0x000000050f057209 */ /* 0x000fe20007810000 */
[----:B------:R-:W-:Y:S02]  /*10280*/  FMUL.FTZ R59, R59, c[0x0][0x320] ;  /* 0x0000c8003b3b7a20 */ /* 0x000fe40000410000 */
[----:B------:R-:W-:Y:S02]  /*10290*/  FMUL.FTZ R62, R62, c[0x0][0x320] ;  /* 0x0000c8003e3e7a20 */ /* 0x000fe40000410000 */
[----:B------:R-:W1:Y:S01]  /*102a0*/  MUFU.TANH R202, R54 ;  /* 0x0000003600ca7308 */ /* 0x000e620000002400 */
[----:B------:R-:W-:Y:S02]  /*102b0*/  FMUL.FTZ R75, R75, c[0x0][0x320] ;  /* 0x0000c8004b4b7a20 */ /* 0x000fe40000410000 */
[----:B------:R-:W-:Y:S01]  /*102c0*/  FMUL.FTZ R107, R107, c[0x0][0x320] ;  /* 0x0000c8006b6b7a20 */ /* 0x000fe20000410000 */
[----:B--2---:R-:W-:Y:S01]  /*102d0*/  FMNMX.FTZ R0, R51, R0, !PT ;  /* 0x0000000033007209 */ /* 0x004fe20007810000 */
        /* <DEDUP_REMOVED lines=10> */
[----:B------:R-:W2:Y:S01]  /*10380*/  MUFU.TANH R47, R52 ;  /* 0x00000034002f7308 */ /* 0x000ea20000002400 */
[----:B------:R-:W-:Y:S02]  /*10390*/  FMUL.FTZ R78, R78, c[0x0][0x320] ;  /* 0x0000c8004e4e7a20 */ /* 0x000fe40000410000 */
[----:B------:R-:W-:Y:S01]  /*103a0*/  FMUL.FTZ R79, R79, c[0x0][0x320] ;  /* 0x0000c8004f4f7a20 */ /* 0x000fe20000410000 */
[----:B-1----:R-:W-:Y:S01]  /*103b0*/  FMNMX.FTZ R0, R202, R0, !PT ;  /* 0x00000000ca007209 */ /* 0x002fe20007810000 */
[----:B------:R-:W-:Y:S02]  /*103c0*/  FMUL.FTZ R41, R41, c[0x0][0x320] ;  /* 0x0000c80029297a20 */ /* 0x000fe40000410000 */
[----:B------:R-:W-:Y:S02]  /*103d0*/  FMUL.FTZ R44, R44, c[0x0][0x320] ;  /* 0x0000c8002c2c7a20 */ /* 0x000fe40000410000 */
[----:B------:R-:W-:Y:S01]  /*103e0*/  FMUL.FTZ R45, R45, c[0x0][0x320] ;  /* 0x0000c8002d2d7a20 */ /* 0x000fe20000410000 */
[----:B------:R1:W4:Y:S01]  /*103f0*/  MUFU.TANH R203, R55 ;  /* 0x0000003700cb7308 */ /* 0x0003220000002400 */
[----:B------:R-:W-:Y:S02]  /*10400*/  FMUL.FTZ R57, R57, c[0x0][0x320] ;  /* 0x0000c80039397a20 */ /* 0x000fe40000410000 */
[----:B------:R-:W-:Y:S02]  /*10410*/  FMUL.FTZ R108, R108, c[0x0][0x320] ;  /* 0x0000c8006c6c7a20 */ /* 0x000fe40000410000 */
[----:B------:R-:W-:Y:S02]  /*10420*/  FMUL.FTZ R109, R109, c[0x0][0x320] ;  /* 0x0000c8006d6d7a20 */ /* 0x000fe40000410000 */
[----:B------:R-:W-:Y:S03]  /*10430*/  FMUL.FTZ R74, R74, c[0x0][0x320] ;  /* 0x0000c8004a4a7a20 */ /* 0x000fe60000410000 */
[----:B------:R4:W4:Y:S01]  /*10440*/  MUFU.TANH R198, R53 ;  /* 0x0000003500c67308 */ /* 0x0009220000002400 */
[----:B--2---:R-:W-:Y:S09]  /*10450*/  FMNMX.FTZ R73, R47, R73, !PT ;  /* 0x000000492f497209 */ /* 0x004ff20007810000 */
[----:B------:R-:W2:Y:S01]  /*10460*/  MUFU.TANH R200, R66 ;  /* 0x0000004200c87308 */ /* 0x000ea20000002400 */
[----:B-1----:R-:W3:Y:S01]  /*10470*/  LDL.64 R54, [R1+0x28] ;  /* 0x0000280001367983 */ /* 0x002ee20000100a00 */
[----:B----4-:R-:W-:Y:S08]  /*10480*/  FMNMX.FTZ R0, R203, R0, !PT ;  /* 0x00000000cb007209 */ /* 0x010ff00007810000 */
[----:B------:R-:W-:Y:S01]  /*10490*/  MUFU.TANH R205, R56 ;  /* 0x0000003800cd7308 */ /* 0x000fe20000002400 */
[----:B------:R-:W4:Y:S01]  /*104a0*/  LDL R53, [R1+0x20] ;  /* 0x0000200001357983 */ /* 0x000f220000100800 */
[----:B------:R-:W-:Y:S08]  /*104b0*/  FMNMX.FTZ R73, R198, R73, !PT ;  /* 0x00000049c6497209 */ /* 0x000ff00007810000 */
[----:B------:R-:W1:Y:S01]  /*104c0*/  MUFU.TANH R56, R64 ;  /* 0x0000004000387308 */ /* 0x000e620000002400 */
[----:B--2---:R-:W-:Y:S09]  /*104d0*/  FMNMX.FTZ R0, R200, R0, !PT ;  /* 0x00000000c8007209 */ /* 0x004ff20007810000 */
[----:B------:R-:W2:Y:S10]  /*104e0*/  MUFU.TANH R201, R67 ;  /* 0x0000004300c97308 */ /* 0x000eb40000002400 */
[----:B------:R-:W2:Y:S01]  /*104f0*/  MUFU.TANH R197, R70 ;  /* 0x0000004600c57308 */ /* 0x000ea20000002400 */
[----:B-1----:R-:W-:Y:S09]  /*10500*/  FMNMX.FTZ R73, R56, R73, !PT ;  /* 0x0000004938497209 */ /* 0x002ff20007810000 */
[----:B------:R1:W-:Y:S01]  /*10510*/  MUFU.TANH R211, R80 ;  /* 0x0000005000d37308 */ /* 0x0003e20000002400 */
[----:B--2---:R-:W-:Y:S09]  /*10520*/  FMNMX.FTZ R0, R201, R0, !PT ;  /* 0x00000000c9007209 */ /* 0x004ff20007810000 */
[----:B------:R-:W-:Y:S10]  /*10530*/  MUFU.TANH R204, R60 ;  /* 0x0000003c00cc7308 */ /* 0x000ff40000002400 */
[----:B------:R-:W2:Y:S01]  /*10540*/  MUFU.TANH R60, R65 ;  /* 0x00000041003c7308 */ /* 0x000ea20000002400 */
[----:B-1----:R-:W-:Y:S04]  /*10550*/  MOV R80, R197 ;  /* 0x000000c500507202 */ /* 0x002fe80000000f00 */
[----:B------:R-:W-:Y:S05]  /*10560*/  FMNMX.FTZ R0, R80, R0, !PT ;  /* 0x0000000050007209 */ /* 0x000fea0007810000 */
[----:B------:R-:W1:Y:S10]  /*10570*/  MUFU.TANH R209, R71 ;  /* 0x0000004700d17308 */ /* 0x000e740000002400 */
[----:B------:R-:W-:Y:S01]  /*10580*/  MUFU.TANH R243, R90 ;  /* 0x0000005a00f37308 */ /* 0x000fe20000002400 */
[----:B--2---:R-:W-:Y:S09]  /*10590*/  FMNMX.FTZ R73, R60, R73, !PT ;  /* 0x000000493c497209 */ /* 0x004ff20007810000 */
[----:B------:R1:W-:Y:S10]  /*105a0*/  MUFU.TANH R90, R93 ;  /* 0x0000005d005a7308 */ /* 0x0003f40000002400 */
[----:B------:R-:W2:Y:S10]  /*105b0*/  MUFU.TANH R210, R68 ;  /* 0x0000004400d27308 */ /* 0x000eb40000002400 */
[----:B------:R-:W2:Y:S01]  /*105c0*/  MUFU.TANH R196, R69 ;  /* 0x0000004500c47308 */ /* 0x000ea20000002400 */
[----:B-1----:R-:W-:Y:S04]  /*105d0*/  MOV R93, R209 ;  /* 0x000000d1005d7202 */ /* 0x002fe80000000f00 */
[----:B------:R-:W-:Y:S05]  /*105e0*/  FMNMX.FTZ R0, R93, R0, !PT ;  /* 0x000000005d007209 */ /* 0x000fea0007810000 */
[----:B------:R-:W-:Y:S01]  /*105f0*/  MUFU.TANH R220, R91 ;  /* 0x0000005b00dc7308 */ /* 0x000fe20000002400 */
[----:B--2---:R-:W-:Y:S09]  /*10600*/  FMNMX.FTZ R73, R210, R73, !PT ;  /* 0x00000049d2497209 */ /* 0x004ff20007810000 */
[----:B------:R1:W-:Y:S10]  /*10610*/  MUFU.TANH R91, R92 ;  /* 0x0000005c005b7308 */ /* 0x0003f40000002400 */
[----:B------:R2:W2:Y:S10]  /*10620*/  MUFU.TANH R222, R81 ;  /* 0x0000005100de7308 */ /* 0x0004b40000002400 */
[----:B------:R-:W2:Y:S01]  /*10630*/  MUFU.TANH R238, R82 ;  /* 0x0000005200ee7308 */ /* 0x000ea20000002400 */
[----:B-1----:R-:W-:Y:S04]  /*10640*/  MOV R92, R196 ;  /* 0x000000c4005c7202 */ /* 0x002fe80000000f00 */
[----:B------:R-:W-:Y:S05]  /*10650*/  FMNMX.FTZ R73, R92, R73, !PT ;  /* 0x000000495c497209 */ /* 0x000fea0007810000 */
[----:B------:R-:W1:Y:S01]  /*10660*/  MUFU.TANH R247, R83 ;  /* 0x0000005300f77308 */ /* 0x000e620000002400 */
[----:B--2---:R-:W-:Y:S02]  /*10670*/  MOV R81, R211 ;  /* 0x000000d300517202 */ /* 0x004fe40000000f00 */
[----:B------:R-:W-:Y:S02]  /*10680*/  MOV R214, R222 ;  /* 0x000000de00d67202 */ /* 0x000fe40000000f00 */
[----:B------:R-:W-:Y:S05]  /*10690*/  FMNMX.FTZ R73, R81, R73, !PT ;  /* 0x0000004951497209 */ /* 0x000fea0007810000 */
[----:B------:R-:W2:Y:S01]  /*106a0*/  MUFU.TANH R119, R84 ;  /* 0x0000005400777308 */ /* 0x000ea20000002400 */
[----:B------:R-:W-:Y:S02]  /*106b0*/  FMNMX.FTZ R73, R214, R73, !PT ;  /* 0x00000049d6497209 */ /* 0x000fe40007810000 */
[----:B------:R-:W-:Y:S07]  /*106c0*/  FMNMX.FTZ R0, R238, R0, !PT ;  /* 0x00000000ee007209 */ /* 0x000fee0007810000 */
[----:B------:R2:W-:Y:S01]  /*106d0*/  MUFU.TANH R191, R114 ;  /* 0x0000007200bf7308 */ /* 0x0005e20000002400 */
[----:B-1----:R-:W-:Y:S09]  /*106e0*/  FMNMX.FTZ R0, R247, R0, !PT ;  /* 0x00000000f7007209 */ /* 0x002ff20007810000 */
[----:B------:R-:W1:Y:S10]  /*106f0*/  MUFU.TANH R250, R63 ;  /* 0x0000003f00fa7308 */ /* 0x000e740000002400 */
[----:B------:R1:W1:Y:S01]  /*10700*/  MUFU.TANH R63, R86 ;  /* 0x00000056003f7308 */ /* 0x0002620000002400 */
[----:B--2---:R-:W-:Y:S04]  /*10710*/  MOV R114, R119 ;  /* 0x0000007700727202 */ /* 0x004fe80000000f00 */
[----:B------:R-:W-:Y:S05]  /*10720*/  FMNMX.FTZ R73, R114, R73, !PT ;  /* 0x0000004972497209 */ /* 0x000fea0007810000 */
[----:B------:R-:W2:Y:S10]  /*10730*/  MUFU.TANH R26, R26 ;  /* 0x0000001a001a7308 */ /* 0x000eb40000002400 */
[----:B------:R-:W2:Y:S01]  /*10740*/  MUFU.TANH R249, R87 ;  /* 0x0000005700f97308 */ /* 0x000ea20000002400 */
[----:B-1----:R-:W-:Y:S02]  /*10750*/  MOV R86, R250 ;  /* 0x000000fa00567202 */ /* 0x002fe40000000f00 */
[----:B------:R-:W-:Y:S07]  /*10760*/  FMNMX.FTZ R0, R63, R0, !PT ;  /* 0x000000003f007209 */ /* 0x000fee0007810000 */
[----:B------:R-:W1:Y:S01]  /*10770*/  MUFU.TANH R187, R98 ;  /* 0x0000006200bb7308 */ /* 0x000e620000002400 */
[----:B--2---:R-:W-:Y:S04]  /*10780*/  FMNMX.FTZ R5, R26, R5, !PT ;  /* 0x000000051a057209 */ /* 0x004fe80007810000 */
[----:B------:R-:W-:Y:S05]  /*10790*/  FMNMX.FTZ R5, R27, R5, !PT ;  /* 0x000000051b057209 */ /* 0x000fea0007810000 */
[----:B------:R1:W-:Y:S01]  /*107a0*/  MUFU.TANH R217, R102 ;  /* 0x0000006600d97308 */ /* 0x0003e20000002400 */
[----:B------:R-:W-:Y:S02]  /*107b0*/  FMNMX.FTZ R5, R30, R5, !PT ;  /* 0x000000051e057209 */ /* 0x000fe40007810000 */
[----:B------:R-:W-:Y:S07]  /*107c0*/  FMNMX.FTZ R0, R249, R0, !PT ;  /* 0x00000000f9007209 */ /* 0x000fee0007810000 */
[----:B------:R-:W2:Y:S10]  /*107d0*/  MUFU.TANH R233, R85 ;  /* 0x0000005500e97308 */ /* 0x000eb40000002400 */
[----:B------:R-:W3:Y:S01]  /*107e0*/  MUFU.TANH R219, R99 ;  /* 0x0000006300db7308 */ /* 0x000ee20000002400 */
[----:B-1----:R-:W-:Y:S04]  /*107f0*/  MOV R102, R187 ;  /* 0x000000bb00667202 */ /* 0x002fe80000000f00 */
[----:B------:R-:W-:Y:S05]  /*10800*/  FMNMX.FTZ R0, R102, R0, !PT ;  /* 0x0000000066007209 */ /* 0x000fea0007810000 */
[----:B------:R3:W1:Y:S01]  /*10810*/  MUFU.TANH R234, R103 ;  /* 0x0000006700ea7308 */ /* 0x0006620000002400 */
[----:B--2---:R-:W-:Y:S09]  /*10820*/  FMNMX.FTZ R73, R233, R73, !PT ;  /* 0x00000049e9497209 */ /* 0x004ff20007810000 */
[----:B------:R-:W-:Y:S10]  /*10830*/  MUFU.TANH R85, R89 ;  /* 0x0000005900557308 */ /* 0x000ff40000002400 */
[----:B------:R-:W2:Y:S01]  /*10840*/  MUFU.TANH R89, R96 ;  /* 0x0000006000597308 */ /* 0x000ea20000002400 */
[----:B---3--:R-:W-:Y:S04]  /*10850*/  MOV R103, R219 ;  /* 0x000000db00677202 */ /* 0x008fe80000000f00 */
[----:B------:R-:W-:Y:S05]  /*10860*/  FMNMX.FTZ R0, R103, R0, !PT ;  /* 0x0000000067007209 */ /* 0x000fea0007810000 */
[----:B------:R-:W3:Y:S01]  /*10870*/  MUFU.TANH R207, R97 ;  /* 0x0000006100cf7308 */ /* 0x000ee20000002400 */
[----:B------:R-:W-:Y:S02]  /*10880*/  FMNMX.FTZ R0, R217, R0, !PT ;  /* 0x00000000d9007209 */ /* 0x000fe40007810000 */
[----:B----4-:R-:W-:Y:S02]  /*10890*/  ISETP.GT.AND P0, PT, R242, R53, PT ;  /* 0x00000035f200720c */ /* 0x010fe40003f04270 */
[----:B-1----:R-:W-:Y:S02]  /*108a0*/  FMNMX.FTZ R0, R234, R0, !PT ;  /* 0x00000000ea007209 */ /* 0x002fe40007810000 */
[----:B------:R-:W-:Y:S03]  /*108b0*/  IADD3 R242, R242, -0x1, RZ ;  /* 0xfffffffff2f27810 */ /* 0x000fe60007ffe0ff */
[----:B------:R3:W-:Y:S01]  /*108c0*/  MUFU.TANH R98, R101 ;  /* 0x0000006500627308 */ /* 0x0007e20000002400 */
[----:B------:R-:W-:Y:S02]  /*108d0*/  FMNMX.FTZ R0, R191, R0, !PT ;  /* 0x00000000bf007209 */ /* 0x000fe40007810000 */
[----:B--2---:R-:W-:Y:S07]  /*108e0*/  FMNMX.FTZ R73, R89, R73, !PT ;  /* 0x0000004959497209 */ /* 0x004fee0007810000 */
[----:B------:R-:W1:Y:S10]  /*108f0*/  MUFU.TANH R31, R31 ;  /* 0x0000001f001f7308 */ /* 0x000e740000002400 */
[----:B------:R-:W2:Y:S01]  /*10900*/  MUFU.TANH R42, R42 ;  /* 0x0000002a002a7308 */ /* 0x000ea20000002400 */
[----:B---3--:R-:W-:Y:S04]  /*10910*/  MOV R101, R207 ;  /* 0x000000cf00657202 */ /* 0x008fe80000000f00 */
[----:B------:R-:W-:Y:S05]  /*10920*/  FMNMX.FTZ R73, R101, R73, !PT ;  /* 0x0000004965497209 */ /* 0x000fea0007810000 */
[----:B------:R-:W3:Y:S01]  /*10930*/  MUFU.TANH R99, R100 ;  /* 0x0000006400637308 */ /* 0x000ee20000002400 */
[----:B-1----:R-:W-:Y:S09]  /*10940*/  FMNMX.FTZ R5, R31, R5, !PT ;  /* 0x000000051f057209 */ /* 0x002ff20007810000 */
[----:B------:R-:W1:Y:S01]  /*10950*/  MUFU.TANH R43, R43 ;  /* 0x0000002b002b7308 */ /* 0x000e620000002400 */
[----:B--2---:R-:W-:Y:S09]  /*10960*/  FMNMX.FTZ R5, R42, R5, !PT ;  /* 0x000000052a057209 */ /* 0x004ff20007810000 */
[----:B------:R-:W2:Y:S01]  /*10970*/  MUFU.TANH R46, R46 ;  /* 0x0000002e002e7308 */ /* 0x000ea20000002400 */
[----:B---3--:R-:W-:Y:S04]  /*10980*/  FMNMX.FTZ R73, R99, R73, !PT ;  /* 0x0000004963497209 */ /* 0x008fe80007810000 */
[----:B------:R-:W-:Y:S05]  /*10990*/  FMNMX.FTZ R73, R98, R73, !PT ;  /* 0x0000004962497209 */ /* 0x000fea0007810000 */
[----:B------:R-:W3:Y:S01]  /*109a0*/  MUFU.TANH R97, R112 ;  /* 0x0000007000617308 */ /* 0x000ee20000002400 */
[----:B-1----:R-:W-:Y:S09]  /*109b0*/  FMNMX.FTZ R5, R43, R5, !PT ;  /* 0x000000052b057209 */ /* 0x002ff20007810000 */
[----:B------:R-:W1:Y:S01]  /*109c0*/  MUFU.TANH R190, R115 ;  /* 0x0000007300be7308 */ /* 0x000e620000002400 */
[----:B--2---:R-:W-:Y:S04]  /*109d0*/  FMNMX.FTZ R5, R46, R5, !PT ;  /* 0x000000052e057209 */ /* 0x004fe80007810000 */
[----:B------:R-:W-:Y:S05]  /*109e0*/  FMNMX.FTZ R5, R199, R5, !PT ;  /* 0x00000005c7057209 */ /* 0x000fea0007810000 */
[----:B------:R-:W2:Y:S01]  /*109f0*/  MUFU.TANH R113, R113 ;  /* 0x0000007100717308 */ /* 0x000ea20000002400 */
[----:B---3--:R-:W-:Y:S09]  /*10a00*/  FMNMX.FTZ R73, R97, R73, !PT ;  /* 0x0000004961497209 */ /* 0x008ff20007810000 */
[----:B------:R-:W3:Y:S01]  /*10a10*/  MUFU.TANH R221, R58 ;  /* 0x0000003a00dd7308 */ /* 0x000ee20000002400 */
[----:B-1----:R-:W-:Y:S09]  /*10a20*/  FMNMX.FTZ R0, R190, R0, !PT ;  /* 0x00000000be007209 */ /* 0x002ff20007810000 */
[----:B------:R1:W-:Y:S01]  /*10a30*/  MUFU.TANH R248, R72 ;  /* 0x0000004800f87308 */ /* 0x0003e20000002400 */
[----:B--2---:R-:W-:Y:S05]  /*10a40*/  FMNMX.FTZ R73, R113, R73, !PT ;  /* 0x0000004971497209 */ /* 0x004fea0007810000 */
[----:B------:R-:W2:Y:S04]  /*10a50*/  SHFL.BFLY PT, R6, R73, 0x2, 0x1f ;  /* 0x0c401f0049067f89 */ /* 0x000ea800000e0000 */
[----:B------:R-:W4:Y:S01]  /*10a60*/  MUFU.TANH R216, R59 ;  /* 0x0000003b00d87308 */ /* 0x000f220000002400 */
[----:B---3--:R-:W-:Y:S09]  /*10a70*/  FMNMX.FTZ R5, R221, R5, !PT ;  /* 0x00000005dd057209 */ /* 0x008ff20007810000 */
[----:B------:R-:W3:Y:S01]  /*10a80*/  MUFU.TANH R251, R62 ;  /* 0x0000003e00fb7308 */ /* 0x000ee20000002400 */
[----:B-1----:R-:W1:Y:S09]  /*10a90*/  SHFL.BFLY PT, R72, R0, 0x2, 0x1f ;  /* 0x0c401f0000487f89 */ /* 0x002e7200000e0000 */
[----:B------:R-:W1:Y:S01]  /*10aa0*/  MUFU.TANH R245, R74 ;  /* 0x0000004a00f57308 */ /* 0x000e620000002400 */
[----:B--2---:R-:W-:Y:S02]  /*10ab0*/  FMNMX.FTZ R73, R73, R6, !PT ;  /* 0x0000000649497209 */ /* 0x004fe40007810000 */
[----:B----4-:R-:W-:Y:S03]  /*10ac0*/  FMNMX.FTZ R5, R216, R5, !PT ;  /* 0x00000005d8057209 */ /* 0x010fe60007810000 */
[----:B------:R-:W2:Y:S04]  /*10ad0*/  SHFL.BFLY PT, R8, R73, 0x1, 0x1f ;  /* 0x0c201f0049087f89 */ /* 0x000ea800000e0000 */
[----:B------:R4:W4:Y:S01]  /*10ae0*/  MUFU.TANH R244, R75 ;  /* 0x0000004b00f47308 */ /* 0x0009220000002400 */
[----:B---3--:R-:W-:Y:S04]  /*10af0*/  MOV R84, R251 ;  /* 0x000000fb00547202 */ /* 0x008fe80000000f00 */
[----:B------:R-:W-:Y:S05]  /*10b00*/  FMNMX.FTZ R5, R84, R5, !PT ;  /* 0x0000000554057209 */ /* 0x000fea0007810000 */
[----:B------:R3:W-:Y:S01]  /*10b10*/  MUFU.TANH R82, R95 ;  /* 0x0000005f00527308 */ /* 0x0007e20000002400 */
[----:B-1----:R-:W-:Y:S02]  /*10b20*/  FMNMX.FTZ R72, R0, R72, !PT ;  /* 0x0000004800487209 */ /* 0x002fe40007810000 */
[----:B------:R-:W-:Y:S02]  /*10b30*/  FMNMX.FTZ R5, R86, R5, !PT ;  /* 0x0000000556057209 */ /* 0x000fe40007810000 */
[----:B------:R-:W-:Y:S01]  /*10b40*/  MOV R215, R245 ;  /* 0x000000f500d77202 */ /* 0x000fe20000000f00 */
[----:B------:R-:W1:Y:S03]  /*10b50*/  SHFL.BFLY PT, R6, R72, 0x1, 0x1f ;  /* 0x0c201f0048067f89 */ /* 0x000e6600000e0000 */
[----:B------:R-:W-:Y:S01]  /*10b60*/  FMNMX.FTZ R5, R215, R5, !PT ;  /* 0x00000005d7057209 */ /* 0x000fe20007810000 */
[----:B------:R-:W1:Y:S01]  /*10b70*/  MUFU.TANH R252, R78 ;  /* 0x0000004e00fc7308 */ /* 0x000e620000002400 */
[----:B--2---:R-:W-:Y:S01]  /*10b80*/  FMNMX.FTZ R73, R73, R8, !PT ;  /* 0x0000000849497209 */ /* 0x004fe20007810000 */
[----:B----4-:R-:W-:Y:S01]  /*10b90*/  FMUL.FTZ R75, R110, c[0x0][0x320] ;  /* 0x0000c8006e4b7a20 */ /* 0x010fe20000410000 */
[----:B------:R-:W-:Y:S03]  /*10ba0*/  MOV R110, R243 ;  /* 0x000000f3006e7202 */ /* 0x000fe60000000f00 */
[----:B------:R-:W-:Y:S04]  /*10bb0*/  FMUL.FTZ R96, R73, c[0x0][0x2d0] ;  /* 0x0000b40049607a20 */ /* 0x000fe80000410000 */
[----:B------:R-:W2:Y:S01]  /*10bc0*/  MUFU.TANH R223, R79 ;  /* 0x0000004f00df7308 */ /* 0x000ea20000002400 */
[--C-:B------:R-:W-:Y:S02]  /*10bd0*/  FFMA.FTZ R8, R20, c[0x0][0x2d0], -R96.reuse ;  /* 0x0000b40014087a23 */ /* 0x100fe40000010860 */
[--C-:B------:R-:W-:Y:S01]  /*10be0*/  FFMA.FTZ R101, R101, c[0x0][0x2d0], -R96.reuse ;  /* 0x0000b40065657a23 */ /* 0x100fe20000010860 */
[----:B---3--:R-:W-:Y:S04]  /*10bf0*/  MOV R95, R244 ;  /* 0x000000f4005f7202 */ /* 0x008fe80000000f00 */
[----:B------:R-:W-:Y:S02]  /*10c00*/  FMNMX.FTZ R5, R95, R5, !PT ;  /* 0x000000055f057209 */ /* 0x000fe40007810000 */
[----:B------:R3:W-:Y:S01]  /*10c10*/  MUFU.EX2 R244, R8 ;  /* 0x0000000800f47308 */ /* 0x0007e20000000800 */
[----:B-1----:R-:W-:Y:S01]  /*10c20*/  FMNMX.FTZ R72, R72, R6, !PT ;  /* 0x0000000648487209 */ /* 0x002fe20007810000 */
[----:B------:R-:W-:Y:S01]  /*10c30*/  FFMA.FTZ R6, R32, c[0x0][0x2d0], -R96 ;  /* 0x0000b40020067a23 */ /* 0x000fe20000010860 */
[----:B------:R-:W-:Y:S04]  /*10c40*/  MOV R115, R252 ;  /* 0x000000fc00737202 */ /* 0x000fe80000000f00 */
[----:B------:R-:W-:Y:S03]  /*10c50*/  FMNMX.FTZ R0, R115, R5, !PT ;  /* 0x0000000573007209 */ /* 0x000fe60007810000 */
[----:B------:R-:W1:Y:S01]  /*10c60*/  MUFU.TANH R119, R94 ;  /* 0x0000005e00777308 */ /* 0x000e620000002400 */
[----:B--2---:R-:W-:Y:S04]  /*10c70*/  MOV R112, R223 ;  /* 0x000000df00707202 */ /* 0x004fe80000000f00 */
[----:B------:R-:W-:Y:S05]  /*10c80*/  FMNMX.FTZ R0, R112, R0, !PT ;  /* 0x0000000070007209 */ /* 0x000fea0007810000 */
[----:B------:R-:W2:Y:S01]  /*10c90*/  MUFU.TANH R83, R106 ;  /* 0x0000006a00537308 */ /* 0x000ea20000002400 */
[----:B------:R-:W-:Y:S01]  /*10ca0*/  FMNMX.FTZ R5, R110, R0, !PT ;  /* 0x000000006e057209 */ /* 0x000fe20007810000 */
[----:B------:R-:W-:Y:S01]  /*10cb0*/  FMUL.FTZ R0, R111, c[0x0][0x320] ;  /* 0x0000c8006f007a20 */ /* 0x000fe20000410000 */
[----:B---3--:R-:W-:Y:S02]  /*10cc0*/  @P0 MOV R8, c[0x0][0x1e0] ;  /* 0x0000780000080a02 */ /* 0x008fe40000000f00 */
[----:B------:R-:W-:Y:S05]  /*10cd0*/  FMNMX.FTZ R5, R220, R5, !PT ;  /* 0x00000005dc057209 */ /* 0x000fea0007810000 */
[----:B------:R3:W-:Y:S01]  /*10ce0*/  MUFU.TANH R74, R0 ;  /* 0x00000000004a7308 */ /* 0x0007e20000002400 */
[----:B-1----:R-:W-:Y:S02]  /*10cf0*/  FMNMX.FTZ R5, R119, R5, !PT ;  /* 0x0000000577057209 */ /* 0x002fe40007810000 */
[----:B------:R-:W-:Y:S02]  /*10d00*/  MOV R94, R249 ;  /* 0x000000f9005e7202 */ /* 0x000fe40000000f00 */
[----:B------:R-:W-:Y:S05]  /*10d10*/  FMNMX.FTZ R5, R82, R5, !PT ;  /* 0x0000000552057209 */ /* 0x000fea0007810000 */
[----:B------:R-:W1:Y:S01]  /*10d20*/  MUFU.TANH R212, R107 ;  /* 0x0000006b00d47308 */ /* 0x000e620000002400 */
[----:B--2---:R-:W-:Y:S02]  /*10d30*/  FMNMX.FTZ R5, R83, R5, !PT ;  /* 0x0000000553057209 */ /* 0x004fe40007810000 */
[----:B------:R-:W-:Y:S07]  /*10d40*/  MOV R106, R248 ;  /* 0x000000f8006a7202 */ /* 0x000fee0000000f00 */
[----:B------:R-:W2:Y:S01]  /*10d50*/  MUFU.TANH R75, R75 ;  /* 0x0000004b004b7308 */ /* 0x000ea20000002400 */
[----:B---3--:R-:W-:Y:S04]  /*10d60*/  FADD.FTZ R0, -R73, R2 ;  /* 0x0000000249007221 */ /* 0x008fe80000010100 */
[----:B------:R-:W-:Y:S05]  /*10d70*/  FMUL.FTZ R2, R0, c[0x0][0x2d0] ;  /* 0x0000b40000027a20 */ /* 0x000fea0000410000 */
[----:B------:R-:W3:Y:S01]  /*10d80*/  MUFU.TANH R41, R41 ;  /* 0x0000002900297308 */ /* 0x000ee20000002400 */
[----:B-1----:R-:W-:Y:S01]  /*10d90*/  FMNMX.FTZ R0, R212, R5, !PT ;  /* 0x00000005d4007209 */ /* 0x002fe20007810000 */
[--C-:B------:R-:W-:Y:S01]  /*10da0*/  FFMA.FTZ R5, R33, c[0x0][0x2d0], -R96.reuse ;  /* 0x0000b40021057a23 */ /* 0x100fe20000010860 */
[----:B------:R-:W-:Y:S07]  /*10db0*/  MOV R107, R247 ;  /* 0x000000f7006b7202 */ /* 0x000fee0000000f00 */
[----:B------:R1:W-:Y:S01]  /*10dc0*/  MUFU.EX2 R9, R5 ;  /* 0x0000000500097308 */ /* 0x0003e20000000800 */
[----:B--2---:R-:W-:Y:S04]  /*10dd0*/  FMNMX.FTZ R0, R75, R0, !PT ;  /* 0x000000004b007209 */ /* 0x004fe80007810000 */
[----:B------:R-:W-:Y:S05]  /*10de0*/  FMNMX.FTZ R0, R74, R0, !PT ;  /* 0x000000004a007209 */ /* 0x000fea0007810000 */
[----:B------:R-:W2:Y:S01]  /*10df0*/  MUFU.TANH R44, R44 ;  /* 0x0000002c002c7308 */ /* 0x000ea20000002400 */
[----:B---3--:R-:W-:Y:S09]  /*10e00*/  FMNMX.FTZ R4, R41, R4, !PT ;  /* 0x0000000429047209 */ /* 0x008ff20007810000 */
[----:B------:R3:W-:Y:S01]  /*10e10*/  MUFU.EX2 R70, R2 ;  /* 0x0000000200467308 */ /* 0x0007e20000000800 */
[----:B-1----:R-:W-:Y:S09]  /*10e20*/  @P0 MOV R5, R10 ;  /* 0x0000000a00050202 */ /* 0x002ff20000000f00 */
[----:B------:R-:W1:Y:S01]  /*10e30*/  MUFU.TANH R45, R45 ;  /* 0x0000002d002d7308 */ /* 0x000e620000002400 */
[----:B--2---:R-:W-:Y:S09]  /*10e40*/  FMNMX.FTZ R4, R44, R4, !PT ;  /* 0x000000042c047209 */ /* 0x004ff20007810000 */
[----:B------:R-:W2:Y:S01]  /*10e50*/  MUFU.TANH R208, R57 ;  /* 0x0000003900d07308 */ /* 0x000ea20000002400 */
[----:B---3--:R-:W-:Y:S02]  /*10e60*/  FADD.FTZ R2, -R72, R3 ;  /* 0x0000000348027221 */ /* 0x008fe40000010100 */
[----:B------:R-:W3:Y:S02]  /*10e70*/  SHFL.BFLY PT, R3, R0, 0x2, 0x1f ;  /* 0x0c401f0000037f89 */ /* 0x000ee400000e0000 */
[----:B------:R-:W-:Y:S05]  /*10e80*/  FMUL.FTZ R2, R2, c[0x0][0x2d0] ;  /* 0x0000b40002027a20 */ /* 0x000fea0000410000 */
[----:B------:R-:W4:Y:S01]  /*10e90*/  MUFU.TANH R206, R61 ;  /* 0x0000003d00ce7308 */ /* 0x000f220000002400 */
[----:B-1----:R-:W-:Y:S04]  /*10ea0*/  FMNMX.FTZ R4, R45, R4, !PT ;  /* 0x000000042d047209 */ /* 0x002fe80007810000 */
[----:B------:R-:W-:Y:S05]  /*10eb0*/  FMNMX.FTZ R4, R205, R4, !PT ;  /* 0x00000004cd047209 */ /* 0x000fea0007810000 */
[----:B------:R-:W1:Y:S01]  /*10ec0*/  MUFU.TANH R240, R76 ;  /* 0x0000004c00f07308 */ /* 0x000e620000002400 */
[----:B--2---:R-:W-:Y:S04]  /*10ed0*/  FMNMX.FTZ R4, R208, R4, !PT ;  /* 0x00000004d0047209 */ /* 0x004fe80007810000 */
[----:B------:R-:W-:Y:S05]  /*10ee0*/  FMNMX.FTZ R4, R204, R4, !PT ;  /* 0x00000004cc047209 */ /* 0x000fea0007810000 */
[----:B------:R-:W2:Y:S01]  /*10ef0*/  MUFU.TANH R230, R77 ;  /* 0x0000004d00e67308 */ /* 0x000ea20000002400 */
[----:B---3--:R-:W-:Y:S01]  /*10f00*/  FMNMX.FTZ R0, R0, R3, !PT ;  /* 0x0000000300007209 */ /* 0x008fe20007810000 */
[----:B------:R-:W-:Y:S02]  /*10f10*/  FFMA.FTZ R3, R17, c[0x0][0x2d0], -R96 ;  /* 0x0000b40011037a23 */ /* 0x000fe40000010860 */
[----:B------:R-:W-:Y:S01]  /*10f20*/  FMUL.FTZ R17, R70, R133 ;  /* 0x0000008546117220 */ /* 0x000fe20000410000 */
[----:B----4-:R-:W-:Y:S04]  /*10f30*/  FMNMX.FTZ R4, R206, R4, !PT ;  /* 0x00000004ce047209 */ /* 0x010fe80007810000 */
[----:B------:R-:W-:Y:S01]  /*10f40*/  FMNMX.FTZ R4, R248, R4, !PT ;  /* 0x00000004f8047209 */ /* 0x000fe20007810000 */
[----:B------:R-:W3:Y:S03]  /*10f50*/  MUFU.TANH R218, R88 ;  /* 0x0000005800da7308 */ /* 0x000ee60000002400 */
[----:B------:R-:W-:Y:S04]  /*10f60*/  FMNMX.FTZ R4, R239, R4, !PT ;  /* 0x00000004ef047209 */ /* 0x000fe80007810000 */
[----:B-1----:R-:W-:Y:S03]  /*10f70*/  FMNMX.FTZ R4, R240, R4, !PT ;  /* 0x00000004f0047209 */ /* 0x002fe60007810000 */
[----:B------:R1:W4:Y:S01]  /*10f80*/  MUFU.TANH R88, R104 ;  /* 0x0000006800587308 */ /* 0x0003220000002400 */
[----:B--2---:R-:W-:Y:S09]  /*10f90*/  FMNMX.FTZ R4, R230, R4, !PT ;  /* 0x00000004e6047209 */ /* 0x004ff20007810000 */
[----:B------:R2:W-:Y:S01]  /*10fa0*/  MUFU.EX2 R245, R3 ;  /* 0x0000000300f57308 */ /* 0x0005e20000000800 */
[----:B---3--:R-:W-:Y:S02]  /*10fb0*/  FMNMX.FTZ R4, R218, R4, !PT ;  /* 0x00000004da047209 */ /* 0x008fe40007810000 */
[----:B------:R-:W-:Y:S02]  /*10fc0*/  MOV R133, R218 ;  /* 0x000000da00857202 */ /* 0x000fe40000000f00 */
[----:B------:R-:W-:Y:S05]  /*10fd0*/  FMNMX.FTZ R4, R85, R4, !PT ;  /* 0x0000000455047209 */ /* 0x000fea0007810000 */
[----:B------:R-:W3:Y:S01]  /*10fe0*/  MUFU.TANH R87, R105 ;  /* 0x0000006900577308 */ /* 0x000ee20000002400 */
[----:B------:R-:W-:Y:S01]  /*10ff0*/  FMNMX.FTZ R4, R91, R4, !PT ;  /* 0x000000045b047209 */ /* 0x000fe20007810000 */
[----:B-1----:R-:W-:Y:S03]  /*11000*/  FMUL.FTZ R104, R72, c[0x0][0x2d0] ;  /* 0x0000b40048687a20 */ /* 0x002fe60000410000 */
[----:B------:R-:W-:Y:S01]  /*11010*/  FMNMX.FTZ R4, R90, R4, !PT ;  /* 0x000000045a047209 */ /* 0x000fe20007810000 */
[--C-:B------:R-:W-:Y:S04]  /*11020*/  FFMA.FTZ R102, R102, c[0x0][0x2d0], -R104.reuse ;  /* 0x0000b40066667a23 */ /* 0x100fe80000010868 */
[----:B------:R-:W1:Y:S01]  /*11030*/  MUFU.TANH R108, R108 ;  /* 0x0000006c006c7308 */ /* 0x000e620000002400 */
[----:B----4-:R-:W-:Y:S01]  /*11040*/  FMNMX.FTZ R4, R88, R4, !PT ;  /* 0x0000000458047209 */ /* 0x010fe20007810000 */
[--C-:B------:R-:W-:Y:S02]  /*11050*/  FFMA.FTZ R103, R103, c[0x0][0x2d0], -R104.reuse ;  /* 0x0000b40067677a23 */ /* 0x100fe40000010868 */
[--C-:B--2---:R-:W-:Y:S06]  /*11060*/  FFMA.FTZ R3, R186, c[0x0][0x2d0], -R104.reuse ;  /* 0x0000b400ba037a23 */ /* 0x104fec0000010868 */
[----:B------:R-:W2:Y:S01]  /*11070*/  MUFU.TANH R109, R109 ;  /* 0x0000006d006d7308 */ /* 0x000ea20000002400 */
[----:B---3--:R-:W-:Y:S09]  /*11080*/  FMNMX.FTZ R4, R87, R4, !PT ;  /* 0x0000000457047209 */ /* 0x008ff20007810000 */
[----:B------:R3:W-:Y:S01]  /*11090*/  MUFU.EX2 R187, R3 ;  /* 0x0000000300bb7308 */ /* 0x0007e20000000800 */
[----:B-1----:R-:W-:Y:S09]  /*110a0*/  FMNMX.FTZ R4, R108, R4, !PT ;  /* 0x000000046c047209 */ /* 0x002ff20007810000 */
[----:B------:R-:W-:Y:S01]  /*110b0*/  MUFU.EX2 R69, R2 ;  /* 0x0000000200457308 */ /* 0x000fe20000000800 */
[----:B--2---:R-:W-:Y:S05]  /*110c0*/  FMNMX.FTZ R4, R109, R4, !PT ;  /* 0x000000046d047209 */ /* 0x004fea0007810000 */
[----:B------:R-:W1:Y:S04]  /*110d0*/  SHFL.BFLY PT, R7, R4, 0x2, 0x1f ;  /* 0x0c401f0004077f89 */ /* 0x000e6800000e0000 */
[----:B------:R-:W-:Y:S01]  /*110e0*/  MUFU.EX2 R32, R6 ;  /* 0x0000000600207308 */ /* 0x000fe20000000800 */
[----:B---3--:R-:W-:Y:S09]  /*110f0*/  FFMA.FTZ R3, R185, c[0x0][0x2d0], -R104 ;  /* 0x0000b400b9037a23 */ /* 0x008ff20000010868 */
[----:B------:R2:W3:Y:S01]  /*11100*/  MUFU.EX2 R209, R3 ;  /* 0x0000000300d17308 */ /* 0x0004e20000000800 */
[----:B-1----:R-:W-:Y:S01]  /*11110*/  FMNMX.FTZ R4, R4, R7, !PT ;  /* 0x0000000704047209 */ /* 0x002fe20007810000 */
[----:B------:R-:W-:Y:S04]  /*11120*/  FFMA.FTZ R7, R21, c[0x0][0x2d0], -R96 ;  /* 0x0000b40015077a23 */ /* 0x000fe80000010860 */
[----:B------:R-:W1:Y:S01]  /*11130*/  SHFL.BFLY PT, R71, R4, 0x1, 0x1f ;  /* 0x0c201f0004477f89 */ /* 0x000e6200000e0000 */
[----:B--2---:R-:W-:Y:S01]  /*11140*/  FFMA.FTZ R3, R18, c[0x0][0x2d0], -R104 ;  /* 0x0000b40012037a23 */ /* 0x004fe20000010868 */
[----:B---3--:R-:W-:Y:S01]  /*11150*/  F2FP.PACK_AB R77, R209, R187 ;  /* 0x000000bbd14d723e */ /* 0x008fe200000000ff */
[----:B------:R-:W-:Y:S01]  /*11160*/  FMUL.FTZ R18, R69, R134 ;  /* 0x0000008645127220 */ /* 0x000fe20000410000 */
[----:B------:R-:W-:Y:S01]  /*11170*/  MOV R134, R63 ;  /* 0x0000003f00867202 */ /* 0x000fe20000000f00 */
[----:B------:R2:W-:Y:S01]  /*11180*/  MUFU.EX2 R222, R3 ;  /* 0x0000000300de7308 */ /* 0x0005e20000000800 */
[----:B-1----:R-:W-:Y:S01]  /*11190*/  FMNMX.FTZ R71, R4, R71, !PT ;  /* 0x0000004704477209 */ /* 0x002fe20007810000 */
[----:B------:R-:W-:Y:S08]  /*111a0*/  FFMA.FTZ R4, R184, c[0x0][0x2d0], -R96 ;  /* 0x0000b400b8047a23 */ /* 0x000ff00000010860 */
[----:B------:R1:W-:Y:S01]  /*111b0*/  MUFU.EX2 R207, R4 ;  /* 0x0000000400cf7308 */ /* 0x0003e20000000800 */
[C---:B------:R-:W-:Y:S02]  /*111c0*/  FADD.FTZ R2, -R71.reuse, R116 ;  /* 0x0000007447027221 */ /* 0x040fe40000010100 */
[----:B------:R-:W-:Y:S02]  /*111d0*/  FMUL.FTZ R105, R71, c[0x0][0x2d0] ;  /* 0x0000b40047697a20 */ /* 0x000fe40000410000 */
[----:B------:R-:W-:Y:S02]  /*111e0*/  FMUL.FTZ R2, R2, c[0x0][0x2d0] ;  /* 0x0000b40002027a20 */ /* 0x000fe40000410000 */
[--C-:B--2---:R-:W-:Y:S03]  /*111f0*/  FFMA.FTZ R3, R193, c[0x0][0x2d0], -R105.reuse ;  /* 0x0000b400c1037a23 */ /* 0x104fe60000010869 */
[----:B------:R2:W3:Y:S10]  /*11200*/  MUFU.EX2 R68, R2 ;  /* 0x0000000200447308 */ /* 0x0004f40000000800 */
[----:B------:R4:W-:Y:S01]  /*11210*/  MUFU.EX2 R185, R3 ;  /* 0x0000000300b97308 */ /* 0x0009e20000000800 */
[----:B-1----:R-:W-:Y:S09]  /*11220*/  FFMA.FTZ R4, R22, c[0x0][0x2d0], -R104 ;  /* 0x0000b40016047a23 */ /* 0x002ff20000010868 */
[----:B------:R1:W-:Y:S01]  /*11230*/  MUFU.EX2 R111, R4 ;  /* 0x00000004006f7308 */ /* 0x0003e20000000800 */
[--C-:B--2---:R-:W-:Y:S09]  /*11240*/  FFMA.FTZ R2, R118, c[0x0][0x2d0], -R96.reuse ;  /* 0x0000b40076027a23 */ /* 0x104ff20000010860 */
[----:B------:R2:W2:Y:S01]  /*11250*/  MUFU.EX2 R211, R2 ;  /* 0x0000000200d37308 */ /* 0x0004a20000000800 */
[--C-:B----4-:R-:W-:Y:S09]  /*11260*/  FFMA.FTZ R3, R192, c[0x0][0x2d0], -R105.reuse ;  /* 0x0000b400c0037a23 */ /* 0x110ff20000010869 */
[----:B------:R4:W4:Y:S01]  /*11270*/  MUFU.EX2 R186, R3 ;  /* 0x0000000300ba7308 */ /* 0x0009220000000800 */
[--C-:B-1----:R-:W-:Y:S02]  /*11280*/  FFMA.FTZ R4, R29, c[0x0][0x2d0], -R105.reuse ;  /* 0x0000b4001d047a23 */ /* 0x102fe40000010869 */
[----:B---3--:R-:W-:Y:S02]  /*11290*/  FMUL.FTZ R29, R68, R145 ;  /* 0x00000091441d7220 */ /* 0x008fe40000410000 */
[----:B--2---:R-:W-:Y:S01]  /*112a0*/  FFMA.FTZ R2, R16, c[0x0][0x2d0], -R96 ;  /* 0x0000b40010027a23 */ /* 0x004fe20000010860 */
[----:B------:R-:W-:Y:S04]  /*112b0*/  F2FP.PACK_AB R76, R211, R207 ;  /* 0x000000cfd34c723e */ /* 0x000fe800000000ff */
[----:B------:R-:W-:Y:S01]  /*112c0*/  MUFU.EX2 R16, R4 ;  /* 0x0000000400107308 */ /* 0x000fe20000000800 */
[--C-:B----4-:R-:W-:Y:S01]  /*112d0*/  FFMA.FTZ R3, R12, c[0x0][0x2d0], -R105.reuse ;  /* 0x0000b4000c037a23 */ /* 0x110fe20000010869 */
[----:B------:R-:W-:Y:S08]  /*112e0*/  F2FP.PACK_AB R64, R186, R185 ;  /* 0x000000b9ba40723e */ /* 0x000ff000000000ff */
[----:B------:R1:W2:Y:S10]  /*112f0*/  MUFU.EX2 R213, R2 ;  /* 0x0000000200d57308 */ /* 0x0002b40000000800 */
[----:B------:R3:W-:Y:S01]  /*11300*/  MUFU.EX2 R219, R3 ;  /* 0x0000000300db7308 */ /* 0x0007e20000000800 */
[----:B-1----:R-:W1:Y:S01]  /*11310*/  SHFL.BFLY PT, R2, R0, 0x1, 0x1f ;  /* 0x0c201f0000027f89 */ /* 0x002e6200000e0000 */
[----:B--2---:R-:W-:Y:S01]  /*11320*/  F2FP.PACK_AB R78, R245, R213 ;  /* 0x000000d5f54e723e */ /* 0x004fe200000000ff */
[----:B---3--:R-:W-:Y:S07]  /*11330*/  FFMA.FTZ R3, R13, c[0x0][0x2d0], -R105 ;  /* 0x0000b4000d037a23 */ /* 0x008fee0000010869 */
[----:B------:R2:W3:Y:S01]  /*11340*/  MUFU.EX2 R223, R3 ;  /* 0x0000000300df7308 */ /* 0x0004e20000000800 */
[----:B-1----:R-:W-:Y:S01]  /*11350*/  FMNMX.FTZ R2, R0, R2, !PT ;  /* 0x0000000200027209 */ /* 0x002fe20007810000 */
[----:B------:R-:W-:Y:S02]  /*11360*/  FFMA.FTZ R0, R19, c[0x0][0x2d0], -R104 ;  /* 0x0000b40013007a23 */ /* 0x000fe40000010868 */
[----:B------:R-:W-:Y:S01]  /*11370*/  FMUL.FTZ R19, R69, R135 ;  /* 0x0000008745137220 */ /* 0x000fe20000410000 */
[----:B------:R-:W-:Y:S05]  /*11380*/  MOV R135, R95 ;  /* 0x0000005f00877202 */ /* 0x000fea0000000f00 */
[----:B------:R1:W4:Y:S01]  /*11390*/  MUFU.EX2 R243, R0 ;  /* 0x0000000000f37308 */ /* 0x0003220000000800 */
[----:B------:R-:W-:Y:S04]  /*113a0*/  FMUL.FTZ R100, R2, c[0x0][0x2d0] ;  /* 0x0000b40002647a20 */ /* 0x000fe80000410000 */
[--C-:B------:R-:W-:Y:S02]  /*113b0*/  FFMA.FTZ R4, R26, c[0x0][0x2d0], -R100.reuse ;  /* 0x0000b4001a047a23 */ /* 0x100fe40000010864 */
[--C-:B--2---:R-:W-:Y:S01]  /*113c0*/  FFMA.FTZ R3, R195, c[0x0][0x2d0], -R100.reuse ;  /* 0x0000b400c3037a23 */ /* 0x104fe20000010864 */
[----:B---3--:R-:W-:Y:S03]  /*113d0*/  F2FP.PACK_AB R66, R223, R219 ;  /* 0x000000dbdf42723e */ /* 0x008fe600000000ff */
[----:B------:R2:W-:Y:S01]  /*113e0*/  MUFU.EX2 R118, R3 ;  /* 0x0000000300767308 */ /* 0x0005e20000000800 */
[----:B-1----:R-:W-:Y:S01]  /*113f0*/  FADD.FTZ R0, -R2, R117 ;  /* 0x0000007502007221 */ /* 0x002fe20000010100 */
[----:B----4-:R-:W-:Y:S08]  /*11400*/  F2FP.PACK_AB R79, R243, R222 ;  /* 0x000000def34f723e */ /* 0x010ff000000000ff */
[----:B------:R1:W-:Y:S01]  /*11410*/  MUFU.EX2 R117, R7 ;  /* 0x0000000700757308 */ /* 0x0003e20000000800 */
[----:B------:R-:W-:Y:S09]  /*11420*/  FMUL.FTZ R0, R0, c[0x0][0x2d0] ;  /* 0x0000b40000007a20 */ /* 0x000ff20000410000 */
[----:B------:R-:W3:Y:S01]  /*11430*/  MUFU.EX2 R0, R0 ;  /* 0x0000000000007308 */ /* 0x000ee20000000800 */
[--C-:B--2---:R-:W-:Y:S09]  /*11440*/  FFMA.FTZ R3, R194, c[0x0][0x2d0], -R100.reuse ;  /* 0x0000b400c2037a23 */ /* 0x104ff20000010864 */
[----:B------:R2:W4:Y:S01]  /*11450*/  MUFU.EX2 R184, R3 ;  /* 0x0000000300b87308 */ /* 0x0005220000000800 */
[----:B-1----:R-:W-:Y:S09]  /*11460*/  @P0 IMAD.WIDE.U32 R6, R242, c[0x0][0x1e0], RZ ;  /* 0x00007800f2060a25 */ /* 0x002ff200078e00ff */
[----:B------:R1:W-:Y:S01]  /*11470*/  MUFU.EX2 R194, R4 ;  /* 0x0000000400c27308 */ /* 0x0003e20000000800 */
[C---:B---3--:R-:W-:Y:S02]  /*11480*/  FMUL.FTZ R26, R0.reuse, R142 ;  /* 0x0000008e001a7220 */ /* 0x048fe40000410000 */
[----:B------:R-:W-:Y:S02]  /*11490*/  FMUL.FTZ R63, R0, R179 ;  /* 0x000000b3003f7220 */ /* 0x000fe40000410000 */
[----:B--2---:R-:W-:Y:S01]  /*114a0*/  FFMA.FTZ R3, R14, c[0x0][0x2d0], -R100 ;  /* 0x0000b4000e037a23 */ /* 0x004fe20000010864 */
[----:B----4-:R-:W-:Y:S04]  /*114b0*/  F2FP.PACK_AB R65, R184, R118 ;  /* 0x00000076b841723e */ /* 0x010fe800000000ff */
[----:B------:R2:W-:Y:S01]  /*114c0*/  MUFU.EX2 R188, R3 ;  /* 0x0000000300bc7308 */ /* 0x0005e20000000800 */
[----:B-1----:R-:W-:Y:S05]  /*114d0*/  @P0 MOV R4, R54 ;  /* 0x0000003600040202 */ /* 0x002fea0000000f00 */
[----:B------:R-:W-:Y:S04]  /*114e0*/  @P0 IMAD.WIDE.U32 R4, R6, 0x70, R4 ;  /* 0x0000007006040825 */ /* 0x000fe800078e0004 */
[--C-:B------:R-:W-:Y:S02]  /*114f0*/  FFMA.FTZ R6, R27, c[0x0][0x2d0], -R100.reuse ;  /* 0x0000b4001b067a23 */ /* 0x100fe40000010864 */
[----:B------:R-:W-:Y:S01]  /*11500*/  FMUL.FTZ R27, R0, R143 ;  /* 0x0000008f001b7220 */ /* 0x000fe20000410000 */
[----:B------:R-:W-:Y:S01]  /*11510*/  MOV R143, R111 ;  /* 0x0000006f008f7202 */ /* 0x000fe20000000f00 */
[----:B------:R1:W-:Y:S01]  /*11520*/  MUFU.EX2 R195, R6 ;  /* 0x0000000600c37308 */ /* 0x0003e20000000800 */
[----:B------:R-:W-:Y:S01]  /*11530*/  MOV R111, R215 ;  /* 0x000000d7006f7202 */ /* 0x000fe20000000f00 */
[----:B--2---:R-:W-:Y:S08]  /*11540*/  FFMA.FTZ R3, R15, c[0x0][0x2d0], -R100 ;  /* 0x0000b4000f037a23 */ /* 0x004ff00000010864 */
[----:B------:R2:W3:Y:S01]  /*11550*/  MUFU.EX2 R189, R3 ;  /* 0x0000000300bd7308 */ /* 0x0004e20000000800 */
[----:B-1----:R-:W-:Y:S01]  /*11560*/  @P0 LEA R6, P2, R4, c[0x0][0x1c8], 0x1 ;  /* 0x0000720004060a11 */ /* 0x002fe200078408ff */
[--C-:B--2---:R-:W-:Y:S01]  /*11570*/  FFMA.FTZ R3, R23, c[0x0][0x2d0], -R104.reuse ;  /* 0x0000b40017037a23 */ /* 0x104fe20000010868 */
[----:B---3--:R-:W-:Y:S07]  /*11580*/  F2FP.PACK_AB R67, R189, R188 ;  /* 0x000000bcbd43723e */ /* 0x008fee00000000ff */
[----:B------:R1:W-:Y:S02]  /*11590*/  MUFU.EX2 R193, R3 ;  /* 0x0000000300c17308 */ /* 0x0003e40000000800 */
[--C-:B-1----:R-:W-:Y:S08]  /*115a0*/  FFMA.FTZ R3, R34, c[0x0][0x2d0], -R104.reuse ;  /* 0x0000b40022037a23 */ /* 0x102ff00000010868 */
[----:B------:R1:W-:Y:S02]  /*115b0*/  MUFU.EX2 R33, R3 ;  /* 0x0000000300217308 */ /* 0x0003e40000000800 */
[----:B-1----:R-:W-:Y:S01]  /*115c0*/  FFMA.FTZ R3, R35, c[0x0][0x2d0], -R104 ;  /* 0x0000b40023037a23 */ /* 0x002fe20000010868 */
[----:B------:R-:W-:Y:S01]  /*115d0*/  MOV R35, R9 ;  /* 0x0000000900237202 */ /* 0x000fe20000000f00 */
[----:B------:R-:W-:Y:S06]  /*115e0*/  FFMA.FTZ R9, R30, c[0x0][0x2d0], -R100 ;  /* 0x0000b4001e097a23 */ /* 0x000fec0000010864 */
[----:B------:R1:W-:Y:S01]  /*115f0*/  MUFU.EX2 R52, R3 ;  /* 0x0000000300347308 */ /* 0x0003e20000000800 */
[----:B------:R-:W-:Y:S09]  /*11600*/  FMUL.FTZ R30, R0, R146 ;  /* 0x00000092001e7220 */ /* 0x000ff20000410000 */
[----:B------:R-:W-:Y:S01]  /*11610*/  MUFU.EX2 R197, R9 ;  /* 0x0000000900c57308 */ /* 0x000fe20000000800 */
[--C-:B-1----:R-:W-:Y:S02]  /*11620*/  FFMA.FTZ R3, R24, c[0x0][0x2d0], -R105.reuse ;  /* 0x0000b40018037a23 */ /* 0x102fe40000010869 */
[C---:B------:R-:W-:Y:S07]  /*11630*/  FMUL.FTZ R24, R68.reuse, R140 ;  /* 0x0000008c44187220 */ /* 0x040fee0000410000 */
[----:B------:R1:W-:Y:S02]  /*11640*/  MUFU.EX2 R116, R3 ;  /* 0x0000000300747308 */ /* 0x0003e40000000800 */
[--C-:B-1----:R-:W-:Y:S02]  /*11650*/  FFMA.FTZ R3, R25, c[0x0][0x2d0], -R105.reuse ;  /* 0x0000b40019037a23 */ /* 0x102fe40000010869 */
[----:B------:R-:W-:Y:S01]  /*11660*/  FMUL.FTZ R25, R68, R141 ;  /* 0x0000008d44197220 */ /* 0x000fe20000410000 */
[----:B------:R-:W-:Y:S05]  /*11670*/  MOV R141, R35 ;  /* 0x00000023008d7202 */ /* 0x000fea0000000f00 */
[----:B------:R1:W-:Y:S01]  /*11680*/  MUFU.EX2 R192, R3 ;  /* 0x0000000300c07308 */ /* 0x0003e20000000800 */
[C---:B------:R-:W-:Y:S01]  /*11690*/  FMUL.FTZ R35, R69.reuse, R151 ;  /* 0x0000009745237220 */ /* 0x040fe20000410000 */
[----:B------:R-:W-:Y:S01]  /*116a0*/  MOV R151, R80 ;  /* 0x0000005000977202 */ /* 0x000fe20000000f00 */
[----:B-1----:R-:W-:Y:S02]  /*116b0*/  FFMA.FTZ R3, R28, c[0x0][0x2d0], -R105 ;  /* 0x0000b4001c037a23 */ /* 0x002fe40000010869 */
[----:B------:R-:W-:Y:S05]  /*116c0*/  FMUL.FTZ R28, R68, R144 ;  /* 0x00000090441c7220 */ /* 0x000fea0000410000 */
[----:B------:R1:W2:Y:S02]  /*116d0*/  MUFU.EX2 R34, R3 ;  /* 0x0000000300227308 */ /* 0x0002a40000000800 */
[----:B-1----:R-:W-:Y:S02]  /*116e0*/  @P0 SHF.R.S32.HI R3, RZ, 0x1f, R242 ;  /* 0x0000001fff030819 */ /* 0x002fe400000114f2 */
[----:B--2---:R-:W-:Y:S01]  /*116f0*/  MOV R142, R34 ;  /* 0x00000022008e7202 */ /* 0x004fe20000000f00 */
[----:B------:R-:W-:Y:S01]  /*11700*/  FMUL.FTZ R34, R69, R150 ;  /* 0x0000009645227220 */ /* 0x000fe20000410000 */
[----:B------:R-:W-:Y:S01]  /*11710*/  MOV R150, R81 ;  /* 0x0000005100967202 */ /* 0x000fe20000000f00 */
[----:B------:R-:W-:Y:S04]  /*11720*/  @P0 IMAD R3, R3, c[0x0][0x1e0], RZ ;  /* 0x0000780003030a24 */ /* 0x000fe800078e02ff */
[----:B------:R-:W-:Y:S05]  /*11730*/  @P0 IMAD R3, R242, c[0x0][0x1e4], R3 ;  /* 0x00007900f2030a24 */ /* 0x000fea00078e0203 */
[----:B------:R-:W-:Y:S05]  /*11740*/  @P0 IADD3 R3, R7, R3, RZ ;  /* 0x0000000307030210 */ /* 0x000fea0007ffe0ff */
[----:B------:R-:W-:Y:S01]  /*11750*/  @P0 IMAD R7, R3, 0x70, RZ ;  /* 0x0000007003070824 */ /* 0x000fe200078e02ff */
[----:B------:R-:W-:Y:S04]  /*11760*/  @P0 SHF.L.U32 R3, R8, 0x5, RZ ;  /* 0x0000000508030819 */ /* 0x000fe800000006ff */
[----:B------:R-:W-:Y:S01]  /*11770*/  @P0 IADD3 R7, R5, R7, RZ ;  /* 0x0000000705070210 */ /* 0x000fe20007ffe0ff */
[----:B------:R-:W-:Y:S01]  /*11780*/  FFMA.FTZ R5, R31, c[0x0][0x2d0], -R100 ;  /* 0x0000b4001f057a23 */ /* 0x000fe20000010864 */
[----:B------:R-:W-:Y:S01]  /*11790*/  @P0 IADD3 R10, P1, R6, R3, RZ ;  /* 0x00000003060a0210 */ /* 0x000fe20007f3e0ff */
[----:B------:R-:W-:Y:S01]  /*117a0*/  FMUL.FTZ R31, R0, R147 ;  /* 0x00000093001f7220 */ /* 0x000fe20000410000 */
[----:B------:R-:W-:Y:S01]  /*117b0*/  @P0 LEA.HI.X R7, R4, c[0x0][0x1cc], R7, 0x1, P2 ;  /* 0x0000730004070a11 */ /* 0x000fe200010f0c07 */
[----:B------:R1:W-:Y:S01]  /*117c0*/  MUFU.EX2 R196, R5 ;  /* 0x0000000500c47308 */ /* 0x0003e20000000800 */
[----:B------:R-:W-:Y:S02]  /*117d0*/  @P0 SHF.L.U64.HI R4, R8, R246, c[0x0][0x1e4] ;  /* 0x0000790008040619 */ /* 0x000fe400000102f6 */
[-C--:B------:R-:W-:Y:S01]  /*117e0*/  @P0 IADD3 R14, P3, R10, R3.reuse, RZ ;  /* 0x000000030a0e0210 */ /* 0x080fe20007f7e0ff */
[----:B------:R2:W-:Y:S01]  /*117f0*/  @P0 LDGSTS.E.BYPASS.LTC128B.128 [R241+0x3900], [R6.64], !P6 ;  /* 0x0390000006f10fae */ /* 0x0005e2000f101d48 */
[-C--:B------:R-:W-:Y:S02]  /*11800*/  @P0 IADD3.X R11, R7, R4.reuse, RZ, P1, !PT ;  /* 0x00000004070b0210 */ /* 0x080fe40000ffe4ff */
[-C--:B------:R-:W-:Y:S02]  /*11810*/  @P0 IADD3 R12, P2, R14, R3.reuse, RZ ;  /* 0x000000030e0c0210 */ /* 0x080fe40007f5e0ff */
[-C--:B------:R-:W-:Y:S02]  /*11820*/  @P0 IADD3.X R15, R11, R4.reuse, RZ, P3, !PT ;  /* 0x000000040b0f0210 */ /* 0x080fe40001ffe4ff */
[-C--:B------:R-:W-:Y:S01]  /*11830*/  @P0 IADD3 R8, P1, R12, R3.reuse, RZ ;  /* 0x000000030c080210 */ /* 0x080fe20007f3e0ff */
[----:B------:R3:W-:Y:S01]  /*11840*/  @P0 LDGSTS.E.BYPASS.LTC128B.128 [R241+0x4100], [R10.64], !P6 ;  /* 0x041000000af10fae */ /* 0x0007e2000f101d48 */
[-C--:B------:R-:W-:Y:S04]  /*11850*/  @P0 IADD3.X R13, R15, R4.reuse, RZ, P2, !PT ;  /* 0x000000040f0d0210 */ /* 0x080fe800017fe4ff */
[-C--:B------:R-:W-:Y:S03]  /*11860*/  @P0 IADD3.X R9, R13, R4.reuse, RZ, P1, !PT ;  /* 0x000000040d090210 */ /* 0x080fe60000ffe4ff */
[----:B------:R4:W-:Y:S01]  /*11870*/  @P0 LDGSTS.E.BYPASS.LTC128B.128 [R241+0x4900], [R14.64], !P6 ;  /* 0x049000000ef10fae */ /* 0x0009e2000f101d48 */
[--C-:B-1----:R-:W-:Y:S07]  /*11880*/  FFMA.FTZ R5, R36, c[0x0][0x2d0], -R96.reuse ;  /* 0x0000b40024057a23 */ /* 0x102fee0000010860 */
[----:B------:R1:W-:Y:S01]  /*11890*/  @P0 LDGSTS.E.BYPASS.LTC128B.128 [R241+0x5100], [R12.64], !P6 ;  /* 0x051000000cf10fae */ /* 0x0003e2000f101d48 */
[----:B------:R1:W1:Y:S01]  /*118a0*/  MUFU.EX2 R58, R5 ;  /* 0x00000005003a7308 */ /* 0x0002620000000800 */
[-C--:B--2---:R-:W-:Y:S04]  /*118b0*/  @P0 IADD3 R6, P2, R8, R3.reuse, RZ ;  /* 0x0000000308060210 */ /* 0x084fe80007f5e0ff */
[----:B------:R-:W-:Y:S02]  /*118c0*/  @P0 IADD3.X R7, R9, R4, RZ, P2, !PT ;  /* 0x0000000409070210 */ /* 0x000fe400017fe4ff */
[----:B------:R2:W-:Y:S01]  /*118d0*/  @P0 LDGSTS.E.BYPASS.LTC128B.128 [R241+0x5900], [R8.64], !P6 ;  /* 0x0590000008f10fae */ /* 0x0005e2000f101d48 */
[----:B---3--:R-:W-:Y:S01]  /*118e0*/  @P0 IADD3 R10, P1, R6, R3, RZ ;  /* 0x00000003060a0210 */ /* 0x008fe20007f3e0ff */
[--C-:B------:R-:W-:Y:S01]  /*118f0*/  FFMA.FTZ R3, R48, c[0x0][0x2d0], -R96.reuse ;  /* 0x0000b40030037a23 */ /* 0x100fe20000010860 */
[----:B------:R-:W-:Y:S02]  /*11900*/  MOV R48, R52 ;  /* 0x0000003400307202 */ /* 0x000fe40000000f00 */
[----:B------:R-:W-:Y:S01]  /*11910*/  @P0 IADD3.X R11, R7, R4, RZ, P1, !PT ;  /* 0x00000004070b0210 */ /* 0x000fe20000ffe4ff */
[----:B------:R3:W3:Y:S02]  /*11920*/  MUFU.EX2 R61, R3 ;  /* 0x00000003003d7308 */ /* 0x0006e40000000800 */
[----:B------:R3:W-:Y:S01]  /*11930*/  @P0 LDGSTS.E.BYPASS.LTC128B.128 [R241+0x6100], [R6.64], !P6 ;  /* 0x0610000006f10fae */ /* 0x0007e2000f101d48 */
[----:B------:R-:W-:Y:S01]  /*11940*/  FMUL.FTZ R4, R70, R120 ;  /* 0x0000007846047220 */ /* 0x000fe20000410000 */
[----:B------:R-:W-:Y:S01]  /*11950*/  MOV R120, R82 ;  /* 0x0000005200787202 */ /* 0x000fe20000000f00 */
[C---:B----4-:R-:W-:Y:S01]  /*11960*/  FMUL.FTZ R14, R0.reuse, R130 ;  /* 0x00000082000e7220 */ /* 0x050fe20000410000 */
[----:B------:R-:W-:Y:S01]  /*11970*/  MOV R130, R32 ;  /* 0x0000002000827202 */ /* 0x000fe20000000f00 */
[----:B------:R-:W-:Y:S01]  /*11980*/  FMUL.FTZ R15, R0, R131 ;  /* 0x00000083000f7220 */ /* 0x000fe20000410000 */
[----:B------:R-:W-:Y:S01]  /*11990*/  MOV R140, R48 ;  /* 0x00000030008c7202 */ /* 0x000fe20000000f00 */
[----:B------:R-:W-:Y:S01]  /*119a0*/  FMUL.FTZ R32, R70, R148 ;  /* 0x0000009446207220 */ /* 0x000fe20000410000 */
[----:B------:R4:W-:Y:S01]  /*119b0*/  @P0 LDGSTS.E.BYPASS.LTC128B.128 [R241+0x6900], [R10.64], !P6 ;  /* 0x069000000af10fae */ /* 0x0009e2000f101d48 */
[--C-:B-1----:R-:W-:Y:S01]  /*119c0*/  FFMA.FTZ R5, R37, c[0x0][0x2d0], -R96.reuse ;  /* 0x0000b40025057a23 */ /* 0x102fe20000010860 */
[----:B------:R-:W-:Y:S01]  /*119d0*/  MOV R148, R214 ;  /* 0x000000d600947202 */ /* 0x000fe20000000f00 */
[C---:B------:R-:W-:Y:S01]  /*119e0*/  FMUL.FTZ R12, R68.reuse, R128 ;  /* 0x00000080440c7220 */ /* 0x040fe20000410000 */
[----:B------:R-:W-:Y:S01]  /*119f0*/  MOV R146, R58 ;  /* 0x0000003a00927202 */ /* 0x000fe20000000f00 */
[----:B------:R1:W1:Y:S01]  /*11a00*/  MUFU.EX2 R57, R5 ;  /* 0x0000000500397308 */ /* 0x0002620000000800 */
[----:B------:R-:W-:Y:S01]  /*11a10*/  FMUL.FTZ R13, R68, R129 ;  /* 0x00000081440d7220 */ /* 0x000fe20000410000 */
[----:B------:R-:W-:Y:S01]  /*11a20*/  MOV R129, R33 ;  /* 0x0000002100817202 */ /* 0x000fe20000000f00 */
[----:B------:R-:W1:Y:S01]  /*11a30*/  LDSM.16.MT88.4 R20, [R224] ;  /* 0x00000000e014783b */ /* 0x000e620000004200 */
[----:B------:R-:W-:Y:S01]  /*11a40*/  FMUL.FTZ R33, R70, R149 ;  /* 0x0000009546217220 */ /* 0x000fe20000410000 */
[----:B------:R-:W-:Y:S01]  /*11a50*/  MOV R149, R93 ;  /* 0x0000005d00957202 */ /* 0x000fe20000000f00 */
[C---:B--2---:R-:W-:Y:S01]  /*11a60*/  FMUL.FTZ R8, R68.reuse, R124 ;  /* 0x0000007c44087220 */ /* 0x044fe20000410000 */
[----:B------:R-:W-:Y:S01]  /*11a70*/  MOV R124, R88 ;  /* 0x00000058007c7202 */ /* 0x000fe20000000f00 */
[----:B------:R-:W-:Y:S01]  /*11a80*/  FMUL.FTZ R9, R68, R125 ;  /* 0x0000007d44097220 */ /* 0x000fe20000410000 */
[----:B------:R-:W-:Y:S01]  /*11a90*/  MOV R125, R87 ;  /* 0x00000057007d7202 */ /* 0x000fe20000000f00 */
[----:B---3--:R-:W-:Y:S01]  /*11aa0*/  FFMA.FTZ R3, R49, c[0x0][0x2d0], -R96 ;  /* 0x0000b40031037a23 */ /* 0x008fe20000010860 */
[----:B------:R-:W-:Y:S01]  /*11ab0*/  MOV R49, R16 ;  /* 0x0000001000317202 */ /* 0x000fe20000000f00 */
[C---:B------:R-:W-:Y:S01]  /*11ac0*/  FMUL.FTZ R16, R70.reuse, R132 ;  /* 0x0000008446107220 */ /* 0x040fe20000410000 */
[----:B------:R-:W-:Y:S01]  /*11ad0*/  LDSM.16.MT88.4 R52, [R225] ;  /* 0x00000000e134783b */ /* 0x000fe20000004200 */
[----:B------:R-:W2:Y:S01]  /*11ae0*/  MUFU.EX2 R59, R3 ;  /* 0x00000003003b7308 */ /* 0x000ea20000000800 */
[C---:B------:R-:W-:Y:S01]  /*11af0*/  FMUL.FTZ R6, R69.reuse, R122 ;  /* 0x0000007a45067220 */ /* 0x040fe20000410000 */
[----:B------:R-:W-:Y:S01]  /*11b00*/  MOV R122, R83 ;  /* 0x00000053007a7202 */ /* 0x000fe20000000f00 */
[----:B------:R-:W-:Y:S01]  /*11b10*/  FMUL.FTZ R7, R69, R123 ;  /* 0x0000007b45077220 */ /* 0x000fe20000410000 */
[----:B------:R-:W-:Y:S01]  /*11b20*/  MOV R147, R49 ;  /* 0x0000003100937202 */ /* 0x000fe20000000f00 */
[----:B------:R-:W-:Y:S01]  /*11b30*/  FMUL.FTZ R48, R70, R164 ;  /* 0x000000a446307220 */ /* 0x000fe20000410000 */
[----:B------:R-:W-:Y:S01]  /*11b40*/  MOV R132, R85 ;  /* 0x0000005500847202 */ /* 0x000fe20000000f00 */
[----:B------:R-:W-:Y:S01]  /*11b50*/  LDSM.16.MT88.4 R80, [R227] ;  /* 0x00000000e350783b */ /* 0x000fe20000004200 */
[----:B----4-:R-:W-:Y:S01]  /*11b60*/  FMUL.FTZ R10, R0, R126 ;  /* 0x0000007e000a7220 */ /* 0x010fe20000410000 */
[----:B------:R-:W-:Y:S01]  /*11b70*/  MOV R131, R61 ;  /* 0x0000003d00837202 */ /* 0x000fe20000000f00 */
[----:B-1----:R-:W-:Y:S01]  /*11b80*/  FMUL.FTZ R5, R70, R121 ;  /* 0x0000007946057220 */ /* 0x002fe20000410000 */
[----:B------:R-:W-:Y:S01]  /*11b90*/  MOV R126, R89 ;  /* 0x00000059007e7202 */ /* 0x000fe20000000f00 */
[----:B------:R-:W-:Y:S01]  /*11ba0*/  FMUL.FTZ R11, R0, R127 ;  /* 0x0000007f000b7220 */ /* 0x000fe20000410000 */
[----:B------:R-:W-:Y:S01]  /*11bb0*/  MOV R123, R94 ;  /* 0x0000005e007b7202 */ /* 0x000fe20000000f00 */
[----:B------:R-:W-:Y:S01]  /*11bc0*/  FMUL.FTZ R49, R70, R165 ;  /* 0x000000a546317220 */ /* 0x000fe20000410000 */
[----:B------:R-:W0:Y:S01]  /*11bd0*/  LDGDEPBAR ;  /* 0x00000000000079af */ /* 0x000e220000000000 */
[----:B------:R-:W-:Y:S01]  /*11be0*/  MOV R145, R57 ;  /* 0x0000003900917202 */ /* 0x000fe20000000f00 */
[----:B------:R-:W-:Y:S01]  /*11bf0*/  FMUL.FTZ R57, R68, R173 ;  /* 0x000000ad44397220 */ /* 0x000fe20000410000 */
[----:B------:R-:W-:Y:S01]  /*11c00*/  MOV R121, R106 ;  /* 0x0000006a00797202 */ /* 0x000fe20000000f00 */
[----:B------:R-:W-:Y:S01]  /*11c10*/  FMUL.FTZ R58, R0, R174 ;  /* 0x000000ae003a7220 */ /* 0x000fe20000410000 */
[----:B------:R-:W-:Y:S01]  /*11c20*/  MOV R106, R91 ;  /* 0x0000005b006a7202 */ /* 0x000fe20000000f00 */
[----:B------:R-:W-:Y:S02]  /*11c30*/  FMUL.FTZ R61, R68, R177 ;  /* 0x000000b1443d7220 */ /* 0x000fe40000410000 */
[--C-:B------:R-:W-:Y:S01]  /*11c40*/  FFMA.FTZ R124, R124, c[0x0][0x2d0], -R105.reuse ;  /* 0x0000b4007c7c7a23 */ /* 0x100fe20000010869 */
[----:B--2---:R-:W-:Y:S01]  /*11c50*/  MOV R127, R59 ;  /* 0x0000003b007f7202 */ /* 0x004fe20000000f00 */
[--C-:B------:R-:W-:Y:S02]  /*11c60*/  FFMA.FTZ R3, R38, c[0x0][0x2d0], -R104.reuse ;  /* 0x0000b40026037a23 */ /* 0x100fe40000010868 */
[----:B------:R-:W-:Y:S01]  /*11c70*/  FMUL.FTZ R59, R0, R175 ;  /* 0x000000af003b7220 */ /* 0x000fe20000410000 */
[-C--:B------:R-:W-:Y:S01]  /*11c80*/  HMMA.16816.F32 R4, R76, R20.reuse, R4 ;  /* 0x000000144c04723c */ /* 0x080fe20000001804 */
[----:B------:R1:W-:Y:S04]  /*11c90*/  MUFU.EX2 R250, R3 ;  /* 0x0000000300fa7308 */ /* 0x0003e80000000800 */
[--C-:B------:R-:W-:Y:S02]  /*11ca0*/  FFMA.FTZ R125, R125, c[0x0][0x2d0], -R105.reuse ;  /* 0x0000b4007d7d7a23 */ /* 0x100fe40000010869 */
[--C-:B------:R-:W-:Y:S01]  /*11cb0*/  FFMA.FTZ R106, R106, c[0x0][0x2d0], -R105.reuse ;  /* 0x0000b4006a6a7a23 */ /* 0x100fe20000010869 */
[C---:B------:R-:W-:Y:S07]  /*11cc0*/  HMMA.16816.F32 R8, R64.reuse, R20, R8 ;  /* 0x000000144008723c */ /* 0x040fee0000001808 */
[C---:B------:R-:W-:Y:S01]  /*11cd0*/  FMUL.FTZ R20, R70.reuse, R136 ;  /* 0x0000008846147220 */ /* 0x040fe20000410000 */
[-C--:B------:R-:W-:Y:S04]  /*11ce0*/  HMMA.16816.F32 R12, R64, R22.reuse, R12 ;  /* 0x00000016400c723c */ /* 0x080fe8000000180c */
[----:B------:R-:W-:Y:S01]  /*11cf0*/  FMUL.FTZ R21, R70, R137 ;  /* 0x0000008946157220 */ /* 0x000fe20000410000 */
[----:B------:R-:W-:Y:S02]  /*11d00*/  MOV R136, R192 ;  /* 0x000000c000887202 */ /* 0x000fe40000000f00 */
[----:B------:R-:W-:Y:S01]  /*11d10*/  MOV R137, R193 ;  /* 0x000000c100897202 */ /* 0x000fe20000000f00 */
[C---:B------:R-:W-:Y:S04]  /*11d20*/  HMMA.16816.F32 R16, R76.reuse, R22, R16 ;  /* 0x000000164c10723c */ /* 0x040fe80000001810 */
[--C-:B-1----:R-:W-:Y:S01]  /*11d30*/  FFMA.FTZ R3, R39, c[0x0][0x2d0], -R104.reuse ;  /* 0x0000b40027037a23 */ /* 0x102fe20000010868 */
[----:B------:R-:W-:Y:S01]  /*11d40*/  MOV R193, R217 ;  /* 0x000000d900c17202 */ /* 0x000fe20000000f00 */
[----:B------:R-:W1:Y:S01]  /*11d50*/  LDSM.16.MT88.4 R36, [R228] ;  /* 0x00000000e424783b */ /* 0x000e620000004200 */
[C---:B------:R-:W-:Y:S01]  /*11d60*/  FMUL.FTZ R22, R69.reuse, R138 ;  /* 0x0000008a45167220 */ /* 0x040fe20000410000 */
[----:B------:R2:W-:Y:S01]  /*11d70*/  MUFU.EX2 R251, R3 ;  /* 0x0000000300fb7308 */ /* 0x0005e20000000800 */
[----:B------:R-:W-:Y:S03]  /*11d80*/  FMUL.FTZ R23, R69, R139 ;  /* 0x0000008b45177220 */ /* 0x000fe60000410000 */
[----:B------:R-:W-:Y:S02]  /*11d90*/  MOV R139, R116 ;  /* 0x00000074008b7202 */ /* 0x000fe40000000f00 */
[----:B------:R-:W-:Y:S02]  /*11da0*/  MOV R116, R220 ;  /* 0x000000dc00747202 */ /* 0x000fe40000000f00 */
[----:B------:R-:W-:Y:S02]  /*11db0*/  MOV R138, R117 ;  /* 0x00000075008a7202 */ /* 0x000fe40000000f00 */
[----:B------:R-:W-:Y:S02]  /*11dc0*/  MOV R117, R107 ;  /* 0x0000006b00757202 */ /* 0x000fe40000000f00 */
[----:B------:R-:W-:Y:S02]  /*11dd0*/  MOV R107, R90 ;  /* 0x0000005a006b7202 */ /* 0x000fe40000000f00 */
[----:B------:R-:W-:Y:S03]  /*11de0*/  LDSM.16.MT88.4 R88, [R228+0x800] ;  /* 0x00080000e458783b */ /* 0x000fe60000004200 */
[--C-:B------:R-:W-:Y:S02]  /*11df0*/  FFMA.FTZ R107, R107, c[0x0][0x2d0], -R105.reuse ;  /* 0x0000b4006b6b7a23 */ /* 0x100fe40000010869 */
[--C-:B--2---:R-:W-:Y:S02]  /*11e00*/  FFMA.FTZ R3, R50, c[0x0][0x2d0], -R104.reuse ;  /* 0x0000b40032037a23 */ /* 0x104fe40000010868 */
[----:B------:R-:W-:Y:S02]  /*11e10*/  FMUL.FTZ R50, R69, R166 ;  /* 0x000000a645327220 */ /* 0x000fe40000410000 */
[----:B------:R2:W-:Y:S01]  /*11e20*/  MUFU.EX2 R252, R3 ;  /* 0x0000000300fc7308 */ /* 0x0005e20000000800 */
[-C--:B-1----:R-:W-:Y:S08]  /*11e30*/  HMMA.16816.F32 R20, R76, R36.reuse, R20 ;  /* 0x000000244c14723c */ /* 0x082ff00000001814 */
[C---:B------:R-:W-:Y:S04]  /*11e40*/  HMMA.16816.F32 R24, R64.reuse, R36, R24 ;  /* 0x000000244018723c */ /* 0x040fe80000001818 */
[----:B--2---:R-:W-:Y:S04]  /*11e50*/  FFMA.FTZ R3, R51, c[0x0][0x2d0], -R104 ;  /* 0x0000b40033037a23 */ /* 0x004fe80000010868 */
[-C--:B------:R-:W-:Y:S01]  /*11e60*/  HMMA.16816.F32 R28, R64, R38.reuse, R28 ;  /* 0x00000026401c723c */ /* 0x080fe2000000181c */
[----:B------:R1:W2:Y:S03]  /*11e70*/  MUFU.EX2 R62, R3 ;  /* 0x00000003003e7308 */ /* 0x0002a60000000800 */
[C---:B------:R-:W-:Y:S02]  /*11e80*/  FMUL.FTZ R36, R70.reuse, R152 ;  /* 0x0000009846247220 */ /* 0x040fe40000410000 */
[----:B------:R-:W-:Y:S02]  /*11e90*/  FMUL.FTZ R37, R70, R153 ;  /* 0x0000009946257220 */ /* 0x000fe40000410000 */
[C---:B------:R-:W-:Y:S04]  /*11ea0*/  HMMA.16816.F32 R32, R76.reuse, R38, R32 ;  /* 0x000000264c20723c */ /* 0x040fe80000001820 */
[C---:B------:R-:W-:Y:S03]  /*11eb0*/  FMUL.FTZ R51, R69.reuse, R167 ;  /* 0x000000a745337220 */ /* 0x040fe60000410000 */
[C---:B------:R-:W-:Y:S02]  /*11ec0*/  FMUL.FTZ R39, R69.reuse, R155 ;  /* 0x0000009b45277220 */ /* 0x040fe40000410000 */
[----:B------:R-:W-:Y:S07]  /*11ed0*/  FMUL.FTZ R38, R69, R154 ;  /* 0x0000009a45267220 */ /* 0x000fee0000410000 */
[-C--:B------:R-:W-:Y:S03]  /*11ee0*/  HMMA.16816.F32 R36, R76, R52.reuse, R36 ;  /* 0x000000344c24723c */ /* 0x080fe60000001824 */
[--C-:B-1----:R-:W-:Y:S01]  /*11ef0*/  FFMA.FTZ R3, R40, c[0x0][0x2d0], -R105.reuse ;  /* 0x0000b40028037a23 */ /* 0x102fe20000010869 */
[----:B--2---:R-:W-:Y:S01]  /*11f00*/  MOV R128, R62 ;  /* 0x0000003e00807202 */ /* 0x004fe20000000f00 */
[----:B------:R-:W-:Y:S01]  /*11f10*/  FMUL.FTZ R40, R68, R156 ;  /* 0x0000009c44287220 */ /* 0x000fe20000410000 */
[----:B------:R-:W-:Y:S01]  /*11f20*/  MOV R156, R92 ;  /* 0x0000005c009c7202 */ /* 0x000fe20000000f00 */
[----:B------:R1:W-:Y:S01]  /*11f30*/  MUFU.EX2 R249, R3 ;  /* 0x0000000300f97308 */ /* 0x0003e20000000800 */
[----:B------:R-:W-:Y:S01]  /*11f40*/  FMUL.FTZ R62, R0, R178 ;  /* 0x000000b2003e7220 */ /* 0x000fe20000410000 */
[----:B------:R-:W-:Y:S03]  /*11f50*/  LDSM.16.MT88.4 R92, [R225+0x800] ;  /* 0x00080000e15c783b */ /* 0x000fe60000004200 */
[----:B------:R-:W-:Y:S02]  /*11f60*/  MOV R164, R156 ;  /* 0x0000009c00a47202 */ /* 0x000fe40000000f00 */
[----:B------:R-:W-:Y:S02]  /*11f70*/  MOV R156, R121 ;  /* 0x00000079009c7202 */ /* 0x000fe40000000f00 */
[----:B------:R-:W-:Y:S01]  /*11f80*/  MOV R121, R233 ;  /* 0x000000e900797202 */ /* 0x000fe20000000f00 */
[--C-:B-1----:R-:W-:Y:S02]  /*11f90*/  FFMA.FTZ R3, R41, c[0x0][0x2d0], -R105.reuse ;  /* 0x0000b40029037a23 */ /* 0x102fe40000010869 */
[----:B------:R-:W-:Y:S01]  /*11fa0*/  FMUL.FTZ R41, R68, R157 ;  /* 0x0000009d44297220 */ /* 0x000fe20000410000 */
[----:B------:R-:W-:Y:S01]  /*11fb0*/  MOV R157, R86 ;  /* 0x00000056009d7202 */ /* 0x000fe20000000f00 */
[----:B------:R1:W2:Y:S03]  /*11fc0*/  MUFU.EX2 R248, R3 ;  /* 0x0000000300f87308 */ /* 0x0002a60000000800 */
[----:B------:R-:W-:Y:S01]  /*11fd0*/  MOV R165, R157 ;  /* 0x0000009d00a57202 */ /* 0x000fe20000000f00 */
[--C-:B-1----:R-:W-:Y:S02]  /*11fe0*/  FFMA.FTZ R3, R44, c[0x0][0x2d0], -R105.reuse ;  /* 0x0000b4002c037a23 */ /* 0x102fe40000010869 */
[C---:B------:R-:W-:Y:S01]  /*11ff0*/  FMUL.FTZ R44, R68.reuse, R160 ;  /* 0x000000a0442c7220 */ /* 0x040fe20000410000 */
[----:B------:R-:W-:Y:S03]  /*12000*/  MOV R160, R216 ;  /* 0x000000d800a07202 */ /* 0x000fe60000000f00 */
[----:B------:R1:W-:Y:S01]  /*12010*/  MUFU.EX2 R246, R3 ;  /* 0x0000000300f67308 */ /* 0x0003e20000000800 */
[----:B------:R-:W-:Y:S02]  /*12020*/  MOV R167, R160 ;  /* 0x000000a000a77202 */ /* 0x000fe40000000f00 */
[----:B------:R-:W-:Y:S02]  /*12030*/  MOV R160, R149 ;  /* 0x0000009500a07202 */ /* 0x000fe40000000f00 */
[----:B------:R-:W-:Y:S02]  /*12040*/  MOV R149, R135 ;  /* 0x0000008700957202 */ /* 0x000fe40000000f00 */
[----:B------:R-:W-:Y:S01]  /*12050*/  MOV R135, R240 ;  /* 0x000000f000877202 */ /* 0x000fe20000000f00 */
[--C-:B-1----:R-:W-:Y:S02]  /*12060*/  FFMA.FTZ R3, R45, c[0x0][0x2d0], -R105.reuse ;  /* 0x0000b4002d037a23 */ /* 0x102fe40000010869 */
[----:B------:R-:W-:Y:S01]  /*12070*/  FMUL.FTZ R45, R68, R161 ;  /* 0x000000a1442d7220 */ /* 0x000fe20000410000 */
[----:B------:R-:W-:Y:S01]  /*12080*/  MOV R161, R221 ;  /* 0x000000dd00a17202 */ /* 0x000fe20000000f00 */
[----:B------:R1:W3:Y:S02]  /*12090*/  MUFU.EX2 R247, R3 ;  /* 0x0000000300f77308 */ /* 0x0002e40000000800 */
[--C-:B-1----:R-:W-:Y:S02]  /*120a0*/  FFMA.FTZ R3, R42, c[0x0][0x2d0], -R100.reuse ;  /* 0x0000b4002a037a23 */ /* 0x102fe40000010864 */
[C---:B------:R-:W-:Y:S06]  /*120b0*/  FMUL.FTZ R42, R0.reuse, R158 ;  /* 0x0000009e002a7220 */ /* 0x040fec0000410000 */
[----:B------:R1:W-:Y:S02]  /*120c0*/  MUFU.EX2 R144, R3 ;  /* 0x0000000300907308 */ /* 0x0003e40000000800 */
[--C-:B-1----:R-:W-:Y:S02]  /*120d0*/  FFMA.FTZ R3, R43, c[0x0][0x2d0], -R100.reuse ;  /* 0x0000b4002b037a23 */ /* 0x102fe40000010864 */
[----:B------:R-:W-:Y:S06]  /*120e0*/  FMUL.FTZ R43, R0, R159 ;  /* 0x0000009f002b7220 */ /* 0x000fec0000410000 */
[----:B------:R1:W4:Y:S01]  /*120f0*/  MUFU.EX2 R192, R3 ;  /* 0x0000000300c07308 */ /* 0x0003220000000800 */
[C---:B------:R-:W-:Y:S07]  /*12100*/  HMMA.16816.F32 R40, R64.reuse, R52, R40 ;  /* 0x000000344028723c */ /* 0x040fee0000001828 */
[C---:B------:R-:W-:Y:S02]  /*12110*/  FMUL.FTZ R52, R70.reuse, R168 ;  /* 0x000000a846347220 */ /* 0x040fe40000410000 */
[----:B------:R-:W-:Y:S03]  /*12120*/  FMUL.FTZ R53, R70, R169 ;  /* 0x000000a946357220 */ /* 0x000fe60000410000 */
[----:B-1----:R-:W-:Y:S02]  /*12130*/  FFMA.FTZ R3, R46, c[0x0][0x2d0], -R100 ;  /* 0x0000b4002e037a23 */ /* 0x002fe40000010864 */
[C---:B------:R-:W-:Y:S01]  /*12140*/  FMUL.FTZ R46, R0.reuse, R162 ;  /* 0x000000a2002e7220 */ /* 0x040fe20000410000 */
[----:B------:R-:W-:Y:S01]  /*12150*/  MOV R162, R151 ;  /* 0x0000009700a27202 */ /* 0x000fe20000000f00 */
[----:B------:R1:W-:Y:S01]  /*12160*/  MUFU.EX2 R152, R3 ;  /* 0x0000000300987308 */ /* 0x0003e20000000800 */
[----:B------:R-:W-:Y:S02]  /*12170*/  MOV R151, R117 ;  /* 0x0000007500977202 */ /* 0x000fe40000000f00 */
[----:B------:R-:W-:Y:S05]  /*12180*/  MOV R117, R234 ;  /* 0x000000ea00757202 */ /* 0x000fea0000000f00 */
[----:B------:R-:W-:Y:S02]  /*12190*/  FFMA.FTZ R117, R117, c[0x0][0x2d0], -R104 ;  /* 0x0000b40075757a23 */ /* 0x000fe40000010868 */
[----:B-1----:R-:W-:Y:S01]  /*121a0*/  FFMA.FTZ R3, R199, c[0x0][0x2d0], -R100 ;  /* 0x0000b400c7037a23 */ /* 0x002fe20000010864 */
[----:B------:R-:W-:Y:S02]  /*121b0*/  MOV R199, R84 ;  /* 0x0000005400c77202 */ /* 0x000fe40000000f00 */
[----:B------:R-:W1:Y:S01]  /*121c0*/  LDSM.16.MT88.4 R84, [R224+0x800] ;  /* 0x00080000e054783b */ /* 0x000e620000004200 */
[----:B------:R2:W1:Y:S01]  /*121d0*/  MUFU.EX2 R153, R3 ;  /* 0x0000000300997308 */ /* 0x0004620000000800 */
[----:B------:R-:W-:Y:S02]  /*121e0*/  MOV R166, R199 ;  /* 0x000000c700a67202 */ /* 0x000fe40000000f00 */
[----:B------:R-:W-:Y:S02]  /*121f0*/  MOV R199, R148 ;  /* 0x0000009400c77202 */ /* 0x000fe40000000f00 */
[----:B------:R-:W-:Y:S02]  /*12200*/  MOV R168, R166 ;  /* 0x000000a600a87202 */ /* 0x000fe40000000f00 */
[----:B------:R-:W-:Y:S02]  /*12210*/  MOV R166, R162 ;  /* 0x000000a200a67202 */ /* 0x000fe40000000f00 */
[----:B------:R-:W-:Y:S02]  /*12220*/  MOV R162, R199 ;  /* 0x000000c700a27202 */ /* 0x000fe40000000f00 */
[----:B------:R-:W-:Y:S01]  /*12230*/  MOV R148, R239 ;  /* 0x000000ef00947202 */ /* 0x000fe20000000f00 */
[--C-:B--2---:R-:W-:Y:S02]  /*12240*/  FFMA.FTZ R3, R47, c[0x0][0x2d0], -R96.reuse ;  /* 0x0000b4002f037a23 */ /* 0x104fe40000010860 */
[----:B------:R-:W-:Y:S02]  /*12250*/  FMUL.FTZ R47, R0, R163 ;  /* 0x000000a3002f7220 */ /* 0x000fe40000410000 */
[----:B------:R2:W-:Y:S05]  /*12260*/  MUFU.EX2 R221, R3 ;  /* 0x0000000300dd7308 */ /* 0x0005ea0000000800 */
[-C--:B------:R-:W-:Y:S08]  /*12270*/  HMMA.16816.F32 R44, R64, R54.reuse, R44 ;  /* 0x00000036402c723c */ /* 0x080ff0000000182c */
[C---:B------:R-:W-:Y:S07]  /*12280*/  HMMA.16816.F32 R48, R76.reuse, R54, R48 ;  /* 0x000000364c30723c */ /* 0x040fee0000001830 */
[C---:B------:R-:W-:Y:S02]  /*12290*/  FMUL.FTZ R54, R69.reuse, R170 ;  /* 0x000000aa45367220 */ /* 0x040fe40000410000 */
[----:B------:R-:W-:Y:S03]  /*122a0*/  FMUL.FTZ R55, R69, R171 ;  /* 0x000000ab45377220 */ /* 0x000fe60000410000 */
[--C-:B--2---:R-:W-:Y:S01]  /*122b0*/  FFMA.FTZ R3, R198, c[0x0][0x2d0], -R96.reuse ;  /* 0x0000b400c6037a23 */ /* 0x104fe20000010860 */
[----:B------:R-:W-:Y:S03]  /*122c0*/  MOV R198, R165 ;  /* 0x000000a500c67202 */ /* 0x000fe60000000f00 */
[-C--:B------:R-:W-:Y:S01]  /*122d0*/  HMMA.16816.F32 R52, R76, R80.reuse, R52 ;  /* 0x000000504c34723c */ /* 0x080fe20000001834 */
[----:B------:R2:W-:Y:S02]  /*122e0*/  MUFU.EX2 R220, R3 ;  /* 0x0000000300dc7308 */ /* 0x0005e40000000800 */
[--C-:B--2---:R-:W-:Y:S02]  /*122f0*/  FFMA.FTZ R3, R56, c[0x0][0x2d0], -R96.reuse ;  /* 0x0000b40038037a23 */ /* 0x104fe40000010860 */
[----:B------:R-:W-:Y:S06]  /*12300*/  FMUL.FTZ R56, R68, R172 ;  /* 0x000000ac44387220 */ /* 0x000fec0000410000 */
[----:B------:R2:W-:Y:S01]  /*12310*/  MUFU.EX2 R218, R3 ;  /* 0x0000000300da7308 */ /* 0x0005e20000000800 */
[C---:B------:R-:W-:Y:S07]  /*12320*/  HMMA.16816.F32 R56, R64.reuse, R80, R56 ;  /* 0x000000504038723c */ /* 0x040fee0000001838 */
[----:B------:R-:W-:Y:S02]  /*12330*/  F2FP.PACK_AB R80, R136, R139 ;  /* 0x0000008b8850723e */ /* 0x000fe400000000ff */
[----:B------:R-:W-:Y:S03]  /*12340*/  F2FP.PACK_AB R81, R195, R194 ;  /* 0x000000c2c351723e */ /* 0x000fe600000000ff */
[----:B--2---:R-:W-:Y:S02]  /*12350*/  FFMA.FTZ R3, R60, c[0x0][0x2d0], -R96 ;  /* 0x0000b4003c037a23 */ /* 0x004fe40000010860 */
[----:B------:R-:W-:Y:S02]  /*12360*/  FMUL.FTZ R60, R68, R176 ;  /* 0x000000b0443c7220 */ /* 0x000fe40000410000 */
[----:B------:R2:W-:Y:S05]  /*12370*/  MUFU.EX2 R217, R3 ;  /* 0x0000000300d97308 */ /* 0x0005ea0000000800 */
[-C--:B------:R-:W-:Y:S07]  /*12380*/  HMMA.16816.F32 R60, R64, R82.reuse, R60 ;  /* 0x00000052403c723c */ /* 0x080fee000000183c */
[C---:B------:R-:W-:Y:S02]  /*12390*/  FMUL.FTZ R64, R70.reuse, R180 ;  /* 0x000000b446407220 */ /* 0x040fe40000410000 */
[----:B------:R-:W-:Y:S03]  /*123a0*/  FMUL.FTZ R65, R70, R181 ;  /* 0x000000b546417220 */ /* 0x000fe60000410000 */
[C---:B------:R-:W-:Y:S02]  /*123b0*/  FMUL.FTZ R66, R69.reuse, R182 ;  /* 0x000000b645427220 */ /* 0x040fe40000410000 */
[----:B------:R-:W-:Y:S02]  /*123c0*/  FMUL.FTZ R67, R69, R183 ;  /* 0x000000b745437220 */ /* 0x000fe40000410000 */
[--C-:B--2---:R-:W-:Y:S05]  /*123d0*/  FFMA.FTZ R3, R202, c[0x0][0x2d0], -R104.reuse ;  /* 0x0000b400ca037a23 */ /* 0x104fea0000010868 */
[----:B------:R-:W-:Y:S01]  /*123e0*/  HMMA.16816.F32 R64, R76, R82, R64 ;  /* 0x000000524c40723c */ /* 0x000fe20000001840 */
[----:B------:R2:W-:Y:S06]  /*123f0*/  MUFU.EX2 R155, R3 ;  /* 0x00000003009b7308 */ /* 0x0005ec0000000800 */
[----:B------:R-:W-:Y:S02]  /*12400*/  F2FP.PACK_AB R76, R138, R244 ;  /* 0x000000f48a4c723e */ /* 0x000fe400000000ff */
[----:B------:R-:W-:Y:S03]  /*12410*/  F2FP.PACK_AB R78, R141, R130 ;  /* 0x000000828d4e723e */ /* 0x000fe600000000ff */
[----:B------:R-:W-:Y:S02]  /*12420*/  F2FP.PACK_AB R77, R137, R143 ;  /* 0x0000008f894d723e */ /* 0x000fe400000000ff */
[----:B------:R-:W-:Y:S02]  /*12430*/  F2FP.PACK_AB R79, R140, R129 ;  /* 0x000000818c4f723e */ /* 0x000fe400000000ff */
[----:B------:R-:W-:Y:S02]  /*12440*/  F2FP.PACK_AB R82, R147, R142 ;  /* 0x0000008e9352723e */ /* 0x000fe400000000ff */
[----:B------:R-:W-:Y:S03]  /*12450*/  F2FP.PACK_AB R83, R196, R197 ;  /* 0x000000c5c453723e */ /* 0x000fe600000000ff */
[-C--:B-1----:R-:W-:Y:S03]  /*12460*/  HMMA.16816.F32 R4, R76, R84.reuse, R4 ;  /* 0x000000544c04723c */ /* 0x082fe60000001804 */
[--C-:B--2---:R-:W-:Y:S05]  /*12470*/  FFMA.FTZ R3, R203, c[0x0][0x2d0], -R104.reuse ;  /* 0x0000b400cb037a23 */ /* 0x104fea0000010868 */
[C---:B------:R-:W-:Y:S01]  /*12480*/  HMMA.16816.F32 R8, R80.reuse, R84, R8 ;  /* 0x000000545008723c */ /* 0x040fe20000001808 */
[----:B------:R1:W-:Y:S07]  /*12490*/  MUFU.EX2 R216, R3 ;  /* 0x0000000300d87308 */ /* 0x0003ee0000000800 */
[-C--:B------:R-:W-:Y:S08]  /*124a0*/  HMMA.16816.F32 R12, R80, R86.reuse, R12 ;  /* 0x00000056500c723c */ /* 0x080ff0000000180c */
[C---:B------:R-:W-:Y:S01]  /*124b0*/  HMMA.16816.F32 R16, R76.reuse, R86, R16 ;  /* 0x000000564c10723c */ /* 0x040fe20000001810 */
[----:B------:R-:W2:Y:S07]  /*124c0*/  LDSM.16.MT88.4 R84, [R227+0x800] ;  /* 0x00080000e354783b */ /* 0x000eae0000004200 */
[-C--:B------:R-:W-:Y:S04]  /*124d0*/  HMMA.16816.F32 R20, R76, R88.reuse, R20 ;  /* 0x000000584c14723c */ /* 0x080fe80000001814 */
[--C-:B-1----:R-:W-:Y:S04]  /*124e0*/  FFMA.FTZ R3, R200, c[0x0][0x2d0], -R104.reuse ;  /* 0x0000b400c8037a23 */ /* 0x102fe80000010868 */
[C---:B------:R-:W-:Y:S01]  /*124f0*/  HMMA.16816.F32 R24, R80.reuse, R88, R24 ;  /* 0x000000585018723c */ /* 0x040fe20000001818 */
[----:B------:R1:W-:Y:S07]  /*12500*/  MUFU.EX2 R159, R3 ;  /* 0x00000003009f7308 */ /* 0x0003ee0000000800 */
[-C--:B------:R-:W-:Y:S08]  /*12510*/  HMMA.16816.F32 R28, R80, R90.reuse, R28 ;  /* 0x0000005a501c723c */ /* 0x080ff0000000181c */
[C---:B------:R-:W-:Y:S01]  /*12520*/  HMMA.16816.F32 R32, R76.reuse, R90, R32 ;  /* 0x0000005a4c20723c */ /* 0x040fe20000001820 */
[----:B------:R-:W3:Y:S07]  /*12530*/  LDSM.16.MT88.4 R88, [R224+0x1000] ;  /* 0x00100000e058783b */ /* 0x000eee0000004200 */
[-C--:B------:R-:W-:Y:S04]  /*12540*/  HMMA.16816.F32 R36, R76, R92.reuse, R36 ;  /* 0x0000005c4c24723c */ /* 0x080fe80000001824 */
[----:B-1----:R-:W-:Y:S02]  /*12550*/  FFMA.FTZ R3, R201, c[0x0][0x2d0], -R104 ;  /* 0x0000b400c9037a23 */ /* 0x002fe40000010868 */
[----:B------:R-:W-:Y:S02]  /*12560*/  MUFU.EX2 R201, R101 ;  /* 0x0000006500c97308 */ /* 0x000fe40000000800 */
[C---:B------:R-:W-:Y:S07]  /*12570*/  HMMA.16816.F32 R40, R80.reuse, R92, R40 ;  /* 0x0000005c5028723c */ /* 0x040fee0000001828 */
[----:B------:R-:W-:Y:S01]  /*12580*/  FFMA.FTZ R92, R210, c[0x0][0x2d0], -R96 ;  /* 0x0000b400d25c7a23 */ /* 0x000fe20000010860 */
[-C--:B------:R-:W-:Y:S01]  /*12590*/  HMMA.16816.F32 R44, R80, R94.reuse, R44 ;  /* 0x0000005e502c723c */ /* 0x080fe2000000182c */
[----:B------:R1:W-:Y:S07]  /*125a0*/  MUFU.EX2 R215, R3 ;  /* 0x0000000300d77308 */ /* 0x0003ee0000000800 */
[C---:B------:R-:W-:Y:S08]  /*125b0*/  HMMA.16816.F32 R48, R76.reuse, R94, R48 ;  /* 0x0000005e4c30723c */ /* 0x040ff00000001830 */
[-C--:B--2---:R-:W-:Y:S08]  /*125c0*/  HMMA.16816.F32 R52, R76, R84.reuse, R52 ;  /* 0x000000544c34723c */ /* 0x084ff00000001834 */
[C---:B------:R-:W-:Y:S04]  /*125d0*/  HMMA.16816.F32 R56, R80.reuse, R84, R56 ;  /* 0x000000545038723c */ /* 0x040fe80000001838 */
[--C-:B-1----:R-:W-:Y:S04]  /*125e0*/  FFMA.FTZ R3, R205, c[0x0][0x2d0], -R105.reuse ;  /* 0x0000b400cd037a23 */ /* 0x102fe80000010869 */
[-C--:B------:R-:W-:Y:S01]  /*125f0*/  HMMA.16816.F32 R60, R80, R86.reuse, R60 ;  /* 0x00000056503c723c */ /* 0x080fe2000000183c */
[----:B------:R1:W-:Y:S06]  /*12600*/  MUFU.EX2 R154, R3 ;  /* 0x00000003009a7308 */ /* 0x0003ec0000000800 */
[----:B------:R-:W-:Y:S01]  /*12610*/  F2FP.PACK_AB R80, R248, R249 ;  /* 0x000000f9f850723e */ /* 0x000fe200000000ff */
[----:B------:R-:W-:Y:S01]  /*12620*/  HMMA.16816.F32 R64, R76, R86, R64 ;  /* 0x000000564c40723c */ /* 0x000fe20000001840 */
[----:B------:R-:W-:Y:S03]  /*12630*/  LDSM.16.MT88.4 R84, [R225+0x1000] ;  /* 0x00100000e154783b */ /* 0x000fe60000004200 */
[----:B---3--:R-:W-:Y:S02]  /*12640*/  F2FP.PACK_AB R82, R247, R246 ;  /* 0x000000f6f752723e */ /* 0x008fe400000000ff */
[----:B----4-:R-:W-:Y:S02]  /*12650*/  F2FP.PACK_AB R81, R192, R144 ;  /* 0x00000090c051723e */ /* 0x010fe400000000ff */
[----:B------:R-:W-:Y:S04]  /*12660*/  F2FP.PACK_AB R76, R145, R146 ;  /* 0x00000092914c723e */ /* 0x000fe800000000ff */
[----:B------:R-:W-:Y:S02]  /*12670*/  F2FP.PACK_AB R78, R127, R131 ;  /* 0x000000837f4e723e */ /* 0x000fe400000000ff */
[----:B------:R-:W-:Y:S02]  /*12680*/  F2FP.PACK_AB R77, R251, R250 ;  /* 0x000000fafb4d723e */ /* 0x000fe400000000ff */
[----:B------:R-:W-:Y:S01]  /*12690*/  F2FP.PACK_AB R79, R128, R252 ;  /* 0x000000fc804f723e */ /* 0x000fe200000000ff */
[--C-:B-1----:R-:W-:Y:S01]  /*126a0*/  FFMA.FTZ R3, R208, c[0x0][0x2d0], -R105.reuse ;  /* 0x0000b400d0037a23 */ /* 0x102fe20000010869 */
[----:B------:R-:W-:Y:S03]  /*126b0*/  F2FP.PACK_AB R83, R153, R152 ;  /* 0x000000989953723e */ /* 0x000fe600000000ff */
[----:B------:R1:W2:Y:S02]  /*126c0*/  MUFU.EX2 R158, R3 ;  /* 0x00000003009e7308 */ /* 0x0002a40000000800 */
[-C--:B------:R-:W-:Y:S08]  /*126d0*/  HMMA.16816.F32 R4, R76, R88.reuse, R4 ;  /* 0x000000584c04723c */ /* 0x080ff00000001804 */
[C---:B------:R-:W-:Y:S08]  /*126e0*/  HMMA.16816.F32 R8, R80.reuse, R88, R8 ;  /* 0x000000585008723c */ /* 0x040ff00000001808 */
[-C--:B------:R-:W-:Y:S04]  /*126f0*/  HMMA.16816.F32 R12, R80, R90.reuse, R12 ;  /* 0x0000005a500c723c */ /* 0x080fe8000000180c */
[--C-:B-1----:R-:W-:Y:S04]  /*12700*/  FFMA.FTZ R3, R204, c[0x0][0x2d0], -R105.reuse ;  /* 0x0000b400cc037a23 */ /* 0x102fe80000010869 */
[C---:B------:R-:W-:Y:S01]  /*12710*/  HMMA.16816.F32 R16, R76.reuse, R90, R16 ;  /* 0x0000005a4c10723c */ /* 0x040fe20000001810 */
[----:B------:R-:W-:Y:S01]  /*12720*/  LDSM.16.MT88.4 R88, [R227+0x1000] ;  /* 0x00100000e358783b */ /* 0x000fe20000004200 */
[----:B------:R1:W-:Y:S02]  /*12730*/  MUFU.EX2 R214, R3 ;  /* 0x0000000300d67308 */ /* 0x0003e40000000800 */
[--C-:B-1----:R-:W-:Y:S08]  /*12740*/  FFMA.FTZ R3, R206, c[0x0][0x2d0], -R105.reuse ;  /* 0x0000b400ce037a23 */ /* 0x102ff00000010869 */
[----:B------:R1:W3:Y:S02]  /*12750*/  MUFU.EX2 R163, R3 ;  /* 0x0000000300a37308 */ /* 0x0002e40000000800 */
[--C-:B-1----:R-:W-:Y:S01]  /*12760*/  FFMA.FTZ R3, R161, c[0x0][0x2d0], -R100.reuse ;  /* 0x0000b400a1037a23 */ /* 0x102fe20000010864 */
[----:B------:R-:W-:Y:S02]  /*12770*/  MOV R161, R150 ;  /* 0x0000009600a17202 */ /* 0x000fe40000000f00 */
[----:B------:R-:W-:Y:S05]  /*12780*/  MOV R150, R238 ;  /* 0x000000ee00967202 */ /* 0x000fea0000000f00 */
[----:B------:R1:W-:Y:S01]  /*12790*/  MUFU.EX2 R157, R3 ;  /* 0x00000003009d7308 */ /* 0x0003e20000000800 */
[----:B------:R-:W-:Y:S01]  /*127a0*/  MOV R165, R161 ;  /* 0x000000a100a57202 */ /* 0x000fe20000000f00 */
[----:B------:R4:W5:Y:S01]  /*127b0*/  LDL.LU R238, [R1+0x88] ;  /* 0x0000880001ee7983 */ /* 0x0009620000300800 */
[----:B------:R-:W-:Y:S02]  /*127c0*/  MOV R161, R156 ;  /* 0x0000009c00a17202 */ /* 0x000fe40000000f00 */
[----:B------:R-:W-:Y:S01]  /*127d0*/  MOV R199, R150 ;  /* 0x0000009600c77202 */ /* 0x000fe20000000f00 */
[----:B------:R4:W5:Y:S01]  /*127e0*/  LDL.LU R239, [R1+0x84] ;  /* 0x0000840001ef7983 */ /* 0x0009620000300800 */
[----:B------:R-:W-:Y:S02]  /*127f0*/  MOV R150, R135 ;  /* 0x0000008700967202 */ /* 0x000fe40000000f00 */
[----:B------:R-:W-:Y:S01]  /*12800*/  MOV R135, R230 ;  /* 0x000000e600877202 */ /* 0x000fe20000000f00 */
[----:B------:R4:W5:Y:S04]  /*12810*/  LDL.LU R240, [R1+0x80] ;  /* 0x0000800001f07983 */ /* 0x0009680000300800 */
[----:B------:R4:W5:Y:S04]  /*12820*/  LDL.LU R233, [R1+0x7c] ;  /* 0x00007c0001e97983 */ /* 0x0009680000300800 */
[----:B------:R4:W5:Y:S01]  /*12830*/  LDL.LU R234, [R1+0x78] ;  /* 0x0000780001ea7983 */ /* 0x0009620000300800 */
[--C-:B-1----:R-:W-:Y:S01]  /*12840*/  FFMA.FTZ R3, R167, c[0x0][0x2d0], -R100.reuse ;  /* 0x0000b400a7037a23 */ /* 0x102fe20000010864 */
[----:B------:R-:W-:Y:S02]  /*12850*/  MOV R167, R164 ;  /* 0x000000a400a77202 */ /* 0x000fe40000000f00 */
[----:B------:R-:W-:Y:S01]  /*12860*/  MOV R164, R160 ;  /* 0x000000a000a47202 */ /* 0x000fe20000000f00 */
[----:B------:R1:W1:Y:S01]  /*12870*/  MUFU.EX2 R156, R3 ;  /* 0x00000003009c7308 */ /* 0x0002620000000800 */
[----:B------:R-:W-:Y:S02]  /*12880*/  MOV R160, R151 ;  /* 0x0000009700a07202 */ /* 0x000fe40000000f00 */
[----:B------:R-:W-:Y:S02]  /*12890*/  MOV R151, R148 ;  /* 0x0000009400977202 */ /* 0x000fe40000000f00 */
[----:B------:R-:W-:Y:S02]  /*128a0*/  MOV R148, R121 ;  /* 0x0000007900947202 */ /* 0x000fe40000000f00 */
[----:B------:R-:W-:Y:S02]  /*128b0*/  MOV R121, R193 ;  /* 0x000000c100797202 */ /* 0x000fe40000000f00 */
[----:B------:R-:W-:Y:S02]  /*128c0*/  MOV R193, R119 ;  /* 0x0000007700c17202 */ /* 0x000fe40000000f00 */
[----:B------:R4:W5:Y:S04]  /*128d0*/  LDL.LU R119, [R1+0x74] ;  /* 0x0000740001777983 */ /* 0x0009680000300800 */
[----:B------:R4:W5:Y:S01]  /*128e0*/  LDL.LU R230, [R1+0x70] ;  /* 0x0000700001e67983 */ /* 0x0009620000300800 */
[--C-:B-1----:R-:W-:Y:S01]  /*128f0*/  FFMA.FTZ R3, R168, c[0x0][0x2d0], -R100.reuse ;  /* 0x0000b400a8037a23 */ /* 0x102fe20000010864 */
[----:B------:R-:W-:Y:S02]  /*12900*/  MOV R168, R198 ;  /* 0x000000c600a87202 */ /* 0x000fe40000000f00 */
[----:B------:R-:W-:Y:S02]  /*12910*/  MOV R198, R167 ;  /* 0x000000a700c67202 */ /* 0x000fe40000000f00 */
[----:B------:R-:W-:Y:S02]  /*12920*/  MOV R167, R166 ;  /* 0x000000a600a77202 */ /* 0x000fe40000000f00 */
[----:B------:R-:W-:Y:S02]  /*12930*/  MOV R166, R165 ;  /* 0x000000a500a67202 */ /* 0x000fe40000000f00 */
[----:B------:R-:W-:Y:S02]  /*12940*/  MOV R165, R164 ;  /* 0x000000a400a57202 */ /* 0x000fe40000000f00 */
[----:B------:R-:W-:Y:S02]  /*12950*/  MOV R164, R162 ;  /* 0x000000a200a47202 */ /* 0x000fe40000000f00 */
[----:B------:R-:W-:Y:S02]  /*12960*/  MOV R162, R161 ;  /* 0x000000a100a27202 */ /* 0x000fe40000000f00 */
[----:B------:R1:W-:Y:S01]  /*12970*/  MUFU.EX2 R161, R3 ;  /* 0x0000000300a17308 */ /* 0x0003e20000000800 */
[----:B------:R-:W-:Y:S02]  /*12980*/  MOV R169, R198 ;  /* 0x000000c600a97202 */ /* 0x000fe40000000f00 */
[----:B------:R-:W-:Y:S02]  /*12990*/  MOV R198, R166 ;  /* 0x000000a600c67202 */ /* 0x000fe40000000f00 */
[----:B------:R-:W-:Y:S02]  /*129a0*/  MOV R166, R164 ;  /* 0x000000a400a67202 */ /* 0x000fe40000000f00 */
[----:B------:R-:W-:Y:S03]  /*129b0*/  MOV R164, R162 ;  /* 0x000000a200a47202 */ /* 0x000fe60000000f00 */
[----:B------:R2:W-:Y:S01]  /*129c0*/  MUFU.EX2 R162, R92 ;  /* 0x0000005c00a27308 */ /* 0x0005e20000000800 */
[----:B-1----:R-:W-:Y:S01]  /*129d0*/  FFMA.FTZ R3, R168, c[0x0][0x2d0], -R100 ;  /* 0x0000b400a8037a23 */ /* 0x002fe20000010864 */
[----:B------:R-:W-:Y:S02]  /*129e0*/  MOV R168, R167 ;  /* 0x000000a700a87202 */ /* 0x000fe40000000f00 */
[----:B------:R-:W-:Y:S02]  /*129f0*/  MOV R167, R165 ;  /* 0x000000a500a77202 */ /* 0x000fe40000000f00 */
[----:B------:R-:W-:Y:S04]  /*12a00*/  MOV R165, R160 ;  /* 0x000000a000a57202 */ /* 0x000fe80000000f00 */
[----:B------:R1:W1:Y:S01]  /*12a10*/  MUFU.EX2 R160, R3 ;  /* 0x0000000300a07308 */ /* 0x0002620000000800 */
[----:B--2---:R-:W2:Y:S01]  /*12a20*/  LDSM.16.MT88.4 R92, [R228+0x1000] ;  /* 0x00100000e45c783b */ /* 0x004ea20000004200 */
[----:B-1----:R-:W-:Y:S01]  /*12a30*/  FFMA.FTZ R3, R169, c[0x0][0x2d0], -R96 ;  /* 0x0000b400a9037a23 */ /* 0x002fe20000010860 */
        /* <DEDUP_REMOVED lines=8> */
[----:B------:R-:W-:Y:S01]  /*12ac0*/  MOV R134, R133 ;  /* 0x0000008500867202 */ /* 0x000fe20000000f00 */
[-C--:B--2---:R-:W-:Y:S03]  /*12ad0*/  HMMA.16816.F32 R20, R76, R92.reuse, R20 ;  /* 0x0000005c4c14723c */ /* 0x084fe60000001814 */
[----:B------:R-:W-:Y:S02]  /*12ae0*/  MOV R133, R132 ;  /* 0x0000008400857202 */ /* 0x000fe40000000f00 */
[----:B------:R-:W-:Y:S02]  /*12af0*/  MOV R132, R126 ;  /* 0x0000007e00847202 */ /* 0x000fe40000000f00 */
[----:B------:R-:W-:Y:S01]  /*12b00*/  MOV R126, R212 ;  /* 0x000000d4007e7202 */ /* 0x000fe20000000f00 */
[C---:B------:R-:W-:Y:S01]  /*12b10*/  HMMA.16816.F32 R24, R80.reuse, R92, R24 ;  /* 0x0000005c5018723c */ /* 0x040fe20000001818 */
[----:B------:R1:W-:Y:S06]  /*12b20*/  MUFU.EX2 R212, R3 ;  /* 0x0000000300d47308 */ /* 0x0003ec0000000800 */
[--C-:B------:R-:W-:Y:S01]  /*12b30*/  FFMA.FTZ R92, R151, c[0x0][0x2d0], -R105.reuse ;  /* 0x0000b400975c7a23 */ /* 0x100fe20000010869 */
[-C--:B------:R-:W-:Y:S08]  /*12b40*/  HMMA.16816.F32 R28, R80, R94.reuse, R28 ;  /* 0x0000005e501c723c */ /* 0x080ff0000000181c */
[C---:B------:R-:W-:Y:S08]  /*12b50*/  HMMA.16816.F32 R32, R76.reuse, R94, R32 ;  /* 0x0000005e4c20723c */ /* 0x040ff00000001820 */
[-C--:B------:R-:W-:Y:S04]  /*12b60*/  HMMA.16816.F32 R36, R76, R84.reuse, R36 ;  /* 0x000000544c24723c */ /* 0x080fe80000001824 */
[--C-:B-1----:R-:W-:Y:S02]  /*12b70*/  FFMA.FTZ R3, R169, c[0x0][0x2d0], -R104.reuse ;  /* 0x0000b400a9037a23 */ /* 0x102fe40000010868 */
[----:B------:R1:W-:Y:S02]  /*12b80*/  MUFU.EX2 R169, R92 ;  /* 0x0000005c00a97308 */ /* 0x0003e40000000800 */
[C---:B------:R-:W-:Y:S08]  /*12b90*/  HMMA.16816.F32 R40, R80.reuse, R84, R40 ;  /* 0x000000545028723c */ /* 0x040ff00000001828 */
[-C--:B------:R-:W-:Y:S01]  /*12ba0*/  HMMA.16816.F32 R44, R80, R86.reuse, R44 ;  /* 0x00000056502c723c */ /* 0x080fe2000000182c */
[----:B------:R2:W-:Y:S07]  /*12bb0*/  MUFU.EX2 R210, R3 ;  /* 0x0000000300d27308 */ /* 0x0005ee0000000800 */
[C---:B------:R-:W-:Y:S01]  /*12bc0*/  HMMA.16816.F32 R48, R76.reuse, R86, R48 ;  /* 0x000000564c30723c */ /* 0x040fe20000001830 */
[----:B------:R-:W4:Y:S07]  /*12bd0*/  LDSM.16.MT88.4 R84, [R224+0x1800] ;  /* 0x00180000e054783b */ /* 0x000f2e0000004200 */
[-C--:B------:R-:W-:Y:S01]  /*12be0*/  HMMA.16816.F32 R52, R76, R88.reuse, R52 ;  /* 0x000000584c34723c */ /* 0x080fe20000001834 */
[----:B-1----:R-:W1:Y:S07]  /*12bf0*/  LDSM.16.MT88.4 R92, [R228+0x1800] ;  /* 0x00180000e45c783b */ /* 0x002e6e0000004200 */
[C---:B------:R-:W-:Y:S04]  /*12c00*/  HMMA.16816.F32 R56, R80.reuse, R88, R56 ;  /* 0x000000585038723c */ /* 0x040fe80000001838 */
[----:B--2---:R-:W-:Y:S03]  /*12c10*/  FFMA.FTZ R3, R168, c[0x0][0x2d0], -R104 ;  /* 0x0000b400a8037a23 */ /* 0x004fe60000010868 */
[--C-:B------:R-:W-:Y:S01]  /*12c20*/  FFMA.FTZ R88, R132, c[0x0][0x2d0], -R96.reuse ;  /* 0x0000b40084587a23 */ /* 0x100fe20000010860 */
[-C--:B------:R-:W-:Y:S01]  /*12c30*/  HMMA.16816.F32 R60, R80, R90.reuse, R60 ;  /* 0x0000005a503c723c */ /* 0x080fe2000000183c */
[----:B------:R2:W-:Y:S03]  /*12c40*/  MUFU.EX2 R208, R3 ;  /* 0x0000000300d07308 */ /* 0x0005e60000000800 */
[----:B------:R-:W-:Y:S02]  /*12c50*/  MOV R132, R193 ;  /* 0x000000c100847202 */ /* 0x000fe40000000f00 */
[----:B------:R-:W-:Y:S01]  /*12c60*/  MOV R193, R110 ;  /* 0x0000006e00c17202 */ /* 0x000fe20000000f00 */
[--C-:B------:R-:W-:Y:S01]  /*12c70*/  FFMA.FTZ R110, R99, c[0x0][0x2d0], -R96.reuse ;  /* 0x0000b400636e7a23 */ /* 0x100fe20000010860 */
[----:B------:R-:W-:Y:S03]  /*12c80*/  HMMA.16816.F32 R64, R76, R90, R64 ;  /* 0x0000005a4c40723c */ /* 0x000fe60000001840 */
[----:B------:R1:W-:Y:S01]  /*12c90*/  MUFU.EX2 R200, R88 ;  /* 0x0000005800c87308 */ /* 0x0003e20000000800 */
[----:B------:R-:W-:Y:S02]  /*12ca0*/  F2FP.PACK_AB R80, R158, R154 ;  /* 0x0000009a9e50723e */ /* 0x000fe400000000ff */
[----:B---3--:R-:W-:Y:S02]  /*12cb0*/  F2FP.PACK_AB R82, R163, R214 ;  /* 0x000000d6a352723e */ /* 0x008fe400000000ff */
[----:B------:R-:W-:Y:S04]  /*12cc0*/  F2FP.PACK_AB R76, R220, R221 ;  /* 0x000000dddc4c723e */ /* 0x000fe800000000ff */
[----:B------:R-:W-:Y:S02]  /*12cd0*/  F2FP.PACK_AB R78, R217, R218 ;  /* 0x000000dad94e723e */ /* 0x000fe400000000ff */
[----:B------:R-:W-:Y:S02]  /*12ce0*/  F2FP.PACK_AB R77, R216, R155 ;  /* 0x0000009bd84d723e */ /* 0x000fe400000000ff */
[----:B------:R-:W-:Y:S01]  /*12cf0*/  F2FP.PACK_AB R79, R215, R159 ;  /* 0x0000009fd74f723e */ /* 0x000fe200000000ff */
[--C-:B--2---:R-:W-:Y:S01]  /*12d00*/  FFMA.FTZ R3, R198, c[0x0][0x2d0], -R96.reuse ;  /* 0x0000b400c6037a23 */ /* 0x104fe20000010860 */
[----:B------:R-:W-:Y:S01]  /*12d10*/  MOV R151, R132 ;  /* 0x0000008400977202 */ /* 0x000fe20000000f00 */
[----:B------:R-:W-:Y:S01]  /*12d20*/  MUFU.EX2 R198, R103 ;  /* 0x0000006700c67308 */ /* 0x000fe20000000800 */
[----:B------:R-:W-:Y:S02]  /*12d30*/  F2FP.PACK_AB R81, R156, R157 ;  /* 0x0000009d9c51723e */ /* 0x000fe400000000ff */
[----:B------:R-:W-:Y:S01]  /*12d40*/  F2FP.PACK_AB R83, R160, R161 ;  /* 0x000000a1a053723e */ /* 0x000fe200000000ff */
[-C--:B----4-:R-:W-:Y:S01]  /*12d50*/  HMMA.16816.F32 R4, R76, R84.reuse, R4 ;  /* 0x000000544c04723c */ /* 0x090fe20000001804 */
[----:B-1----:R-:W-:Y:S05]  /*12d60*/  LDSM.16.MT88.4 R88, [R227+0x1800] ;  /* 0x00180000e358783b */ /* 0x002fea0000004200 */
[----:B------:R1:W-:Y:S02]  /*12d70*/  MUFU.EX2 R206, R3 ;  /* 0x0000000300ce7308 */ /* 0x0003e40000000800 */
[C---:B------:R-:W-:Y:S08]  /*12d80*/  HMMA.16816.F32 R8, R80.reuse, R84, R8 ;  /* 0x000000545008723c */ /* 0x040ff00000001808 */
[-C--:B------:R-:W-:Y:S08]  /*12d90*/  HMMA.16816.F32 R12, R80, R86.reuse, R12 ;  /* 0x00000056500c723c */ /* 0x080ff0000000180c */
[C---:B------:R-:W-:Y:S01]  /*12da0*/  HMMA.16816.F32 R16, R76.reuse, R86, R16 ;  /* 0x000000564c10723c */ /* 0x040fe20000001810 */
[----:B------:R-:W-:Y:S03]  /*12db0*/  LDSM.16.MT88.4 R84, [R224+0x2000] ;  /* 0x00200000e054783b */ /* 0x000fe60000004200 */
[----:B-1----:R-:W-:Y:S04]  /*12dc0*/  FFMA.FTZ R3, R167, c[0x0][0x2d0], -R96 ;  /* 0x0000b400a7037a23 */ /* 0x002fe80000010860 */
[-C--:B------:R-:W-:Y:S01]  /*12dd0*/  HMMA.16816.F32 R20, R76, R92.reuse, R20 ;  /* 0x0000005c4c14723c */ /* 0x080fe20000001814 */
[----:B------:R1:W-:Y:S07]  /*12de0*/  MUFU.EX2 R205, R3 ;  /* 0x0000000300cd7308 */ /* 0x0003ee0000000800 */
[C---:B------:R-:W-:Y:S08]  /*12df0*/  HMMA.16816.F32 R24, R80.reuse, R92, R24 ;  /* 0x0000005c5018723c */ /* 0x040ff00000001818 */
[-C--:B------:R-:W-:Y:S08]  /*12e00*/  HMMA.16816.F32 R28, R80, R94.reuse, R28 ;  /* 0x0000005e501c723c */ /* 0x080ff0000000181c */
[C---:B------:R-:W-:Y:S01]  /*12e10*/  HMMA.16816.F32 R32, R76.reuse, R94, R32 ;  /* 0x0000005e4c20723c */ /* 0x040fe20000001820 */
[----:B------:R-:W-:Y:S03]  /*12e20*/  LDSM.16.MT88.4 R92, [R228+0x2000] ;  /* 0x00200000e45c783b */ /* 0x000fe60000004200 */
[--C-:B-1----:R-:W-:Y:S04]  /*12e30*/  FFMA.FTZ R3, R166, c[0x0][0x2d0], -R104.reuse ;  /* 0x0000b400a6037a23 */ /* 0x102fe80000010868 */
[----:B------:R1:W-:Y:S04]  /*12e40*/  MUFU.EX2 R204, R3 ;  /* 0x0000000300cc7308 */ /* 0x0003e80000000800 */
[----:B-1----:R-:W-:Y:S01]  /*12e50*/  FFMA.FTZ R3, R165, c[0x0][0x2d0], -R104 ;  /* 0x0000b400a5037a23 */ /* 0x002fe20000010868 */
[----:B------:R-:W-:Y:S05]  /*12e60*/  MOV R165, R193 ;  /* 0x000000c100a57202 */ /* 0x000fea0000000f00 */
[----:B------:R1:W-:Y:S02]  /*12e70*/  MUFU.EX2 R203, R3 ;  /* 0x0000000300cb7308 */ /* 0x0003e40000000800 */
[--C-:B-1----:R-:W-:Y:S08]  /*12e80*/  FFMA.FTZ R3, R164, c[0x0][0x2d0], -R105.reuse ;  /* 0x0000b400a4037a23 */ /* 0x102ff00000010869 */
[----:B------:R1:W-:Y:S02]  /*12e90*/  MUFU.EX2 R171, R3 ;  /* 0x0000000300ab7308 */ /* 0x0003e40000000800 */
[--C-:B-1----:R-:W-:Y:S08]  /*12ea0*/  FFMA.FTZ R3, R199, c[0x0][0x2d0], -R105.reuse ;  /* 0x0000b400c7037a23 */ /* 0x102ff00000010869 */
[----:B------:R-:W-:Y:S10]  /*12eb0*/  MUFU.EX2 R199, R102 ;  /* 0x0000006600c77308 */ /* 0x000ff40000000800 */
[----:B------:R1:W2:Y:S02]  /*12ec0*/  MUFU.EX2 R170, R3 ;  /* 0x0000000300aa7308 */ /* 0x0002a40000000800 */
[--C-:B-1----:R-:W-:Y:S01]  /*12ed0*/  FFMA.FTZ R3, R111, c[0x0][0x2d0], -R100.reuse ;  /* 0x0000b4006f037a23 */ /* 0x102fe20000010864 */
[----:B------:R-:W-:Y:S07]  /*12ee0*/  MOV R111, R115 ;  /* 0x00000073006f7202 */ /* 0x000fee0000000f00 */
[----:B------:R1:W-:Y:S02]  /*12ef0*/  MUFU.EX2 R115, R3 ;  /* 0x0000000300737308 */ /* 0x0003e40000000800 */
[--C-:B-1----:R-:W-:Y:S01]  /*12f00*/  FFMA.FTZ R3, R149, c[0x0][0x2d0], -R100.reuse ;  /* 0x0000b40095037a23 */ /* 0x102fe20000010864 */
[----:B------:R-:W-:Y:S07]  /*12f10*/  MOV R149, R114 ;  /* 0x0000007200957202 */ /* 0x000fee0000000f00 */
[----:B------:R1:W3:Y:S02]  /*12f20*/  MUFU.EX2 R114, R3 ;  /* 0x0000000300727308 */ /* 0x0002e40000000800 */
[--C-:B-1----:R-:W-:Y:S08]  /*12f30*/  FFMA.FTZ R3, R150, c[0x0][0x2d0], -R105.reuse ;  /* 0x0000b40096037a23 */ /* 0x102ff00000010869 */
[----:B------:R1:W2:Y:S02]  /*12f40*/  MUFU.EX2 R168, R3 ;  /* 0x0000000300a87308 */ /* 0x0002a40000000800 */
[--C-:B-1----:R-:W-:Y:S08]  /*12f50*/  FFMA.FTZ R3, R111, c[0x0][0x2d0], -R100.reuse ;  /* 0x0000b4006f037a23 */ /* 0x102ff00000010864 */
[----:B------:R1:W-:Y:S02]  /*12f60*/  MUFU.EX2 R111, R3 ;  /* 0x00000003006f7308 */ /* 0x0003e40000000800 */
[----:B-1----:R-:W-:Y:S08]  /*12f70*/  FFMA.FTZ R3, R112, c[0x0][0x2d0], -R100 ;  /* 0x0000b40070037a23 */ /* 0x002ff00000010864 */
[----:B------:R1:W1:Y:S02]  /*12f80*/  MUFU.EX2 R112, R3 ;  /* 0x0000000300707308 */ /* 0x0002640000000800 */
[--C-:B-1----:R-:W-:Y:S01]  /*12f90*/  FFMA.FTZ R3, R149, c[0x0][0x2d0], -R96.reuse ;  /* 0x0000b40095037a23 */ /* 0x102fe20000010860 */
[----:B------:R-:W-:Y:S02]  /*12fa0*/  MOV R149, R134 ;  /* 0x0000008600957202 */ /* 0x000fe40000000f00 */
[----:B------:R-:W-:Y:S05]  /*12fb0*/  MOV R134, R122 ;  /* 0x0000007a00867202 */ /* 0x000fea0000000f00 */
[----:B------:R1:W-:Y:S01]  /*12fc0*/  MUFU.EX2 R202, R3 ;  /* 0x0000000300ca7308 */ /* 0x0003e20000000800 */
[----:B------:R-:W-:Y:S02]  /*12fd0*/  FFMA.FTZ R122, R113, c[0x0][0x2d0], -R96 ;  /* 0x0000b400717a7a23 */ /* 0x000fe40000010860 */
[--C-:B------:R-:W-:Y:S02]  /*12fe0*/  FFMA.FTZ R113, R121, c[0x0][0x2d0], -R104.reuse ;  /* 0x0000b40079717a23 */ /* 0x100fe40000010868 */
[----:B------:R-:W-:Y:S05]  /*12ff0*/  FFMA.FTZ R121, R191, c[0x0][0x2d0], -R104 ;  /* 0x0000b400bf797a23 */ /* 0x000fea0000010868 */
[----:B------:R2:W-:Y:S01]  /*13000*/  MUFU.EX2 R191, R106 ;  /* 0x0000006a00bf7308 */ /* 0x0005e20000000800 */
[--C-:B-1----:R-:W-:Y:S01]  /*13010*/  FFMA.FTZ R3, R148, c[0x0][0x2d0], -R96.reuse ;  /* 0x0000b40094037a23 */ /* 0x102fe20000010860 */
[----:B------:R-:W-:Y:S02]  /*13020*/  MOV R148, R133 ;  /* 0x0000008500947202 */ /* 0x000fe40000000f00 */
[----:B------:R-:W-:Y:S06]  /*13030*/  MOV R133, R120 ;  /* 0x0000007800857202 */ /* 0x000fec0000000f00 */
[----:B------:R1:W-:Y:S01]  /*13040*/  MUFU.EX2 R175, R3 ;  /* 0x0000000300af7308 */ /* 0x0003e20000000800 */
[----:B------:R-:W-:Y:S01]  /*13050*/  FFMA.FTZ R120, R97, c[0x0][0x2d0], -R96 ;  /* 0x0000b40061787a23 */ /* 0x000fe20000010860 */
[----:B------:R-:W-:Y:S01]  /*13060*/  MOV R150, R133 ;  /* 0x0000008500967202 */ /* 0x000fe20000000f00 */
[--C-:B--2---:R-:W-:Y:S04]  /*13070*/  FFMA.FTZ R106, R75, c[0x0][0x2d0], -R100.reuse ;  /* 0x0000b4004b6a7a23 */ /* 0x104fe80000010864 */
[----:B------:R-:W-:Y:S06]  /*13080*/  FFMA.FTZ R101, R150, c[0x0][0x2d0], -R100 ;  /* 0x0000b40096657a23 */ /* 0x000fec0000010864 */
[----:B------:R-:W-:Y:S01]  /*13090*/  MUFU.EX2 R101, R101 ;  /* 0x0000006500657308 */ /* 0x000fe20000000800 */
[----:B-1----:R-:W-:Y:S01]  /*130a0*/  FFMA.FTZ R3, R135, c[0x0][0x2d0], -R104 ;  /* 0x0000b40087037a23 */ /* 0x002fe20000010868 */
[----:B------:R-:W-:Y:S02]  /*130b0*/  MOV R135, R126 ;  /* 0x0000007e00877202 */ /* 0x000fe40000000f00 */
[----:B------:R-:W-:Y:S06]  /*130c0*/  MOV R126, R116 ;  /* 0x00000074007e7202 */ /* 0x000fec0000000f00 */
[----:B------:R1:W-:Y:S01]  /*130d0*/  MUFU.EX2 R174, R3 ;  /* 0x0000000300ae7308 */ /* 0x0003e20000000800 */
[----:B------:R-:W-:Y:S02]  /*130e0*/  FFMA.FTZ R116, R98, c[0x0][0x2d0], -R96 ;  /* 0x0000b40062747a23 */ /* 0x000fe40000010860 */
[----:B------:R-:W2:Y:S01]  /*130f0*/  LDSM.16.MT88.4 R96, [R225+0x1800] ;  /* 0x00180000e160783b */ /* 0x000ea20000004200 */
[----:B------:R-:W-:Y:S01]  /*13100*/  MOV R164, R126 ;  /* 0x0000007e00a47202 */ /* 0x000fe20000000f00 */
[--C-:B------:R-:W-:Y:S02]  /*13110*/  FFMA.FTZ R126, R108, c[0x0][0x2d0], -R105.reuse ;  /* 0x0000b4006c7e7a23 */ /* 0x100fe40000010869 */
[--C-:B-1----:R-:W-:Y:S02]  /*13120*/  FFMA.FTZ R3, R123, c[0x0][0x2d0], -R104.reuse ;  /* 0x0000b4007b037a23 */ /* 0x102fe40000010868 */
[----:B------:R-:W-:Y:S02]  /*13130*/  FFMA.FTZ R123, R190, c[0x0][0x2d0], -R104 ;  /* 0x0000b400be7b7a23 */ /* 0x000fe40000010868 */
[----:B------:R1:W-:Y:S01]  /*13140*/  MUFU.EX2 R173, R3 ;  /* 0x0000000300ad7308 */ /* 0x0003e20000000800 */
[--C-:B------:R-:W-:Y:S01]  /*13150*/  FFMA.FTZ R104, R148, c[0x0][0x2d0], -R105.reuse ;  /* 0x0000b40094687a23 */ /* 0x100fe20000010869 */
[----:B------:R-:W-:Y:S02]  /*13160*/  MOV R148, R135 ;  /* 0x0000008700947202 */ /* 0x000fe40000000f00 */
[----:B------:R-:W4:Y:S03]  /*13170*/  LDL.LU R135, [R1+0x10] ;  /* 0x0000100001877983 */ /* 0x000f260000300800 */
[--C-:B------:R-:W-:Y:S03]  /*13180*/  FFMA.FTZ R103, R148, c[0x0][0x2d0], -R100.reuse ;  /* 0x0000b40094677a23 */ /* 0x100fe60000010864 */
[----:B------:R-:W-:Y:S01]  /*13190*/  MUFU.EX2 R193, R104 ;  /* 0x0000006800c17308 */ /* 0x000fe20000000800 */
[-C--:B--2---:R-:W-:Y:S09]  /*131a0*/  HMMA.16816.F32 R36, R76, R96.reuse, R36 ;  /* 0x000000604c24723c */ /* 0x084ff20000001824 */
[----:B------:R-:W-:Y:S01]  /*131b0*/  MUFU.EX2 R190, R107 ;  /* 0x0000006b00be7308 */ /* 0x000fe20000000800 */
[C---:B------:R-:W-:Y:S04]  /*131c0*/  HMMA.16816.F32 R40, R80.reuse, R96, R40 ;  /* 0x000000605028723c */ /* 0x040fe80000001828 */
[--C-:B-1----:R-:W-:Y:S01]  /*131d0*/  FFMA.FTZ R3, R149, c[0x0][0x2d0], -R105.reuse ;  /* 0x0000b40095037a23 */ /* 0x102fe20000010869 */
[----:B------:R-:W-:Y:S01]  /*131e0*/  MOV R149, R134 ;  /* 0x0000008600957202 */ /* 0x000fe20000000f00 */
[----:B------:R-:W-:Y:S01]  /*131f0*/  FFMA.FTZ R105, R109, c[0x0][0x2d0], -R105 ;  /* 0x0000b4006d697a23 */ /* 0x000fe20000010869 */
[----:B------:R-:W2:Y:S01]  /*13200*/  LDL.LU R134, [R1+0x14] ;  /* 0x0000140001867983 */ /* 0x000ea20000300800 */
[-C--:B------:R-:W-:Y:S01]  /*13210*/  HMMA.16816.F32 R44, R80, R98.reuse, R44 ;  /* 0x00000062502c723c */ /* 0x080fe2000000182c */
[----:B------:R1:W1:Y:S02]  /*13220*/  MUFU.EX2 R172, R3 ;  /* 0x0000000300ac7308 */ /* 0x0002640000000800 */
[----:B------:R-:W2:Y:S01]  /*13230*/  LDL.LU R133, [R1+0x18] ;  /* 0x0000180001857983 */ /* 0x000ea20000300800 */
[--C-:B------:R-:W-:Y:S03]  /*13240*/  FFMA.FTZ R102, R149, c[0x0][0x2d0], -R100.reuse ;  /* 0x0000b40095667a23 */ /* 0x100fe60000010864 */
[----:B------:R-:W2:Y:S01]  /*13250*/  LDL.LU R132, [R1+0x1c] ;  /* 0x00001c0001847983 */ /* 0x000ea20000300800 */
[C---:B------:R-:W-:Y:S03]  /*13260*/  HMMA.16816.F32 R48, R76.reuse, R98, R48 ;  /* 0x000000624c30723c */ /* 0x040fe60000001830 */
[----:B------:R-:W3:Y:S01]  /*13270*/  LDSM.16.MT88.4 R96, [R225+0x2000] ;  /* 0x00200000e160783b */ /* 0x000ee20000004200 */
[----:B------:R-:W-:Y:S04]  /*13280*/  MUFU.EX2 R105, R105 ;  /* 0x0000006900697308 */ /* 0x000fe80000000800 */
[-C--:B------:R-:W-:Y:S06]  /*13290*/  HMMA.16816.F32 R52, R76, R88.reuse, R52 ;  /* 0x000000584c34723c */ /* 0x080fec0000001834 */
[----:B------:R-:W-:Y:S02]  /*132a0*/  MUFU.EX2 R107, R125 ;  /* 0x0000007d006b7308 */ /* 0x000fe40000000800 */
[C---:B------:R-:W-:Y:S04]  /*132b0*/  HMMA.16816.F32 R56, R80.reuse, R88, R56 ;  /* 0x000000585038723c */ /* 0x040fe80000001838 */
[--C-:B-1----:R-:W-:Y:S04]  /*132c0*/  FFMA.FTZ R3, R165, c[0x0][0x2d0], -R100.reuse ;  /* 0x0000b400a5037a23 */ /* 0x102fe80000010864 */
[-C--:B------:R-:W-:Y:S01]  /*132d0*/  HMMA.16816.F32 R60, R80, R90.reuse, R60 ;  /* 0x0000005a503c723c */ /* 0x080fe2000000183c */
[----:B------:R1:W-:Y:S06]  /*132e0*/  MUFU.EX2 R108, R3 ;  /* 0x00000003006c7308 */ /* 0x0003ec0000000800 */
[----:B------:R-:W-:Y:S01]  /*132f0*/  F2FP.PACK_AB R80, R170, R171 ;  /* 0x000000abaa50723e */ /* 0x000fe200000000ff */
[----:B------:R-:W-:Y:S01]  /*13300*/  HMMA.16816.F32 R64, R76, R90, R64 ;  /* 0x0000005a4c40723c */ /* 0x000fe20000001840 */
[----:B------:R-:W1:Y:S03]  /*13310*/  LDSM.16.MT88.4 R88, [R227+0x2000] ;  /* 0x00200000e358783b */ /* 0x000e660000004200 */
[----:B---3--:R-:W-:Y:S02]  /*13320*/  F2FP.PACK_AB R81, R114, R115 ;  /* 0x000000737251723e */ /* 0x008fe400000000ff */
[----:B------:R-:W-:Y:S02]  /*13330*/  F2FP.PACK_AB R82, R168, R169 ;  /* 0x000000a9a852723e */ /* 0x000fe400000000ff */
[----:B------:R-:W-:Y:S04]  /*13340*/  F2FP.PACK_AB R76, R212, R162 ;  /* 0x000000a2d44c723e */ /* 0x000fe800000000ff */
[----:B------:R-:W-:Y:S02]  /*13350*/  F2FP.PACK_AB R77, R208, R210 ;  /* 0x000000d2d04d723e */ /* 0x000fe400000000ff */
[----:B------:R-:W-:Y:S02]  /*13360*/  F2FP.PACK_AB R78, R205, R206 ;  /* 0x000000cecd4e723e */ /* 0x000fe400000000ff */
[----:B------:R-:W-:Y:S01]  /*13370*/  F2FP.PACK_AB R79, R203, R204 ;  /* 0x000000cccb4f723e */ /* 0x000fe200000000ff */
[--C-:B-1----:R-:W-:Y:S01]  /*13380*/  FFMA.FTZ R3, R164, c[0x0][0x2d0], -R100.reuse ;  /* 0x0000b400a4037a23 */ /* 0x102fe20000010864 */
[----:B------:R-:W-:Y:S01]  /*13390*/  F2FP.PACK_AB R83, R112, R111 ;  /* 0x0000006f7053723e */ /* 0x000fe200000000ff */
[----:B------:R-:W-:Y:S02]  /*133a0*/  LDSM.16.MT88.4 R164, [R225+0x3000] ;  /* 0x00300000e1a4783b */ /* 0x000fe40000004200 */
[----:B------:R1:W3:Y:S02]  /*133b0*/  MUFU.EX2 R109, R3 ;  /* 0x00000003006d7308 */ /* 0x0002e40000000800 */
[-C--:B------:R-:W-:Y:S08]  /*133c0*/  HMMA.16816.F32 R4, R76, R84.reuse, R4 ;  /* 0x000000544c04723c */ /* 0x080ff00000001804 */
[C---:B------:R-:W-:Y:S08]  /*133d0*/  HMMA.16816.F32 R8, R80.reuse, R84, R8 ;  /* 0x000000545008723c */ /* 0x040ff00000001808 */
[-C--:B------:R-:W-:Y:S04]  /*133e0*/  HMMA.16816.F32 R12, R80, R86.reuse, R12 ;  /* 0x00000056500c723c */ /* 0x080fe8000000180c */
[--C-:B-1----:R-:W-:Y:S04]  /*133f0*/  FFMA.FTZ R3, R151, c[0x0][0x2d0], -R100.reuse ;  /* 0x0000b40097037a23 */ /* 0x102fe80000010864 */
[C---:B------:R-:W-:Y:S01]  /*13400*/  HMMA.16816.F32 R16, R76.reuse, R86, R16 ;  /* 0x000000564c10723c */ /* 0x040fe20000001810 */
[----:B------:R-:W1:Y:S01]  /*13410*/  LDSM.16.MT88.4 R84, [R224+0x2800] ;  /* 0x00280000e054783b */ /* 0x000e620000004200 */
[----:B------:R-:W1:Y:S02]  /*13420*/  MUFU.EX2 R104, R3 ;  /* 0x0000000300687308 */ /* 0x000e640000000800 */
[----:B------:R-:W-:Y:S04]  /*13430*/  FFMA.FTZ R100, R74, c[0x0][0x2d0], -R100 ;  /* 0x0000b4004a647a23 */ /* 0x000fe80000010864 */
[-C--:B------:R-:W-:Y:S01]  /*13440*/  HMMA.16816.F32 R20, R76, R92.reuse, R20 ;  /* 0x0000005c4c14723c */ /* 0x080fe20000001814 */
[----:B------:R-:W-:Y:S03]  /*13450*/  LDSM.16.MT88.4 R148, [R228+0x3000] ;  /* 0x00300000e494783b */ /* 0x000fe60000004200 */
[----:B------:R-:W-:Y:S04]  /*13460*/  MUFU.EX2 R100, R100 ;  /* 0x0000006400647308 */ /* 0x000fe80000000800 */
        /* <DEDUP_REMOVED lines=9> */
[-C--:B------:R-:W-:Y:S08]  /*13500*/  HMMA.16816.F32 R52, R76, R88.reuse, R52 ;  /* 0x000000584c34723c */ /* 0x080ff00000001834 */
[C---:B------:R-:W-:Y:S08]  /*13510*/  HMMA.16816.F32 R56, R80.reuse, R88, R56 ;  /* 0x000000585038723c */ /* 0x040ff00000001838 */
[-C--:B------:R-:W-:Y:S07]  /*13520*/  HMMA.16816.F32 R60, R80, R90.reuse, R60 ;  /* 0x0000005a503c723c */ /* 0x080fee000000183c */
[----:B------:R-:W-:Y:S01]  /*13530*/  F2FP.PACK_AB R80, R193, R172 ;  /* 0x000000acc150723e */ /* 0x000fe200000000ff */
[----:B------:R-:W-:Y:S01]  /*13540*/  HMMA.16816.F32 R64, R76, R90, R64 ;  /* 0x0000005a4c40723c */ /* 0x000fe20000001840 */
[----:B------:R-:W2:Y:S03]  /*13550*/  LDSM.16.MT88.4 R88, [R227+0x2800] ;  /* 0x00280000e358783b */ /* 0x000ea60000004200 */
[----:B---3--:R-:W-:Y:S02]  /*13560*/  F2FP.PACK_AB R81, R109, R108 ;  /* 0x0000006c6d51723e */ /* 0x008fe400000000ff */
[----:B------:R-:W-:Y:S02]  /*13570*/  F2FP.PACK_AB R82, R190, R191 ;  /* 0x000000bfbe52723e */ /* 0x000fe400000000ff */
[----:B------:R-:W-:Y:S04]  /*13580*/  F2FP.PACK_AB R76, R175, R202 ;  /* 0x000000caaf4c723e */ /* 0x000fe800000000ff */
[----:B------:R-:W-:Y:S02]  /*13590*/  F2FP.PACK_AB R77, R173, R174 ;  /* 0x000000aead4d723e */ /* 0x000fe400000000ff */
[----:B------:R-:W-:Y:S02]  /*135a0*/  F2FP.PACK_AB R78, R201, R200 ;  /* 0x000000c8c94e723e */ /* 0x000fe400000000ff */
[----:B------:R-:W-:Y:S02]  /*135b0*/  F2FP.PACK_AB R79, R198, R199 ;  /* 0x000000c7c64f723e */ /* 0x000fe400000000ff */
[----:B-1----:R-:W-:Y:S05]  /*135c0*/  F2FP.PACK_AB R83, R101, R104 ;  /* 0x000000686553723e */ /* 0x002fea00000000ff */
[-C--:B------:R-:W-:Y:S08]  /*135d0*/  HMMA.16816.F32 R4, R76, R84.reuse, R4 ;  /* 0x000000544c04723c */ /* 0x080ff00000001804 */
[C---:B------:R-:W-:Y:S01]  /*135e0*/  HMMA.16816.F32 R8, R80.reuse, R84, R8 ;  /* 0x000000545008723c */ /* 0x040fe20000001808 */
[----:B------:R-:W1:Y:S07]  /*135f0*/  MUFU.EX2 R85, R126 ;  /* 0x0000007e00557308 */ /* 0x000e6e0000000800 */
[-C--:B------:R-:W-:Y:S03]  /*13600*/  HMMA.16816.F32 R12, R80, R86.reuse, R12 ;  /* 0x00000056500c723c */ /* 0x080fe6000000180c */
[----:B------:R-:W-:Y:S05]  /*13610*/  MUFU.EX2 R84, R102 ;  /* 0x0000006600547308 */ /* 0x000fea0000000800 */
[C---:B------:R-:W-:Y:S08]  /*13620*/  HMMA.16816.F32 R16, R76.reuse, R86, R16 ;  /* 0x000000564c10723c */ /* 0x040ff00000001810 */
[-C--:B------:R-:W-:Y:S04]  /*13630*/  HMMA.16816.F32 R20, R76, R92.reuse, R20 ;  /* 0x0000005c4c14723c */ /* 0x080fe80000001814 */
[----:B-1----:R-:W-:Y:S04]  /*13640*/  F2FP.PACK_AB R178, R105, R85 ;  /* 0x0000005569b2723e */ /* 0x002fe800000000ff */
[C---:B------:R-:W-:Y:S08]  /*13650*/  HMMA.16816.F32 R24, R80.reuse, R92, R24 ;  /* 0x0000005c5018723c */ /* 0x040ff00000001818 */
[-C--:B------:R-:W-:Y:S08]  /*13660*/  HMMA.16816.F32 R28, R80, R94.reuse, R28 ;  /* 0x0000005e501c723c */ /* 0x080ff0000000181c */
[C---:B------:R-:W-:Y:S08]  /*13670*/  HMMA.16816.F32 R32, R76.reuse, R94, R32 ;  /* 0x0000005e4c20723c */ /* 0x040ff00000001820 */
[-C--:B------:R-:W-:Y:S04]  /*13680*/  HMMA.16816.F32 R36, R76, R96.reuse, R36 ;  /* 0x000000604c24723c */ /* 0x080fe80000001824 */
[----:B----4-:R-:W-:Y:S01]  /*13690*/  FFMA.FTZ R70, R70, R135, R207 ;  /* 0x0000008746467223 */ /* 0x010fe200000100cf */
[----:B------:R-:W-:Y:S03]  /*136a0*/  MOV R207, R128 ;  /* 0x0000008000cf7202 */ /* 0x000fe60000000f00 */
[----:B------:R-:W-:Y:S01]  /*136b0*/  FADD.FTZ R70, R211, R70 ;  /* 0x00000046d3467221 */ /* 0x000fe20000010000 */
[C---:B------:R-:W-:Y:S04]  /*136c0*/  HMMA.16816.F32 R40, R80.reuse, R96, R40 ;  /* 0x000000605028723c */ /* 0x040fe80000001828 */
[----:B------:R-:W-:Y:S04]  /*136d0*/  MOV R211, R127 ;  /* 0x0000007f00d37202 */ /* 0x000fe80000000f00 */
[-C--:B------:R-:W-:Y:S08]  /*136e0*/  HMMA.16816.F32 R44, R80, R98.reuse, R44 ;  /* 0x00000062502c723c */ /* 0x080ff0000000182c */
[C---:B------:R-:W-:Y:S04]  /*136f0*/  HMMA.16816.F32 R48, R76.reuse, R98, R48 ;  /* 0x000000624c30723c */ /* 0x040fe80000001830 */
[----:B--2---:R-:W-:Y:S02]  /*13700*/  FFMA.FTZ R69, R69, R134, R187 ;  /* 0x0000008645457223 */ /* 0x004fe400000100bb */
[----:B------:R-:W-:Y:S01]  /*13710*/  MUFU.EX2 R187, R110 ;  /* 0x0000006e00bb7308 */ /* 0x000fe20000000800 */
[----:B------:R-:W-:Y:S01]  /*13720*/  FFMA.FTZ R68, R68, R133, R185 ;  /* 0x0000008544447223 */ /* 0x000fe200000100b9 */
[-C--:B------:R-:W-:Y:S04]  /*13730*/  HMMA.16816.F32 R52, R76, R88.reuse, R52 ;  /* 0x000000584c34723c */ /* 0x080fe80000001834 */
[----:B------:R-:W-:Y:S02]  /*13740*/  FFMA.FTZ R0, R0, R132, R118 ;  /* 0x0000008400007223 */ /* 0x000fe40000010076 */
[----:B------:R-:W-:Y:S01]  /*13750*/  FADD.FTZ R74, R209, R69 ;  /* 0x00000045d14a7221 */ /* 0x000fe20000010000 */
[----:B------:R-:W1:Y:S01]  /*13760*/  LDSM.16.MT88.4 R132, [R224+0x3000] ;  /* 0x00300000e084783b */ /* 0x000e620000004200 */
[----:B------:R-:W-:Y:S01]  /*13770*/  FADD.FTZ R75, R186, R68 ;  /* 0x00000044ba4b7221 */ /* 0x000fe20000010000 */
[----:B------:R-:W-:Y:S03]  /*13780*/  MOV R209, R131 ;  /* 0x0000008300d17202 */ /* 0x000fe60000000f00 */
[----:B------:R-:W-:Y:S01]  /*13790*/  FADD.FTZ R69, R184, R0 ;  /* 0x00000000b8457221 */ /* 0x000fe20000010000 */
[----:B------:R-:W-:Y:S01]  /*137a0*/  MUFU.EX2 R185, R113 ;  /* 0x0000007100b97308 */ /* 0x000fe20000000800 */
[C---:B------:R-:W-:Y:S04]  /*137b0*/  HMMA.16816.F32 R56, R80.reuse, R88, R56 ;  /* 0x000000585038723c */ /* 0x040fe80000001838 */
[----:B------:R-:W-:Y:S02]  /*137c0*/  FADD.FTZ R3, R222, R74 ;  /* 0x0000004ade037221 */ /* 0x000fe40000010000 */
[----:B------:R-:W-:Y:S02]  /*137d0*/  FADD.FTZ R0, R219, R75 ;  /* 0x0000004bdb007221 */ /* 0x000fe40000010000 */
[----:B------:R-:W-:Y:S01]  /*137e0*/  FADD.FTZ R68, R213, R70 ;  /* 0x00000046d5447221 */ /* 0x000fe20000010000 */
[----:B------:R-:W-:Y:S01]  /*137f0*/  MUFU.EX2 R113, R123 ;  /* 0x0000007b00717308 */ /* 0x000fe20000000800 */
[-C--:B------:R-:W-:Y:S03]  /*13800*/  HMMA.16816.F32 R60, R80, R90.reuse, R60 ;  /* 0x0000005a503c723c */ /* 0x080fe6000000183c */
[----:B------:R-:W-:Y:S02]  /*13810*/  FADD.FTZ R68, R245, R68 ;  /* 0x00000044f5447221 */ /* 0x000fe40000010000 */
[----:B------:R-:W-:Y:S02]  /*13820*/  FADD.FTZ R3, R243, R3 ;  /* 0x00000003f3037221 */ /* 0x000fe40000010000 */
[----:B------:R-:W-:Y:S01]  /*13830*/  FADD.FTZ R0, R223, R0 ;  /* 0x00000000df007221 */ /* 0x000fe20000010000 */
[----:B------:R-:W-:Y:S01]  /*13840*/  HMMA.16816.F32 R64, R76, R90, R64 ;  /* 0x0000005a4c40723c */ /* 0x000fe20000001840 */
[----:B------:R-:W2:Y:S03]  /*13850*/  MUFU.EX2 R184, R117 ;  /* 0x0000007500b87308 */ /* 0x000ea60000000800 */
[----:B------:R-:W-:Y:S02]  /*13860*/  FADD.FTZ R68, R244, R68 ;  /* 0x00000044f4447221 */ /* 0x000fe40000010000 */
[----:B------:R-:W-:Y:S02]  /*13870*/  FADD.FTZ R3, R143, R3 ;  /* 0x000000038f037221 */ /* 0x000fe40000010000 */
[----:B------:R-:W-:Y:S03]  /*13880*/  FADD.FTZ R0, R139, R0 ;  /* 0x000000008b007221 */ /* 0x000fe60000010000 */
[----:B------:R-:W-:Y:S01]  /*13890*/  MUFU.EX2 R117, R122 ;  /* 0x0000007a00757308 */ /* 0x000fe20000000800 */
[----:B------:R-:W-:Y:S02]  /*138a0*/  FADD.FTZ R68, R138, R68 ;  /* 0x000000448a447221 */ /* 0x000fe40000010000 */
[----:B------:R-:W-:Y:S02]  /*138b0*/  FADD.FTZ R3, R137, R3 ;  /* 0x0000000389037221 */ /* 0x000fe40000010000 */
[----:B------:R-:W-:Y:S02]  /*138c0*/  FADD.FTZ R70, R136, R0 ;  /* 0x0000000088467221 */ /* 0x000fe40000010000 */
[----:B------:R-:W-:Y:S02]  /*138d0*/  FADD.FTZ R0, R130, R68 ;  /* 0x0000004482007221 */ /* 0x000fe40000010000 */
[----:B------:R-:W-:Y:S01]  /*138e0*/  FADD.FTZ R68, R129, R3 ;  /* 0x0000000381447221 */ /* 0x000fe20000010000 */
[----:B------:R-:W3:Y:S01]  /*138f0*/  MUFU.EX2 R118, R120 ;  /* 0x0000007800767308 */ /* 0x000ee20000000800 */
[----:B------:R-:W-:Y:S02]  /*13900*/  FADD.FTZ R69, R188, R69 ;  /* 0x00000045bc457221 */ /* 0x000fe40000010000 */
[----:B------:R-:W-:Y:S01]  /*13910*/  FADD.FTZ R0, R141, R0 ;  /* 0x000000008d007221 */ /* 0x000fe20000010000 */
[----:B--2---:R-:W-:Y:S01]  /*13920*/  F2FP.PACK_AB R181, R184, R185 ;  /* 0x000000b9b8b5723e */ /* 0x004fe200000000ff */
[----:B------:R-:W-:Y:S02]  /*13930*/  FADD.FTZ R69, R189, R69 ;  /* 0x00000045bd457221 */ /* 0x000fe40000010000 */
[----:B------:R-:W-:Y:S02]  /*13940*/  FADD.FTZ R0, R146, R0 ;  /* 0x0000000092007221 */ /* 0x000fe40000010000 */
[----:B------:R-:W-:Y:S01]  /*13950*/  FADD.FTZ R69, R194, R69 ;  /* 0x00000045c2457221 */ /* 0x000fe20000010000 */
[----:B------:R-:W2:Y:S03]  /*13960*/  MUFU.EX2 R186, R116 ;  /* 0x0000007400ba7308 */ /* 0x000ea60000000800 */
[----:B------:R-:W-:Y:S04]  /*13970*/  FADD.FTZ R69, R195, R69 ;  /* 0x00000045c3457221 */ /* 0x000fe80000010000 */
[----:B------:R-:W-:Y:S03]  /*13980*/  FADD.FTZ R3, R197, R69 ;  /* 0x00000045c5037221 */ /* 0x000fe60000010000 */
[----:B------:R-:W4:Y:S01]  /*13990*/  MUFU.EX2 R116, R121 ;  /* 0x0000007900747308 */ /* 0x000f220000000800 */
[----:B------:R-:W-:Y:S01]  /*139a0*/  FADD.FTZ R3, R196, R3 ;  /* 0x00000003c4037221 */ /* 0x000fe20000010000 */
[----:B---3--:R-:W-:Y:S08]  /*139b0*/  F2FP.PACK_AB R182, R117, R118 ;  /* 0x0000007675b6723e */ /* 0x008ff000000000ff */
[----:B------:R-:W3:Y:S01]  /*139c0*/  MUFU.EX2 R110, R124 ;  /* 0x0000007c006e7308 */ /* 0x000ee20000000800 */
[----:B--2---:R-:W-:Y:S09]  /*139d0*/  F2FP.PACK_AB R180, R186, R187 ;  /* 0x000000bbbab4723e */ /* 0x004ff200000000ff */
[----:B------:R-:W2:Y:S01]  /*139e0*/  MUFU.EX2 R74, R106 ;  /* 0x0000006a004a7308 */ /* 0x000ea20000000800 */
[----:B----4-:R-:W-:Y:S09]  /*139f0*/  F2FP.PACK_AB R183, R113, R116 ;  /* 0x0000007471b7723e */ /* 0x010ff200000000ff */
[----:B------:R-:W4:Y:S01]  /*13a00*/  MUFU.EX2 R75, R103 ;  /* 0x00000067004b7308 */ /* 0x000f220000000800 */
[-C--:B-1----:R-:W-:Y:S05]  /*13a10*/  HMMA.16816.F32 R120, R180, R132.reuse, R4 ;  /* 0x00000084b478723c */ /* 0x082fea0000001804 */
[----:B---3--:R-:W-:Y:S02]  /*13a20*/  F2FP.PACK_AB R176, R107, R110 ;  /* 0x0000006e6bb0723e */ /* 0x008fe400000000ff */
[----:B------:R-:W-:Y:S01]  /*13a30*/  FADD.FTZ R4, R142, R70 ;  /* 0x000000468e047221 */ /* 0x000fe20000010000 */
[----:B------:R-:W-:Y:S01]  /*13a40*/  MOV R70, R2 ;  /* 0x0000000200467202 */ /* 0x000fe20000000f00 */
[----:B------:R-:W-:Y:S03]  /*13a50*/  FADD.FTZ R6, R144, R3 ;  /* 0x0000000390067221 */ /* 0x000fe60000010000 */
[----:B------:R-:W-:Y:S01]  /*13a60*/  FADD.FTZ R4, R147, R4 ;  /* 0x0000000493047221 */ /* 0x000fe20000010000 */
[----:B--2---:R-:W-:Y:S01]  /*13a70*/  F2FP.PACK_AB R179, R100, R74 ;  /* 0x0000004a64b3723e */ /* 0x004fe200000000ff */
[----:B------:R-:W-:Y:S02]  /*13a80*/  FADD.FTZ R5, R145, R0 ;  /* 0x0000000091057221 */ /* 0x000fe40000010000 */
[----:B------:R-:W-:Y:S02]  /*13a90*/  FADD.FTZ R7, R249, R4 ;  /* 0x00000004f9077221 */ /* 0x000fe40000010000 */
[----:B------:R-:W-:Y:S02]  /*13aa0*/  FADD.FTZ R0, R192, R6 ;  /* 0x00000006c0007221 */ /* 0x000fe40000010000 */
[----:B------:R-:W-:Y:S01]  /*13ab0*/  FADD.FTZ R3, R248, R7 ;  /* 0x00000007f8037221 */ /* 0x000fe20000010000 */
[----:B----4-:R-:W-:Y:S07]  /*13ac0*/  F2FP.PACK_AB R177, R75, R84 ;  /* 0x000000544bb1723e */ /* 0x010fee00000000ff */
        /* <DEDUP_REMOVED lines=85> */
[----:B------:R-:W-:Y:S01]  /*14020*/  MOV R117, R2 ;  /* 0x0000000200757202 */ /* 0x000fe20000000f00 */
[----:B------:R-:W-:Y:S01]  /*14030*/  FADD.FTZ R7, R75, R4 ;  /* 0x000000044b077221 */ /* 0x000fe20000010000 */
[----:B------:R-:W-:Y:S01]  /*14040*/  MOV R2, R73 ;  /* 0x0000004900027202 */ /* 0x000fe20000000f00 */
[----:B------:R-:W-:Y:S01]  /*14050*/  FADD.FTZ R4, R116, R0 ;  /* 0x0000000074047221 */ /* 0x000fe20000010000 */
[----:B------:R-:W-:Y:S01]  /*14060*/  STL [R1+0x10], R5 ;  /* 0x0000100501007387 */ /* 0x000fe20000100800 */
[----:B------:R-:W-:Y:S01]  /*14070*/  FADD.FTZ R3, R105, R3 ;  /* 0x0000000369037221 */ /* 0x000fe20000010000 */
[----:B------:R-:W-:Y:S01]  /*14080*/  MOV R116, R71 ;  /* 0x0000004700747202 */ /* 0x000fe20000000f00 */
        /* <DEDUP_REMOVED lines=8> */
.L_x_1142:
[----:B------:R-:W-:Y:S02]  /*14110*/  MOV R10, 0x1f ;  /* 0x0000001f000a7802 */ /* 0x000fe40000000f00 */
[----:B------:R-:W-:Y:S01]  /*14120*/  MOV R7, 0xffffffff ;  /* 0xffffffff00077802 */ /* 0x000fe20000000f00 */
[----:B------:R-:W-:Y:S05]  /*14130*/  BRA.DIV ~URZ, `(.L_x_1144) ;  /* 0x000025527f007947 */ /* 0x000fea000b800000 */
[----:B--2---:R-:W2:Y:S04]  /*14140*/  LDL R0, [R1+0x10] ;  /* 0x0000100001007983 */ /* 0x004ea80000100800 */
[----:B--2---:R1:W2:Y:S02]  /*14150*/  SHFL.BFLY PT, R2, R0, 0x2, 0x1f ;  /* 0x0c401f0000027f89 */ /* 0x0042a400000e0000 */
.L_x_1174:
[----:B-1----:R-:W3:Y:S02]  /*14160*/  LDL.LU R0, [R1+0x10] ;  /* 0x0000100001007983 */ /* 0x002ee40000300800 */
[----:B--23--:R-:W-:Y:S01]  /*14170*/  FADD.FTZ R2, R2, R0 ;  /* 0x0000000002027221 */ /* 0x00cfe20000010000 */
[----:B------:R-:W-:Y:S05]  /*14180*/  BRA.DIV ~URZ, `(.L_x_1145) ;  /* 0x000025627f007947 */ /* 0x000fea000b800000 */
[----:B------:R-:W2:Y:S04]  /*14190*/  LDL.LU R3, [R1+0x14] ;  /* 0x0000140001037983 */ /* 0x000ea80000300800 */
[----:B------:R-:W3:Y:S04]  /*141a0*/  LDL.LU R0, [R1+0x18] ;  /* 0x0000180001007983 */ /* 0x000ee80000300800 */
        /* <DEDUP_REMOVED lines=14> */
.L_x_1175:
[----:B------:R-:W-:Y:S01]  /*14290*/  FSETP.NE.FTZ.AND P3, PT, R2, RZ, PT ;  /* 0x000000ff0200720b */ /* 0x000fe20003f75000 */
[----:B----4-:R-:W-:Y:S01]  /*142a0*/  FADD.FTZ R6, R8, R6 ;  /* 0x0000000608067221 */ /* 0x010fe20000010000 */
[----:B------:R-:W-:Y:S02]  /*142b0*/  MOV R0, RZ ;  /* 0x000000ff00007202 */ /* 0x000fe40000000f00 */
[----:B------:R-:W-:Y:S02]  /*142c0*/  FSETP.NE.FTZ.AND P1, PT, R5, RZ, PT ;  /* 0x000000ff0500720b */ /* 0x000fe40003f35000 */
[----:B------:R-:W-:Y:S02]  /*142d0*/  FSETP.NE.FTZ.AND P2, PT, R4, RZ, PT ;  /* 0x000000ff0400720b */ /* 0x000fe40003f55000 */
[----:B------:R-:W-:Y:S02]  /*142e0*/  FSETP.NE.FTZ.AND P0, PT, R6, RZ, PT ;  /* 0x000000ff0600720b */ /* 0x000fe40003f15000 */
[----:B------:R-:W-:-:S02]  /*142f0*/  MOV R22, 0xff800000 ;  /* 0xff80000000167802 */ /* 0x000fc40000000f00 */
[----:B------:R-:W-:Y:S01]  /*14300*/  MOV R21, 0xff800000 ;  /* 0xff80000000157802 */ /* 0x000fe20000000f00 */
[----:B------:R-:W1:Y:S01]  /*14310*/  @P3 MUFU.RCP R0, R2 ;  /* 0x0000000200003308 */ /* 0x000e620000001000 */
[----:B------:R-:W-:Y:S02]  /*14320*/  @P3 MOV R7, 0x3f317218 ;  /* 0x3f31721800073802 */ /* 0x000fe40000000f00 */
[----:B------:R-:W-:Y:S02]  /*14330*/  MOV R20, 0xff800000 ;  /* 0xff80000000147802 */ /* 0x000fe40000000f00 */
[----:B------:R-:W-:Y:S01]  /*14340*/  MOV R19, 0xff800000 ;  /* 0xff80000000137802 */ /* 0x000fe20000000f00 */
[----:B------:R-:W-:Y:S02]  /*14350*/  @P3 FMUL.FTZ R7, R7, c[0x0][0x2d0] ;  /* 0x0000b40007073a20 */ /* 0x000fe40000410000 */
[----:B------:R2:W-:Y:S08]  /*14360*/  @P3 MUFU.LG2 R9, R2 ;  /* 0x0000000200093308 */ /* 0x0005f00000000c00 */
[----:B------:R-:W-:Y:S01]  /*14370*/  @P2 MUFU.LG2 R8, R4 ;  /* 0x0000000400082308 */ /* 0x000fe20000000c00 */
[----:B-1----:R-:W-:-:S02]  /*14380*/  FMUL.FTZ R120, R0, R120 ;  /* 0x0000007800787220 */ /* 0x002fc40000410000 */
[C---:B------:R-:W-:Y:S02]  /*14390*/  FMUL.FTZ R121, R0.reuse, R121 ;  /* 0x0000007900797220 */ /* 0x040fe40000410000 */
[C---:B------:R-:W-:Y:S02]  /*143a0*/  FMUL.FTZ R132, R0.reuse, R132 ;  /* 0x0000008400847220 */ /* 0x040fe40000410000 */
[C---:B------:R-:W-:Y:S01]  /*143b0*/  FMUL.FTZ R133, R0.reuse, R133 ;  /* 0x0000008500857220 */ /* 0x040fe20000410000 */
[----:B--2---:R-:W-:Y:S01]  /*143c0*/  CS2R R2, SRZ ;  /* 0x0000000000027805 */ /* 0x004fe2000001ff00 */
[C---:B------:R-:W-:Y:S02]  /*143d0*/  FMUL.FTZ R136, R0.reuse, R136 ;  /* 0x0000008800887220 */ /* 0x040fe40000410000 */
[C---:B------:R-:W-:Y:S02]  /*143e0*/  FMUL.FTZ R137, R0.reuse, R137 ;  /* 0x0000008900897220 */ /* 0x040fe40000410000 */
[C---:B------:R-:W-:Y:S01]  /*143f0*/  FMUL.FTZ R148, R0.reuse, R148 ;  /* 0x0000009400947220 */ /* 0x040fe20000410000 */
[----:B------:R-:W1:Y:S01]  /*14400*/  @P1 MUFU.RCP R2, R5 ;  /* 0x0000000500021308 */ /* 0x000e620000001000 */
[----:B------:R-:W-:-:S02]  /*14410*/  FMUL.FTZ R149, R0, R149 ;  /* 0x0000009500957220 */ /* 0x000fc40000410000 */
[C---:B------:R-:W-:Y:S02]  /*14420*/  FMUL.FTZ R152, R0.reuse, R152 ;  /* 0x0000009800987220 */ /* 0x040fe40000410000 */
[C---:B------:R-:W-:Y:S02]  /*14430*/  FMUL.FTZ R153, R0.reuse, R153 ;  /* 0x0000009900997220 */ /* 0x040fe40000410000 */
[C---:B------:R-:W-:Y:S01]  /*14440*/  FMUL.FTZ R164, R0.reuse, R164 ;  /* 0x000000a400a47220 */ /* 0x040fe20000410000 */
[----:B------:R2:W3:Y:S01]  /*14450*/  @P2 MUFU.RCP R3, R4 ;  /* 0x0000000400032308 */ /* 0x0004e20000001000 */
[C---:B------:R-:W-:Y:S02]  /*14460*/  FMUL.FTZ R165, R0.reuse, R165 ;  /* 0x000000a500a57220 */ /* 0x040fe40000410000 */
[C---:B------:R-:W-:Y:S02]  /*14470*/  FMUL.FTZ R168, R0.reuse, R168 ;  /* 0x000000a800a87220 */ /* 0x040fe40000410000 */
[----:B------:R-:W-:-:S02]  /*14480*/  FMUL.FTZ R169, R0, R169 ;  /* 0x000000a900a97220 */ /* 0x000fc40000410000 */
[C---:B------:R-:W-:Y:S01]  /*14490*/  FMUL.FTZ R180, R0.reuse, R180 ;  /* 0x000000b400b47220 */ /* 0x040fe20000410000 */
[----:B------:R-:W4:Y:S01]  /*144a0*/  @P1 MUFU.LG2 R5, R5 ;  /* 0x0000000500051308 */ /* 0x000f220000000c00 */
[----:B------:R-:W-:Y:S01]  /*144b0*/  FMUL.FTZ R181, R0, R181 ;  /* 0x000000b500b57220 */ /* 0x000fe20000410000 */
[----:B------:R-:W-:Y:S01]  /*144c0*/  MOV R0, RZ ;  /* 0x000000ff00007202 */ /* 0x000fe20000000f00 */
[C---:B-1----:R-:W-:Y:S02]  /*144d0*/  FMUL.FTZ R124, R2.reuse, R124 ;  /* 0x0000007c027c7220 */ /* 0x042fe40000410000 */
[C---:B------:R-:W-:Y:S02]  /*144e0*/  FMUL.FTZ R125, R2.reuse, R125 ;  /* 0x0000007d027d7220 */ /* 0x040fe40000410000 */
[C---:B------:R-:W-:Y:S01]  /*144f0*/  FMUL.FTZ R128, R2.reuse, R128 ;  /* 0x0000008002807220 */ /* 0x040fe20000410000 */
[----:B------:R-:W-:Y:S01]  /*14500*/  @P0 MUFU.RCP R0, R6 ;  /* 0x0000000600000308 */ /* 0x000fe20000001000 */
[C---:B------:R-:W-:Y:S01]  /*14510*/  FMUL.FTZ R129, R2.reuse, R129 ;  /* 0x0000008102817220 */ /* 0x040fe20000410000 */
[----:B--2---:R-:W-:Y:S01]  /*14520*/  @P2 MOV R4, 0x3f317218 ;  /* 0x3f31721800042802 */ /* 0x004fe20000000f00 */
        /* <DEDUP_REMOVED lines=12> */
[C---:B---3--:R-:W-:Y:S01]  /*145f0*/  FMUL.FTZ R122, R3.reuse, R122 ;  /* 0x0000007a037a7220 */ /* 0x048fe20000410000 */
[----:B------:R-:W1:Y:S01]  /*14600*/  @P0 MUFU.LG2 R2, R6 ;  /* 0x0000000600020308 */ /* 0x000e620000000c00 */
        /* <DEDUP_REMOVED lines=16> */
[----:B----4-:R-:W-:Y:S02]  /*14710*/  @P1 FMUL.FTZ R5, R5, 0.69314718246459960938 ;  /* 0x3f31721805051820 */ /* 0x010fe40000410000 */
[----:B------:R-:W-:Y:S02]  /*14720*/  @P2 FMUL.FTZ R8, R8, 0.69314718246459960938 ;  /* 0x3f31721808082820 */ /* 0x000fe40000410000 */
[----:B------:R-:W-:Y:S02]  /*14730*/  @P1 FMUL.FTZ R3, R3, c[0x0][0x2d0] ;  /* 0x0000b40003031a20 */ /* 0x000fe40000410000 */
[----:B------:R-:W-:-:S02]  /*14740*/  @P2 FMUL.FTZ R4, R4, c[0x0][0x2d0] ;  /* 0x0000b40004042a20 */ /* 0x000fc40000410000 */
[----:B------:R-:W-:Y:S01]  /*14750*/  @P1 FFMA.FTZ R22, R3, R71, R5 ;  /* 0x0000004703161223 */ /* 0x000fe20000010005 */
[----:B------:R-:W-:Y:S01]  /*14760*/  @P0 MOV R3, 0x3f317218 ;  /* 0x3f31721800030802 */ /* 0x000fe20000000f00 */
[----:B------:R-:W-:Y:S01]  /*14770*/  @P2 FFMA.FTZ R21, R4, R72, R8 ;  /* 0x0000004804152223 */ /* 0x000fe20000010008 */
[----:B------:R-:W-:Y:S01]  /*14780*/  MOV R4, 0x1 ;  /* 0x0000000100047802 */ /* 0x000fe20000000f00 */
[----:B------:R-:W-:Y:S02]  /*14790*/  @P3 FMUL.FTZ R9, R9, 0.69314718246459960938 ;  /* 0x3f31721809093820 */ /* 0x000fe40000410000 */
[----:B-1----:R-:W-:Y:S02]  /*147a0*/  @P0 FMUL.FTZ R2, R2, 0.69314718246459960938 ;  /* 0x3f31721802020820 */ /* 0x002fe40000410000 */
[----:B------:R-:W-:Y:S02]  /*147b0*/  @P0 FMUL.FTZ R3, R3, c[0x0][0x2d0] ;  /* 0x0000b40003030a20 */ /* 0x000fe40000410000 */
        /* <DEDUP_REMOVED lines=16> */
[----:B------:R-:W-:Y:S01]  /*148c0*/  PRMT R0, R4, 0x7610, R0 ;  /* 0x0000761004007816 */ /* 0x000fe20000000000 */
[----:B------:R-:W-:Y:S02]  /*148d0*/  @P3 FFMA.FTZ R20, R7, R73, R9 ;  /* 0x0000004907143223 */ /* 0x000fe40000010009 */
[----:B------:R-:W-:Y:S02]  /*148e0*/  @P0 FFMA.FTZ R19, R3, R70, R2 ;  /* 0x0000004603130223 */ /* 0x000fe40000010002 */
.L_x_1111:
[----:B------:R3:W5:Y:S01]  /*148f0*/  LDL R7, [R1+0x5c] ;  /* 0x00005c0001077983 */ /* 0x0007620000100800 */
[----:B------:R-:W-:Y:S03]  /*14900*/  BSSY B0, `(.L_x_1146) ;  /* 0x0000012000007945 */ /* 0x000fe60003800000 */
[----:B------:R-:W4:Y:S02]  /*14910*/  S2R R6, SR_TID.X ;  /* 0x0000000000067919 */ /* 0x000f240000002100 */
[----:B----4-:R-:W-:-:S13]  /*14920*/  LOP3.LUT P0, RZ, R6, 0x7f, RZ, 0xc0, !PT ;  /* 0x0000007f06ff7812 */ /* 0x010fda000780c0ff */
[----:B------:R-:W-:Y:S05]  /*14930*/  @P0 BRA `(.L_x_1147) ;  /* 0x000000e000000947 */ /* 0x000fea0003800000 */
[----:B---3--:R-:W3:Y:S01]  /*14940*/  S2R R4, SR_LANEID ;  /* 0x0000000000047919 */ /* 0x008ee20000000000 */
[----:B------:R-:W-:Y:S01]  /*14950*/  VOTEU.ANY UR4, UPT, PT ;  /* 0x0000000000047886 */ /* 0x000fe200038e0100 */
[----:B------:R-:W-:Y:S01]  /*14960*/  IMAD.MOV.U32 R5, RZ, RZ, c[0x0][0x584] ;  /* 0x00016100ff057624 */ /* 0x000fe200078e00ff */
[----:B--2---:R-:W3:Y:S08]  /*14970*/  FLO.U32 R3, UR4 ;  /* 0x0000000400037d00 */ /* 0x004ef000080e0000 */
[----:B------:R-:W2:Y:S01]  /*14980*/  POPC R2, UR4 ;  /* 0x0000000400027d09 */ /* 0x000ea20008000000 */
[----:B---3--:R-:W-:Y:S01]  /*14990*/  ISETP.EQ.U32.AND P0, PT, R3, R4, PT ;  /* 0x000000040300720c */ /* 0x008fe20003f02070 */
[----:B------:R-:W-:-:S12]  /*149a0*/  IMAD.MOV.U32 R4, RZ, RZ, c[0x0][0x580] ;  /* 0x00016000ff047624 */ /* 0x000fd800078e00ff */
[----:B--2---:R2:W3:Y:S04]  /*149b0*/  @P0 ATOMG.E.ADD.STRONG.GPU PT, R2, [R4.64], R2 ;  /* 0x00000002040209a8 */ /* 0x0044e800081ee1c8 */
[----:B--2---:R-:W2:Y:S04]  /*149c0*/  S2R R4, SR_LTMASK ;  /* 0x0000000000047919 */ /* 0x004ea80000003900 */
[----:B---3--:R2:W3:Y:S02]  /*149d0*/  SHFL.IDX PT, R3, R2, R3, 0x1f ;  /* 0x00001f0302037589 */ /* 0x0084e400000e0000 */
[----:B--2---:R-:W-:-:S06]  /*149e0*/  LOP3.LUT R2, R4, UR4, RZ, 0xc0, !PT ;  /* 0x0000000404027c12 */ /* 0x004fcc000f8ec0ff */
[----:B------:R-:W3:Y:S02]  /*149f0*/  POPC R2, R2 ;  /* 0x0000000200027309 */ /* 0x000ee40000000000 */
[----:B---3-5:R-:W-:-:S05]  /*14a00*/  IADD3 R7, R3, c[0x0][0xc], R2 ;  /* 0x0000030003077a10 */ /* 0x028fca0007ffe002 */
[----:B------:R2:W-:Y:S02]  /*14a10*/  STL [R1+0x5c], R7 ;  /* 0x00005c0701007387 */ /* 0x0005e40000100800 */
.L_x_1147:
[----:B---3--:R-:W-:Y:S05]  /*14a20*/  BSYNC B0 ;  /* 0x0000000000007941 */ /* 0x008fea0003800000 */
.L_x_1146:
[----:B------:R-:W-:Y:S01]  /*14a30*/  PRMT R0, R0, 0x9910, RZ ;  /* 0x0000991000007816 */ /* 0x000fe200000000ff */
[----:B------:R-:W-:Y:S01]  /*14a40*/  BSSY B1, `(.L_x_1148) ;  /* 0x0000142000017945 */ /* 0x000fe20003800000 */
[----:B-----5:R-:W-:Y:S02]  /*14a50*/  IMAD.MOV.U32 R26, RZ, RZ, R7 ;  /* 0x000000ffff1a7224 */ /* 0x020fe400078e0007 */
[----:B------:R-:W-:-:S13]  /*14a60*/  ISETP.NE.AND P0, PT, R0, RZ, PT ;  /* 0x000000ff0000720c */ /* 0x000fda0003f05270 */
[----:B------:R-:W-:Y:S05]  /*14a70*/  @!P0 BRA `(.L_x_1149) ;  /* 0x0000112000008947 */ /* 0x000fea0003800000 */
[----:B------:R-:W-:Y:S01]  /*14a80*/  WARPSYNC 0xffffffff ;  /* 0xffffffff00007948 */ /* 0x000fe20003800000 */
[----:B------:R-:W-:Y:S06]  /*14a90*/  BAR.SYNC.DEFER_BLOCKING 0x1, 0x80 ;  /* 0x0042000000007b1d */ /* 0x000fec0000010000 */
[----:B------:R-:W-:Y:S05]  /*14aa0*/  BRA.CONV ~URZ, `(.L_x_1150) ;  /* 0x000000737f007947 */ /* 0x000fea000b800000 */
[----:B------:R-:W-:Y:S01]  /*14ab0*/  SHF.R.S32.HI R10, RZ, 0x1f, R6 ;  /* 0x0000001fff0a7819 */ /* 0x000fe20000011406 */
[----:B------:R-:W-:Y:S01]  /*14ac0*/  IMAD.MOV.U32 R8, RZ, RZ, RZ ;  /* 0x000000ffff087224 */ /* 0x000fe200078e00ff */
[----:B------:R-:W-:Y:S01]  /*14ad0*/  MOV R9, 0x14b20 ;  /* 0x00014b2000097802 */ /* 0x000fe20000000f00 */
[----:B--2---:R-:W-:Y:S01]  /*14ae0*/  IMAD.MOV.U32 R7, RZ, RZ, 0x1f ;  /* 0x0000001fff077424 */ /* 0x004fe200078e00ff */
[----:B------:R-:W-:-:S04]  /*14af0*/  LEA.HI R10, R10, R6, RZ, 0x7 ;  /* 0x000000060a0a7211 */ /* 0x000fc800078f38ff */
[----:B------:R-:W-:Y:S02]  /*14b00*/  SHF.R.S32.HI R10, RZ, 0x7, R10 ;  /* 0x00000007ff0a7819 */ /* 0x000fe4000001140a */
[----:B-1----:R-:W-:Y:S05]  /*14b10*/  CALL.REL.NOINC `($__internal_17_$__cuda_sm70_shflsync_idx_p) ;  /* 0x00001ef000007944 */ /* 0x002fea0003c00000 */
.L_x_1150:
[----:B--2---:R-:W2:Y:S04]  /*14b20*/  LDL R3, [R1+0x60] ;  /* 0x0000600001037983 */ /* 0x004ea80000100800 */
[----:B------:R-:W3:Y:S04]  /*14b30*/  LDL.LU R5, [R1+0x44] ;  /* 0x0000440001057983 */ /* 0x000ee80000300800 */
[----:B------:R-:W4:Y:S04]  /*14b40*/  LDL.LU R12, [R1+0x50] ;  /* 0x00005000010c7983 */ /* 0x000f280000300800 */
[----:B------:R-:W5:Y:S04]  /*14b50*/  LDL.LU R14, [R1+0x54] ;  /* 0x00005400010e7983 */ /* 0x000f680000300800 */
[----:B------:R-:W2:Y:S01]  /*14b60*/  LDL.LU R17, [R1+0x58] ;  /* 0x0000580001117983 */ /* 0x000ea20000300800 */
[----:B------:R-:W-:-:S03]  /*14b70*/  IMAD.MOV.U32 R0, RZ, RZ, 0x1 ;  /* 0x00000001ff007424 */ /* 0x000fc600078e00ff */
[----:B-1----:R-:W5:Y:S02]  /*14b80*/  LDL R16, [R1+0x68] ;  /* 0x0000680001107983 */ /* 0x002f640000100800 */
[----:B------:R-:W-:Y:S02]  /*14b90*/  ISETP.NE.AND P0, PT, R0, c[0x0][0x4e8], PT ;  /* 0x00013a0000007a0c */ /* 0x000fe40003f05270 */
[----:B------:R-:W5:Y:S04]  /*14ba0*/  LDL R27, [R1+0x40] ;  /* 0x00004000011b7983 */ /* 0x000f680000100800 */
[----:B------:R-:W1:Y:S01]  /*14bb0*/  S2R R18, SR_TID.X ;  /* 0x0000000000127919 */ /* 0x000e620000002100 */
[----:B------:R-:W-:Y:S02]  /*14bc0*/  ULDC UR5, c[0x0][0x4e8] ;  /* 0x00013a0000057ab9 */ /* 0x000fe40000000800 */
[----:B------:R-:W-:-:S02]  /*14bd0*/  ULDC UR4, c[0x0][0x388] ;  /* 0x0000e20000047ab9 */ /* 0x000fc40000000800 */
[----:B------:R-:W-:Y:S01]  /*14be0*/  UIMAD UR4, UR5, UR4, URZ ;  /* 0x00000004050472a4 */ /* 0x000fe2000f8e023f */
[----:B-1----:R-:W-:-:S04]  /*14bf0*/  SHF.R.S32.HI R15, RZ, 0x1f, R18 ;  /* 0x0000001fff0f7819 */ /* 0x002fc80000011412 */
[----:B------:R-:W-:-:S04]  /*14c00*/  LEA.HI R15, R15, R18, RZ, 0x5 ;  /* 0x000000120f0f7211 */ /* 0x000fc800078f28ff */
[----:B------:R-:W-:-:S05]  /*14c10*/  LOP3.LUT R15, R15, 0xffffffe0, RZ, 0xc0, !PT ;  /* 0xffffffe00f0f7812 */ /* 0x000fca00078ec0ff */
[----:B------:R-:W-:-:S05]  /*14c20*/  IMAD.IADD R15, R18, 0x1, -R15 ;  /* 0x00000001120f7824 */ /* 0x000fca00078e0a0f */
[----:B------:R-:W-:Y:S01]  /*14c30*/  LOP3.LUT P1, RZ, R15, 0x3, RZ, 0xc0, !PT ;  /* 0x000000030fff7812 */ /* 0x000fe2000782c0ff */
[----:B------:R-:W-:Y:S01]  /*14c40*/  BSSY B0, `(.L_x_1151) ;  /* 0x0000086000007945 */ /* 0x000fe20003800000 */
[----:B---3--:R-:W-:Y:S01]  /*14c50*/  SHF.R.S32.HI R2, RZ, 0x1f, R5 ;  /* 0x0000001fff027819 */ /* 0x008fe20000011405 */
[----:B------:R-:W-:-:S04]  /*14c60*/  IMAD.WIDE.U32 R6, R5, c[0x0][0x4d0], RZ ;  /* 0x0001340005067a25 */ /* 0x000fc800078e00ff */
[----:B------:R-:W-:-:S04]  /*14c70*/  IMAD R4, R2, c[0x0][0x4d0], RZ ;  /* 0x0001340002047a24 */ /* 0x000fc800078e02ff */
[----:B------:R-:W-:Y:S02]  /*14c80*/  IMAD R8, R5, c[0x0][0x4d4], R4 ;  /* 0x0001350005087a24 */ /* 0x000fe400078e0204 */
[----:B--2---:R-:W-:Y:S02]  /*14c90*/  IMAD.IADD R0, R3, 0x1, R17 ;  /* 0x0000000103007824 */ /* 0x004fe400078e0211 */
[----:B------:R-:W-:Y:S01]  /*14ca0*/  IMAD R3, R2, c[0x0][0x438], RZ ;  /* 0x00010e0002037a24 */ /* 0x000fe200078e02ff */
[----:B----4-:R-:W-:Y:S01]  /*14cb0*/  SHF.R.S32.HI R2, RZ, 0x1f, R12 ;  /* 0x0000001fff027819 */ /* 0x010fe2000001140c */
[----:B------:R-:W-:-:S04]  /*14cc0*/  @P0 IMAD.HI.U32 R10, R0, c[0x0][0x4ec], RZ ;  /* 0x00013b00000a0a27 */ /* 0x000fc800078e00ff */
[----:B------:R-:W-:Y:S02]  /*14cd0*/  IMAD R9, R5, c[0x0][0x43c], R3 ;  /* 0x00010f0005097a24 */ /* 0x000fe400078e0203 */
[----:B------:R-:W-:Y:S02]  /*14ce0*/  IMAD.IADD R7, R7, 0x1, R8 ;  /* 0x0000000107077824 */ /* 0x000fe400078e0208 */
[----:B------:R-:W-:-:S04]  /*14cf0*/  IMAD.WIDE.U32 R4, R5, c[0x0][0x438], RZ ;  /* 0x00010e0005047a25 */ /* 0x000fc800078e00ff */
[C---:B------:R-:W-:Y:S02]  /*14d00*/  IMAD R8, R2.reuse, c[0x0][0x4d8], RZ ;  /* 0x0001360002087a24 */ /* 0x040fe400078e02ff */
[----:B------:R-:W-:Y:S01]  /*14d10*/  IMAD.MOV.U32 R3, RZ, RZ, R0 ;  /* 0x000000ffff037224 */ /* 0x000fe200078e0000 */
[----:B------:R-:W-:Y:S01]  /*14d20*/  @P0 SHF.R.U32.HI R3, RZ, c[0x0][0x4f0], R10 ;  /* 0x00013c00ff030a19 */ /* 0x000fe2000001160a */
[----:B------:R-:W-:Y:S02]  /*14d30*/  IMAD.IADD R5, R5, 0x1, R9 ;  /* 0x0000000105057824 */ /* 0x000fe400078e0209 */
[----:B------:R-:W-:Y:S02]  /*14d40*/  IMAD R2, R2, c[0x0][0x440], RZ ;  /* 0x0001100002027a24 */ /* 0x000fe400078e02ff */
[C---:B------:R-:W-:Y:S02]  /*14d50*/  IMAD R8, R12.reuse, c[0x0][0x4dc], R8 ;  /* 0x000137000c087a24 */ /* 0x040fe400078e0208 */
[----:B------:R-:W-:Y:S01]  /*14d60*/  IMAD.WIDE.U32 R6, R12, c[0x0][0x4d8], R6 ;  /* 0x000136000c067a25 */ /* 0x000fe200078e0006 */
[----:B-----5:R-:W-:-:S03]  /*14d70*/  SHF.R.S32.HI R9, RZ, 0x1f, R14 ;  /* 0x0000001fff097819 */ /* 0x020fc6000001140e */
[C---:B------:R-:W-:Y:S02]  /*14d80*/  IMAD R11, R12.reuse, c[0x0][0x444], R2 ;  /* 0x000111000c0b7a24 */ /* 0x040fe400078e0202 */
[----:B------:R-:W-:-:S04]  /*14d90*/  IMAD.WIDE.U32 R4, R12, c[0x0][0x440], R4 ;  /* 0x000110000c047a25 */ /* 0x000fc800078e0004 */
[----:B------:R-:W-:Y:S02]  /*14da0*/  IMAD.IADD R7, R7, 0x1, R8 ;  /* 0x0000000107077824 */ /* 0x000fe400078e0208 */
[----:B------:R-:W-:Y:S02]  /*14db0*/  IMAD.MOV R8, RZ, RZ, -R3 ;  /* 0x000000ffff087224 */ /* 0x000fe400078e0a03 */
[----:B------:R-:W-:Y:S02]  /*14dc0*/  IMAD.IADD R5, R5, 0x1, R11 ;  /* 0x0000000105057824 */ /* 0x000fe400078e020b */
[----:B------:R-:W-:Y:S02]  /*14dd0*/  IMAD R11, R9, c[0x0][0x4e0], RZ ;  /* 0x00013800090b7a24 */ /* 0x000fe400078e02ff */
[----:B------:R-:W-:Y:S02]  /*14de0*/  IMAD R8, R8, c[0x0][0x4e8], R0 ;  /* 0x00013a0008087a24 */ /* 0x000fe400078e0200 */
[----:B------:R-:W-:Y:S01]  /*14df0*/  IMAD.WIDE.U32 R6, R14, c[0x0][0x4e0], R6 ;  /* 0x000138000e067a25 */ /* 0x000fe200078e0006 */
[----:B------:R-:W-:-:S03]  /*14e00*/  SHF.R.S32.HI R12, RZ, 0x1f, R3 ;  /* 0x0000001fff0c7819 */ /* 0x000fc60000011403 */
[----:B------:R-:W-:Y:S01]  /*14e10*/  IMAD.MOV.U32 R2, RZ, RZ, R0 ;  /* 0x000000ffff027224 */ /* 0x000fe200078e0000 */
[----:B------:R-:W-:Y:S01]  /*14e20*/  @P0 SHF.R.U32.HI R2, RZ, c[0x0][0x4f0], R10 ;  /* 0x00013c00ff020a19 */ /* 0x000fe2000001160a */
[----:B------:R-:W-:Y:S01]  /*14e30*/  IMAD R11, R14, c[0x0][0x4e4], R11 ;  /* 0x000139000e0b7a24 */ /* 0x000fe200078e020b */
[----:B------:R-:W-:Y:S02]  /*14e40*/  SHF.R.S32.HI R10, RZ, 0x1f, R8 ;  /* 0x0000001fff0a7819 */ /* 0x000fe40000011408 */
[----:B------:R-:W-:Y:S01]  /*14e50*/  IADD3 R6, P0, R3, R6, RZ ;  /* 0x0000000603067210 */ /* 0x000fe20007f1e0ff */
[----:B------:R-:W-:Y:S02]  /*14e60*/  IMAD R9, R9, c[0x0][0x448], RZ ;  /* 0x0001120009097a24 */ /* 0x000fe400078e02ff */
[----:B------:R-:W-:Y:S01]  /*14e70*/  IMAD R3, R10, c[0x0][0x4c8], RZ ;  /* 0x000132000a037a24 */ /* 0x000fe200078e02ff */
[----:B------:R-:W-:Y:S01]  /*14e80*/  IADD3.X R7, R12, R7, R11, P0, !PT ;  /* 0x000000070c077210 */ /* 0x000fe200007fe40b */
[C---:B------:R-:W-:Y:S01]  /*14e90*/  IMAD R13, R14.reuse, c[0x0][0x44c], R9 ;  /* 0x000113000e0d7a24 */ /* 0x040fe200078e0209 */
[----:B------:R-:W-:Y:S01]  /*14ea0*/  SHF.R.S32.HI R9, RZ, 0x1f, R2 ;  /* 0x0000001fff097819 */ /* 0x000fe20000011402 */
[----:B------:R-:W-:-:S04]  /*14eb0*/  IMAD.WIDE.U32 R4, R14, c[0x0][0x448], R4 ;  /* 0x000112000e047a25 */ /* 0x000fc800078e0004 */
[----:B------:R-:W-:Y:S02]  /*14ec0*/  IMAD.MOV R14, RZ, RZ, -R2 ;  /* 0x000000ffff0e7224 */ /* 0x000fe400078e0a02 */
[C---:B------:R-:W-:Y:S02]  /*14ed0*/  IMAD R3, R8.reuse, c[0x0][0x4cc], R3 ;  /* 0x0001330008037a24 */ /* 0x040fe400078e0203 */
[----:B------:R-:W-:-:S04]  /*14ee0*/  IMAD.WIDE.U32 R6, R8, c[0x0][0x4c8], R6 ;  /* 0x0001320008067a25 */ /* 0x000fc800078e0006 */
[----:B------:R-:W-:Y:S02]  /*14ef0*/  IMAD R14, R14, c[0x0][0x4e8], R0 ;  /* 0x00013a000e0e7a24 */ /* 0x000fe400078e0200 */
[----:B------:R-:W-:Y:S02]  /*14f00*/  IMAD.IADD R5, R5, 0x1, R13 ;  /* 0x0000000105057824 */ /* 0x000fe400078e020d */
[----:B------:R-:W-:Y:S02]  /*14f10*/  IMAD R0, R9, c[0x0][0x430], RZ ;  /* 0x00010c0009007a24 */ /* 0x000fe400078e02ff */
[----:B------:R-:W-:Y:S01]  /*14f20*/  IMAD.IADD R7, R7, 0x1, R3 ;  /* 0x0000000107077824 */ /* 0x000fe200078e0203 */
[----:B------:R-:W-:Y:S01]  /*14f30*/  LEA R3, P0, R6, c[0x0][0x4a8], 0x2 ;  /* 0x00012a0006037a11 */ /* 0x000fe200078010ff */
[C---:B------:R-:W-:Y:S02]  /*14f40*/  IMAD R8, R2.reuse, c[0x0][0x434], R0 ;  /* 0x00010d0002087a24 */ /* 0x040fe400078e0200 */
[----:B------:R-:W-:Y:S01]  /*14f50*/  IMAD.WIDE.U32 R4, R2, c[0x0][0x430], R4 ;  /* 0x00010c0002047a25 */ /* 0x000fe200078e0004 */
[----:B------:R-:W-:Y:S01]  /*14f60*/  LEA.HI.X R2, R6, c[0x0][0x4ac], R7, 0x2, P0 ;  /* 0x00012b0006027a11 */ /* 0x000fe200000f1407 */
[----:B------:R-:W-:Y:S04]  /*14f70*/  SHFL.IDX PT, R12, R3, RZ, 0x1c1f ;  /* 0x001c1fff030c7589 */ /* 0x000fe800000e0000 */
[----:B------:R-:W1:Y:S01]  /*14f80*/  SHFL.IDX PT, R13, R2, RZ, 0x1c1f ;  /* 0x001c1fff020d7589 */ /* 0x000e6200000e0000 */
[----:B------:R-:W-:-:S02]  /*14f90*/  IMAD.IADD R0, R16, 0x1, R17 ;  /* 0x0000000110007824 */ /* 0x000fc400078e0211 */
[----:B------:R-:W-:Y:S01]  /*14fa0*/  IMAD.IADD R5, R5, 0x1, R8 ;  /* 0x0000000105057824 */ /* 0x000fe200078e0208 */
[----:B------:R-:W-:Y:S01]  /*14fb0*/  SHFL.IDX PT, R10, R3, 0x1, 0x1c1f ;  /* 0x003c1f00030a7f89 */ /* 0x000fe200000e0000 */
[----:B------:R-:W-:-:S03]  /*14fc0*/  SHF.R.S32.HI R16, RZ, 0x1f, R14 ;  /* 0x0000001fff107819 */ /* 0x000fc6000001140e */
[----:B------:R-:W2:Y:S01]  /*14fd0*/  SHFL.IDX PT, R11, R2, 0x1, 0x1c1f ;  /* 0x003c1f00020b7f89 */ /* 0x000ea200000e0000 */
[----:B------:R-:W-:-:S03]  /*14fe0*/  ISETP.GE.OR P3, PT, R0, UR4, P1 ;  /* 0x0000000400007c0c */ /* 0x000fc60008f66670 */
[----:B------:R-:W-:Y:S04]  /*14ff0*/  SHFL.IDX PT, R8, R3, 0x2, 0x1c1f ;  /* 0x005c1f0003087f89 */ /* 0x000fe800000e0000 */
[----:B------:R-:W3:Y:S04]  /*15000*/  SHFL.IDX PT, R9, R2, 0x2, 0x1c1f ;  /* 0x005c1f0002097f89 */ /* 0x000ee800000e0000 */
[----:B------:R-:W-:Y:S04]  /*15010*/  SHFL.IDX PT, R6, R3, 0x3, 0x1c1f ;  /* 0x007c1f0003067f89 */ /* 0x000fe800000e0000 */
[----:B------:R4:W5:Y:S01]  /*15020*/  SHFL.IDX PT, R7, R2, 0x3, 0x1c1f ;  /* 0x007c1f0002077f89 */ /* 0x00096200000e0000 */
[----:B------:R-:W-:-:S02]  /*15030*/  IADD3 R15, R0, 0x8, RZ ;  /* 0x00000008000f7810 */ /* 0x000fc40007ffe0ff */
[C---:B------:R-:W-:Y:S02]  /*15040*/  IADD3 R17, R0.reuse, 0x40, RZ ;  /* 0x0000004000117810 */ /* 0x040fe40007ffe0ff */
[----:B------:R-:W-:Y:S02]  /*15050*/  ISETP.GE.OR P5, PT, R15, UR4, P1 ;  /* 0x000000040f007c0c */ /* 0x000fe40008fa6670 */
[----:B------:R-:W-:Y:S01]  /*15060*/  ISETP.GE.OR P4, PT, R17, UR4, P1 ;  /* 0x0000000411007c0c */ /* 0x000fe20008f86670 */
[----:B-1----:R-:W-:Y:S01]  /*15070*/  @!P3 ST.E [R12.64], R20 ;  /* 0x000000140c00b985 */ /* 0x002fe2000c101908 */
[----:B------:R-:W-:Y:S01]  /*15080*/  ISETP.GE.AND P3, PT, R0, UR4, PT ;  /* 0x0000000400007c0c */ /* 0x000fe2000bf66270 */
[----:B----4-:R-:W-:Y:S01]  /*15090*/  IMAD R2, R16, c[0x0][0x428], RZ ;  /* 0x00010a0010027a24 */ /* 0x010fe200078e02ff */
[----:B------:R-:W-:-:S03]  /*150a0*/  IADD3 R16, R0, 0x48, RZ ;  /* 0x0000004800107810 */ /* 0x000fc60007ffe0ff */
[----:B------:R-:W-:Y:S01]  /*150b0*/  IMAD R18, R14, c[0x0][0x42c], R2 ;  /* 0x00010b000e127a24 */ /* 0x000fe200078e0202 */
[----:B------:R-:W-:Y:S01]  /*150c0*/  ISETP.GE.OR P1, PT, R16, UR4, P1 ;  /* 0x0000000410007c0c */ /* 0x000fe20008f26670 */
[----:B------:R-:W-:-:S04]  /*150d0*/  IMAD.WIDE.U32 R2, R14, c[0x0][0x428], R4 ;  /* 0x00010a000e027a25 */ /* 0x000fc800078e0004 */
[----:B------:R-:W-:Y:S01]  /*150e0*/  IMAD.IADD R3, R3, 0x1, R18 ;  /* 0x0000000103037824 */ /* 0x000fe200078e0212 */
[C---:B------:R-:W-:Y:S01]  /*150f0*/  LEA R23, P0, R2.reuse, c[0x0][0x400], 0x2 ;  /* 0x0001000002177a11 */ /* 0x040fe200078010ff */
[----:B--2---:R1:W-:Y:S03]  /*15100*/  @!P5 ST.E [R10.64], R21 ;  /* 0x000000150a00d985 */ /* 0x0043e6000c101908 */
[----:B------:R-:W-:Y:S01]  /*15110*/  LEA.HI.X R18, R2, c[0x0][0x404], R3, 0x2, P0 ;  /* 0x0001010002127a11 */ /* 0x000fe200000f1403 */
[----:B---3--:R2:W-:Y:S01]  /*15120*/  @!P4 ST.E [R8.64], R22 ;  /* 0x000000160800c985 */ /* 0x0085e2000c101908 */
[C---:B------:R-:W-:Y:S02]  /*15130*/  IADD3 R5, R27.reuse, 0x18, RZ ;  /* 0x000000181b057810 */ /* 0x040fe40007ffe0ff */
[C---:B------:R-:W-:Y:S01]  /*15140*/  IADD3 R0, R27.reuse, 0x20, RZ ;  /* 0x000000201b007810 */ /* 0x040fe20007ffe0ff */
[----:B-----5:R3:W-:Y:S01]  /*15150*/  @!P1 ST.E [R6.64], R19 ;  /* 0x0000001306009985 */ /* 0x0207e2000c101908 */
[----:B------:R-:W-:-:S02]  /*15160*/  IADD3 R4, R27, 0x28, RZ ;  /* 0x000000281b047810 */ /* 0x000fc40007ffe0ff */
[C---:B------:R-:W-:Y:S01]  /*15170*/  IADD3 R3, R27.reuse, 0x30, RZ ;  /* 0x000000301b037810 */ /* 0x040fe20007ffe0ff */
[----:B------:R4:W4:Y:S01]  /*15180*/  SHFL.IDX PT, R8, R23, RZ, 0x1c1f ;  /* 0x001c1fff17087589 */ /* 0x00092200000e0000 */
[----:B------:R-:W-:Y:S02]  /*15190*/  IADD3 R2, R27, 0x38, RZ ;  /* 0x000000381b027810 */ /* 0x000fe40007ffe0ff */
[----:B------:R-:W-:Y:S01]  /*151a0*/  ISETP.GE.AND P2, PT, R15, UR4, PT ;  /* 0x000000040f007c0c */ /* 0x000fe2000bf46270 */
[----:B------:R4:W4:Y:S01]  /*151b0*/  SHFL.IDX PT, R9, R18, RZ, 0x1c1f ;  /* 0x001c1fff12097589 */ /* 0x00092200000e0000 */
[----:B------:R-:W-:Y:S02]  /*151c0*/  ISETP.GE.AND P1, PT, R17, UR4, PT ;  /* 0x0000000411007c0c */ /* 0x000fe4000bf26270 */
[----:B------:R-:W-:Y:S02]  /*151d0*/  ISETP.GE.AND P0, PT, R16, UR4, PT ;  /* 0x0000000410007c0c */ /* 0x000fe4000bf06270 */
[----:B------:R-:W-:-:S02]  /*151e0*/  SHF.R.S32.HI R17, RZ, 0x1f, R27 ;  /* 0x0000001fff117819 */ /* 0x000fc4000001141b */
[----:B------:R-:W-:Y:S02]  /*151f0*/  SHF.R.S32.HI R24, RZ, 0x1f, R3 ;  /* 0x0000001fff187819 */ /* 0x000fe40000011403 */
[----:B------:R-:W-:Y:S02]  /*15200*/  SHF.R.S32.HI R25, RZ, 0x1f, R2 ;  /* 0x0000001fff197819 */ /* 0x000fe40000011402 */
[----:B-1----:R-:W-:Y:S02]  /*15210*/  SHF.R.S32.HI R21, RZ, 0x1f, R0 ;  /* 0x0000001fff157819 */ /* 0x002fe40000011400 */
[----:B--2---:R-:W-:Y:S02]  /*15220*/  SHF.R.S32.HI R22, RZ, 0x1f, R4 ;  /* 0x0000001fff167819 */ /* 0x004fe40000011404 */
[C---:B---3--:R-:W-:Y:S02]  /*15230*/  IADD3 R7, R27.reuse, 0x8, RZ ;  /* 0x000000081b077810 */ /* 0x048fe40007ffe0ff */
[----:B------:R-:W-:-:S02]  /*15240*/  IADD3 R6, R27, 0x10, RZ ;  /* 0x000000101b067810 */ /* 0x000fc40007ffe0ff */
[----:B------:R-:W-:Y:S02]  /*15250*/  SHF.R.S32.HI R16, RZ, 0x1f, R7 ;  /* 0x0000001fff107819 */ /* 0x000fe40000011407 */
[----:B------:R-:W-:Y:S02]  /*15260*/  SHF.R.S32.HI R20, RZ, 0x1f, R6 ;  /* 0x0000001fff147819 */ /* 0x000fe40000011406 */
[----:B------:R-:W-:Y:S01]  /*15270*/  SHF.R.S32.HI R19, RZ, 0x1f, R5 ;  /* 0x0000001fff137819 */ /* 0x000fe20000011405 */
[----:B------:R-:W-:Y:S05]  /*15280*/  @P3 BRA `(.L_x_1152) ;  /* 0x0000021000003947 */ /* 0x000fea0003800000 */
[----:B----4-:R-:W-:Y:S02]  /*15290*/  ISETP.GE.AND P3, PT, R27, c[0x0][0x3c8], PT ;  /* 0x0000f2001b007a0c */ /* 0x010fe40003f66270 */
[----:B------:R-:W-:Y:S02]  /*152a0*/  ISETP.GE.AND P5, PT, R7, c[0x0][0x3c8], PT ;  /* 0x0000f20007007a0c */ /* 0x000fe40003fa6270 */
[----:B------:R-:W-:-:S09]  /*152b0*/  ISETP.GE.AND P6, PT, R4, c[0x0][0x3c8], PT ;  /* 0x0000f20004007a0c */ /* 0x000fd20003fc6270 */
[----:B------:R-:W-:-:S04]  /*152c0*/  @!P3 LEA R10, P4, R27, R8, 0x2 ;  /* 0x000000081b0ab211 */ /* 0x000fc800078810ff */
[----:B------:R-:W-:Y:S02]  /*152d0*/  @!P3 LEA.HI.X R11, R27, R9, R17, 0x2, P4 ;  /* 0x000000091b0bb211 */ /* 0x000fe400020f1411 */
[----:B------:R-:W-:-:S03]  /*152e0*/  ISETP.GE.AND P4, PT, R6, c[0x0][0x3c8], PT ;  /* 0x0000f20006007a0c */ /* 0x000fc60003f86270 */
[----:B------:R1:W-:Y:S02]  /*152f0*/  @!P3 ST.E.64 [R10.64], R120 ;  /* 0x000000780a00b985 */ /* 0x0003e4000c101b08 */
[----:B-1----:R-:W-:-:S04]  /*15300*/  @!P5 LEA R10, P3, R7, R8, 0x2 ;  /* 0x00000008070ad211 */ /* 0x002fc800078610ff */
        /* <DEDUP_REMOVED lines=10> */
[----:B------:R1:W-:Y:S01]  /*153b0*/  @!P3 ST.E.64 [R10.64], R148 ;  /* 0x000000940a00b985 */ /* 0x0003e2000c101b08 */
[----:B------:R-:W-:-:S04]  /*153c0*/  @!P5 LEA R14, P3, R0, R8, 0x2 ;  /* 0x00000008000ed211 */ /* 0x000fc800078610ff */
[----:B------:R-:W-:Y:S02]  /*153d0*/  @!P5 LEA.HI.X R15, R0, R9, R21, 0x2, P3 ;  /* 0x00000009000fd211 */ /* 0x000fe400018f1415 */
[----:B------:R-:W-:Y:S02]  /*153e0*/  ISETP.GE.AND P5, PT, R3, c[0x0][0x3c8], PT ;  /* 0x0000f20003007a0c */ /* 0x000fe40003fa6270 */
[----:B------:R-:W-:-:S04]  /*153f0*/  @!P6 LEA R12, P3, R4, R8, 0x2 ;  /* 0x00000008040ce211 */ /* 0x000fc800078610ff */
[----:B------:R-:W-:-:S07]  /*15400*/  @!P6 LEA.HI.X R13, R4, R9, R22, 0x2, P3 ;  /* 0x00000009040de211 */ /* 0x000fce00018f1416 */
[----:B-1----:R-:W-:-:S04]  /*15410*/  @!P5 LEA R10, P3, R3, R8, 0x2 ;  /* 0x00000008030ad211 */ /* 0x002fc800078610ff */
[----:B------:R-:W-:Y:S02]  /*15420*/  @!P5 LEA.HI.X R11, R3, R9, R24, 0x2, P3 ;  /* 0x00000009030bd211 */ /* 0x000fe400018f1418 */
[----:B------:R-:W-:-:S04]  /*15430*/  @!P4 LEA R8, P3, R2, R8, 0x2 ;  /* 0x000000080208c211 */ /* 0x000fc800078610ff */
[----:B------:R-:W-:Y:S02]  /*15440*/  @!P4 LEA.HI.X R9, R2, R9, R25, 0x2, P3 ;  /* 0x000000090209c211 */ /* 0x000fe400018f1419 */
[----:B------:R-:W-:-:S13]  /*15450*/  ISETP.GE.AND P3, PT, R0, c[0x0][0x3c8], PT ;  /* 0x0000f20000007a0c */ /* 0x000fda0003f66270 */
[----:B------:R1:W-:Y:S04]  /*15460*/  @!P3 ST.E.64 [R14.64], R152 ;  /* 0x000000980e00b985 */ /* 0x0003e8000c101b08 */
[----:B------:R1:W-:Y:S04]  /*15470*/  @!P6 ST.E.64 [R12.64], R164 ;  /* 0x000000a40c00e985 */ /* 0x0003e8000c101b08 */
[----:B------:R1:W-:Y:S04]  /*15480*/  @!P5 ST.E.64 [R10.64], R168 ;  /* 0x000000a80a00d985 */ /* 0x0003e8000c101b08 */
[----:B------:R1:W-:Y:S02]  /*15490*/  @!P4 ST.E.64 [R8.64], R180 ;  /* 0x000000b40800c985 */ /* 0x0003e4000c101b08 */
.L_x_1152:
[----:B----4-:R-:W-:Y:S05]  /*154a0*/  BSYNC B0 ;  /* 0x0000000000007941 */ /* 0x010fea0003800000 */
.L_x_1151:
[----:B-1----:R1:W2:Y:S01]  /*154b0*/  SHFL.IDX PT, R9, R18, 0x1, 0x1c1f ;  /* 0x003c1f0012097f89 */ /* 0x0022a200000e0000 */
[----:B------:R-:W-:Y:S03]  /*154c0*/  BSSY B0, `(.L_x_1153) ;  /* 0x0000023000007945 */ /* 0x000fe60003800000 */
[----:B------:R1:W3:Y:S01]  /*154d0*/  SHFL.IDX PT, R8, R23, 0x1, 0x1c1f ;  /* 0x003c1f0017087f89 */ /* 0x0002e200000e0000 */
[----:B------:R-:W-:Y:S05]  /*154e0*/  @P2 BRA `(.L_x_1154) ;  /* 0x0000020000002947 */ /* 0x000fea0003800000 */
[----:B------:R-:W-:Y:S02]  /*154f0*/  ISETP.GE.AND P3, PT, R27, c[0x0][0x3c8], PT ;  /* 0x0000f2001b007a0c */ /* 0x000fe40003f66270 */
[----:B------:R-:W-:-:S02]  /*15500*/  ISETP.GE.AND P5, PT, R7, c[0x0][0x3c8], PT ;  /* 0x0000f20007007a0c */ /* 0x000fc40003fa6270 */
[----:B------:R-:W-:-:S09]  /*15510*/  ISETP.GE.AND P2, PT, R6, c[0x0][0x3c8], PT ;  /* 0x0000f20006007a0c */ /* 0x000fd20003f46270 */
[----:B---3--:R-:W-:-:S04]  /*15520*/  @!P3 LEA R10, P4, R27, R8, 0x2 ;  /* 0x000000081b0ab211 */ /* 0x008fc800078810ff */
        /* <DEDUP_REMOVED lines=9> */
[----:B---3--:R-:W-:-:S03]  /*155c0*/  @!P3 LEA R12, P4, R5, R8, 0x2 ;  /* 0x00000008050cb211 */ /* 0x008fc600078810ff */
[----:B------:R2:W-:Y:S01]  /*155d0*/  @!P2 ST.E.64 [R10.64], R138 ;  /* 0x0000008a0a00a985 */ /* 0x0005e2000c101b08 */
[----:B------:R-:W-:Y:S02]  /*155e0*/  @!P3 LEA.HI.X R13, R5, R9, R19, 0x2, P4 ;  /* 0x00000009050db211 */ /* 0x000fe400020f1413 */
[----:B------:R-:W-:-:S03]  /*155f0*/  ISETP.GE.AND P4, PT, R4, c[0x0][0x3c8], PT ;  /* 0x0000f20004007a0c */ /* 0x000fc60003f86270 */
[----:B------:R3:W-:Y:S01]  /*15600*/  @!P3 ST.E.64 [R12.64], R150 ;  /* 0x000000960c00b985 */ /* 0x0007e2000c101b08 */
[----:B------:R-:W-:Y:S02]  /*15610*/  ISETP.GE.AND P3, PT, R3, c[0x0][0x3c8], PT ;  /* 0x0000f20003007a0c */ /* 0x000fe40003f66270 */
[----:B--2---:R-:W-:-:S04]  /*15620*/  @!P5 LEA R10, P2, R0, R8, 0x2 ;  /* 0x00000008000ad211 */ /* 0x004fc800078410ff */
[----:B------:R-:W-:Y:S02]  /*15630*/  @!P5 LEA.HI.X R11, R0, R9, R21, 0x2, P2 ;  /* 0x00000009000bd211 */ /* 0x000fe400010f1415 */
[----:B------:R-:W-:-:S03]  /*15640*/  ISETP.GE.AND P2, PT, R2, c[0x0][0x3c8], PT ;  /* 0x0000f20002007a0c */ /* 0x000fc60003f46270 */
[----:B------:R2:W-:Y:S01]  /*15650*/  @!P5 ST.E.64 [R10.64], R154 ;  /* 0x0000009a0a00d985 */ /* 0x0005e2000c101b08 */
[----:B---3--:R-:W-:-:S04]  /*15660*/  @!P4 LEA R12, P5, R4, R8, 0x2 ;  /* 0x00000008040cc211 */ /* 0x008fc800078a10ff */
        /* <DEDUP_REMOVED lines=8> */
.L_x_1154:
[----:B------:R-:W-:Y:S05]  /*156f0*/  BSYNC B0 ;  /* 0x0000000000007941 */ /* 0x000fea0003800000 */
.L_x_1153:
[----:B--23--:R2:W3:Y:S01]  /*15700*/  SHFL.IDX PT, R9, R18, 0x2, 0x1c1f ;  /* 0x005c1f0012097f89 */ /* 0x00c4e200000e0000 */
[----:B------:R-:W-:Y:S03]  /*15710*/  BSSY B0, `(.L_x_1155) ;  /* 0x0000023000007945 */ /* 0x000fe60003800000 */
[----:B------:R2:W4:Y:S01]  /*15720*/  SHFL.IDX PT, R8, R23, 0x2, 0x1c1f ;  /* 0x005c1f0017087f89 */ /* 0x00052200000e0000 */
[----:B------:R-:W-:Y:S05]  /*15730*/  @P1 BRA `(.L_x_1156) ;  /* 0x0000020000001947 */ /* 0x000fea0003800000 */
[----:B------:R-:W-:Y:S02]  /*15740*/  ISETP.GE.AND P3, PT, R27, c[0x0][0x3c8], PT ;  /* 0x0000f2001b007a0c */ /* 0x000fe40003f66270 */
[----:B------:R-:W-:Y:S02]  /*15750*/  ISETP.GE.AND P5, PT, R7, c[0x0][0x3c8], PT ;  /* 0x0000f20007007a0c */ /* 0x000fe40003fa6270 */
[----:B------:R-:W-:Y:S02]  /*15760*/  ISETP.GE.AND P2, PT, R6, c[0x0][0x3c8], PT ;  /* 0x0000f20006007a0c */ /* 0x000fe40003f46270 */
[----:B------:R-:W-:-:S07]  /*15770*/  ISETP.GE.AND P1, PT, R5, c[0x0][0x3c8], PT ;  /* 0x0000f20005007a0c */ /* 0x000fce0003f26270 */
[----:B----4-:R-:W-:-:S04]  /*15780*/  @!P3 LEA R10, P4, R27, R8, 0x2 ;  /* 0x000000081b0ab211 */ /* 0x010fc800078810ff */
[----:B---3--:R-:W-:Y:S02]  /*15790*/  @!P3 LEA.HI.X R11, R27, R9, R17, 0x2, P4 ;  /* 0x000000091b0bb211 */ /* 0x008fe400020f1411 */
[----:B------:R-:W-:-:S03]  /*157a0*/  @!P5 LEA R14, P4, R7, R8, 0x2 ;  /* 0x00000008070ed211 */ /* 0x000fc600078810ff */
[----:B------:R3:W-:Y:S01]  /*157b0*/  @!P3 ST.E.64 [R10.64], R124 ;  /* 0x0000007c0a00b985 */ /* 0x0007e2000c101b08 */
[-C--:B------:R-:W-:Y:S02]  /*157c0*/  @!P5 LEA.HI.X R15, R7, R9.reuse, R16, 0x2, P4 ;  /* 0x00000009070fd211 */ /* 0x080fe400020f1410 */
[----:B------:R-:W-:Y:S02]  /*157d0*/  ISETP.GE.AND P4, PT, R0, c[0x0][0x3c8], PT ;  /* 0x0000f20000007a0c */ /* 0x000fe40003f86270 */
[C---:B------:R-:W-:Y:S01]  /*157e0*/  @!P2 LEA R12, P3, R6.reuse, R8, 0x2 ;  /* 0x00000008060ca211 */ /* 0x040fe200078610ff */
[----:B------:R4:W-:Y:S03]  /*157f0*/  @!P5 ST.E.64 [R14.64], R128 ;  /* 0x000000800e00d985 */ /* 0x0009e6000c101b08 */
[----:B------:R-:W-:Y:S02]  /*15800*/  @!P2 LEA.HI.X R13, R6, R9, R20, 0x2, P3 ;  /* 0x00000009060da211 */ /* 0x000fe400018f1414 */
[----:B------:R-:W-:-:S03]  /*15810*/  ISETP.GE.AND P3, PT, R4, c[0x0][0x3c8], PT ;  /* 0x0000f20004007a0c */ /* 0x000fc60003f66270 */
[----:B------:R5:W-:Y:S01]  /*15820*/  @!P2 ST.E.64 [R12.64], R140 ;  /* 0x0000008c0c00a985 */ /* 0x000be2000c101b08 */
[----:B------:R-:W-:Y:S02]  /*15830*/  ISETP.GE.AND P2, PT, R3, c[0x0][0x3c8], PT ;  /* 0x0000f20003007a0c */ /* 0x000fe40003f46270 */
[----:B---3--:R-:W-:-:S04]  /*15840*/  @!P1 LEA R10, P5, R5, R8, 0x2 ;  /* 0x00000008050a9211 */ /* 0x008fc800078a10ff */
[----:B------:R-:W-:Y:S02]  /*15850*/  @!P1 LEA.HI.X R11, R5, R9, R19, 0x2, P5 ;  /* 0x00000009050b9211 */ /* 0x000fe400028f1413 */
[----:B----4-:R-:W-:-:S03]  /*15860*/  @!P4 LEA R14, P5, R0, R8, 0x2 ;  /* 0x00000008000ec211 */ /* 0x010fc600078a10ff */
[----:B------:R3:W-:Y:S01]  /*15870*/  @!P1 ST.E.64 [R10.64], R144 ;  /* 0x000000900a009985 */ /* 0x0007e2000c101b08 */
[----:B------:R-:W-:Y:S02]  /*15880*/  ISETP.GE.AND P1, PT, R2, c[0x0][0x3c8], PT ;  /* 0x0000f20002007a0c */ /* 0x000fe40003f26270 */
[----:B------:R-:W-:Y:S02]  /*15890*/  @!P4 LEA.HI.X R15, R0, R9, R21, 0x2, P5 ;  /* 0x00000009000fc211 */ /* 0x000fe400028f1415 */
[----:B-----5:R-:W-:-:S03]  /*158a0*/  @!P3 LEA R12, P5, R4, R8, 0x2 ;  /* 0x00000008040cb211 */ /* 0x020fc600078a10ff */
[----:B------:R4:W-:Y:S01]  /*158b0*/  @!P4 ST.E.64 [R14.64], R156 ;  /* 0x0000009c0e00c985 */ /* 0x0009e2000c101b08 */
[----:B------:R-:W-:-:S05]  /*158c0*/  @!P3 LEA.HI.X R13, R4, R9, R22, 0x2, P5 ;  /* 0x00000009040db211 */ /* 0x000fca00028f1416 */
[----:B------:R4:W-:Y:S01]  /*158d0*/  @!P3 ST.E.64 [R12.64], R160 ;  /* 0x000000a00c00b985 */ /* 0x0009e2000c101b08 */
[----:B---3--:R-:W-:-:S04]  /*158e0*/  @!P2 LEA R10, P5, R3, R8, 0x2 ;  /* 0x00000008030aa211 */ /* 0x008fc800078a10ff */
[----:B------:R-:W-:Y:S02]  /*158f0*/  @!P2 LEA.HI.X R11, R3, R9, R24, 0x2, P5 ;  /* 0x00000009030ba211 */ /* 0x000fe400028f1418 */
[----:B------:R-:W-:-:S03]  /*15900*/  @!P1 LEA R8, P5, R2, R8, 0x2 ;  /* 0x0000000802089211 */ /* 0x000fc600078a10ff */
[----:B------:R4:W-:Y:S01]  /*15910*/  @!P2 ST.E.64 [R10.64], R172 ;  /* 0x000000ac0a00a985 */ /* 0x0009e2000c101b08 */
[----:B------:R-:W-:-:S05]  /*15920*/  @!P1 LEA.HI.X R9, R2, R9, R25, 0x2, P5 ;  /* 0x0000000902099211 */ /* 0x000fca00028f1419 */
[----:B------:R4:W-:Y:S04]  /*15930*/  @!P1 ST.E.64 [R8.64], R176 ;  /* 0x000000b008009985 */ /* 0x0009e8000c101b08 */
.L_x_1156:
[----:B------:R-:W-:Y:S05]  /*15940*/  BSYNC B0 ;  /* 0x0000000000007941 */ /* 0x000fea0003800000 */
.L_x_1155:
[----:B---34-:R3:W4:Y:S04]  /*15950*/  SHFL.IDX PT, R9, R18, 0x3, 0x1c1f ;  /* 0x007c1f0012097f89 */ /* 0x01872800000e0000 */
[----:B------:R3:W1:Y:S01]  /*15960*/  SHFL.IDX PT, R8, R23, 0x3, 0x1c1f ;  /* 0x007c1f0017087f89 */ /* 0x00066200000e0000 */
[----:B------:R-:W-:Y:S05]  /*15970*/  @P0 BRA `(.L_x_1157) ;  /* 0x000004e000000947 */ /* 0x000fea0003800000 */
[----:B------:R-:W-:Y:S02]  /*15980*/  ISETP.GE.AND P0, PT, R27, c[0x0][0x3c8], PT ;  /* 0x0000f2001b007a0c */ /* 0x000fe40003f06270 */
[----:B------:R-:W-:Y:S02]  /*15990*/  ISETP.GE.AND P5, PT, R7, c[0x0][0x3c8], PT ;  /* 0x0000f20007007a0c */ /* 0x000fe40003fa6270 */
[----:B------:R-:W-:Y:S02]  /*159a0*/  ISETP.GE.AND P4, PT, R6, c[0x0][0x3c8], PT ;  /* 0x0000f20006007a0c */ /* 0x000fe40003f86270 */
[----:B------:R-:W-:-:S07]  /*159b0*/  ISETP.GE.AND P3, PT, R5, c[0x0][0x3c8], PT ;  /* 0x0000f20005007a0c */ /* 0x000fce0003f66270 */
[-C--:B-1----:R-:W-:Y:S02]  /*159c0*/  @!P0 LEA R12, P2, R27, R8.reuse, 0x2 ;  /* 0x000000081b0c8211 */ /* 0x082fe400078410ff */
[----:B------:R-:W-:Y:S02]  /*159d0*/  @!P5 LEA R10, P1, R7, R8, 0x2 ;  /* 0x00000008070ad211 */ /* 0x000fe400078210ff */
[-C--:B----4-:R-:W-:Y:S02]  /*159e0*/  @!P0 LEA.HI.X R13, R27, R9.reuse, R17, 0x2, P2 ;  /* 0x000000091b0d8211 */ /* 0x090fe400010f1411 */
[----:B------:R-:W-:Y:S02]  /*159f0*/  ISETP.GE.AND P2, PT, R0, c[0x0][0x3c8], PT ;  /* 0x0000f20000007a0c */ /* 0x000fe40003f46270 */
[----:B------:R-:W-:Y:S01]  /*15a00*/  @!P5 LEA.HI.X R11, R7, R9, R16, 0x2, P1 ;  /* 0x00000009070bd211 */ /* 0x000fe200008f1410 */
[----:B------:R1:W-:Y:S01]  /*15a10*/  @!P0 ST.E.64 [R12.64], R126 ;  /* 0x0000007e0c008985 */ /* 0x0003e2000c101b08 */
[----:B------:R-:W-:-:S02]  /*15a20*/  ISETP.GE.AND P1, PT, R4, c[0x0][0x3c8], PT ;  /* 0x0000f20004007a0c */ /* 0x000fc40003f26270 */
[C---:B------:R-:W-:Y:S01]  /*15a30*/  @!P4 LEA R14, P0, R6.reuse, R8, 0x2 ;  /* 0x00000008060ec211 */ /* 0x040fe200078010ff */
[----:B------:R4:W-:Y:S03]  /*15a40*/  @!P5 ST.E.64 [R10.64], R130 ;  /* 0x000000820a00d985 */ /* 0x0009e6000c101b08 */
[----:B------:R-:W-:Y:S02]  /*15a50*/  @!P4 LEA.HI.X R15, R6, R9, R20, 0x2, P0 ;  /* 0x00000009060fc211 */ /* 0x000fe400000f1414 */
[----:B------:R-:W-:-:S03]  /*15a60*/  ISETP.GE.AND P0, PT, R3, c[0x0][0x3c8], PT ;  /* 0x0000f20003007a0c */ /* 0x000fc60003f06270 */
        /* <DEDUP_REMOVED lines=19> */
.L_x_1149:
[----:B------:R-:W3:Y:S02]  /*15ba0*/  S2R R4, SR_TID.X ;  /* 0x0000000000047919 */ /* 0x000ee40000002100 */
[----:B---3--:R-:W-:-:S13]  /*15bb0*/  ISETP.GT.AND P0, PT, R4, 0x7f, PT ;  /* 0x0000007f0400780c */ /* 0x008fda0003f04270 */
[----:B------:R-:W-:Y:S05]  /*15bc0*/  @P0 BRA `(.L_x_1157) ;  /* 0x0000029000000947 */ /* 0x000fea0003800000 */
[----:B--2---:R-:W2:Y:S01]  /*15bd0*/  LDL.LU R3, [R1+0x58] ;  /* 0x0000580001037983 */ /* 0x004ea20000300800 */
[----:B------:R-:W-:-:S05]  /*15be0*/  MOV R2, c[0x0][0x4e8] ;  /* 0x00013a0000027a02 */ /* 0x000fca0000000f00 */
[----:B------:R-:W-:Y:S01]  /*15bf0*/  IMAD R0, R2, c[0x0][0x388], RZ ;  /* 0x0000e20002007a24 */ /* 0x000fe200078e02ff */
[----:B--2---:R-:W-:-:S04]  /*15c00*/  IADD3 R4, R3, R4, RZ ;  /* 0x0000000403047210 */ /* 0x004fc80007ffe0ff */
[----:B------:R-:W-:-:S13]  /*15c10*/  ISETP.GE.AND P0, PT, R4, R0, PT ;  /* 0x000000000400720c */ /* 0x000fda0003f06270 */
[----:B------:R-:W-:Y:S05]  /*15c20*/  @P0 BRA `(.L_x_1157) ;  /* 0x0000023000000947 */ /* 0x000fea0003800000 */
[----:B------:R-:W2:Y:S04]  /*15c30*/  LDL.LU R3, [R1+0x44] ;  /* 0x0000440001037983 */ /* 0x000ea80000300800 */
[----:B------:R-:W3:Y:S04]  /*15c40*/  LDL.LU R9, [R1+0x50] ;  /* 0x0000500001097983 */ /* 0x000ee80000300800 */
[----:B------:R-:W4:Y:S01]  /*15c50*/  LDL.LU R8, [R1+0x54] ;  /* 0x0000540001087983 */ /* 0x000f220000300800 */
[----:B------:R-:W-:-:S13]  /*15c60*/  ISETP.NE.AND P0, PT, R2, 0x1, PT ;  /* 0x000000010200780c */ /* 0x000fda0003f05270 */
[----:B------:R-:W-:Y:S01]  /*15c70*/  @P0 IMAD.HI.U32 R7, R4, c[0x0][0x4ec], RZ ;  /* 0x00013b0004070a27 */ /* 0x000fe200078e00ff */
[----:B--2---:R-:W-:Y:S02]  /*15c80*/  SHF.R.S32.HI R0, RZ, 0x1f, R3 ;  /* 0x0000001fff007819 */ /* 0x004fe40000011403 */
[----:B---3--:R-:W-:-:S03]  /*15c90*/  SHF.R.S32.HI R6, RZ, 0x1f, R9 ;  /* 0x0000001fff067819 */ /* 0x008fc60000011409 */
[----:B------:R-:W-:-:S04]  /*15ca0*/  IMAD R0, R0, c[0x0][0x4d0], RZ ;  /* 0x0001340000007a24 */ /* 0x000fc800078e02ff */
[C---:B------:R-:W-:Y:S01]  /*15cb0*/  IMAD R5, R3.reuse, c[0x0][0x4d4], R0 ;  /* 0x0001350003057a24 */ /* 0x040fe200078e0200 */
[----:B------:R-:W-:Y:S01]  /*15cc0*/  MOV R0, R4 ;  /* 0x0000000400007202 */ /* 0x000fe20000000f00 */
[----:B------:R-:W-:Y:S01]  /*15cd0*/  IMAD.WIDE.U32 R2, R3, c[0x0][0x4d0], RZ ;  /* 0x0001340003027a25 */ /* 0x000fe200078e00ff */
[----:B------:R-:W-:-:S03]  /*15ce0*/  @P0 SHF.R.U32.HI R0, RZ, c[0x0][0x4f0], R7 ;  /* 0x00013c00ff000a19 */ /* 0x000fc60000011607 */
[----:B------:R-:W-:Y:S01]  /*15cf0*/  IMAD R6, R6, c[0x0][0x4d8], RZ ;  /* 0x0001360006067a24 */ /* 0x000fe200078e02ff */
[----:B------:R-:W-:Y:S02]  /*15d00*/  IADD3 R3, R3, R5, RZ ;  /* 0x0000000503037210 */ /* 0x000fe40007ffe0ff */
[----:B----4-:R-:W-:Y:S01]  /*15d10*/  SHF.R.S32.HI R5, RZ, 0x1f, R8 ;  /* 0x0000001fff057819 */ /* 0x010fe20000011408 */
[C---:B------:R-:W-:Y:S01]  /*15d20*/  IMAD R7, R9.reuse, c[0x0][0x4dc], R6 ;  /* 0x0001370009077a24 */ /* 0x040fe200078e0206 */
[----:B------:R-:W-:Y:S01]  /*15d30*/  IADD3 R6, -R0, RZ, RZ ;  /* 0x000000ff00067210 */ /* 0x000fe20007ffe1ff */
[----:B------:R-:W-:-:S04]  /*15d40*/  IMAD.WIDE.U32 R2, R9, c[0x0][0x4d8], R2 ;  /* 0x0001360009027a25 */ /* 0x000fc800078e0002 */
[----:B------:R-:W-:Y:S01]  /*15d50*/  IMAD R5, R5, c[0x0][0x4e0], RZ ;  /* 0x0001380005057a24 */ /* 0x000fe200078e02ff */
[----:B------:R-:W-:Y:S01]  /*15d60*/  IADD3 R3, R3, R7, RZ ;  /* 0x0000000703037210 */ /* 0x000fe20007ffe0ff */
[----:B------:R-:W-:Y:S01]  /*15d70*/  IMAD R4, R6, c[0x0][0x4e8], R4 ;  /* 0x00013a0006047a24 */ /* 0x000fe200078e0204 */
[----:B------:R-:W-:Y:S01]  /*15d80*/  SHF.R.S32.HI R7, RZ, 0x1f, R0 ;  /* 0x0000001fff077819 */ /* 0x000fe20000011400 */
[C---:B------:R-:W-:Y:S02]  /*15d90*/  IMAD R6, R8.reuse, c[0x0][0x4e4], R5 ;  /* 0x0001390008067a24 */ /* 0x040fe400078e0205 */
[----:B------:R-:W-:Y:S01]  /*15da0*/  IMAD.WIDE.U32 R2, R8, c[0x0][0x4e0], R2 ;  /* 0x0001380008027a25 */ /* 0x000fe200078e0002 */
[----:B------:R-:W-:-:S04]  /*15db0*/  SHF.R.S32.HI R5, RZ, 0x1f, R4 ;  /* 0x0000001fff057819 */ /* 0x000fc80000011404 */
[----:B------:R-:W-:Y:S01]  /*15dc0*/  IADD3 R2, P0, R0, R2, RZ ;  /* 0x0000000200027210 */ /* 0x000fe20007f1e0ff */
[----:B------:R-:W-:-:S03]  /*15dd0*/  IMAD R0, R5, c[0x0][0x4c8], RZ ;  /* 0x0001320005007a24 */ /* 0x000fc600078e02ff */
[----:B------:R-:W-:Y:S01]  /*15de0*/  IADD3.X R3, R7, R3, R6, P0, !PT ;  /* 0x0000000307037210 */ /* 0x000fe200007fe406 */
[----:B------:R-:W-:-:S04]  /*15df0*/  IMAD R0, R4, c[0x0][0x4cc], R0 ;  /* 0x0001330004007a24 */ /* 0x000fc800078e0200 */
[----:B------:R-:W-:-:S05]  /*15e00*/  IMAD.WIDE.U32 R2, R4, c[0x0][0x4c8], R2 ;  /* 0x0001320004027a25 */ /* 0x000fca00078e0002 */
[----:B------:R-:W-:Y:S02]  /*15e10*/  IADD3 R0, R3, R0, RZ ;  /* 0x0000000003007210 */ /* 0x000fe40007ffe0ff */
[----:B------:R-:W-:-:S04]  /*15e20*/  LEA R4, P0, R2, c[0x0][0x4a8], 0x2 ;  /* 0x00012a0002047a11 */ /* 0x000fc800078010ff */
[----:B------:R-:W-:Y:S02]  /*15e30*/  LEA.HI.X R5, R2, c[0x0][0x4ac], R0, 0x2, P0 ;  /* 0x00012b0002057a11 */ /* 0x000fe400000f1400 */
[----:B------:R-:W-:-:S05]  /*15e40*/  MOV R0, 0xff800000 ;  /* 0xff80000000007802 */ /* 0x000fca0000000f00 */
[----:B------:R2:W-:Y:S02]  /*15e50*/  STG.E [R4.64], R0 ;  /* 0x0000000004007986 */ /* 0x0005e4000c101908 */
.L_x_1157:
[----:B------:R-:W-:Y:S05]  /*15e60*/  BSYNC B1 ;  /* 0x0000000000017941 */ /* 0x000fea0003800000 */
.L_x_1148:
[----:B--2---:R-:W2:Y:S02]  /*15e70*/  LDL R0, [R1+0x64] ;  /* 0x0000640001007983 */ /* 0x004ea40000100800 */
[----:B--2---:R-:W-:-:S13]  /*15e80*/  ISETP.NE.AND P0, PT, R0, RZ, PT ;  /* 0x000000ff0000720c */ /* 0x004fda0003f05270 */
[----:B------:R-:W-:Y:S01]  /*15e90*/  @P0 WARPSYNC 0xffffffff ;  /* 0xffffffff00000948 */ /* 0x000fe20003800000 */
[----:B------:R-:W-:Y:S06]  /*15ea0*/  @P0 BAR.SYNC.DEFER_BLOCKING 0x5, 0x80 ;  /* 0x0142000000000b1d */ /* 0x000fec0000010000 */
[----:B------:R-:W2:Y:S04]  /*15eb0*/  @P0 LDS R0, [0xb100] ;  /* 0x00b10000ff000984 */ /* 0x000ea80000000800 */
[----:B--2---:R2:W-:Y:S04]  /*15ec0*/  @P0 STL [R1+0x5c], R0 ;  /* 0x00005c0001000387 */ /* 0x0045e80000100800 */
[----:B------:R-:W-:Y:S06]  /*15ed0*/  @P0 BAR.ARV 0x4, 0x80 ;  /* 0x0102000000000b1d */ /* 0x000fec0000002000 */
[----:B------:R-:W-:Y:S05]  /*15ee0*/  @P0 BRA `(.L_x_1158) ;  /* 0x0000009000000947 */ /* 0x000fea0003800000 */
[----:B------:R-:W-:Y:S05]  /*15ef0*/  BRA.DIV ~URZ, `(.L_x_1159) ;  /* 0x00000a627f007947 */ /* 0x000fea000b800000 */
[----:B--2---:R2:W3:Y:S02]  /*15f00*/  SHFL.IDX PT, R0, R26, RZ, 0x1f ;  /* 0x00001fff1a007589 */ /* 0x0044e400000e0000 */
.L_x_1176:
[----:B------:R-:W5:Y:S01]  /*15f10*/  S2R R2, SR_TID.X ;  /* 0x0000000000027919 */ /* 0x000f620000002100 */
[----:B------:R-:W-:Y:S03]  /*15f20*/  WARPSYNC 0xffffffff ;  /* 0xffffffff00007948 */ /* 0x000fe60003800000 */
[----:B------:R-:W-:Y:S06]  /*15f30*/  BAR.SYNC.DEFER_BLOCKING 0x4, 0x80 ;  /* 0x0102000000007b1d */ /* 0x000fec0000010000 */
[----:B---3--:R3:W-:Y:S01]  /*15f40*/  STL [R1+0x5c], R0 ;  /* 0x00005c0001007387 */ /* 0x0087e20000100800 */
[----:B-----5:R-:W-:-:S13]  /*15f50*/  LOP3.LUT P0, RZ, R2, 0x7f, RZ, 0xc0, !PT ;  /* 0x0000007f02ff7812 */ /* 0x020fda000780c0ff */
[----:B------:R3:W-:Y:S04]  /*15f60*/  @!P0 STS [0xb100], R26 ;  /* 0x00b1001aff008388 */ /* 0x0007e80000000800 */
[----:B------:R-:W-:Y:S06]  /*15f70*/  BAR.ARV 0x5, 0x80 ;  /* 0x0142000000007b1d */ /* 0x000fec0000002000 */
.L_x_1158:
[----:B--23--:R-:W2:Y:S02]  /*15f80*/  LDL R0, [R1+0x5c] ;  /* 0x00005c0001007983 */ /* 0x00cea40000100800 */
[----:B--2---:R-:W-:-:S13]  /*15f90*/  ISETP.GE.AND P0, PT, R0, c[0x0][0x538], PT ;  /* 0x00014e0000007a0c */ /* 0x004fda0003f06270 */
[----:B-1--4-:R-:W-:Y:S01]  /*15fa0*/  @P0 CALL.REL.NOINC `(.L_x_1160) ;  /* 0x0000001000000944 */ /* 0x012fe20003c00000 */
[----:B------:R-:W-:Y:S05]  /*15fb0*/  BRA `(.L_x_1161) ;  /* 0xfffea76000007947 */ /* 0x000fea000383ffff */
.L_x_1160:
[----:B------:R-:W-:Y:S05]  /*15fc0*/  EXIT ;  /* 0x000000000000794d */ /* 0x000fea0003800000 */
.L_x_1112:
[----:B------:R-:W-:Y:S01]  /*15fd0*/  IMAD.MOV.U32 R10, RZ, RZ, R2 ;  /* 0x000000ffff0a7224 */ /* 0x000fe200078e0002 */
[----:B-1----:R-:W-:Y:S01]  /*15fe0*/  MOV R8, RZ ;  /* 0x000000ff00087202 */ /* 0x002fe20000000f00 */
[----:B------:R-:W-:Y:S01]  /*15ff0*/  IMAD.MOV.U32 R7, RZ, RZ, 0x181f ;  /* 0x0000181fff077424 */ /* 0x000fe200078e00ff */
[----:B------:R-:W-:Y:S02]  /*16000*/  MOV R9, 0x16020 ;  /* 0x0001602000097802 */ /* 0x000fe40000000f00 */
[----:B------:R-:W-:Y:S05]  /*16010*/  CALL.REL.NOINC `($__internal_17_$__cuda_sm70_shflsync_idx_p) ;  /* 0x000009f000007944 */ /* 0x000fea0003c00000 */
[----:B------:R-:W-:Y:S01]  /*16020*/  MOV R5, R7 ;  /* 0x0000000700057202 */ /* 0x000fe20000000f00 */
[----:B------:R-:W-:Y:S05]  /*16030*/  BRA `(.L_x_1162) ;  /* 0xfffeb54000007947 */ /* 0x000fea000383ffff */
.L_x_1113:
[----:B------:R-:W-:Y:S01]  /*16040*/  IMAD.MOV.U32 R10, RZ, RZ, R3 ;  /* 0x000000ffff0a7224 */ /* 0x000fe200078e0003 */
[----:B-1----:R-:W-:Y:S01]  /*16050*/  MOV R8, RZ ;  /* 0x000000ff00087202 */ /* 0x002fe20000000f00 */
[----:B------:R-:W-:Y:S01]  /*16060*/  IMAD.MOV.U32 R7, RZ, RZ, 0x181f ;  /* 0x0000181fff077424 */ /* 0x000fe200078e00ff */
[----:B------:R-:W-:Y:S02]  /*16070*/  MOV R9, 0x16090 ;  /* 0x0001609000097802 */ /* 0x000fe40000000f00 */
[----:B--23--:R-:W-:Y:S05]  /*16080*/  CALL.REL.NOINC `($__internal_17_$__cuda_sm70_shflsync_idx_p) ;  /* 0x0000098000007944 */ /* 0x00cfea0003c00000 */
[----:B------:R-:W-:Y:S01]  /*16090*/  MOV R4, R7 ;  /* 0x0000000700047202 */ /* 0x000fe20000000f00 */
[----:B------:R-:W-:Y:S05]  /*160a0*/  BRA `(.L_x_1163) ;  /* 0xfffeb4f000007947 */ /* 0x000fea000383ffff */
.L_x_1116:
[----:B------:R-:W-:Y:S01]  /*160b0*/  IMAD.MOV.U32 R10, RZ, RZ, R2 ;  /* 0x000000ffff0a7224 */ /* 0x000fe200078e0002 */
[----:B------:R-:W-:Y:S01]  /*160c0*/  MOV R8, 0x1 ;  /* 0x0000000100087802 */ /* 0x000fe20000000f00 */
[----:B------:R-:W-:Y:S01]  /*160d0*/  IMAD.MOV.U32 R7, RZ, RZ, 0x181f ;  /* 0x0000181fff077424 */ /* 0x000fe200078e00ff */
[----:B------:R-:W-:-:S02]  /*160e0*/  MOV R9, 0x16100 ;  /* 0x0001610000097802 */ /* 0x000fc40000000f00 */
[----:B-1234-:R-:W-:Y:S05]  /*160f0*/  CALL.REL.NOINC `($__internal_17_$__cuda_sm70_shflsync_idx_p) ;  /* 0x0000091000007944 */ /* 0x01efea0003c00000 */
[----:B------:R-:W-:Y:S01]  /*16100*/  IMAD.MOV.U32 R6, RZ, RZ, R7 ;  /* 0x000000ffff067224 */ /* 0x000fe200078e0007 */
[----:B------:R-:W-:Y:S01]  /*16110*/  MOV R8, 0x1 ;  /* 0x0000000100087802 */ /* 0x000fe20000000f00 */
[----:B------:R-:W-:Y:S01]  /*16120*/  IMAD.MOV.U32 R10, RZ, RZ, R3 ;  /* 0x000000ffff0a7224 */ /* 0x000fe200078e0003 */
[----:B------:R-:W-:-:S02]  /*16130*/  MOV R7, 0x181f ;  /* 0x0000181f00077802 */ /* 0x000fc40000000f00 */
[----:B------:R-:W-:Y:S02]  /*16140*/  MOV R9, 0x16160 ;  /* 0x0001616000097802 */ /* 0x000fe40000000f00 */
[----:B------:R-:W-:Y:S05]  /*16150*/  CALL.REL.NOINC `($__internal_17_$__cuda_sm70_shflsync_idx_p) ;  /* 0x000008b000007944 */ /* 0x000fea0003c00000 */
[----:B------:R-:W-:Y:S01]  /*16160*/  MOV R4, R7 ;  /* 0x0000000700047202 */ /* 0x000fe20000000f00 */
[----:B------:R-:W-:Y:S05]  /*16170*/  BRA `(.L_x_1164) ;  /* 0xfffeb52000007947 */ /* 0x000fea000383ffff */
.L_x_1119:
[----:B------:R-:W-:Y:S01]  /*16180*/  IMAD.MOV.U32 R10, RZ, RZ, R2 ;  /* 0x000000ffff0a7224 */ /* 0x000fe200078e0002 */
[----:B------:R-:W-:Y:S01]  /*16190*/  MOV R8, 0x2 ;  /* 0x0000000200087802 */ /* 0x000fe20000000f00 */
[----:B------:R-:W-:Y:S01]  /*161a0*/  IMAD.MOV.U32 R7, RZ, RZ, 0x181f ;  /* 0x0000181fff077424 */ /* 0x000fe200078e00ff */
[----:B------:R-:W-:Y:S02]  /*161b0*/  MOV R9, 0x161d0 ;  /* 0x000161d000097802 */ /* 0x000fe40000000f00 */
[----:B-123--:R-:W-:Y:S05]  /*161c0*/  CALL.REL.NOINC `($__internal_17_$__cuda_sm70_shflsync_idx_p) ;  /* 0x0000084000007944 */ /* 0x00efea0003c00000 */
[----:B------:R-:W-:Y:S01]  /*161d0*/  MOV R6, R7 ;  /* 0x0000000700067202 */ /* 0x000fe20000000f00 */
[----:B------:R-:W-:Y:S05]  /*161e0*/  BRA `(.L_x_1165) ;  /* 0xfffeb59000007947 */ /* 0x000fea000383ffff */
.L_x_1120:
[----:B------:R-:W-:Y:S01]  /*161f0*/  IMAD.MOV.U32 R10, RZ, RZ, R3 ;  /* 0x000000ffff0a7224 */ /* 0x000fe200078e0003 */
[----:B------:R-:W-:Y:S01]  /*16200*/  MOV R8, 0x2 ;  /* 0x0000000200087802 */ /* 0x000fe20000000f00 */
[----:B------:R-:W-:Y:S01]  /*16210*/  IMAD.MOV.U32 R7, RZ, RZ, 0x181f ;  /* 0x0000181fff077424 */ /* 0x000fe200078e00ff */
[----:B------:R-:W-:Y:S02]  /*16220*/  MOV R9, 0x16240 ;  /* 0x0001624000097802 */ /* 0x000fe40000000f00 */
[----:B-1234-:R-:W-:Y:S05]  /*16230*/  CALL.REL.NOINC `($__internal_17_$__cuda_sm70_shflsync_idx_p) ;  /* 0x000007d000007944 */ /* 0x01efea0003c00000 */
[----:B------:R-:W-:Y:S01]  /*16240*/  MOV R4, R7 ;  /* 0x0000000700047202 */ /* 0x000fe20000000f00 */
[----:B------:R-:W-:Y:S05]  /*16250*/  BRA `(.L_x_1166) ;  /* 0xfffeb54000007947 */ /* 0x000fea000383ffff */
.L_x_1123:
        /* <DEDUP_REMOVED lines=13> */
.L_x_1126:
[----:B------:R-:W-:Y:S01]  /*16330*/  IMAD.MOV.U32 R10, RZ, RZ, R2 ;  /* 0x000000ffff0a7224 */ /* 0x000fe200078e0002 */
[----:B------:R-:W-:Y:S01]  /*16340*/  MOV R8, 0x4 ;  /* 0x0000000400087802 */ /* 0x000fe20000000f00 */
[----:B------:R-:W-:Y:S01]  /*16350*/  IMAD.MOV.U32 R7, RZ, RZ, 0x181f ;  /* 0x0000181fff077424 */ /* 0x000fe200078e00ff */
[----:B------:R-:W-:Y:S02]  /*16360*/  MOV R9, 0x16380 ;  /* 0x0001638000097802 */ /* 0x000fe40000000f00 */
[----:B-1234-:R-:W-:Y:S05]  /*16370*/  CALL.REL.NOINC `($__internal_17_$__cuda_sm70_shflsync_idx_p) ;  /* 0x0000069000007944 */ /* 0x01efea0003c00000 */
[----:B------:R-:W-:Y:S01]  /*16380*/  MOV R6, R7 ;  /* 0x0000000700067202 */ /* 0x000fe20000000f00 */
[----:B------:R-:W-:Y:S05]  /*16390*/  BRA `(.L_x_1168) ;  /* 0xfffeb5d000007947 */ /* 0x000fea000383ffff */
.L_x_1127:
[----:B------:R-:W-:Y:S01]  /*163a0*/  IMAD.MOV.U32 R10, RZ, RZ, R3 ;  /* 0x000000ffff0a7224 */ /* 0x000fe200078e0003 */
[----:B------:R-:W-:Y:S01]  /*163b0*/  MOV R8, 0x4 ;  /* 0x0000000400087802 */ /* 0x000fe20000000f00 */
[----:B------:R-:W-:Y:S01]  /*163c0*/  IMAD.MOV.U32 R7, RZ, RZ, 0x181f ;  /* 0x0000181fff077424 */ /* 0x000fe200078e00ff */
[----:B------:R-:W-:Y:S02]  /*163d0*/  MOV R9, 0x163f0 ;  /* 0x000163f000097802 */ /* 0x000fe40000000f00 */
[----:B-1234-:R-:W-:Y:S05]  /*163e0*/  CALL.REL.NOINC `($__internal_17_$__cuda_sm70_shflsync_idx_p) ;  /* 0x0000062000007944 */ /* 0x01efea0003c00000 */
[----:B------:R-:W-:Y:S01]  /*163f0*/  MOV R4, R7 ;  /* 0x0000000700047202 */ /* 0x000fe20000000f00 */
[----:B------:R-:W-:Y:S05]  /*16400*/  BRA `(.L_x_1169) ;  /* 0xfffeb58000007947 */ /* 0x000fea000383ffff */
.L_x_1130:
        /* <DEDUP_REMOVED lines=13> */
.L_x_1133:
[----:B------:R-:W-:Y:S01]  /*164e0*/  IMAD.MOV.U32 R10, RZ, RZ, R2 ;  /* 0x000000ffff0a7224 */ /* 0x000fe200078e0002 */
[----:B------:R-:W-:Y:S01]  /*164f0*/  MOV R8, 0x6 ;  /* 0x0000000600087802 */ /* 0x000fe20000000f00 */
[----:B------:R-:W-:Y:S01]  /*16500*/  IMAD.MOV.U32 R7, RZ, RZ, 0x181f ;  /* 0x0000181fff077424 */ /* 0x000fe200078e00ff */
[----:B------:R-:W-:Y:S02]  /*16510*/  MOV R9, 0x16530 ;  /* 0x0001653000097802 */ /* 0x000fe40000000f00 */
[----:B-1234-:R-:W-:Y:S05]  /*16520*/  CALL.REL.NOINC `($__internal_17_$__cuda_sm70_shflsync_idx_p) ;  /* 0x000004e000007944 */ /* 0x01efea0003c00000 */
[----:B------:R-:W-:Y:S01]  /*16530*/  MOV R6, R7 ;  /* 0x0000000700067202 */ /* 0x000fe20000000f00 */
[----:B------:R-:W-:Y:S05]  /*16540*/  BRA `(.L_x_1171) ;  /* 0xfffeb61000007947 */ /* 0x000fea000383ffff */
.L_x_1134:
[----:B------:R-:W-:Y:S01]  /*16550*/  IMAD.MOV.U32 R10, RZ, RZ, R3 ;  /* 0x000000ffff0a7224 */ /* 0x000fe200078e0003 */
[----:B------:R-:W-:Y:S01]  /*16560*/  MOV R8, 0x6 ;  /* 0x0000000600087802 */ /* 0x000fe20000000f00 */
[----:B------:R-:W-:Y:S01]  /*16570*/  IMAD.MOV.U32 R7, RZ, RZ, 0x181f ;  /* 0x0000181fff077424 */ /* 0x000fe200078e00ff */
[----:B------:R-:W-:Y:S02]  /*16580*/  MOV R9, 0x165a0 ;  /* 0x000165a000097802 */ /* 0x000fe40000000f00 */
[----:B-1234-:R-:W-:Y:S05]  /*16590*/  CALL.REL.NOINC `($__internal_17_$__cuda_sm70_shflsync_idx_p) ;  /* 0x0000047000007944 */ /* 0x01efea0003c00000 */
[----:B------:R-:W-:Y:S01]  /*165a0*/  MOV R4, R7 ;  /* 0x0000000700047202 */ /* 0x000fe20000000f00 */
[----:B------:R-:W-:Y:S05]  /*165b0*/  BRA `(.L_x_1172) ;  /* 0xfffeb5c000007947 */ /* 0x000fea000383ffff */
.L_x_1137:
        /* <DEDUP_REMOVED lines=13> */
.L_x_1144:
[----:B--2---:R1:W5:Y:S01]  /*16690*/  LDL R0, [R1+0x10] ;  /* 0x0000100001007983 */ /* 0x0043620000100800 */
[----:B------:R-:W-:Y:S02]  /*166a0*/  MOV R3, 0x2 ;  /* 0x0000000200037802 */ /* 0x000fe40000000f00 */
[----:B------:R-:W-:Y:S02]  /*166b0*/  MOV R8, 0x166d0 ;  /* 0x000166d000087802 */ /* 0x000fe40000000f00 */
[----:B-1---5:R-:W-:Y:S05]  /*166c0*/  CALL.REL.NOINC `($__internal_16_$__cuda_sm70_shflsync_bfly_p) ;  /* 0x0000030000007944 */ /* 0x022fea0003c00000 */
[----:B--2---:R-:W-:Y:S01]  /*166d0*/  MOV R2, R3 ;  /* 0x0000000300027202 */ /* 0x004fe20000000f00 */
[----:B-1----:R-:W-:Y:S05]  /*166e0*/  BRA `(.L_x_1174) ;  /* 0xffffda7000007947 */ /* 0x002fea000383ffff */
.L_x_1145:
[----:B------:R-:W-:Y:S01]  /*166f0*/  IMAD.MOV.U32 R0, RZ, RZ, R2 ;  /* 0x000000ffff007224 */ /* 0x000fe200078e0002 */
[----:B------:R-:W-:Y:S02]  /*16700*/  MOV R3, 0x1 ;  /* 0x0000000100037802 */ /* 0x000fe40000000f00 */
[----:B------:R-:W-:Y:S02]  /*16710*/  MOV R8, 0x16730 ;  /* 0x0001673000087802 */ /* 0x000fe40000000f00 */
[----:B-----5:R-:W-:Y:S05]  /*16720*/  CALL.REL.NOINC `($__internal_16_$__cuda_sm70_shflsync_bfly_p) ;  /* 0x000002a000007944 */ /* 0x020fea0003c00000 */
[----:B-1----:R1:W5:Y:S01]  /*16730*/  LDL R0, [R1+0x14] ;  /* 0x0000140001007983 */ /* 0x0023620000100800 */
[----:B--2---:R-:W-:Y:S01]  /*16740*/  FADD.FTZ R2, R2, R3 ;  /* 0x0000000302027221 */ /* 0x004fe20000010000 */
[----:B------:R-:W-:-:S02]  /*16750*/  MOV R3, 0x2 ;  /* 0x0000000200037802 */ /* 0x000fc40000000f00 */
[----:B------:R-:W-:Y:S02]  /*16760*/  MOV R8, 0x16780 ;  /* 0x0001678000087802 */ /* 0x000fe40000000f00 */
[----:B-1---5:R-:W-:Y:S05]  /*16770*/  CALL.REL.NOINC `($__internal_16_$__cuda_sm70_shflsync_bfly_p) ;  /* 0x0000025000007944 */ /* 0x022fea0003c00000 */
[----:B-1----:R-:W3:Y:S01]  /*16780*/  LDL.LU R0, [R1+0x14] ;  /* 0x0000140001007983 */ /* 0x002ee20000300800 */
[----:B------:R-:W-:Y:S01]  /*16790*/  MOV R8, 0x167e0 ;  /* 0x000167e000087802 */ /* 0x000fe20000000f00 */
[----:B--23--:R-:W-:Y:S01]  /*167a0*/  FADD.FTZ R4, R0, R3 ;  /* 0x0000000300047221 */ /* 0x00cfe20000010000 */
[----:B------:R-:W-:-:S04]  /*167b0*/  MOV R3, 0x1 ;  /* 0x0000000100037802 */ /* 0x000fc80000000f00 */
[----:B------:R-:W-:Y:S02]  /*167c0*/  MOV R0, R4 ;  /* 0x0000000400007202 */ /* 0x000fe40000000f00 */
[----:B------:R-:W-:Y:S05]  /*167d0*/  CALL.REL.NOINC `($__internal_16_$__cuda_sm70_shflsync_bfly_p) ;  /* 0x000001f000007944 */ /* 0x000fea0003c00000 */
[----:B-1----:R1:W5:Y:S01]  /*167e0*/  LDL R0, [R1+0x18] ;  /* 0x0000180001007983 */ /* 0x0023620000100800 */
[----:B--2---:R-:W-:Y:S01]  /*167f0*/  FADD.FTZ R4, R4, R3 ;  /* 0x0000000304047221 */ /* 0x004fe20000010000 */
[----:B------:R-:W-:Y:S02]  /*16800*/  MOV R3, 0x2 ;  /* 0x0000000200037802 */ /* 0x000fe40000000f00 */
        /* <DEDUP_REMOVED lines=19> */
[----:B--2---:R-:W-:Y:S01]  /*16940*/  MOV R8, R3 ;  /* 0x0000000300087202 */ /* 0x004fe20000000f00 */
[----:B-1----:R-:W-:Y:S05]  /*16950*/  BRA `(.L_x_1175) ;  /* 0xffffd93000007947 */ /* 0x002fea000383ffff */
.L_x_1159:
[----:B------:R-:W-:Y:S01]  /*16960*/  IMAD.MOV.U32 R10, RZ, RZ, R26 ;  /* 0x000000ffff0a7224 */ /* 0x000fe200078e001a */
[----:B-1----:R-:W-:Y:S01]  /*16970*/  MOV R8, RZ ;  /* 0x000000ff00087202 */ /* 0x002fe20000000f00 */
[----:B------:R-:W-:Y:S01]  /*16980*/  IMAD.MOV.U32 R7, RZ, RZ, 0x1f ;  /* 0x0000001fff077424 */ /* 0x000fe200078e00ff */
[----:B----4-:R-:W-:Y:S02]  /*16990*/  MOV R9, 0x169b0 ;  /* 0x000169b000097802 */ /* 0x010fe40000000f00 */
[----:B--23--:R-:W-:Y:S05]  /*169a0*/  CALL.REL.NOINC `($__internal_17_$__cuda_sm70_shflsync_idx_p) ;  /* 0x0000006000007944 */ /* 0x00cfea0003c00000 */
[----:B------:R-:W-:Y:S01]  /*169b0*/  MOV R0, R7 ;  /* 0x0000000700007202 */ /* 0x000fe20000000f00 */
[----:B------:R-:W-:Y:S05]  /*169c0*/  BRA `(.L_x_1176) ;  /* 0xfffff54000007947 */ /* 0x000fea000383ffff */
        .weak           $__internal_16_$__cuda_sm70_shflsync_bfly_p
        .type           $__internal_16_$__cuda_sm70_shflsync_bfly_p,@function
        .size           $__internal_16_$__cuda_sm70_shflsync_bfly_p,($__internal_17_$__cuda_sm70_shflsync_idx_p - $__internal_16_$__cuda_sm70_shflsync_bfly_p)
$__internal_16_$__cuda_sm70_shflsync_bfly_p:
[----:B------:R-:W-:Y:S01]  /*169d0*/  MOV R9, 0x0 ;  /* 0x0000000000097802 */ /* 0x000fe20000000f00 */
[----:B------:R-:W-:Y:S04]  /*169e0*/  WARPSYNC R7 ;  /* 0x0000000700007348 */ /* 0x000fe80003800000 */
[----:B------:R1:W2:Y:S01]  /*169f0*/  SHFL.BFLY PT, R3, R0, R3, R10 ;  /* 0x0c00000300037389 */ /* 0x0002a200000e000a */
[----:B------:R-:W-:Y:S05]  /*16a00*/  RET.REL.NODEC R8 `(_ZN7cutlass13device_kernelIN5flash19enable_sm80_to_sm89INS1_16FlashAttnFwdSm80INS1_25CollectiveMainloopFwdSm80ILi4ELi1ELb0EN4cute5tupleIJNS5_1CILi128EEENS7_ILi112EEENS7_ILi64EEEEEELi64ENS_6half_tEfNS_4arch4Sm80ELb1ELb0ELb1ELb0ELb0ELb0ELb1ELb1EEENS1_21CollectiveEpilogueFwdINS6_IJS8_SA_S9_EEENS6_IJNS7_ILi1EEESI_SI_EEESC_SE_Li128ELb0ELb1ELb1ELb0EEENS1_30DynamicPersistentTileSchedulerILi128ELi128ELb1ELb1ELb0EEEEEEEEEvNT_6ParamsE) ;  /* 0xfffe95f008007950 */ /* 0x000fea0003c3ffff */
        .weak           $__internal_17_$__cuda_sm70_shflsync_idx_p
        .type           $__internal_17_$__cuda_sm70_shflsync_idx_p,@function
        .size           $__internal_17_$__cuda_sm70_shflsync_idx_p,(.L_x_3250 - $__internal_17_$__cuda_sm70_shflsync_idx_p)
$__internal_17_$__cuda_sm70_shflsync_idx_p:
[----:B------:R-:W-:-:S04]  /*16a10*/  MOV R12, 0xffffffff ;  /* 0xffffffff000c7802 */ /* 0x000fc80000000f00 */
[----:B------:R-:W-:Y:S04]  /*16a20*/  WARPSYNC R12 ;  /* 0x0000000c00007348 */ /* 0x000fe80003800000 */
[----:B------:R1:W2:Y:S02]  /*16a30*/  SHFL.IDX PT, R7, R10, R8, R7 ;  /* 0x000000080a077389 */ /* 0x0002a400000e0007 */
[----:B-1----:R-:W-:Y:S02]  /*16a40*/  MOV R8, R9 ;  /* 0x0000000900087202 */ /* 0x002fe40000000f00 */
[----:B------:R-:W-:-:S04]  /*16a50*/  MOV R9, 0x0 ;  /* 0x0000000000097802 */ /* 0x000fc80000000f00 */
[----:B--2---:R-:W-:Y:S05]  /*16a60*/  RET.REL.NODEC R8 `(_ZN7cutlass13device_kernelIN5flash19enable_sm80_to_sm89INS1_16FlashAttnFwdSm80INS1_25CollectiveMainloopFwdSm80ILi4ELi1ELb0EN4cute5tupleIJNS5_1CILi128EEENS7_ILi112EEENS7_ILi64EEEEEELi64ENS_6half_tEfNS_4arch4Sm80ELb1ELb0ELb1ELb0ELb0ELb0ELb1ELb1EEENS1_21CollectiveEpilogueFwdINS6_IJS8_SA_S9_EEENS6_IJNS7_ILi1EEESI_SI_EEESC_SE_Li128ELb0ELb1ELb1ELb0EEENS1_30DynamicPersistentTileSchedulerILi128ELi128ELb1ELb1ELb0EEEEEEEEEvNT_6ParamsE) ;  /* 0xfffe959008007950 */ /* 0x004fea0003c3ffff */
.L_x_1177:
        /* <DEDUP_REMOVED lines=9> */
.L_x_3250:


//--------------------- .text._ZN7cutlass13device_kernelIN5flash19enable_sm80_to_sm89INS1_16FlashAttnFwdSm80INS1_25CollectiveMainloopFwdSm80ILi4ELi1ELb0EN4cute5tupleIJNS5_1CILi128EEENS7_ILi80EEENS7_ILi64EEEEEELi64ENS_6half_tEfNS_4arch4Sm80ELb1ELb0ELb1ELb1ELb0ELb0ELb1ELb1EEENS1_21CollectiveEpilogueFwdINS6_IJS8_SA_S9_EEENS6_IJNS7_ILi1EEESI_SI_EEESC_SE_Li128ELb1ELb1ELb1ELb0EEENS1_36VarlenDynamicPersistentTileSchedulerILi128ELi80ELi128ELi128ELb1ELb1ELb0ELb1ELb1ELb1EEEEEEEEEvNT_6ParamsE --------------------------
	.section	.text._ZN7cutlass13device_kernelIN5flash19enable_sm80_to_sm89INS1_16FlashAttnFwdSm80INS1_25CollectiveMainloopFwdSm80ILi4ELi1ELb0EN4cute5tupleIJNS5_1CILi128EEENS7_ILi80EEENS7_ILi64EEEEEELi64ENS_6half_tEfNS_4arch4Sm80ELb1ELb0ELb1ELb1ELb0ELb0ELb1ELb1EEENS1_21CollectiveEpilogueFwdINS6_IJS8_SA_S9_EEENS6_IJNS7_ILi1EEESI_SI_EEESC_SE_Li128ELb1ELb1ELb1ELb0EEENS1_36VarlenDynamicPersistentTileSchedulerILi128ELi80ELi128ELi128ELb1ELb1ELb0ELb1ELb1ELb1EEEEEEEEEvNT_6ParamsE,"ax",@progbits
	.sectioninfo	@"SHI_REGISTERS=255"
	.align	128
.text._ZN7cutlass13device_kernelIN5flash19enable_sm80_to_sm89INS1_16FlashAttnFwdSm80INS1_25CollectiveMainloopFwdSm80ILi4ELi1ELb0EN4cute5tupleIJNS5_1CILi128EEENS7_ILi80EEENS7_ILi64EEEEEELi64ENS_6half_tEfNS_4arch4Sm80ELb1ELb0ELb1ELb1ELb0ELb0ELb1ELb1EEENS1_21CollectiveEpilogueFwdINS6_IJS8_SA_S9_EEENS6_IJNS7_ILi1EEESI_SI_EEESC_SE_Li128ELb1ELb1ELb1ELb0EEENS1_36VarlenDynamicPersistentTileSchedulerILi128ELi80ELi128ELi128ELb1ELb1ELb0ELb1ELb1ELb1EEEEEEEEEvNT_6ParamsE:
        .type           _ZN7cutlass13device_kernelIN5flash19enable_sm80_to_sm89INS1_16FlashAttnFwdSm80INS1_25CollectiveMainloopFwdSm80ILi4ELi1ELb0EN4cute5tupleIJNS5_1CILi128EEENS7_ILi80EEENS7_ILi64EEEEEELi64ENS_6half_tEfNS_4arch4Sm80ELb1ELb0ELb1ELb1ELb0ELb0ELb1ELb1EEENS1_21CollectiveEpilogueFwdINS6_IJS8_SA_S9_EEENS6_IJNS7_ILi1EEESI_SI_EEESC_SE_Li128ELb1ELb1ELb1ELb0EEENS1_36VarlenDynamicPersistentTileSchedulerILi128ELi80ELi128ELi128ELb1ELb1ELb0ELb1ELb1ELb1EEEEEEEEEvNT_6ParamsE,@function
        .size           _ZN7cutlass13device_kernelIN5flash19enable_sm80_to_sm89INS1_16FlashAttnFwdSm80INS1_25CollectiveMainloopFwdSm80ILi4ELi1ELb0EN4cute5tupleIJNS5_1CILi128EEENS7_ILi80EEENS7_ILi64EEEEEELi64ENS_6half_tEfNS_4arch4Sm80ELb1ELb0ELb1ELb1ELb0ELb0ELb1ELb1EEENS1_21CollectiveEpilogueFwdINS6_IJS8_SA_S9_EEENS6_IJNS7_ILi1EEESI_SI_EEESC_SE_Li128ELb1ELb1ELb1ELb0EEENS1_36VarlenDynamicPersistentTileSchedulerILi128ELi80ELi128ELi128ELb1ELb1ELb0ELb1ELb1ELb1EEEEEEEEEvNT_6ParamsE,(.L_x_3253 - _ZN7cutlass13device_kernelIN5flash19enable_sm80_to_sm89INS1_16FlashAttnFwdSm80INS1_25CollectiveMainloopFwdSm80ILi4ELi1ELb0EN4cute5tupleIJNS5_1CILi128EEENS7_ILi80EEENS7_ILi64EEEEEELi64ENS_6half_tEfNS_4arch4Sm80ELb1ELb0ELb1ELb1ELb0ELb0ELb1ELb1EEENS1_21CollectiveEpilogueFwdINS6_IJS8_SA_S9_EEENS6_IJNS7_ILi1EEESI_SI_EEESC_SE_Li128ELb1ELb1ELb1ELb0EEENS1_36VarlenDynamicPersistentTileSchedulerILi128ELi80ELi128ELi128ELb1ELb1ELb0ELb1ELb1ELb1EEEEEEEEEvNT_6ParamsE)
        .other          _ZN7cutlass13device_kernelIN5flash19enable_sm80_to_sm89INS1_16FlashAttnFwdSm80INS1_25CollectiveMainloopFwdSm80ILi4ELi1ELb0EN4cute5tupleIJNS5_1CILi128EEENS7_ILi80EEENS7_ILi64EEEEEELi64ENS_6half_tEfNS_4arch4Sm80ELb1ELb0ELb1ELb1ELb0ELb0ELb1ELb1EEENS1_21CollectiveEpilogueFwdINS6_IJS8_SA_S9_EEENS6_IJNS7_ILi1EEESI_SI_EEESC_SE_Li128ELb1ELb1ELb1ELb0EEENS1_36VarlenDynamicPersistentTileSchedulerILi128ELi80ELi128ELi128ELb1ELb1ELb0ELb1ELb1ELb1EEEEEEEEEvNT_6ParamsE,@"STO_CUDA_ENTRY STV_DEFAULT"
_ZN7cutlass13device_kernelIN5flash19enable_sm80_to_sm89INS1_16FlashAttnFwdSm80INS1_25CollectiveMainloopFwdSm80ILi4ELi1ELb0EN4cute5tupleIJNS5_1CILi128EEENS7_ILi80EEENS7_ILi64EEEEEELi64ENS_6half_tEfNS_4arch4Sm80ELb1ELb0ELb1ELb1ELb0ELb0ELb1ELb1EEENS1_21CollectiveEpilogueFwdINS6_IJS8_SA_S9_EEENS6_IJNS7_ILi1EEESI_SI_EEESC_SE_Li128ELb1ELb1ELb1ELb0EEENS1_36VarlenDynamicPersistentTileSchedulerILi128ELi80ELi128ELi128ELb1ELb1ELb0ELb1ELb1ELb1EEEEEEEEEvNT_6ParamsE:
        /* <DEDUP_REMOVED lines=55> */
.L_x_1183:
        /* <DEDUP_REMOVED lines=17> */
.L_x_1301:
        /* <DEDUP_REMOVED lines=16> */
.L_x_1302:
[----:B--2---:R-:W-:-:S05]  /*0580*/  IMAD R0, R0, c[0x0][0x538], RZ ;  /* 0x00014e0000007a24 */ /* 0x004fca00078e02ff */
[----:B------:R-:W-:-:S04]  /*0590*/  IADD3 R6, R0, R6, RZ ;  /* 0x0000000600067210 */ /* 0x000fc80007ffe0ff */
[----:B------:R-:W-:-:S13]  /*05a0*/  ISETP.GT.AND P0, PT, R6, UR4, PT ;  /* 0x0000000406007c0c */ /* 0x000fda000bf04270 */
[----:B-1----:R-:W-:Y:S05]  /*05b0*/  @!P0 BRA `(.L_x_1183) ;  /* 0xfffffdb000008947 */ /* 0x002fea000383ffff */
.L_x_1179:
[----:B------:R-:W-:-:S05]  /*05c0*/  IADD3 R12, -R0, R6, RZ ;  /* 0x00000006000c7210 */ /* 0x000fca0007ffe1ff */
[----:B------:R-:W-:-:S05]  /*05d0*/  IMAD R0, R4, c[0x0][0x538], R12 ;  /* 0x00014e0004007a24 */ /* 0x000fca00078e020c */
[----:B------:R-:W-:Y:S01]  /*05e0*/  ISETP.GT.AND P0, PT, R0, UR4, PT ;  /* 0x0000000400007c0c */ /* 0x000fe2000bf04270 */
[----:B------:R-:W-:-:S12]  /*05f0*/  BRA.DIV ~URZ, `(.L_x_1184) ;  /* 0x000138f27f007947 */ /* 0x000fd8000b800000 */
[----:B------:R-:W-:-:S04]  /*0600*/  VOTE.ANY R11, PT, !P0 ;  /* 0x00000000000b7806 */ /* 0x000fc800040e0100 */
.L_x_1303:
[----:B------:R-:W1:Y:S02]  /*0610*/  POPC R0, R11 ;  /* 0x0000000b00007309 */ /* 0x000e640000000000 */
[----:B-1----:R-:W-:-:S05]  /*0620*/  IADD3 R2, R0, R7, RZ ;  /* 0x0000000700027210 */ /* 0x002fca0007ffe0ff */
[----:B------:R1:W-:Y:S01]  /*0630*/  STL [R1+0x64], R2 ;  /* 0x0000640201007387 */ /* 0x0003e20000100800 */
[----:B------:R-:W-:Y:S05]  /*0640*/  BRA.DIV ~URZ, `(.L_x_1185) ;  /* 0x000138f27f007947 */ /* 0x000fea000b800000 */
[----:B------:R2:W3:Y:S01]  /*0650*/  SHFL.IDX PT, R13, R10, R0, 0x1f ;  /* 0x00001f000a0d7589 */ /* 0x0004e200000e0000 */
[----:B------:R-:W-:-:S03]  /*0660*/  MOV R6, RZ ;  /* 0x000000ff00067202 */ /* 0x000fc60000000f00 */
[----:B------:R2:W4:Y:S04]  /*0670*/  SHFL.IDX PT, R10, R8, R0, 0x1f ;  /* 0x00001f00080a7589 */ /* 0x00052800000e0000 */
.L_x_1304:
[----:B------:R-:W-:Y:S01]  /*0680*/  ISETP.NE.AND P0, PT, R11, RZ, PT ;  /* 0x000000ff0b00720c */ /* 0x000fe20003f05270 */
[----:B------:R-:W-:-:S12]  /*0690*/  BSSY B0, `(.L_x_1186) ;  /* 0x0000005000007945 */ /* 0x000fd80003800000 */
[----:B------:R-:W-:Y:S05]  /*06a0*/  @!P0 BRA `(.L_x_1187) ;  /* 0x0000003000008947 */ /* 0x000fea0003800000 */
[----:B------:R-:W-:Y:S01]  /*06b0*/  IADD3 R5, R0, -0x1, RZ ;  /* 0xffffffff00057810 */ /* 0x000fe20007ffe0ff */
[----:B------:R-:W-:Y:S05]  /*06c0*/  BRA.DIV ~URZ, `(.L_x_1188) ;  /* 0x000139527f007947 */ /* 0x000fea000b800000 */
[----:B------:R1:W2:Y:S02]  /*06d0*/  SHFL.IDX PT, R6, R4, R5, 0x1f ;  /* 0x00001f0504067589 */ /* 0x0002a400000e0000 */
.L_x_1187:
[----:B------:R-:W-:Y:S05]  /*06e0*/  BSYNC B0 ;  /* 0x0000000000007941 */ /* 0x000fea0003800000 */
.L_x_1186:
        /* <DEDUP_REMOVED lines=69> */
.L_x_1190:
        /* <DEDUP_REMOVED lines=70> */
.L_x_1191:
[----:B------:R-:W-:Y:S05]  /*0fa0*/  BSYNC B0 ;  /* 0x0000000000007941 */ /* 0x000fea0003800000 */
.L_x_1189:
[----:B------:R-:W-:-:S04]  /*0fb0*/  LOP3.LUT R0, RZ, R0, RZ, 0x33, !PT ;  /* 0x00000000ff007212 */ /* 0x000fc800078e33ff */
[----:B------:R-:W-:-:S05]  /*0fc0*/  IADD3 R0, R0, R13, RZ ;  /* 0x0000000d00007210 */ /* 0x000fca0007ffe0ff */
[----:B------:R2:W-:Y:S01]  /*0fd0*/  STL [R1+0x5c], R0 ;  /* 0x00005c0001007387 */ /* 0x0005e20000100800 */
[----:B------:R-:W-:Y:S05]  /*0fe0*/  BRA `(.L_x_1192) ;  /* 0x0000006000007947 */ /* 0x000fea0003800000 */
.L_x_1180:
[----:B------:R-:W-:Y:S01]  /*0ff0*/  MOV R0, UR4 ;  /* 0x0000000400007c02 */ /* 0x000fe20008000f00 */
[----:B------:R-:W-:Y:S04]  /*1000*/  STL [R1+0x5c], RZ ;  /* 0x00005cff01007387 */ /* 0x000fe80000100800 */
[----:B------:R-:W-:Y:S04]  /*1010*/  STL [R1+0x60], RZ ;  /* 0x000060ff01007387 */ /* 0x000fe80000100800 */
[----:B------:R1:W-:Y:S02]  /*1020*/  STL [R1+0x58], R0 ;  /* 0x0000580001007387 */ /* 0x0003e40000100800 */
[----:B-1----:R-:W-:-:S05]  /*1030*/  MOV R0, c[0x0][0x53c] ;  /* 0x00014f0000007a02 */ /* 0x002fca0000000f00 */
[----:B------:R1:W-:Y:S02]  /*1040*/  STL [R1+0x64], R0 ;  /* 0x0000640001007387 */ /* 0x0003e40000100800 */
.L_x_1192:
        /* <DEDUP_REMOVED lines=8> */
.L_x_1178:
        /* <DEDUP_REMOVED lines=13> */
[----:B---3--:R-:W-:Y:S01]  /*11a0*/  IMAD.SHL.U32 R4, R18, 0x40, RZ ;  /* 0x0000004012047824 */ /* 0x008fe200078e00ff */
[----:B------:R-:W-:Y:S01]  /*11b0*/  SHF.R.S32.HI R7, RZ, 0x2, R13 ;  /* 0x00000002ff077819 */ /* 0x000fe2000001140d */
[----:B------:R-:W-:Y:S01]  /*11c0*/  IMAD.IADD R14, R3, 0x1, -R0 ;  /* 0x00000001030e7824 */ /* 0x000fe200078e0a00 */
[----:B------:R-:W-:Y:S01]  /*11d0*/  LOP3.LUT R0, R2, 0xfffffff0, RZ, 0xc0, !PT ;  /* 0xfffffff002007812 */ /* 0x000fe200078ec0ff */
[----:B------:R-:W-:Y:S01]  /*11e0*/  IMAD.IADD R9, R16, 0x1, -R9 ;  /* 0x0000000110097824 */ /* 0x000fe200078e0a09 */
[----:B------:R-:W-:-:S03]  /*11f0*/  SHF.R.S32.HI R3, RZ, 0x1f, R13 ;  /* 0x0000001fff037819 */ /* 0x000fc6000001140d */
[----:B------:R-:W-:Y:S01]  /*1200*/  IMAD.IADD R2, R16, 0x1, -R0 ;  /* 0x0000000110027824 */ /* 0x000fe200078e0a00 */
[----:B------:R-:W-:Y:S01]  /*1210*/  LEA.HI R3, R3, R7, RZ, 0x3 ;  /* 0x0000000703037211 */ /* 0x000fe200078f18ff */
[C---:B------:R-:W-:Y:S01]  /*1220*/  IMAD.SHL.U32 R20, R9.reuse, 0x8, RZ ;  /* 0x0000000809147824 */ /* 0x040fe200078e00ff */
        /* <DEDUP_REMOVED lines=86> */
[----:B------:R3:W-:Y:S01]  /*1790*/  STL [R1+0x4c], R3 ;  /* 0x00004c0301007387 */ /* 0x0007e20000100800 */
        /* <DEDUP_REMOVED lines=30> */
.L_x_1300:
        /* <DEDUP_REMOVED lines=11> */
[----:B------:R-:W-:Y:S01]  /*1a30*/  ISETP.NE.AND.EX P1, PT, RZ, c[0x0][0x34c], PT, P1 ;  /* 0x0000d300ff007a0c */ /* 0x000fe20003f25310 */
[----:B------:R-:W-:Y:S01]  /*1a40*/  IMAD.MOV.U32 R11, RZ, RZ, RZ ;  /* 0x000000ffff0b7224 */ /* 0x000fe200078e00ff */
[----:B--2---:R-:W-:Y:S01]  /*1a50*/  SHF.R.S32.HI R13, RZ, 0x1f, R23 ;  /* 0x0000001fff0d7819 */ /* 0x004fe20000011417 */
[----:B------:R1:W-:Y:S01]  /*1a60*/  STL [R1+0x50], R23 ;  /* 0x0000501701007387 */ /* 0x0003e20000100800 */
[----:B------:R-:W-:-:S04]  /*1a70*/  @P2 LEA R2, P0, R23, c[0x0][0x370], 0x2 ;  /* 0x0000dc0017022a11 */ /* 0x000fc800078010ff */
[----:B------:R-:W-:Y:S02]  /*1a80*/  @P2 LEA.HI.X R3, R23, c[0x0][0x374], R13, 0x2, P0 ;  /* 0x0000dd0017032a11 */ /* 0x000fe400000f140d */
[----:B------:R-:W-:-:S03]  /*1a90*/  ISETP.NE.U32.AND P0, PT, RZ, c[0x0][0x350], PT ;  /* 0x0000d400ff007a0c */ /* 0x000fc60003f05070 */
[----:B------:R2:W5:Y:S01]  /*1aa0*/  @P2 LDG.E R8, [R2.64] ;  /* 0x0000000802082981 */ /* 0x000562000c1e1900 */
[C---:B------:R-:W-:Y:S02]  /*1ab0*/  @P5 LEA R6, P2, R23.reuse, c[0x0][0x360], 0x2 ;  /* 0x0000d80017065a11 */ /* 0x040fe400078410ff */
[----:B------:R-:W-:Y:S02]  /*1ac0*/  ISETP.NE.AND.EX P0, PT, RZ, c[0x0][0x354], PT, P0 ;  /* 0x0000d500ff007a0c */ /* 0x000fe40003f05300 */
[C---:B------:R-:W-:Y:S02]  /*1ad0*/  @P5 LEA.HI.X R7, R23.reuse, c[0x0][0x364], R13, 0x2, P2 ;  /* 0x0000d90017075a11 */ /* 0x040fe400010f140d */
[----:B------:R-:W-:-:S03]  /*1ae0*/  LEA R4, P4, R23, c[0x0][0x348], 0x2 ;  /* 0x0000d20017047a11 */ /* 0x000fc600078810ff */
[----:B------:R-:W3:Y:S01]  /*1af0*/  @P5 LDG.E R0, [R6.64] ;  /* 0x0000000806005981 */ /* 0x000ee2000c1e1900 */
[----:B------:R-:W-:-:S05]  /*1b00*/  LEA.HI.X R5, R23, c[0x0][0x34c], R13, 0x2, P4 ;  /* 0x0000d30017057a11 */ /* 0x000fca00020f140d */
[----:B------:R1:W5:Y:S01]  /*1b10*/  @P1 LDG.E R11, [R4.64] ;  /* 0x00000008040b1981 */ /* 0x000362000c1e1900 */
[----:B--2---:R-:W-:-:S04]  /*1b20*/  LEA R2, P3, R23, c[0x0][0x350], 0x2 ;  /* 0x0000d40017027a11 */ /* 0x004fc800078610ff */
[----:B------:R-:W-:-:S05]  /*1b30*/  LEA.HI.X R3, R23, c[0x0][0x354], R13, 0x2, P3 ;  /* 0x0000d50017037a11 */ /* 0x000fca00018f140d */
[----:B------:R1:W5:Y:S01]  /*1b40*/  @P0 LDG.E R9, [R2.64] ;  /* 0x0000000802090981 */ /* 0x000362000c1e1900 */
[----:B----4-:R-:W-:-:S05]  /*1b50*/  LOP3.LUT R22, R10, 0xffff, RZ, 0xc0, !PT ;  /* 0x0000ffff0a167812 */ /* 0x010fca00078ec0ff */
[----:B------:R1:W-:Y:S01]  /*1b60*/  STL [R1+0x54], R22 ;  /* 0x0000541601007387 */ /* 0x0003e20000100800 */
[----:B------:R-:W-:Y:S03]  /*1b70*/  YIELD ;  /* 0x0000000000007946 */ /* 0x000fe60003800000 */
[----:B---3--:R1:W-:Y:S01]  /*1b80*/  @P5 STL [R1+0xc], R0 ;  /* 0x00000c0001005387 */ /* 0x0083e20000100800 */
        /* <DEDUP_REMOVED lines=8> */
.L_x_1193:
[----:B------:R-:W-:-:S04]  /*1c10*/  ISETP.NE.U32.AND P2, PT, RZ, c[0x0][0x368], PT ;  /* 0x0000da00ff007a0c */ /* 0x000fc80003f45070 */
[----:B------:R-:W-:-:S13]  /*1c20*/  ISETP.NE.AND.EX P2, PT, RZ, c[0x0][0x36c], PT, P2 ;  /* 0x0000db00ff007a0c */ /* 0x000fda0003f45320 */
[----:B------:R-:W-:Y:S05]  /*1c30*/  @!P2 BRA `(.L_x_1194) ;  /* 0x000000400000a947 */ /* 0x000fea0003800000 */
[----:B-1----:R-:W-:-:S04]  /*1c40*/  LEA R2, P2, R23, c[0x0][0x368], 0x2 ;  /* 0x0000da0017027a11 */ /* 0x002fc800078410ff */
[----:B------:R-:W-:-:S05]  /*1c50*/  LEA.HI.X R3, R23, c[0x0][0x36c], R13, 0x2, P2 ;  /* 0x0000db0017037a11 */ /* 0x000fca00010f140d */
[----:B------:R1:W5:Y:S01]  /*1c60*/  LDG.E R0, [R2.64] ;  /* 0x0000000802007981 */ /* 0x000362000c1e1900 */
[----:B------:R-:W-:Y:S05]  /*1c70*/  BRA `(.L_x_1195) ;  /* 0x0000005000007947 */ /* 0x000fea0003800000 */
.L_x_1194:
[----:B-1----:R-:W-:Y:S01]  /*1c80*/  MOV R0, c[0x0][0x1d0] ;  /* 0x0000740000007a02 */ /* 0x002fe20000000f00 */
[----:B------:R-:W-:Y:S05]  /*1c90*/  @!P0 BRA `(.L_x_1195) ;  /* 0x0000003000008947 */ /* 0x000fea0003800000 */
[----:B------:R-:W2:Y:S04]  /*1ca0*/  LDG.E R4, [R2.64] ;  /* 0x0000000802047981 */ /* 0x000ea8000c1e1900 */
[----:B------:R-:W2:Y:S02]  /*1cb0*/  LDG.E R0, [R2.64+0x4] ;  /* 0x0000040802007981 */ /* 0x000ea4000c1e1900 */
[----:B--2---:R-:W-:Y:S02]  /*1cc0*/  IADD3 R0, -R4, R0, RZ ;  /* 0x0000000004007210 */ /* 0x004fe40007ffe1ff */
.L_x_1195:
[----:B-1----:R-:W2:Y:S04]  /*1cd0*/  LDL R2, [R1+0xc] ;  /* 0x00000c0001027983 */ /* 0x002ea80000100800 */
[----:B------:R-:W3:Y:S01]  /*1ce0*/  LDL.LU R3, [R1+0x5c] ;  /* 0x00005c0001037983 */ /* 0x000ee20000300800 */
[--C-:B-----5:R-:W-:Y:S01]  /*1cf0*/  IMAD.IADD R4, R0, 0x1, -R8.reuse ;  /* 0x0000000100047824 */ /* 0x120fe200078e0a08 */
[----:B------:R-:W-:Y:S01]  /*1d00*/  BSSY B0, `(.L_x_1196) ;  /* 0x000003f000007945 */ /* 0x000fe20003800000 */
[----:B------:R-:W-:-:S02]  /*1d10*/  IMAD.IADD R14, R9, 0x1, R8 ;  /* 0x00000001090e7824 */ /* 0x000fc400078e0208 */
[----:B--2---:R-:W-:Y:S02]  /*1d20*/  IMAD.MOV.U32 R5, RZ, RZ, R2 ;  /* 0x000000ffff057224 */ /* 0x004fe400078e0002 */
[----:B------:R-:W-:Y:S02]  /*1d30*/  IMAD.MOV.U32 R2, RZ, RZ, c[0x0][0x2c4] ;  /* 0x0000b100ff027624 */ /* 0x000fe400078e00ff */
[----:B---3--:R-:W-:-:S03]  /*1d40*/  IMAD.SHL.U32 R18, R3, 0x80, RZ ;  /* 0x0000008003127824 */ /* 0x008fc600078e00ff */
[----:B------:R-:W-:Y:S02]  /*1d50*/  ISETP.NE.AND P4, PT, R2, 0x1, PT ;  /* 0x000000010200780c */ /* 0x000fe40003f85270 */
[----:B------:R-:W-:Y:S01]  /*1d60*/  IADD3 R2, R18, 0x7f, RZ ;  /* 0x0000007f12027810 */ /* 0x000fe20007ffe0ff */
[----:B------:R-:W-:Y:S04]  /*1d70*/  STL [R1+0x5c], R18 ;  /* 0x00005c1201007387 */ /* 0x000fe80000100800 */
[----:B------:R-:W-:Y:S01]  /*1d80*/  IMAD.MOV.U32 R0, RZ, RZ, R2 ;  /* 0x000000ffff007224 */ /* 0x000fe200078e0002 */
[----:B------:R1:W-:Y:S05]  /*1d90*/  STL [R1+0x10], R4 ;  /* 0x0000100401007387 */ /* 0x0003ea0000100800 */
[----:B------:R-:W-:Y:S01]  /*1da0*/  @P4 IMAD.HI.U32 R3, R2, c[0x0][0x2c8], RZ ;  /* 0x0000b20002034a27 */ /* 0x000fe200078e00ff */
[----:B------:R-:W-:-:S04]  /*1db0*/  IADD3 R2, R4, 0x50, -R5 ;  /* 0x0000005004027810 */ /* 0x000fc80007ffe805 */
[----:B------:R-:W-:Y:S02]  /*1dc0*/  @P4 SHF.R.U32.HI R0, RZ, c[0x0][0x2cc], R3 ;  /* 0x0000b300ff004a19 */ /* 0x000fe40000011603 */
[----:B------:R-:W-:-:S03]  /*1dd0*/  IADD3 R3, R4, 0x4f, RZ ;  /* 0x0000004f04037810 */ /* 0x000fc60007ffe0ff */
[----:B------:R-:W-:Y:S02]  /*1de0*/  IMAD.IADD R0, R2, 0x1, R0 ;  /* 0x0000000102007824 */ /* 0x000fe400078e0200 */
[----:B------:R-:W-:-:S04]  /*1df0*/  IMAD.HI R2, R3, 0x66666667, RZ ;  /* 0x6666666703027827 */ /* 0x000fc800078e02ff */
[----:B------:R-:W-:Y:S01]  /*1e00*/  IMAD.HI R0, R0, 0x66666667, RZ ;  /* 0x6666666700007827 */ /* 0x000fe200078e02ff */
[----:B-1----:R-:W-:-:S04]  /*1e10*/  SHF.R.U32.HI R4, RZ, 0x1f, R2 ;  /* 0x0000001fff047819 */ /* 0x002fc80000011602 */
[----:B------:R-:W-:Y:S02]  /*1e20*/  SHF.R.U32.HI R3, RZ, 0x1f, R0 ;  /* 0x0000001fff037819 */ /* 0x000fe40000011600 */
[----:B------:R-:W-:Y:S02]  /*1e30*/  LEA.HI.SX32 R4, R2, R4, 0x1b ;  /* 0x0000000402047211 */ /* 0x000fe400078fdaff */
[----:B------:R-:W-:Y:S02]  /*1e40*/  LOP3.LUT R2, R10, 0xff000000, RZ, 0xc0, !PT ;  /* 0xff0000000a027812 */ /* 0x000fe400078ec0ff */
[----:B------:R-:W-:Y:S02]  /*1e50*/  LEA.HI.SX32 R0, R0, R3, 0x1b ;  /* 0x0000000300007211 */ /* 0x000fe400078fdaff */
[----:B------:R-:W-:Y:S02]  /*1e60*/  LOP3.LUT R3, R10, 0xff0000, RZ, 0xc0, !PT ;  /* 0x00ff00000a037812 */ /* 0x000fe400078ec0ff */
[----:B------:R-:W-:-:S02]  /*1e70*/  SHF.R.U32.HI R2, RZ, 0x8, R2 ;  /* 0x00000008ff027819 */ /* 0x000fc40000011602 */
[----:B------:R-:W-:Y:S02]  /*1e80*/  IMNMX R6, R4, R0, PT ;  /* 0x0000000004067217 */ /* 0x000fe40003800200 */
[----:B------:R-:W-:Y:S01]  /*1e90*/  LEA.HI R3, R3, R2, RZ, 0x10 ;  /* 0x0000000203037211 */ /* 0x000fe200078f80ff */
[----:B------:R-:W-:Y:S01]  /*1ea0*/  IMAD.MOV.U32 R2, RZ, RZ, RZ ;  /* 0x000000ffff027224 */ /* 0x000fe200078e00ff */
[----:B------:R-:W-:Y:S02]  /*1eb0*/  ISETP.GE.AND P2, PT, R6, 0x1, PT ;  /* 0x000000010600780c */ /* 0x000fe40003f46270 */
        /* <DEDUP_REMOVED lines=35> */
.L_x_1197:
[----:B------:R-:W-:Y:S05]  /*20f0*/  BSYNC B0 ;  /* 0x0000000000007941 */ /* 0x000fea0003800000 */
.L_x_1196:
        /* <DEDUP_REMOVED lines=43> */
[----:B------:R-:W3:Y:S04]  /*23b0*/  LDL.64 R8, [R1+0x30] ;  /* 0x0000300001087983 */ /* 0x000ee80000100a00 */
[----:B------:R4:W3:Y:S01]  /*23c0*/  LDL.64 R20, [R1+0x30] ;  /* 0x0000300001147983 */ /* 0x0008e20000100a00 */
[----:B------:R-:W-:-:S04]  /*23d0*/  ISETP.NE.U32.AND P3, PT, RZ, c[0x0][0x340], PT ;  /* 0x0000d000ff007a0c */ /* 0x000fc80003f65070 */
[----:B------:R-:W-:-:S13]  /*23e0*/  ISETP.NE.AND.EX P3, PT, RZ, c[0x0][0x344], PT, P3 ;  /* 0x0000d100ff007a0c */ /* 0x000fda0003f65330 */
[----:B------:R-:W-:-:S05]  /*23f0*/  @P3 IMAD.WIDE R2, R23, R12, c[0x0][0x340] ;  /* 0x0000d00017023625 */ /* 0x000fca00078e020c */
[----:B-1----:R1:W5:Y:S01]  /*2400*/  @P3 LDG.E R15, [R2.64] ;  /* 0x00000008020f3981 */ /* 0x002362000c1e1900 */
[----:B------:R-:W-:Y:S02]  /*2410*/  SHF.R.S32.HI R0, RZ, 0x1f, R11 ;  /* 0x0000001fff007819 */ /* 0x000fe4000001140b */
[----:B------:R-:W-:Y:S02]  /*2420*/  SHF.R.S32.HI R7, RZ, 0x1f, R14 ;  /* 0x0000001fff077819 */ /* 0x000fe4000001140e */
[----:B------:R-:W-:Y:S01]  /*2430*/  IADD3 R84, R246, -0x1, RZ ;  /* 0xfffffffff6547810 */ /* 0x000fe20007ffe0ff */
[----:B------:R-:W-:-:S04]  /*2440*/  IMAD R0, R0, c[0x0][0x178], RZ ;  /* 0x00005e0000007a24 */ /* 0x000fc800078e02ff */
[C---:B------:R-:W-:Y:S02]  /*2450*/  IMAD R0, R11.reuse, c[0x0][0x17c], R0 ;  /* 0x00005f000b007a24 */ /* 0x040fe400078e0200 */
[----:B-1----:R-:W-:-:S05]  /*2460*/  IMAD.WIDE.U32 R2, R11, c[0x0][0x178], RZ ;  /* 0x00005e000b027a25 */ /* 0x002fca00078e00ff */
[----:B------:R-:W-:Y:S02]  /*2470*/  IADD3 R3, R3, R0, RZ ;  /* 0x0000000003037210 */ /* 0x000fe40007ffe0ff */
[----:B--2---:R-:W-:Y:S02]  /*2480*/  IADD3 R12, R4, R18, RZ ;  /* 0x00000012040c7210 */ /* 0x004fe40007ffe0ff */
[----:B------:R-:W1:Y:S02]  /*2490*/  S2R R4, SR_TID.X ;  /* 0x0000000000047919 */ /* 0x000e640000002100 */
[----:B------:R-:W-:Y:S01]  /*24a0*/  MOV R0, R12 ;  /* 0x0000000c00007202 */ /* 0x000fe20000000f00 */
[----:B------:R-:W-:Y:S01]  /*24b0*/  @P4 IMAD.HI.U32 R6, R12, c[0x0][0x2c8], RZ ;  /* 0x0000b2000c064a27 */ /* 0x000fe200078e00ff */
[----:B---3--:R-:W-:-:S04]  /*24c0*/  MOV R20, R8 ;  /* 0x0000000800147202 */ /* 0x008fc80000000f00 */
[----:B------:R-:W-:Y:S02]  /*24d0*/  @P4 SHF.R.U32.HI R0, RZ, c[0x0][0x2cc], R6 ;  /* 0x0000b300ff004a19 */ /* 0x000fe40000011606 */
[----:B------:R-:W-:Y:S02]  /*24e0*/  SEL R6, R13, RZ, !P1 ;  /* 0x000000ff0d067207 */ /* 0x000fe40004800000 */
[----:B------:R-:W-:-:S05]  /*24f0*/  SHF.R.S32.HI R21, RZ, 0x1f, R20 ;  /* 0x0000001fff157819 */ /* 0x000fca0000011414 */
[----:B------:R4:W-:Y:S01]  /*2500*/  STL [R1+0x34], R21 ;  /* 0x0000341501007387 */ /* 0x0009e20000100800 */
[----:B-1----:R-:W-:-:S04]  /*2510*/  SHF.R.S32.HI R17, RZ, 0x1f, R4 ;  /* 0x0000001fff117819 */ /* 0x002fc80000011404 */
[----:B------:R-:W-:Y:S01]  /*2520*/  LEA.HI R17, R17, R4, RZ, 0x3 ;  /* 0x0000000411117211 */ /* 0x000fe200078f18ff */
[C---:B------:R-:W-:Y:S01]  /*2530*/  IMAD.WIDE.U32 R4, R22.reuse, c[0x0][0x1b8], R2 ;  /* 0x00006e0016047a25 */ /* 0x040fe200078e0002 */
[----:B------:R-:W-:Y:S02]  /*2540*/  SEL R3, R23, RZ, !P1 ;  /* 0x000000ff17037207 */ /* 0x000fe40004800000 */
[----:B------:R-:W-:Y:S01]  /*2550*/  SHF.R.S32.HI R17, RZ, 0x3, R17 ;  /* 0x00000003ff117819 */ /* 0x000fe20000011411 */
[----:B------:R-:W-:-:S03]  /*2560*/  IMAD R5, R22, c[0x0][0x1bc], R5 ;  /* 0x00006f0016057a24 */ /* 0x000fc600078e0205 */
[----:B------:R-:W-:-:S04]  /*2570*/  IADD3 R2, P2, R17, R14, RZ ;  /* 0x0000000e11027210 */ /* 0x000fc80007f5e0ff */
[----:B------:R-:W-:Y:S01]  /*2580*/  LEA.HI.X.SX32 R10, R17, R7, 0x1, P2 ;  /* 0x00000007110a7211 */ /* 0x000fe200010f0eff */
[----:B------:R-:W-:Y:S01]  /*2590*/  IMAD R7, R6, c[0x0][0x1c0], RZ ;  /* 0x0000700006077a24 */ /* 0x000fe200078e02ff */
[----:B------:R-:W-:Y:S01]  /*25a0*/  ISETP.GE.AND P2, PT, R20, c[0x0][0x198], PT ;  /* 0x0000660014007a0c */ /* 0x000fe20003f46270 */
[----:B------:R-:W-:-:S04]  /*25b0*/  IMAD.WIDE.U32 R8, R2, c[0x0][0x1e0], R20 ;  /* 0x0000780002087a25 */ /* 0x000fc800078e0014 */
[----:B------:R-:W-:Y:S02]  /*25c0*/  IMAD R6, R10, c[0x0][0x1e0], RZ ;  /* 0x000078000a067a24 */ /* 0x000fe400078e02ff */
[C---:B------:R-:W-:Y:S02]  /*25d0*/  IMAD R11, R3.reuse, c[0x0][0x1c4], R7 ;  /* 0x00007100030b7a24 */ /* 0x040fe400078e0207 */
[----:B------:R-:W-:Y:S02]  /*25e0*/  IMAD R14, R2, c[0x0][0x1e4], R6 ;  /* 0x00007900020e7a24 */ /* 0x000fe400078e0206 */
[----:B------:R-:W-:Y:S01]  /*25f0*/  IMAD.WIDE.U32 R6, R3, c[0x0][0x1c0], R4 ;  /* 0x0000700003067a25 */ /* 0x000fe200078e0004 */
[----:B------:R-:W-:-:S03]  /*2600*/  SHF.R.S32.HI R4, RZ, 0x1f, R0 ;  /* 0x0000001fff047819 */ /* 0x000fc60000011400 */
[----:B------:R-:W-:Y:S01]  /*2610*/  IMAD R16, R10, c[0x0][0x208], RZ ;  /* 0x000082000a107a24 */ /* 0x000fe200078e02ff */
[----:B------:R-:W-:Y:S01]  /*2620*/  IADD3 R3, R7, R11, RZ ;  /* 0x0000000b07037210 */ /* 0x000fe20007ffe0ff */
[----:B------:R-:W-:Y:S02]  /*2630*/  IMAD.IADD R5, R9, 0x1, R14 ;  /* 0x0000000109057824 */ /* 0x000fe400078e020e */
[----:B------:R-:W-:-:S04]  /*2640*/  IMAD.WIDE.U32 R10, R2, c[0x0][0x208], R20 ;  /* 0x00008200020a7a25 */ /* 0x000fc800078e0014 */
[----:B------:R-:W-:Y:S01]  /*2650*/  IMAD R9, R2, c[0x0][0x20c], R16 ;  /* 0x0000830002097a24 */ /* 0x000fe200078e0210 */
[----:B------:R-:W-:Y:S01]  /*2660*/  MOV R2, R6 ;  /* 0x0000000600027202 */ /* 0x000fe20000000f00 */
[----:B------:R-:W-:Y:S01]  /*2670*/  IMAD R7, R4, c[0x0][0x1b0], RZ ;  /* 0x00006c0004077a24 */ /* 0x000fe200078e02ff */
[----:B------:R-:W-:Y:S01]  /*2680*/  MOV R4, R8 ;  /* 0x0000000800047202 */ /* 0x000fe20000000f00 */
[----:B------:R-:W-:Y:S02]  /*2690*/  IMAD.MOV R8, RZ, RZ, -R0 ;  /* 0x000000ffff087224 */ /* 0x000fe400078e0a00 */
[C---:B------:R-:W-:Y:S02]  /*26a0*/  IMAD R14, R0.reuse, c[0x0][0x1b4], R7 ;  /* 0x00006d00000e7a24 */ /* 0x040fe400078e0207 */
[----:B------:R-:W-:-:S04]  /*26b0*/  IMAD.WIDE.U32 R6, R0, c[0x0][0x1b0], R2 ;  /* 0x00006c0000067a25 */ /* 0x000fc800078e0002 */
[----:B------:R-:W-:Y:S01]  /*26c0*/  IMAD.WIDE.U32 R2, R22, c[0x0][0x1e8], R4 ;  /* 0x00007a0016027a25 */ /* 0x000fe200078e0004 */
[----:B------:R-:W-:Y:S02]  /*26d0*/  IADD3 R5, R11, R9, RZ ;  /* 0x000000090b057210 */ /* 0x000fe40007ffe0ff */
[----:B------:R-:W-:Y:S01]  /*26e0*/  MOV R4, R10 ;  /* 0x0000000a00047202 */ /* 0x000fe20000000f00 */
[----:B------:R-:W-:Y:S02]  /*26f0*/  IMAD R0, R8, c[0x0][0x2c4], R12 ;  /* 0x0000b10008007a24 */ /* 0x000fe400078e020c */
[C---:B------:R-:W-:Y:S01]  /*2700*/  IMAD R9, R22.reuse, c[0x0][0x1ec], R3 ;  /* 0x00007b0016097a24 */ /* 0x040fe200078e0203 */
[----:B------:R-:W-:Y:S01]  /*2710*/  IADD3 R3, R7, R14, RZ ;  /* 0x0000000e07037210 */ /* 0x000fe20007ffe0ff */
[----:B------:R-:W-:Y:S01]  /*2720*/  IMAD.MOV.U32 R8, RZ, RZ, R2 ;  /* 0x000000ffff087224 */ /* 0x000fe200078e0002 */
[----:B-----5:R-:W-:Y:S01]  /*2730*/  @P3 SHF.R.S32.HI R7, RZ, 0x1f, R15 ;  /* 0x0000001fff073819 */ /* 0x020fe2000001140f */
[----:B------:R-:W-:Y:S01]  /*2740*/  IMAD.WIDE.U32 R4, R22, c[0x0][0x210], R4 ;  /* 0x0000840016047a25 */ /* 0x000fe200078e0004 */
[----:B------:R-:W-:-:S02]  /*2750*/  SHF.R.S32.HI R10, RZ, 0x1f, R0 ;  /* 0x0000001fff0a7819 */ /* 0x000fc40000011400 */
[----:B------:R-:W-:Y:S01]  /*2760*/  @!P3 MOV R7, R13 ;  /* 0x0000000d0007b202 */ /* 0x000fe20000000f00 */
[----:B------:R-:W-:Y:S01]  /*2770*/  IMAD R5, R22, c[0x0][0x214], R5 ;  /* 0x0000850016057a24 */ /* 0x000fe200078e0205 */
[----:B------:R-:W-:Y:S01]  /*2780*/  MOV R2, R6 ;  /* 0x0000000600027202 */ /* 0x000fe20000000f00 */
[----:B------:R-:W-:Y:S01]  /*2790*/  IMAD R10, R10, c[0x0][0x1a8], RZ ;  /* 0x00006a000a0a7a24 */ /* 0x000fe200078e02ff */
[----:B------:R-:W-:Y:S02]  /*27a0*/  SEL R6, R7, RZ, !P0 ;  /* 0x000000ff07067207 */ /* 0x000fe40004000000 */
[----:B------:R-:W-:Y:S01]  /*27b0*/  @!P3 MOV R15, R23 ;  /* 0x00000017000fb202 */ /* 0x000fe20000000f00 */
[C---:B------:R-:W-:Y:S02]  /*27c0*/  IMAD R7, R0.reuse, c[0x0][0x1ac], R10 ;  /* 0x00006b0000077a24 */ /* 0x040fe400078e020a */
[----:B------:R-:W-:Y:S01]  /*27d0*/  IMAD.WIDE.U32 R2, R0, c[0x0][0x1a8], R2 ;  /* 0x00006a0000027a25 */ /* 0x000fe200078e0002 */
[----:B------:R-:W-:-:S03]  /*27e0*/  SEL R0, R15, RZ, !P0 ;  /* 0x000000ff0f007207 */ /* 0x000fc60004000000 */
[C---:B------:R-:W-:Y:S02]  /*27f0*/  IMAD R11, R6.reuse, c[0x0][0x1f0], RZ ;  /* 0x00007c00060b7a24 */ /* 0x040fe400078e02ff */
[----:B------:R-:W-:Y:S02]  /*2800*/  IMAD R6, R6, c[0x0][0x218], RZ ;  /* 0x0000860006067a24 */ /* 0x000fe400078e02ff */
[----:B------:R-:W-:Y:S01]  /*2810*/  IMAD.IADD R3, R3, 0x1, R7 ;  /* 0x0000000103037824 */ /* 0x000fe200078e0207 */
[----:B------:R-:W-:Y:S01]  /*2820*/  LEA R7, P0, R2, c[0x0][0x160], 0x1 ;  /* 0x0000580002077a11 */ /* 0x000fe200078008ff */
[C---:B------:R-:W-:Y:S02]  /*2830*/  IMAD R10, R0.reuse, c[0x0][0x21c], R6 ;  /* 0x00008700000a7a24 */ /* 0x040fe400078e0206 */
[----:B------:R-:W-:Y:S01]  /*2840*/  IMAD.WIDE.U32 R4, R0, c[0x0][0x218], R4 ;  /* 0x0000860000047a25 */ /* 0x000fe200078e0004 */
[----:B------:R-:W-:-:S03]  /*2850*/  LEA.HI.X R6, R2, c[0x0][0x164], R3, 0x1, P0 ;  /* 0x0000590002067a11 */ /* 0x000fc600000f0c03 */
[C---:B------:R-:W-:Y:S01]  /*2860*/  IMAD R11, R0.reuse, c[0x0][0x1f4], R11 ;  /* 0x00007d00000b7a24 */ /* 0x040fe200078e020b */
[----:B------:R-:W-:Y:S01]  /*2870*/  IADD3 R2, R5, R10, RZ ;  /* 0x0000000a05027210 */ /* 0x000fe20007ffe0ff */
[----:B------:R-:W-:Y:S01]  /*2880*/  IMAD.WIDE.U32 R8, R0, c[0x0][0x1f0], R8 ;  /* 0x00007c0000087a25 */ /* 0x000fe200078e0008 */
[----:B------:R-:W-:-:S04]  /*2890*/  IADD3 R0, R17, R18, RZ ;  /* 0x0000001211007210 */ /* 0x000fc80007ffe0ff */
[----:B------:R-:W-:Y:S01]  /*28a0*/  IADD3 R3, R9, R11, RZ ;  /* 0x0000000b09037210 */ /* 0x000fe20007ffe0ff */
[----:B------:R4:W-:Y:S04]  /*28b0*/  STL.64 [R1+0x38], R8 ;  /* 0x0000380801007387 */ /* 0x0009e80000100a00 */
[----:B------:R4:W-:Y:S04]  /*28c0*/  STL.64 [R1+0x40], R4 ;  /* 0x0000400401007387 */ /* 0x0009e80000100a00 */
[----:B------:R4:W-:Y:S04]  /*28d0*/  STL [R1+0x48], R2 ;  /* 0x0000480201007387 */ /* 0x0009e80000100800 */
[----:B------:R4:W-:Y:S01]  /*28e0*/  STL [R1+0x28], R3 ;  /* 0x0000280301007387 */ /* 0x0009e20000100800 */
[----:B------:R-:W-:Y:S05]  /*28f0*/  BRA.DIV ~URZ, `(.L_x_1199) ;  /* 0x000117827f007947 */ /* 0x000fea000b800000 */
[----:B----4-:R1:W2:Y:S02]  /*2900*/  SHFL.IDX PT, R8, R6, RZ, 0x181f ;  /* 0x00181fff06087589 */ /* 0x0102a400000e0000 */
.L_x_1305:
[----:B------:R-:W-:Y:S05]  /*2910*/  BRA.DIV ~URZ, `(.L_x_1200) ;  /* 0x000117d27f007947 */ /* 0x000fea000b800000 */
[----:B------:R3:W4:Y:S02]  /*2920*/  SHFL.IDX PT, R2, R7, RZ, 0x181f ;  /* 0x00181fff07027589 */ /* 0x00072400000e0000 */
.L_x_1306:
[----:B------:R-:W5:Y:S01]  /*2930*/  LDL R3, [R1+0xc] ;  /* 0x00000c0001037983 */ /* 0x000f620000100800 */
[----:B------:R-:W-:Y:S01]  /*2940*/  BSSY B0, `(.L_x_1201) ;  /* 0x000000b000007945 */ /* 0x000fe20003800000 */
[----:B-----5:R-:W-:-:S05]  /*2950*/  IMAD R4, R3, c[0x0][0x2c4], RZ ;  /* 0x0000b10003047a24 */ /* 0x020fca00078e02ff */
        /* <DEDUP_REMOVED lines=9> */
.L_x_1202:
[----:B------:R-:W-:Y:S05]  /*29f0*/  BSYNC B0 ;  /* 0x0000000000007941 */ /* 0x000fea0003800000 */
.L_x_1201:
[----:B------:R-:W-:Y:S05]  /*2a00*/  BRA.DIV ~URZ, `(.L_x_1203) ;  /* 0x000117527f007947 */ /* 0x000fea000b800000 */
[----:B--2---:R2:W1:Y:S04]  /*2a10*/  SHFL.IDX PT, R8, R6, 0x1, 0x181f ;  /* 0x00381f0006087f89 */ /* 0x00446800000e0000 */
[----:B----4-:R2:W4:Y:S02]  /*2a20*/  SHFL.IDX PT, R2, R7, 0x1, 0x181f ;  /* 0x00381f0007027f89 */ /* 0x01052400000e0000 */
.L_x_1307:
        /* <DEDUP_REMOVED lines=11> */
.L_x_1205:
[----:B------:R-:W-:Y:S05]  /*2ae0*/  BSYNC B0 ;  /* 0x0000000000007941 */ /* 0x000fea0003800000 */
.L_x_1204:
[----:B------:R-:W-:Y:S05]  /*2af0*/  BRA.DIV ~URZ, `(.L_x_1206) ;  /* 0x000117327f007947 */ /* 0x000fea000b800000 */
[----:B-1----:R1:W2:Y:S02]  /*2b00*/  SHFL.IDX PT, R8, R6, 0x2, 0x181f ;  /* 0x00581f0006087f89 */ /* 0x0022a400000e0000 */
.L_x_1308:
[----:B------:R-:W-:Y:S05]  /*2b10*/  BRA.DIV ~URZ, `(.L_x_1207) ;  /* 0x000117827f007947 */ /* 0x000fea000b800000 */
[----:B----4-:R4:W1:Y:S02]  /*2b20*/  SHFL.IDX PT, R2, R7, 0x2, 0x181f ;  /* 0x00581f0007027f89 */ /* 0x01086400000e0000 */
.L_x_1309:
        /* <DEDUP_REMOVED lines=11> */
.L_x_1209:
[----:B------:R-:W-:Y:S05]  /*2be0*/  BSYNC B0 ;  /* 0x0000000000007941 */ /* 0x000fea0003800000 */
.L_x_1208:
[----:B------:R-:W-:Y:S05]  /*2bf0*/  BRA.DIV ~URZ, `(.L_x_1210) ;  /* 0x000117127f007947 */ /* 0x000fea000b800000 */
[----:B--2---:R2:W3:Y:S04]  /*2c00*/  SHFL.IDX PT, R8, R6, 0x3, 0x181f ;  /* 0x00781f0006087f89 */ /* 0x0044e800000e0000 */
[----:B-1----:R2:W1:Y:S02]  /*2c10*/  SHFL.IDX PT, R2, R7, 0x3, 0x181f ;  /* 0x00781f0007027f89 */ /* 0x00246400000e0000 */
.L_x_1310:
        /* <DEDUP_REMOVED lines=11> */
.L_x_1212:
[----:B------:R-:W-:Y:S05]  /*2cd0*/  BSYNC B0 ;  /* 0x0000000000007941 */ /* 0x000fea0003800000 */
.L_x_1211:
[----:B------:R-:W-:Y:S05]  /*2ce0*/  BRA.DIV ~URZ, `(.L_x_1213) ;  /* 0x000116f27f007947 */ /* 0x000fea000b800000 */
[----:B---3--:R3:W2:Y:S02]  /*2cf0*/  SHFL.IDX PT, R8, R6, 0x4, 0x181f ;  /* 0x00981f0006087f89 */ /* 0x0086a400000e0000 */
.L_x_1311:
[----:B------:R-:W-:Y:S05]  /*2d00*/  BRA.DIV ~URZ, `(.L_x_1214) ;  /* 0x000117427f007947 */ /* 0x000fea000b800000 */
[----:B-1----:R1:W3:Y:S02]  /*2d10*/  SHFL.IDX PT, R2, R7, 0x4, 0x181f ;  /* 0x00981f0007027f89 */ /* 0x0022e400000e0000 */
.L_x_1312:
        /* <DEDUP_REMOVED lines=11> */
.L_x_1216:
[----:B------:R-:W-:Y:S05]  /*2dd0*/  BSYNC B0 ;  /* 0x0000000000007941 */ /* 0x000fea0003800000 */
.L_x_1215:
[----:B------:R-:W-:Y:S05]  /*2de0*/  BRA.DIV ~URZ, `(.L_x_1217) ;  /* 0x000116d27f007947 */ /* 0x000fea000b800000 */
[----:B--2---:R2:W1:Y:S04]  /*2df0*/  SHFL.IDX PT, R8, R6, 0x5, 0x181f ;  /* 0x00b81f0006087f89 */ /* 0x00446800000e0000 */
[----:B---3--:R2:W3:Y:S02]  /*2e00*/  SHFL.IDX PT, R2, R7, 0x5, 0x181f ;  /* 0x00b81f0007027f89 */ /* 0x0084e400000e0000 */
.L_x_1313:
        /* <DEDUP_REMOVED lines=11> */
.L_x_1219:
[----:B------:R-:W-:Y:S05]  /*2ec0*/  BSYNC B0 ;  /* 0x0000000000007941 */ /* 0x000fea0003800000 */
.L_x_1218:
[----:B------:R-:W-:Y:S05]  /*2ed0*/  BRA.DIV ~URZ, `(.L_x_1220) ;  /* 0x000116b27f007947 */ /* 0x000fea000b800000 */
[----:B-1----:R1:W2:Y:S02]  /*2ee0*/  SHFL.IDX PT, R8, R6, 0x6, 0x181f ;  /* 0x00d81f0006087f89 */ /* 0x0022a400000e0000 */
.L_x_1314:
[----:B------:R-:W-:Y:S05]  /*2ef0*/  BRA.DIV ~URZ, `(.L_x_1221) ;  /* 0x000117027f007947 */ /* 0x000fea000b800000 */
[----:B---3--:R3:W1:Y:S02]  /*2f00*/  SHFL.IDX PT, R2, R7, 0x6, 0x181f ;  /* 0x00d81f0007027f89 */ /* 0x00866400000e0000 */
.L_x_1315:
        /* <DEDUP_REMOVED lines=11> */
.L_x_1223:
[----:B------:R-:W-:Y:S05]  /*2fc0*/  BSYNC B0 ;  /* 0x0000000000007941 */ /* 0x000fea0003800000 */
.L_x_1222:
[----:B------:R-:W-:Y:S05]  /*2fd0*/  BRA.DIV ~URZ, `(.L_x_1224) ;  /* 0x000116927f007947 */ /* 0x000fea000b800000 */
[----:B-12---:R-:W1:Y:S04]  /*2fe0*/  SHFL.IDX PT, R6, R6, 0x7, 0x181f ;  /* 0x00f81f0006067f89 */ /* 0x006e6800000e0000 */
[----:B------:R2:W3:Y:S02]  /*2ff0*/  SHFL.IDX PT, R2, R7, 0x7, 0x181f ;  /* 0x00f81f0007027f89 */ /* 0x0004e400000e0000 */
.L_x_1316:
        /* <DEDUP_REMOVED lines=13> */
[----:B------:R-:W5:Y:S04]  /*30d0*/  LDL R5, [R1+0x28] ;  /* 0x0000280001057983 */ /* 0x000f680000100800 */
[----:B--2---:R-:W2:Y:S04]  /*30e0*/  LDL.64 R8, [R1+0x38] ;  /* 0x0000380001087983 */ /* 0x004ea80000100a00 */
[----:B----4-:R-:W4:Y:S04]  /*30f0*/  LDL R18, [R1+0x48] ;  /* 0x0000480001127983 */ /* 0x010f280000100800 */
[----:B------:R-:W4:Y:S04]  /*3100*/  LDL.64 R16, [R1+0x40] ;  /* 0x0000400001107983 */ /* 0x000f280000100a00 */
        /* <DEDUP_REMOVED lines=10> */
[----:B------:R-:W4:Y:S01]  /*31b0*/  LDL R249, [R1+0x24] ;  /* 0x0000240001f97983 */ /* 0x000f220000100800 */
[----:B------:R-:W-:-:S04]  /*31c0*/  SHF.R.S32.HI R7, RZ, 0x1f, R10 ;  /* 0x0000001fff077819 */ /* 0x000fc8000001140a */
[----:B------:R-:W-:-:S04]  /*31d0*/  LEA.HI R7, R7, R10, RZ, 0x3 ;  /* 0x0000000a07077211 */ /* 0x000fc800078f18ff */
[----:B------:R-:W-:Y:S01]  /*31e0*/  SHF.R.S32.HI R7, RZ, 0x3, R7 ;  /* 0x00000003ff077819 */ /* 0x000fe20000011407 */
[----:B------:R-:W-:-:S05]  /*31f0*/  IMAD R0, R84, c[0x0][0x1e4], R0 ;  /* 0x0000790054007a24 */ /* 0x000fca00078e0200 */
[----:B------:R-:W-:-:S05]  /*3200*/  IADD3 R0, R3, R0, RZ ;  /* 0x0000000003007210 */ /* 0x000fca0007ffe0ff */
[----:B------:R-:W-:Y:S01]  /*3210*/  IMAD R0, R0, 0x50, RZ ;  /* 0x0000005000007824 */ /* 0x000fe200078e02ff */
[----:B------:R-:W-:Y:S02]  /*3220*/  USHF.L.U32 UR7, UR4, 0x5, URZ ;  /* 0x0000000504077899 */ /* 0x000fe4000800063f */
[----:B------:R-:W-:Y:S01]  /*3230*/  USHF.L.U64.HI UR5, UR4, UR6, UR5 ;  /* 0x0000000604057299 */ /* 0x000fe20008010205 */
[----:B------:R-:W-:Y:S01]  /*3240*/  BAR.SYNC.DEFER_BLOCKING 0x0 ;  /* 0x0000000000007b1d */ /* 0x000fe20000010000 */
[----:B---3--:R-:W-:-:S04]  /*3250*/  IADD3 R12, R85, R250, -R7 ;  /* 0x000000fa550c7210 */ /* 0x008fc80007ffe807 */
[C---:B------:R-:W-:Y:S02]  /*3260*/  ISETP.GE.AND P5, PT, R12.reuse, 0x11, PT ;  /* 0x000000110c00780c */ /* 0x040fe40003fa6270 */
[----:B-----5:R-:W-:Y:S02]  /*3270*/  MOV R87, R5 ;  /* 0x0000000500577202 */ /* 0x020fe40000000f00 */
[----:B--2---:R-:W-:Y:S02]  /*3280*/  MOV R86, R8 ;  /* 0x0000000800567202 */ /* 0x004fe40000000f00 */
[----:B------:R-:W-:-:S03]  /*3290*/  ISETP.GE.AND P1, PT, R12, 0x1, PT ;  /* 0x000000010c00780c */ /* 0x000fc60003f26270 */
[----:B------:R-:W-:Y:S01]  /*32a0*/  IMAD.WIDE.U32 R2, R2, 0x50, R86 ;  /* 0x0000005002027825 */ /* 0x000fe200078e0056 */
[----:B------:R-:W-:-:S04]  /*32b0*/  ISETP.GE.AND P3, PT, R12, 0x21, PT ;  /* 0x000000210c00780c */ /* 0x000fc80003f66270 */
[----:B------:R-:W-:Y:S02]  /*32c0*/  IADD3 R3, R3, R0, RZ ;  /* 0x0000000003037210 */ /* 0x000fe40007ffe0ff */
[----:B------:R-:W-:-:S03]  /*32d0*/  @P5 LEA R0, P2, R142, R2, 0x4 ;  /* 0x000000028e005211 */ /* 0x000fc600078420ff */
[----:B------:R-:W-:Y:S02]  /*32e0*/  @P1 LEA R4, P0, R2, c[0x0][0x1c8], 0x1 ;  /* 0x0000720002041a11 */ /* 0x000fe400078008ff */
[----:B------:R-:W-:Y:S02]  /*32f0*/  @P5 LEA.HI.X R6, R142, R3, R148, 0x4, P2 ;  /* 0x000000038e065211 */ /* 0x000fe400010f2494 */
[----:B------:R-:W-:Y:S01]  /*3300*/  ISETP.GE.AND P2, PT, R12, 0x31, PT ;  /* 0x000000310c00780c */ /* 0x000fe20003f46270 */
[----:B------:R-:W-:Y:S01]  /*3310*/  IMAD.WIDE.U32 R8, R142, 0x20, RZ ;  /* 0x000000208e087825 */ /* 0x000fe200078e00ff */
[----:B------:R-:W-:Y:S02]  /*3320*/  @P1 LEA.HI.X R5, R2, c[0x0][0x1cc], R3, 0x1, P0 ;  /* 0x0000730002051a11 */ /* 0x000fe400000f0c03 */
[----:B------:R-:W-:-:S03]  /*3330*/  @P5 LEA R10, P0, R0, c[0x0][0x1c8], 0x1 ;  /* 0x00007200000a5a11 */ /* 0x000fc600078008ff */
[----:B------:R-:W-:Y:S01]  /*3340*/  @!PT LDS RZ, [RZ] ;  /* 0x00000000fffff984 */ /* 0x000fe20000000800 */
[----:B------:R-:W-:Y:S01]  /*3350*/  @!PT LDS RZ, [RZ] ;  /* 0x00000000fffff984 */ /* 0x000fe20000000800 */
[----:B------:R-:W-:Y:S01]  /*3360*/  @!PT LDS RZ, [RZ] ;  /* 0x00000000fffff984 */ /* 0x000fe20000000800 */
[----:B------:R1:W-:Y:S01]  /*3370*/  @P1 LDGSTS.E.BYPASS.LTC128B.128 [R213+0x2900], [R4.64], !P6 ;  /* 0x0290000004d51fae */ /* 0x0003e2000f101d48 */
[----:B------:R-:W-:Y:S02]  /*3380*/  @P5 LEA.HI.X R11, R0, c[0x0][0x1cc], R6, 0x1, P0 ;  /* 0x00007300000b5a11 */ /* 0x000fe400000f0c06 */
[----:B------:R-:W-:Y:S02]  /*3390*/  SHF.L.U32 R6, R148, 0x5, RZ ;  /* 0x0000000594067819 */ /* 0x000fe400000006ff */
[----:B------:R-:W-:Y:S01]  /*33a0*/  @P3 IADD3 R0, P0, R2, R8, RZ ;  /* 0x0000000802003210 */ /* 0x000fe20007f1e0ff */
[----:B------:R-:W-:Y:S01]  /*33b0*/  @P2 IMAD R7, R148, 0x30, RZ ;  /* 0x0000003094072824 */ /* 0x000fe200078e02ff */
[----:B------:R-:W-:Y:S01]  /*33c0*/  ISETP.GE.AND P1, PT, R12, 0x41, PT ;  /* 0x000000410c00780c */ /* 0x000fe20003f26270 */
[----:B------:R2:W-:Y:S01]  /*33d0*/  @P5 LDGSTS.E.BYPASS.LTC128B.128 [R213+0x3100], [R10.64], !P6 ;  /* 0x031000000ad55fae */ /* 0x0005e2000f101d48 */
        /* <DEDUP_REMOVED lines=15> */
[----:B------:R-:W-:Y:S01]  /*34d0*/  IMAD R0, R13, c[0x0][0x208], RZ ;  /* 0x000082000d007a24 */ /* 0x000fe200078e02ff */
[----:B------:R-:W-:-:S04]  /*34e0*/  DEPBAR.LE SB0, 0x1 ;  /* 0x000080400000791a */ /* 0x000fc80000000000 */
[----:B------:R-:W-:-:S04]  /*34f0*/  DEPBAR.LE SB0, 0x0 ;  /* 0x000080000000791a */ /* 0x000fc80000000000 */
[----:B------:R-:W-:Y:S01]  /*3500*/  BAR.SYNC.DEFER_BLOCKING 0x0 ;  /* 0x0000000000007b1d */ /* 0x000fe20000010000 */
[----:B-----5:R-:W-:-:S04]  /*3510*/  IMAD.WIDE.U32 R2, R84, c[0x0][0x208], RZ ;  /* 0x0000820054027a25 */ /* 0x020fc800078e00ff */
[----:B------:R-:W-:Y:S01]  /*3520*/  IMAD R0, R84, c[0x0][0x20c], R0 ;  /* 0x0000830054007a24 */ /* 0x000fe200078e0200 */
[----:B----4-:R-:W-:Y:S02]  /*3530*/  MOV R4, R16 ;  /* 0x0000001000047202 */ /* 0x010fe40000000f00 */
[----:B------:R-:W-:Y:S02]  /*3540*/  MOV R5, R18 ;  /* 0x0000001200057202 */ /* 0x000fe40000000f00 */
[----:B------:R-:W-:-:S03]  /*3550*/  IADD3 R0, R3, R0, RZ ;  /* 0x0000000003007210 */ /* 0x000fc60007ffe0ff */
[----:B------:R-:W-:Y:S01]  /*3560*/  IMAD.WIDE.U32 R2, R2, 0x50, R4 ;  /* 0x0000005002027825 */ /* 0x000fe200078e0004 */
[----:B------:R-:W-:Y:S04]  /*3570*/  LDSM.16.M88.4 R32, [R203] ;  /* 0x00000000cb20783b */ /* 0x000fe80000000200 */
[----:B------:R-:W4:Y:S01]  /*3580*/  LDSM.16.M88.4 R44, [R196] ;  /* 0x00000000c42c783b */ /* 0x000f220000000200 */
[----:B------:R-:W-:Y:S01]  /*3590*/  IMAD R0, R0, 0x50, RZ ;  /* 0x0000005000007824 */ /* 0x000fe200078e02ff */
[----:B---3--:R-:W-:Y:S02]  /*35a0*/  LEA R8, P0, R2, c[0x0][0x1f8], 0x1 ;  /* 0x00007e0002087a11 */ /* 0x008fe400078008ff */
[----:B------:R-:W3:Y:S02]  /*35b0*/  LDSM.16.M88.4 R28, [R203+0x2000] ;  /* 0x00200000cb1c783b */ /* 0x000ee40000000200 */
[----:B------:R-:W-:-:S02]  /*35c0*/  IADD3 R0, R3, R0, RZ ;  /* 0x0000000003007210 */ /* 0x000fc40007ffe0ff */
[----:B-1----:R-:W-:Y:S01]  /*35d0*/  IADD3 R6, P1, R8, UR7, RZ ;  /* 0x0000000708067c10 */ /* 0x002fe2000ff3e0ff */
[----:B------:R-:W-:Y:S01]  /*35e0*/  LDSM.16.M88.4 R24, [R206] ;  /* 0x00000000ce18783b */ /* 0x000fe20000000200 */
[----:B------:R-:W-:Y:S02]  /*35f0*/  LEA.HI.X R9, R2, c[0x0][0x1fc], R0, 0x1, P0 ;  /* 0x00007f0002097a11 */ /* 0x000fe400000f0c00 */
[----:B------:R-:W-:Y:S01]  /*3600*/  IADD3 R4, P0, R6, UR7, RZ ;  /* 0x0000000706047c10 */ /* 0x000fe2000ff1e0ff */
[----:B------:R-:W1:Y:S01]  /*3610*/  LDSM.16.M88.4 R48, [R207] ;  /* 0x00000000cf30783b */ /* 0x000e620000000200 */
        /* <DEDUP_REMOVED lines=9> */
[C---:B------:R-:W-:Y:S02]  /*36b0*/  ISETP.LT.OR P3, PT, R12.reuse, 0x21, P1 ;  /* 0x000000210c00780c */ /* 0x040fe40000f61670 */
[----:B------:R-:W-:Y:S01]  /*36c0*/  IADD3.X R3, R5, UR5, RZ, P2, !PT ;  /* 0x0000000505037c10 */ /* 0x000fe200097fe4ff */
[----:B------:R-:W-:Y:S01]  /*36d0*/  LDSM.16.M88.4 R104, [R196+0x2000] ;  /* 0x00200000c468783b */ /* 0x000fe20000000200 */
[----:B------:R-:W-:-:S02]  /*36e0*/  ISETP.LT.OR P2, PT, R12, 0x31, P1 ;  /* 0x000000310c00780c */ /* 0x000fc40000f41670 */
[----:B------:R-:W-:Y:S01]  /*36f0*/  ISETP.LT.OR P1, PT, R12, 0x41, P1 ;  /* 0x000000410c00780c */ /* 0x000fe20000f21670 */
[----:B------:R-:W5:Y:S04]  /*3700*/  LDSM.16.M88.4 R20, [R206+0x2000] ;  /* 0x00200000ce14783b */ /* 0x000f680000000200 */
[----:B------:R-:W-:Y:S04]  /*3710*/  LDSM.16.M88.4 R80, [R211] ;  /* 0x00000000d350783b */ /* 0x000fe80000000200 */
[----:B------:R-:W-:Y:S01]  /*3720*/  LDSM.16.M88.4 R92, [R210] ;  /* 0x00000000d25c783b */ /* 0x000fe20000000200 */
[----:B----4-:R-:W-:Y:S03]  /*3730*/  HMMA.16816.F32 R12, R32, R44, RZ ;  /* 0x0000002c200c723c */ /* 0x010fe600000018ff */
        /* <DEDUP_REMOVED lines=9> */
[----:B----4-:R-:W-:-:S04]  /*37d0*/  IADD3 R8, P0, R2, UR7, RZ ;  /* 0x0000000702087c10 */ /* 0x010fc8000ff1e0ff */
[----:B------:R-:W-:-:S05]  /*37e0*/  IADD3.X R9, R3, UR5, RZ, P0, !PT ;  /* 0x0000000503097c10 */ /* 0x000fca00087fe4ff */
[----:B------:R2:W-:Y:S04]  /*37f0*/  LDGSTS.E.BYPASS.LTC128B.128 [R213+0x2100], [R8.64], !P1 ;  /* 0x0210000008d57fae */ /* 0x0005e8000c901d48 */
[----:B------:R-:W-:Y:S04]  /*3800*/  LDSM.16.M88.4 R36, [R202] ;  /* 0x00000000ca24783b */ /* 0x000fe80000000200 */
[----:B------:R-:W4:Y:S01]  /*3810*/  LDSM.16.M88.4 R16, [R204] ;  /* 0x00000000cc10783b */ /* 0x000f220000000200 */
[----:B---3--:R-:W-:Y:S03]  /*3820*/  HMMA.16816.F32 R52, R28, R44, RZ ;  /* 0x0000002c1c34723c */ /* 0x008fe600000018ff */
[----:B------:R-:W-:Y:S04]  /*3830*/  LDSM.16.M88.4 R40, [R199] ;  /* 0x00000000c728783b */ /* 0x000fe80000000200 */
[----:B-1----:R-:W-:Y:S01]  /*3840*/  LDSM.16.M88.4 R4, [R205+0x2000] ;  /* 0x00200000cd04783b */ /* 0x002fe20000000200 */
[----:B------:R-:W-:Y:S03]  /*3850*/  HMMA.16816.F32 R56, R24, R48, R12 ;  /* 0x000000301838723c */ /* 0x000fe6000000180c */
[----:B------:R-:W1:Y:S04]  /*3860*/  LDSM.16.M88.4 R12, [R204+0x2000] ;  /* 0x00200000cc0c783b */ /* 0x000e680000000200 */
[----:B------:R-:W0:Y:S04]  /*3870*/  LDGDEPBAR ;  /* 0x00000000000079af */ /* 0x000e280000000000 */
[----:B--2---:R-:W2:Y:S01]  /*3880*/  LDSM.16.M88.4 R8, [R205] ;  /* 0x00000000cd08783b */ /* 0x004ea20000000200 */
[----:B------:R-:W-:Y:S08]  /*3890*/  HMMA.16816.F32 R64, R32, R46, RZ ;  /* 0x0000002e2040723c */ /* 0x000ff000000018ff */
[----:B-----5:R-:W-:Y:S08]  /*38a0*/  HMMA.16816.F32 R52, R20, R48, R52 ;  /* 0x000000301434723c */ /* 0x020ff00000001834 */
[----:B----4-:R-:W-:Y:S08]  /*38b0*/  HMMA.16816.F32 R60, R16, R36, R56 ;  /* 0x00000024103c723c */ /* 0x010ff00000001838 */
        /* <DEDUP_REMOVED lines=276> */
.L_x_1226:
[----:B--234-:R-:W-:Y:S05]  /*4a00*/  BSYNC B0 ;  /* 0x0000000000007941 */ /* 0x01cfea0003800000 */
.L_x_1225:
[----:B------:R-:W2:Y:S04]  /*4a10*/  LDL R248, [R1+0x5c] ;  /* 0x00005c0001f87983 */ /* 0x000ea80000100800 */
[----:B------:R-:W2:Y:S04]  /*4a20*/  LDL R247, [R1+0x88] ;  /* 0x0000880001f77983 */ /* 0x000ea80000100800 */
[----:B-1----:R-:W3:Y:S04]  /*4a30*/  LDL R5, [R1+0x4c] ;  /* 0x00004c0001057983 */ /* 0x002ee80000100800 */
[----:B------:R-:W4:Y:S04]  /*4a40*/  LDL R251, [R1+0xc] ;  /* 0x00000c0001fb7983 */ /* 0x000f280000100800 */
[----:B------:R-:W0:Y:S01]  /*4a50*/  LDGDEPBAR ;  /* 0x00000000000079af */ /* 0x000e220000000000 */
[----:B--2---:R-:W-:-:S04]  /*4a60*/  IMAD.IADD R0, R247, 0x1, R248 ;  /* 0x00000001f7007824 */ /* 0x004fc800078e02f8 */
[----:B------:R-:W-:-:S05]  /*4a70*/  @P4 IMAD.HI.U32 R2, R0, c[0x0][0x2c8], RZ ;  /* 0x0000b20000024a27 */ /* 0x000fca00078e00ff */
[----:B------:R-:W-:-:S05]  /*4a80*/  @P4 SHF.R.U32.HI R0, RZ, c[0x0][0x2cc], R2 ;  /* 0x0000b300ff004a19 */ /* 0x000fca0000011602 */
[----:B------:R-:W1:Y:S04]  /*4a90*/  SHFL.IDX PT, R3, R0, RZ, 0x1c1f ;  /* 0x001c1fff00037589 */ /* 0x000e6800000e0000 */
[----:B------:R-:W2:Y:S01]  /*4aa0*/  SHFL.IDX PT, R4, R0, 0x1, 0x1c1f ;  /* 0x003c1f0000047f89 */ /* 0x000ea200000e0000 */
[----:B------:R-:W-:-:S03]  /*4ab0*/  IMAD.IADD R2, R250, 0x1, R85 ;  /* 0x00000001fa027824 */ /* 0x000fc600078e0255 */
[----:B------:R-:W5:Y:S04]  /*4ac0*/  SHFL.IDX PT, R6, R0, 0x2, 0x1c1f ;  /* 0x005c1f0000067f89 */ /* 0x000f6800000e0000 */
[----:B------:R3:W1:Y:S02]  /*4ad0*/  SHFL.IDX PT, R7, R0, 0x3, 0x1c1f ;  /* 0x007c1f0000077f89 */ /* 0x00066400000e0000 */
[----:B---3--:R-:W-:Y:S01]  /*4ae0*/  IADD3 R0, -R5, 0x1, R2 ;  /* 0x0000000105007810 */ /* 0x008fe20007ffe102 */
[----:B------:R-:W-:-:S04]  /*4af0*/  IMAD.IADD R5, R2, 0x1, -R5 ;  /* 0x0000000102057824 */ /* 0x000fc800078e0a05 */
[----:B----4-:R-:W-:-:S04]  /*4b00*/  IMAD.IADD R0, R0, 0x1, -R251 ;  /* 0x0000000100007824 */ /* 0x010fc800078e0afb */
[C---:B-1----:R-:W-:Y:S02]  /*4b10*/  IMAD.IADD R2, R0.reuse, 0x1, R3 ;  /* 0x0000000100027824 */ /* 0x042fe400078e0203 */
[----:B--2---:R-:W-:-:S03]  /*4b20*/  IMAD.IADD R3, R0, 0x1, R4 ;  /* 0x0000000100037824 */ /* 0x004fc600078e0204 */
[----:B------:R-:W-:-:S04]  /*4b30*/  IMNMX R4, R5, R2, PT ;  /* 0x0000000205047217 */ /* 0x000fc80003800200 */
[C---:B------:R-:W-:Y:S02]  /*4b40*/  ISETP.GT.AND P3, PT, R4.reuse, RZ, PT ;  /* 0x000000ff0400720c */ /* 0x040fe40003f64270 */
[----:B------:R-:W-:Y:S02]  /*4b50*/  ISETP.GT.AND P2, PT, R4, 0x8, PT ;  /* 0x000000080400780c */ /* 0x000fe40003f44270 */
[----:B------:R-:W-:Y:S02]  /*4b60*/  FSEL R14, R134, -INF , P3 ;  /* 0xff800000860e7808 */ /* 0x000fe40001800000 */
[C---:B------:R-:W-:Y:S02]  /*4b70*/  ISETP.GT.AND P5, PT, R4.reuse, 0x1, PT ;  /* 0x000000010400780c */ /* 0x040fe40003fa4270 */
[C---:B------:R-:W-:Y:S02]  /*4b80*/  ISETP.GT.AND P1, PT, R4.reuse, 0x9, PT ;  /* 0x000000090400780c */ /* 0x040fe40003f24270 */
[----:B------:R-:W-:-:S02]  /*4b90*/  ISETP.GT.AND P0, PT, R4, 0x10, PT ;  /* 0x000000100400780c */ /* 0x000fc40003f04270 */
[----:B------:R-:W-:Y:S02]  /*4ba0*/  ISETP.GT.AND P3, PT, R4, 0x11, PT ;  /* 0x000000110400780c */ /* 0x000fe40003f64270 */
[----:B------:R-:W-:Y:S02]  /*4bb0*/  FSEL R25, R120, -INF , P2 ;  /* 0xff80000078197808 */ /* 0x000fe40001000000 */
[----:B------:R-:W-:Y:S02]  /*4bc0*/  FSEL R24, R133, -INF , P5 ;  /* 0xff80000085187808 */ /* 0x000fe40002800000 */
[----:B------:R-:W-:Y:S02]  /*4bd0*/  ISETP.GT.AND P2, PT, R4, 0x19, PT ;  /* 0x000000190400780c */ /* 0x000fe40003f44270 */
[----:B------:R-:W-:Y:S02]  /*4be0*/  FSEL R32, R119, -INF , P1 ;  /* 0xff80000077207808 */ /* 0x000fe40000800000 */
[----:B------:R-:W-:-:S02]  /*4bf0*/  FSEL R96, R113, -INF , P0 ;  /* 0xff80000071607808 */ /* 0x000fc40000000000 */
[----:B------:R-:W-:Y:S02]  /*4c00*/  FSEL R97, R112, -INF , P3 ;  /* 0xff80000070617808 */ /* 0x000fe40001800000 */
[C---:B------:R-:W-:Y:S02]  /*4c10*/  ISETP.GT.AND P5, PT, R4.reuse, 0x18, PT ;  /* 0x000000180400780c */ /* 0x040fe40003fa4270 */
[C---:B------:R-:W-:Y:S02]  /*4c20*/  ISETP.GT.AND P1, PT, R4.reuse, 0x20, PT ;  /* 0x000000200400780c */ /* 0x040fe40003f24270 */
[C---:B------:R-:W-:Y:S02]  /*4c30*/  ISETP.GT.AND P0, PT, R4.reuse, 0x21, PT ;  /* 0x000000210400780c */ /* 0x040fe40003f04270 */
[----:B------:R-:W-:Y:S02]  /*4c40*/  ISETP.GT.AND P3, PT, R4, 0x28, PT ;  /* 0x000000280400780c */ /* 0x000fe40003f64270 */
[----:B------:R-:W-:-:S02]  /*4c50*/  FSEL R100, R80, -INF , P2 ;  /* 0xff80000050647808 */ /* 0x000fc40001000000 */
[----:B------:R-:W-:Y:S02]  /*4c60*/  FSEL R98, R81, -INF , P5 ;  /* 0xff80000051627808 */ /* 0x000fe40002800000 */
[----:B------:R-:W-:Y:S02]  /*4c70*/  ISETP.GT.AND P2, PT, R4, 0x30, PT ;  /* 0x000000300400780c */ /* 0x000fe40003f44270 */
[----:B------:R-:W-:Y:S02]  /*4c80*/  FSEL R130, R130, -INF , P1 ;  /* 0xff80000082827808 */ /* 0x000fe40000800000 */
[----:B------:R-:W-:Y:S02]  /*4c90*/  FSEL R139, R139, -INF , P0 ;  /* 0xff8000008b8b7808 */ /* 0x000fe40000000000 */
[----:B------:R-:W-:Y:S02]  /*4ca0*/  FSEL R140, R140, -INF , P3 ;  /* 0xff8000008c8c7808 */ /* 0x000fe40001800000 */
[----:B------:R-:W-:-:S02]  /*4cb0*/  ISETP.GT.AND P5, PT, R4, 0x29, PT ;  /* 0x000000290400780c */ /* 0x000fc40003fa4270 */
[C---:B------:R-:W-:Y:S02]  /*4cc0*/  ISETP.GT.AND P1, PT, R4.reuse, 0x31, PT ;  /* 0x000000310400780c */ /* 0x040fe40003f24270 */
[C---:B------:R-:W-:Y:S02]  /*4cd0*/  ISETP.GT.AND P0, PT, R4.reuse, 0x38, PT ;  /* 0x000000380400780c */ /* 0x040fe40003f04270 */
[----:B------:R-:W-:Y:S02]  /*4ce0*/  ISETP.GT.AND P3, PT, R4, 0x39, PT ;  /* 0x000000390400780c */ /* 0x000fe40003f64270 */
[----:B------:R-:W-:Y:S02]  /*4cf0*/  IMNMX R3, R5, R3, PT ;  /* 0x0000000305037217 */ /* 0x000fe40003800200 */
[----:B------:R-:W-:Y:S02]  /*4d00*/  FSEL R142, R71, -INF , P2 ;  /* 0xff800000478e7808 */ /* 0x000fe40001000000 */
[----:B------:R-:W-:-:S02]  /*4d10*/  FSEL R141, R141, -INF , P5 ;  /* 0xff8000008d8d7808 */ /* 0x000fc40002800000 */
[----:B------:R-:W-:Y:S02]  /*4d20*/  ISETP.GT.AND P2, PT, R4, 0x41, PT ;  /* 0x000000410400780c */ /* 0x000fe40003f44270 */
[----:B------:R-:W-:Y:S02]  /*4d30*/  FSEL R148, R70, -INF , P1 ;  /* 0xff80000046947808 */ /* 0x000fe40000800000 */
[----:B------:R-:W-:Y:S02]  /*4d40*/  FSEL R149, R57, -INF , P0 ;  /* 0xff80000039957808 */ /* 0x000fe40000000000 */
[----:B------:R-:W-:Y:S01]  /*4d50*/  FSEL R182, R56, -INF , P3 ;  /* 0xff80000038b67808 */ /* 0x000fe20001800000 */
[----:B-----5:R-:W-:Y:S01]  /*4d60*/  IMAD.IADD R6, R0, 0x1, R6 ;  /* 0x0000000100067824 */ /* 0x020fe200078e0206 */
[C---:B------:R-:W-:Y:S02]  /*4d70*/  ISETP.GT.AND P5, PT, R4.reuse, 0x40, PT ;  /* 0x000000400400780c */ /* 0x040fe40003fa4270 */
[----:B------:R-:W-:-:S02]  /*4d80*/  ISETP.GT.AND P1, PT, R4, 0x48, PT ;  /* 0x000000480400780c */ /* 0x000fc40003f24270 */
[----:B------:R-:W-:Y:S02]  /*4d90*/  ISETP.GT.AND P0, PT, R4, 0x49, PT ;  /* 0x000000490400780c */ /* 0x000fe40003f04270 */
[----:B------:R-:W-:Y:S02]  /*4da0*/  ISETP.GT.AND P3, PT, R3, RZ, PT ;  /* 0x000000ff0300720c */ /* 0x000fe40003f64270 */
        /* <DEDUP_REMOVED lines=10> */
[----:B------:R-:W-:Y:S02]  /*4e50*/  IMNMX R2, R5, R6, PT ;  /* 0x0000000605027217 */ /* 0x000fe40003800200 */
[----:B------:R-:W-:Y:S02]  /*4e60*/  FSEL R27, R143, -INF , P5 ;  /* 0xff8000008f1b7808 */ /* 0x000fe40002800000 */
[----:B------:R-:W-:Y:S02]  /*4e70*/  FSEL R33, R123, -INF , P2 ;  /* 0xff8000007b217808 */ /* 0x000fe40001000000 */
[----:B------:R-:W-:Y:S02]  /*4e80*/  FSEL R37, R122, -INF , P1 ;  /* 0xff8000007a257808 */ /* 0x000fe40000800000 */
[----:B------:R-:W-:Y:S02]  /*4e90*/  FSEL R99, R116, -INF , P0 ;  /* 0xff80000074637808 */ /* 0x000fe40000000000 */
[----:B------:R-:W-:-:S02]  /*4ea0*/  FSEL R110, R115, -INF , P3 ;  /* 0xff800000736e7808 */ /* 0x000fc40001800000 */
[C---:B------:R-:W-:Y:S02]  /*4eb0*/  ISETP.GT.AND P5, PT, R2.reuse, RZ, PT ;  /* 0x000000ff0200720c */ /* 0x040fe40003fa4270 */
[C---:B------:R-:W-:Y:S02]  /*4ec0*/  ISETP.GT.AND P2, PT, R2.reuse, 0x1, PT ;  /* 0x000000010200780c */ /* 0x040fe40003f44270 */
[C---:B------:R-:W-:Y:S02]  /*4ed0*/  ISETP.GT.AND P1, PT, R2.reuse, 0x8, PT ;  /* 0x000000080200780c */ /* 0x040fe40003f24270 */
[C---:B------:R-:W-:Y:S02]  /*4ee0*/  ISETP.GT.AND P0, PT, R2.reuse, 0x9, PT ;  /* 0x000000090200780c */ /* 0x040fe40003f04270 */
[----:B------:R-:W-:Y:S01]  /*4ef0*/  ISETP.GT.AND P3, PT, R2, 0x10, PT ;  /* 0x000000100200780c */ /* 0x000fe20003f64270 */
[----:B------:R-:W-:Y:S01]  /*4f00*/  IMAD.IADD R0, R0, 0x1, R7 ;  /* 0x0000000100007824 */ /* 0x000fe200078e0207 */
[----:B------:R-:W-:-:S02]  /*4f10*/  FSEL R12, R135, -INF , P5 ;  /* 0xff800000870c7808 */ /* 0x000fc40002800000 */
[----:B------:R-:W-:Y:S02]  /*4f20*/  FSEL R13, R127, -INF , P2 ;  /* 0xff8000007f0d7808 */ /* 0x000fe40001000000 */
[----:B------:R-:W-:Y:S02]  /*4f30*/  FSEL R17, R121, -INF , P1 ;  /* 0xff80000079117808 */ /* 0x000fe40000800000 */
[----:B------:R-:W-:Y:S02]  /*4f40*/  FSEL R18, R118, -INF , P0 ;  /* 0xff80000076127808 */ /* 0x000fe40000000000 */
[----:B------:R-:W-:Y:S02]  /*4f50*/  FSEL R38, R114, -INF , P3 ;  /* 0xff80000072267808 */ /* 0x000fe40001800000 */
[----:B------:R-:W-:Y:S02]  /*4f60*/  FMNMX.FTZ R4, R14, R24, !PT ;  /* 0x000000180e047209 */ /* 0x000fe40007810000 */
[----:B------:R-:W-:-:S02]  /*4f70*/  ISETP.GT.AND P5, PT, R2, 0x11, PT ;  /* 0x000000110200780c */ /* 0x000fc40003fa4270 */
[C---:B------:R-:W-:Y:S02]  /*4f80*/  ISETP.GT.AND P2, PT, R2.reuse, 0x18, PT ;  /* 0x000000180200780c */ /* 0x040fe40003f44270 */
[C---:B------:R-:W-:Y:S02]  /*4f90*/  ISETP.GT.AND P1, PT, R2.reuse, 0x19, PT ;  /* 0x000000190200780c */ /* 0x040fe40003f24270 */
[C---:B------:R-:W-:Y:S02]  /*4fa0*/  ISETP.GT.AND P0, PT, R2.reuse, 0x20, PT ;  /* 0x000000200200780c */ /* 0x040fe40003f04270 */
[----:B------:R-:W-:Y:S02]  /*4fb0*/  ISETP.GT.AND P3, PT, R2, 0x21, PT ;  /* 0x000000210200780c */ /* 0x000fe40003f64270 */
[----:B------:R-:W-:Y:S02]  /*4fc0*/  IMNMX R0, R5, R0, PT ;  /* 0x0000000005007217 */ /* 0x000fe40003800200 */
[----:B------:R-:W-:-:S02]  /*4fd0*/  FMNMX.FTZ R5, R12, R13, !PT ;  /* 0x0000000d0c057209 */ /* 0x000fc40007810000 */
[----:B------:R-:W-:Y:S02]  /*4fe0*/  FMNMX.FTZ R4, R25, R4, !PT ;  /* 0x0000000419047209 */ /* 0x000fe40007810000 */
[----:B------:R-:W-:Y:S02]  /*4ff0*/  FSEL R39, R92, -INF , P5 ;  /* 0xff8000005c277808 */ /* 0x000fe40002800000 */
[----:B------:R-:W-:Y:S02]  /*5000*/  FSEL R75, R82, -INF , P2 ;  /* 0xff800000524b7808 */ /* 0x000fe40001000000 */
[----:B------:R-:W-:Y:S02]  /*5010*/  FSEL R76, R76, -INF , P1 ;  /* 0xff8000004c4c7808 */ /* 0x000fe40000800000 */
[----:B------:R-:W-:Y:S02]  /*5020*/  FSEL R129, R129, -INF , P0 ;  /* 0xff80000081817808 */ /* 0x000fe40000000000 */
[----:B------:R-:W-:-:S02]  /*5030*/  FSEL R132, R132, -INF , P3 ;  /* 0xff80000084847808 */ /* 0x000fc40001800000 */
[C---:B------:R-:W-:Y:S02]  /*5040*/  ISETP.GT.AND P5, PT, R2.reuse, 0x28, PT ;  /* 0x000000280200780c */ /* 0x040fe40003fa4270 */
[C---:B------:R-:W-:Y:S02]  /*5050*/  ISETP.GT.AND P2, PT, R2.reuse, 0x29, PT ;  /* 0x000000290200780c */ /* 0x040fe40003f44270 */
[C---:B------:R-:W-:Y:S02]  /*5060*/  ISETP.GT.AND P1, PT, R2.reuse, 0x30, PT ;  /* 0x000000300200780c */ /* 0x040fe40003f24270 */
[C---:B------:R-:W-:Y:S02]  /*5070*/  ISETP.GT.AND P0, PT, R2.reuse, 0x31, PT ;  /* 0x000000310200780c */ /* 0x040fe40003f04270 */
[----:B------:R-:W-:Y:S02]  /*5080*/  ISETP.GT.AND P3, PT, R2, 0x38, PT ;  /* 0x000000380200780c */ /* 0x000fe40003f64270 */
        /* <DEDUP_REMOVED lines=31> */
[----:B------:R-:W-:Y:S02]  /*5280*/  FSEL R222, R19, -INF , P1 ;  /* 0xff80000013de7808 */ /* 0x000fe40000800000 */
[C---:B------:R-:W-:Y:S02]  /*5290*/  ISETP.GT.AND P2, PT, R0.reuse, RZ, PT ;  /* 0x000000ff0000720c */ /* 0x040fe40003f44270 */
[----:B------:R-:W-:Y:S02]  /*52a0*/  ISETP.GT.AND P1, PT, R0, 0x1, PT ;  /* 0x000000010000780c */ /* 0x000fe40003f24270 */
[----:B------:R-:W-:Y:S02]  /*52b0*/  FMNMX.FTZ R2, R150, R2, !PT ;  /* 0x0000000296027209 */ /* 0x000fe40007810000 */
[----:B------:R-:W-:Y:S02]  /*52c0*/  FMNMX.FTZ R4, R148, R4, !PT ;  /* 0x0000000494047209 */ /* 0x000fe40007810000 */
[----:B------:R-:W-:-:S02]  /*52d0*/  FSEL R223, R16, -INF , P0 ;  /* 0xff80000010df7808 */ /* 0x000fc40000000000 */
[----:B------:R-:W-:Y:S02]  /*52e0*/  ISETP.GT.AND P0, PT, R0, 0x8, PT ;  /* 0x000000080000780c */ /* 0x000fe40003f04270 */
[----:B------:R-:W-:Y:S02]  /*52f0*/  FSEL R10, R147, -INF , P2 ;  /* 0xff800000930a7808 */ /* 0x000fe40001000000 */
[----:B------:R-:W-:Y:S02]  /*5300*/  FSEL R9, R155, -INF , P1 ;  /* 0xff8000009b097808 */ /* 0x000fe40000800000 */
[----:B------:R-:W-:Y:S02]  /*5310*/  FMNMX.FTZ R2, R152, R2, !PT ;  /* 0x0000000298027209 */ /* 0x000fe40007810000 */
[----:B------:R-:W-:Y:S02]  /*5320*/  FMNMX.FTZ R4, R149, R4, !PT ;  /* 0x0000000495047209 */ /* 0x000fe40007810000 */
[----:B------:R-:W-:-:S02]  /*5330*/  FSEL R228, R15, -INF , P3 ;  /* 0xff8000000fe47808 */ /* 0x000fc40001800000 */
[----:B------:R-:W-:Y:S02]  /*5340*/  FSEL R154, R40, -INF , P5 ;  /* 0xff800000289a7808 */ /* 0x000fe40002800000 */
[----:B------:R-:W-:Y:S01]  /*5350*/  ISETP.GT.AND P3, PT, R0, 0x9, PT ;  /* 0x000000090000780c */ /* 0x000fe20003f64270 */
[----:B------:R-:W-:Y:S01]  /*5360*/  LDSM.16.MT88.4 R40, [R200] ;  /* 0x00000000c828783b */ /* 0x000fe20000004200 */
        /* <DEDUP_REMOVED lines=25> */
[----:B------:R-:W-:Y:S01]  /*5500*/  FSEL R69, R90, -INF , P3 ;  /* 0xff8000005a457808 */ /* 0x000fe20001800000 */
[----:B------:R-:W1:Y:S01]  /*5510*/  SHFL.BFLY PT, R7, R4, 0x2, 0x1f ;  /* 0x0c401f0004077f89 */ /* 0x000e6200000e0000 */
[----:B------:R-:W-:Y:S02]  /*5520*/  FMNMX.FTZ R5, R35, R5, !PT ;  /* 0x0000000523057209 */ /* 0x000fe40007810000 */
[----:B------:R-:W-:-:S02]  /*5530*/  FMNMX.FTZ R2, R228, R2, !PT ;  /* 0x00000002e4027209 */ /* 0x000fc40007810000 */
[C---:B------:R-:W-:Y:S02]  /*5540*/  ISETP.GT.AND P1, PT, R0.reuse, 0x21, PT ;  /* 0x000000210000780c */ /* 0x040fe40003f24270 */
[----:B------:R-:W-:Y:S01]  /*5550*/  FSEL R109, R83, -INF , P2 ;  /* 0xff800000536d7808 */ /* 0x000fe20001000000 */
[----:B------:R-:W2:Y:S01]  /*5560*/  SHFL.BFLY PT, R8, R2, 0x2, 0x1f ;  /* 0x0c401f0002087f89 */ /* 0x000ea200000e0000 */
[----:B------:R-:W-:Y:S02]  /*5570*/  FMNMX.FTZ R5, R69, R5, !PT ;  /* 0x0000000545057209 */ /* 0x000fe40007810000 */
[----:B------:R-:W-:Y:S02]  /*5580*/  ISETP.GT.AND P0, PT, R0, 0x28, PT ;  /* 0x000000280000780c */ /* 0x000fe40003f04270 */
[----:B------:R-:W-:Y:S02]  /*5590*/  FSEL R108, R88, -INF , P1 ;  /* 0xff800000586c7808 */ /* 0x000fe40000800000 */
[----:B------:R-:W-:-:S02]  /*55a0*/  FMNMX.FTZ R5, R109, R5, !PT ;  /* 0x000000056d057209 */ /* 0x000fc40007810000 */
[----:B------:R-:W-:Y:S02]  /*55b0*/  ISETP.GT.AND P3, PT, R0, 0x29, PT ;  /* 0x000000290000780c */ /* 0x000fe40003f64270 */
[----:B------:R-:W-:Y:S02]  /*55c0*/  FSEL R111, R79, -INF , P0 ;  /* 0xff8000004f6f7808 */ /* 0x000fe40000000000 */
        /* <DEDUP_REMOVED lines=8> */
[----:B------:R-:W-:Y:S02]  /*5650*/  ISETP.GT.AND P0, PT, R0, 0x38, PT ;  /* 0x000000380000780c */ /* 0x000fe40003f04270 */
[----:B------:R-:W-:-:S02]  /*5660*/  FMNMX.FTZ R6, R26, R27, !PT ;  /* 0x0000001b1a067209 */ /* 0x000fc40007810000 */
[----:B------:R-:W-:Y:S02]  /*5670*/  FSEL R146, R146, -INF , P1 ;  /* 0xff80000092927808 */ /* 0x000fe40000800000 */
[----:B------:R-:W-:Y:S02]  /*5680*/  FMNMX.FTZ R5, R144, R5, !PT ;  /* 0x0000000590057209 */ /* 0x000fe40007810000 */
[----:B-1----:R-:W-:Y:S02]  /*5690*/  FMNMX.FTZ R7, R4, R7, !PT ;  /* 0x0000000704077209 */ /* 0x002fe40007810000 */
[----:B------:R-:W-:Y:S02]  /*56a0*/  FSEL R74, R91, -INF , P5 ;  /* 0xff8000005b4a7808 */ /* 0x000fe40002800000 */
[----:B------:R-:W-:Y:S02]  /*56b0*/  FSEL R145, R49, -INF , P0 ;  /* 0xff80000031917808 */ /* 0x000fe40000000000 */
[----:B------:R-:W-:-:S02]  /*56c0*/  FMNMX.FTZ R4, R33, R6, !PT ;  /* 0x0000000621047209 */ /* 0x000fc40007810000 */
[C---:B------:R-:W-:Y:S02]  /*56d0*/  ISETP.GT.AND P5, PT, R0.reuse, 0x39, PT ;  /* 0x000000390000780c */ /* 0x040fe40003fa4270 */
[C---:B------:R-:W-:Y:S02]  /*56e0*/  ISETP.GT.AND P3, PT, R0.reuse, 0x40, PT ;  /* 0x000000400000780c */ /* 0x040fe40003f64270 */
[C---:B------:R-:W-:Y:S02]  /*56f0*/  ISETP.GT.AND P2, PT, R0.reuse, 0x41, PT ;  /* 0x000000410000780c */ /* 0x040fe40003f44270 */
[C---:B------:R-:W-:Y:S02]  /*5700*/  ISETP.GT.AND P1, PT, R0.reuse, 0x48, PT ;  /* 0x000000480000780c */ /* 0x040fe40003f24270 */
[----:B------:R-:W-:Y:S02]  /*5710*/  ISETP.GT.AND P0, PT, R0, 0x49, PT ;  /* 0x000000490000780c */ /* 0x000fe40003f04270 */
[----:B------:R-:W-:-:S02]  /*5720*/  FMNMX.FTZ R0, R146, R5, !PT ;  /* 0x0000000592007209 */ /* 0x000fc40007810000 */
[----:B--2---:R-:W-:Y:S02]  /*5730*/  FMNMX.FTZ R5, R2, R8, !PT ;  /* 0x0000000802057209 */ /* 0x004fe40007810000 */
[----:B------:R-:W-:Y:S02]  /*5740*/  FMNMX.FTZ R2, R37, R4, !PT ;  /* 0x0000000425027209 */ /* 0x000fe40007810000 */
[----:B------:R-:W-:Y:S02]  /*5750*/  FSEL R147, R48, -INF , P5 ;  /* 0xff80000030937808 */ /* 0x000fe40002800000 */
[----:B------:R-:W-:Y:S02]  /*5760*/  FMNMX.FTZ R2, R99, R2, !PT ;  /* 0x0000000263027209 */ /* 0x000fe40007810000 */
[----:B------:R-:W-:Y:S02]  /*5770*/  FMNMX.FTZ R0, R145, R0, !PT ;  /* 0x0000000091007209 */ /* 0x000fe40007810000 */
[----:B------:R-:W-:-:S02]  /*5780*/  FSEL R188, R28, -INF , P3 ;  /* 0xff8000001cbc7808 */ /* 0x000fc40001800000 */
[----:B------:R-:W-:Y:S02]  /*5790*/  ISETP.GT.AND P3, PT, R3, 0x19, PT ;  /* 0x000000190300780c */ /* 0x000fe40003f64270 */
[----:B------:R-:W-:Y:S02]  /*57a0*/  FMNMX.FTZ R2, R110, R2, !PT ;  /* 0x000000026e027209 */ /* 0x000fe40007810000 */
[----:B------:R-:W-:Y:S02]  /*57b0*/  FMNMX.FTZ R0, R147, R0, !PT ;  /* 0x0000000093007209 */ /* 0x000fe40007810000 */
[----:B------:R-:W-:Y:S02]  /*57c0*/  FSEL R189, R23, -INF , P2 ;  /* 0xff80000017bd7808 */ /* 0x000fe40001000000 */
[----:B------:R-:W-:Y:S02]  /*57d0*/  ISETP.GT.AND P2, PT, R3, 0x20, PT ;  /* 0x000000200300780c */ /* 0x000fe40003f44270 */
[----:B------:R-:W-:-:S02]  /*57e0*/  FSEL R68, R124, -INF , P3 ;  /* 0xff8000007c447808 */ /* 0x000fc40001800000 */
[----:B------:R-:W-:Y:S02]  /*57f0*/  FMNMX.FTZ R2, R74, R2, !PT ;  /* 0x000000024a027209 */ /* 0x000fe40007810000 */
[----:B------:R-:W-:Y:S02]  /*5800*/  FMNMX.FTZ R0, R188, R0, !PT ;  /* 0x00000000bc007209 */ /* 0x000fe40007810000 */
[----:B------:R-:W-:Y:S02]  /*5810*/  FSEL R195, R22, -INF , P0 ;  /* 0xff80000016c37808 */ /* 0x000fe40000000000 */
[----:B------:R-:W-:Y:S02]  /*5820*/  ISETP.GT.AND P0, PT, R3, 0x21, PT ;  /* 0x000000210300780c */ /* 0x000fe40003f04270 */
[----:B------:R-:W-:Y:S02]  /*5830*/  FSEL R131, R131, -INF , P2 ;  /* 0xff80000083837808 */ /* 0x000fe40001000000 */
[----:B------:R-:W-:-:S02]  /*5840*/  FMNMX.FTZ R2, R68, R2, !PT ;  /* 0x0000000244027209 */ /* 0x000fc40007810000 */
[----:B------:R-:W-:Y:S02]  /*5850*/  FSEL R191, R21, -INF , P1 ;  /* 0xff80000015bf7808 */ /* 0x000fe40000800000 */
[----:B------:R-:W-:Y:S01]  /*5860*/  FMNMX.FTZ R0, R189, R0, !PT ;  /* 0x00000000bd007209 */ /* 0x000fe20007810000 */
[----:B------:R-:W-:Y:S01]  /*5870*/  SHFL.BFLY PT, R6, R7, 0x1, 0x1f ;  /* 0x0c201f0007067f89 */ /* 0x000fe200000e0000 */
[----:B------:R-:W-:Y:S02]  /*5880*/  ISETP.GT.AND P2, PT, R3, 0x28, PT ;  /* 0x000000280300780c */ /* 0x000fe40003f44270 */
[----:B------:R-:W-:Y:S01]  /*5890*/  FSEL R136, R136, -INF , P0 ;  /* 0xff80000088887808 */ /* 0x000fe20000000000 */
[----:B------:R-:W-:Y:S01]  /*58a0*/  SHFL.BFLY PT, R8, R5, 0x1, 0x1f ;  /* 0x0c201f0005087f89 */ /* 0x000fe200000e0000 */
[----:B------:R-:W-:Y:S02]  /*58b0*/  FMNMX.FTZ R2, R131, R2, !PT ;  /* 0x0000000283027209 */ /* 0x000fe40007810000 */
[----:B------:R-:W-:Y:S01]  /*58c0*/  FMNMX.FTZ R0, R191, R0, !PT ;  /* 0x00000000bf007209 */ /* 0x000fe20007810000 */
[----:B------:R-:W-:Y:S01]  /*58d0*/  LDSM.16.MT88.4 R20, [R201] ;  /* 0x00000000c914783b */ /* 0x000fe20000004200 */
[----:B------:R-:W-:-:S02]  /*58e0*/  ISETP.GT.AND P1, PT, R3, 0x29, PT ;  /* 0x000000290300780c */ /* 0x000fc40003f24270 */
[----:B------:R-:W-:Y:S02]  /*58f0*/  FSEL R137, R137, -INF , P2 ;  /* 0xff80000089897808 */ /* 0x000fe40001000000 */
[----:B------:R-:W-:Y:S02]  /*5900*/  FMNMX.FTZ R2, R136, R2, !PT ;  /* 0x0000000288027209 */ /* 0x000fe40007810000 */
[----:B------:R-:W-:Y:S02]  /*5910*/  FMNMX.FTZ R0, R195, R0, !PT ;  /* 0x00000000c3007209 */ /* 0x000fe40007810000 */
[----:B------:R-:W-:Y:S02]  /*5920*/  ISETP.GT.AND P0, PT, R3, 0x30, PT ;  /* 0x000000300300780c */ /* 0x000fe40003f04270 */
[----:B------:R-:W-:Y:S02]  /*5930*/  FSEL R138, R138, -INF , P1 ;  /* 0xff8000008a8a7808 */ /* 0x000fe40000800000 */
[----:B------:R-:W-:Y:S01]  /*5940*/  FMNMX.FTZ R2, R137, R2, !PT ;  /* 0x0000000289027209 */ /* 0x000fe20007810000 */
[----:B------:R-:W1:Y:S01]  /*5950*/  SHFL.BFLY PT, R4, R0, 0x2, 0x1f ;  /* 0x0c401f0000047f89 */ /* 0x000e6200000e0000 */
        /* <DEDUP_REMOVED lines=18> */
[----:B-1----:R-:W-:-:S02]  /*5a80*/  FMNMX.FTZ R0, R0, R4, !PT ;  /* 0x0000000400007209 */ /* 0x002fc40007810000 */
[----:B------:R-:W-:Y:S02]  /*5a90*/  ISETP.GT.AND P0, PT, R3, 0x49, PT ;  /* 0x000000490300780c */ /* 0x000fe40003f04270 */
[----:B------:R-:W-:Y:S02]  /*5aa0*/  FSEL R216, R29, -INF , P1 ;  /* 0xff8000001dd87808 */ /* 0x000fe40000800000 */
[----:B------:R-:W-:Y:S02]  /*5ab0*/  FMNMX.FTZ R4, R192, R2, !PT ;  /* 0x00000002c0047209 */ /* 0x000fe40007810000 */
[----:B------:R-:W-:Y:S02]  /*5ac0*/  FSEL R218, R30, -INF , P0 ;  /* 0xff8000001eda7808 */ /* 0x000fe40000000000 */
[----:B------:R-:W-:Y:S01]  /*5ad0*/  FMNMX.FTZ R4, R216, R4, !PT ;  /* 0x00000004d8047209 */ /* 0x000fe20007810000 */
[----:B------:R-:W-:Y:S01]  /*5ae0*/  LDSM.16.MT88.4 R28, [R198] ;  /* 0x00000000c61c783b */ /* 0x000fe20000004200 */
[----:B------:R-:W-:-:S02]  /*5af0*/  FMNMX.FTZ R73, R7, R6, !PT ;  /* 0x0000000607497209 */ /* 0x000fc40007810000 */
[----:B------:R-:W-:Y:S01]  /*5b00*/  FMNMX.FTZ R4, R218, R4, !PT ;  /* 0x00000004da047209 */ /* 0x000fe20007810000 */
[----:B------:R-:W1:Y:S01]  /*5b10*/  SHFL.BFLY PT, R7, R0, 0x1, 0x1f ;  /* 0x0c201f0000077f89 */ /* 0x000e6200000e0000 */
[----:B------:R-:W-:Y:S01]  /*5b20*/  FMNMX.FTZ R71, R5, R8, !PT ;  /* 0x0000000805477209 */ /* 0x000fe20007810000 */
[C---:B------:R-:W-:Y:S01]  /*5b30*/  FMUL.FTZ R3, R73.reuse, c[0x0][0x2d0] ;  /* 0x0000b40049037a20 */ /* 0x040fe20000410000 */
[----:B------:R-:W-:Y:S01]  /*5b40*/  FSETP.NEU.FTZ.AND P2, PT, R73, -INF , PT ;  /* 0xff8000004900780b */ /* 0x000fe20003f5d000 */
[----:B------:R-:W2:Y:S01]  /*5b50*/  SHFL.BFLY PT, R6, R4, 0x2, 0x1f ;  /* 0x0c401f0004067f89 */ /* 0x000ea200000e0000 */
[C---:B------:R-:W-:Y:S01]  /*5b60*/  FSETP.NEU.FTZ.AND P1, PT, R71.reuse, -INF , PT ;  /* 0xff8000004700780b */ /* 0x040fe20003f3d000 */
[----:B------:R-:W-:Y:S01]  /*5b70*/  FMUL.FTZ R2, R71, c[0x0][0x2d0] ;  /* 0x0000b40047027a20 */ /* 0x000fe20000410000 */
[----:B------:R-:W-:-:S04]  /*5b80*/  FSEL R3, R3, RZ, P2 ;  /* 0x000000ff03037208 */ /* 0x000fc80001000000 */
[----:B------:R-:W-:Y:S01]  /*5b90*/  FSEL R2, R2, RZ, P1 ;  /* 0x000000ff02027208 */ /* 0x000fe20000800000 */
[----:B------:R-:W-:-:S04]  /*5ba0*/  FFMA.FTZ R5, R14, c[0x0][0x2d0], -R3 ;  /* 0x0000b4000e057a23 */ /* 0x000fc80000010803 */
[----:B------:R3:W-:Y:S01]  /*5bb0*/  MUFU.EX2 R243, R5 ;  /* 0x0000000500f37308 */ /* 0x0007e20000000800 */
[----:B-1----:R-:W-:Y:S01]  /*5bc0*/  FMNMX.FTZ R70, R0, R7, !PT ;  /* 0x0000000700467209 */ /* 0x002fe20007810000 */
[----:B---3--:R-:W-:-:S06]  /*5bd0*/  FFMA.FTZ R5, R12, c[0x0][0x2d0], -R2 ;  /* 0x0000b4000c057a23 */ /* 0x008fcc0000010802 */
[----:B------:R1:W-:Y:S01]  /*5be0*/  MUFU.EX2 R242, R5 ;  /* 0x0000000500f27308 */ /* 0x0003e20000000800 */
[C---:B------:R-:W-:Y:S01]  /*5bf0*/  FMUL.FTZ R0, R70.reuse, c[0x0][0x2d0] ;  /* 0x0000b40046007a20 */ /* 0x040fe20000410000 */
[----:B------:R-:W-:Y:S02]  /*5c00*/  FSETP.NEU.FTZ.AND P0, PT, R70, -INF , PT ;  /* 0xff8000004600780b */ /* 0x000fe40003f1d000 */
[----:B--2---:R-:W-:Y:S02]  /*5c10*/  FMNMX.FTZ R4, R4, R6, !PT ;  /* 0x0000000604047209 */ /* 0x004fe40007810000 */
[----:B------:R-:W-:Y:S01]  /*5c20*/  FSEL R0, R0, RZ, P0 ;  /* 0x000000ff00007208 */ /* 0x000fe20000000000 */
[----:B-1----:R-:W-:-:S04]  /*5c30*/  FFMA.FTZ R5, R13, c[0x0][0x2d0], -R2 ;  /* 0x0000b4000d057a23 */ /* 0x002fc80000010802 */
[----:B------:R1:W2:Y:S01]  /*5c40*/  MUFU.EX2 R241, R5 ;  /* 0x0000000500f17308 */ /* 0x0002a20000000800 */
[----:B------:R-:W3:Y:S01]  /*5c50*/  SHFL.BFLY PT, R6, R4, 0x1, 0x1f ;  /* 0x0c201f0004067f89 */ /* 0x000ee200000e0000 */
[----:B-1----:R-:W-:-:S06]  /*5c60*/  FFMA.FTZ R5, R17, c[0x0][0x2d0], -R2 ;  /* 0x0000b40011057a23 */ /* 0x002fcc0000010802 */
[----:B------:R1:W-:Y:S02]  /*5c70*/  MUFU.EX2 R244, R5 ;  /* 0x0000000500f47308 */ /* 0x0003e40000000800 */
[----:B-1----:R-:W-:Y:S01]  /*5c80*/  FFMA.FTZ R5, R18, c[0x0][0x2d0], -R2 ;  /* 0x0000b40012057a23 */ /* 0x002fe20000010802 */
[----:B---3--:R-:W-:Y:S01]  /*5c90*/  FMNMX.FTZ R72, R4, R6, !PT ;  /* 0x0000000604487209 */ /* 0x008fe20007810000 */
[----:B------:R-:W1:Y:S04]  /*5ca0*/  LDSM.16.MT88.4 R16, [R197] ;  /* 0x00000000c510783b */ /* 0x000e680000004200 */
[----:B------:R3:W4:Y:S02]  /*5cb0*/  MUFU.EX2 R245, R5 ;  /* 0x0000000500f57308 */ /* 0x0007240000000800 */
[----:B---3--:R-:W-:-:S06]  /*5cc0*/  FFMA.FTZ R5, R10, c[0x0][0x2d0], -R0 ;  /* 0x0000b4000a057a23 */ /* 0x008fcc0000010800 */
[----:B------:R3:W-:Y:S02]  /*5cd0*/  MUFU.EX2 R238, R5 ;  /* 0x0000000500ee7308 */ /* 0x0007e40000000800 */
[----:B---3--:R-:W-:-:S06]  /*5ce0*/  FFMA.FTZ R5, R9, c[0x0][0x2d0], -R0 ;  /* 0x0000b40009057a23 */ /* 0x008fcc0000010800 */
[----:B------:R3:W5:Y:S01]  /*5cf0*/  MUFU.EX2 R237, R5 ;  /* 0x0000000500ed7308 */ /* 0x0007620000000800 */
[----:B------:R-:W-:Y:S02]  /*5d00*/  FFMA.FTZ R4, R25, c[0x0][0x2d0], -R3 ;  /* 0x0000b40019047a23 */ /* 0x000fe40000010803 */
[----:B---3--:R-:W-:-:S05]  /*5d10*/  FFMA.FTZ R5, R11, c[0x0][0x2d0], -R0 ;  /* 0x0000b4000b057a23 */ /* 0x008fca0000010800 */
[----:B------:R3:W-:Y:S01]  /*5d20*/  MUFU.EX2 R239, R5 ;  /* 0x0000000500ef7308 */ /* 0x0007e20000000800 */
[----:B------:R-:W-:Y:S01]  /*5d30*/  FSETP.NEU.FTZ.AND P0, PT, R72, -INF , PT ;  /* 0xff8000004800780b */ /* 0x000fe20003f1d000 */
[----:B---3--:R-:W-:-:S06]  /*5d40*/  FFMA.FTZ R5, R15, c[0x0][0x2d0], -R0 ;  /* 0x0000b4000f057a23 */ /* 0x008fcc0000010800 */
[----:B------:R3:W1:Y:S02]  /*5d50*/  MUFU.EX2 R240, R5 ;  /* 0x0000000500f07308 */ /* 0x0006640000000800 */
[----:B---3--:R-:W-:-:S06]  /*5d60*/  FFMA.FTZ R5, R24, c[0x0][0x2d0], -R3 ;  /* 0x0000b40018057a23 */ /* 0x008fcc0000010803 */
[----:B------:R3:W1:Y:S08]  /*5d70*/  MUFU.EX2 R231, R5 ;  /* 0x0000000500e77308 */ /* 0x0006700000000800 */
[----:B------:R1:W-:Y:S01]  /*5d80*/  MUFU.EX2 R230, R4 ;  /* 0x0000000400e67308 */ /* 0x0003e20000000800 */
[----:B---3--:R-:W-:-:S05]  /*5d90*/  FMUL.FTZ R5, R72, c[0x0][0x2d0] ;  /* 0x0000b40048057a20 */ /* 0x008fca0000410000 */
[----:B-1----:R-:W-:Y:S01]  /*5da0*/  FSEL R4, R5, RZ, P0 ;  /* 0x000000ff05047208 */ /* 0x002fe20000000000 */
[----:B------:R-:W-:-:S04]  /*5db0*/  FFMA.FTZ R5, R32, c[0x0][0x2d0], -R3 ;  /* 0x0000b40020057a23 */ /* 0x000fc80000010803 */
[----:B------:R1:W3:Y:S02]  /*5dc0*/  MUFU.EX2 R233, R5 ;  /* 0x0000000500e97308 */ /* 0x0002e40000000800 */
[----:B-1----:R-:W-:-:S06]  /*5dd0*/  FFMA.FTZ R5, R26, c[0x0][0x2d0], -R4 ;  /* 0x0000b4001a057a23 */ /* 0x002fcc0000010804 */
[----:B------:R1:W-:Y:S02]  /*5de0*/  MUFU.EX2 R227, R5 ;  /* 0x0000000500e37308 */ /* 0x0003e40000000800 */
[--C-:B-1----:R-:W-:Y:S01]  /*5df0*/  FFMA.FTZ R5, R27, c[0x0][0x2d0], -R4.reuse ;  /* 0x0000b4001b057a23 */ /* 0x102fe20000010804 */
[----:B--2---:R-:W-:Y:S01]  /*5e00*/  F2FP.PACK_AB R8, R241, R242 ;  /* 0x000000f2f108723e */ /* 0x004fe200000000ff */
[----:B------:R-:W1:Y:S04]  /*5e10*/  LDSM.16.MT88.4 R24, [R197+0x800] ;  /* 0x00080000c518783b */ /* 0x000e680000004200 */
[----:B------:R2:W1:Y:S02]  /*5e20*/  MUFU.EX2 R6, R5 ;  /* 0x0000000500067308 */ /* 0x0004640000000800 */
[----:B--2---:R-:W-:-:S06]  /*5e30*/  FFMA.FTZ R5, R33, c[0x0][0x2d0], -R4 ;  /* 0x0000b40021057a23 */ /* 0x004fcc0000010804 */
[----:B------:R2:W-:Y:S02]  /*5e40*/  MUFU.EX2 R7, R5 ;  /* 0x0000000500077308 */ /* 0x0005e40000000800 */
[----:B--2---:R-:W-:-:S06]  /*5e50*/  FFMA.FTZ R5, R37, c[0x0][0x2d0], -R4 ;  /* 0x0000b40025057a23 */ /* 0x004fcc0000010804 */
        /* <DEDUP_REMOVED lines=8> */
[----:B------:R2:W-:Y:S02]  /*5ee0*/  MUFU.EX2 R234, R5 ;  /* 0x0000000500ea7308 */ /* 0x0005e40000000800 */
[--C-:B--2---:R-:W-:Y:S01]  /*5ef0*/  FFMA.FTZ R5, R36, c[0x0][0x2d0], -R0.reuse ;  /* 0x0000b40024057a23 */ /* 0x104fe20000010800 */
[----:B----4-:R-:W-:Y:S01]  /*5f00*/  F2FP.PACK_AB R10, R245, R244 ;  /* 0x000000f4f50a723e */ /* 0x010fe200000000ff */
[----:B------:R-:W2:Y:S04]  /*5f10*/  LDSM.16.MT88.4 R36, [R201+0x800] ;  /* 0x00080000c924783b */ /* 0x000ea80000004200 */
[----:B------:R4:W-:Y:S02]  /*5f20*/  MUFU.EX2 R221, R5 ;  /* 0x0000000500dd7308 */ /* 0x0009e40000000800 */
[----:B----4-:R-:W-:-:S06]  /*5f30*/  FFMA.FTZ R5, R34, c[0x0][0x2d0], -R0 ;  /* 0x0000b40022057a23 */ /* 0x010fcc0000010800 */
[----:B------:R4:W1:Y:S02]  /*5f40*/  MUFU.EX2 R220, R5 ;  /* 0x0000000500dc7308 */ /* 0x0008640000000800 */
[--C-:B----4-:R-:W-:Y:S01]  /*5f50*/  FFMA.FTZ R5, R35, c[0x0][0x2d0], -R0.reuse ;  /* 0x0000b40023057a23 */ /* 0x110fe20000010800 */
[----:B-----5:R-:W-:Y:S01]  /*5f60*/  F2FP.PACK_AB R9, R237, R238 ;  /* 0x000000eeed09723e */ /* 0x020fe200000000ff */
[----:B------:R-:W-:Y:S04]  /*5f70*/  LDSM.16.MT88.4 R32, [R200+0x800] ;  /* 0x00080000c820783b */ /* 0x000fe80000004200 */
[----:B------:R4:W-:Y:S02]  /*5f80*/  MUFU.EX2 R226, R5 ;  /* 0x0000000500e27308 */ /* 0x0009e40000000800 */
[----:B----4-:R-:W-:-:S06]  /*5f90*/  FFMA.FTZ R5, R69, c[0x0][0x2d0], -R0 ;  /* 0x0000b40045057a23 */ /* 0x010fcc0000010800 */
[----:B------:R4:W5:Y:S02]  /*5fa0*/  MUFU.EX2 R225, R5 ;  /* 0x0000000500e17308 */ /* 0x0009640000000800 */
[----:B----4-:R-:W-:-:S06]  /*5fb0*/  FFMA.FTZ R5, R96, c[0x0][0x2d0], -R3 ;  /* 0x0000b40060057a23 */ /* 0x010fcc0000010803 */
[----:B------:R4:W-:Y:S02]  /*5fc0*/  MUFU.EX2 R215, R5 ;  /* 0x0000000500d77308 */ /* 0x0009e40000000800 */
[----:B----4-:R-:W-:-:S06]  /*5fd0*/  FFMA.FTZ R5, R97, c[0x0][0x2d0], -R3 ;  /* 0x0000b40061057a23 */ /* 0x010fcc0000010803 */
[----:B------:R4:W1:Y:S02]  /*5fe0*/  MUFU.EX2 R214, R5 ;  /* 0x0000000500d67308 */ /* 0x0008640000000800 */
[----:B----4-:R-:W-:-:S06]  /*5ff0*/  FFMA.FTZ R5, R98, c[0x0][0x2d0], -R3 ;  /* 0x0000b40062057a23 */ /* 0x010fcc0000010803 */
[----:B------:R4:W-:Y:S02]  /*6000*/  MUFU.EX2 R217, R5 ;  /* 0x0000000500d97308 */ /* 0x0009e40000000800 */
[----:B----4-:R-:W-:-:S06]  /*6010*/  FFMA.FTZ R5, R100, c[0x0][0x2d0], -R3 ;  /* 0x0000b40064057a23 */ /* 0x010fcc0000010803 */
[----:B------:R4:W-:Y:S02]  /*6020*/  MUFU.EX2 R212, R5 ;  /* 0x0000000500d47308 */ /* 0x0009e40000000800 */
[----:B----4-:R-:W-:-:S06]  /*6030*/  FFMA.FTZ R5, R99, c[0x0][0x2d0], -R4 ;  /* 0x0000b40063057a23 */ /* 0x010fcc0000010804 */
[----:B------:R4:W-:Y:S02]  /*6040*/  MUFU.EX2 R187, R5 ;  /* 0x0000000500bb7308 */ /* 0x0009e40000000800 */
[----:B----4-:R-:W-:-:S06]  /*6050*/  FFMA.FTZ R5, R110, c[0x0][0x2d0], -R4 ;  /* 0x0000b4006e057a23 */ /* 0x010fcc0000010804 */
[----:B------:R4:W1:Y:S02]  /*6060*/  MUFU.EX2 R185, R5 ;  /* 0x0000000500b97308 */ /* 0x0008640000000800 */
        /* <DEDUP_REMOVED lines=9> */
[----:B------:R4:W1:Y:S01]  /*6100*/  MUFU.EX2 R180, R5 ;  /* 0x0000000500b47308 */ /* 0x0008620000000800 */
[----:B------:R-:W-:Y:S02]  /*6110*/  F2FP.PACK_AB R11, R240, R239 ;  /* 0x000000eff00b723e */ /* 0x000fe400000000ff */
[----:B------:R-:W-:Y:S01]  /*6120*/  F2FP.PACK_AB R12, R231, R243 ;  /* 0x000000f3e70c723e */ /* 0x000fe200000000ff */
[----:B----4-:R-:W-:-:S04]  /*6130*/  FFMA.FTZ R5, R133, c[0x0][0x2d0], -R2 ;  /* 0x0000b40085057a23 */ /* 0x010fc80000010802 */
[----:B------:R4:W-:Y:S01]  /*6140*/  MUFU.EX2 R178, R5 ;  /* 0x0000000500b27308 */ /* 0x0009e20000000800 */
[----:B---3--:R-:W-:Y:S02]  /*6150*/  F2FP.PACK_AB R14, R233, R230 ;  /* 0x000000e6e90e723e */ /* 0x008fe400000000ff */
[----:B-1----:R-:W-:Y:S02]  /*6160*/  F2FP.PACK_AB R13, R6, R227 ;  /* 0x000000e3060d723e */ /* 0x002fe400000000ff */
[----:B------:R-:W-:Y:S01]  /*6170*/  F2FP.PACK_AB R15, R229, R7 ;  /* 0x00000007e50f723e */ /* 0x000fe200000000ff */
[----:B----4-:R-:W-:-:S04]  /*6180*/  FFMA.FTZ R5, R134, c[0x0][0x2d0], -R2 ;  /* 0x0000b40086057a23 */ /* 0x010fc80000010802 */
[----:B------:R1:W-:Y:S01]  /*6190*/  MUFU.EX2 R177, R5 ;  /* 0x0000000500b17308 */ /* 0x0003e20000000800 */
[----:B------:R-:W-:Y:S01]  /*61a0*/  HMMA.16816.F32 R84, R8, R16, RZ ;  /* 0x000000100854723c */ /* 0x000fe200000018ff */
[----:B-1----:R-:W-:-:S06]  /*61b0*/  FFMA.FTZ R5, R109, c[0x0][0x2d0], -R0 ;  /* 0x0000b4006d057a23 */ /* 0x002fcc0000010800 */
[----:B------:R1:W-:Y:S01]  /*61c0*/  MUFU.EX2 R176, R5 ;  /* 0x0000000500b07308 */ /* 0x0003e20000000800 */
[----:B------:R-:W-:Y:S08]  /*61d0*/  HMMA.16816.F32 R64, R8, R18, RZ ;  /* 0x000000120840723c */ /* 0x000ff000000018ff */
[----:B------:R-:W-:Y:S01]  /*61e0*/  HMMA.16816.F32 R92, R12, R16, RZ ;  /* 0x000000100c5c723c */ /* 0x000fe200000018ff */
[----:B-1----:R-:W-:-:S07]  /*61f0*/  FFMA.FTZ R5, R108, c[0x0][0x2d0], -R0 ;  /* 0x0000b4006c057a23 */ /* 0x002fce0000010800 */
[----:B------:R-:W-:Y:S01]  /*6200*/  HMMA.16816.F32 R112, R12, R18, RZ ;  /* 0x000000120c70723c */ /* 0x000fe200000018ff */
[----:B------:R-:W1:Y:S01]  /*6210*/  LDSM.16.MT88.4 R16, [R198+0x800] ;  /* 0x00080000c610783b */ /* 0x000e620000004200 */
[----:B------:R3:W4:Y:S02]  /*6220*/  MUFU.EX2 R175, R5 ;  /* 0x0000000500af7308 */ /* 0x0007240000000800 */
[----:B---3--:R-:W-:-:S06]  /*6230*/  FFMA.FTZ R5, R111, c[0x0][0x2d0], -R0 ;  /* 0x0000b4006f057a23 */ /* 0x008fcc0000010800 */
[----:B------:R3:W-:Y:S01]  /*6240*/  MUFU.EX2 R174, R5 ;  /* 0x0000000500ae7308 */ /* 0x0007e20000000800 */
[----:B------:R-:W-:Y:S01]  /*6250*/  HMMA.16816.F32 R80, R8, R20, RZ ;  /* 0x000000140850723c */ /* 0x000fe200000018ff */
[----:B---3--:R-:W-:-:S06]  /*6260*/  FFMA.FTZ R5, R128, c[0x0][0x2d0], -R0 ;  /* 0x0000b40080057a23 */ /* 0x008fcc0000010800 */
[----:B------:R3:W1:Y:S01]  /*6270*/  MUFU.EX2 R173, R5 ;  /* 0x0000000500ad7308 */ /* 0x0006620000000800 */
[C---:B------:R-:W-:Y:S08]  /*6280*/  HMMA.16816.F32 R56, R8.reuse, R28, RZ ;  /* 0x0000001c0838723c */ /* 0x040ff000000018ff */
[----:B------:R-:W-:Y:S01]  /*6290*/  HMMA.16816.F32 R48, R8, R40, RZ ;  /* 0x000000280830723c */ /* 0x000fe200000018ff */
[----:B---3--:R-:W-:-:S07]  /*62a0*/  FFMA.FTZ R5, R139, c[0x0][0x2d0], -R3 ;  /* 0x0000b4008b057a23 */ /* 0x008fce0000010803 */
[C---:B------:R-:W-:Y:S01]  /*62b0*/  HMMA.16816.F32 R60, R8.reuse, R22, RZ ;  /* 0x00000016083c723c */ /* 0x040fe200000018ff */
[----:B------:R3:W1:Y:S07]  /*62c0*/  MUFU.EX2 R169, R5 ;  /* 0x0000000500a97308 */ /* 0x00066e0000000800 */
[C---:B------:R-:W-:Y:S08]  /*62d0*/  HMMA.16816.F32 R52, R8.reuse, R30, RZ ;  /* 0x0000001e0834723c */ /* 0x040ff000000018ff */
[----:B------:R-:W-:Y:S01]  /*62e0*/  HMMA.16816.F32 R44, R8, R42, RZ ;  /* 0x0000002a082c723c */ /* 0x000fe200000018ff */
[----:B---3--:R-:W-:-:S04]  /*62f0*/  FFMA.FTZ R5, R140, c[0x0][0x2d0], -R3 ;  /* 0x0000b4008c057a23 */ /* 0x008fc80000010803 */
[----:B------:R3:W-:Y:S03]  /*6300*/  MUFU.EX2 R168, R5 ;  /* 0x0000000500a87308 */ /* 0x0007e60000000800 */
[----:B------:R-:W-:Y:S01]  /*6310*/  HMMA.16816.F32 R88, R12, R20, RZ ;  /* 0x000000140c58723c */ /* 0x000fe200000018ff */
[----:B------:R-:W-:-:S07]  /*6320*/  F2FP.PACK_AB R8, R236, R232 ;  /* 0x000000e8ec08723e */ /* 0x000fce00000000ff */
[----:B------:R-:W-:Y:S01]  /*6330*/  HMMA.16816.F32 R120, R12, R22, RZ ;  /* 0x000000160c78723c */ /* 0x000fe200000018ff */
[----:B---3--:R-:W-:-:S07]  /*6340*/  FFMA.FTZ R5, R141, c[0x0][0x2d0], -R3 ;  /* 0x0000b4008d057a23 */ /* 0x008fce0000010803 */
[----:B------:R-:W-:Y:S01]  /*6350*/  HMMA.16816.F32 R20, R12, R40, RZ ;  /* 0x000000280c14723c */ /* 0x000fe200000018ff */
[----:B------:R3:W-:Y:S01]  /*6360*/  MUFU.EX2 R167, R5 ;  /* 0x0000000500a77308 */ /* 0x0007e20000000800 */
[----:B------:R-:W-:Y:S02]  /*6370*/  F2FP.PACK_AB R9, R220, R221 ;  /* 0x000000dddc09723e */ /* 0x000fe400000000ff */
[----:B------:R-:W-:Y:S02]  /*6380*/  F2FP.PACK_AB R10, R234, R235 ;  /* 0x000000ebea0a723e */ /* 0x000fe400000000ff */
[----:B-----5:R-:W-:Y:S01]  /*6390*/  F2FP.PACK_AB R11, R225, R226 ;  /* 0x000000e2e10b723e */ /* 0x020fe200000000ff */
[----:B---3--:R-:W-:-:S04]  /*63a0*/  FFMA.FTZ R5, R142, c[0x0][0x2d0], -R3 ;  /* 0x0000b4008e057a23 */ /* 0x008fc80000010803 */
[----:B------:R3:W-:Y:S02]  /*63b0*/  MUFU.EX2 R166, R5 ;  /* 0x0000000500a67308 */ /* 0x0007e40000000800 */
[----:B------:R-:W-:Y:S01]  /*63c0*/  HMMA.16816.F32 R116, R8, R24, R84 ;  /* 0x000000180874723c */ /* 0x000fe20000001854 */
[----:B---3--:R-:W-:-:S05]  /*63d0*/  FFMA.FTZ R5, R131, c[0x0][0x2d0], -R4 ;  /* 0x0000b40083057a23 */ /* 0x008fca0000010804 */
[----:B------:R3:W-:Y:S02]  /*63e0*/  MUFU.EX2 R165, R5 ;  /* 0x0000000500a57308 */ /* 0x0007e40000000800 */
[C---:B--2---:R-:W-:Y:S08]  /*63f0*/  HMMA.16816.F32 R100, R8.reuse, R36, R80 ;  /* 0x000000240864723c */ /* 0x044ff00000001850 */
[----:B-1----:R-:W-:Y:S01]  /*6400*/  HMMA.16816.F32 R96, R8, R16, R56 ;  /* 0x000000100860723c */ /* 0x002fe20000001838 */
[----:B---3--:R-:W-:-:S07]  /*6410*/  FFMA.FTZ R5, R136, c[0x0][0x2d0], -R4 ;  /* 0x0000b40088057a23 */ /* 0x008fce0000010804 */
[C---:B------:R-:W-:Y:S01]  /*6420*/  HMMA.16816.F32 R84, R8.reuse, R32, R48 ;  /* 0x000000200854723c */ /* 0x040fe20000001830 */
[----:B------:R1:W2:Y:S07]  /*6430*/  MUFU.EX2 R164, R5 ;  /* 0x0000000500a47308 */ /* 0x0002ae0000000800 */
[C---:B------:R-:W-:Y:S08]  /*6440*/  HMMA.16816.F32 R80, R8.reuse, R26, R64 ;  /* 0x0000001a0850723c */ /* 0x040ff00000001840 */
[----:B------:R-:W-:Y:S01]  /*6450*/  HMMA.16816.F32 R60, R8, R38, R60 ;  /* 0x00000026083c723c */ /* 0x000fe2000000183c */
[----:B-1----:R-:W-:-:S07]  /*6460*/  FFMA.FTZ R5, R137, c[0x0][0x2d0], -R4 ;  /* 0x0000b40089057a23 */ /* 0x002fce0000010804 */
[C---:B------:R-:W-:Y:S01]  /*6470*/  HMMA.16816.F32 R56, R8.reuse, R18, R52 ;  /* 0x000000120838723c */ /* 0x040fe20000001834 */
[----:B------:R1:W-:Y:S07]  /*6480*/  MUFU.EX2 R162, R5 ;  /* 0x0000000500a27308 */ /* 0x0003ee0000000800 */
[----:B------:R-:W-:Y:S07]  /*6490*/  HMMA.16816.F32 R44, R8, R34, R44 ;  /* 0x00000022082c723c */ /* 0x000fee000000182c */
[----:B------:R-:W-:-:S02]  /*64a0*/  F2FP.PACK_AB R8, R214, R215 ;  /* 0x000000d7d608723e */ /* 0x000fc400000000ff */
[----:B------:R-:W-:Y:S02]  /*64b0*/  F2FP.PACK_AB R9, R185, R187 ;  /* 0x000000bbb909723e */ /* 0x000fe400000000ff */
[----:B------:R-:W-:Y:S02]  /*64c0*/  F2FP.PACK_AB R10, R212, R217 ;  /* 0x000000d9d40a723e */ /* 0x000fe400000000ff */
[----:B------:R-:W-:Y:S01]  /*64d0*/  F2FP.PACK_AB R11, R184, R186 ;  /* 0x000000bab80b723e */ /* 0x000fe200000000ff */
[----:B-1----:R-:W-:Y:S01]  /*64e0*/  FFMA.FTZ R5, R138, c[0x0][0x2d0], -R4 ;  /* 0x0000b4008a057a23 */ /* 0x002fe20000010804 */
[----:B------:R-:W-:Y:S03]  /*64f0*/  HMMA.16816.F32 R104, R12, R42, RZ ;  /* 0x0000002a0c68723c */ /* 0x000fe600000018ff */
[----:B------:R1:W3:Y:S05]  /*6500*/  MUFU.EX2 R161, R5 ;  /* 0x0000000500a17308 */ /* 0x0002ea0000000800 */
[C---:B------:R-:W-:Y:S08]  /*6510*/  HMMA.16816.F32 R52, R8.reuse, R24, R92 ;  /* 0x000000180834723c */ /* 0x040ff0000000185c */
[----:B------:R-:W-:Y:S01]  /*6520*/  HMMA.16816.F32 R40, R8, R26, R112 ;  /* 0x0000001a0828723c */ /* 0x000fe20000001870 */
[----:B-1----:R-:W-:-:S07]  /*6530*/  FFMA.FTZ R5, R148, c[0x0][0x2d0], -R3 ;  /* 0x0000b40094057a23 */ /* 0x002fce0000010803 */
[C---:B------:R-:W-:Y:S01]  /*6540*/  HMMA.16816.F32 R48, R8.reuse, R36, R88 ;  /* 0x000000240830723c */ /* 0x040fe20000001858 */
[----:B------:R1:W-:Y:S07]  /*6550*/  MUFU.EX2 R163, R5 ;  /* 0x0000000500a37308 */ /* 0x0003ee0000000800 */
[----:B------:R-:W-:Y:S01]  /*6560*/  HMMA.16816.F32 R24, R8, R38, R120 ;  /* 0x000000260818723c */ /* 0x000fe20000001878 */
[----:B------:R-:W5:Y:S07]  /*6570*/  LDSM.16.MT88.4 R36, [R200+0x1000] ;  /* 0x00100000c824783b */ /* 0x000f6e0000004200 */
[----:B------:R-:W-:Y:S01]  /*6580*/  HMMA.16816.F32 R76, R12, R28, RZ ;  /* 0x0000001c0c4c723c */ /* 0x000fe200000018ff */
[----:B-1----:R-:W-:-:S07]  /*6590*/  FFMA.FTZ R5, R149, c[0x0][0x2d0], -R3 ;  /* 0x0000b40095057a23 */ /* 0x002fce0000010803 */
[----:B------:R-:W-:Y:S01]  /*65a0*/  HMMA.16816.F32 R124, R12, R30, RZ ;  /* 0x0000001e0c7c723c */ /* 0x000fe200000018ff */
[----:B------:R-:W1:Y:S04]  /*65b0*/  LDSM.16.MT88.4 R12, [R197+0x1000] ;  /* 0x00100000c50c783b */ /* 0x000e680000004200 */
[----:B------:R-:W-:Y:S03]  /*65c0*/  LDSM.16.MT88.4 R28, [R198+0x1000] ;  /* 0x00100000c61c783b */ /* 0x000fe60000004200 */
[----:B------:R-:W-:Y:S01]  /*65d0*/  HMMA.16816.F32 R132, R8, R32, R20 ;  /* 0x000000200884723c */ /* 0x000fe20000001814 */
[----:B------:R-:W1:Y:S01]  /*65e0*/  LDSM.16.MT88.4 R20, [R201+0x1000] ;  /* 0x00100000c914783b */ /* 0x000e620000004200 */
[----:B------:R2:W-:Y:S02]  /*65f0*/  MUFU.EX2 R160, R5 ;  /* 0x0000000500a07308 */ /* 0x0005e40000000800 */
[----:B--2---:R-:W-:-:S06]  /*6600*/  FFMA.FTZ R5, R150, c[0x0][0x2d0], -R2 ;  /* 0x0000b40096057a23 */ /* 0x004fcc0000010802 */
[----:B------:R2:W-:Y:S01]  /*6610*/  MUFU.EX2 R159, R5 ;  /* 0x00000005009f7308 */ /* 0x0005e20000000800 */
[----:B------:R-:W-:Y:S01]  /*6620*/  HMMA.16816.F32 R76, R8, R16, R76 ;  /* 0x00000010084c723c */ /* 0x000fe2000000184c */
[----:B--2---:R-:W-:-:S06]  /*6630*/  FFMA.FTZ R5, R152, c[0x0][0x2d0], -R2 ;  /* 0x0000b40098057a23 */ /* 0x004fcc0000010802 */
[----:B------:R2:W1:Y:S01]  /*6640*/  MUFU.EX2 R158, R5 ;  /* 0x00000005009e7308 */ /* 0x0004620000000800 */
[----:B------:R-:W-:Y:S01]  /*6650*/  HMMA.16816.F32 R16, R8, R18, R124 ;  /* 0x000000120810723c */ /* 0x000fe2000000187c */
[----:B--2---:R-:W-:-:S06]  /*6660*/  FFMA.FTZ R5, R153, c[0x0][0x2d0], -R2 ;  /* 0x0000b40099057a23 */ /* 0x004fcc0000010802 */
[----:B------:R2:W-:Y:S01]  /*6670*/  MUFU.EX2 R157, R5 ;  /* 0x00000005009d7308 */ /* 0x0005e20000000800 */
[----:B------:R-:W-:Y:S01]  /*6680*/  HMMA.16816.F32 R64, R8, R34, R104 ;  /* 0x000000220840723c */ /* 0x000fe20000001868 */
[----:B--2---:R-:W-:-:S06]  /*6690*/  FFMA.FTZ R5, R154, c[0x0][0x2d0], -R2 ;  /* 0x0000b4009a057a23 */ /* 0x004fcc0000010802 */
[----:B------:R2:W-:Y:S01]  /*66a0*/  MUFU.EX2 R156, R5 ;  /* 0x00000005009c7308 */ /* 0x0005e20000000800 */
[----:B------:R-:W-:Y:S02]  /*66b0*/  F2FP.PACK_AB R8, R180, R179 ;  /* 0x000000b3b408723e */ /* 0x000fe400000000ff */
[----:B----4-:R-:W-:Y:S02]  /*66c0*/  F2FP.PACK_AB R9, R175, R176 ;  /* 0x000000b0af09723e */ /* 0x010fe400000000ff */
[----:B------:R-:W-:Y:S02]  /*66d0*/  F2FP.PACK_AB R10, R177, R178 ;  /* 0x000000b2b10a723e */ /* 0x000fe400000000ff */
[----:B------:R-:W-:Y:S01]  /*66e0*/  F2FP.PACK_AB R11, R173, R174 ;  /* 0x000000aead0b723e */ /* 0x000fe200000000ff */
[----:B--2---:R-:W-:-:S04]  /*66f0*/  FFMA.FTZ R5, R144, c[0x0][0x2d0], -R0 ;  /* 0x0000b40090057a23 */ /* 0x004fc80000010800 */
[----:B------:R2:W-:Y:S02]  /*6700*/  MUFU.EX2 R155, R5 ;  /* 0x00000005009b7308 */ /* 0x0005e40000000800 */
[C---:B-----5:R-:W-:Y:S08]  /*6710*/  HMMA.16816.F32 R140, R8.reuse, R36, R84 ;  /* 0x00000024088c723c */ /* 0x060ff00000001854 */
[----:B-1----:R-:W-:Y:S01]  /*6720*/  HMMA.16816.F32 R88, R8, R14, R80 ;  /* 0x0000000e0858723c */ /* 0x002fe20000001850 */
[----:B--2---:R-:W-:-:S07]  /*6730*/  FFMA.FTZ R5, R146, c[0x0][0x2d0], -R0 ;  /* 0x0000b40092057a23 */ /* 0x004fce0000010800 */
[C---:B------:R-:W-:Y:S01]  /*6740*/  HMMA.16816.F32 R84, R8.reuse, R22, R60 ;  /* 0x000000160854723c */ /* 0x040fe2000000183c */
[----:B------:R1:W2:Y:S07]  /*6750*/  MUFU.EX2 R154, R5 ;  /* 0x00000005009a7308 */ /* 0x0002ae0000000800 */
[C---:B------:R-:W-:Y:S01]  /*6760*/  HMMA.16816.F32 R92, R8.reuse, R12, R116 ;  /* 0x0000000c085c723c */ /* 0x040fe20000001874 */
[----:B------:R-:W-:Y:S07]  /*6770*/  LDSM.16.MT88.4 R116, [R201+0x2000] ;  /* 0x00200000c974783b */ /* 0x000fee0000004200 */
[----:B------:R-:W-:Y:S01]  /*6780*/  HMMA.16816.F32 R100, R8, R20, R100 ;  /* 0x000000140864723c */ /* 0x000fe20000001864 */
[----:B-1----:R-:W-:-:S04]  /*6790*/  FFMA.FTZ R5, R145, c[0x0][0x2d0], -R0 ;  /* 0x0000b40091057a23 */ /* 0x002fc80000010800 */
[----:B------:R1:W-:Y:S03]  /*67a0*/  MUFU.EX2 R152, R5 ;  /* 0x0000000500987308 */ /* 0x0003e60000000800 */
[C---:B------:R-:W-:Y:S08]  /*67b0*/  HMMA.16816.F32 R96, R8.reuse, R28, R96 ;  /* 0x0000001c0860723c */ /* 0x040ff00000001860 */
[C---:B------:R-:W-:Y:S08]  /*67c0*/  HMMA.16816.F32 R80, R8.reuse, R30, R56 ;  /* 0x0000001e0850723c */ /* 0x040ff00000001838 */
[----:B------:R-:W-:Y:S01]  /*67d0*/  HMMA.16816.F32 R60, R8, R38, R44 ;  /* 0x00000026083c723c */ /* 0x000fe2000000182c */
[----:B-1----:R-:W-:-:S06]  /*67e0*/  FFMA.FTZ R5, R147, c[0x0][0x2d0], -R0 ;  /* 0x0000b40093057a23 */ /* 0x002fcc0000010800 */
[----:B------:R-:W-:Y:S02]  /*67f0*/  F2FP.PACK_AB R8, R169, R181 ;  /* 0x000000b5a908723e */ /* 0x000fe400000000ff */
[----:B------:R-:W-:Y:S02]  /*6800*/  F2FP.PACK_AB R9, R164, R165 ;  /* 0x000000a5a409723e */ /* 0x000fe400000000ff */
[----:B------:R-:W-:Y:S02]  /*6810*/  F2FP.PACK_AB R10, R167, R168 ;  /* 0x000000a8a70a723e */ /* 0x000fe400000000ff */
[----:B---3--:R-:W-:Y:S01]  /*6820*/  F2FP.PACK_AB R11, R161, R162 ;  /* 0x000000a2a10b723e */ /* 0x008fe200000000ff */
[----:B------:R1:W3:Y:S06]  /*6830*/  MUFU.EX2 R153, R5 ;  /* 0x0000000500997308 */ /* 0x0002ec0000000800 */
[C---:B------:R-:W-:Y:S08]  /*6840*/  HMMA.16816.F32 R56, R8.reuse, R12, R52 ;  /* 0x0000000c0838723c */ /* 0x040ff00000001834 */
[----:B------:R-:W-:Y:S01]  /*6850*/  HMMA.16816.F32 R52, R8, R14, R40 ;  /* 0x0000000e0834723c */ /* 0x000fe20000001828 */
[----:B------:R-:W-:Y:S01]  /*6860*/  LDSM.16.MT88.4 R12, [R200+0x1800] ;  /* 0x00180000c80c783b */ /* 0x000fe20000004200 */
[----:B-1----:R-:W-:-:S06]  /*6870*/  FFMA.FTZ R5, R182, c[0x0][0x2d0], -R3 ;  /* 0x0000b400b6057a23 */ /* 0x002fcc0000010803 */
[C---:B------:R-:W-:Y:S01]  /*6880*/  HMMA.16816.F32 R40, R8.reuse, R28, R76 ;  /* 0x0000001c0828723c */ /* 0x040fe2000000184c */
[----:B------:R1:W-:Y:S07]  /*6890*/  MUFU.EX2 R79, R5 ;  /* 0x00000005004f7308 */ /* 0x0003ee0000000800 */
[----:B------:R-:W-:Y:S01]  /*68a0*/  HMMA.16816.F32 R48, R8, R20, R48 ;  /* 0x000000140830723c */ /* 0x000fe20000001830 */
[----:B-1----:R-:W-:-:S04]  /*68b0*/  FFMA.FTZ R5, R183, c[0x0][0x2d0], -R3 ;  /* 0x0000b400b7057a23 */ /* 0x002fc80000010803 */
[----:B------:R1:W-:Y:S03]  /*68c0*/  MUFU.EX2 R78, R5 ;  /* 0x00000005004e7308 */ /* 0x0003e60000000800 */
[C---:B------:R-:W-:Y:S01]  /*68d0*/  HMMA.16816.F32 R32, R8.reuse, R22, R24 ;  /* 0x000000160820723c */ /* 0x040fe20000001818 */
[----:B------:R-:W4:Y:S04]  /*68e0*/  LDSM.16.MT88.4 R24, [R197+0x1800] ;  /* 0x00180000c518783b */ /* 0x000f280000004200 */
[----:B------:R-:W5:Y:S03]  /*68f0*/  LDSM.16.MT88.4 R20, [R201+0x1800] ;  /* 0x00180000c914783b */ /* 0x000f660000004200 */
[----:B------:R-:W-:Y:S01]  /*6900*/  HMMA.16816.F32 R28, R8, R30, R16 ;  /* 0x0000001e081c723c */ /* 0x000fe20000001810 */
[----:B------:R-:W2:Y:S01]  /*6910*/  LDSM.16.MT88.4 R16, [R198+0x1800] ;  /* 0x00180000c610783b */ /* 0x000ea20000004200 */
[----:B-1----:R-:W-:-:S04]  /*6920*/  FFMA.FTZ R5, R190, c[0x0][0x2d0], -R3 ;  /* 0x0000b400be057a23 */ /* 0x002fc80000010803 */
[----:B------:R1:W-:Y:S02]  /*6930*/  MUFU.EX2 R76, R5 ;  /* 0x00000005004c7308 */ /* 0x0003e40000000800 */
[----:B-1----:R-:W-:-:S06]  /*6940*/  FFMA.FTZ R5, R194, c[0x0][0x2d0], -R3 ;  /* 0x0000b400c2057a23 */ /* 0x002fcc0000010803 */
[----:B------:R1:W-:Y:S02]  /*6950*/  MUFU.EX2 R77, R5 ;  /* 0x00000005004d7308 */ /* 0x0003e40000000800 */
[----:B-1----:R-:W-:-:S06]  /*6960*/  FFMA.FTZ R5, R151, c[0x0][0x2d0], -R4 ;  /* 0x0000b40097057a23 */ /* 0x002fcc0000010804 */
[----:B------:R1:W-:Y:S01]  /*6970*/  MUFU.EX2 R74, R5 ;  /* 0x00000005004a7308 */ /* 0x0003e20000000800 */
[----:B------:R-:W-:Y:S01]  /*6980*/  HMMA.16816.F32 R44, R8, R36, R132 ;  /* 0x00000024082c723c */ /* 0x000fe20000001884 */
[----:B------:R-:W-:Y:S01]  /*6990*/  FFMA.FTZ R3, R224, c[0x0][0x2d0], -R3 ;  /* 0x0000b400e0037a23 */ /* 0x000fe20000010803 */
[----:B------:R-:W-:Y:S01]  /*69a0*/  LDSM.16.MT88.4 R132, [R198+0x2000] ;  /* 0x00200000c684783b */ /* 0x000fe20000004200 */
[----:B-1----:R-:W-:-:S04]  /*69b0*/  FFMA.FTZ R5, R170, c[0x0][0x2d0], -R4 ;  /* 0x0000b400aa057a23 */ /* 0x002fc80000010804 */
[----:B------:R1:W1:Y:S01]  /*69c0*/  MUFU.EX2 R69, R5 ;  /* 0x0000000500457308 */ /* 0x0002620000000800 */
[----:B------:R-:W-:Y:S01]  /*69d0*/  HMMA.16816.F32 R36, R8, R38, R64 ;  /* 0x000000260824723c */ /* 0x000fe20000001840 */
[----:B-1----:R-:W-:-:S06]  /*69e0*/  FFMA.FTZ R5, R171, c[0x0][0x2d0], -R4 ;  /* 0x0000b400ab057a23 */ /* 0x002fcc0000010804 */
[----:B------:R1:W-:Y:S01]  /*69f0*/  MUFU.EX2 R68, R5 ;  /* 0x0000000500447308 */ /* 0x0003e20000000800 */
[----:B------:R-:W-:Y:S02]  /*6a00*/  F2FP.PACK_AB R8, R158, R159 ;  /* 0x0000009f9e08723e */ /* 0x000fe400000000ff */
[----:B--2---:R-:W-:Y:S01]  /*6a10*/  F2FP.PACK_AB R9, R154, R155 ;  /* 0x0000009b9a09723e */ /* 0x004fe200000000ff */
[----:B-1----:R-:W-:-:S04]  /*6a20*/  FFMA.FTZ R5, R172, c[0x0][0x2d0], -R4 ;  /* 0x0000b400ac057a23 */ /* 0x002fc80000010804 */
[----:B------:R-:W1:Y:S01]  /*6a30*/  MUFU.EX2 R67, R5 ;  /* 0x0000000500437308 */ /* 0x000e620000000800 */
[----:B------:R-:W-:Y:S02]  /*6a40*/  F2FP.PACK_AB R10, R156, R157 ;  /* 0x0000009d9c0a723e */ /* 0x000fe400000000ff */
[----:B---3--:R-:W-:-:S05]  /*6a50*/  F2FP.PACK_AB R11, R153, R152 ;  /* 0x00000098990b723e */ /* 0x008fca00000000ff */
[----:B------:R2:W-:Y:S02]  /*6a60*/  MUFU.EX2 R75, R3 ;  /* 0x00000003004b7308 */ /* 0x0005e40000000800 */
[C---:B----4-:R-:W-:Y:S08]  /*6a70*/  HMMA.16816.F32 R92, R8.reuse, R24, R92 ;  /* 0x00000018085c723c */ /* 0x050ff0000000185c */
[----:B------:R-:W-:Y:S01]  /*6a80*/  HMMA.16816.F32 R88, R8, R26, R88 ;  /* 0x0000001a0858723c */ /* 0x000fe20000001858 */
[----:B--2---:R-:W-:-:S07]  /*6a90*/  FFMA.FTZ R3, R219, c[0x0][0x2d0], -R2 ;  /* 0x0000b400db037a23 */ /* 0x004fce0000010802 */
[C---:B-----5:R-:W-:Y:S01]  /*6aa0*/  HMMA.16816.F32 R108, R8.reuse, R20, R100 ;  /* 0x00000014086c723c */ /* 0x060fe20000001864 */
[----:B------:R-:W2:Y:S01]  /*6ab0*/  LDSM.16.MT88.4 R100, [R197+0x2000] ;  /* 0x00200000c564783b */ /* 0x000ea20000004200 */
[----:B------:R3:W-:Y:S06]  /*6ac0*/  MUFU.EX2 R64, R3 ;  /* 0x0000000300407308 */ /* 0x0007ec0000000800 */
[C---:B------:R-:W-:Y:S08]  /*6ad0*/  HMMA.16816.F32 R84, R8.reuse, R22, R84 ;  /* 0x000000160854723c */ /* 0x040ff00000001854 */
[----:B------:R-:W-:Y:S01]  /*6ae0*/  HMMA.16816.F32 R124, R8, R16, R96 ;  /* 0x00000010087c723c */ /* 0x000fe20000001860 */
[----:B---3--:R-:W-:-:S07]  /*6af0*/  FFMA.FTZ R3, R222, c[0x0][0x2d0], -R2 ;  /* 0x0000b400de037a23 */ /* 0x008fce0000010802 */
[C---:B------:R-:W-:Y:S01]  /*6b00*/  HMMA.16816.F32 R80, R8.reuse, R18, R80 ;  /* 0x000000120850723c */ /* 0x040fe20000001850 */
[----:B------:R3:W-:Y:S07]  /*6b10*/  MUFU.EX2 R66, R3 ;  /* 0x0000000300427308 */ /* 0x0007ee0000000800 */
[C---:B------:R-:W-:Y:S08]  /*6b20*/  HMMA.16816.F32 R140, R8.reuse, R12, R140 ;  /* 0x0000000c088c723c */ /* 0x040ff0000000188c */
[----:B------:R-:W-:Y:S01]  /*6b30*/  HMMA.16816.F32 R60, R8, R14, R60 ;  /* 0x0000000e083c723c */ /* 0x000fe2000000183c */
[----:B---3--:R-:W-:-:S02]  /*6b40*/  FFMA.FTZ R3, R223, c[0x0][0x2d0], -R2 ;  /* 0x0000b400df037a23 */ /* 0x008fc40000010802 */
[----:B------:R-:W-:-:S04]  /*6b50*/  FFMA.FTZ R2, R228, c[0x0][0x2d0], -R2 ;  /* 0x0000b400e4027a23 */ /* 0x000fc80000010802 */
[----:B------:R-:W-:Y:S02]  /*6b60*/  F2FP.PACK_AB R8, R163, R166 ;  /* 0x000000a6a308723e */ /* 0x000fe400000000ff */
[----:B------:R-:W-:Y:S02]  /*6b70*/  F2FP.PACK_AB R9, R69, R74 ;  /* 0x0000004a4509723e */ /* 0x000fe400000000ff */
[----:B------:R-:W-:Y:S02]  /*6b80*/  F2FP.PACK_AB R10, R79, R160 ;  /* 0x000000a04f0a723e */ /* 0x000fe400000000ff */
[----:B-1----:R-:W-:-:S07]  /*6b90*/  F2FP.PACK_AB R11, R67, R68 ;  /* 0x00000044430b723e */ /* 0x002fce00000000ff */
[C---:B------:R-:W-:Y:S01]  /*6ba0*/  HMMA.16816.F32 R56, R8.reuse, R24, R56 ;  /* 0x000000180838723c */ /* 0x040fe20000001838 */
[----:B------:R1:W-:Y:S07]  /*6bb0*/  MUFU.EX2 R25, R2 ;  /* 0x0000000200197308 */ /* 0x0003ee0000000800 */
[----:B------:R-:W-:Y:S01]  /*6bc0*/  HMMA.16816.F32 R32, R8, R22, R32 ;  /* 0x000000160820723c */ /* 0x000fe20000001820 */
[----:B-1----:R-:W-:-:S04]  /*6bd0*/  FFMA.FTZ R2, R188, c[0x0][0x2d0], -R0 ;  /* 0x0000b400bc027a23 */ /* 0x002fc80000010800 */
[----:B------:R1:W-:Y:S03]  /*6be0*/  MUFU.EX2 R24, R2 ;  /* 0x0000000200187308 */ /* 0x0003e60000000800 */
[----:B------:R-:W-:Y:S01]  /*6bf0*/  HMMA.16816.F32 R48, R8, R20, R48 ;  /* 0x000000140830723c */ /* 0x000fe20000001830 */
[----:B-1----:R-:W-:-:S04]  /*6c00*/  FFMA.FTZ R2, R189, c[0x0][0x2d0], -R0 ;  /* 0x0000b400bd027a23 */ /* 0x002fc80000010800 */
[----:B------:R1:W-:Y:S03]  /*6c10*/  MUFU.EX2 R22, R2 ;  /* 0x0000000200167308 */ /* 0x0003e60000000800 */
[----:B------:R-:W-:Y:S01]  /*6c20*/  HMMA.16816.F32 R44, R8, R12, R44 ;  /* 0x0000000c082c723c */ /* 0x000fe2000000182c */
[--C-:B-1----:R-:W-:Y:S02]  /*6c30*/  FFMA.FTZ R2, R191, c[0x0][0x2d0], -R0.reuse ;  /* 0x0000b400bf027a23 */ /* 0x102fe40000010800 */
[----:B------:R-:W-:-:S04]  /*6c40*/  FFMA.FTZ R0, R195, c[0x0][0x2d0], -R0 ;  /* 0x0000b400c3007a23 */ /* 0x000fc80000010800 */
[----:B------:R1:W-:Y:S01]  /*6c50*/  MUFU.EX2 R20, R0 ;  /* 0x0000000000147308 */ /* 0x0003e20000000800 */
[----:B------:R-:W-:Y:S01]  /*6c60*/  HMMA.16816.F32 R52, R8, R26, R52 ;  /* 0x0000001a0834723c */ /* 0x000fe20000001834 */
[----:B-1----:R-:W-:-:S06]  /*6c70*/  FFMA.FTZ R0, R193, c[0x0][0x2d0], -R4 ;  /* 0x0000b400c1007a23 */ /* 0x002fcc0000010804 */
[----:B------:R1:W3:Y:S01]  /*6c80*/  MUFU.EX2 R12, R0 ;  /* 0x00000000000c7308 */ /* 0x0002e20000000800 */
[C---:B------:R-:W-:Y:S08]  /*6c90*/  HMMA.16816.F32 R40, R8.reuse, R16, R40 ;  /* 0x000000100828723c */ /* 0x040ff00000001828 */
[----:B------:R-:W-:Y:S01]  /*6ca0*/  HMMA.16816.F32 R28, R8, R18, R28 ;  /* 0x00000012081c723c */ /* 0x000fe2000000181c */
[----:B------:R4:W-:Y:S01]  /*6cb0*/  MUFU.EX2 R21, R2 ;  /* 0x0000000200157308 */ /* 0x0009e20000000800 */
[----:B------:R-:W5:Y:S01]  /*6cc0*/  LDSM.16.MT88.4 R16, [R200+0x2000] ;  /* 0x00200000c810783b */ /* 0x000f620000004200 */
[----:B-1----:R-:W-:-:S05]  /*6cd0*/  FFMA.FTZ R0, R192, c[0x0][0x2d0], -R4 ;  /* 0x0000b400c0007a23 */ /* 0x002fca0000010804 */
[----:B------:R-:W-:Y:S01]  /*6ce0*/  HMMA.16816.F32 R36, R8, R14, R36 ;  /* 0x0000000e0824723c */ /* 0x000fe20000001824 */
[----:B------:R1:W1:Y:S01]  /*6cf0*/  MUFU.EX2 R8, R0 ;  /* 0x0000000000087308 */ /* 0x0002620000000800 */
[----:B----4-:R-:W-:-:S04]  /*6d00*/  @P4 IMAD.HI.U32 R2, R248, c[0x0][0x2c8], RZ ;  /* 0x0000b200f8024a27 */ /* 0x010fc800078e00ff */
[----:B-1----:R-:W-:-:S04]  /*6d10*/  FFMA.FTZ R0, R216, c[0x0][0x2d0], -R4 ;  /* 0x0000b400d8007a23 */ /* 0x002fc80000010804 */
[----:B------:R1:W4:Y:S02]  /*6d20*/  MUFU.EX2 R9, R0 ;  /* 0x0000000000097308 */ /* 0x0003240000000800 */
[----:B-1----:R-:W-:-:S06]  /*6d30*/  FFMA.FTZ R0, R218, c[0x0][0x2d0], -R4 ;  /* 0x0000b400da007a23 */ /* 0x002fcc0000010804 */
[----:B------:R1:W-:Y:S02]  /*6d40*/  MUFU.EX2 R10, R0 ;  /* 0x00000000000a7308 */ /* 0x0003e40000000800 */
[----:B-1----:R-:W-:Y:S01]  /*6d50*/  IMAD.MOV.U32 R0, RZ, RZ, R248 ;  /* 0x000000ffff007224 */ /* 0x002fe200078e00f8 */
[----:B------:R-:W-:-:S04]  /*6d60*/  @P4 SHF.R.U32.HI R0, RZ, c[0x0][0x2cc], R2 ;  /* 0x0000b300ff004a19 */ /* 0x000fc80000011602 */
[----:B------:R-:W-:-:S05]  /*6d70*/  IADD3 R0, R0, R250, -R251 ;  /* 0x000000fa00007210 */ /* 0x000fca0007ffe8fb */
[----:B------:R-:W-:-:S05]  /*6d80*/  IMAD.HI R0, R0, 0x66666667, RZ ;  /* 0x6666666700007827 */ /* 0x000fca00078e02ff */
[----:B------:R-:W-:Y:S01]  /*6d90*/  SHF.R.U32.HI R2, RZ, 0x1f, R0 ;  /* 0x0000001fff027819 */ /* 0x000fe20000011600 */
[----:B------:R1:W1:Y:S03]  /*6da0*/  MUFU.EX2 R65, R3 ;  /* 0x0000000300417308 */ /* 0x0002660000000800 */
[----:B------:R-:W-:Y:S01]  /*6db0*/  LEA.HI.SX32 R11, R0, R2, 0x1b ;  /* 0x00000002000b7211 */ /* 0x000fe200078fdaff */
[----:B------:R-:W-:Y:S02]  /*6dc0*/  FADD.FTZ R2, R243, R231 ;  /* 0x000000e7f3027221 */ /* 0x000fe40000010000 */
[----:B------:R-:W-:Y:S02]  /*6dd0*/  FADD.FTZ R0, R227, R6 ;  /* 0x00000006e3007221 */ /* 0x000fe40000010000 */
[----:B------:R-:W-:Y:S02]  /*6de0*/  FADD.FTZ R6, R238, R237 ;  /* 0x000000edee067221 */ /* 0x000fe40000010000 */
[----:B------:R-:W-:-:S02]  /*6df0*/  FADD.FTZ R5, R230, R2 ;  /* 0x00000002e6057221 */ /* 0x000fc40000010000 */
[----:B------:R-:W-:Y:S02]  /*6e00*/  FADD.FTZ R4, R7, R0 ;  /* 0x0000000007047221 */ /* 0x000fe40000010000 */
[----:B-1----:R-:W-:Y:S02]  /*6e10*/  FADD.FTZ R3, R242, R241 ;  /* 0x000000f1f2037221 */ /* 0x002fe40000010000 */
        /* <DEDUP_REMOVED lines=55> */
[----:B---3--:R-:W-:Y:S02]  /*7190*/  FADD.FTZ R2, R12, R0 ;  /* 0x000000000c027221 */ /* 0x008fe40000010000 */
[----:B------:R-:W-:Y:S02]  /*71a0*/  FADD.FTZ R0, R64, R4 ;  /* 0x0000000440007221 */ /* 0x000fe40000010000 */
[----:B------:R-:W-:-:S02]  /*71b0*/  FADD.FTZ R4, R24, R5 ;  /* 0x0000000518047221 */ /* 0x000fc40000010000 */
[----:B------:R-:W-:Y:S02]  /*71c0*/  FADD.FTZ R3, R76, R3 ;  /* 0x000000034c037221 */ /* 0x000fe40000010000 */
[----:B------:R-:W-:Y:S02]  /*71d0*/  FADD.FTZ R2, R8, R2 ;  /* 0x0000000208027221 */ /* 0x000fe40000010000 */
[----:B------:R-:W-:Y:S02]  /*71e0*/  FADD.FTZ R0, R66, R0 ;  /* 0x0000000042007221 */ /* 0x000fe40000010000 */
[----:B------:R-:W-:Y:S02]  /*71f0*/  FADD.FTZ R4, R22, R4 ;  /* 0x0000000416047221 */ /* 0x000fe40000010000 */
[----:B------:R-:W-:Y:S02]  /*7200*/  FADD.FTZ R3, R77, R3 ;  /* 0x000000034d037221 */ /* 0x000fe40000010000 */
[----:B----4-:R-:W-:-:S02]  /*7210*/  FADD.FTZ R2, R9, R2 ;  /* 0x0000000209027221 */ /* 0x010fc40000010000 */
[----:B------:R-:W-:Y:S01]  /*7220*/  FADD.FTZ R0, R65, R0 ;  /* 0x0000000041007221 */ /* 0x000fe20000010000 */
[----:B------:R-:W-:Y:S01]  /*7230*/  IMNMX R13, R249, R11, !PT ;  /* 0x0000000bf90d7217 */ /* 0x000fe20007800200 */
[----:B------:R-:W-:Y:S02]  /*7240*/  FADD.FTZ R4, R21, R4 ;  /* 0x0000000415047221 */ /* 0x000fe40000010000 */
[----:B------:R-:W-:Y:S02]  /*7250*/  FADD.FTZ R5, R75, R3 ;  /* 0x000000034b057221 */ /* 0x000fe40000010000 */
[----:B------:R-:W-:Y:S02]  /*7260*/  FADD.FTZ R3, R10, R2 ;  /* 0x000000020a037221 */ /* 0x000fe40000010000 */
[----:B------:R-:W-:Y:S02]  /*7270*/  FADD.FTZ R2, R25, R0 ;  /* 0x0000000019027221 */ /* 0x000fe40000010000 */
[----:B------:R-:W-:Y:S01]  /*7280*/  FADD.FTZ R0, R20, R4 ;  /* 0x0000000414007221 */ /* 0x000fe20000010000 */
[----:B------:R1:W-:Y:S04]  /*7290*/  STL [R1+0x4], R13 ;  /* 0x0000040d01007387 */ /* 0x0003e80000100800 */
[----:B------:R1:W-:Y:S01]  /*72a0*/  STL [R1+0x14], R5 ;  /* 0x0000140501007387 */ /* 0x0003e20000100800 */
[----:B------:R-:W-:-:S03]  /*72b0*/  IADD3 R212, R246, -0x2, RZ ;  /* 0xfffffffef6d47810 */ /* 0x000fc60007ffe0ff */
[----:B------:R1:W-:Y:S04]  /*72c0*/  STL [R1+0x18], R3 ;  /* 0x0000180301007387 */ /* 0x0003e80000100800 */
[----:B------:R1:W-:Y:S04]  /*72d0*/  STL [R1+0x20], R0 ;  /* 0x0000200001007387 */ /* 0x0003e80000100800 */
[----:B------:R1:W-:Y:S01]  /*72e0*/  STL [R1+0x1c], R2 ;  /* 0x00001c0201007387 */ /* 0x0003e20000100800 */
[----:B------:R-:W-:Y:S02]  /*72f0*/  ISETP.GE.AND P0, PT, R212, R13, PT ;  /* 0x0000000dd400720c */ /* 0x000fe40003f06270 */
[----:B------:R-:W-:-:S02]  /*7300*/  F2FP.PACK_AB R144, R66, R64 ;  /* 0x000000404290723e */ /* 0x000fc400000000ff */
[----:B------:R-:W-:Y:S02]  /*7310*/  F2FP.PACK_AB R145, R22, R24 ;  /* 0x000000181691723e */ /* 0x000fe400000000ff */
[----:B------:R-:W-:Y:S02]  /*7320*/  F2FP.PACK_AB R146, R25, R65 ;  /* 0x000000411992723e */ /* 0x000fe400000000ff */
[----:B------:R-:W-:Y:S02]  /*7330*/  F2FP.PACK_AB R147, R20, R21 ;  /* 0x000000151493723e */ /* 0x000fe400000000ff */
[----:B------:R-:W-:Y:S02]  /*7340*/  F2FP.PACK_AB R148, R76, R78 ;  /* 0x0000004e4c94723e */ /* 0x000fe400000000ff */
[----:B------:R-:W-:Y:S02]  /*7350*/  F2FP.PACK_AB R149, R8, R12 ;  /* 0x0000000c0895723e */ /* 0x000fe400000000ff */
[----:B------:R-:W-:-:S02]  /*7360*/  F2FP.PACK_AB R150, R75, R77 ;  /* 0x0000004d4b96723e */ /* 0x000fc400000000ff */
[----:B------:R-:W-:Y:S01]  /*7370*/  F2FP.PACK_AB R151, R10, R9 ;  /* 0x000000090a97723e */ /* 0x000fe200000000ff */
[C---:B--2---:R-:W-:Y:S08]  /*7380*/  HMMA.16816.F32 R96, R144.reuse, R102, R88 ;  /* 0x000000669060723c */ /* 0x044ff00000001858 */
        /* <DEDUP_REMOVED lines=8> */
[----:B-----5:R-:W-:Y:S08]  /*7410*/  HMMA.16816.F32 R140, R144, R16, R140 ;  /* 0x00000010908c723c */ /* 0x020ff0000000188c */
[C---:B------:R-:W-:Y:S08]  /*7420*/  HMMA.16816.F32 R100, R148.reuse, R102, R52 ;  /* 0x000000669464723c */ /* 0x040ff00000001834 */
[C---:B------:R-:W-:Y:S08]  /*7430*/  HMMA.16816.F32 R116, R148.reuse, R118, R32 ;  /* 0x000000769474723c */ /* 0x040ff00000001820 */
[C---:B------:R-:W-:Y:S08]  /*7440*/  HMMA.16816.F32 R132, R148.reuse, R134, R28 ;  /* 0x000000869484723c */ /* 0x040ff0000000181c */
[----:B------:R-:W-:Y:S08]  /*7450*/  HMMA.16816.F32 R136, R148, R16, R44 ;  /* 0x000000109488723c */ /* 0x000ff0000000182c */
[-C--:B------:R-:W-:Y:S08]  /*7460*/  HMMA.16816.F32 R144, R144, R18.reuse, R60 ;  /* 0x000000129090723c */ /* 0x080ff0000000183c */
[----:B------:R-:W-:Y:S01]  /*7470*/  HMMA.16816.F32 R148, R148, R18, R36 ;  /* 0x000000129494723c */ /* 0x000fe20000001824 */
[----:B------:R-:W-:Y:S07]  /*7480*/  @!P0 BRA `(.L_x_1227) ;  /* 0x0000463000008947 */ /* 0x000fee0003800000 */
[----:B-1----:R-:W-:Y:S01]  /*7490*/  IMAD.IADD R0, R247, 0x1, R248 ;  /* 0x00000001f7007824 */ /* 0x002fe200078e02f8 */
[----:B------:R-:W-:Y:S01]  /*74a0*/  MOV R3, R73 ;  /* 0x0000004900037202 */ /* 0x000fe20000000f00 */
[----:B------:R-:W-:Y:S01]  /*74b0*/  IMAD.MOV.U32 R84, RZ, RZ, R72 ;  /* 0x000000ffff547224 */ /* 0x000fe200078e0048 */
[----:B------:R-:W-:Y:S01]  /*74c0*/  MOV R85, R71 ;  /* 0x0000004700557202 */ /* 0x000fe20000000f00 */
[----:B------:R-:W-:Y:S01]  /*74d0*/  IMAD.MOV.U32 R86, RZ, RZ, R70 ;  /* 0x000000ffff567224 */ /* 0x000fe200078e0046 */
[----:B------:R1:W-:Y:S01]  /*74e0*/  STL [R1], R0 ;  /* 0x0000000001007387 */ /* 0x0003e20000100800 */
[----:B------:R-:W-:Y:S01]  /*74f0*/  MOV R188, R212 ;  /* 0x000000d400bc7202 */ /* 0x000fe20000000f00 */
[----:B-1----:R-:W-:-:S05]  /*7500*/  @P4 IMAD.HI.U32 R0, R0, c[0x0][0x2c8], RZ ;  /* 0x0000b20000004a27 */ /* 0x002fca00078e00ff */
[----:B------:R-:W-:-:S05]  /*7510*/  @P4 SHF.R.U32.HI R0, RZ, c[0x0][0x2cc], R0 ;  /* 0x0000b300ff004a19 */ /* 0x000fca0000011600 */
[----:B------:R1:W-:Y:S02]  /*7520*/  @P4 STL [R1+0x8], R0 ;  /* 0x0000080001004387 */ /* 0x0003e40000100800 */
.L_x_1228:
[----:B--2---:R-:W2:Y:S01]  /*7530*/  LDL R218, [R1+0x24] ;  /* 0x0000240001da7983 */ /* 0x004ea20000100800 */
[----:B------:R-:W-:Y:S04]  /*7540*/  DEPBAR.LE SB0, 0x0 ;  /* 0x000080000000791a */ /* 0x000fe80000000000 */
[----:B------:R-:W3:Y:S01]  /*7550*/  LDL R2, [R1+0x48] ;  /* 0x0000480001027983 */ /* 0x000ee20000100800 */
[----:B------:R-:W-:Y:S03]  /*7560*/  WARPSYNC 0xffffffff ;  /* 0xffffffff00007948 */ /* 0x000fe60003800000 */
[----:B------:R-:W4:Y:S06]  /*7570*/  LDL.64 R178, [R1+0x40] ;  /* 0x0000400001b27983 */ /* 0x000f2c0000100a00 */
[----:B------:R-:W-:Y:S08]  /*7580*/  BAR.SYNC.DEFER_BLOCKING 0x0 ;  /* 0x0000000000007b1d */ /* 0x000ff00000010000 */
[----:B------:R-:W-:Y:S08]  /*7590*/  LDSM.16.M88.4 R80, [R203] ;  /* 0x00000000cb50783b */ /* 0x000ff00000000200 */
[----:B------:R-:W5:Y:S08]  /*75a0*/  LDSM.16.M88.4 R16, [R196] ;  /* 0x00000000c410783b */ /* 0x000f700000000200 */
        /* <DEDUP_REMOVED lines=8> */
[----:B------:R-:W2:Y:S08]  /*7630*/  LDSM.16.M88.4 R168, [R211] ;  /* 0x00000000d3a8783b */ /* 0x000eb00000000200 */
[----:B------:R-:W2:Y:S08]  /*7640*/  LDSM.16.M88.4 R172, [R210] ;  /* 0x00000000d2ac783b */ /* 0x000eb00000000200 */
[----:B------:R-:W4:Y:S04]  /*7650*/  LDL R217, [R1+0x8] ;  /* 0x0000080001d97983 */ /* 0x000f280000100800 */
[----:B------:R-:W4:Y:S04]  /*7660*/  LDL R216, [R1+0x4c] ;  /* 0x00004c0001d87983 */ /* 0x000f280000100800 */
[----:B------:R-:W4:Y:S04]  /*7670*/  LDL R215, [R1+0x10] ;  /* 0x0000100001d77983 */ /* 0x000f280000100800 */
[----:B------:R-:W4:Y:S01]  /*7680*/  LDL R195, [R1+0xc] ;  /* 0x00000c0001c37983 */ /* 0x000f220000100800 */
[-C--:B-----5:R-:W-:Y:S08]  /*7690*/  HMMA.16816.F32 R4, R80, R16.reuse, RZ ;  /* 0x000000105004723c */ /* 0x0a0ff000000018ff */
[C---:B-1----:R-:W-:Y:S08]  /*76a0*/  HMMA.16816.F32 R8, R76.reuse, R16, RZ ;  /* 0x000000104c08723c */ /* 0x042ff000000018ff */
        /* <DEDUP_REMOVED lines=20> */
[-C--:B------:R-:W-:Y:S07]  /*77f0*/  HMMA.16816.F32 R4, R156, R160.reuse, R4 ;  /* 0x000000a09c04723c */ /* 0x080fee0000001804 */
[----:B------:R-:W-:Y:S01]  /*7800*/  @!P2 SHF.R.S32.HI R0, RZ, 0x1f, R188 ;  /* 0x0000001fff00a819 */ /* 0x000fe200000114bc */
[C---:B------:R-:W-:Y:S04]  /*7810*/  HMMA.16816.F32 R8, R164.reuse, R160, R8 ;  /* 0x000000a0a408723c */ /* 0x040fe80000001808 */
[----:B------:R-:W-:Y:S03]  /*7820*/  @!P2 IMAD R0, R0, c[0x0][0x208], RZ ;  /* 0x000082000000aa24 */ /* 0x000fe600078e02ff */
[C---:B------:R-:W-:Y:S01]  /*7830*/  @!P2 IMAD.WIDE.U32 R160, R188.reuse, c[0x0][0x208], RZ ;  /* 0x00008200bca0aa25 */ /* 0x040fe200078e00ff */
[-C--:B------:R-:W-:Y:S04]  /*7840*/  HMMA.16816.F32 R12, R164, R162.reuse, R12 ;  /* 0x000000a2a40c723c */ /* 0x080fe8000000180c */
[----:B------:R-:W-:Y:S04]  /*7850*/  @!P2 IMAD R0, R188, c[0x0][0x20c], R0 ;  /* 0x00008300bc00aa24 */ /* 0x000fe800078e0200 */
[C---:B------:R-:W-:Y:S04]  /*7860*/  HMMA.16816.F32 R16, R156.reuse, R162, R16 ;  /* 0x000000a29c10723c */ /* 0x040fe80000001810 */
[----:B------:R-:W-:Y:S04]  /*7870*/  @!P2 IADD3 R0, R161, R0, RZ ;  /* 0x00000000a100a210 */ /* 0x000fe80007ffe0ff */
[-C--:B------:R-:W-:Y:S04]  /*7880*/  HMMA.16816.F32 R20, R156, R168.reuse, R20 ;  /* 0x000000a89c14723c */ /* 0x080fe80000001814 */
[----:B------:R-:W-:Y:S04]  /*7890*/  @!P2 IMAD R0, R0, 0x50, RZ ;  /* 0x000000500000a824 */ /* 0x000fe800078e02ff */
[C---:B------:R-:W-:Y:S07]  /*78a0*/  HMMA.16816.F32 R24, R164.reuse, R168, R24 ;  /* 0x000000a8a418723c */ /* 0x040fee0000001818 */
[----:B------:R-:W-:Y:S01]  /*78b0*/  @!P2 IMAD.MOV.U32 R169, RZ, RZ, c[0x0][0x208] ;  /* 0x00008200ffa9a624 */ /* 0x000fe200078e00ff */
[-C--:B------:R-:W-:Y:S08]  /*78c0*/  HMMA.16816.F32 R28, R164, R170.reuse, R28 ;  /* 0x000000aaa41c723c */ /* 0x080ff0000000181c */
[C---:B------:R-:W-:Y:S07]  /*78d0*/  HMMA.16816.F32 R32, R156.reuse, R170, R32 ;  /* 0x000000aa9c20723c */ /* 0x040fee0000001820 */
[----:B---3--:R-:W-:Y:S01]  /*78e0*/  @!P2 MOV R171, R2 ;  /* 0x0000000200aba202 */ /* 0x008fe20000000f00 */
[-C--:B------:R-:W-:Y:S04]  /*78f0*/  HMMA.16816.F32 R36, R156, R172.reuse, R36 ;  /* 0x000000ac9c24723c */ /* 0x080fe80000001824 */
[----:B----4-:R-:W-:Y:S01]  /*7900*/  @!P2 IMAD.MOV.U32 R170, RZ, RZ, R178 ;  /* 0x000000ffffaaa224 */ /* 0x010fe200078e00b2 */
[----:B------:R-:W-:Y:S03]  /*7910*/  @!P2 SHF.L.U32 R2, R169, 0x5, RZ ;  /* 0x00000005a902a819 */ /* 0x000fe600000006ff */
[C---:B------:R-:W-:Y:S04]  /*7920*/  HMMA.16816.F32 R40, R164.reuse, R172, R40 ;  /* 0x000000aca428723c */ /* 0x040fe80000001828 */
[----:B------:R-:W-:Y:S02]  /*7930*/  @!P2 IMAD.WIDE.U32 R170, R160, 0x50, R170 ;  /* 0x00000050a0aaa825 */ /* 0x000fe400078e00aa */
[----:B------:R-:W2:Y:S02]  /*7940*/  LDSM.16.M88.4 R160, [R208] ;  /* 0x00000000d0a0783b */ /* 0x000ea40000000200 */
[----:B------:R-:W-:Y:S01]  /*7950*/  @!P2 IMAD.MOV.U32 R172, RZ, RZ, 0x5 ;  /* 0x00000005ffaca424 */ /* 0x000fe200078e00ff */
[C---:B------:R-:W-:Y:S01]  /*7960*/  @!P2 LEA R168, P0, R170.reuse, c[0x0][0x1f8], 0x1 ;  /* 0x00007e00aaa8aa11 */ /* 0x040fe200078008ff */
[-C--:B------:R-:W-:Y:S03]  /*7970*/  HMMA.16816.F32 R44, R164, R174.reuse, R44 ;  /* 0x000000aea42c723c */ /* 0x080fe6000000182c */
[----:B------:R-:W-:Y:S02]  /*7980*/  @!P2 IADD3 R87, R171, R0, RZ ;  /* 0x00000000ab57a210 */ /* 0x000fe40007ffe0ff */
[----:B------:R-:W-:Y:S02]  /*7990*/  @!P2 SHF.L.U64.HI R0, R169, R172, c[0x0][0x20c] ;  /* 0x00008300a900a619 */ /* 0x000fe400000102ac */
[----:B------:R-:W-:Y:S01]  /*79a0*/  @!P2 LEA.HI.X R169, R170, c[0x0][0x1fc], R87, 0x1, P0 ;  /* 0x00007f00aaa9aa11 */ /* 0x000fe200000f0c57 */
[C---:B------:R-:W-:Y:S04]  /*79b0*/  HMMA.16816.F32 R48, R156.reuse, R174, R48 ;  /* 0x000000ae9c30723c */ /* 0x040fe80000001830 */
[----:B------:R-:W-:Y:S01]  /*79c0*/  @!PT LDS RZ, [RZ] ;  /* 0x00000000fffff984 */ /* 0x000fe20000000800 */
[----:B------:R-:W-:Y:S01]  /*79d0*/  @!PT LDS RZ, [RZ] ;  /* 0x00000000fffff984 */ /* 0x000fe20000000800 */
[----:B------:R-:W-:Y:S01]  /*79e0*/  @!PT LDS RZ, [RZ] ;  /* 0x00000000fffff984 */ /* 0x000fe20000000800 */
[----:B------:R3:W-:Y:S01]  /*79f0*/  @!P2 LDGSTS.E.BYPASS.LTC128B.128 [R213+0x100], [R168.64], !P6 ;  /* 0x00100000a8d5afae */ /* 0x0007e2000f101d48 */
[-C--:B------:R-:W-:Y:S03]  /*7a00*/  @!P2 IADD3 R176, P1, R168, R2.reuse, RZ ;  /* 0x00000002a8b0a210 */ /* 0x080fe60007f3e0ff */
[-C--:B-1----:R-:W-:Y:S04]  /*7a10*/  HMMA.16816.F32 R52, R156, R152.reuse, R52 ;  /* 0x000000989c34723c */ /* 0x082fe80000001834 */
[--C-:B------:R-:W-:Y:S01]  /*7a20*/  @!P2 IMAD.X R177, R169, 0x1, R0.reuse, P1 ;  /* 0x00000001a9b1a824 */ /* 0x100fe200008e0600 */
[----:B------:R-:W-:Y:S03]  /*7a30*/  @!P2 IADD3 R172, P0, R176, R2, RZ ;  /* 0x00000002b0aca210 */ /* 0x000fe60007f1e0ff */
[C---:B------:R-:W-:Y:S01]  /*7a40*/  HMMA.16816.F32 R56, R164.reuse, R152, R56 ;  /* 0x00000098a438723c */ /* 0x040fe20000001838 */
[----:B------:R1:W-:Y:S03]  /*7a50*/  @!P2 LDGSTS.E.BYPASS.LTC128B.128 [R213+0x900], [R176.64], !P6 ;  /* 0x00900000b0d5afae */ /* 0x0003e6000f101d48 */
[----:B------:R-:W-:Y:S02]  /*7a60*/  @!P2 IADD3.X R173, R177, R0, RZ, P0, !PT ;  /* 0x00000000b1ada210 */ /* 0x000fe400007fe4ff */
[-C--:B------:R-:W-:Y:S02]  /*7a70*/  @!P2 IADD3 R170, P1, R172, R2.reuse, RZ ;  /* 0x00000002acaaa210 */ /* 0x080fe40007f3e0ff */
[-C--:B------:R-:W-:Y:S01]  /*7a80*/  HMMA.16816.F32 R60, R164, R154.reuse, R60 ;  /* 0x0000009aa43c723c */ /* 0x080fe2000000183c */
[----:B------:R4:W-:Y:S03]  /*7a90*/  @!P2 LDGSTS.E.BYPASS.LTC128B.128 [R213+0x1100], [R172.64], !P6 ;  /* 0x01100000acd5afae */ /* 0x0009e6000f101d48 */
[----:B------:R-:W-:Y:S01]  /*7aa0*/  @!P2 IMAD.X R171, R173, 0x1, R0, P1 ;  /* 0x00000001adaba824 */ /* 0x000fe200008e0600 */
[----:B---3--:R-:W-:Y:S03]  /*7ab0*/  @!P2 IADD3 R168, P0, R170, R2, RZ ;  /* 0x00000002aaa8a210 */ /* 0x008fe60007f1e0ff */
[C---:B------:R-:W-:Y:S01]  /*7ac0*/  HMMA.16816.F32 R64, R156.reuse, R154, R64 ;  /* 0x0000009a9c40723c */ /* 0x040fe20000001840 */
[----:B------:R3:W-:Y:S03]  /*7ad0*/  @!P2 LDGSTS.E.BYPASS.LTC128B.128 [R213+0x1900], [R170.64], !P6 ;  /* 0x01900000aad5afae */ /* 0x0007e6000f101d48 */
[----:B------:R-:W-:Y:S04]  /*7ae0*/  @!P2 IADD3.X R169, R171, R0, RZ, P0, !PT ;  /* 0x00000000aba9a210 */ /* 0x000fe800007fe4ff */
[-C--:B--2---:R-:W-:Y:S01]  /*7af0*/  HMMA.16816.F32 R68, R156, R160.reuse, R68 ;  /* 0x000000a09c44723c */ /* 0x084fe20000001844 */
[----:B------:R3:W-:Y:S07]  /*7b00*/  @!P2 LDGSTS.E.BYPASS.LTC128B.128 [R213+0x2100], [R168.64], !P6 ;  /* 0x02100000a8d5afae */ /* 0x0007ee000f101d48 */
[C---:B------:R-:W-:Y:S01]  /*7b10*/  HMMA.16816.F32 R72, R164.reuse, R160, R72 ;  /* 0x000000a0a448723c */ /* 0x040fe20000001848 */
[----:B-1----:R-:W-:Y:S07]  /*7b20*/  LDSM.16.M88.4 R176, [R204+0x2000] ;  /* 0x00200000ccb0783b */ /* 0x002fee0000000200 */
[-C--:B------:R-:W-:Y:S01]  /*7b30*/  HMMA.16816.F32 R76, R164, R162.reuse, R76 ;  /* 0x000000a2a44c723c */ /* 0x080fe2000000184c */
[----:B----4-:R-:W-:Y:S07]  /*7b40*/  LDSM.16.M88.4 R172, [R202] ;  /* 0x00000000caac783b */ /* 0x010fee0000000200 */
[----:B------:R-:W-:Y:S01]  /*7b50*/  HMMA.16816.F32 R80, R156, R162, R80 ;  /* 0x000000a29c50723c */ /* 0x000fe20000001850 */
[----:B------:R-:W-:Y:S08]  /*7b60*/  LDSM.16.M88.4 R180, [R202+0x800] ;  /* 0x00080000cab4783b */ /* 0x000ff00000000200 */
[----:B---3--:R-:W1:Y:S08]  /*7b70*/  LDSM.16.M88.4 R168, [R204] ;  /* 0x00000000cca8783b */ /* 0x008e700000000200 */
[----:B------:R-:W2:Y:S08]  /*7b80*/  LDSM.16.M88.4 R152, [R202+0x1000] ;  /* 0x00100000ca98783b */ /* 0x000eb00000000200 */
[----:B------:R-:W3:Y:S08]  /*7b90*/  LDSM.16.M88.4 R164, [R202+0x1800] ;  /* 0x00180000caa4783b */ /* 0x000ef00000000200 */
        /* <DEDUP_REMOVED lines=8> */
[----:B------:R-:W5:Y:S07]  /*7c20*/  LDSM.16.M88.4 R172, [R205+0x2000] ;  /* 0x00200000cdac783b */ /* 0x000f6e0000000200 */
        /* <DEDUP_REMOVED lines=27> */
[----:B------:R1:W2:Y:S02]  /*7de0*/  MUFU.TANH R193, R0 ;  /* 0x0000000000c17308 */ /* 0x0002a40000002400 */
[----:B-1----:R-:W-:Y:S08]  /*7df0*/  FMUL.FTZ R0, R6, c[0x0][0x320] ;  /* 0x0000c80006007a20 */ /* 0x002ff00000410000 */
[----:B------:R1:W-:Y:S02]  /*7e00*/  MUFU.TANH R192, R0 ;  /* 0x0000000000c07308 */ /* 0x0003e40000002400 */
        /* <DEDUP_REMOVED lines=16> */
[----:B------:R3:W5:Y:S10]  /*7f10*/  MUFU.TANH R185, R0 ;  /* 0x0000000000b97308 */ /* 0x0007740000002400 */
[----:B------:R2:W-:Y:S01]  /*7f20*/  MUFU.TANH R166, R4 ;  /* 0x0000000400a67308 */ /* 0x0005e20000002400 */
[-C--:B-1----:R-:W-:Y:S08]  /*7f30*/  HMMA.16816.F32 R36, R156, R8.reuse, R36 ;  /* 0x000000089c24723c */ /* 0x082ff00000001824 */
[C---:B------:R-:W-:Y:S04]  /*7f40*/  HMMA.16816.F32 R40, R172.reuse, R8, R40 ;  /* 0x00000008ac28723c */ /* 0x040fe80000001828 */
[----:B---3--:R-:W-:Y:S04]  /*7f50*/  FMUL.FTZ R0, R13, c[0x0][0x320] ;  /* 0x0000c8000d007a20 */ /* 0x008fe80000410000 */
[-C--:B------:R-:W-:Y:S01]  /*7f60*/  HMMA.16816.F32 R44, R172, R10.reuse, R44 ;  /* 0x0000000aac2c723c */ /* 0x080fe2000000182c */
[----:B------:R1:W-:Y:S01]  /*7f70*/  MUFU.TANH R184, R0 ;  /* 0x0000000000b87308 */ /* 0x0003e20000002400 */
[----:B--2---:R-:W2:Y:S06]  /*7f80*/  LDSM.16.M88.4 R4, [R199+0x1800] ;  /* 0x00180000c704783b */ /* 0x004eac0000000200 */
[C---:B------:R-:W-:Y:S02]  /*7f90*/  HMMA.16816.F32 R48, R156.reuse, R10, R48 ;  /* 0x0000000a9c30723c */ /* 0x040fe40000001830 */
[----:B------:R-:W3:Y:S06]  /*7fa0*/  LDSM.16.M88.4 R8, [R199+0x2000] ;  /* 0x00200000c708783b */ /* 0x000eec0000000200 */
[----:B------:R-:W-:Y:S01]  /*7fb0*/  FMUL.FTZ R12, R43, c[0x0][0x320] ;  /* 0x0000c8002b0c7a20 */ /* 0x000fe20000410000 */
[----:B------:R-:W-:Y:S04]  /*7fc0*/  DEPBAR.LE SB0, 0x0 ;  /* 0x000080000000791a */ /* 0x000fe80000000000 */
[----:B------:R4:W-:Y:S01]  /*7fd0*/  MUFU.TANH R180, R12 ;  /* 0x0000000c00b47308 */ /* 0x0009e20000002400 */
[----:B------:R-:W-:Y:S02]  /*7fe0*/  BAR.SYNC.DEFER_BLOCKING 0x0 ;  /* 0x0000000000007b1d */ /* 0x000fe40000010000 */
[----:B------:R-:W-:Y:S02]  /*7ff0*/  FMUL.FTZ R2, R44, c[0x0][0x320] ;  /* 0x0000c8002c027a20 */ /* 0x000fe40000410000 */
[----:B-1----:R-:W-:Y:S05]  /*8000*/  FMUL.FTZ R0, R14, c[0x0][0x320] ;  /* 0x0000c8000e007a20 */ /* 0x002fea0000410000 */
[----:B------:R1:W-:Y:S10]  /*8010*/  MUFU.TANH R183, R0 ;  /* 0x0000000000b77308 */ /* 0x0003f40000002400 */
[----:B------:R3:W-:Y:S01]  /*8020*/  MUFU.TANH R182, R2 ;  /* 0x0000000200b67308 */ /* 0x0007e20000002400 */
[----:B----4-:R-:W-:Y:S01]  /*8030*/  FMUL.FTZ R12, R48, c[0x0][0x320] ;  /* 0x0000c800300c7a20 */ /* 0x010fe20000410000 */
[-C--:B--2---:R-:W-:Y:S05]  /*8040*/  HMMA.16816.F32 R52, R156, R4.reuse, R52 ;  /* 0x000000049c34723c */ /* 0x084fea0000001834 */
[----:B-1----:R-:W-:Y:S03]  /*8050*/  FMUL.FTZ R0, R15, c[0x0][0x320] ;  /* 0x0000c8000f007a20 */ /* 0x002fe60000410000 */
[C---:B------:R-:W-:Y:S01]  /*8060*/  HMMA.16816.F32 R56, R172.reuse, R4, R56 ;  /* 0x00000004ac38723c */ /* 0x040fe20000001838 */
[----:B------:R1:W2:Y:S07]  /*8070*/  MUFU.TANH R181, R0 ;  /* 0x0000000000b57308 */ /* 0x0002ae0000002400 */
[-C--:B------:R-:W-:Y:S04]  /*8080*/  HMMA.16816.F32 R60, R172, R6.reuse, R60 ;  /* 0x00000006ac3c723c */ /* 0x080fe8000000183c */
[----:B---3--:R-:W-:Y:S04]  /*8090*/  FMUL.FTZ R2, R51, c[0x0][0x320] ;  /* 0x0000c80033027a20 */ /* 0x008fe80000410000 */
[----:B------:R-:W-:Y:S01]  /*80a0*/  FMUL.FTZ R4, R53, c[0x0][0x320] ;  /* 0x0000c80035047a20 */ /* 0x000fe20000410000 */
[----:B------:R-:W-:Y:S01]  /*80b0*/  MUFU.TANH R155, R2 ;  /* 0x00000002009b7308 */ /* 0x000fe20000002400 */
[C---:B------:R-:W-:Y:S08]  /*80c0*/  HMMA.16816.F32 R64, R156.reuse, R6, R64 ;  /* 0x000000069c40723c */ /* 0x040ff00000001840 */
[-C--:B------:R-:W-:Y:S04]  /*80d0*/  HMMA.16816.F32 R68, R156, R8.reuse, R68 ;  /* 0x000000089c44723c */ /* 0x080fe80000001844 */
[----:B-1----:R-:W-:Y:S04]  /*80e0*/  FMUL.FTZ R0, R16, c[0x0][0x320] ;  /* 0x0000c80010007a20 */ /* 0x002fe80000410000 */
[----:B------:R1:W-:Y:S01]  /*80f0*/  MUFU.TANH R178, R0 ;  /* 0x0000000000b27308 */ /* 0x0003e20000002400 */
[C---:B------:R-:W-:Y:S07]  /*8100*/  HMMA.16816.F32 R72, R172.reuse, R8, R72 ;  /* 0x00000008ac48723c */ /* 0x040fee0000001848 */
[----:B------:R-:W-:Y:S01]  /*8110*/  FMUL.FTZ R8, R55, c[0x0][0x320] ;  /* 0x0000c80037087a20 */ /* 0x000fe20000410000 */
[-C--:B------:R-:W-:Y:S03]  /*8120*/  HMMA.16816.F32 R76, R172, R10.reuse, R76 ;  /* 0x0000000aac4c723c */ /* 0x080fe6000000184c */
[----:B------:R3:W-:Y:S01]  /*8130*/  MUFU.TANH R51, R8 ;  /* 0x0000000800337308 */ /* 0x0007e20000002400 */
[----:B------:R-:W-:Y:S04]  /*8140*/  FMUL.FTZ R9, R59, c[0x0][0x320] ;  /* 0x0000c8003b097a20 */ /* 0x000fe80000410000 */
[----:B------:R-:W-:Y:S04]  /*8150*/  HMMA.16816.F32 R80, R156, R10, R80 ;  /* 0x0000000a9c50723c */ /* 0x000fe80000001850 */
[----:B-1----:R-:W-:Y:S04]  /*8160*/  FMUL.FTZ R0, R17, c[0x0][0x320] ;  /* 0x0000c80011007a20 */ /* 0x002fe80000410000 */
[----:B------:R1:W4:Y:S01]  /*8170*/  MUFU.TANH R13, R0 ;  /* 0x00000000000d7308 */ /* 0x0003220000002400 */
[----:B---3--:R-:W-:Y:S09]  /*8180*/  FMUL.FTZ R8, R58, c[0x0][0x320] ;  /* 0x0000c8003a087a20 */ /* 0x008ff20000410000 */
[----:B------:R-:W-:Y:S06]  /*8190*/  MUFU.TANH R59, R8 ;  /* 0x00000008003b7308 */ /* 0x000fec0000002400 */
[----:B------:R-:W-:Y:S02]  /*81a0*/  FMUL.FTZ R43, R83, c[0x0][0x320] ;  /* 0x0000c800532b7a20 */ /* 0x000fe40000410000 */
[----:B-1----:R-:W-:Y:S04]  /*81b0*/  FMUL.FTZ R0, R18, c[0x0][0x320] ;  /* 0x0000c80012007a20 */ /* 0x002fe80000410000 */
        /* <DEDUP_REMOVED lines=9> */
[----:B-1----:R-:W-:Y:S08]  /*8250*/  FMUL.FTZ R0, R23, c[0x0][0x320] ;  /* 0x0000c80017007a20 */ /* 0x002ff00000410000 */
[----:B------:R1:W-:Y:S02]  /*8260*/  MUFU.TANH R169, R0 ;  /* 0x0000000000a97308 */ /* 0x0003e40000002400 */
[----:B-1----:R-:W-:Y:S08]  /*8270*/  FMUL.FTZ R0, R24, c[0x0][0x320] ;  /* 0x0000c80018007a20 */ /* 0x002ff00000410000 */
[----:B------:R1:W-:Y:S02]  /*8280*/  MUFU.TANH R167, R0 ;  /* 0x0000000000a77308 */ /* 0x0003e40000002400 */
        /* <DEDUP_REMOVED lines=11> */
[----:B------:R1:W1:Y:S02]  /*8340*/  MUFU.TANH R26, R0 ;  /* 0x00000000001a7308 */ /* 0x0002640000002400 */
[----:B-1----:R-:W-:Y:S08]  /*8350*/  FMUL.FTZ R0, R33, c[0x0][0x320] ;  /* 0x0000c80021007a20 */ /* 0x002ff00000410000 */
[----:B------:R1:W-:Y:S10]  /*8360*/  MUFU.TANH R33, R4 ;  /* 0x0000000400217308 */ /* 0x0003f40000002400 */
[----:B------:R2:W-:Y:S01]  /*8370*/  MUFU.TANH R25, R0 ;  /* 0x0000000000197308 */ /* 0x0005e20000002400 */
[----:B-1----:R-:W-:Y:S02]  /*8380*/  FMUL.FTZ R4, R54, c[0x0][0x320] ;  /* 0x0000c80036047a20 */ /* 0x002fe40000410000 */
[----:B--2---:R-:W-:Y:S07]  /*8390*/  FMUL.FTZ R0, R34, c[0x0][0x320] ;  /* 0x0000c80022007a20 */ /* 0x004fee0000410000 */
        /* <DEDUP_REMOVED lines=12> */
[----:B------:R-:W-:Y:S10]  /*8460*/  MUFU.TANH R40, R12 ;  /* 0x0000000c00287308 */ /* 0x000ff40000002400 */
[----:B------:R1:W1:Y:S02]  /*8470*/  MUFU.TANH R32, R0 ;  /* 0x0000000000207308 */ /* 0x0002640000002400 */
        /* <DEDUP_REMOVED lines=14> */
[----:B-1----:R1:W2:Y:S02]  /*8560*/  LDL R0, [R1] ;  /* 0x0000000001007983 */ /* 0x0022a40000100800 */
[----:B--2---:R-:W-:Y:S05]  /*8570*/  @P4 IMAD.MOV.U32 R0, RZ, RZ, R217 ;  /* 0x000000ffff004224 */ /* 0x004fea00078e00d9 */
[----:B------:R-:W2:Y:S08]  /*8580*/  SHFL.IDX PT, R2, R0, RZ, 0x1c1f ;  /* 0x001c1fff00027589 */ /* 0x000eb000000e0000 */
[----:B------:R-:W1:Y:S08]  /*8590*/  SHFL.IDX PT, R6, R0, 0x1, 0x1c1f ;  /* 0x003c1f0000067f89 */ /* 0x000e7000000e0000 */
[----:B------:R-:W1:Y:S08]  /*85a0*/  SHFL.IDX PT, R12, R0, 0x2, 0x1c1f ;  /* 0x005c1f00000c7f89 */ /* 0x000e7000000e0000 */
[----:B------:R1:W2:Y:S02]  /*85b0*/  SHFL.IDX PT, R7, R0, 0x3, 0x1c1f ;  /* 0x007c1f0000077f89 */ /* 0x0002a400000e0000 */
[----:B-1----:R-:W-:Y:S02]  /*85c0*/  FMUL.FTZ R0, R52, c[0x0][0x320] ;  /* 0x0000c80034007a20 */ /* 0x002fe40000410000 */
[----:B------:R-:W-:Y:S10]  /*85d0*/  MUFU.TANH R52, R4 ;  /* 0x0000000400347308 */ /* 0x000ff40000002400 */
[----:B------:R1:W1:Y:S02]  /*85e0*/  MUFU.TANH R38, R0 ;  /* 0x0000000000267308 */ /* 0x0002640000002400 */
[----:B-1----:R-:W-:Y:S05]  /*85f0*/  IMAD R0, R188, -0x50, RZ ;  /* 0xffffffb0bc007824 */ /* 0x002fea00078e02ff */
[----:B------:R-:W-:Y:S02]  /*8600*/  IADD3 R0, -R216, 0x1, R0 ;  /* 0x00000001d8007810 */ /* 0x000fe40007ffe100 */
[----:B------:R-:W3:Y:S02]  /*8610*/  LDL.64 R216, [R1+0x38] ;  /* 0x0000380001d87983 */ /* 0x000ee40000100a00 */
[----:B------:R-:W-:Y:S04]  /*8620*/  IADD3 R5, -R195, R0, R215 ;  /* 0x00000000c3057210 */ /* 0x000fe80007ffe1d7 */
[C---:B--2---:R-:W-:Y:S01]  /*8630*/  IADD3 R4, R5.reuse, R2, RZ ;  /* 0x0000000205047210 */ /* 0x044fe20007ffe0ff */
[C---:B------:R-:W-:Y:S01]  /*8640*/  IMAD.IADD R2, R5.reuse, 0x1, R6 ;  /* 0x0000000105027824 */ /* 0x040fe200078e0206 */
[C---:B------:R-:W-:Y:S01]  /*8650*/  IADD3 R0, R5.reuse, R12, RZ ;  /* 0x0000000c05007210 */ /* 0x040fe20007ffe0ff */
[----:B------:R-:W-:Y:S01]  /*8660*/  IMAD.IADD R5, R5, 0x1, R7 ;  /* 0x0000000105057824 */ /* 0x000fe200078e0207 */
[----:B------:R-:W-:Y:S01]  /*8670*/  ISETP.GT.AND P5, PT, R4, 0x1, PT ;  /* 0x000000010400780c */ /* 0x000fe20003fa4270 */
[----:B------:R-:W-:Y:S01]  /*8680*/  FMUL.FTZ R7, R57, c[0x0][0x320] ;  /* 0x0000c80039077a20 */ /* 0x000fe20000410000 */
[----:B------:R-:W2:Y:S01]  /*8690*/  LDL R215, [R1+0x28] ;  /* 0x0000280001d77983 */ /* 0x000ea20000100800 */
[----:B------:R-:W-:Y:S01]  /*86a0*/  FMUL.FTZ R6, R56, c[0x0][0x320] ;  /* 0x0000c80038067a20 */ /* 0x000fe20000410000 */
[----:B------:R-:W-:Y:S01]  /*86b0*/  FSEL R11, R193, -INF , P5 ;  /* 0xff800000c10b7808 */ /* 0x000fe20002800000 */
[----:B------:R1:W-:Y:S01]  /*86c0*/  MUFU.TANH R55, R7 ;  /* 0x0000000700377308 */ /* 0x0003e20000002400 */
[----:B------:R-:W-:Y:S02]  /*86d0*/  ISETP.GT.AND P5, PT, R5, RZ, PT ;  /* 0x000000ff0500720c */ /* 0x000fe40003fa4270 */
[----:B------:R-:W-:Y:S02]  /*86e0*/  ISETP.GT.AND P2, PT, R2, 0x1, PT ;  /* 0x000000010200780c */ /* 0x000fe40003f44270 */
[----:B------:R-:W-:Y:S02]  /*86f0*/  FSEL R22, R187, -INF , P5 ;  /* 0xff800000bb167808 */ /* 0x000fe40002800000 */
[----:B------:R-:W-:Y:S02]  /*8700*/  FSEL R15, R191, -INF , P2 ;  /* 0xff800000bf0f7808 */ /* 0x000fe40001000000 */
[----:B------:R-:W-:Y:S01]  /*8710*/  ISETP.GT.AND P2, PT, R0, 0x8, PT ;  /* 0x000000080000780c */ /* 0x000fe20003f44270 */
[----:B------:R1:W-:Y:S01]  /*8720*/  MUFU.TANH R53, R6 ;  /* 0x0000000600357308 */ /* 0x0003e20000002400 */
[----:B------:R-:W-:Y:S02]  /*8730*/  ISETP.GT.AND P5, PT, R5, 0x9, PT ;  /* 0x000000090500780c */ /* 0x000fe40003fa4270 */
[----:B-----5:R-:W-:Y:S02]  /*8740*/  FSEL R20, R185, -INF , P2 ;  /* 0xff800000b9147808 */ /* 0x020fe40001000000 */
[----:B------:R-:W-:Y:S02]  /*8750*/  ISETP.GT.AND P2, PT, R4, 0x9, PT ;  /* 0x000000090400780c */ /* 0x000fe40003f44270 */
[----:B------:R-:W-:Y:S02]  /*8760*/  FSEL R27, R181, -INF , P5 ;  /* 0xff800000b51b7808 */ /* 0x000fe40002800000 */
[----:B----4-:R-:W-:Y:S01]  /*8770*/  FSEL R13, R13, -INF , P2 ;  /* 0xff8000000d0d7808 */ /* 0x010fe20001000000 */
[----:B------:R-:W-:Y:S01]  /*8780*/  MUFU.TANH R181, R9 ;  /* 0x0000000900b57308 */ /* 0x000fe20000002400 */
[----:B------:R-:W-:Y:S02]  /*8790*/  ISETP.GT.AND P2, PT, R2, 0x10, PT ;  /* 0x000000100200780c */ /* 0x000fe40003f44270 */
[C---:B------:R-:W-:Y:S01]  /*87a0*/  ISETP.GT.AND P5, PT, R4.reuse, 0x10, PT ;  /* 0x000000100400780c */ /* 0x040fe20003fa4270 */
[----:B-1----:R-:W-:Y:S01]  /*87b0*/  FMUL.FTZ R7, R65, c[0x0][0x320] ;  /* 0x0000c80041077a20 */ /* 0x002fe20000410000 */
[----:B------:R-:W-:Y:S02]  /*87c0*/  ISETP.GT.AND P0, PT, R4, RZ, PT ;  /* 0x000000ff0400720c */ /* 0x000fe40003f04270 */
[----:B------:R-:W-:Y:S02]  /*87d0*/  ISETP.GT.AND P3, PT, R2, RZ, PT ;  /* 0x000000ff0200720c */ /* 0x000fe40003f64270 */
[----:B------:R-:W-:Y:S01]  /*87e0*/  ISETP.GT.AND P1, PT, R0, RZ, PT ;  /* 0x000000ff0000720c */ /* 0x000fe20003f24270 */
[----:B------:R1:W-:Y:S01]  /*87f0*/  MUFU.TANH R37, R7 ;  /* 0x0000000700257308 */ /* 0x0003e20000002400 */
[----:B------:R-:W-:Y:S02]  /*8800*/  FSEL R30, R170, -INF , P2 ;  /* 0xff800000aa1e7808 */ /* 0x000fe40001000000 */
[C---:B------:R-:W-:Y:S01]  /*8810*/  ISETP.GT.AND P2, PT, R5.reuse, 0x11, PT ;  /* 0x000000110500780c */ /* 0x040fe20003f44270 */
[----:B------:R-:W-:Y:S01]  /*8820*/  FMUL.FTZ R6, R60, c[0x0][0x320] ;  /* 0x0000c8003c067a20 */ /* 0x000fe20000410000 */
[----:B------:R-:W-:Y:S02]  /*8830*/  FSEL R14, R192, -INF , P3 ;  /* 0xff800000c00e7808 */ /* 0x000fe40001800000 */
[C---:B------:R-:W-:Y:S02]  /*8840*/  ISETP.GT.AND P3, PT, R5.reuse, 0x1, PT ;  /* 0x000000010500780c */ /* 0x040fe40003f64270 */
[----:B------:R-:W-:Y:S01]  /*8850*/  FSEL R18, R190, -INF , P1 ;  /* 0xff800000be127808 */ /* 0x000fe20000800000 */
[----:B------:R4:W-:Y:S01]  /*8860*/  MUFU.TANH R54, R6 ;  /* 0x0000000600367308 */ /* 0x0009e20000002400 */
[----:B------:R-:W-:Y:S02]  /*8870*/  FSEL R47, R164, -INF , P2 ;  /* 0xff800000a42f7808 */ /* 0x000fe40001000000 */
[----:B------:R-:W-:Y:S02]  /*8880*/  ISETP.GT.AND P2, PT, R4, 0x18, PT ;  /* 0x000000180400780c */ /* 0x000fe40003f44270 */
[----:B------:R-:W-:Y:S02]  /*8890*/  FSEL R29, R176, -INF , P5 ;  /* 0xff800000b01d7808 */ /* 0x000fe40002800000 */
[----:B------:R-:W-:Y:S02]  /*88a0*/  FSEL R26, R26, -INF , P2 ;  /* 0xff8000001a1a7808 */ /* 0x000fe40001000000 */
[----:B------:R-:W-:Y:S02]  /*88b0*/  ISETP.GT.AND P2, PT, R4, 0x21, PT ;  /* 0x000000210400780c */ /* 0x000fe40003f44270 */
[----:B------:R-:W-:Y:S02]  /*88c0*/  ISETP.GT.AND P5, PT, R0, 0x11, PT ;  /* 0x000000110000780c */ /* 0x000fe40003fa4270 */
[----:B------:R-:W-:Y:S01]  /*88d0*/  FSEL R57, R36, -INF , P2 ;  /* 0xff80000024397808 */ /* 0x000fe20001000000 */
[----:B-1----:R-:W-:Y:S01]  /*88e0*/  FMUL.FTZ R7, R66, c[0x0][0x320] ;  /* 0x0000c80042077a20 */ /* 0x002fe20000410000 */
[----:B------:R-:W-:Y:S02]  /*88f0*/  FSEL R23, R186, -INF , P3 ;  /* 0xff800000ba177808 */ /* 0x000fe40001800000 */
[----:B------:R-:W-:Y:S01]  /*8900*/  ISETP.GT.AND P1, PT, R0, 0x9, PT ;  /* 0x000000090000780c */ /* 0x000fe20003f24270 */
[----:B------:R1:W-:Y:S01]  /*8910*/  MUFU.TANH R50, R7 ;  /* 0x0000000700327308 */ /* 0x0003e20000002400 */
[----:B------:R-:W-:Y:S02]  /*8920*/  FSEL R42, R166, -INF , P5 ;  /* 0xff800000a62a7808 */ /* 0x000fe40002800000 */
[----:B------:R-:W-:Y:S02]  /*8930*/  ISETP.GT.AND P5, PT, R5, 0x18, PT ;  /* 0x000000180500780c */ /* 0x000fe40003fa4270 */
[----:B------:R-:W-:Y:S01]  /*8940*/  FSEL R10, R194, -INF , P0 ;  /* 0xff800000c20a7808 */ /* 0x000fe20000000000 */
[----:B----4-:R-:W-:Y:S01]  /*8950*/  FMUL.FTZ R6, R61, c[0x0][0x320] ;  /* 0x0000c8003d067a20 */ /* 0x010fe20000410000 */
[----:B------:R-:W-:Y:S02]  /*8960*/  FSEL R21, R184, -INF , P1 ;  /* 0xff800000b8157808 */ /* 0x000fe40000800000 */
[----:B------:R-:W-:Y:S01]  /*8970*/  FSEL R48, R161, -INF , P5 ;  /* 0xff800000a1307808 */ /* 0x000fe20002800000 */
[----:B------:R4:W-:Y:S01]  /*8980*/  MUFU.TANH R58, R6 ;  /* 0x00000006003a7308 */ /* 0x0009e20000002400 */
[----:B------:R-:W-:Y:S02]  /*8990*/  ISETP.GT.AND P5, PT, R2, 0x19, PT ;  /* 0x000000190200780c */ /* 0x000fe40003fa4270 */
[----:B------:R-:W-:Y:S02]  /*89a0*/  ISETP.GT.AND P3, PT, R4, 0x8, PT ;  /* 0x000000080400780c */ /* 0x000fe40003f64270 */
[----:B------:R-:W-:Y:S02]  /*89b0*/  FSEL R35, R35, -INF , P5 ;  /* 0xff80000023237808 */ /* 0x000fe40002800000 */
[----:B------:R-:W-:Y:S02]  /*89c0*/  ISETP.GT.AND P5, PT, R0, 0x20, PT ;  /* 0x000000200000780c */ /* 0x000fe40003fa4270 */
[----:B------:R-:W-:Y:S02]  /*89d0*/  FSEL R12, R178, -INF , P3 ;  /* 0xff800000b20c7808 */ /* 0x000fe40001800000 */
[----:B------:R-:W-:Y:S02]  /*89e0*/  FSEL R166, R32, -INF , P5 ;  /* 0xff80000020a67808 */ /* 0x000fe40002800000 */
[----:B------:R-:W-:Y:S01]  /*89f0*/  ISETP.GT.AND P1, PT, R2, 0x8, PT ;  /* 0x000000080200780c */ /* 0x000fe20003f24270 */
[----:B-1----:R-:W-:Y:S01]  /*8a00*/  FMUL.FTZ R7, R68, c[0x0][0x320] ;  /* 0x0000c80044077a20 */ /* 0x002fe20000410000 */
[----:B------:R-:W-:Y:S02]  /*8a10*/  ISETP.GT.AND P0, PT, R0, 0x1, PT ;  /* 0x000000010000780c */ /* 0x000fe40003f04270 */
[----:B------:R-:W-:Y:S01]  /*8a20*/  FSEL R16, R16, -INF , P1 ;  /* 0xff80000010107808 */ /* 0x000fe20000800000 */
[----:B------:R1:W-:Y:S01]  /*8a30*/  MUFU.TANH R36, R7 ;  /* 0x0000000700247308 */ /* 0x0003e20000002400 */
[----:B------:R-:W-:Y:S02]  /*8a40*/  ISETP.GT.AND P3, PT, R4, 0x11, PT ;  /* 0x000000110400780c */ /* 0x000fe40003f64270 */
[----:B------:R-:W-:Y:S02]  /*8a50*/  ISETP.GT.AND P1, PT, R2, 0x11, PT ;  /* 0x000000110200780c */ /* 0x000fe40003f24270 */
[----:B------:R-:W-:Y:S01]  /*8a60*/  FSEL R19, R189, -INF , P0 ;  /* 0xff800000bd137808 */ /* 0x000fe20000000000 */
[----:B----4-:R-:W-:Y:S01]  /*8a70*/  FMUL.FTZ R6, R64, c[0x0][0x320] ;  /* 0x0000c80040067a20 */ /* 0x010fe20000410000 */
[----:B------:R-:W-:Y:S02]  /*8a80*/  FSEL R28, R171, -INF , P3 ;  /* 0xff800000ab1c7808 */ /* 0x000fe40001800000 */
[----:B------:R-:W-:Y:S01]  /*8a90*/  ISETP.GT.AND P2, PT, R4, 0x28, PT ;  /* 0x000000280400780c */ /* 0x000fe20003f44270 */
[----:B------:R4:W5:Y:S01]  /*8aa0*/  MUFU.TANH R8, R6 ;  /* 0x0000000600087308 */ /* 0x0009620000002400 */
[----:B------:R-:W-:Y:S02]  /*8ab0*/  FSEL R31, R169, -INF , P1 ;  /* 0xff800000a91f7808 */ /* 0x000fe40000800000 */
[C---:B------:R-:W-:Y:S02]  /*8ac0*/  ISETP.GT.AND P0, PT, R5.reuse, 0x8, PT ;  /* 0x000000080500780c */ /* 0x040fe40003f04270 */
[----:B------:R-:W-:Y:S02]  /*8ad0*/  ISETP.GT.AND P3, PT, R5, 0x10, PT ;  /* 0x000000100500780c */ /* 0x000fe40003f64270 */
[----:B------:R-:W-:Y:S02]  /*8ae0*/  ISETP.GT.AND P1, PT, R0, 0x18, PT ;  /* 0x000000180000780c */ /* 0x000fe40003f24270 */
[----:B------:R-:W-:Y:S02]  /*8af0*/  FSEL R46, R165, -INF , P3 ;  /* 0xff800000a52e7808 */ /* 0x000fe40001800000 */
[----:B------:R-:W-:Y:S02]  /*8b00*/  ISETP.GT.AND P3, PT, R5, 0x19, PT ;  /* 0x000000190500780c */ /* 0x000fe40003f64270 */
[----:B------:R-:W-:Y:S01]  /*8b10*/  FSEL R44, R163, -INF , P1 ;  /* 0xff800000a32c7808 */ /* 0x000fe20000800000 */
[----:B-1----:R-:W-:Y:S01]  /*8b20*/  FMUL.FTZ R7, R69, c[0x0][0x320] ;  /* 0x0000c80045077a20 */ /* 0x002fe20000410000 */
[----:B------:R-:W-:Y:S02]  /*8b30*/  FSEL R49, R160, -INF , P3 ;  /* 0xff800000a0317808 */ /* 0x000fe40001800000 */
[----:B------:R-:W-:Y:S01]  /*8b40*/  FSEL R60, R40, -INF , P2 ;  /* 0xff800000283c7808 */ /* 0x000fe20001000000 */
[----:B------:R1:W1:Y:S01]  /*8b50*/  MUFU.TANH R32, R7 ;  /* 0x0000000700207308 */ /* 0x0002620000002400 */
[----:B------:R-:W-:Y:S01]  /*8b60*/  ISETP.GT.AND P1, PT, R4, 0x19, PT ;  /* 0x000000190400780c */ /* 0x000fe20003f24270 */
[----:B------:R-:W-:Y:S01]  /*8b70*/  FMUL.FTZ R40, R82, c[0x0][0x320] ;  /* 0x0000c80052287a20 */ /* 0x000fe20000410000 */
[----:B------:R-:W-:Y:S02]  /*8b80*/  FSEL R24, R183, -INF , P0 ;  /* 0xff800000b7187808 */ /* 0x000fe40000000000 */
[----:B------:R-:W-:Y:S02]  /*8b90*/  ISETP.GT.AND P0, PT, R2, 0x9, PT ;  /* 0x000000090200780c */ /* 0x000fe40003f04270 */
[----:B----4-:R-:W-:Y:S02]  /*8ba0*/  FMNMX.FTZ R6, R10, R3, !PT ;  /* 0x000000030a067209 */ /* 0x010fe40007810000 */
[----:B------:R-:W-:Y:S02]  /*8bb0*/  FSEL R17, R17, -INF , P0 ;  /* 0xff80000011117808 */ /* 0x000fe40000000000 */
[----:B------:R-:W-:Y:S02]  /*8bc0*/  FMNMX.FTZ R6, R11, R6, !PT ;  /* 0x000000060b067209 */ /* 0x000fe40007810000 */
[----:B------:R-:W-:Y:S02]  /*8bd0*/  ISETP.GT.AND P0, PT, R0, 0x10, PT ;  /* 0x000000100000780c */ /* 0x000fe40003f04270 */
[----:B------:R-:W-:Y:S02]  /*8be0*/  FMNMX.FTZ R6, R12, R6, !PT ;  /* 0x000000060c067209 */ /* 0x000fe40007810000 */
[----:B------:R-:W-:Y:S02]  /*8bf0*/  ISETP.GT.AND P3, PT, R4, 0x20, PT ;  /* 0x000000200400780c */ /* 0x000fe40003f64270 */
[----:B------:R-:W-:Y:S02]  /*8c00*/  FMNMX.FTZ R6, R13, R6, !PT ;  /* 0x000000060d067209 */ /* 0x000fe40007810000 */
[----:B------:R-:W-:Y:S02]  /*8c10*/  FSEL R25, R25, -INF , P1 ;  /* 0xff80000019197808 */ /* 0x000fe40000800000 */
[----:B------:R-:W-:Y:S01]  /*8c20*/  FMNMX.FTZ R6, R29, R6, !PT ;  /* 0x000000061d067209 */ /* 0x000fe20007810000 */
[----:B-1----:R-:W-:Y:S01]  /*8c30*/  FMUL.FTZ R7, R80, c[0x0][0x320] ;  /* 0x0000c80050077a20 */ /* 0x002fe20000410000 */
[----:B------:R-:W-:Y:S02]  /*8c40*/  FSEL R41, R167, -INF , P0 ;  /* 0xff800000a7297808 */ /* 0x000fe40000000000 */
[----:B------:R-:W-:Y:S01]  /*8c50*/  FSEL R56, R153, -INF , P3 ;  /* 0xff80000099387808 */ /* 0x000fe20001800000 */
[----:B------:R1:W4:Y:S01]  /*8c60*/  MUFU.TANH R9, R7 ;  /* 0x0000000700097308 */ /* 0x0003220000002400 */
[----:B------:R-:W-:Y:S02]  /*8c70*/  FMNMX.FTZ R6, R28, R6, !PT ;  /* 0x000000061c067209 */ /* 0x000fe40007810000 */
[----:B------:R-:W-:Y:S02]  /*8c80*/  ISETP.GT.AND P0, PT, R0, 0x19, PT ;  /* 0x000000190000780c */ /* 0x000fe40003f04270 */
[----:B------:R-:W-:Y:S02]  /*8c90*/  FMNMX.FTZ R6, R26, R6, !PT ;  /* 0x000000061a067209 */ /* 0x000fe40007810000 */
[----:B------:R-:W-:Y:S02]  /*8ca0*/  ISETP.GT.AND P1, PT, R2, 0x20, PT ;  /* 0x000000200200780c */ /* 0x000fe40003f24270 */
[----:B------:R-:W-:Y:S02]  /*8cb0*/  FMNMX.FTZ R6, R25, R6, !PT ;  /* 0x0000000619067209 */ /* 0x000fe40007810000 */
[----:B------:R-:W-:Y:S02]  /*8cc0*/  FSEL R45, R162, -INF , P0 ;  /* 0xff800000a22d7808 */ /* 0x000fe40000000000 */
[----:B------:R-:W-:Y:S02]  /*8cd0*/  ISETP.GT.AND P0, PT, R2, 0x18, PT ;  /* 0x000000180200780c */ /* 0x000fe40003f04270 */
[----:B------:R-:W-:Y:S02]  /*8ce0*/  FMNMX.FTZ R6, R56, R6, !PT ;  /* 0x0000000638067209 */ /* 0x000fe40007810000 */
[----:B------:R-:W-:Y:S02]  /*8cf0*/  FSEL R34, R34, -INF , P0 ;  /* 0xff80000022227808 */ /* 0x000fe40000000000 */
[----:B------:R-:W-:Y:S02]  /*8d00*/  ISETP.GT.AND P3, PT, R0, 0x21, PT ;  /* 0x000000210000780c */ /* 0x000fe40003f64270 */
[----:B------:R-:W-:Y:S02]  /*8d10*/  FSEL R160, R152, -INF , P1 ;  /* 0xff80000098a07808 */ /* 0x000fe40000800000 */
[----:B------:R-:W-:Y:S01]  /*8d20*/  ISETP.GT.AND P0, PT, R2, 0x21, PT ;  /* 0x000000210200780c */ /* 0x000fe20003f04270 */
[----:B-1----:R-:W-:Y:S01]  /*8d30*/  FMUL.FTZ R7, R81, c[0x0][0x320] ;  /* 0x0000c80051077a20 */ /* 0x002fe20000410000 */
[----:B------:R-:W-:Y:S02]  /*8d40*/  ISETP.GT.AND P1, PT, R4, 0x29, PT ;  /* 0x000000290400780c */ /* 0x000fe40003f24270 */
[----:B------:R-:W-:Y:S02]  /*8d50*/  FMNMX.FTZ R6, R57, R6, !PT ;  /* 0x0000000639067209 */ /* 0x000fe40007810000 */
[----:B------:R-:W-:Y:S01]  /*8d60*/  FSEL R167, R87, -INF , P3 ;  /* 0xff80000057a77808 */ /* 0x000fe20001800000 */
[----:B------:R-:W1:Y:S01]  /*8d70*/  MUFU.TANH R7, R7 ;  /* 0x0000000700077308 */ /* 0x000e620000002400 */
[----:B------:R-:W-:Y:S02]  /*8d80*/  FMNMX.FTZ R6, R60, R6, !PT ;  /* 0x000000063c067209 */ /* 0x000fe40007810000 */
[----:B------:R-:W-:Y:S02]  /*8d90*/  FSEL R162, R154, -INF , P0 ;  /* 0xff8000009aa27808 */ /* 0x000fe40000000000 */
[C---:B------:R-:W-:Y:S02]  /*8da0*/  ISETP.GT.AND P0, PT, R4.reuse, 0x30, PT ;  /* 0x000000300400780c */ /* 0x040fe40003f04270 */
[C---:B------:R-:W-:Y:S02]  /*8db0*/  ISETP.GT.AND P5, PT, R4.reuse, 0x31, PT ;  /* 0x000000310400780c */ /* 0x040fe40003fa4270 */
[C---:B------:R-:W-:Y:S02]  /*8dc0*/  ISETP.GT.AND P3, PT, R4.reuse, 0x38, PT ;  /* 0x000000380400780c */ /* 0x040fe40003f64270 */
[----:B------:R-:W-:Y:S02]  /*8dd0*/  FSEL R158, R39, -INF , P1 ;  /* 0xff800000279e7808 */ /* 0x000fe40000800000 */
[C---:B------:R-:W-:Y:S02]  /*8de0*/  ISETP.GT.AND P2, PT, R4.reuse, 0x39, PT ;  /* 0x000000390400780c */ /* 0x040fe40003f44270 */
[----:B------:R-:W-:Y:S02]  /*8df0*/  ISETP.GT.AND P1, PT, R4, 0x40, PT ;  /* 0x000000400400780c */ /* 0x000fe40003f24270 */
[----:B------:R-:W-:Y:S01]  /*8e00*/  FSEL R174, R38, -INF , P0 ;  /* 0xff80000026ae7808 */ /* 0x000fe20000000000 */
[----:B------:R-:W-:Y:S01]  /*8e10*/  FMUL.FTZ R38, R71, c[0x0][0x320] ;  /* 0x0000c80047267a20 */ /* 0x000fe20000410000 */
[----:B------:R-:W-:Y:S02]  /*8e20*/  ISETP.GT.AND P0, PT, R4, 0x41, PT ;  /* 0x000000410400780c */ /* 0x000fe40003f04270 */
[----:B------:R-:W-:Y:S01]  /*8e30*/  FSEL R176, R33, -INF , P5 ;  /* 0xff80000021b07808 */ /* 0x000fe20002800000 */
[----:B------:R-:W-:Y:S01]  /*8e40*/  FMUL.FTZ R33, R70, c[0x0][0x320] ;  /* 0x0000c80046217a20 */ /* 0x000fe20000410000 */
[----:B------:R-:W-:Y:S02]  /*8e50*/  ISETP.GT.AND P5, PT, R4, 0x48, PT ;  /* 0x000000480400780c */ /* 0x000fe40003fa4270 */
[----:B-----5:R-:W-:Y:S01]  /*8e60*/  FSEL R178, R8, -INF , P3 ;  /* 0xff80000008b27808 */ /* 0x020fe20001800000 */
[----:B------:R-:W-:Y:S01]  /*8e70*/  FMUL.FTZ R8, R67, c[0x0][0x320] ;  /* 0x0000c80043087a20 */ /* 0x000fe20000410000 */
[----:B------:R-:W-:Y:S02]  /*8e80*/  ISETP.GT.AND P3, PT, R4, 0x49, PT ;  /* 0x000000490400780c */ /* 0x000fe40003f64270 */
[----:B------:R-:W-:Y:S01]  /*8e90*/  FMNMX.FTZ R4, R158, R6, !PT ;  /* 0x000000069e047209 */ /* 0x000fe20007810000 */
[----:B------:R5:W2:Y:S01]  /*8ea0*/  MUFU.TANH R39, R8 ;  /* 0x0000000800277308 */ /* 0x000aa20000002400 */
[----:B------:R-:W-:Y:S02]  /*8eb0*/  FSEL R175, R37, -INF , P2 ;  /* 0xff80000025af7808 */ /* 0x000fe40001000000 */
[----:B------:R-:W-:Y:S02]  /*8ec0*/  FMNMX.FTZ R4, R174, R4, !PT ;  /* 0x00000004ae047209 */ /* 0x000fe40007810000 */
[----:B------:R-:W-:Y:S02]  /*8ed0*/  FSEL R247, R36, -INF , P1 ;  /* 0xff80000024f77808 */ /* 0x000fe40000800000 */
[----:B------:R-:W-:Y:S02]  /*8ee0*/  FMNMX.FTZ R4, R176, R4, !PT ;  /* 0x00000004b0047209 */ /* 0x000fe40007810000 */
[----:B------:R-:W-:Y:S01]  /*8ef0*/  FSEL R248, R32, -INF , P0 ;  /* 0xff80000020f87808 */ /* 0x000fe20000000000 */
[----:B------:R-:W2:Y:S01]  /*8f00*/  MUFU.TANH R37, R33 ;  /* 0x0000002100257308 */ /* 0x000ea20000002400 */
[----:B------:R-:W-:Y:S02]  /*8f10*/  FMNMX.FTZ R4, R178, R4, !PT ;  /* 0x00000004b2047209 */ /* 0x000fe40007810000 */
[----:B----4-:R-:W-:Y:S01]  /*8f20*/  FSEL R251, R9, -INF , P5 ;  /* 0xff80000009fb7808 */ /* 0x010fe20002800000 */
[----:B------:R-:W-:Y:S01]  /*8f30*/  FMUL.FTZ R9, R63, c[0x0][0x320] ;  /* 0x0000c8003f097a20 */ /* 0x000fe20000410000 */
[----:B------:R-:W-:Y:S02]  /*8f40*/  FMNMX.FTZ R4, R175, R4, !PT ;  /* 0x00000004af047209 */ /* 0x000fe40007810000 */
[----:B-1----:R-:W-:Y:S02]  /*8f50*/  FSEL R249, R7, -INF , P3 ;  /* 0xff80000007f97808 */ /* 0x002fe40001800000 */
[----:B------:R-:W-:Y:S01]  /*8f60*/  FMNMX.FTZ R4, R247, R4, !PT ;  /* 0x00000004f7047209 */ /* 0x000fe20007810000 */
[----:B------:R-:W-:Y:S01]  /*8f70*/  MUFU.TANH R33, R43 ;  /* 0x0000002b00217308 */ /* 0x000fe20000002400 */
[----:B------:R-:W-:Y:S02]  /*8f80*/  FMNMX.FTZ R6, R14, R84, !PT ;  /* 0x000000540e067209 */ /* 0x000fe40007810000 */
[----:B------:R-:W-:Y:S01]  /*8f90*/  FMNMX.FTZ R4, R248, R4, !PT ;  /* 0x00000004f8047209 */ /* 0x000fe20007810000 */
[----:B-----5:R-:W-:Y:S01]  /*8fa0*/  FMUL.FTZ R8, R62, c[0x0][0x320] ;  /* 0x0000c8003e087a20 */ /* 0x020fe20000410000 */
[----:B------:R-:W-:Y:S02]  /*8fb0*/  FMNMX.FTZ R6, R15, R6, !PT ;  /* 0x000000060f067209 */ /* 0x000fe40007810000 */
[----:B------:R-:W-:Y:S02]  /*8fc0*/  FMNMX.FTZ R4, R251, R4, !PT ;  /* 0x00000004fb047209 */ /* 0x000fe40007810000 */
[----:B------:R-:W-:Y:S01]  /*8fd0*/  FMNMX.FTZ R6, R16, R6, !PT ;  /* 0x0000000610067209 */ /* 0x000fe20007810000 */
[----:B------:R-:W-:Y:S01]  /*8fe0*/  MUFU.TANH R32, R38 ;  /* 0x0000002600207308 */ /* 0x000fe20000002400 */
[----:B------:R-:W-:Y:S02]  /*8ff0*/  FMNMX.FTZ R4, R249, R4, !PT ;  /* 0x00000004f9047209 */ /* 0x000fe40007810000 */
[----:B------:R-:W-:Y:S02]  /*9000*/  FMNMX.FTZ R6, R17, R6, !PT ;  /* 0x0000000611067209 */ /* 0x000fe40007810000 */
[----:B------:R-:W-:Y:S01]  /*9010*/  ISETP.GT.AND P3, PT, R2, 0x28, PT ;  /* 0x000000280200780c */ /* 0x000fe20003f64270 */
[----:B------:R-:W1:Y:S01]  /*9020*/  SHFL.BFLY PT, R7, R4, 0x2, 0x1f ;  /* 0x0c401f0004077f89 */ /* 0x000e6200000e0000 */
[----:B------:R-:W-:Y:S02]  /*9030*/  FMNMX.FTZ R6, R30, R6, !PT ;  /* 0x000000061e067209 */ /* 0x000fe40007810000 */
[----:B------:R-:W-:Y:S01]  /*9040*/  ISETP.GT.AND P2, PT, R5, 0x20, PT ;  /* 0x000000200500780c */ /* 0x000fe20003f44270 */
[----:B------:R4:W5:Y:S01]  /*9050*/  MUFU.TANH R36, R40 ;  /* 0x0000002800247308 */ /* 0x0009620000002400 */
[----:B------:R-:W-:Y:S02]  /*9060*/  FMNMX.FTZ R6, R31, R6, !PT ;  /* 0x000000061f067209 */ /* 0x000fe40007810000 */
[----:B------:R-:W-:Y:S02]  /*9070*/  ISETP.GT.AND P1, PT, R5, 0x21, PT ;  /* 0x000000210500780c */ /* 0x000fe40003f24270 */
[----:B------:R-:W-:Y:S02]  /*9080*/  FMNMX.FTZ R6, R34, R6, !PT ;  /* 0x0000000622067209 */ /* 0x000fe40007810000 */
[----:B------:R-:W-:Y:S02]  /*9090*/  ISETP.GT.AND P5, PT, R0, 0x29, PT ;  /* 0x000000290000780c */ /* 0x000fe40003fa4270 */
[----:B------:R-:W-:Y:S02]  /*90a0*/  FMNMX.FTZ R6, R35, R6, !PT ;  /* 0x0000000623067209 */ /* 0x000fe40007810000 */
[----:B------:R-:W-:Y:S02]  /*90b0*/  FSEL R164, R179, -INF , P2 ;  /* 0xff800000b3a47808 */ /* 0x000fe40001000000 */
[----:B------:R-:W-:Y:S02]  /*90c0*/  FMNMX.FTZ R6, R160, R6, !PT ;  /* 0x00000006a0067209 */ /* 0x000fe40007810000 */
[----:B------:R-:W-:Y:S02]  /*90d0*/  ISETP.GT.AND P2, PT, R2, 0x29, PT ;  /* 0x000000290200780c */ /* 0x000fe40003f44270 */
[----:B------:R-:W-:Y:S02]  /*90e0*/  FSEL R156, R168, -INF , P3 ;  /* 0xff800000a89c7808 */ /* 0x000fe40001800000 */
[----:B------:R-:W-:Y:S02]  /*90f0*/  FMNMX.FTZ R6, R162, R6, !PT ;  /* 0x00000006a2067209 */ /* 0x000fe40007810000 */
[----:B-1----:R-:W-:Y:S01]  /*9100*/  FMNMX.FTZ R4, R4, R7, !PT ;  /* 0x0000000704047209 */ /* 0x002fe20007810000 */
[----:B------:R-:W-:Y:S01]  /*9110*/  FMUL.FTZ R7, R72, c[0x0][0x320] ;  /* 0x0000c80048077a20 */ /* 0x000fe20000410000 */
[----:B------:R-:W-:Y:S01]  /*9120*/  FSEL R165, R180, -INF , P1 ;  /* 0xff800000b4a57808 */ /* 0x000fe20000800000 */
[----:B----4-:R-:W-:Y:S01]  /*9130*/  FMUL.FTZ R40, R79, c[0x0][0x320] ;  /* 0x0000c8004f287a20 */ /* 0x010fe20000410000 */
[----:B------:R-:W-:Y:S01]  /*9140*/  ISETP.GT.AND P1, PT, R2, 0x30, PT ;  /* 0x000000300200780c */ /* 0x000fe20003f24270 */
[----:B------:R1:W4:Y:S01]  /*9150*/  MUFU.TANH R43, R7 ;  /* 0x00000007002b7308 */ /* 0x0003220000002400 */
[----:B------:R-:W-:Y:S02]  /*9160*/  ISETP.GT.AND P0, PT, R0, 0x28, PT ;  /* 0x000000280000780c */ /* 0x000fe40003f04270 */
[----:B------:R-:W-:Y:S02]  /*9170*/  FSEL R163, R177, -INF , P5 ;  /* 0xff800000b1a37808 */ /* 0x000fe40002800000 */
[----:B------:R-:W-:Y:S02]  /*9180*/  FMNMX.FTZ R6, R156, R6, !PT ;  /* 0x000000069c067209 */ /* 0x000fe40007810000 */
[----:B------:R-:W-:Y:S02]  /*9190*/  FSEL R157, R155, -INF , P2 ;  /* 0xff8000009b9d7808 */ /* 0x000fe40001000000 */
[----:B------:R-:W-:Y:S02]  /*91a0*/  ISETP.GT.AND P5, PT, R2, 0x38, PT ;  /* 0x000000380200780c */ /* 0x000fe40003fa4270 */
[----:B------:R-:W-:Y:S02]  /*91b0*/  FSEL R161, R182, -INF , P0 ;  /* 0xff800000b6a17808 */ /* 0x000fe40000000000 */
[----:B------:R-:W-:Y:S02]  /*91c0*/  ISETP.GT.AND P0, PT, R2, 0x31, PT ;  /* 0x000000310200780c */ /* 0x000fe40003f04270 */
[----:B------:R-:W-:Y:S02]  /*91d0*/  FSEL R172, R52, -INF , P1 ;  /* 0xff80000034ac7808 */ /* 0x000fe40000800000 */
[C---:B------:R-:W-:Y:S02]  /*91e0*/  ISETP.GT.AND P3, PT, R2.reuse, 0x39, PT ;  /* 0x000000390200780c */ /* 0x040fe40003f64270 */
[C---:B------:R-:W-:Y:S02]  /*91f0*/  ISETP.GT.AND P2, PT, R2.reuse, 0x40, PT ;  /* 0x000000400200780c */ /* 0x040fe40003f44270 */
[C---:B------:R-:W-:Y:S02]  /*9200*/  ISETP.GT.AND P1, PT, R2.reuse, 0x41, PT ;  /* 0x000000410200780c */ /* 0x040fe40003f24270 */
[----:B------:R-:W-:Y:S01]  /*9210*/  FSEL R173, R51, -INF , P0 ;  /* 0xff80000033ad7808 */ /* 0x000fe20000000000 */
[----:B-1----:R-:W-:Y:S01]  /*9220*/  FMUL.FTZ R7, R73, c[0x0][0x320] ;  /* 0x0000c80049077a20 */ /* 0x002fe20000410000 */
[----:B------:R-:W-:Y:S01]  /*9230*/  MUFU.TANH R51, R8 ;  /* 0x0000000800337308 */ /* 0x000fe20000002400 */
[----:B------:R-:W-:Y:S02]  /*9240*/  ISETP.GT.AND P0, PT, R2, 0x48, PT ;  /* 0x000000480200780c */ /* 0x000fe40003f04270 */
[----:B------:R-:W-:Y:S02]  /*9250*/  FSEL R194, R50, -INF , P5 ;  /* 0xff80000032c27808 */ /* 0x000fe40002800000 */
[----:B------:R-:W-:Y:S02]  /*9260*/  ISETP.GT.AND P5, PT, R2, 0x49, PT ;  /* 0x000000490200780c */ /* 0x000fe40003fa4270 */
[----:B------:R-:W-:Y:S02]  /*9270*/  FMNMX.FTZ R2, R157, R6, !PT ;  /* 0x000000069d027209 */ /* 0x000fe40007810000 */
[----:B------:R-:W-:Y:S01]  /*9280*/  FMNMX.FTZ R6, R18, R85, !PT ;  /* 0x0000005512067209 */ /* 0x000fe20007810000 */
[----:B------:R1:W-:Y:S01]  /*9290*/  MUFU.TANH R50, R9 ;  /* 0x0000000900327308 */ /* 0x0003e20000002400 */
[----:B--2---:R-:W-:Y:S02]  /*92a0*/  FSEL R195, R39, -INF , P3 ;  /* 0xff80000027c37808 */ /* 0x004fe40001800000 */
[----:B------:R-:W-:Y:S02]  /*92b0*/  FMNMX.FTZ R6, R19, R6, !PT ;  /* 0x0000000613067209 */ /* 0x000fe40007810000 */
[----:B------:R-:W-:Y:S02]  /*92c0*/  FSEL R245, R37, -INF , P2 ;  /* 0xff80000025f57808 */ /* 0x000fe40001000000 */
[----:B------:R-:W-:Y:S02]  /*92d0*/  FMNMX.FTZ R6, R20, R6, !PT ;  /* 0x0000000614067209 */ /* 0x000fe40007810000 */
[----:B-----5:R-:W-:Y:S01]  /*92e0*/  FSEL R250, R36, -INF , P0 ;  /* 0xff80000024fa7808 */ /* 0x020fe20000000000 */
[----:B------:R2:W5:Y:S01]  /*92f0*/  MUFU.TANH R39, R7 ;  /* 0x0000000700277308 */ /* 0x0005620000002400 */
[----:B------:R-:W-:Y:S02]  /*9300*/  FMNMX.FTZ R6, R21, R6, !PT ;  /* 0x0000000615067209 */ /* 0x000fe40007810000 */
[----:B------:R-:W-:Y:S02]  /*9310*/  FMNMX.FTZ R2, R172, R2, !PT ;  /* 0x00000002ac027209 */ /* 0x000fe40007810000 */
[----:B------:R-:W-:Y:S01]  /*9320*/  FSEL R246, R32, -INF , P1 ;  /* 0xff80000020f67808 */ /* 0x000fe20000800000 */
[----:B------:R-:W-:Y:S01]  /*9330*/  FMUL.FTZ R32, R76, c[0x0][0x320] ;  /* 0x0000c8004c207a20 */ /* 0x000fe20000410000 */
[----:B------:R-:W-:Y:S02]  /*9340*/  FMNMX.FTZ R6, R41, R6, !PT ;  /* 0x0000000629067209 */ /* 0x000fe40007810000 */
[----:B------:R-:W-:Y:S01]  /*9350*/  FMNMX.FTZ R2, R173, R2, !PT ;  /* 0x00000002ad027209 */ /* 0x000fe20007810000 */
[----:B------:R3:W3:Y:S01]  /*9360*/  MUFU.TANH R38, R32 ;  /* 0x0000002000267308 */ /* 0x0006e20000002400 */
[----:B------:R-:W-:Y:S02]  /*9370*/  FMNMX.FTZ R6, R42, R6, !PT ;  /* 0x000000062a067209 */ /* 0x000fe40007810000 */
[----:B------:R-:W-:Y:S01]  /*9380*/  FMNMX.FTZ R2, R194, R2, !PT ;  /* 0x00000002c2027209 */ /* 0x000fe20007810000 */
[----:B-1----:R-:W1:Y:S01]  /*9390*/  SHFL.BFLY PT, R9, R4, 0x1, 0x1f ;  /* 0x0c201f0004097f89 */ /* 0x002e6200000e0000 */
[----:B------:R-:W-:Y:S02]  /*93a0*/  FMNMX.FTZ R6, R44, R6, !PT ;  /* 0x000000062c067209 */ /* 0x000fe40007810000 */
[----:B------:R-:W-:Y:S02]  /*93b0*/  FMNMX.FTZ R2, R195, R2, !PT ;  /* 0x00000002c3027209 */ /* 0x000fe40007810000 */
[----:B------:R-:W-:Y:S02]  /*93c0*/  FMNMX.FTZ R6, R45, R6, !PT ;  /* 0x000000062d067209 */ /* 0x000fe40007810000 */
[----:B------:R-:W-:Y:S02]  /*93d0*/  FMNMX.FTZ R2, R245, R2, !PT ;  /* 0x00000002f5027209 */ /* 0x000fe40007810000 */
[----:B------:R-:W-:Y:S02]  /*93e0*/  FMNMX.FTZ R6, R166, R6, !PT ;  /* 0x00000006a6067209 */ /* 0x000fe40007810000 */
[----:B--2---:R-:W-:Y:S02]  /*93f0*/  FMNMX.FTZ R7, R22, R86, !PT ;  /* 0x0000005616077209 */ /* 0x004fe40007810000 */
[----:B------:R-:W-:Y:S02]  /*9400*/  FMNMX.FTZ R2, R246, R2, !PT ;  /* 0x00000002f6027209 */ /* 0x000fe40007810000 */
[----:B------:R-:W-:Y:S02]  /*9410*/  FMNMX.FTZ R7, R23, R7, !PT ;  /* 0x0000000717077209 */ /* 0x000fe40007810000 */
[C---:B------:R-:W-:Y:S02]  /*9420*/  ISETP.GT.AND P2, PT, R0.reuse, 0x30, PT ;  /* 0x000000300000780c */ /* 0x040fe40003f44270 */
[C---:B------:R-:W-:Y:S01]  /*9430*/  ISETP.GT.AND P1, PT, R0.reuse, 0x31, PT ;  /* 0x000000310000780c */ /* 0x040fe20003f24270 */
[----:B---3--:R-:W-:Y:S01]  /*9440*/  FMUL.FTZ R32, R77, c[0x0][0x320] ;  /* 0x0000c8004d207a20 */ /* 0x008fe20000410000 */
[----:B------:R-:W-:Y:S02]  /*9450*/  ISETP.GT.AND P0, PT, R0, 0x38, PT ;  /* 0x000000380000780c */ /* 0x000fe40003f04270 */
[----:B------:R-:W-:Y:S01]  /*9460*/  FMNMX.FTZ R6, R167, R6, !PT ;  /* 0x00000006a7067209 */ /* 0x000fe20007810000 */
[----:B------:R2:W3:Y:S01]  /*9470*/  MUFU.TANH R36, R32 ;  /* 0x0000002000247308 */ /* 0x0004e20000002400 */
[----:B------:R-:W-:Y:S02]  /*9480*/  ISETP.GT.AND P3, PT, R5, 0x28, PT ;  /* 0x000000280500780c */ /* 0x000fe40003f64270 */
[----:B------:R-:W-:Y:S01]  /*9490*/  FSEL R252, R33, -INF , P5 ;  /* 0xff80000021fc7808 */ /* 0x000fe20002800000 */
[----:B------:R-:W-:Y:S01]  /*94a0*/  FMUL.FTZ R33, R75, c[0x0][0x320] ;  /* 0x0000c8004b217a20 */ /* 0x000fe20000410000 */
[----:B------:R-:W-:Y:S02]  /*94b0*/  FMNMX.FTZ R2, R250, R2, !PT ;  /* 0x00000002fa027209 */ /* 0x000fe40007810000 */
[----:B------:R-:W-:Y:S02]  /*94c0*/  FSEL R171, R53, -INF , P2 ;  /* 0xff80000035ab7808 */ /* 0x000fe40001000000 */
[----:B------:R-:W-:Y:S01]  /*94d0*/  FSEL R192, R55, -INF , P1 ;  /* 0xff80000037c07808 */ /* 0x000fe20000800000 */
[----:B------:R-:W-:Y:S01]  /*94e0*/  MUFU.TANH R33, R33 ;  /* 0x0000002100217308 */ /* 0x000fe20000002400 */
[----:B------:R-:W-:Y:S02]  /*94f0*/  FSEL R193, R54, -INF , P0 ;  /* 0xff80000036c17808 */ /* 0x000fe40000000000 */
[C---:B------:R-:W-:Y:S02]  /*9500*/  ISETP.GT.AND P2, PT, R0.reuse, 0x41, PT ;  /* 0x000000410000780c */ /* 0x040fe40003f44270 */
[C---:B------:R-:W-:Y:S02]  /*9510*/  ISETP.GT.AND P1, PT, R0.reuse, 0x48, PT ;  /* 0x000000480000780c */ /* 0x040fe40003f24270 */
[C---:B------:R-:W-:Y:S02]  /*9520*/  ISETP.GT.AND P0, PT, R0.reuse, 0x49, PT ;  /* 0x000000490000780c */ /* 0x040fe40003f04270 */
[----:B------:R-:W-:Y:S02]  /*9530*/  ISETP.GT.AND P5, PT, R0, 0x39, PT ;  /* 0x000000390000780c */ /* 0x000fe40003fa4270 */
[----:B------:R-:W-:Y:S02]  /*9540*/  FMNMX.FTZ R6, R161, R6, !PT ;  /* 0x00000006a1067209 */ /* 0x000fe40007810000 */
[----:B------:R-:W-:Y:S01]  /*9550*/  FSEL R159, R212, -INF , P3 ;  /* 0xff800000d49f7808 */ /* 0x000fe20001800000 */
[----:B--2---:R-:W-:Y:S01]  /*9560*/  FMUL.FTZ R32, R78, c[0x0][0x320] ;  /* 0x0000c8004e207a20 */ /* 0x004fe20000410000 */
[----:B------:R-:W-:Y:S02]  /*9570*/  ISETP.GT.AND P3, PT, R0, 0x40, PT ;  /* 0x000000400000780c */ /* 0x000fe40003f64270 */
[----:B------:R-:W-:Y:S01]  /*9580*/  FMNMX.FTZ R0, R24, R7, !PT ;  /* 0x0000000718007209 */ /* 0x000fe20007810000 */
[----:B------:R-:W-:Y:S01]  /*9590*/  FMUL.FTZ R7, R74, c[0x0][0x320] ;  /* 0x0000c8004a077a20 */ /* 0x000fe20000410000 */
[----:B------:R-:W-:Y:S01]  /*95a0*/  FMNMX.FTZ R2, R252, R2, !PT ;  /* 0x00000002fc027209 */ /* 0x000fe20007810000 */
[----:B------:R-:W-:Y:S01]  /*95b0*/  MUFU.TANH R32, R32 ;  /* 0x0000002000207308 */ /* 0x000fe20000002400 */
[----:B------:R-:W-:Y:S02]  /*95c0*/  FMNMX.FTZ R6, R163, R6, !PT ;  /* 0x00000006a3067209 */ /* 0x000fe40007810000 */
[----:B------:R-:W-:Y:S01]  /*95d0*/  FMNMX.FTZ R0, R27, R0, !PT ;  /* 0x000000001b007209 */ /* 0x000fe20007810000 */
[----:B------:R-:W2:Y:S01]  /*95e0*/  SHFL.BFLY PT, R8, R2, 0x2, 0x1f ;  /* 0x0c401f0002087f89 */ /* 0x000ea200000e0000 */
[----:B------:R-:W-:Y:S02]  /*95f0*/  FMNMX.FTZ R6, R171, R6, !PT ;  /* 0x00000006ab067209 */ /* 0x000fe40007810000 */
[----:B------:R-:W-:Y:S02]  /*9600*/  FMNMX.FTZ R0, R46, R0, !PT ;  /* 0x000000002e007209 */ /* 0x000fe40007810000 */
[----:B-1----:R-:W-:Y:S01]  /*9610*/  FMNMX.FTZ R73, R4, R9, !PT ;  /* 0x0000000904497209 */ /* 0x002fe20007810000 */
[----:B------:R1:W1:Y:S01]  /*9620*/  MUFU.TANH R37, R7 ;  /* 0x0000000700257308 */ /* 0x0002620000002400 */
[----:B------:R-:W-:Y:S02]  /*9630*/  FMNMX.FTZ R4, R47, R0, !PT ;  /* 0x000000002f047209 */ /* 0x000fe40007810000 */
[----:B------:R-:W-:Y:S02]  /*9640*/  FMNMX.FTZ R0, R192, R6, !PT ;  /* 0x00000006c0007209 */ /* 0x000fe40007810000 */
[----:B------:R-:W-:Y:S02]  /*9650*/  FSEL R170, R58, -INF , P5 ;  /* 0xff8000003aaa7808 */ /* 0x000fe40002800000 */
[----:B------:R-:W-:Y:S02]  /*9660*/  FMNMX.FTZ R0, R193, R0, !PT ;  /* 0x00000000c1007209 */ /* 0x000fe40007810000 */
[----:B------:R-:W-:Y:S01]  /*9670*/  FMNMX.FTZ R4, R48, R4, !PT ;  /* 0x0000000430047209 */ /* 0x000fe20007810000 */
[----:B------:R-:W1:Y:S01]  /*9680*/  MUFU.TANH R9, R40 ;  /* 0x0000002800097308 */ /* 0x000e620000002400 */
[----:B----4-:R-:W-:Y:S02]  /*9690*/  FSEL R225, R43, -INF , P3 ;  /* 0xff8000002be17808 */ /* 0x010fe40001800000 */
[----:B------:R-:W-:Y:S02]  /*96a0*/  FMNMX.FTZ R0, R170, R0, !PT ;  /* 0x00000000aa007209 */ /* 0x000fe40007810000 */
[----:B------:R-:W-:Y:S02]  /*96b0*/  FMNMX.FTZ R4, R49, R4, !PT ;  /* 0x0000000431047209 */ /* 0x000fe40007810000 */
[----:B-----5:R-:W-:Y:S02]  /*96c0*/  FSEL R230, R39, -INF , P2 ;  /* 0xff80000027e67808 */ /* 0x020fe40001000000 */
[----:B------:R-:W-:Y:S02]  /*96d0*/  FMNMX.FTZ R0, R225, R0, !PT ;  /* 0x00000000e1007209 */ /* 0x000fe40007810000 */
[----:B------:R-:W-:Y:S02]  /*96e0*/  FMNMX.FTZ R4, R164, R4, !PT ;  /* 0x00000004a4047209 */ /* 0x000fe40007810000 */
[----:B------:R-:W-:Y:S02]  /*96f0*/  FSEL R232, R38, -INF , P1 ;  /* 0xff80000026e87808 */ /* 0x000fe40000800000 */
[----:B------:R-:W-:Y:S02]  /*9700*/  FMNMX.FTZ R0, R230, R0, !PT ;  /* 0x00000000e6007209 */ /* 0x000fe40007810000 */
[----:B------:R-:W-:Y:S02]  /*9710*/  ISETP.GT.AND P5, PT, R5, 0x29, PT ;  /* 0x000000290500780c */ /* 0x000fe40003fa4270 */
[----:B------:R-:W-:Y:S02]  /*9720*/  FMNMX.FTZ R4, R165, R4, !PT ;  /* 0x00000004a5047209 */ /* 0x000fe40007810000 */
[----:B--2---:R-:W-:Y:S02]  /*9730*/  FMNMX.FTZ R2, R2, R8, !PT ;  /* 0x0000000802027209 */ /* 0x004fe40007810000 */
[----:B---3--:R-:W-:Y:S02]  /*9740*/  FSEL R234, R36, -INF , P0 ;  /* 0xff80000024ea7808 */ /* 0x008fe40000000000 */
[----:B------:R-:W-:Y:S01]  /*9750*/  FMNMX.FTZ R0, R232, R0, !PT ;  /* 0x00000000e8007209 */ /* 0x000fe20007810000 */
[----:B------:R-:W2:Y:S01]  /*9760*/  SHFL.BFLY PT, R8, R2, 0x1, 0x1f ;  /* 0x0c201f0002087f89 */ /* 0x000ea200000e0000 */
[----:B------:R-:W-:Y:S02]  /*9770*/  FSEL R155, R214, -INF , P5 ;  /* 0xff800000d69b7808 */ /* 0x000fe40002800000 */
[----:B------:R-:W-:Y:S02]  /*9780*/  ISETP.GT.AND P3, PT, R5, 0x30, PT ;  /* 0x000000300500780c */ /* 0x000fe40003f64270 */
[----:B------:R-:W-:Y:S01]  /*9790*/  FMNMX.FTZ R6, R159, R4, !PT ;  /* 0x000000049f067209 */ /* 0x000fe20007810000 */
[----:B------:R-:W-:Y:S01]  /*97a0*/  FMUL.FTZ R4, R73, c[0x0][0x2d0] ;  /* 0x0000b40049047a20 */ /* 0x000fe20000410000 */
[----:B------:R-:W-:Y:S02]  /*97b0*/  FMNMX.FTZ R0, R234, R0, !PT ;  /* 0x00000000ea007209 */ /* 0x000fe40007810000 */
[----:B------:R-:W-:Y:S02]  /*97c0*/  ISETP.GT.AND P2, PT, R5, 0x31, PT ;  /* 0x000000310500780c */ /* 0x000fe40003f44270 */
[----:B------:R-:W-:Y:S01]  /*97d0*/  FSEL R168, R59, -INF , P3 ;  /* 0xff8000003ba87808 */ /* 0x000fe20001800000 */
[----:B-1----:R-:W1:Y:S01]  /*97e0*/  SHFL.BFLY PT, R7, R0, 0x2, 0x1f ;  /* 0x0c401f0000077f89 */ /* 0x002e6200000e0000 */
[----:B------:R-:W-:Y:S02]  /*97f0*/  FSETP.NEU.FTZ.AND P3, PT, R73, -INF , PT ;  /* 0xff8000004900780b */ /* 0x000fe40003f7d000 */
[----:B------:R-:W-:Y:S02]  /*9800*/  FMNMX.FTZ R6, R155, R6, !PT ;  /* 0x000000069b067209 */ /* 0x000fe40007810000 */
[----:B------:R-:W-:Y:S02]  /*9810*/  FSEL R75, R4, RZ, P3 ;  /* 0x000000ff044b7208 */ /* 0x000fe40001800000 */
[----:B------:R-:W-:Y:S02]  /*9820*/  ISETP.GT.AND P1, PT, R5, 0x38, PT ;  /* 0x000000380500780c */ /* 0x000fe40003f24270 */
[----:B------:R-:W-:Y:S02]  /*9830*/  FSEL R169, R181, -INF , P2 ;  /* 0xff800000b5a97808 */ /* 0x000fe40001000000 */
[----:B------:R-:W-:Y:S01]  /*9840*/  FMNMX.FTZ R4, R168, R6, !PT ;  /* 0x00000006a8047209 */ /* 0x000fe20007810000 */
[--C-:B------:R-:W-:Y:S01]  /*9850*/  FFMA.FTZ R6, R10, c[0x0][0x2d0], -R75.reuse ;  /* 0x0000b4000a067a23 */ /* 0x100fe2000001084b */
[----:B------:R-:W-:Y:S02]  /*9860*/  FSEL R189, R51, -INF , P1 ;  /* 0xff80000033bd7808 */ /* 0x000fe40000800000 */
[----:B------:R-:W-:Y:S01]  /*9870*/  ISETP.GT.AND P0, PT, R5, 0x39, PT ;  /* 0x000000390500780c */ /* 0x000fe20003f04270 */
[----:B------:R3:W-:Y:S01]  /*9880*/  MUFU.EX2 R190, R6 ;  /* 0x0000000600be7308 */ /* 0x0007e20000000800 */
[----:B------:R-:W-:Y:S02]  /*9890*/  FMNMX.FTZ R4, R169, R4, !PT ;  /* 0x00000004a9047209 */ /* 0x000fe40007810000 */
[----:B------:R-:W-:Y:S02]  /*98a0*/  ISETP.GT.AND P1, PT, R5, 0x40, PT ;  /* 0x000000400500780c */ /* 0x000fe40003f24270 */
[----:B------:R-:W-:Y:S02]  /*98b0*/  FSEL R191, R50, -INF , P0 ;  /* 0xff80000032bf7808 */ /* 0x000fe40000000000 */
[----:B------:R-:W-:Y:S02]  /*98c0*/  FMNMX.FTZ R4, R189, R4, !PT ;  /* 0x00000004bd047209 */ /* 0x000fe40007810000 */
[----:B------:R-:W-:Y:S02]  /*98d0*/  FSEL R226, R37, -INF , P1 ;  /* 0xff80000025e27808 */ /* 0x000fe40000800000 */
[----:B------:R-:W-:Y:S02]  /*98e0*/  ISETP.GT.AND P0, PT, R5, 0x41, PT ;  /* 0x000000410500780c */ /* 0x000fe40003f04270 */
[----:B------:R-:W-:Y:S02]  /*98f0*/  FMNMX.FTZ R4, R191, R4, !PT ;  /* 0x00000004bf047209 */ /* 0x000fe40007810000 */
[----:B------:R-:W-:Y:S02]  /*9900*/  FSEL R229, R33, -INF , P0 ;  /* 0xff80000021e57808 */ /* 0x000fe40000000000 */
[----:B------:R-:W-:Y:S02]  /*9910*/  ISETP.GT.AND P1, PT, R5, 0x48, PT ;  /* 0x000000480500780c */ /* 0x000fe40003f24270 */
[----:B------:R-:W-:Y:S02]  /*9920*/  FMNMX.FTZ R4, R226, R4, !PT ;  /* 0x00000004e2047209 */ /* 0x000fe40007810000 */
[----:B--2---:R-:W-:Y:S02]  /*9930*/  FMNMX.FTZ R72, R2, R8, !PT ;  /* 0x0000000802487209 */ /* 0x004fe40007810000 */
[----:B------:R-:W-:Y:S01]  /*9940*/  FSEL R240, R32, -INF , P1 ;  /* 0xff80000020f07808 */ /* 0x000fe20000800000 */
[--C-:B---3--:R-:W-:Y:S01]  /*9950*/  FFMA.FTZ R6, R11, c[0x0][0x2d0], -R75.reuse ;  /* 0x0000b4000b067a23 */ /* 0x108fe2000001084b */
[----:B------:R-:W-:Y:S02]  /*9960*/  ISETP.GT.AND P0, PT, R5, 0x49, PT ;  /* 0x000000490500780c */ /* 0x000fe40003f04270 */
[----:B------:R-:W-:Y:S01]  /*9970*/  FMNMX.FTZ R5, R229, R4, !PT ;  /* 0x00000004e5057209 */ /* 0x000fe20007810000 */
[----:B------:R2:W3:Y:S01]  /*9980*/  MUFU.EX2 R186, R6 ;  /* 0x0000000600ba7308 */ /* 0x0004e20000000800 */
[----:B-1----:R-:W-:Y:S02]  /*9990*/  FMNMX.FTZ R4, R0, R7, !PT ;  /* 0x0000000700047209 */ /* 0x002fe40007810000 */
[----:B------:R-:W-:Y:S01]  /*99a0*/  FMNMX.FTZ R0, R240, R5, !PT ;  /* 0x00000005f0007209 */ /* 0x000fe20007810000 */
[C---:B------:R-:W-:Y:S01]  /*99b0*/  FMUL.FTZ R5, R72.reuse, c[0x0][0x2d0] ;  /* 0x0000b40048057a20 */ /* 0x040fe20000410000 */
[----:B------:R-:W-:Y:S01]  /*99c0*/  FSETP.NEU.FTZ.AND P2, PT, R72, -INF , PT ;  /* 0xff8000004800780b */ /* 0x000fe20003f5d000 */
[----:B------:R-:W1:Y:S01]  /*99d0*/  SHFL.BFLY PT, R7, R4, 0x1, 0x1f ;  /* 0x0c201f0004077f89 */ /* 0x000e6200000e0000 */
[----:B------:R-:W-:Y:S02]  /*99e0*/  FSEL R74, R9, -INF , P0 ;  /* 0xff800000094a7808 */ /* 0x000fe40000000000 */
[----:B------:R-:W-:Y:S02]  /*99f0*/  FSEL R152, R5, RZ, P2 ;  /* 0x000000ff05987208 */ /* 0x000fe40001000000 */
[----:B------:R-:W-:Y:S02]  /*9a00*/  FMNMX.FTZ R0, R74, R0, !PT ;  /* 0x000000004a007209 */ /* 0x000fe40007810000 */
[----:B------:R-:W-:Y:S01]  /*9a10*/  ISETP.GT.AND P5, PT, R188, R218, PT ;  /* 0x000000dabc00720c */ /* 0x000fe20003fa4270 */
[----:B------:R-:W-:Y:S01]  /*9a20*/  FFMA.FTZ R5, R14, c[0x0][0x2d0], -R152 ;  /* 0x0000b4000e057a23 */ /* 0x000fe20000010898 */
[----:B------:R-:W-:Y:S01]  /*9a30*/  IADD3 R212, R188, -0x1, RZ ;  /* 0xffffffffbcd47810 */ /* 0x000fe20007ffe0ff */
[----:B------:R-:W4:Y:S02]  /*9a40*/  SHFL.BFLY PT, R2, R0, 0x2, 0x1f ;  /* 0x0c401f0000027f89 */ /* 0x000f2400000e0000 */
[----:B------:R5:W-:Y:S01]  /*9a50*/  MUFU.EX2 R243, R5 ;  /* 0x0000000500f37308 */ /* 0x000be20000000800 */
[--C-:B--2---:R-:W-:Y:S01]  /*9a60*/  FFMA.FTZ R6, R12, c[0x0][0x2d0], -R75.reuse ;  /* 0x0000b4000c067a23 */ /* 0x104fe2000001084b */
[----:B---3--:R-:W-:Y:S06]  /*9a70*/  F2FP.PACK_AB R76, R186, R190 ;  /* 0x000000beba4c723e */ /* 0x008fec00000000ff */
[----:B------:R-:W-:Y:S01]  /*9a80*/  @P5 IMAD.MOV.U32 R11, RZ, RZ, c[0x0][0x1e0] ;  /* 0x00007800ff0b5624 */ /* 0x000fe200078e00ff */
[----:B------:R-:W-:Y:S01]  /*9a90*/  @P5 MOV R10, c[0x0][0x1e4] ;  /* 0x00007900000a5a02 */ /* 0x000fe20000000f00 */
[----:B------:R2:W-:Y:S01]  /*9aa0*/  MUFU.EX2 R185, R6 ;  /* 0x0000000600b97308 */ /* 0x0005e20000000800 */
[----:B------:R-:W-:Y:S01]  /*9ab0*/  FFMA.FTZ R12, R29, c[0x0][0x2d0], -R75 ;  /* 0x0000b4001d0c7a23 */ /* 0x000fe2000001084b */
[----:B-1----:R-:W-:Y:S02]  /*9ac0*/  FMNMX.FTZ R71, R4, R7, !PT ;  /* 0x0000000704477209 */ /* 0x002fe40007810000 */
[----:B------:R-:W-:Y:S02]  /*9ad0*/  @P5 SHF.L.U64.HI R10, R11, 0x5, R10 ;  /* 0x000000050b0a5819 */ /* 0x000fe4000001020a */
[C---:B------:R-:W-:Y:S01]  /*9ae0*/  FSETP.NEU.FTZ.AND P1, PT, R71.reuse, -INF , PT ;  /* 0xff8000004700780b */ /* 0x040fe20003f3d000 */
[----:B------:R-:W-:Y:S01]  /*9af0*/  FMUL.FTZ R4, R71, c[0x0][0x2d0] ;  /* 0x0000b40047047a20 */ /* 0x000fe20000410000 */
[----:B------:R-:W-:Y:S02]  /*9b00*/  @P5 SHF.L.U32 R11, R11, 0x5, RZ ;  /* 0x000000050b0b5819 */ /* 0x000fe400000006ff */
[----:B------:R-:W-:Y:S01]  /*9b10*/  MUFU.EX2 R233, R12 ;  /* 0x0000000c00e97308 */ /* 0x000fe20000000800 */
[----:B----4-:R-:W-:Y:S01]  /*9b20*/  FMNMX.FTZ R0, R0, R2, !PT ;  /* 0x0000000200007209 */ /* 0x010fe20007810000 */
[--C-:B-----5:R-:W-:Y:S01]  /*9b30*/  FFMA.FTZ R5, R15, c[0x0][0x2d0], -R152.reuse ;  /* 0x0000b4000f057a23 */ /* 0x120fe20000010898 */
[----:B------:R-:W-:Y:S03]  /*9b40*/  FSEL R153, R4, RZ, P1 ;  /* 0x000000ff04997208 */ /* 0x000fe60000800000 */
[----:B------:R-:W1:Y:S04]  /*9b50*/  SHFL.BFLY PT, R2, R0, 0x1, 0x1f ;  /* 0x0c201f0000027f89 */ /* 0x000e6800000e0000 */
[----:B------:R3:W4:Y:S01]  /*9b60*/  MUFU.EX2 R244, R5 ;  /* 0x0000000500f47308 */ /* 0x0007220000000800 */
[--C-:B------:R-:W-:Y:S02]  /*9b70*/  FFMA.FTZ R7, R18, c[0x0][0x2d0], -R153.reuse ;  /* 0x0000b40012077a23 */ /* 0x100fe40000010899 */
[----:B------:R-:W-:Y:S02]  /*9b80*/  FFMA.FTZ R8, R19, c[0x0][0x2d0], -R153 ;  /* 0x0000b40013087a23 */ /* 0x000fe40000010899 */
[----:B--2---:R-:W-:Y:S05]  /*9b90*/  FFMA.FTZ R6, R13, c[0x0][0x2d0], -R75 ;  /* 0x0000b4000d067a23 */ /* 0x004fea000001084b */
[----:B------:R2:W-:Y:S10]  /*9ba0*/  MUFU.EX2 R231, R7 ;  /* 0x0000000700e77308 */ /* 0x0005f40000000800 */
[----:B------:R5:W5:Y:S01]  /*9bb0*/  MUFU.EX2 R187, R6 ;  /* 0x0000000600bb7308 */ /* 0x000b620000000800 */
[----:B-1----:R-:W-:Y:S01]  /*9bc0*/  FMNMX.FTZ R70, R0, R2, !PT ;  /* 0x0000000200467209 */ /* 0x002fe20007810000 */
[--C-:B------:R-:W-:Y:S02]  /*9bd0*/  FFMA.FTZ R0, R20, c[0x0][0x2d0], -R153.reuse ;  /* 0x0000b40014007a23 */ /* 0x100fe40000010899 */
[----:B---3--:R-:W-:Y:S01]  /*9be0*/  FFMA.FTZ R5, R16, c[0x0][0x2d0], -R152 ;  /* 0x0000b40010057a23 */ /* 0x008fe20000010898 */
[----:B----4-:R-:W-:Y:S01]  /*9bf0*/  F2FP.PACK_AB R77, R244, R243 ;  /* 0x000000f3f44d723e */ /* 0x010fe200000000ff */
[----:B------:R-:W-:Y:S04]  /*9c00*/  FFMA.FTZ R2, R21, c[0x0][0x2d0], -R153 ;  /* 0x0000b40015027a23 */ /* 0x000fe80000010899 */
[----:B------:R-:W1:Y:S01]  /*9c10*/  MUFU.EX2 R238, R8 ;  /* 0x0000000800ee7308 */ /* 0x000e620000000800 */
[----:B--2---:R-:W-:Y:S09]  /*9c20*/  @P5 MOV R7, R215 ;  /* 0x000000d700075202 */ /* 0x004ff20000000f00 */
[----:B------:R2:W-:Y:S01]  /*9c30*/  MUFU.EX2 R43, R5 ;  /* 0x00000005002b7308 */ /* 0x0005e20000000800 */
[----:B-----5:R-:W-:Y:S02]  /*9c40*/  @P5 SHF.R.S32.HI R6, RZ, 0x1f, R212 ;  /* 0x0000001fff065819 */ /* 0x020fe400000114d4 */
[----:B------:R-:W-:Y:S03]  /*9c50*/  F2FP.PACK_AB R78, R187, R185 ;  /* 0x000000b9bb4e723e */ /* 0x000fe600000000ff */
[----:B------:R-:W-:Y:S04]  /*9c60*/  @P5 IMAD R6, R6, c[0x0][0x1e0], RZ ;  /* 0x0000780006065a24 */ /* 0x000fe800078e02ff */
[----:B------:R3:W-:Y:S01]  /*9c70*/  MUFU.EX2 R237, R0 ;  /* 0x0000000000ed7308 */ /* 0x0007e20000000800 */
[----:B------:R-:W-:Y:S01]  /*9c80*/  @P5 IMAD R6, R212, c[0x0][0x1e4], R6 ;  /* 0x00007900d4065a24 */ /* 0x000fe200078e0206 */
[----:B-1----:R-:W-:Y:S08]  /*9c90*/  F2FP.PACK_AB R64, R238, R231 ;  /* 0x000000e7ee40723e */ /* 0x002ff000000000ff */
[----:B------:R1:W4:Y:S01]  /*9ca0*/  MUFU.EX2 R242, R2 ;  /* 0x0000000200f27308 */ /* 0x0003220000000800 */
[----:B--2---:R-:W-:Y:S09]  /*9cb0*/  FFMA.FTZ R5, R17, c[0x0][0x2d0], -R152 ;  /* 0x0000b40011057a23 */ /* 0x004ff20000010898 */
[----:B------:R2:W5:Y:S01]  /*9cc0*/  MUFU.EX2 R40, R5 ;  /* 0x0000000500287308 */ /* 0x0005620000000800 */
[----:B---3--:R-:W-:Y:S02]  /*9cd0*/  FMUL.FTZ R0, R70, c[0x0][0x2d0] ;  /* 0x0000b40046007a20 */ /* 0x008fe40000410000 */
[----:B-1----:R-:W-:Y:S01]  /*9ce0*/  FFMA.FTZ R2, R28, c[0x0][0x2d0], -R75 ;  /* 0x0000b4001c027a23 */ /* 0x002fe2000001084b */
[----:B----4-:R-:W-:Y:S06]  /*9cf0*/  F2FP.PACK_AB R66, R242, R237 ;  /* 0x000000edf242723e */ /* 0x010fec00000000ff */
[----:B------:R1:W-:Y:S01]  /*9d00*/  MUFU.EX2 R236, R2 ;  /* 0x0000000200ec7308 */ /* 0x0003e20000000800 */
[----:B--2---:R-:W-:Y:S01]  /*9d10*/  @P5 IMAD.WIDE.U32 R4, R212, c[0x0][0x1e0], RZ ;  /* 0x00007800d4045a25 */ /* 0x004fe200078e00ff */
[----:B-----5:R-:W-:Y:S04]  /*9d20*/  F2FP.PACK_AB R79, R40, R43 ;  /* 0x0000002b284f723e */ /* 0x020fe800000000ff */
[----:B------:R-:W-:Y:S01]  /*9d30*/  @P5 IADD3 R5, R5, R6, RZ ;  /* 0x0000000605055210 */ /* 0x000fe20007ffe0ff */
[----:B------:R-:W-:Y:S04]  /*9d40*/  @P5 IMAD.MOV.U32 R6, RZ, RZ, R216 ;  /* 0x000000ffff065224 */ /* 0x000fe800078e00d8 */
[----:B------:R-:W-:Y:S04]  /*9d50*/  @P5 IMAD.WIDE.U32 R6, R4, 0x50, R6 ;  /* 0x0000005004065825 */ /* 0x000fe800078e0006 */
[----:B------:R-:W-:Y:S01]  /*9d60*/  @P5 IMAD R5, R5, 0x50, RZ ;  /* 0x0000005005055824 */ /* 0x000fe200078e02ff */
[----:B------:R-:W-:Y:S03]  /*9d70*/  @P5 LEA R4, P0, R6, c[0x0][0x1c8], 0x1 ;  /* 0x0000720006045a11 */ /* 0x000fe600078008ff */
[----:B------:R-:W-:Y:S02]  /*9d80*/  @P5 IMAD.IADD R5, R7, 0x1, R5 ;  /* 0x0000000107055824 */ /* 0x000fe400078e0205 */
[----:B-1----:R-:W-:Y:S03]  /*9d90*/  FFMA.FTZ R2, R30, c[0x0][0x2d0], -R152 ;  /* 0x0000b4001e027a23 */ /* 0x002fe60000010898 */
[----:B------:R-:W-:Y:S01]  /*9da0*/  @P5 LEA.HI.X R5, R6, c[0x0][0x1cc], R5, 0x1, P0 ;  /* 0x0000730006055a11 */ /* 0x000fe200000f0c05 */
[----:B------:R-:W-:Y:S01]  /*9db0*/  MUFU.EX2 R227, R2 ;  /* 0x0000000200e37308 */ /* 0x000fe20000000800 */
[----:B------:R-:W-:Y:S03]  /*9dc0*/  @P5 IADD3 R6, P0, R4, R11, RZ ;  /* 0x0000000b04065210 */ /* 0x000fe60007f1e0ff */
[----:B------:R1:W-:Y:S02]  /*9dd0*/  @P5 LDGSTS.E.BYPASS.LTC128B.128 [R213+0x2900], [R4.64], !P6 ;  /* 0x0290000004d55fae */ /* 0x0003e4000f101d48 */
[----:B------:R-:W-:Y:S01]  /*9de0*/  @P5 IMAD.X R7, R5, 0x1, R10, P0 ;  /* 0x0000000105075824 */ /* 0x000fe200000e060a */
[----:B------:R-:W-:Y:S04]  /*9df0*/  FSETP.NEU.FTZ.AND P0, PT, R70, -INF , PT ;  /* 0xff8000004600780b */ /* 0x000fe80003f1d000 */
[----:B------:R-:W-:Y:S01]  /*9e00*/  FSEL R154, R0, RZ, P0 ;  /* 0x000000ff009a7208 */ /* 0x000fe20000000000 */
[----:B------:R2:W-:Y:S04]  /*9e10*/  @P5 LDGSTS.E.BYPASS.LTC128B.128 [R213+0x3100], [R6.64], !P6 ;  /* 0x0310000006d55fae */ /* 0x0005e8000f101d48 */
[--C-:B------:R-:W-:Y:S04]  /*9e20*/  FFMA.FTZ R0, R22, c[0x0][0x2d0], -R154.reuse ;  /* 0x0000b40016007a23 */ /* 0x100fe8000001089a */
[----:B------:R3:W-:Y:S02]  /*9e30*/  MUFU.EX2 R223, R0 ;  /* 0x0000000000df7308 */ /* 0x0007e40000000800 */
[--C-:B---3--:R-:W-:Y:S08]  /*9e40*/  FFMA.FTZ R0, R23, c[0x0][0x2d0], -R154.reuse ;  /* 0x0000b40017007a23 */ /* 0x108ff0000001089a */
        /* <DEDUP_REMOVED lines=8> */
[----:B------:R3:W-:Y:S02]  /*9ed0*/  MUFU.EX2 R239, R0 ;  /* 0x0000000000ef7308 */ /* 0x0007e40000000800 */
[----:B---3--:R-:W-:Y:S08]  /*9ee0*/  FFMA.FTZ R0, R25, c[0x0][0x2d0], -R75 ;  /* 0x0000b40019007a23 */ /* 0x008ff0000001084b */
[----:B------:R3:W-:Y:S02]  /*9ef0*/  MUFU.EX2 R241, R0 ;  /* 0x0000000000f17308 */ /* 0x0007e40000000800 */
[----:B---3--:R-:W-:Y:S02]  /*9f00*/  FSEL R0, R73, RZ, P3 ;  /* 0x000000ff49007208 */ /* 0x008fe40001800000 */
[-C--:B------:R-:W-:Y:S03]  /*9f10*/  @P5 IADD3 R8, P3, R6, R11.reuse, RZ ;  /* 0x0000000b06085210 */ /* 0x080fe60007f7e0ff */
[----:B------:R-:W-:Y:S01]  /*9f20*/  FADD.FTZ R2, -R0, R3 ;  /* 0x0000000300027221 */ /* 0x000fe20000010100 */
[----:B------:R-:W-:Y:S02]  /*9f30*/  FSEL R0, R72, RZ, P2 ;  /* 0x000000ff48007208 */ /* 0x000fe40001000000 */
[-C--:B------:R-:W-:Y:S01]  /*9f40*/  @P5 IADD3.X R9, R7, R10.reuse, RZ, P3, !PT ;  /* 0x0000000a07095210 */ /* 0x080fe20001ffe4ff */
[----:B------:R-:W-:Y:S01]  /*9f50*/  FMUL.FTZ R2, R2, c[0x0][0x2d0] ;  /* 0x0000b40002027a20 */ /* 0x000fe20000410000 */
[-C--:B-1----:R-:W-:Y:S01]  /*9f60*/  @P5 IADD3 R4, P2, R8, R11.reuse, RZ ;  /* 0x0000000b08045210 */ /* 0x082fe20007f5e0ff */
[----:B------:R-:W-:Y:S02]  /*9f70*/  FADD.FTZ R0, -R0, R84 ;  /* 0x0000005400007221 */ /* 0x000fe40000010100 */
[----:B------:R1:W3:Y:S01]  /*9f80*/  MUFU.EX2 R69, R2 ;  /* 0x0000000200457308 */ /* 0x0002e20000000800 */
[----:B------:R4:W-:Y:S01]  /*9f90*/  @P5 LDGSTS.E.BYPASS.LTC128B.128 [R213+0x3900], [R8.64], !P6 ;  /* 0x0390000008d55fae */ /* 0x0009e2000f101d48 */
[----:B------:R-:W-:Y:S01]  /*9fa0*/  FMUL.FTZ R0, R0, c[0x0][0x2d0] ;  /* 0x0000b40000007a20 */ /* 0x000fe20000410000 */
[----:B--2---:R-:W-:Y:S01]  /*9fb0*/  @P5 IADD3 R6, P3, R4, R11, RZ ;  /* 0x0000000b04065210 */ /* 0x004fe20007f7e0ff */
[----:B------:R-:W-:Y:S05]  /*9fc0*/  @P5 IMAD.X R5, R9, 0x1, R10, P2 ;  /* 0x0000000109055824 */ /* 0x000fea00010e060a */
[----:B------:R2:W-:Y:S01]  /*9fd0*/  @P5 LDGSTS.E.BYPASS.LTC128B.128 [R213+0x4100], [R4.64], !P6 ;  /* 0x0410000004d55fae */ /* 0x0005e2000f101d48 */
[----:B------:R5:W2:Y:S01]  /*9fe0*/  MUFU.EX2 R68, R0 ;  /* 0x0000000000447308 */ /* 0x000aa20000000800 */
[----:B------:R-:W-:Y:S06]  /*9ff0*/  @P5 IADD3.X R7, R5, R10, RZ, P3, !PT ;  /* 0x0000000a05075210 */ /* 0x000fec0001ffe4ff */
[----:B------:R4:W-:Y:S01]  /*a000*/  @P5 LDGSTS.E.BYPASS.LTC128B.128 [R213+0x4900], [R6.64], !P6 ;  /* 0x0490000006d55fae */ /* 0x0009e2000f101d48 */
[----:B-1----:R-:W-:Y:S07]  /*a010*/  FSEL R2, R71, RZ, P1 ;  /* 0x000000ff47027208 */ /* 0x002fee0000800000 */
[----:B------:R-:W1:Y:S01]  /*a020*/  LDSM.16.MT88.4 R20, [R197] ;  /* 0x00000000c514783b */ /* 0x000e620000004200 */
[C---:B---3--:R-:W-:Y:S02]  /*a030*/  FMUL.FTZ R16, R69.reuse, R100 ;  /* 0x0000006445107220 */ /* 0x048fe40000410000 */
[C---:B------:R-:W-:Y:S02]  /*a040*/  FMUL.FTZ R17, R69.reuse, R101 ;  /* 0x0000006545117220 */ /* 0x040fe40000410000 */
[C---:B------:R-:W-:Y:S02]  /*a050*/  FMUL.FTZ R32, R69.reuse, R116 ;  /* 0x0000007445207220 */ /* 0x040fe40000410000 */
[C---:B------:R-:W-:Y:S01]  /*a060*/  FMUL.FTZ R33, R69.reuse, R117 ;  /* 0x0000007545217220 */ /* 0x040fe20000410000 */
[----:B------:R-:W3:Y:S01]  /*a070*/  LDSM.16.MT88.4 R36, [R201] ;  /* 0x00000000c924783b */ /* 0x000ee20000004200 */
[----:B-----5:R-:W-:Y:S01]  /*a080*/  FADD.FTZ R0, -R2, R85 ;  /* 0x0000005502007221 */ /* 0x020fe20000010100 */
[----:B------:R-:W-:Y:S01]  /*a090*/  FSEL R2, R70, RZ, P0 ;  /* 0x000000ff46027208 */ /* 0x000fe20000000000 */
[C---:B--2---:R-:W-:Y:S02]  /*a0a0*/  FMUL.FTZ R4, R69.reuse, R88 ;  /* 0x0000005845047220 */ /* 0x044fe40000410000 */
[----:B------:R-:W-:Y:S02]  /*a0b0*/  FMUL.FTZ R0, R0, c[0x0][0x2d0] ;  /* 0x0000b40000007a20 */ /* 0x000fe40000410000 */
[----:B------:R-:W-:Y:S01]  /*a0c0*/  FMUL.FTZ R5, R69, R89 ;  /* 0x0000005945057220 */ /* 0x000fe20000410000 */
[----:B------:R-:W2:Y:S01]  /*a0d0*/  LDSM.16.MT88.4 R52, [R198] ;  /* 0x00000000c634783b */ /* 0x000ea20000004200 */
[----:B------:R5:W3:Y:S01]  /*a0e0*/  MUFU.EX2 R3, R0 ;  /* 0x0000000000037308 */ /* 0x000ae20000000800 */
[C---:B------:R-:W-:Y:S02]  /*a0f0*/  FMUL.FTZ R18, R68.reuse, R102 ;  /* 0x0000006644127220 */ /* 0x040fe40000410000 */
[C---:B----4-:R-:W-:Y:S02]  /*a100*/  FMUL.FTZ R6, R68.reuse, R90 ;  /* 0x0000005a44067220 */ /* 0x050fe40000410000 */
[C---:B------:R-:W-:Y:S02]  /*a110*/  FMUL.FTZ R7, R68.reuse, R91 ;  /* 0x0000005b44077220 */ /* 0x040fe40000410000 */
[----:B------:R-:W4:Y:S01]  /*a120*/  LDSM.16.MT88.4 R80, [R200] ;  /* 0x00000000c850783b */ /* 0x000f220000004200 */
[C---:B------:R-:W-:Y:S02]  /*a130*/  FMUL.FTZ R19, R68.reuse, R103 ;  /* 0x0000006744137220 */ /* 0x040fe40000410000 */
[C---:B------:R-:W-:Y:S02]  /*a140*/  FMUL.FTZ R50, R68.reuse, R134 ;  /* 0x0000008644327220 */ /* 0x040fe40000410000 */
[----:B------:R-:W-:Y:S03]  /*a150*/  FMUL.FTZ R51, R68, R135 ;  /* 0x0000008744337220 */ /* 0x000fe60000410000 */
[----:B------:R-:W-:Y:S01]  /*a160*/  LDSM.16.MT88.4 R88, [R201+0x800] ;  /* 0x00080000c958783b */ /* 0x000fe20000004200 */
[-C--:B-1----:R-:W-:Y:S07]  /*a170*/  HMMA.16816.F32 R4, R76, R20.reuse, R4 ;  /* 0x000000144c04723c */ /* 0x082fee0000001804 */
[----:B------:R-:W-:Y:S01]  /*a180*/  LDSM.16.MT88.4 R100, [R197+0x2000] ;  /* 0x00200000c564783b */ /* 0x000fe20000004200 */
[----:B-----5:R-:W-:Y:S04]  /*a190*/  FADD.FTZ R0, -R2, R86 ;  /* 0x0000005602007221 */ /* 0x020fe80000010100 */
[--C-:B------:R-:W-:Y:S02]  /*a1a0*/  FFMA.FTZ R2, R31, c[0x0][0x2d0], -R152.reuse ;  /* 0x0000b4001f027a23 */ /* 0x100fe40000010898 */
[----:B------:R-:W-:Y:S01]  /*a1b0*/  FMUL.FTZ R0, R0, c[0x0][0x2d0] ;  /* 0x0000b40000007a20 */ /* 0x000fe20000410000 */
[----:B------:R-:W1:Y:S01]  /*a1c0*/  LDSM.16.MT88.4 R84, [R197+0x800] ;  /* 0x00080000c554783b */ /* 0x000e620000004200 */
[----:B------:R5:W-:Y:S01]  /*a1d0*/  MUFU.EX2 R222, R2 ;  /* 0x0000000200de7308 */ /* 0x000be20000000800 */
[C---:B---3--:R-:W-:Y:S02]  /*a1e0*/  FMUL.FTZ R8, R3.reuse, R92 ;  /* 0x0000005c03087220 */ /* 0x048fe40000410000 */
[C---:B------:R-:W-:Y:S02]  /*a1f0*/  FMUL.FTZ R9, R3.reuse, R93 ;  /* 0x0000005d03097220 */ /* 0x040fe40000410000 */
[C---:B------:R-:W-:Y:S01]  /*a200*/  FMUL.FTZ R24, R3.reuse, R108 ;  /* 0x0000006c03187220 */ /* 0x040fe20000410000 */
[----:B------:R-:W-:Y:S01]  /*a210*/  MOV R108, R190 ;  /* 0x000000be006c7202 */ /* 0x000fe20000000f00 */
[C---:B------:R-:W-:Y:S01]  /*a220*/  FMUL.FTZ R12, R3.reuse, R96 ;  /* 0x00000060030c7220 */ /* 0x040fe20000410000 */
[----:B------:R-:W0:Y:S01]  /*a230*/  LDGDEPBAR ;  /* 0x00000000000079af */ /* 0x000e220000000000 */
[C---:B------:R-:W-:Y:S01]  /*a240*/  FMUL.FTZ R13, R3.reuse, R97 ;  /* 0x00000061030d7220 */ /* 0x040fe20000410000 */
[----:B------:R-:W3:Y:S01]  /*a250*/  MUFU.EX2 R0, R0 ;  /* 0x0000000000007308 */ /* 0x000ee20000000800 */
[----:B------:R-:W-:Y:S01]  /*a260*/  MOV R97, R186 ;  /* 0x000000ba00617202 */ /* 0x000fe20000000f00 */
[----:B------:R-:W-:Y:S02]  /*a270*/  IMAD.MOV.U32 R96, RZ, RZ, R185 ;  /* 0x000000ffff607224 */ /* 0x000fe400078e00b9 */
[C---:B------:R-:W-:Y:S02]  /*a280*/  FMUL.FTZ R25, R3.reuse, R109 ;  /* 0x0000006d03197220 */ /* 0x040fe40000410000 */
[C---:B------:R-:W-:Y:S02]  /*a290*/  FMUL.FTZ R28, R3.reuse, R112 ;  /* 0x00000070031c7220 */ /* 0x040fe40000410000 */
[C---:B------:R-:W-:Y:S02]  /*a2a0*/  FMUL.FTZ R29, R3.reuse, R113 ;  /* 0x00000071031d7220 */ /* 0x040fe40000410000 */
[----:B------:R-:W-:Y:S02]  /*a2b0*/  FMUL.FTZ R61, R3, R145 ;  /* 0x00000091033d7220 */ /* 0x000fe40000410000 */
[--C-:B-----5:R-:W-:Y:S02]  /*a2c0*/  FFMA.FTZ R2, R34, c[0x0][0x2d0], -R152.reuse ;  /* 0x0000b40022027a23 */ /* 0x120fe40000010898 */
[----:B------:R-:W-:Y:S02]  /*a2d0*/  FMUL.FTZ R34, R68, R118 ;  /* 0x0000007644227220 */ /* 0x000fe40000410000 */
[----:B------:R5:W-:Y:S01]  /*a2e0*/  MUFU.EX2 R221, R2 ;  /* 0x0000000200dd7308 */ /* 0x000be20000000800 */
[C---:B---3--:R-:W-:Y:S02]  /*a2f0*/  FMUL.FTZ R10, R0.reuse, R94 ;  /* 0x0000005e000a7220 */ /* 0x048fe40000410000 */
[C---:B------:R-:W-:Y:S02]  /*a300*/  FMUL.FTZ R11, R0.reuse, R95 ;  /* 0x0000005f000b7220 */ /* 0x040fe40000410000 */
[----:B------:R-:W3:Y:S01]  /*a310*/  LDSM.16.MT88.4 R92, [R198+0x800] ;  /* 0x00080000c65c783b */ /* 0x000ee20000004200 */
[C---:B------:R-:W-:Y:S02]  /*a320*/  FMUL.FTZ R14, R0.reuse, R98 ;  /* 0x00000062000e7220 */ /* 0x040fe40000410000 */
[C---:B------:R-:W-:Y:S02]  /*a330*/  FMUL.FTZ R15, R0.reuse, R99 ;  /* 0x00000063000f7220 */ /* 0x040fe40000410000 */
[C---:B------:R-:W-:Y:S04]  /*a340*/  HMMA.16816.F32 R8, R64.reuse, R20, R8 ;  /* 0x000000144008723c */ /* 0x040fe80000001808 */
[C---:B------:R-:W-:Y:S02]  /*a350*/  FMUL.FTZ R26, R0.reuse, R110 ;  /* 0x0000006e001a7220 */ /* 0x040fe40000410000 */
[----:B------:R-:W-:Y:S02]  /*a360*/  FMUL.FTZ R27, R0, R111 ;  /* 0x0000006f001b7220 */ /* 0x000fe40000410000 */
[-C--:B------:R-:W-:Y:S04]  /*a370*/  HMMA.16816.F32 R12, R64, R22.reuse, R12 ;  /* 0x00000016400c723c */ /* 0x080fe8000000180c */
[----:B-----5:R-:W-:Y:S02]  /*a380*/  FFMA.FTZ R2, R35, c[0x0][0x2d0], -R152 ;  /* 0x0000b40023027a23 */ /* 0x020fe40000010898 */
[----:B------:R-:W-:Y:S01]  /*a390*/  FMUL.FTZ R21, R69, R105 ;  /* 0x0000006945157220 */ /* 0x000fe20000410000 */
[----:B------:R-:W-:Y:S01]  /*a3a0*/  MOV R105, R40 ;  /* 0x0000002800697202 */ /* 0x000fe20000000f00 */
[C---:B------:R-:W-:Y:S01]  /*a3b0*/  HMMA.16816.F32 R16, R76.reuse, R22, R16 ;  /* 0x000000164c10723c */ /* 0x040fe20000001810 */
[----:B------:R5:W-:Y:S03]  /*a3c0*/  MUFU.EX2 R220, R2 ;  /* 0x0000000200dc7308 */ /* 0x000be60000000800 */
[----:B------:R-:W-:Y:S02]  /*a3d0*/  FMUL.FTZ R40, R3, R124 ;  /* 0x0000007c03287220 */ /* 0x000fe40000410000 */
[----:B------:R-:W-:Y:S02]  /*a3e0*/  FMUL.FTZ R20, R69, R104 ;  /* 0x0000006845147220 */ /* 0x000fe40000410000 */
[C---:B------:R-:W-:Y:S04]  /*a3f0*/  FMUL.FTZ R22, R68.reuse, R106 ;  /* 0x0000006a44167220 */ /* 0x040fe80000410000 */
[----:B------:R-:W-:Y:S02]  /*a400*/  IMAD.MOV.U32 R106, RZ, RZ, R187 ;  /* 0x000000ffff6a7224 */ /* 0x000fe400078e00bb */
[C---:B------:R-:W-:Y:S02]  /*a410*/  FMUL.FTZ R23, R68.reuse, R107 ;  /* 0x0000006b44177220 */ /* 0x040fe40000410000 */
[----:B------:R-:W3:Y:S01]  /*a420*/  LDL.LU R107, [R1+0x14] ;  /* 0x00001400016b7983 */ /* 0x000ee20000300800 */
[----:B------:R-:W-:Y:S02]  /*a430*/  FMUL.FTZ R35, R68, R119 ;  /* 0x0000007744237220 */ /* 0x000fe40000410000 */
[C---:B------:R-:W-:Y:S01]  /*a440*/  FMUL.FTZ R30, R0.reuse, R114 ;  /* 0x00000072001e7220 */ /* 0x040fe20000410000 */
[----:B------:R-:W-:Y:S01]  /*a450*/  LDSM.16.MT88.4 R116, [R201+0x2000] ;  /* 0x00200000c974783b */ /* 0x000fe20000004200 */
[-C--:B------:R-:W-:Y:S03]  /*a460*/  HMMA.16816.F32 R20, R76, R36.reuse, R20 ;  /* 0x000000244c14723c */ /* 0x080fe60000001814 */
[C---:B------:R-:W-:Y:S02]  /*a470*/  FMUL.FTZ R31, R0.reuse, R115 ;  /* 0x00000073001f7220 */ /* 0x040fe40000410000 */
[--C-:B-----5:R-:W-:Y:S02]  /*a480*/  FFMA.FTZ R2, R41, c[0x0][0x2d0], -R153.reuse ;  /* 0x0000b40029027a23 */ /* 0x120fe40000010899 */
[----:B------:R-:W5:Y:S01]  /*a490*/  LDL.LU R104, [R1+0x18] ;  /* 0x0000180001687983 */ /* 0x000f620000300800 */
[C---:B------:R-:W-:Y:S01]  /*a4a0*/  HMMA.16816.F32 R24, R64.reuse, R36, R24 ;  /* 0x000000244018723c */ /* 0x040fe20000001818 */
[----:B------:R1:W-:Y:S02]  /*a4b0*/  MUFU.EX2 R219, R2 ;  /* 0x0000000200db7308 */ /* 0x0003e40000000800 */
[----:B------:R-:W3:Y:S01]  /*a4c0*/  LDL.LU R99, [R1+0x1c] ;  /* 0x00001c0001637983 */ /* 0x000ee20000300800 */
[----:B------:R-:W-:Y:S02]  /*a4d0*/  FMUL.FTZ R41, R3, R125 ;  /* 0x0000007d03297220 */ /* 0x000fe40000410000 */
[C---:B------:R-:W-:Y:S01]  /*a4e0*/  FMUL.FTZ R59, R0.reuse, R143 ;  /* 0x0000008f003b7220 */ /* 0x040fe20000410000 */
[----:B------:R-:W5:Y:S01]  /*a4f0*/  LDL.LU R98, [R1+0x20] ;  /* 0x0000200001627983 */ /* 0x000f620000300800 */
[-C--:B------:R-:W-:Y:S04]  /*a500*/  HMMA.16816.F32 R28, R64, R38.reuse, R28 ;  /* 0x00000026401c723c */ /* 0x080fe8000000181c */
[C---:B------:R-:W-:Y:S02]  /*a510*/  FMUL.FTZ R36, R69.reuse, R120 ;  /* 0x0000007845247220 */ /* 0x040fe40000410000 */
[C---:B------:R-:W-:Y:S01]  /*a520*/  FMUL.FTZ R37, R69.reuse, R121 ;  /* 0x0000007945257220 */ /* 0x040fe20000410000 */
[----:B------:R-:W-:Y:S01]  /*a530*/  MOV R121, R106 ;  /* 0x0000006a00797202 */ /* 0x000fe20000000f00 */
[C---:B------:R-:W-:Y:S04]  /*a540*/  HMMA.16816.F32 R32, R76.reuse, R38, R32 ;  /* 0x000000264c20723c */ /* 0x040fe80000001820 */
[C---:B------:R-:W-:Y:S02]  /*a550*/  FMUL.FTZ R58, R0.reuse, R142 ;  /* 0x0000008e003a7220 */ /* 0x040fe40000410000 */
[----:B------:R-:W-:Y:S02]  /*a560*/  FMUL.FTZ R62, R0, R146 ;  /* 0x00000092003e7220 */ /* 0x000fe40000410000 */
[----:B------:R-:W-:Y:S02]  /*a570*/  FMUL.FTZ R39, R68, R123 ;  /* 0x0000007b44277220 */ /* 0x000fe40000410000 */
[----:B------:R-:W5:Y:S02]  /*a580*/  LDL R123, [R1+0x4] ;  /* 0x00000400017b7983 */ /* 0x000f640000100800 */
[----:B-1----:R-:W-:Y:S02]  /*a590*/  FFMA.FTZ R2, R42, c[0x0][0x2d0], -R153 ;  /* 0x0000b4002a027a23 */ /* 0x002fe40000010899 */
[----:B------:R-:W-:Y:S01]  /*a5a0*/  FMUL.FTZ R38, R68, R122 ;  /* 0x0000007a44267220 */ /* 0x000fe20000410000 */
[----:B------:R-:W-:Y:S01]  /*a5b0*/  MOV R122, R43 ;  /* 0x0000002b007a7202 */ /* 0x000fe20000000f00 */
[----:B------:R1:W1:Y:S01]  /*a5c0*/  MUFU.EX2 R218, R2 ;  /* 0x0000000200da7308 */ /* 0x0002620000000800 */
[C---:B------:R-:W-:Y:S02]  /*a5d0*/  FMUL.FTZ R42, R0.reuse, R126 ;  /* 0x0000007e002a7220 */ /* 0x040fe40000410000 */
[C---:B------:R-:W-:Y:S02]  /*a5e0*/  FMUL.FTZ R43, R0.reuse, R127 ;  /* 0x0000007f002b7220 */ /* 0x040fe40000410000 */
[-C--:B--2---:R-:W-:Y:S03]  /*a5f0*/  HMMA.16816.F32 R36, R76, R52.reuse, R36 ;  /* 0x000000344c24723c */ /* 0x084fe60000001824 */
[----:B------:R-:W-:Y:S02]  /*a600*/  FMUL.FTZ R63, R0, R147 ;  /* 0x00000093003f7220 */ /* 0x000fe40000410000 */
[----:B------:R-:W-:Y:S03]  /*a610*/  IMAD.MOV.U32 R120, RZ, RZ, R105 ;  /* 0x000000ffff787224 */ /* 0x000fe600078e0069 */
[C---:B------:R-:W-:Y:S07]  /*a620*/  HMMA.16816.F32 R40, R64.reuse, R52, R40 ;  /* 0x000000344028723c */ /* 0x040fee0000001828 */
[C---:B------:R-:W-:Y:S02]  /*a630*/  FMUL.FTZ R53, R69.reuse, R137 ;  /* 0x0000008945357220 */ /* 0x040fe40000410000 */
[----:B------:R-:W-:Y:S03]  /*a640*/  FMUL.FTZ R52, R69, R136 ;  /* 0x0000008845347220 */ /* 0x000fe60000410000 */
[--C-:B-1----:R-:W-:Y:S02]  /*a650*/  FFMA.FTZ R2, R44, c[0x0][0x2d0], -R153.reuse ;  /* 0x0000b4002c027a23 */ /* 0x102fe40000010899 */
[----:B------:R-:W-:Y:S02]  /*a660*/  FMUL.FTZ R44, R3, R128 ;  /* 0x00000080032c7220 */ /* 0x000fe40000410000 */
[----:B------:R1:W-:Y:S02]  /*a670*/  MUFU.EX2 R217, R2 ;  /* 0x0000000200d97308 */ /* 0x0003e40000000800 */
[----:B-1----:R-:W-:Y:S02]  /*a680*/  FFMA.FTZ R2, R45, c[0x0][0x2d0], -R153 ;  /* 0x0000b4002d027a23 */ /* 0x002fe40000010899 */
[----:B------:R-:W-:Y:S06]  /*a690*/  FMUL.FTZ R45, R3, R129 ;  /* 0x00000081032d7220 */ /* 0x000fec0000410000 */
[----:B------:R1:W-:Y:S02]  /*a6a0*/  MUFU.EX2 R216, R2 ;  /* 0x0000000200d87308 */ /* 0x0003e40000000800 */
[--C-:B-1----:R-:W-:Y:S02]  /*a6b0*/  FFMA.FTZ R2, R46, c[0x0][0x2d0], -R154.reuse ;  /* 0x0000b4002e027a23 */ /* 0x102fe4000001089a */
[C---:B------:R-:W-:Y:S06]  /*a6c0*/  FMUL.FTZ R46, R0.reuse, R130 ;  /* 0x00000082002e7220 */ /* 0x040fec0000410000 */
[----:B------:R1:W-:Y:S02]  /*a6d0*/  MUFU.EX2 R215, R2 ;  /* 0x0000000200d77308 */ /* 0x0003e40000000800 */
[--C-:B-1----:R-:W-:Y:S02]  /*a6e0*/  FFMA.FTZ R2, R47, c[0x0][0x2d0], -R154.reuse ;  /* 0x0000b4002f027a23 */ /* 0x102fe4000001089a */
[----:B------:R-:W-:Y:S06]  /*a6f0*/  FMUL.FTZ R47, R0, R131 ;  /* 0x00000083002f7220 */ /* 0x000fec0000410000 */
[----:B------:R1:W2:Y:S01]  /*a700*/  MUFU.EX2 R214, R2 ;  /* 0x0000000200d67308 */ /* 0x0002a20000000800 */
[-C--:B------:R-:W-:Y:S03]  /*a710*/  HMMA.16816.F32 R44, R64, R54.reuse, R44 ;  /* 0x00000036402c723c */ /* 0x080fe6000000182c */
[--C-:B-1----:R-:W-:Y:S02]  /*a720*/  FFMA.FTZ R2, R48, c[0x0][0x2d0], -R154.reuse ;  /* 0x0000b40030027a23 */ /* 0x102fe4000001089a */
[----:B------:R-:W-:Y:S04]  /*a730*/  FMUL.FTZ R48, R69, R132 ;  /* 0x0000008445307220 */ /* 0x000fe80000410000 */
[----:B------:R1:W-:Y:S03]  /*a740*/  MUFU.EX2 R124, R2 ;  /* 0x00000002007c7308 */ /* 0x0003e60000000800 */
[----:B-1----:R-:W-:Y:S02]  /*a750*/  FFMA.FTZ R2, R49, c[0x0][0x2d0], -R154 ;  /* 0x0000b40031027a23 */ /* 0x002fe4000001089a */
[----:B------:R-:W-:Y:S05]  /*a760*/  FMUL.FTZ R49, R69, R133 ;  /* 0x0000008545317220 */ /* 0x000fea0000410000 */
[----:B------:R1:W1:Y:S01]  /*a770*/  MUFU.EX2 R131, R2 ;  /* 0x0000000200837308 */ /* 0x0002620000000800 */
[----:B------:R-:W-:Y:S01]  /*a780*/  LDSM.16.MT88.4 R132, [R198+0x2000] ;  /* 0x00200000c684783b */ /* 0x000fe20000004200 */
[C---:B------:R-:W-:Y:S07]  /*a790*/  HMMA.16816.F32 R48, R76.reuse, R54, R48 ;  /* 0x000000364c30723c */ /* 0x040fee0000001830 */
[C---:B------:R-:W-:Y:S02]  /*a7a0*/  FMUL.FTZ R54, R68.reuse, R138 ;  /* 0x0000008a44367220 */ /* 0x040fe40000410000 */
[----:B------:R-:W-:Y:S07]  /*a7b0*/  FMUL.FTZ R55, R68, R139 ;  /* 0x0000008b44377220 */ /* 0x000fee0000410000 */
[-C--:B----4-:R-:W-:Y:S03]  /*a7c0*/  HMMA.16816.F32 R52, R76, R80.reuse, R52 ;  /* 0x000000504c34723c */ /* 0x090fe60000001834 */
[--C-:B-1----:R-:W-:Y:S02]  /*a7d0*/  FFMA.FTZ R2, R56, c[0x0][0x2d0], -R75.reuse ;  /* 0x0000b40038027a23 */ /* 0x102fe4000001084b */
[----:B------:R-:W-:Y:S02]  /*a7e0*/  FMUL.FTZ R56, R3, R140 ;  /* 0x0000008c03387220 */ /* 0x000fe40000410000 */
[----:B------:R1:W-:Y:S02]  /*a7f0*/  MUFU.EX2 R130, R2 ;  /* 0x0000000200827308 */ /* 0x0003e40000000800 */
[--C-:B-1----:R-:W-:Y:S03]  /*a800*/  FFMA.FTZ R2, R57, c[0x0][0x2d0], -R75.reuse ;  /* 0x0000b40039027a23 */ /* 0x102fe6000001084b */
[C---:B------:R-:W-:Y:S05]  /*a810*/  FMUL.FTZ R57, R3.reuse, R141 ;  /* 0x0000008d03397220 */ /* 0x040fea0000410000 */
[----:B------:R1:W4:Y:S02]  /*a820*/  MUFU.EX2 R190, R2 ;  /* 0x0000000200be7308 */ /* 0x0003240000000800 */
[C---:B------:R-:W-:Y:S07]  /*a830*/  HMMA.16816.F32 R56, R64.reuse, R80, R56 ;  /* 0x000000504038723c */ /* 0x040fee0000001838 */
[----:B------:R-:W-:Y:S02]  /*a840*/  F2FP.PACK_AB R80, R218, R219 ;  /* 0x000000dbda50723e */ /* 0x000fe400000000ff */
[----:B--2---:R-:W-:Y:S03]  /*a850*/  F2FP.PACK_AB R81, R214, R215 ;  /* 0x000000d7d651723e */ /* 0x004fe600000000ff */
[--C-:B-1----:R-:W-:Y:S02]  /*a860*/  FFMA.FTZ R2, R60, c[0x0][0x2d0], -R75.reuse ;  /* 0x0000b4003c027a23 */ /* 0x102fe4000001084b */
[----:B------:R-:W-:Y:S02]  /*a870*/  FMUL.FTZ R60, R3, R144 ;  /* 0x00000090033c7220 */ /* 0x000fe40000410000 */
[----:B------:R1:W-:Y:S05]  /*a880*/  MUFU.EX2 R187, R2 ;  /* 0x0000000200bb7308 */ /* 0x0003ea0000000800 */
[-C--:B------:R-:W-:Y:S07]  /*a890*/  HMMA.16816.F32 R60, R64, R82.reuse, R60 ;  /* 0x00000052403c723c */ /* 0x080fee000000183c */
[C---:B------:R-:W-:Y:S02]  /*a8a0*/  FMUL.FTZ R64, R69.reuse, R148 ;  /* 0x0000009445407220 */ /* 0x040fe40000410000 */
[C---:B------:R-:W-:Y:S03]  /*a8b0*/  FMUL.FTZ R65, R69.reuse, R149 ;  /* 0x0000009545417220 */ /* 0x040fe60000410000 */
[C---:B------:R-:W-:Y:S02]  /*a8c0*/  FMUL.FTZ R66, R68.reuse, R150 ;  /* 0x0000009644427220 */ /* 0x040fe40000410000 */
[----:B------:R-:W-:Y:S02]  /*a8d0*/  FMUL.FTZ R67, R68, R151 ;  /* 0x0000009744437220 */ /* 0x000fe40000410000 */
[----:B---3--:R-:W-:Y:S02]  /*a8e0*/  FFMA.FTZ R69, R69, R107, R108 ;  /* 0x0000006b45457223 */ /* 0x008fe4000001006c */
[----:B-1----:R-:W-:Y:S03]  /*a8f0*/  FFMA.FTZ R2, R158, c[0x0][0x2d0], -R75 ;  /* 0x0000b4009e027a23 */ /* 0x002fe6000001084b */
[----:B------:R-:W-:Y:S01]  /*a900*/  HMMA.16816.F32 R64, R76, R82, R64 ;  /* 0x000000524c40723c */ /* 0x000fe20000001840 */
[----:B------:R1:W2:Y:S06]  /*a910*/  MUFU.EX2 R186, R2 ;  /* 0x0000000200ba7308 */ /* 0x0002ac0000000800 */
[----:B------:R-:W-:Y:S02]  /*a920*/  F2FP.PACK_AB R76, R236, R233 ;  /* 0x000000e9ec4c723e */ /* 0x000fe400000000ff */
[----:B------:R-:W-:Y:S03]  /*a930*/  F2FP.PACK_AB R78, R241, R239 ;  /* 0x000000eff14e723e */ /* 0x000fe600000000ff */
[----:B------:R-:W-:Y:S02]  /*a940*/  F2FP.PACK_AB R77, R222, R227 ;  /* 0x000000e3de4d723e */ /* 0x000fe400000000ff */
[----:B------:R-:W-:Y:S02]  /*a950*/  F2FP.PACK_AB R79, R220, R221 ;  /* 0x000000dddc4f723e */ /* 0x000fe400000000ff */
[----:B------:R-:W-:Y:S02]  /*a960*/  F2FP.PACK_AB R82, R216, R217 ;  /* 0x000000d9d852723e */ /* 0x000fe400000000ff */
[----:B------:R-:W-:Y:S02]  /*a970*/  F2FP.PACK_AB R83, R131, R124 ;  /* 0x0000007c8353723e */ /* 0x000fe400000000ff */
[----:B-----5:R-:W-:Y:S01]  /*a980*/  ISETP.GT.AND P0, PT, R188, R123, PT ;  /* 0x0000007bbc00720c */ /* 0x020fe20003f04270 */
[-C--:B------:R-:W-:Y:S03]  /*a990*/  HMMA.16816.F32 R4, R76, R84.reuse, R4 ;  /* 0x000000544c04723c */ /* 0x080fe60000001804 */
[----:B------:R-:W-:Y:S01]  /*a9a0*/  MOV R188, R212 ;  /* 0x000000d400bc7202 */ /* 0x000fe20000000f00 */
[--C-:B-1----:R-:W-:Y:S04]  /*a9b0*/  FFMA.FTZ R2, R160, c[0x0][0x2d0], -R152.reuse ;  /* 0x0000b400a0027a23 */ /* 0x102fe80000010898 */
[C---:B------:R-:W-:Y:S01]  /*a9c0*/  HMMA.16816.F32 R8, R80.reuse, R84, R8 ;  /* 0x000000545008723c */ /* 0x040fe20000001808 */
[----:B------:R1:W-:Y:S07]  /*a9d0*/  MUFU.EX2 R129, R2 ;  /* 0x0000000200817308 */ /* 0x0003ee0000000800 */
[-C--:B------:R-:W-:Y:S08]  /*a9e0*/  HMMA.16816.F32 R12, R80, R86.reuse, R12 ;  /* 0x00000056500c723c */ /* 0x080ff0000000180c */
[C---:B------:R-:W-:Y:S01]  /*a9f0*/  HMMA.16816.F32 R16, R76.reuse, R86, R16 ;  /* 0x000000564c10723c */ /* 0x040fe20000001810 */
[----:B------:R-:W3:Y:S07]  /*aa00*/  LDSM.16.MT88.4 R84, [R200+0x800] ;  /* 0x00080000c854783b */ /* 0x000eee0000004200 */
[-C--:B------:R-:W-:Y:S04]  /*aa10*/  HMMA.16816.F32 R20, R76, R88.reuse, R20 ;  /* 0x000000584c14723c */ /* 0x080fe80000001814 */
[--C-:B-1----:R-:W-:Y:S04]  /*aa20*/  FFMA.FTZ R2, R162, c[0x0][0x2d0], -R152.reuse ;  /* 0x0000b400a2027a23 */ /* 0x102fe80000010898 */
[C---:B------:R-:W-:Y:S01]  /*aa30*/  HMMA.16816.F32 R24, R80.reuse, R88, R24 ;  /* 0x000000585018723c */ /* 0x040fe20000001818 */
[----:B------:R1:W5:Y:S06]  /*aa40*/  MUFU.EX2 R185, R2 ;  /* 0x0000000200b97308 */ /* 0x00036c0000000800 */
[--C-:B------:R-:W-:Y:S01]  /*aa50*/  FFMA.FTZ R88, R163, c[0x0][0x2d0], -R153.reuse ;  /* 0x0000b400a3587a23 */ /* 0x100fe20000010899 */
[-C--:B------:R-:W-:Y:S03]  /*aa60*/  HMMA.16816.F32 R28, R80, R90.reuse, R28 ;  /* 0x0000005a501c723c */ /* 0x080fe6000000181c */
[----:B------:R2:W-:Y:S05]  /*aa70*/  MUFU.EX2 R180, R88 ;  /* 0x0000005800b47308 */ /* 0x0005ea0000000800 */
[C---:B------:R-:W-:Y:S08]  /*aa80*/  HMMA.16816.F32 R32, R76.reuse, R90, R32 ;  /* 0x0000005a4c20723c */ /* 0x040ff00000001820 */
[-C--:B------:R-:W-:Y:S04]  /*aa90*/  HMMA.16816.F32 R36, R76, R92.reuse, R36 ;  /* 0x0000005c4c24723c */ /* 0x080fe80000001824 */
[--C-:B-1----:R-:W-:Y:S04]  /*aaa0*/  FFMA.FTZ R2, R156, c[0x0][0x2d0], -R152.reuse ;  /* 0x0000b4009c027a23 */ /* 0x102fe80000010898 */
[C---:B------:R-:W-:Y:S01]  /*aab0*/  HMMA.16816.F32 R40, R80.reuse, R92, R40 ;  /* 0x0000005c5028723c */ /* 0x040fe20000001828 */
[----:B------:R1:W-:Y:S01]  /*aac0*/  MUFU.EX2 R184, R2 ;  /* 0x0000000200b87308 */ /* 0x0003e20000000800 */
[----:B--2---:R-:W2:Y:S06]  /*aad0*/  LDSM.16.MT88.4 R88, [R197+0x1000] ;  /* 0x00100000c558783b */ /* 0x004eac0000004200 */
[-C--:B------:R-:W-:Y:S08]  /*aae0*/  HMMA.16816.F32 R44, R80, R94.reuse, R44 ;  /* 0x0000005e502c723c */ /* 0x080ff0000000182c */
[C---:B------:R-:W-:Y:S01]  /*aaf0*/  HMMA.16816.F32 R48, R76.reuse, R94, R48 ;  /* 0x0000005e4c30723c */ /* 0x040fe20000001830 */
[----:B------:R-:W-:Y:S07]  /*ab00*/  LDSM.16.MT88.4 R92, [R198+0x1000] ;  /* 0x00100000c65c783b */ /* 0x000fee0000004200 */
[-C--:B---3--:R-:W-:Y:S04]  /*ab10*/  HMMA.16816.F32 R52, R76, R84.reuse, R52 ;  /* 0x000000544c34723c */ /* 0x088fe80000001834 */
[----:B-1----:R-:W-:Y:S04]  /*ab20*/  FFMA.FTZ R2, R157, c[0x0][0x2d0], -R152 ;  /* 0x0000b4009d027a23 */ /* 0x002fe80000010898 */
[C---:B------:R-:W-:Y:S01]  /*ab30*/  HMMA.16816.F32 R56, R80.reuse, R84, R56 ;  /* 0x000000545038723c */ /* 0x040fe20000001838 */
[----:B------:R1:W3:Y:S07]  /*ab40*/  MUFU.EX2 R183, R2 ;  /* 0x0000000200b77308 */ /* 0x0002ee0000000800 */
[-C--:B------:R-:W-:Y:S08]  /*ab50*/  HMMA.16816.F32 R60, R80, R86.reuse, R60 ;  /* 0x00000056503c723c */ /* 0x080ff0000000183c */
[----:B------:R-:W-:Y:S01]  /*ab60*/  HMMA.16816.F32 R64, R76, R86, R64 ;  /* 0x000000564c40723c */ /* 0x000fe20000001840 */
[----:B------:R-:W2:Y:S06]  /*ab70*/  LDSM.16.MT88.4 R84, [R201+0x1000] ;  /* 0x00100000c954783b */ /* 0x000eac0000004200 */
[----:B----4-:R-:W-:Y:S01]  /*ab80*/  F2FP.PACK_AB R76, R190, R130 ;  /* 0x00000082be4c723e */ /* 0x010fe200000000ff */
[--C-:B-1----:R-:W-:Y:S01]  /*ab90*/  FFMA.FTZ R2, R166, c[0x0][0x2d0], -R153.reuse ;  /* 0x0000b400a6027a23 */ /* 0x102fe20000010899 */
[----:B------:R-:W-:Y:S03]  /*aba0*/  F2FP.PACK_AB R78, R186, R187 ;  /* 0x000000bbba4e723e */ /* 0x000fe600000000ff */
[----:B------:R1:W-:Y:S01]  /*abb0*/  MUFU.EX2 R128, R2 ;  /* 0x0000000200807308 */ /* 0x0003e20000000800 */
[----:B-----5:R-:W-:Y:S02]  /*abc0*/  F2FP.PACK_AB R77, R185, R129 ;  /* 0x00000081b94d723e */ /* 0x020fe400000000ff */
[----:B---3--:R-:W-:Y:S07]  /*abd0*/  F2FP.PACK_AB R79, R183, R184 ;  /* 0x000000b8b74f723e */ /* 0x008fee00000000ff */
[-C--:B--2---:R-:W-:Y:S03]  /*abe0*/  HMMA.16816.F32 R4, R76, R88.reuse, R4 ;  /* 0x000000584c04723c */ /* 0x084fe60000001804 */
[--C-:B-1----:R-:W-:Y:S04]  /*abf0*/  FFMA.FTZ R2, R167, c[0x0][0x2d0], -R153.reuse ;  /* 0x0000b400a7027a23 */ /* 0x102fe80000010899 */
[----:B------:R1:W2:Y:S02]  /*ac00*/  MUFU.EX2 R181, R2 ;  /* 0x0000000200b57308 */ /* 0x0002a40000000800 */
[----:B-1----:R-:W-:Y:S03]  /*ac10*/  FFMA.FTZ R2, R161, c[0x0][0x2d0], -R153 ;  /* 0x0000b400a1027a23 */ /* 0x002fe60000010899 */
[----:B--2---:R-:W-:Y:S05]  /*ac20*/  F2FP.PACK_AB R80, R181, R128 ;  /* 0x00000080b550723e */ /* 0x004fea00000000ff */
        /* <DEDUP_REMOVED lines=19> */
[-C--:B------:R-:W-:Y:S01]  /*ad60*/  HMMA.16816.F32 R20, R76, R84.reuse, R20 ;  /* 0x000000544c14723c */ /* 0x080fe20000001814 */
[----:B------:R1:W3:Y:S07]  /*ad70*/  MUFU.EX2 R177, R2 ;  /* 0x0000000200b17308 */ /* 0x0002ee0000000800 */
[C---:B------:R-:W-:Y:S07]  /*ad80*/  HMMA.16816.F32 R24, R80.reuse, R84, R24 ;  /* 0x000000545018723c */ /* 0x040fee0000001818 */
[----:B------:R-:W-:Y:S01]  /*ad90*/  FFMA.FTZ R84, R193, c[0x0][0x2d0], -R153 ;  /* 0x0000b400c1547a23 */ /* 0x000fe20000010899 */
[-C--:B------:R-:W-:Y:S08]  /*ada0*/  HMMA.16816.F32 R28, R80, R86.reuse, R28 ;  /* 0x00000056501c723c */ /* 0x080ff0000000181c */
[C---:B------:R-:W-:Y:S04]  /*adb0*/  HMMA.16816.F32 R32, R76.reuse, R86, R32 ;  /* 0x000000564c20723c */ /* 0x040fe80000001820 */
[--C-:B-1----:R-:W-:Y:S04]  /*adc0*/  FFMA.FTZ R2, R178, c[0x0][0x2d0], -R75.reuse ;  /* 0x0000b400b2027a23 */ /* 0x102fe8000001084b */
[-C--:B------:R-:W-:Y:S01]  /*add0*/  HMMA.16816.F32 R36, R76, R92.reuse, R36 ;  /* 0x0000005c4c24723c */ /* 0x080fe20000001824 */
[----:B------:R1:W-:Y:S07]  /*ade0*/  MUFU.EX2 R178, R2 ;  /* 0x0000000200b27308 */ /* 0x0003ee0000000800 */
[C---:B------:R-:W-:Y:S08]  /*adf0*/  HMMA.16816.F32 R40, R80.reuse, R92, R40 ;  /* 0x0000005c5028723c */ /* 0x040ff00000001828 */
[-C--:B------:R-:W-:Y:S08]  /*ae00*/  HMMA.16816.F32 R44, R80, R94.reuse, R44 ;  /* 0x0000005e502c723c */ /* 0x080ff0000000182c */
[C---:B------:R-:W-:Y:S01]  /*ae10*/  HMMA.16816.F32 R48, R76.reuse, R94, R48 ;  /* 0x0000005e4c30723c */ /* 0x040fe20000001830 */
[----:B------:R-:W-:Y:S03]  /*ae20*/  LDSM.16.MT88.4 R92, [R198+0x1800] ;  /* 0x00180000c65c783b */ /* 0x000fe60000004200 */
[----:B-1----:R-:W-:Y:S04]  /*ae30*/  FFMA.FTZ R2, R175, c[0x0][0x2d0], -R75 ;  /* 0x0000b400af027a23 */ /* 0x002fe8000001084b */
[----:B------:R1:W4:Y:S01]  /*ae40*/  MUFU.EX2 R176, R2 ;  /* 0x0000000200b07308 */ /* 0x0003220000000800 */
[-C--:B--2---:R-:W-:Y:S08]  /*ae50*/  HMMA.16816.F32 R52, R76, R88.reuse, R52 ;  /* 0x000000584c34723c */ /* 0x084ff00000001834 */
[C---:B------:R-:W-:Y:S08]  /*ae60*/  HMMA.16816.F32 R56, R80.reuse, R88, R56 ;  /* 0x000000585038723c */ /* 0x040ff00000001838 */
[-C--:B------:R-:W-:Y:S04]  /*ae70*/  HMMA.16816.F32 R60, R80, R90.reuse, R60 ;  /* 0x0000005a503c723c */ /* 0x080fe8000000183c */
[--C-:B-1----:R-:W-:Y:S04]  /*ae80*/  FFMA.FTZ R2, R172, c[0x0][0x2d0], -R152.reuse ;  /* 0x0000b400ac027a23 */ /* 0x102fe80000010898 */
[----:B------:R-:W-:Y:S01]  /*ae90*/  HMMA.16816.F32 R64, R76, R90, R64 ;  /* 0x0000005a4c40723c */ /* 0x000fe20000001840 */
[----:B------:R-:W-:Y:S01]  /*aea0*/  LDSM.16.MT88.4 R88, [R201+0x1800] ;  /* 0x00180000c958783b */ /* 0x000fe20000004200 */
[----:B------:R1:W-:Y:S05]  /*aeb0*/  MUFU.EX2 R175, R2 ;  /* 0x0000000200af7308 */ /* 0x0003ea0000000800 */
[----:B---3--:R-:W-:Y:S02]  /*aec0*/  F2FP.PACK_AB R76, R177, R136 ;  /* 0x00000088b14c723e */ /* 0x008fe400000000ff */
[----:B----4-:R-:W-:Y:S03]  /*aed0*/  F2FP.PACK_AB R78, R176, R178 ;  /* 0x000000b2b04e723e */ /* 0x010fe600000000ff */
[--C-:B-1----:R-:W-:Y:S04]  /*aee0*/  FFMA.FTZ R2, R173, c[0x0][0x2d0], -R152.reuse ;  /* 0x0000b400ad027a23 */ /* 0x102fe80000010898 */
        /* <DEDUP_REMOVED lines=8> */
[----:B------:R1:W-:Y:S10]  /*af70*/  MUFU.EX2 R171, R84 ;  /* 0x0000005400ab7308 */ /* 0x0003f40000000800 */
[----:B------:R2:W-:Y:S01]  /*af80*/  MUFU.EX2 R143, R2 ;  /* 0x00000002008f7308 */ /* 0x0005e20000000800 */
[----:B-1----:R-:W1:Y:S01]  /*af90*/  LDSM.16.MT88.4 R84, [R197+0x1800] ;  /* 0x00180000c554783b */ /* 0x002e620000004200 */
[--C-:B--2---:R-:W-:Y:S08]  /*afa0*/  FFMA.FTZ R2, R192, c[0x0][0x2d0], -R153.reuse ;  /* 0x0000b400c0027a23 */ /* 0x104ff00000010899 */
[----:B------:R2:W3:Y:S02]  /*afb0*/  MUFU.EX2 R142, R2 ;  /* 0x00000002008e7308 */ /* 0x0004e40000000800 */
[----:B--2---:R-:W-:Y:S01]  /*afc0*/  FFMA.FTZ R2, R170, c[0x0][0x2d0], -R153 ;  /* 0x0000b400aa027a23 */ /* 0x004fe20000010899 */
[----:B---3--:R-:W-:Y:S01]  /*afd0*/  F2FP.PACK_AB R80, R142, R143 ;  /* 0x0000008f8e50723e */ /* 0x008fe200000000ff */
[-C--:B-1----:R-:W-:Y:S06]  /*afe0*/  HMMA.16816.F32 R4, R76, R84.reuse, R4 ;  /* 0x000000544c04723c */ /* 0x082fec0000001804 */
        /* <DEDUP_REMOVED lines=19> */
[-C--:B------:R-:W-:Y:S01]  /*b120*/  HMMA.16816.F32 R20, R76, R88.reuse, R20 ;  /* 0x000000584c14723c */ /* 0x080fe20000001814 */
        /* <DEDUP_REMOVED lines=13> */
[----:B-1----:R-:W-:Y:S04]  /*b200*/  FFMA.FTZ R2, R245, c[0x0][0x2d0], -R152 ;  /* 0x0000b400f5027a23 */ /* 0x002fe80000010898 */
[----:B------:R1:W-:Y:S01]  /*b210*/  MUFU.EX2 R163, R2 ;  /* 0x0000000200a37308 */ /* 0x0003e20000000800 */
[-C--:B--2---:R-:W-:Y:S03]  /*b220*/  HMMA.16816.F32 R52, R76, R84.reuse, R52 ;  /* 0x000000544c34723c */ /* 0x084fe60000001834 */
[----:B---3--:R-:W-:Y:S05]  /*b230*/  F2FP.PACK_AB R150, R164, R165 ;  /* 0x000000a5a496723e */ /* 0x008fea00000000ff */
[C---:B------:R-:W-:Y:S07]  /*b240*/  HMMA.16816.F32 R56, R80.reuse, R84, R56 ;  /* 0x000000545038723c */ /* 0x040fee0000001838 */
[----:B------:R-:W-:Y:S01]  /*b250*/  IMAD.MOV.U32 R84, RZ, RZ, R72 ;  /* 0x000000ffff547224 */ /* 0x000fe200078e0048 */
[-C--:B------:R-:W-:Y:S04]  /*b260*/  HMMA.16816.F32 R60, R80, R86.reuse, R60 ;  /* 0x00000056503c723c */ /* 0x080fe8000000183c */
[----:B------:R-:W-:Y:S01]  /*b270*/  MOV R85, R71 ;  /* 0x0000004700557202 */ /* 0x000fe20000000f00 */
[--C-:B-1----:R-:W-:Y:S03]  /*b280*/  FFMA.FTZ R2, R246, c[0x0][0x2d0], -R152.reuse ;  /* 0x0000b400f6027a23 */ /* 0x102fe60000010898 */
[----:B------:R-:W-:Y:S01]  /*b290*/  HMMA.16816.F32 R64, R76, R86, R64 ;  /* 0x000000564c40723c */ /* 0x000fe20000001840 */
[----:B------:R1:W2:Y:S06]  /*b2a0*/  MUFU.EX2 R161, R2 ;  /* 0x0000000200a17308 */ /* 0x0002ac0000000800 */
[----:B------:R-:W-:Y:S01]  /*b2b0*/  MOV R86, R70 ;  /* 0x0000004600567202 */ /* 0x000fe20000000f00 */
[--C-:B-1----:R-:W-:Y:S01]  /*b2c0*/  FFMA.FTZ R2, R250, c[0x0][0x2d0], -R152.reuse ;  /* 0x0000b400fa027a23 */ /* 0x102fe20000010898 */
[----:B--2---:R-:W-:Y:S03]  /*b2d0*/  F2FP.PACK_AB R149, R161, R163 ;  /* 0x000000a3a195723e */ /* 0x004fe600000000ff */
[----:B------:R-:W-:Y:S01]  /*b2e0*/  FFMA.FTZ R152, R252, c[0x0][0x2d0], -R152 ;  /* 0x0000b400fc987a23 */ /* 0x000fe20000010898 */
[----:B------:R1:W-:Y:S10]  /*b2f0*/  MUFU.EX2 R162, R2 ;  /* 0x0000000200a27308 */ /* 0x0003f40000000800 */
[----:B------:R-:W2:Y:S01]  /*b300*/  MUFU.EX2 R160, R152 ;  /* 0x0000009800a07308 */ /* 0x000ea20000000800 */
[--C-:B-1----:R-:W-:Y:S09]  /*b310*/  FFMA.FTZ R2, R225, c[0x0][0x2d0], -R153.reuse ;  /* 0x0000b400e1027a23 */ /* 0x102ff20000010899 */
[----:B------:R1:W-:Y:S01]  /*b320*/  MUFU.EX2 R158, R2 ;  /* 0x00000002009e7308 */ /* 0x0003e20000000800 */
[----:B--2---:R-:W-:Y:S07]  /*b330*/  F2FP.PACK_AB R151, R160, R162 ;  /* 0x000000a2a097723e */ /* 0x004fee00000000ff */
[-C--:B------:R-:W-:Y:S01]  /*b340*/  HMMA.16816.F32 R88, R148, R100.reuse, R4 ;  /* 0x000000649458723c */ /* 0x080fe20000001804 */
[----:B------:R-:W2:Y:S04]  /*b350*/  LDSM.16.MT88.4 R4, [R200+0x2000] ;  /* 0x00200000c804783b */ /* 0x000ea80000004200 */
[--C-:B-1----:R-:W-:Y:S04]  /*b360*/  FFMA.FTZ R2, R230, c[0x0][0x2d0], -R153.reuse ;  /* 0x0000b400e6027a23 */ /* 0x102fe80000010899 */
[----:B------:R1:W3:Y:S03]  /*b370*/  MUFU.EX2 R159, R2 ;  /* 0x00000002009f7308 */ /* 0x0002e60000000800 */
[--C-:B-1----:R-:W-:Y:S01]  /*b380*/  FFMA.FTZ R2, R232, c[0x0][0x2d0], -R153.reuse ;  /* 0x0000b400e8027a23 */ /* 0x102fe20000010899 */
[----:B---3--:R-:W-:Y:S01]  /*b390*/  F2FP.PACK_AB R144, R159, R158 ;  /* 0x0000009e9f90723e */ /* 0x008fe200000000ff */
[----:B------:R-:W-:Y:S05]  /*b3a0*/  FFMA.FTZ R153, R234, c[0x0][0x2d0], -R153 ;  /* 0x0000b400ea997a23 */ /* 0x000fea0000010899 */
[----:B------:R1:W-:Y:S10]  /*b3b0*/  MUFU.EX2 R157, R2 ;  /* 0x00000002009d7308 */ /* 0x0003f40000000800 */
[----:B------:R-:W3:Y:S01]  /*b3c0*/  MUFU.EX2 R156, R153 ;  /* 0x00000099009c7308 */ /* 0x000ee20000000800 */
[--C-:B-1----:R-:W-:Y:S09]  /*b3d0*/  FFMA.FTZ R2, R226, c[0x0][0x2d0], -R154.reuse ;  /* 0x0000b400e2027a23 */ /* 0x102ff2000001089a */
[----:B------:R1:W-:Y:S01]  /*b3e0*/  MUFU.EX2 R155, R2 ;  /* 0x00000002009b7308 */ /* 0x0003e20000000800 */
[----:B---3--:R-:W-:Y:S01]  /*b3f0*/  F2FP.PACK_AB R146, R156, R157 ;  /* 0x0000009d9c92723e */ /* 0x008fe200000000ff */
[--C-:B-1----:R-:W-:Y:S08]  /*b400*/  FFMA.FTZ R2, R229, c[0x0][0x2d0], -R154.reuse ;  /* 0x0000b400e5027a23 */ /* 0x102ff0000001089a */
[----:B------:R1:W3:Y:S02]  /*b410*/  MUFU.EX2 R153, R2 ;  /* 0x0000000200997308 */ /* 0x0002e40000000800 */
[--C-:B-1----:R-:W-:Y:S01]  /*b420*/  FFMA.FTZ R2, R240, c[0x0][0x2d0], -R154.reuse ;  /* 0x0000b400f0027a23 */ /* 0x102fe2000001089a */
[----:B---3--:R-:W-:Y:S01]  /*b430*/  F2FP.PACK_AB R145, R153, R155 ;  /* 0x0000009b9991723e */ /* 0x008fe200000000ff */
[----:B------:R-:W-:Y:S06]  /*b440*/  FFMA.FTZ R154, R74, c[0x0][0x2d0], -R154 ;  /* 0x0000b4004a9a7a23 */ /* 0x000fec000001089a */
[----:B------:R1:W-:Y:S10]  /*b450*/  MUFU.EX2 R152, R2 ;  /* 0x0000000200987308 */ /* 0x0003f40000000800 */
[----:B------:R-:W3:Y:S01]  /*b460*/  MUFU.EX2 R75, R154 ;  /* 0x0000009a004b7308 */ /* 0x000ee20000000800 */
[----:B-1----:R-:W-:Y:S02]  /*b470*/  FFMA.FTZ R2, R68, R104, R243 ;  /* 0x0000006844027223 */ /* 0x002fe400000100f3 */
[----:B------:R-:W-:Y:S02]  /*b480*/  FFMA.FTZ R68, R3, R99, R231 ;  /* 0x0000006303447223 */ /* 0x000fe400000100e7 */
[----:B------:R-:W-:Y:S02]  /*b490*/  FFMA.FTZ R3, R0, R98, R223 ;  /* 0x0000006200037223 */ /* 0x000fe400000100df */
[----:B------:R-:W-:Y:S02]  /*b4a0*/  FADD.FTZ R0, R97, R69 ;  /* 0x0000004561007221 */ /* 0x000fe40000010000 */
[----:B------:R-:W-:Y:S02]  /*b4b0*/  FADD.FTZ R69, R238, R68 ;  /* 0x00000044ee457221 */ /* 0x000fe40000010000 */
[----:B------:R-:W-:Y:S01]  /*b4c0*/  FADD.FTZ R68, R96, R0 ;  /* 0x0000000060447221 */ /* 0x000fe20000010000 */
[----:B---3--:R-:W-:Y:S01]  /*b4d0*/  F2FP.PACK_AB R147, R75, R152 ;  /* 0x000000984b93723e */ /* 0x008fe200000000ff */
        /* <DEDUP_REMOVED lines=89> */
[----:B------:R1:W-:Y:S04]  /*ba70*/  STL [R1+0x18], R3 ;  /* 0x0000180301007387 */ /* 0x0003e80000100800 */
[----:B------:R2:W-:Y:S04]  /*ba80*/  STL [R1+0x1c], R2 ;  /* 0x00001c0201007387 */ /* 0x0005e80000100800 */
[----:B------:R2:W-:Y:S01]  /*ba90*/  STL [R1+0x20], R0 ;  /* 0x0000200001007387 */ /* 0x0005e20000100800 */
[----:B-1----:R-:W-:Y:S01]  /*baa0*/  MOV R3, R73 ;  /* 0x0000004900037202 */ /* 0x002fe20000000f00 */
[----:B------:R-:W-:-:S05]  /*bab0*/  @P0 BRA `(.L_x_1228) ;  /* 0xffffba7000000947 */ /* 0x000fca000383ffff */
.L_x_1227:
[----:B-12---:R-:W2:Y:S02]  /*bac0*/  LDL R0, [R1+0x24] ;  /* 0x0000240001007983 */ /* 0x006ea40000100800 */
[----:B--2---:R-:W-:-:S13]  /*bad0*/  ISETP.GE.AND P0, PT, R212, R0, PT ;  /* 0x00000000d400720c */ /* 0x004fda0003f06270 */
[----:B------:R-:W-:Y:S05]  /*bae0*/  @!P0 BRA `(.L_x_1229) ;  /* 0x00003af000008947 */ /* 0x000fea0003800000 */
[----:B------:R-:W-:Y:S01]  /*baf0*/  IMAD.MOV.U32 R3, RZ, RZ, R72 ;  /* 0x000000ffff037224 */ /* 0x000fe200078e0048 */
[----:B------:R-:W-:Y:S01]  /*bb00*/  MOV R85, R70 ;  /* 0x0000004600557202 */ /* 0x000fe20000000f00 */
[----:B------:R-:W-:Y:S01]  /*bb10*/  IMAD.MOV.U32 R2, RZ, RZ, R73 ;  /* 0x000000ffff027224 */ /* 0x000fe200078e0049 */
[----:B------:R-:W-:Y:S02]  /*bb20*/  MOV R84, R71 ;  /* 0x0000004700547202 */ /* 0x000fe40000000f00 */
.L_x_1230:
[----:B------:R-:W2:Y:S01]  /*bb30*/  LDL R174, [R1+0x48] ;  /* 0x0000480001ae7983 */ /* 0x000ea20000100800 */
[----:B------:R-:W-:Y:S04]  /*bb40*/  DEPBAR.LE SB0, 0x0 ;  /* 0x000080000000791a */ /* 0x000fe80000000000 */
[----:B------:R-:W2:Y:S01]  /*bb50*/  LDL.64 R172, [R1+0x40] ;  /* 0x0000400001ac7983 */ /* 0x000ea20000100a00 */
        /* <DEDUP_REMOVED lines=20> */
[----:B------:R-:W1:Y:S08]  /*bca0*/  LDSM.16.M88.4 R160, [R207] ;  /* 0x00000000cfa0783b */ /* 0x000e700000000200 */
[----:B------:R-:W1:Y:S08]  /*bcb0*/  LDSM.16.M88.4 R164, [R206+0x2000] ;  /* 0x00200000cea4783b */ /* 0x000e700000000200 */
[----:B------:R-:W1:Y:S01]  /*bcc0*/  LDSM.16.M88.4 R168, [R211] ;  /* 0x00000000d3a8783b */ /* 0x000e620000000200 */
[----:B--2---:R-:W-:Y:S01]  /*bcd0*/  MOV R173, R174 ;  /* 0x000000ae00ad7202 */ /* 0x004fe20000000f00 */
[-C--:B-1----:R-:W-:Y:S04]  /*bce0*/  HMMA.16816.F32 R4, R80, R16.reuse, RZ ;  /* 0x000000105004723c */ /* 0x082fe800000018ff */
[----:B------:R-:W-:Y:S04]  /*bcf0*/  IMAD.WIDE.U32 R172, R86, 0x50, R172 ;  /* 0x0000005056ac7825 */ /* 0x000fe800078e00ac */
[C---:B---3--:R-:W-:Y:S04]  /*bd00*/  HMMA.16816.F32 R8, R76.reuse, R16, RZ ;  /* 0x000000104c08723c */ /* 0x048fe800000018ff */
[----:B------:R-:W-:Y:S02]  /*bd10*/  LEA R86, P0, R172, c[0x0][0x1f8], 0x1 ;  /* 0x00007e00ac567a11 */ /* 0x000fe400078008ff */
[----:B------:R-:W-:Y:S02]  /*bd20*/  IADD3 R0, R173, R0, RZ ;  /* 0x00000000ad007210 */ /* 0x000fe40007ffe0ff */
[-C--:B------:R-:W-:Y:S01]  /*bd30*/  HMMA.16816.F32 R12, R76, R18.reuse, RZ ;  /* 0x000000124c0c723c */ /* 0x080fe200000018ff */
[-C--:B------:R-:W-:Y:S03]  /*bd40*/  IADD3 R176, P1, R86, R179.reuse, RZ ;  /* 0x000000b356b07210 */ /* 0x080fe60007f3e0ff */
[----:B------:R-:W-:Y:S02]  /*bd50*/  LEA.HI.X R87, R172, c[0x0][0x1fc], R0, 0x1, P0 ;  /* 0x00007f00ac577a11 */ /* 0x000fe400000f0c00 */
[-C--:B------:R-:W-:Y:S02]  /*bd60*/  IADD3 R174, P0, R176, R179.reuse, RZ ;  /* 0x000000b3b0ae7210 */ /* 0x080fe40007f1e0ff */
[C---:B------:R-:W-:Y:S04]  /*bd70*/  HMMA.16816.F32 R16, R80.reuse, R18, RZ ;  /* 0x000000125010723c */ /* 0x040fe800000018ff */
[-C--:B------:R-:W-:Y:S02]  /*bd80*/  IADD3.X R177, R87, R178.reuse, RZ, P1, !PT ;  /* 0x000000b257b17210 */ /* 0x080fe40000ffe4ff */
[-C--:B------:R-:W-:Y:S02]  /*bd90*/  IADD3 R172, P1, R174, R179.reuse, RZ ;  /* 0x000000b3aeac7210 */ /* 0x080fe40007f3e0ff */
[-C--:B----4-:R-:W-:Y:S01]  /*bda0*/  HMMA.16816.F32 R20, R80, R32.reuse, RZ ;  /* 0x000000205014723c */ /* 0x090fe200000018ff */
[-C--:B------:R-:W-:Y:S04]  /*bdb0*/  IADD3.X R175, R177, R178.reuse, RZ, P0, !PT ;  /* 0x000000b2b1af7210 */ /* 0x080fe800007fe4ff */
[-C--:B------:R-:W-:Y:S03]  /*bdc0*/  IADD3.X R173, R175, R178.reuse, RZ, P1, !PT ;  /* 0x000000b2afad7210 */ /* 0x080fe60000ffe4ff */
        /* <DEDUP_REMOVED lines=20> */
[----:B------:R-:W2:Y:S07]  /*bf10*/  LDSM.16.M88.4 R160, [R209] ;  /* 0x00000000d1a0783b */ /* 0x000eae0000000200 */
[-C--:B------:R-:W-:Y:S08]  /*bf20*/  HMMA.16816.F32 R20, R156, R168.reuse, R20 ;  /* 0x000000a89c14723c */ /* 0x080ff00000001814 */
[C---:B------:R-:W-:Y:S08]  /*bf30*/  HMMA.16816.F32 R24, R164.reuse, R168, R24 ;  /* 0x000000a8a418723c */ /* 0x040ff00000001818 */
[-C--:B------:R-:W-:Y:S08]  /*bf40*/  HMMA.16816.F32 R28, R164, R170.reuse, R28 ;  /* 0x000000aaa41c723c */ /* 0x080ff0000000181c */
[C---:B------:R-:W-:Y:S01]  /*bf50*/  HMMA.16816.F32 R32, R156.reuse, R170, R32 ;  /* 0x000000aa9c20723c */ /* 0x040fe20000001820 */
[----:B------:R-:W3:Y:S07]  /*bf60*/  LDSM.16.M88.4 R168, [R208] ;  /* 0x00000000d0a8783b */ /* 0x000eee0000000200 */
        /* <DEDUP_REMOVED lines=12> */
[-C--:B--2---:R-:W-:Y:S04]  /*c030*/  HMMA.16816.F32 R52, R156, R160.reuse, R52 ;  /* 0x000000a09c34723c */ /* 0x084fe80000001834 */
[----:B------:R-:W-:Y:S04]  /*c040*/  IADD3.X R87, R173, R178, RZ, P0, !PT ;  /* 0x000000b2ad577210 */ /* 0x000fe800007fe4ff */
[C---:B------:R-:W-:Y:S01]  /*c050*/  HMMA.16816.F32 R56, R164.reuse, R160, R56 ;  /* 0x000000a0a438723c */ /* 0x040fe20000001838 */
[----:B------:R1:W-:Y:S07]  /*c060*/  LDGSTS.E.BYPASS.LTC128B.128 [R213+0x2100], [R86.64], !P6 ;  /* 0x0210000056d57fae */ /* 0x0003ee000f101d48 */
[-C--:B------:R-:W-:Y:S01]  /*c070*/  HMMA.16816.F32 R60, R164, R162.reuse, R60 ;  /* 0x000000a2a43c723c */ /* 0x080fe2000000183c */
[----:B----4-:R-:W-:Y:S07]  /*c080*/  LDSM.16.M88.4 R176, [R202] ;  /* 0x00000000cab0783b */ /* 0x010fee0000000200 */
[C---:B------:R-:W-:Y:S01]  /*c090*/  HMMA.16816.F32 R64, R156.reuse, R162, R64 ;  /* 0x000000a29c40723c */ /* 0x040fe20000001840 */
[----:B-----5:R-:W2:Y:S07]  /*c0a0*/  LDSM.16.M88.4 R172, [R204] ;  /* 0x00000000ccac783b */ /* 0x020eae0000000200 */
[-C--:B---3--:R-:W-:Y:S01]  /*c0b0*/  HMMA.16816.F32 R68, R156, R168.reuse, R68 ;  /* 0x000000a89c44723c */ /* 0x088fe20000001844 */
[----:B------:R-:W3:Y:S07]  /*c0c0*/  LDSM.16.M88.4 R180, [R204+0x2000] ;  /* 0x00200000ccb4783b */ /* 0x000eee0000000200 */
[C---:B------:R-:W-:Y:S01]  /*c0d0*/  HMMA.16816.F32 R72, R164.reuse, R168, R72 ;  /* 0x000000a8a448723c */ /* 0x040fe20000001848 */
[----:B------:R-:W4:Y:S07]  /*c0e0*/  LDSM.16.M88.4 R152, [R202+0x800] ;  /* 0x00080000ca98783b */ /* 0x000f2e0000000200 */
[-C--:B------:R-:W-:Y:S01]  /*c0f0*/  HMMA.16816.F32 R76, R164, R170.reuse, R76 ;  /* 0x000000aaa44c723c */ /* 0x080fe2000000184c */
[----:B------:R-:W5:Y:S07]  /*c100*/  LDSM.16.M88.4 R160, [R202+0x1000] ;  /* 0x00100000caa0783b */ /* 0x000f6e0000000200 */
[----:B------:R-:W-:Y:S01]  /*c110*/  HMMA.16816.F32 R80, R156, R170, R80 ;  /* 0x000000aa9c50723c */ /* 0x000fe20000001850 */
[----:B------:R-:W1:Y:S07]  /*c120*/  LDSM.16.M88.4 R184, [R202+0x1800] ;  /* 0x00180000cab8783b */ /* 0x000e6e0000000200 */
[-C--:B--2---:R-:W-:Y:S01]  /*c130*/  HMMA.16816.F32 R4, R172, R176.reuse, R4 ;  /* 0x000000b0ac04723c */ /* 0x084fe20000001804 */
[----:B------:R-:W2:Y:S07]  /*c140*/  LDSM.16.M88.4 R188, [R202+0x2000] ;  /* 0x00200000cabc783b */ /* 0x000eae0000000200 */
[C---:B---3--:R-:W-:Y:S01]  /*c150*/  HMMA.16816.F32 R8, R180.reuse, R176, R8 ;  /* 0x000000b0b408723c */ /* 0x048fe20000001808 */
[----:B------:R-:W-:Y:S07]  /*c160*/  LDSM.16.M88.4 R164, [R205] ;  /* 0x00000000cda4783b */ /* 0x000fee0000000200 */
[-C--:B------:R-:W-:Y:S01]  /*c170*/  HMMA.16816.F32 R12, R180, R178.reuse, R12 ;  /* 0x000000b2b40c723c */ /* 0x080fe2000000180c */
[----:B------:R-:W3:Y:S07]  /*c180*/  LDSM.16.M88.4 R192, [R199] ;  /* 0x00000000c7c0783b */ /* 0x000eee0000000200 */
[C---:B------:R-:W-:Y:S01]  /*c190*/  HMMA.16816.F32 R16, R172.reuse, R178, R16 ;  /* 0x000000b2ac10723c */ /* 0x040fe20000001810 */
[----:B------:R-:W0:Y:S07]  /*c1a0*/  LDGDEPBAR ;  /* 0x00000000000079af */ /* 0x000e2e0000000000 */
[-C--:B----4-:R-:W-:Y:S08]  /*c1b0*/  HMMA.16816.F32 R20, R172, R152.reuse, R20 ;  /* 0x00000098ac14723c */ /* 0x090ff00000001814 */
[C---:B------:R-:W-:Y:S08]  /*c1c0*/  HMMA.16816.F32 R24, R180.reuse, R152, R24 ;  /* 0x00000098b418723c */ /* 0x040ff00000001818 */
[-C--:B------:R-:W-:Y:S08]  /*c1d0*/  HMMA.16816.F32 R28, R180, R154.reuse, R28 ;  /* 0x0000009ab41c723c */ /* 0x080ff0000000181c */
[C---:B------:R-:W-:Y:S01]  /*c1e0*/  HMMA.16816.F32 R32, R172.reuse, R154, R32 ;  /* 0x0000009aac20723c */ /* 0x040fe20000001820 */
[----:B------:R-:W4:Y:S07]  /*c1f0*/  LDSM.16.M88.4 R152, [R205+0x2000] ;  /* 0x00200000cd98783b */ /* 0x000f2e0000000200 */
        /* <DEDUP_REMOVED lines=8> */
[-C--:B--2---:R-:W-:Y:S08]  /*c280*/  HMMA.16816.F32 R68, R172, R188.reuse, R68 ;  /* 0x000000bcac44723c */ /* 0x084ff00000001844 */
[C---:B------:R-:W-:Y:S08]  /*c290*/  HMMA.16816.F32 R72, R180.reuse, R188, R72 ;  /* 0x000000bcb448723c */ /* 0x040ff00000001848 */
[-C--:B------:R-:W-:Y:S08]  /*c2a0*/  HMMA.16816.F32 R76, R180, R190.reuse, R76 ;  /* 0x000000beb44c723c */ /* 0x080ff0000000184c */
[----:B------:R-:W-:Y:S08]  /*c2b0*/  HMMA.16816.F32 R80, R172, R190, R80 ;  /* 0x000000beac50723c */ /* 0x000ff00000001850 */
[-C--:B---3--:R-:W-:Y:S08]  /*c2c0*/  HMMA.16816.F32 R4, R164, R192.reuse, R4 ;  /* 0x000000c0a404723c */ /* 0x088ff00000001804 */
[C---:B----4-:R-:W-:Y:S08]  /*c2d0*/  HMMA.16816.F32 R8, R152.reuse, R192, R8 ;  /* 0x000000c09808723c */ /* 0x050ff00000001808 */
        /* <DEDUP_REMOVED lines=76> */
[----:B------:R-:W-:Y:S01]  /*c7a0*/  MUFU.TANH R154, R11 ;  /* 0x0000000b009a7308 */ /* 0x000fe20000002400 */
[----:B-1----:R-:W-:Y:S01]  /*c7b0*/  FMUL.FTZ R0, R19, c[0x0][0x320] ;  /* 0x0000c80013007a20 */ /* 0x002fe20000410000 */
[----:B--2---:R-:W-:Y:S08]  /*c7c0*/  FMNMX.FTZ R5, R16, R5, !PT ;  /* 0x0000000510057209 */ /* 0x004ff00007810000 */
        /* <DEDUP_REMOVED lines=9> */
[----:B--2---:R-:W-:Y:S01]  /*c860*/  FMNMX.FTZ R5, R21, R5, !PT ;  /* 0x0000000515057209 */ /* 0x004fe20007810000 */
[----:B------:R-:W2:Y:S06]  /*c870*/  LDL.64 R22, [R1+0x38] ;  /* 0x0000380001167983 */ /* 0x000eac0000100a00 */
[----:B------:R1:W3:Y:S02]  /*c880*/  MUFU.TANH R170, R0 ;  /* 0x0000000000aa7308 */ /* 0x0002e40000002400 */
[----:B-1----:R-:W-:Y:S01]  /*c890*/  FMUL.FTZ R0, R24, c[0x0][0x320] ;  /* 0x0000c80018007a20 */ /* 0x002fe20000410000 */
[----:B---3--:R-:W-:Y:S07]  /*c8a0*/  FMNMX.FTZ R5, R170, R5, !PT ;  /* 0x00000005aa057209 */ /* 0x008fee0007810000 */
        /* <DEDUP_REMOVED lines=13> */
[----:B------:R-:W-:Y:S01]  /*c980*/  MUFU.TANH R30, R7 ;  /* 0x00000007001e7308 */ /* 0x000fe20000002400 */
[----:B---3--:R-:W-:Y:S09]  /*c990*/  FMUL.FTZ R0, R32, c[0x0][0x320] ;  /* 0x0000c80020007a20 */ /* 0x008ff20000410000 */
[----:B------:R1:W-:Y:S02]  /*c9a0*/  MUFU.TANH R14, R0 ;  /* 0x00000000000e7308 */ /* 0x0003e40000002400 */
[----:B-1----:R-:W-:Y:S08]  /*c9b0*/  FMUL.FTZ R0, R33, c[0x0][0x320] ;  /* 0x0000c80021007a20 */ /* 0x002ff00000410000 */
[----:B------:R1:W-:Y:S02]  /*c9c0*/  MUFU.TANH R12, R0 ;  /* 0x00000000000c7308 */ /* 0x0003e40000002400 */
[----:B-1----:R-:W-:Y:S08]  /*c9d0*/  FMUL.FTZ R0, R34, c[0x0][0x320] ;  /* 0x0000c80022007a20 */ /* 0x002ff00000410000 */
[----:B------:R1:W-:Y:S10]  /*c9e0*/  MUFU.TANH R34, R6 ;  /* 0x0000000600227308 */ /* 0x0003f40000002400 */
[----:B------:R3:W4:Y:S01]  /*c9f0*/  MUFU.TANH R18, R0 ;  /* 0x0000000000127308 */ /* 0x0007220000002400 */
[----:B-1----:R-:W-:Y:S09]  /*ca00*/  FMUL.FTZ R6, R80, c[0x0][0x320] ;  /* 0x0000c80050067a20 */ /* 0x002ff20000410000 */
[----:B------:R1:W-:Y:S01]  /*ca10*/  MUFU.TANH R167, R6 ;  /* 0x0000000600a77308 */ /* 0x0003e20000002400 */
[----:B---3--:R-:W-:Y:S01]  /*ca20*/  FMUL.FTZ R0, R35, c[0x0][0x320] ;  /* 0x0000c80023007a20 */ /* 0x008fe20000410000 */
[----:B----4-:R-:W-:Y:S08]  /*ca30*/  FMNMX.FTZ R5, R18, R5, !PT ;  /* 0x0000000512057209 */ /* 0x010ff00007810000 */
[----:B------:R3:W4:Y:S10]  /*ca40*/  MUFU.TANH R17, R0 ;  /* 0x0000000000117308 */ /* 0x0007340000002400 */
[----:B------:R5:W-:Y:S01]  /*ca50*/  MUFU.TANH R35, R4 ;  /* 0x0000000400237308 */ /* 0x000be20000002400 */
[----:B-1----:R-:W-:Y:S09]  /*ca60*/  FMUL.FTZ R6, R81, c[0x0][0x320] ;  /* 0x0000c80051067a20 */ /* 0x002ff20000410000 */
[----:B------:R1:W-:Y:S01]  /*ca70*/  MUFU.TANH R27, R6 ;  /* 0x00000006001b7308 */ /* 0x0003e20000002400 */
[----:B---3--:R-:W-:Y:S01]  /*ca80*/  FMUL.FTZ R0, R36, c[0x0][0x320] ;  /* 0x0000c80024007a20 */ /* 0x008fe20000410000 */
[----:B----4-:R-:W-:Y:S01]  /*ca90*/  FMNMX.FTZ R5, R17, R5, !PT ;  /* 0x0000000511057209 */ /* 0x010fe20007810000 */
[----:B------:R-:W3:Y:S07]  /*caa0*/  LDL R36, [R1+0x28] ;  /* 0x0000280001247983 */ /* 0x000eee0000100800 */
[----:B------:R4:W-:Y:S01]  /*cab0*/  MUFU.TANH R179, R0 ;  /* 0x0000000000b37308 */ /* 0x0009e20000002400 */
[----:B-----5:R-:W-:Y:S04]  /*cac0*/  FMNMX.FTZ R4, R171, R84, !PT ;  /* 0x00000054ab047209 */ /* 0x020fe80007810000 */
[----:B------:R-:W-:Y:S04]  /*cad0*/  FMNMX.FTZ R4, R162, R4, !PT ;  /* 0x00000004a2047209 */ /* 0x000fe80007810000 */
[----:B------:R-:W-:Y:S01]  /*cae0*/  FMNMX.FTZ R4, R157, R4, !PT ;  /* 0x000000049d047209 */ /* 0x000fe20007810000 */
[----:B-1----:R-:W-:Y:S03]  /*caf0*/  FMUL.FTZ R6, R82, c[0x0][0x320] ;  /* 0x0000c80052067a20 */ /* 0x002fe60000410000 */
[----:B------:R-:W-:Y:S01]  /*cb00*/  FMNMX.FTZ R4, R87, R4, !PT ;  /* 0x0000000457047209 */ /* 0x000fe20007810000 */
[----:B------:R1:W-:Y:S03]  /*cb10*/  MUFU.TANH R29, R6 ;  /* 0x00000006001d7308 */ /* 0x0003e60000002400 */
[----:B------:R-:W-:Y:S01]  /*cb20*/  FMNMX.FTZ R4, R24, R4, !PT ;  /* 0x0000000418047209 */ /* 0x000fe20007810000 */
[----:B----4-:R-:W-:Y:S03]  /*cb30*/  FMUL.FTZ R0, R37, c[0x0][0x320] ;  /* 0x0000c80025007a20 */ /* 0x010fe60000410000 */
[----:B------:R-:W-:Y:S01]  /*cb40*/  FMNMX.FTZ R4, R176, R4, !PT ;  /* 0x00000004b0047209 */ /* 0x000fe20007810000 */
[----:B------:R-:W4:Y:S02]  /*cb50*/  LDL R37, [R1+0x24] ;  /* 0x0000240001257983 */ /* 0x000f240000100800 */
[----:B------:R5:W-:Y:S01]  /*cb60*/  MUFU.TANH R182, R0 ;  /* 0x0000000000b67308 */ /* 0x000be20000002400 */
[----:B------:R-:W-:Y:S04]  /*cb70*/  FMNMX.FTZ R4, R25, R4, !PT ;  /* 0x0000000419047209 */ /* 0x000fe80007810000 */
[----:B------:R-:W-:Y:S01]  /*cb80*/  FMNMX.FTZ R4, R26, R4, !PT ;  /* 0x000000041a047209 */ /* 0x000fe20007810000 */
[----:B-1----:R-:W-:Y:S04]  /*cb90*/  FMUL.FTZ R6, R83, c[0x0][0x320] ;  /* 0x0000c80053067a20 */ /* 0x002fe80000410000 */
[----:B------:R1:W-:Y:S01]  /*cba0*/  MUFU.TANH R41, R6 ;  /* 0x0000000600297308 */ /* 0x0003e20000002400 */
[----:B-----5:R-:W-:Y:S09]  /*cbb0*/  FMUL.FTZ R0, R38, c[0x0][0x320] ;  /* 0x0000c80026007a20 */ /* 0x020ff20000410000 */
[----:B------:R5:W2:Y:S01]  /*cbc0*/  MUFU.TANH R185, R0 ;  /* 0x0000000000b97308 */ /* 0x000aa20000002400 */
[----:B-1----:R-:W-:Y:S04]  /*cbd0*/  FMNMX.FTZ R6, R169, R85, !PT ;  /* 0x00000055a9067209 */ /* 0x002fe80007810000 */
[----:B------:R-:W-:Y:S04]  /*cbe0*/  FMNMX.FTZ R6, R168, R6, !PT ;  /* 0x00000006a8067209 */ /* 0x000fe80007810000 */
[----:B------:R-:W-:Y:S01]  /*cbf0*/  FMNMX.FTZ R7, R158, R6, !PT ;  /* 0x000000069e077209 */ /* 0x000fe20007810000 */
[----:B-----5:R-:W-:Y:S01]  /*cc00*/  FMUL.FTZ R0, R39, c[0x0][0x320] ;  /* 0x0000c80027007a20 */ /* 0x020fe20000410000 */
[----:B--2---:R-:W-:Y:S03]  /*cc10*/  FMNMX.FTZ R5, R185, R5, !PT ;  /* 0x00000005b9057209 */ /* 0x004fe60007810000 */
        /* <DEDUP_REMOVED lines=23> */
[----:B------:R1:W-:Y:S01]  /*cd90*/  MUFU.TANH R178, R0 ;  /* 0x0000000000b27308 */ /* 0x0003e20000002400 */
[C---:B----4-:R-:W-:Y:S02]  /*cda0*/  ISETP.GT.AND P0, PT, R212.reuse, R37, PT ;  /* 0x00000025d400720c */ /* 0x050fe40003f04270 */
[----:B------:R-:W-:Y:S01]  /*cdb0*/  IADD3 R212, R212, -0x1, RZ ;  /* 0xffffffffd4d47810 */ /* 0x000fe20007ffe0ff */
[----:B-1----:R-:W-:Y:S06]  /*cdc0*/  FMUL.FTZ R0, R50, c[0x0][0x320] ;  /* 0x0000c80032007a20 */ /* 0x002fec0000410000 */
        /* <DEDUP_REMOVED lines=18> */
[----:B------:R1:W2:Y:S02]  /*cef0*/  MUFU.TANH R216, R0 ;  /* 0x0000000000d87308 */ /* 0x0002a40000002400 */
[----:B-1----:R-:W-:Y:S01]  /*cf00*/  FMUL.FTZ R0, R60, c[0x0][0x320] ;  /* 0x0000c8003c007a20 */ /* 0x002fe20000410000 */
[----:B--2---:R-:W-:Y:S07]  /*cf10*/  MOV R155, R216 ;  /* 0x000000d8009b7202 */ /* 0x004fee0000000f00 */
        /* <DEDUP_REMOVED lines=17> */
[----:B------:R-:W4:Y:S01]  /*d030*/  SHFL.BFLY PT, R9, R6, 0x2, 0x1f ;  /* 0x0c401f0006097f89 */ /* 0x000f2200000e0000 */
[----:B-1----:R-:W-:Y:S04]  /*d040*/  FMUL.FTZ R0, R65, c[0x0][0x320] ;  /* 0x0000c80041007a20 */ /* 0x002fe80000410000 */
[----:B------:R1:W-:Y:S01]  /*d050*/  MUFU.TANH R245, R0 ;  /* 0x0000000000f57308 */ /* 0x0003e20000002400 */
[----:B--2---:R-:W-:Y:S02]  /*d060*/  FMNMX.FTZ R7, R181, R4, !PT ;  /* 0x00000004b5077209 */ /* 0x004fe40007810000 */
[----:B----4-:R-:W-:Y:S05]  /*d070*/  FMNMX.FTZ R6, R6, R9, !PT ;  /* 0x0000000906067209 */ /* 0x010fea0007810000 */
[----:B------:R-:W2:Y:S01]  /*d080*/  SHFL.BFLY PT, R9, R6, 0x1, 0x1f ;  /* 0x0c201f0006097f89 */ /* 0x000ea200000e0000 */
[----:B-1----:R-:W-:Y:S04]  /*d090*/  FMUL.FTZ R0, R66, c[0x0][0x320] ;  /* 0x0000c80042007a20 */ /* 0x002fe80000410000 */
[----:B------:R1:W4:Y:S02]  /*d0a0*/  MUFU.TANH R248, R0 ;  /* 0x0000000000f87308 */ /* 0x0003240000002400 */
[----:B-1----:R-:W-:Y:S01]  /*d0b0*/  FMUL.FTZ R0, R67, c[0x0][0x320] ;  /* 0x0000c80043007a20 */ /* 0x002fe20000410000 */
[----:B----4-:R-:W-:Y:S07]  /*d0c0*/  FMNMX.FTZ R5, R248, R5, !PT ;  /* 0x00000005f8057209 */ /* 0x010fee0007810000 */
[----:B------:R1:W4:Y:S02]  /*d0d0*/  MUFU.TANH R251, R0 ;  /* 0x0000000000fb7308 */ /* 0x0003240000002400 */
[----:B-1----:R-:W-:Y:S01]  /*d0e0*/  FMUL.FTZ R0, R68, c[0x0][0x320] ;  /* 0x0000c80044007a20 */ /* 0x002fe20000410000 */
[----:B----4-:R-:W-:Y:S07]  /*d0f0*/  FMNMX.FTZ R5, R251, R5, !PT ;  /* 0x00000005fb057209 */ /* 0x010fee0007810000 */
[----:B------:R1:W-:Y:S02]  /*d100*/  MUFU.TANH R193, R0 ;  /* 0x0000000000c17308 */ /* 0x0003e40000002400 */
[----:B-1----:R-:W-:Y:S08]  /*d110*/  FMUL.FTZ R0, R69, c[0x0][0x320] ;  /* 0x0000c80045007a20 */ /* 0x002ff00000410000 */
[----:B------:R1:W-:Y:S02]  /*d120*/  MUFU.TANH R215, R0 ;  /* 0x0000000000d77308 */ /* 0x0003e40000002400 */
[----:B-1----:R-:W-:Y:S08]  /*d130*/  FMUL.FTZ R0, R70, c[0x0][0x320] ;  /* 0x0000c80046007a20 */ /* 0x002ff00000410000 */
[----:B------:R1:W4:Y:S02]  /*d140*/  MUFU.TANH R40, R0 ;  /* 0x0000000000287308 */ /* 0x0003240000002400 */
[----:B-1----:R-:W-:Y:S01]  /*d150*/  FMUL.FTZ R0, R71, c[0x0][0x320] ;  /* 0x0000c80047007a20 */ /* 0x002fe20000410000 */
[----:B--2---:R-:W-:Y:S02]  /*d160*/  FMNMX.FTZ R71, R6, R9, !PT ;  /* 0x0000000906477209 */ /* 0x004fe40007810000 */
[----:B----4-:R-:W-:Y:S05]  /*d170*/  FMNMX.FTZ R5, R40, R5, !PT ;  /* 0x0000000528057209 */ /* 0x010fea0007810000 */
        /* <DEDUP_REMOVED lines=25> */
[----:B------:R-:W-:Y:S04]  /*d310*/  FMNMX.FTZ R0, R215, R0, !PT ;  /* 0x00000000d7007209 */ /* 0x000fe80007810000 */
        /* <DEDUP_REMOVED lines=8> */
[----:B------:R2:W4:Y:S03]  /*d3a0*/  MUFU.TANH R75, R7 ;  /* 0x00000007004b7308 */ /* 0x0005260000002400 */
[----:B------:R-:W-:Y:S04]  /*d3b0*/  FMNMX.FTZ R0, R250, R0, !PT ;  /* 0x00000000fa007209 */ /* 0x000fe80007810000 */
[----:B------:R-:W-:Y:S02]  /*d3c0*/  FMNMX.FTZ R0, R252, R0, !PT ;  /* 0x00000000fc007209 */ /* 0x000fe40007810000 */
[----:B-1----:R-:W-:Y:S02]  /*d3d0*/  FMNMX.FTZ R73, R4, R10, !PT ;  /* 0x0000000a04497209 */ /* 0x002fe40007810000 */
[----:B--2---:R-:W-:Y:S01]  /*d3e0*/  FMNMX.FTZ R7, R192, R0, !PT ;  /* 0x00000000c0077209 */ /* 0x004fe20007810000 */
[----:B------:R-:W-:Y:S02]  /*d3f0*/  FMUL.FTZ R0, R79, c[0x0][0x320] ;  /* 0x0000c8004f007a20 */ /* 0x000fe40000410000 */
[----:B------:R-:W-:Y:S01]  /*d400*/  FMUL.FTZ R78, R73, c[0x0][0x2d0] ;  /* 0x0000b400494e7a20 */ /* 0x000fe20000410000 */
[----:B------:R-:W-:Y:S01]  /*d410*/  FMNMX.FTZ R7, R155, R7, !PT ;  /* 0x000000079b077209 */ /* 0x000fe20007810000 */
[----:B------:R1:W2:Y:S01]  /*d420*/  MUFU.TANH R76, R0 ;  /* 0x00000000004c7308 */ /* 0x0002a20000002400 */
[----:B------:R-:W-:Y:S02]  /*d430*/  FMUL.FTZ R79, R72, c[0x0][0x2d0] ;  /* 0x0000b400484f7a20 */ /* 0x000fe40000410000 */
[----:B-1----:R-:W-:Y:S01]  /*d440*/  FMNMX.FTZ R0, R153, R7, !PT ;  /* 0x0000000799007209 */ /* 0x002fe20007810000 */
[----:B------:R-:W-:Y:S03]  /*d450*/  FFMA.FTZ R7, R20, c[0x0][0x2d0], -R78 ;  /* 0x0000b40014077a23 */ /* 0x000fe6000001084e */
[----:B------:R-:W-:Y:S03]  /*d460*/  FMNMX.FTZ R4, R152, R0, !PT ;  /* 0x0000000098047209 */ /* 0x000fe60007810000 */
[----:B------:R1:W-:Y:S01]  /*d470*/  MUFU.EX2 R225, R7 ;  /* 0x0000000700e17308 */ /* 0x0003e20000000800 */
[----:B------:R-:W-:Y:S01]  /*d480*/  FADD.FTZ R0, -R73, R2 ;  /* 0x0000000249007221 */ /* 0x000fe20000010100 */
[----:B------:R-:W-:Y:S03]  /*d490*/  FMNMX.FTZ R4, R33, R4, !PT ;  /* 0x0000000421047209 */ /* 0x000fe60007810000 */
[----:B------:R-:W-:Y:S01]  /*d4a0*/  FMUL.FTZ R2, R0, c[0x0][0x2d0] ;  /* 0x0000b40000027a20 */ /* 0x000fe20000410000 */
[----:B------:R-:W-:Y:S01]  /*d4b0*/  FMNMX.FTZ R0, R154, R4, !PT ;  /* 0x000000049a007209 */ /* 0x000fe20007810000 */
[--C-:B------:R-:W-:Y:S01]  /*d4c0*/  FFMA.FTZ R4, R160, c[0x0][0x2d0], -R78.reuse ;  /* 0x0000b400a0047a23 */ /* 0x100fe2000001084e */
[----:B------:R-:W-:Y:S02]  /*d4d0*/  MOV R160, R41 ;  /* 0x0000002900a07202 */ /* 0x000fe40000000f00 */
[----:B------:R5:W3:Y:S01]  /*d4e0*/  MUFU.EX2 R74, R2 ;  /* 0x00000002004a7308 */ /* 0x000ae20000000800 */
[----:B----4-:R-:W-:Y:S04]  /*d4f0*/  FMNMX.FTZ R0, R75, R0, !PT ;  /* 0x000000004b007209 */ /* 0x010fe80007810000 */
[----:B--2---:R-:W-:Y:S05]  /*d500*/  FMNMX.FTZ R0, R76, R0, !PT ;  /* 0x000000004c007209 */ /* 0x004fea0007810000 */
[----:B------:R-:W-:Y:S01]  /*d510*/  MUFU.EX2 R230, R4 ;  /* 0x0000000400e67308 */ /* 0x000fe20000000800 */
[----:B-1----:R-:W-:Y:S01]  /*d520*/  @P0 MOV R7, c[0x0][0x1e4] ;  /* 0x0000790000070a02 */ /* 0x002fe20000000f00 */
[----:B-----5:R-:W-:Y:S02]  /*d530*/  FADD.FTZ R2, -R72, R3 ;  /* 0x0000000348027221 */ /* 0x020fe40000010100 */
[----:B------:R-:W1:Y:S01]  /*d540*/  SHFL.BFLY PT, R3, R0, 0x2, 0x1f ;  /* 0x0c401f0000037f89 */ /* 0x000e6200000e0000 */
[----:B---3--:R-:W-:Y:S02]  /*d550*/  FMUL.FTZ R48, R74, R132 ;  /* 0x000000844a307220 */ /* 0x008fe40000410000 */
[----:B------:R-:W-:Y:S02]  /*d560*/  FMUL.FTZ R2, R2, c[0x0][0x2d0] ;  /* 0x0000b40002027a20 */ /* 0x000fe40000410000 */
[----:B------:R-:W-:Y:S02]  /*d570*/  FMUL.FTZ R49, R74, R133 ;  /* 0x000000854a317220 */ /* 0x000fe40000410000 */
[----:B------:R2:W3:Y:S01]  /*d580*/  MUFU.EX2 R69, R2 ;  /* 0x0000000200457308 */ /* 0x0004e20000000800 */
[----:B-1----:R-:W-:Y:S01]  /*d590*/  FMNMX.FTZ R0, R0, R3, !PT ;  /* 0x0000000300007209 */ /* 0x002fe20007810000 */
[----:B------:R-:W-:Y:S08]  /*d5a0*/  FFMA.FTZ R3, R13, c[0x0][0x2d0], -R78 ;  /* 0x0000b4000d037a23 */ /* 0x000ff0000001084e */
[----:B------:R1:W-:Y:S01]  /*d5b0*/  MUFU.EX2 R238, R3 ;  /* 0x0000000300ee7308 */ /* 0x0003e20000000800 */
[----:B--2---:R-:W-:Y:S02]  /*d5c0*/  FADD.FTZ R2, -R71, R84 ;  /* 0x0000005447027221 */ /* 0x004fe40000010100 */
[C---:B---3--:R-:W-:Y:S02]  /*d5d0*/  FMUL.FTZ R50, R69.reuse, R134 ;  /* 0x0000008645327220 */ /* 0x048fe40000410000 */
[----:B------:R-:W-:Y:S02]  /*d5e0*/  FMUL.FTZ R2, R2, c[0x0][0x2d0] ;  /* 0x0000b40002027a20 */ /* 0x000fe40000410000 */
[----:B------:R-:W-:Y:S03]  /*d5f0*/  FMUL.FTZ R51, R69, R135 ;  /* 0x0000008745337220 */ /* 0x000fe60000410000 */
[----:B------:R2:W3:Y:S01]  /*d600*/  MUFU.EX2 R68, R2 ;  /* 0x0000000200447308 */ /* 0x0004e20000000800 */
[--C-:B-1----:R-:W-:Y:S09]  /*d610*/  FFMA.FTZ R3, R163, c[0x0][0x2d0], -R79.reuse ;  /* 0x0000b400a3037a23 */ /* 0x102ff2000001084f */
[----:B------:R1:W-:Y:S01]  /*d620*/  MUFU.EX2 R231, R3 ;  /* 0x0000000300e77308 */ /* 0x0003e20000000800 */
[--C-:B--2---:R-:W-:Y:S02]  /*d630*/  FFMA.FTZ R2, R156, c[0x0][0x2d0], -R78.reuse ;  /* 0x0000b4009c027a23 */ /* 0x104fe4000001084e */
[C---:B---3--:R-:W-:Y:S07]  /*d640*/  FMUL.FTZ R13, R68.reuse, R97 ;  /* 0x00000061440d7220 */ /* 0x048fee0000410000 */
[----:B------:R2:W3:Y:S01]  /*d650*/  MUFU.EX2 R237, R2 ;  /* 0x0000000200ed7308 */ /* 0x0004e20000000800 */
[----:B------:R-:W-:Y:S02]  /*d660*/  FMUL.FTZ R156, R71, c[0x0][0x2d0] ;  /* 0x0000b400479c7a20 */ /* 0x000fe40000410000 */
[C---:B------:R-:W-:Y:S02]  /*d670*/  FMUL.FTZ R41, R68.reuse, R125 ;  /* 0x0000007d44297220 */ /* 0x040fe40000410000 */
[C---:B------:R-:W-:Y:S02]  /*d680*/  FMUL.FTZ R45, R68.reuse, R129 ;  /* 0x00000081442d7220 */ /* 0x040fe40000410000 */
[C---:B------:R-:W-:Y:S02]  /*d690*/  FMUL.FTZ R57, R68.reuse, R141 ;  /* 0x0000008d44397220 */ /* 0x040fe40000410000 */
[C---:B------:R-:W-:Y:S02]  /*d6a0*/  FMUL.FTZ R56, R68.reuse, R140 ;  /* 0x0000008c44387220 */ /* 0x040fe40000410000 */
[C---:B------:R-:W-:Y:S02]  /*d6b0*/  FMUL.FTZ R60, R68.reuse, R144 ;  /* 0x00000090443c7220 */ /* 0x040fe40000410000 */
[----:B------:R-:W-:Y:S02]  /*d6c0*/  FMUL.FTZ R61, R68, R145 ;  /* 0x00000091443d7220 */ /* 0x000fe40000410000 */
[--C-:B-1----:R-:W-:Y:S01]  /*d6d0*/  FFMA.FTZ R3, R161, c[0x0][0x2d0], -R79.reuse ;  /* 0x0000b400a1037a23 */ /* 0x102fe2000001084f */
[----:B------:R-:W-:Y:S03]  /*d6e0*/  MOV R161, R31 ;  /* 0x0000001f00a17202 */ /* 0x000fe60000000f00 */
[----:B------:R1:W4:Y:S01]  /*d6f0*/  MUFU.EX2 R233, R3 ;  /* 0x0000000300e97308 */ /* 0x0003220000000800 */
[----:B--2---:R-:W-:Y:S01]  /*d700*/  FFMA.FTZ R2, R86, c[0x0][0x2d0], -R78 ;  /* 0x0000b40056027a23 */ /* 0x004fe2000001084e */
[----:B---3--:R-:W-:Y:S08]  /*d710*/  F2FP.PACK_AB R80, R237, R230 ;  /* 0x000000e6ed50723e */ /* 0x008ff000000000ff */
[----:B------:R2:W3:Y:S01]  /*d720*/  MUFU.EX2 R236, R2 ;  /* 0x0000000200ec7308 */ /* 0x0004e20000000800 */
[--C-:B-1----:R-:W-:Y:S01]  /*d730*/  FFMA.FTZ R3, R16, c[0x0][0x2d0], -R79.reuse ;  /* 0x0000b40010037a23 */ /* 0x102fe2000001084f */
[----:B----4-:R-:W-:Y:S01]  /*d740*/  F2FP.PACK_AB R81, R233, R231 ;  /* 0x000000e7e951723e */ /* 0x010fe200000000ff */
[----:B------:R-:W-:Y:S01]  /*d750*/  FMUL.FTZ R16, R74, R100 ;  /* 0x000000644a107220 */ /* 0x000fe20000410000 */
[----:B------:R-:W-:Y:S06]  /*d760*/  MOV R100, R29 ;  /* 0x0000001d00647202 */ /* 0x000fec0000000f00 */
[----:B------:R1:W-:Y:S01]  /*d770*/  MUFU.EX2 R234, R3 ;  /* 0x0000000300ea7308 */ /* 0x0003e20000000800 */
[----:B------:R-:W-:Y:S01]  /*d780*/  FMUL.FTZ R29, R68, R113 ;  /* 0x00000071441d7220 */ /* 0x000fe20000410000 */
[----:B--2---:R-:W2:Y:S01]  /*d790*/  SHFL.BFLY PT, R2, R0, 0x1, 0x1f ;  /* 0x0c201f0000027f89 */ /* 0x004ea200000e0000 */
[----:B---3--:R-:W-:Y:S02]  /*d7a0*/  F2FP.PACK_AB R82, R238, R236 ;  /* 0x000000ecee52723e */ /* 0x008fe400000000ff */
[----:B--2---:R-:W-:Y:S01]  /*d7b0*/  FMNMX.FTZ R70, R0, R2, !PT ;  /* 0x0000000200467209 */ /* 0x004fe20007810000 */
[--C-:B------:R-:W-:Y:S01]  /*d7c0*/  FFMA.FTZ R2, R171, c[0x0][0x2d0], -R156.reuse ;  /* 0x0000b400ab027a23 */ /* 0x100fe2000001089c */
[----:B------:R-:W-:Y:S01]  /*d7d0*/  MOV R171, R193 ;  /* 0x000000c100ab7202 */ /* 0x000fe20000000f00 */
[----:B------:R-:W-:Y:S02]  /*d7e0*/  FFMA.FTZ R0, R15, c[0x0][0x2d0], -R79 ;  /* 0x0000b4000f007a23 */ /* 0x000fe4000001084f */
[----:B------:R2:W-:Y:S01]  /*d7f0*/  MUFU.EX2 R227, R2 ;  /* 0x0000000200e37308 */ /* 0x0005e20000000800 */
[----:B------:R-:W-:Y:S04]  /*d800*/  FMUL.FTZ R77, R70, c[0x0][0x2d0] ;  /* 0x0000b400464d7a20 */ /* 0x000fe80000410000 */
[--C-:B-1----:R-:W-:Y:S01]  /*d810*/  FFMA.FTZ R3, R158, c[0x0][0x2d0], -R77.reuse ;  /* 0x0000b4009e037a23 */ /* 0x102fe2000001084d */
[----:B------:R-:W-:Y:S01]  /*d820*/  MOV R158, R40 ;  /* 0x00000028009e7202 */ /* 0x000fe20000000f00 */
[----:B------:R-:W-:Y:S01]  /*d830*/  FFMA.FTZ R5, R159, c[0x0][0x2d0], -R77 ;  /* 0x0000b4009f057a23 */ /* 0x000fe2000001084d */
[----:B------:R-:W-:Y:S01]  /*d840*/  MOV R159, R33 ;  /* 0x00000021009f7202 */ /* 0x000fe20000000f00 */
[----:B------:R-:W-:Y:S01]  /*d850*/  FMUL.FTZ R33, R74, R117 ;  /* 0x000000754a217220 */ /* 0x000fe20000410000 */
[----:B------:R-:W-:Y:S01]  /*d860*/  MUFU.EX2 R174, R3 ;  /* 0x0000000300ae7308 */ /* 0x000fe20000000800 */
[----:B------:R-:W-:Y:S09]  /*d870*/  FMUL.FTZ R40, R68, R124 ;  /* 0x0000007c44287220 */ /* 0x000ff20000410000 */
[----:B------:R1:W3:Y:S01]  /*d880*/  MUFU.EX2 R175, R5 ;  /* 0x0000000500af7308 */ /* 0x0002e20000000800 */
[--C-:B--2---:R-:W-:Y:S01]  /*d890*/  FFMA.FTZ R2, R162, c[0x0][0x2d0], -R156.reuse ;  /* 0x0000b400a2027a23 */ /* 0x104fe2000001089c */
[----:B------:R-:W-:Y:S08]  /*d8a0*/  MOV R162, R27 ;  /* 0x0000001b00a27202 */ /* 0x000ff00000000f00 */
[----:B------:R2:W4:Y:S10]  /*d8b0*/  MUFU.EX2 R228, R2 ;  /* 0x0000000200e47308 */ /* 0x0005340000000800 */
[----:B------:R5:W5:Y:S01]  /*d8c0*/  MUFU.EX2 R235, R0 ;  /* 0x0000000000eb7308 */ /* 0x000b620000000800 */
[----:B-1----:R-:W-:Y:S02]  /*d8d0*/  @P0 MOV R5, R36 ;  /* 0x0000002400050202 */ /* 0x002fe40000000f00 */
[----:B---3--:R-:W-:Y:S01]  /*d8e0*/  F2FP.PACK_AB R67, R175, R174 ;  /* 0x000000aeaf43723e */ /* 0x008fe200000000ff */
[--C-:B--2---:R-:W-:Y:S01]  /*d8f0*/  FFMA.FTZ R2, R157, c[0x0][0x2d0], -R156.reuse ;  /* 0x0000b4009d027a23 */ /* 0x104fe2000001089c */
[----:B------:R-:W-:Y:S02]  /*d900*/  MOV R157, R30 ;  /* 0x0000001e009d7202 */ /* 0x000fe40000000f00 */
[----:B----4-:R-:W-:Y:S03]  /*d910*/  F2FP.PACK_AB R64, R228, R227 ;  /* 0x000000e3e440723e */ /* 0x010fe600000000ff */
[----:B------:R1:W-:Y:S01]  /*d920*/  MUFU.EX2 R229, R2 ;  /* 0x0000000200e57308 */ /* 0x0003e20000000800 */
[----:B-----5:R-:W-:Y:S01]  /*d930*/  FADD.FTZ R0, -R70, R85 ;  /* 0x0000005546007221 */ /* 0x020fe20000010100 */
[----:B------:R-:W-:Y:S03]  /*d940*/  F2FP.PACK_AB R83, R235, R234 ;  /* 0x000000eaeb53723e */ /* 0x000fe600000000ff */
[----:B------:R-:W-:Y:S06]  /*d950*/  FMUL.FTZ R0, R0, c[0x0][0x2d0] ;  /* 0x0000b40000007a20 */ /* 0x000fec0000410000 */
[----:B------:R-:W2:Y:S01]  /*d960*/  MUFU.EX2 R0, R0 ;  /* 0x0000000000007308 */ /* 0x000ea20000000800 */
[----:B-1----:R-:W-:Y:S09]  /*d970*/  FFMA.FTZ R2, R87, c[0x0][0x2d0], -R156 ;  /* 0x0000b40057027a23 */ /* 0x002ff2000001089c */
[----:B------:R1:W3:Y:S01]  /*d980*/  MUFU.EX2 R232, R2 ;  /* 0x0000000200e87308 */ /* 0x0002e20000000800 */
[C---:B--2---:R-:W-:Y:S02]  /*d990*/  FMUL.FTZ R11, R0.reuse, R95 ;  /* 0x0000005f000b7220 */ /* 0x044fe40000410000 */
[C---:B------:R-:W-:Y:S02]  /*d9a0*/  FMUL.FTZ R15, R0.reuse, R99 ;  /* 0x00000063000f7220 */ /* 0x040fe40000410000 */
[C---:B------:R-:W-:Y:S02]  /*d9b0*/  FMUL.FTZ R27, R0.reuse, R111 ;  /* 0x0000006f001b7220 */ /* 0x040fe40000410000 */
[C---:B------:R-:W-:Y:S02]  /*d9c0*/  FMUL.FTZ R30, R0.reuse, R114 ;  /* 0x00000072001e7220 */ /* 0x040fe40000410000 */
[C---:B------:R-:W-:Y:S02]  /*d9d0*/  FMUL.FTZ R31, R0.reuse, R115 ;  /* 0x00000073001f7220 */ /* 0x040fe40000410000 */
[----:B------:R-:W-:Y:S02]  /*d9e0*/  FMUL.FTZ R42, R0, R126 ;  /* 0x0000007e002a7220 */ /* 0x000fe40000410000 */
[--C-:B-1----:R-:W-:Y:S01]  /*d9f0*/  FFMA.FTZ R2, R169, c[0x0][0x2d0], -R77.reuse ;  /* 0x0000b400a9027a23 */ /* 0x102fe2000001084d */
[----:B------:R-:W-:Y:S01]  /*da00*/  MOV R169, R34 ;  /* 0x0000002200a97202 */ /* 0x000fe20000000f00 */
[C---:B------:R-:W-:Y:S01]  /*da10*/  FMUL.FTZ R34, R69.reuse, R118 ;  /* 0x0000007645227220 */ /* 0x040fe20000410000 */
[----:B---3--:R-:W-:Y:S01]  /*da20*/  F2FP.PACK_AB R66, R232, R229 ;  /* 0x000000e5e842723e */ /* 0x008fe200000000ff */
[----:B------:R1:W-:Y:S01]  /*da30*/  MUFU.EX2 R172, R2 ;  /* 0x0000000200ac7308 */ /* 0x0003e20000000800 */
[C---:B------:R-:W-:Y:S02]  /*da40*/  FMUL.FTZ R43, R0.reuse, R127 ;  /* 0x0000007f002b7220 */ /* 0x040fe40000410000 */
[C---:B------:R-:W-:Y:S02]  /*da50*/  FMUL.FTZ R46, R0.reuse, R130 ;  /* 0x00000082002e7220 */ /* 0x040fe40000410000 */
[C---:B------:R-:W-:Y:S02]  /*da60*/  FMUL.FTZ R47, R0.reuse, R131 ;  /* 0x00000083002f7220 */ /* 0x040fe40000410000 */
[C---:B------:R-:W-:Y:S02]  /*da70*/  FMUL.FTZ R59, R0.reuse, R143 ;  /* 0x0000008f003b7220 */ /* 0x040fe40000410000 */
[C---:B------:R-:W-:Y:S02]  /*da80*/  FMUL.FTZ R58, R0.reuse, R142 ;  /* 0x0000008e003a7220 */ /* 0x040fe40000410000 */
[C---:B------:R-:W-:Y:S02]  /*da90*/  FMUL.FTZ R62, R0.reuse, R146 ;  /* 0x00000092003e7220 */ /* 0x040fe40000410000 */
[----:B------:R-:W-:Y:S02]  /*daa0*/  FMUL.FTZ R63, R0, R147 ;  /* 0x00000093003f7220 */ /* 0x000fe40000410000 */
[----:B-1----:R-:W-:Y:S01]  /*dab0*/  FFMA.FTZ R2, R168, c[0x0][0x2d0], -R77 ;  /* 0x0000b400a8027a23 */ /* 0x002fe2000001084d */
[----:B------:R-:W-:Y:S01]  /*dac0*/  MOV R168, R35 ;  /* 0x0000002300a87202 */ /* 0x000fe20000000f00 */
[----:B------:R-:W-:Y:S02]  /*dad0*/  FMUL.FTZ R35, R69, R119 ;  /* 0x0000007745237220 */ /* 0x000fe40000410000 */
[----:B------:R1:W2:Y:S02]  /*dae0*/  MUFU.EX2 R173, R2 ;  /* 0x0000000200ad7308 */ /* 0x0002a40000000800 */
[----:B-1----:R-:W-:Y:S02]  /*daf0*/  @P0 SHF.R.S32.HI R2, RZ, 0x1f, R212 ;  /* 0x0000001fff020819 */ /* 0x002fe400000114d4 */
[----:B--2---:R-:W-:Y:S03]  /*db00*/  F2FP.PACK_AB R65, R173, R172 ;  /* 0x000000acad41723e */ /* 0x004fe600000000ff */
[----:B------:R-:W-:Y:S02]  /*db10*/  @P0 IMAD R4, R2, c[0x0][0x1e0], RZ ;  /* 0x0000780002040a24 */ /* 0x000fe400078e02ff */
[C---:B------:R-:W-:Y:S04]  /*db20*/  @P0 IMAD.WIDE.U32 R2, R212.reuse, c[0x0][0x1e0], RZ ;  /* 0x00007800d4020a25 */ /* 0x040fe800078e00ff */
[----:B------:R-:W-:Y:S01]  /*db30*/  @P0 IMAD R6, R212, c[0x0][0x1e4], R4 ;  /* 0x00007900d4060a24 */ /* 0x000fe200078e0204 */
[----:B------:R-:W-:Y:S04]  /*db40*/  @P0 MOV R4, R22 ;  /* 0x0000001600040202 */ /* 0x000fe80000000f00 */
[----:B------:R-:W-:Y:S01]  /*db50*/  @P0 IADD3 R3, R3, R6, RZ ;  /* 0x0000000603030210 */ /* 0x000fe20007ffe0ff */
[----:B------:R-:W-:Y:S02]  /*db60*/  FFMA.FTZ R6, R19, c[0x0][0x2d0], -R78 ;  /* 0x0000b40013067a23 */ /* 0x000fe4000001084e */
[----:B------:R-:W-:Y:S01]  /*db70*/  @P0 IMAD.WIDE.U32 R4, R2, 0x50, R4 ;  /* 0x0000005002040825 */ /* 0x000fe200078e0004 */
[----:B------:R-:W-:Y:S01]  /*db80*/  @P0 MOV R2, c[0x0][0x1e0] ;  /* 0x0000780000020a02 */ /* 0x000fe20000000f00 */
[----:B------:R1:W-:Y:S02]  /*db90*/  MUFU.EX2 R226, R6 ;  /* 0x0000000600e27308 */ /* 0x0003e40000000800 */
[----:B------:R-:W-:Y:S01]  /*dba0*/  FMUL.FTZ R19, R69, R103 ;  /* 0x0000006745137220 */ /* 0x000fe20000410000 */
[----:B------:R-:W-:Y:S02]  /*dbb0*/  @P0 LEA R8, P1, R4, c[0x0][0x1c8], 0x1 ;  /* 0x0000720004080a11 */ /* 0x000fe400078208ff */
[C---:B------:R-:W-:Y:S02]  /*dbc0*/  @P0 SHF.L.U64.HI R10, R2.reuse, 0x5, R7 ;  /* 0x00000005020a0819 */ /* 0x040fe40000010207 */
[----:B------:R-:W-:Y:S01]  /*dbd0*/  MOV R103, R192 ;  /* 0x000000c000677202 */ /* 0x000fe20000000f00 */
[----:B-1----:R-:W-:Y:S01]  /*dbe0*/  @P0 IMAD R6, R3, 0x50, RZ ;  /* 0x0000005003060824 */ /* 0x002fe200078e02ff */
[----:B------:R-:W-:Y:S04]  /*dbf0*/  @P0 SHF.L.U32 R3, R2, 0x5, RZ ;  /* 0x0000000502030819 */ /* 0x000fe800000006ff */
[----:B------:R-:W-:Y:S02]  /*dc00*/  @P0 IADD3 R5, R5, R6, RZ ;  /* 0x0000000605050210 */ /* 0x000fe40007ffe0ff */
[-C--:B------:R-:W-:Y:S02]  /*dc10*/  @P0 IADD3 R6, P3, R8, R3.reuse, RZ ;  /* 0x0000000308060210 */ /* 0x080fe40007f7e0ff */
[----:B------:R-:W-:Y:S01]  /*dc20*/  @P0 LEA.HI.X R9, R4, c[0x0][0x1cc], R5, 0x1, P1 ;  /* 0x0000730004090a11 */ /* 0x000fe200008f0c05 */
[--C-:B------:R-:W-:Y:S01]  /*dc30*/  FFMA.FTZ R5, R14, c[0x0][0x2d0], -R78.reuse ;  /* 0x0000b4000e057a23 */ /* 0x100fe2000001084e */
[-C--:B------:R-:W-:Y:S01]  /*dc40*/  @P0 IADD3 R4, P2, R6, R3.reuse, RZ ;  /* 0x0000000306040210 */ /* 0x080fe20007f5e0ff */
[----:B------:R-:W-:Y:S01]  /*dc50*/  FMUL.FTZ R14, R0, R98 ;  /* 0x00000062000e7220 */ /* 0x000fe20000410000 */
[-C--:B------:R-:W-:Y:S01]  /*dc60*/  @P0 IADD3.X R7, R9, R10.reuse, RZ, P3, !PT ;  /* 0x0000000a09070210 */ /* 0x080fe20001ffe4ff */
[----:B------:R1:W-:Y:S01]  /*dc70*/  MUFU.EX2 R224, R5 ;  /* 0x0000000500e07308 */ /* 0x0003e20000000800 */
[----:B------:R2:W-:Y:S01]  /*dc80*/  @P0 LDGSTS.E.BYPASS.LTC128B.128 [R213+0x2900], [R8.64], !P6 ;  /* 0x0290000008d50fae */ /* 0x0005e2000f101d48 */
[-C--:B------:R-:W-:Y:S07]  /*dc90*/  @P0 IADD3 R2, P1, R4, R3.reuse, RZ ;  /* 0x0000000304020210 */ /* 0x080fee0007f3e0ff */
[----:B------:R3:W-:Y:S01]  /*dca0*/  @P0 LDGSTS.E.BYPASS.LTC128B.128 [R213+0x3100], [R6.64], !P6 ;  /* 0x0310000006d50fae */ /* 0x0007e2000f101d48 */
[-C--:B-1----:R-:W-:Y:S02]  /*dcb0*/  @P0 IADD3.X R5, R7, R10.reuse, RZ, P2, !PT ;  /* 0x0000000a07050210 */ /* 0x082fe400017fe4ff */
[----:B--2---:R-:W-:Y:S05]  /*dcc0*/  @P0 IADD3 R8, P2, R2, R3, RZ ;  /* 0x0000000302080210 */ /* 0x004fea0007f5e0ff */
[----:B------:R1:W-:Y:S01]  /*dcd0*/  @P0 LDGSTS.E.BYPASS.LTC128B.128 [R213+0x3900], [R4.64], !P6 ;  /* 0x0390000004d50fae */ /* 0x0003e2000f101d48 */
[----:B------:R-:W-:Y:S01]  /*dce0*/  @P0 IADD3.X R3, R5, R10, RZ, P1, !PT ;  /* 0x0000000a05030210 */ /* 0x000fe20000ffe4ff */
[----:B------:R-:W-:Y:S02]  /*dcf0*/  FFMA.FTZ R9, R12, c[0x0][0x2d0], -R78 ;  /* 0x0000b4000c097a23 */ /* 0x000fe4000001084e */
[----:B------:R-:W-:Y:S02]  /*dd00*/  FMUL.FTZ R12, R68, R96 ;  /* 0x00000060440c7220 */ /* 0x000fe40000410000 */
[----:B------:R2:W-:Y:S01]  /*dd10*/  MUFU.EX2 R223, R9 ;  /* 0x0000000900df7308 */ /* 0x0005e20000000800 */
[C---:B---3--:R-:W-:Y:S01]  /*dd20*/  FMUL.FTZ R6, R69.reuse, R90 ;  /* 0x0000005a45067220 */ /* 0x048fe20000410000 */
[----:B------:R3:W-:Y:S01]  /*dd30*/  @P0 LDGSTS.E.BYPASS.LTC128B.128 [R213+0x4100], [R2.64], !P6 ;  /* 0x0410000002d50fae */ /* 0x0007e2000f101d48 */
[----:B------:R-:W-:Y:S02]  /*dd40*/  FMUL.FTZ R7, R69, R91 ;  /* 0x0000005b45077220 */ /* 0x000fe40000410000 */
[--C-:B-1----:R-:W-:Y:S02]  /*dd50*/  FFMA.FTZ R4, R21, c[0x0][0x2d0], -R79.reuse ;  /* 0x0000b40015047a23 */ /* 0x102fe4000001084f */
[----:B------:R-:W-:Y:S01]  /*dd60*/  FMUL.FTZ R5, R74, R89 ;  /* 0x000000594a057220 */ /* 0x000fe20000410000 */
[----:B--2---:R-:W-:Y:S02]  /*dd70*/  @P0 IADD3.X R9, R3, R10, RZ, P2, !PT ;  /* 0x0000000a03090210 */ /* 0x004fe400017fe4ff */
[----:B------:R1:W-:Y:S01]  /*dd80*/  MUFU.EX2 R219, R4 ;  /* 0x0000000400db7308 */ /* 0x0003e20000000800 */
[----:B------:R-:W-:Y:S02]  /*dd90*/  FMUL.FTZ R10, R0, R94 ;  /* 0x0000005e000a7220 */ /* 0x000fe40000410000 */
[--C-:B---3--:R-:W-:Y:S01]  /*dda0*/  FFMA.FTZ R2, R170, c[0x0][0x2d0], -R79.reuse ;  /* 0x0000b400aa027a23 */ /* 0x108fe2000001084f */
[----:B------:R-:W-:Y:S01]  /*ddb0*/  MOV R170, R215 ;  /* 0x000000d700aa7202 */ /* 0x000fe20000000f00 */
[----:B------:R2:W-:Y:S01]  /*ddc0*/  @P0 LDGSTS.E.BYPASS.LTC128B.128 [R213+0x4900], [R8.64], !P6 ;  /* 0x0490000008d50fae */ /* 0x0005e2000f101d48 */
[--C-:B------:R-:W-:Y:S04]  /*ddd0*/  FFMA.FTZ R3, R249, c[0x0][0x2d0], -R79.reuse ;  /* 0x0000b400f9037a23 */ /* 0x100fe8000001084f */
[----:B------:R3:W-:Y:S03]  /*dde0*/  MUFU.EX2 R220, R2 ;  /* 0x0000000200dc7308 */ /* 0x0007e60000000800 */
[----:B------:R-:W4:Y:S08]  /*ddf0*/  LDSM.16.MT88.4 R20, [R197] ;  /* 0x00000000c514783b */ /* 0x000f300000004200 */
[----:B------:R-:W5:Y:S01]  /*de00*/  LDSM.16.MT88.4 R36, [R201] ;  /* 0x00000000c924783b */ /* 0x000f620000004200 */
[----:B-1----:R-:W-:Y:S07]  /*de10*/  FMUL.FTZ R4, R74, R88 ;  /* 0x000000584a047220 */ /* 0x002fee0000410000 */
[----:B------:R-:W1:Y:S01]  /*de20*/  LDSM.16.MT88.4 R52, [R198] ;  /* 0x00000000c634783b */ /* 0x000e620000004200 */
[----:B--2---:R-:W-:Y:S02]  /*de30*/  FMUL.FTZ R8, R68, R92 ;  /* 0x0000005c44087220 */ /* 0x004fe40000410000 */
[--C-:B---3--:R-:W-:Y:S02]  /*de40*/  FFMA.FTZ R2, R18, c[0x0][0x2d0], -R79.reuse ;  /* 0x0000b40012027a23 */ /* 0x108fe4000001084f */
[----:B------:R-:W-:Y:S03]  /*de50*/  FMUL.FTZ R9, R68, R93 ;  /* 0x0000005d44097220 */ /* 0x000fe60000410000 */
[----:B------:R-:W2:Y:S01]  /*de60*/  LDSM.16.MT88.4 R84, [R200] ;  /* 0x00000000c854783b */ /* 0x000ea20000004200 */
[----:B------:R3:W-:Y:S01]  /*de70*/  MUFU.EX2 R221, R2 ;  /* 0x0000000200dd7308 */ /* 0x0007e20000000800 */
[----:B------:R-:W-:Y:S01]  /*de80*/  FMUL.FTZ R18, R69, R102 ;  /* 0x0000006645127220 */ /* 0x000fe20000410000 */
[----:B------:R-:W-:Y:S05]  /*de90*/  MOV R102, R191 ;  /* 0x000000bf00667202 */ /* 0x000fea0000000f00 */
[----:B------:R-:W1:Y:S01]  /*dea0*/  LDSM.16.MT88.4 R88, [R197+0x800] ;  /* 0x00080000c558783b */ /* 0x000e620000004200 */
[-C--:B----4-:R-:W-:Y:S07]  /*deb0*/  HMMA.16816.F32 R4, R80, R20.reuse, R4 ;  /* 0x000000145004723c */ /* 0x090fee0000001804 */
[----:B------:R-:W4:Y:S01]  /*dec0*/  LDSM.16.MT88.4 R92, [R201+0x800] ;  /* 0x00080000c95c783b */ /* 0x000f220000004200 */
[C---:B------:R-:W-:Y:S07]  /*ded0*/  HMMA.16816.F32 R8, R64.reuse, R20, R8 ;  /* 0x000000144008723c */ /* 0x040fee0000001808 */
[----:B------:R-:W1:Y:S01]  /*dee0*/  LDSM.16.MT88.4 R96, [R198+0x800] ;  /* 0x00080000c660783b */ /* 0x000e620000004200 */
[----:B---3--:R-:W-:Y:S04]  /*def0*/  FFMA.FTZ R2, R17, c[0x0][0x2d0], -R79 ;  /* 0x0000b40011027a23 */ /* 0x008fe8000001084f */
[C---:B------:R-:W-:Y:S01]  /*df00*/  FMUL.FTZ R17, R74.reuse, R101 ;  /* 0x000000654a117220 */ /* 0x040fe20000410000 */
[----:B------:R-:W-:Y:S01]  /*df10*/  MOV R101, R189 ;  /* 0x000000bd00657202 */ /* 0x000fe20000000f00 */
[-C--:B------:R-:W-:Y:S01]  /*df20*/  HMMA.16816.F32 R12, R64, R22.reuse, R12 ;  /* 0x00000016400c723c */ /* 0x080fe2000000180c */
[----:B------:R3:W-:Y:S01]  /*df30*/  MUFU.EX2 R222, R2 ;  /* 0x0000000200de7308 */ /* 0x0007e20000000800 */
[----:B------:R-:W-:Y:S01]  /*df40*/  LDSM.16.MT88.4 R132, [R198+0x2000] ;  /* 0x00200000c684783b */ /* 0x000fe20000004200 */
[C---:B------:R-:W-:Y:S01]  /*df50*/  FMUL.FTZ R21, R74.reuse, R105 ;  /* 0x000000694a157220 */ /* 0x040fe20000410000 */
[----:B------:R-:W-:Y:S01]  /*df60*/  MOV R105, R214 ;  /* 0x000000d600697202 */ /* 0x000fe20000000f00 */
[----:B------:R-:W-:Y:S01]  /*df70*/  FMUL.FTZ R20, R74, R104 ;  /* 0x000000684a147220 */ /* 0x000fe20000410000 */
[----:B------:R-:W-:Y:S02]  /*df80*/  MOV R104, R188 ;  /* 0x000000bc00687202 */ /* 0x000fe40000000f00 */
[C---:B------:R-:W-:Y:S02]  /*df90*/  HMMA.16816.F32 R16, R80.reuse, R22, R16 ;  /* 0x000000165010723c */ /* 0x040fe40000001810 */
[----:B------:R-:W0:Y:S05]  /*dfa0*/  LDGDEPBAR ;  /* 0x00000000000079af */ /* 0x000e2a0000000000 */
[C---:B------:R-:W-:Y:S02]  /*dfb0*/  FMUL.FTZ R22, R69.reuse, R106 ;  /* 0x0000006a45167220 */ /* 0x040fe40000410000 */
[----:B------:R-:W-:Y:S07]  /*dfc0*/  FMUL.FTZ R23, R69, R107 ;  /* 0x0000006b45177220 */ /* 0x000fee0000410000 */
[-C--:B-----5:R-:W-:Y:S03]  /*dfd0*/  HMMA.16816.F32 R20, R80, R36.reuse, R20 ;  /* 0x000000245014723c */ /* 0x0a0fe60000001814 */
[--C-:B---3--:R-:W-:Y:S02]  /*dfe0*/  FFMA.FTZ R2, R24, c[0x0][0x2d0], -R156.reuse ;  /* 0x0000b40018027a23 */ /* 0x108fe4000001089c */
[----:B------:R-:W-:Y:S02]  /*dff0*/  FMUL.FTZ R24, R68, R108 ;  /* 0x0000006c44187220 */ /* 0x000fe40000410000 */
[----:B------:R3:W-:Y:S02]  /*e000*/  MUFU.EX2 R218, R2 ;  /* 0x0000000200da7308 */ /* 0x0007e40000000800 */
[--C-:B---3--:R-:W-:Y:S03]  /*e010*/  FFMA.FTZ R2, R176, c[0x0][0x2d0], -R156.reuse ;  /* 0x0000b400b0027a23 */ /* 0x108fe6000001089c */
[----:B------:R-:W-:Y:S01]  /*e020*/  MOV R176, R32 ;  /* 0x0000002000b07202 */ /* 0x000fe20000000f00 */
[----:B------:R-:W-:Y:S04]  /*e030*/  FMUL.FTZ R32, R74, R116 ;  /* 0x000000744a207220 */ /* 0x000fe80000410000 */
[----:B------:R3:W5:Y:S01]  /*e040*/  MUFU.EX2 R217, R2 ;  /* 0x0000000200d97308 */ /* 0x0007620000000800 */
[----:B------:R-:W-:Y:S01]  /*e050*/  LDSM.16.MT88.4 R116, [R201+0x2000] ;  /* 0x00200000c974783b */ /* 0x000fe20000004200 */
[--C-:B---3--:R-:W-:Y:S02]  /*e060*/  FFMA.FTZ R2, R25, c[0x0][0x2d0], -R156.reuse ;  /* 0x0000b40019027a23 */ /* 0x108fe4000001089c */
[----:B------:R-:W-:Y:S06]  /*e070*/  FMUL.FTZ R25, R68, R109 ;  /* 0x0000006d44197220 */ /* 0x000fec0000410000 */
[----:B------:R3:W-:Y:S02]  /*e080*/  MUFU.EX2 R216, R2 ;  /* 0x0000000200d87308 */ /* 0x0007e40000000800 */
[----:B---3--:R-:W-:Y:S02]  /*e090*/  FFMA.FTZ R2, R26, c[0x0][0x2d0], -R156 ;  /* 0x0000b4001a027a23 */ /* 0x008fe4000001089c */
[----:B------:R-:W-:Y:S06]  /*e0a0*/  FMUL.FTZ R26, R0, R110 ;  /* 0x0000006e001a7220 */ /* 0x000fec0000410000 */
[----:B------:R3:W-:Y:S01]  /*e0b0*/  MUFU.EX2 R215, R2 ;  /* 0x0000000200d77308 */ /* 0x0007e20000000800 */
[C---:B------:R-:W-:Y:S07]  /*e0c0*/  HMMA.16816.F32 R24, R64.reuse, R36, R24 ;  /* 0x000000244018723c */ /* 0x040fee0000001818 */
[C---:B------:R-:W-:Y:S02]  /*e0d0*/  FMUL.FTZ R36, R74.reuse, R120 ;  /* 0x000000784a247220 */ /* 0x040fe40000410000 */
[----:B------:R-:W-:Y:S03]  /*e0e0*/  FMUL.FTZ R37, R74, R121 ;  /* 0x000000794a257220 */ /* 0x000fe60000410000 */
[--C-:B---3--:R-:W-:Y:S01]  /*e0f0*/  FFMA.FTZ R2, R177, c[0x0][0x2d0], -R77.reuse ;  /* 0x0000b400b1027a23 */ /* 0x108fe2000001084d */
[----:B------:R-:W-:Y:S03]  /*e100*/  MOV R177, R190 ;  /* 0x000000be00b17202 */ /* 0x000fe60000000f00 */
[----:B------:R3:W-:Y:S02]  /*e110*/  MUFU.EX2 R166, R2 ;  /* 0x0000000200a67308 */ /* 0x0007e40000000800 */
[--C-:B---3--:R-:W-:Y:S08]  /*e120*/  FFMA.FTZ R2, R180, c[0x0][0x2d0], -R77.reuse ;  /* 0x0000b400b4027a23 */ /* 0x108ff0000001084d */
[----:B------:R3:W1:Y:S02]  /*e130*/  MUFU.EX2 R165, R2 ;  /* 0x0000000200a57308 */ /* 0x0006640000000800 */
[--C-:B---3--:R-:W-:Y:S02]  /*e140*/  FFMA.FTZ R2, R28, c[0x0][0x2d0], -R77.reuse ;  /* 0x0000b4001c027a23 */ /* 0x108fe4000001084d */
[----:B------:R-:W-:Y:S06]  /*e150*/  FMUL.FTZ R28, R68, R112 ;  /* 0x00000070441c7220 */ /* 0x000fec0000410000 */
[----:B------:R3:W-:Y:S01]  /*e160*/  MUFU.EX2 R164, R2 ;  /* 0x0000000200a47308 */ /* 0x0007e20000000800 */
[-C--:B------:R-:W-:Y:S08]  /*e170*/  HMMA.16816.F32 R28, R64, R38.reuse, R28 ;  /* 0x00000026401c723c */ /* 0x080ff0000000181c */
[C---:B------:R-:W-:Y:S07]  /*e180*/  HMMA.16816.F32 R32, R80.reuse, R38, R32 ;  /* 0x000000265020723c */ /* 0x040fee0000001820 */
[C---:B------:R-:W-:Y:S02]  /*e190*/  FMUL.FTZ R38, R69.reuse, R122 ;  /* 0x0000007a45267220 */ /* 0x040fe40000410000 */
[----:B------:R-:W-:Y:S03]  /*e1a0*/  FMUL.FTZ R39, R69, R123 ;  /* 0x0000007b45277220 */ /* 0x000fe60000410000 */
[----:B---3--:R-:W-:Y:S04]  /*e1b0*/  FFMA.FTZ R2, R181, c[0x0][0x2d0], -R77 ;  /* 0x0000b400b5027a23 */ /* 0x008fe8000001084d */
[-C--:B-1----:R-:W-:Y:S01]  /*e1c0*/  HMMA.16816.F32 R36, R80, R52.reuse, R36 ;  /* 0x000000345024723c */ /* 0x082fe20000001824 */
[----:B------:R1:W3:Y:S07]  /*e1d0*/  MUFU.EX2 R163, R2 ;  /* 0x0000000200a37308 */ /* 0x0002ee0000000800 */
        /* <DEDUP_REMOVED lines=18> */
[----:B-----5:R-:W-:Y:S01]  /*e300*/  F2FP.PACK_AB R84, R217, R218 ;  /* 0x000000dad954723e */ /* 0x020fe200000000ff */
[-C--:B------:R-:W-:Y:S04]  /*e310*/  HMMA.16816.F32 R60, R64, R86.reuse, R60 ;  /* 0x00000056403c723c */ /* 0x080fe8000000183c */
[----:B------:R-:W-:Y:S03]  /*e320*/  F2FP.PACK_AB R85, R165, R166 ;  /* 0x000000a6a555723e */ /* 0x000fe600000000ff */
[C---:B------:R-:W-:Y:S02]  /*e330*/  FMUL.FTZ R64, R74.reuse, R148 ;  /* 0x000000944a407220 */ /* 0x040fe40000410000 */
        /* <DEDUP_REMOVED lines=12> */
[----:B------:R1:W5:Y:S01]  /*e400*/  MUFU.EX2 R191, R2 ;  /* 0x0000000200bf7308 */ /* 0x0003620000000800 */
[----:B---3--:R-:W-:Y:S03]  /*e410*/  F2FP.PACK_AB R87, R163, R164 ;  /* 0x000000a4a357723e */ /* 0x008fe600000000ff */
[-C--:B------:R-:W-:Y:S08]  /*e420*/  HMMA.16816.F32 R4, R80, R88.reuse, R4 ;  /* 0x000000585004723c */ /* 0x080ff00000001804 */
[C---:B------:R-:W-:Y:S08]  /*e430*/  HMMA.16816.F32 R8, R84.reuse, R88, R8 ;  /* 0x000000585408723c */ /* 0x040ff00000001808 */
[-C--:B------:R-:W-:Y:S04]  /*e440*/  HMMA.16816.F32 R12, R84, R90.reuse, R12 ;  /* 0x0000005a540c723c */ /* 0x080fe8000000180c */
[--C-:B-1----:R-:W-:Y:S02]  /*e450*/  FFMA.FTZ R2, R183, c[0x0][0x2d0], -R79.reuse ;  /* 0x0000b400b7027a23 */ /* 0x102fe4000001084f */
[----:B------:R1:W-:Y:S02]  /*e460*/  MUFU.EX2 R183, R3 ;  /* 0x0000000300b77308 */ /* 0x0003e40000000800 */
[C---:B------:R-:W-:Y:S01]  /*e470*/  HMMA.16816.F32 R16, R80.reuse, R90, R16 ;  /* 0x0000005a5010723c */ /* 0x040fe20000001810 */
[----:B------:R-:W3:Y:S07]  /*e480*/  LDSM.16.MT88.4 R88, [R200+0x800] ;  /* 0x00080000c858783b */ /* 0x000eee0000004200 */
[-C--:B----4-:R-:W-:Y:S01]  /*e490*/  HMMA.16816.F32 R20, R80, R92.reuse, R20 ;  /* 0x0000005c5014723c */ /* 0x090fe20000001814 */
[----:B------:R4:W-:Y:S07]  /*e4a0*/  MUFU.EX2 R190, R2 ;  /* 0x0000000200be7308 */ /* 0x0009ee0000000800 */
[C---:B------:R-:W-:Y:S04]  /*e4b0*/  HMMA.16816.F32 R24, R84.reuse, R92, R24 ;  /* 0x0000005c5418723c */ /* 0x040fe80000001818 */
[--C-:B-1----:R-:W-:Y:S01]  /*e4c0*/  FFMA.FTZ R3, R101, c[0x0][0x2d0], -R156.reuse ;  /* 0x0000b40065037a23 */ /* 0x102fe2000001089c */
[----:B------:R-:W-:Y:S03]  /*e4d0*/  MOV R101, R162 ;  /* 0x000000a200657202 */ /* 0x000fe60000000f00 */
[-C--:B------:R-:W-:Y:S04]  /*e4e0*/  HMMA.16816.F32 R28, R84, R94.reuse, R28 ;  /* 0x0000005e541c723c */ /* 0x080fe8000000181c */
[----:B------:R-:W-:Y:S04]  /*e4f0*/  MOV R162, R154 ;  /* 0x0000009a00a27202 */ /* 0x000fe80000000f00 */
[C---:B------:R-:W-:Y:S01]  /*e500*/  HMMA.16816.F32 R32, R80.reuse, R94, R32 ;  /* 0x0000005e5020723c */ /* 0x040fe20000001820 */
[----:B------:R-:W1:Y:S03]  /*e510*/  LDSM.16.MT88.4 R92, [R197+0x1000] ;  /* 0x00100000c55c783b */ /* 0x000e660000004200 */
[----:B----4-:R-:W-:Y:S04]  /*e520*/  FFMA.FTZ R2, R184, c[0x0][0x2d0], -R79 ;  /* 0x0000b400b8027a23 */ /* 0x010fe8000001084f */
[-C--:B------:R-:W-:Y:S01]  /*e530*/  HMMA.16816.F32 R36, R80, R96.reuse, R36 ;  /* 0x000000605024723c */ /* 0x080fe20000001824 */
[----:B------:R4:W1:Y:S07]  /*e540*/  MUFU.EX2 R189, R2 ;  /* 0x0000000200bd7308 */ /* 0x00086e0000000800 */
[C---:B------:R-:W-:Y:S08]  /*e550*/  HMMA.16816.F32 R40, R84.reuse, R96, R40 ;  /* 0x000000605428723c */ /* 0x040ff00000001828 */
[-C--:B------:R-:W-:Y:S08]  /*e560*/  HMMA.16816.F32 R44, R84, R98.reuse, R44 ;  /* 0x00000062542c723c */ /* 0x080ff0000000182c */
[C---:B------:R-:W-:Y:S01]  /*e570*/  HMMA.16816.F32 R48, R80.reuse, R98, R48 ;  /* 0x000000625030723c */ /* 0x040fe20000001830 */
[----:B------:R-:W-:Y:S03]  /*e580*/  LDSM.16.MT88.4 R96, [R198+0x1000] ;  /* 0x00100000c660783b */ /* 0x000fe60000004200 */
[--C-:B----4-:R-:W-:Y:S04]  /*e590*/  FFMA.FTZ R2, R187, c[0x0][0x2d0], -R156.reuse ;  /* 0x0000b400bb027a23 */ /* 0x110fe8000001089c */
[-C--:B---3--:R-:W-:Y:S01]  /*e5a0*/  HMMA.16816.F32 R52, R80, R88.reuse, R52 ;  /* 0x000000585034723c */ /* 0x088fe20000001834 */
[----:B------:R3:W-:Y:S07]  /*e5b0*/  MUFU.EX2 R188, R2 ;  /* 0x0000000200bc7308 */ /* 0x0007ee0000000800 */
[C---:B------:R-:W-:Y:S08]  /*e5c0*/  HMMA.16816.F32 R56, R84.reuse, R88, R56 ;  /* 0x000000585438723c */ /* 0x040ff00000001838 */
[-C--:B------:R-:W-:Y:S08]  /*e5d0*/  HMMA.16816.F32 R60, R84, R90.reuse, R60 ;  /* 0x0000005a543c723c */ /* 0x080ff0000000183c */
[----:B------:R-:W-:Y:S01]  /*e5e0*/  HMMA.16816.F32 R64, R80, R90, R64 ;  /* 0x0000005a5040723c */ /* 0x000fe20000001840 */
[----:B------:R-:W4:Y:S03]  /*e5f0*/  LDSM.16.MT88.4 R88, [R201+0x1000] ;  /* 0x00100000c958783b */ /* 0x000f260000004200 */
[--C-:B---3--:R-:W-:Y:S03]  /*e600*/  FFMA.FTZ R2, R239, c[0x0][0x2d0], -R156.reuse ;  /* 0x0000b400ef027a23 */ /* 0x108fe6000001089c */
[----:B------:R-:W-:Y:S01]  /*e610*/  F2FP.PACK_AB R80, R195, R214 ;  /* 0x000000d6c350723e */ /* 0x000fe200000000ff */
[----:B------:R3:W3:Y:S01]  /*e620*/  MUFU.EX2 R187, R2 ;  /* 0x0000000200bb7308 */ /* 0x0006e20000000800 */
[----:B--2---:R-:W-:Y:S03]  /*e630*/  F2FP.PACK_AB R82, R193, R194 ;  /* 0x000000c2c152723e */ /* 0x004fe600000000ff */
[----:B-----5:R-:W-:Y:S02]  /*e640*/  F2FP.PACK_AB R81, R191, R192 ;  /* 0x000000c0bf51723e */ /* 0x020fe400000000ff */
[----:B-1----:R-:W-:Y:S07]  /*e650*/  F2FP.PACK_AB R83, R189, R190 ;  /* 0x000000bebd53723e */ /* 0x002fee00000000ff */
[-C--:B------:R-:W-:Y:S03]  /*e660*/  HMMA.16816.F32 R4, R80, R92.reuse, R4 ;  /* 0x0000005c5004723c */ /* 0x080fe60000001804 */
[--C-:B---3--:R-:W-:Y:S01]  /*e670*/  FFMA.FTZ R2, R240, c[0x0][0x2d0], -R77.reuse ;  /* 0x0000b400f0027a23 */ /* 0x108fe2000001084d */
[----:B------:R-:W-:Y:S03]  /*e680*/  F2FP.PACK_AB R84, R187, R188 ;  /* 0x000000bcbb54723e */ /* 0x000fe600000000ff */
        /* <DEDUP_REMOVED lines=21> */
[-C--:B----4-:R-:W-:Y:S01]  /*e7e0*/  HMMA.16816.F32 R20, R80, R88.reuse, R20 ;  /* 0x000000585014723c */ /* 0x090fe20000001814 */
[----:B------:R1:W3:Y:S07]  /*e7f0*/  MUFU.EX2 R184, R2 ;  /* 0x0000000200b87308 */ /* 0x0002ee0000000800 */
[C---:B------:R-:W-:Y:S08]  /*e800*/  HMMA.16816.F32 R24, R84.reuse, R88, R24 ;  /* 0x000000585418723c */ /* 0x040ff00000001818 */
[-C--:B------:R-:W-:Y:S08]  /*e810*/  HMMA.16816.F32 R28, R84, R90.reuse, R28 ;  /* 0x0000005a541c723c */ /* 0x080ff0000000181c */
[C---:B------:R-:W-:Y:S01]  /*e820*/  HMMA.16816.F32 R32, R80.reuse, R90, R32 ;  /* 0x0000005a5020723c */ /* 0x040fe20000001820 */
[----:B------:R-:W4:Y:S03]  /*e830*/  LDSM.16.MT88.4 R88, [R197+0x1800] ;  /* 0x00180000c558783b */ /* 0x000f260000004200 */
[--C-:B-1----:R-:W-:Y:S04]  /*e840*/  FFMA.FTZ R2, R105, c[0x0][0x2d0], -R79.reuse ;  /* 0x0000b40069027a23 */ /* 0x102fe8000001084f */
[-C--:B------:R-:W-:Y:S01]  /*e850*/  HMMA.16816.F32 R36, R80, R96.reuse, R36 ;  /* 0x000000605024723c */ /* 0x080fe20000001824 */
[----:B------:R1:W5:Y:S07]  /*e860*/  MUFU.EX2 R143, R2 ;  /* 0x00000002008f7308 */ /* 0x00036e0000000800 */
[C---:B------:R-:W-:Y:S08]  /*e870*/  HMMA.16816.F32 R40, R84.reuse, R96, R40 ;  /* 0x000000605428723c */ /* 0x040ff00000001828 */
[-C--:B------:R-:W-:Y:S08]  /*e880*/  HMMA.16816.F32 R44, R84, R98.reuse, R44 ;  /* 0x00000062542c723c */ /* 0x080ff0000000182c */
[C---:B------:R-:W-:Y:S01]  /*e890*/  HMMA.16816.F32 R48, R80.reuse, R98, R48 ;  /* 0x000000625030723c */ /* 0x040fe20000001830 */
[----:B------:R-:W-:Y:S03]  /*e8a0*/  LDSM.16.MT88.4 R96, [R198+0x1800] ;  /* 0x00180000c660783b */ /* 0x000fe60000004200 */
        /* <DEDUP_REMOVED lines=19> */
[-C--:B----4-:R-:W-:Y:S03]  /*e9e0*/  HMMA.16816.F32 R4, R80, R88.reuse, R4 ;  /* 0x000000585004723c */ /* 0x090fe60000001804 */
[----:B-1----:R-:W-:Y:S06]  /*e9f0*/  FFMA.FTZ R2, R177, c[0x0][0x2d0], -R156 ;  /* 0x0000b400b1027a23 */ /* 0x002fec000001089c */
[----:B------:R1:W-:Y:S10]  /*ea00*/  MUFU.EX2 R177, R3 ;  /* 0x0000000300b17308 */ /* 0x0003f40000000800 */
[----:B------:R3:W4:Y:S01]  /*ea10*/  MUFU.EX2 R178, R2 ;  /* 0x0000000200b27308 */ /* 0x0007220000000800 */
[----:B-1----:R-:W-:Y:S09]  /*ea20*/  FFMA.FTZ R3, R170, c[0x0][0x2d0], -R78 ;  /* 0x0000b400aa037a23 */ /* 0x002ff2000001084e */
[----:B------:R1:W-:Y:S01]  /*ea30*/  MUFU.EX2 R170, R3 ;  /* 0x0000000300aa7308 */ /* 0x0003e20000000800 */
[--C-:B---3--:R-:W-:Y:S01]  /*ea40*/  FFMA.FTZ R2, R103, c[0x0][0x2d0], -R77.reuse ;  /* 0x0000b40067027a23 */ /* 0x108fe2000001084d */
[----:B----4-:R-:W-:Y:S08]  /*ea50*/  F2FP.PACK_AB R84, R178, R142 ;  /* 0x0000008eb254723e */ /* 0x010ff000000000ff */
[----:B------:R3:W-:Y:S01]  /*ea60*/  MUFU.EX2 R140, R2 ;  /* 0x00000002008c7308 */ /* 0x0007e20000000800 */
[----:B-1----:R-:W4:Y:S04]  /*ea70*/  LDL.LU R3, [R1+0x14] ;  /* 0x0000140001037983 */ /* 0x002f280000300800 */
[----:B------:R-:W5:Y:S04]  /*ea80*/  LDL.LU R106, [R1+0x18] ;  /* 0x00001800016a7983 */ /* 0x000f680000300800 */
[----:B------:R-:W5:Y:S01]  /*ea90*/  LDL.LU R105, [R1+0x1c] ;  /* 0x00001c0001697983 */ /* 0x000f620000300800 */
[--C-:B---3--:R-:W-:Y:S03]  /*eaa0*/  FFMA.FTZ R2, R155, c[0x0][0x2d0], -R77.reuse ;  /* 0x0000b4009b027a23 */ /* 0x108fe6000001084d */
[----:B------:R-:W3:Y:S01]  /*eab0*/  LDL.LU R104, [R1+0x20] ;  /* 0x0000200001687983 */ /* 0x000ee20000300800 */
[----:B------:R1:W1:Y:S02]  /*eac0*/  MUFU.EX2 R155, R2 ;  /* 0x00000002009b7308 */ /* 0x0002640000000800 */
[----:B-1----:R-:W-:Y:S01]  /*ead0*/  FFMA.FTZ R2, R102, c[0x0][0x2d0], -R156 ;  /* 0x0000b40066027a23 */ /* 0x002fe2000001089c */
[----:B------:R-:W-:Y:S02]  /*eae0*/  MOV R102, R176 ;  /* 0x000000b000667202 */ /* 0x000fe40000000f00 */
[----:B------:R-:W-:Y:S05]  /*eaf0*/  F2FP.PACK_AB R85, R155, R140 ;  /* 0x0000008c9b55723e */ /* 0x000fea00000000ff */
[----:B------:R1:W1:Y:S02]  /*eb00*/  MUFU.EX2 R176, R2 ;  /* 0x0000000200b07308 */ /* 0x0002640000000800 */
[--C-:B-1----:R-:W-:Y:S01]  /*eb10*/  FFMA.FTZ R2, R153, c[0x0][0x2d0], -R77.reuse ;  /* 0x0000b40099027a23 */ /* 0x102fe2000001084d */
[----:B------:R-:W-:Y:S07]  /*eb20*/  F2FP.PACK_AB R86, R177, R176 ;  /* 0x000000b0b156723e */ /* 0x000fee00000000ff */
[----:B------:R1:W-:Y:S02]  /*eb30*/  MUFU.EX2 R153, R2 ;  /* 0x0000000200997308 */ /* 0x0003e40000000800 */
[----:B-1----:R-:W-:Y:S08]  /*eb40*/  FFMA.FTZ R2, R152, c[0x0][0x2d0], -R77 ;  /* 0x0000b40098027a23 */ /* 0x002ff0000001084d */
[----:B------:R1:W1:Y:S02]  /*eb50*/  MUFU.EX2 R154, R2 ;  /* 0x00000002009a7308 */ /* 0x0002640000000800 */
[--C-:B-1----:R-:W-:Y:S01]  /*eb60*/  FFMA.FTZ R2, R171, c[0x0][0x2d0], -R78.reuse ;  /* 0x0000b400ab027a23 */ /* 0x102fe2000001084e */
[----:B------:R-:W-:Y:S07]  /*eb70*/  F2FP.PACK_AB R87, R154, R153 ;  /* 0x000000999a57723e */ /* 0x000fee00000000ff */
[----:B------:R1:W1:Y:S01]  /*eb80*/  MUFU.EX2 R171, R2 ;  /* 0x0000000200ab7308 */ /* 0x0002620000000800 */
[C---:B------:R-:W-:Y:S08]  /*eb90*/  HMMA.16816.F32 R8, R84.reuse, R88, R8 ;  /* 0x000000585408723c */ /* 0x040ff00000001808 */
[-C--:B------:R-:W-:Y:S08]  /*eba0*/  HMMA.16816.F32 R12, R84, R90.reuse, R12 ;  /* 0x0000005a540c723c */ /* 0x080ff0000000180c */
[C---:B------:R-:W-:Y:S01]  /*ebb0*/  HMMA.16816.F32 R16, R80.reuse, R90, R16 ;  /* 0x0000005a5010723c */ /* 0x040fe20000001810 */
[----:B------:R-:W2:Y:S03]  /*ebc0*/  LDSM.16.MT88.4 R88, [R200+0x1800] ;  /* 0x00180000c858783b */ /* 0x000ea60000004200 */
[--C-:B-1----:R-:W-:Y:S01]  /*ebd0*/  FFMA.FTZ R2, R158, c[0x0][0x2d0], -R79.reuse ;  /* 0x0000b4009e027a23 */ /* 0x102fe2000001084f */
[----:B------:R-:W-:Y:S02]  /*ebe0*/  MOV R158, R168 ;  /* 0x000000a8009e7202 */ /* 0x000fe40000000f00 */
[----:B------:R-:W-:Y:S01]  /*ebf0*/  F2FP.PACK_AB R148, R170, R171 ;  /* 0x000000abaa94723e */ /* 0x000fe200000000ff */
[-C--:B--2---:R-:W-:Y:S01]  /*ec00*/  HMMA.16816.F32 R20, R80, R92.reuse, R20 ;  /* 0x0000005c5014723c */ /* 0x084fe20000001814 */
[----:B------:R1:W-:Y:S07]  /*ec10*/  MUFU.EX2 R168, R2 ;  /* 0x0000000200a87308 */ /* 0x0003ee0000000800 */
[C---:B------:R-:W-:Y:S08]  /*ec20*/  HMMA.16816.F32 R24, R84.reuse, R92, R24 ;  /* 0x0000005c5418723c */ /* 0x040ff00000001818 */
[-C--:B------:R-:W-:Y:S08]  /*ec30*/  HMMA.16816.F32 R28, R84, R94.reuse, R28 ;  /* 0x0000005e541c723c */ /* 0x080ff0000000181c */
[C---:B------:R-:W-:Y:S04]  /*ec40*/  HMMA.16816.F32 R32, R80.reuse, R94, R32 ;  /* 0x0000005e5020723c */ /* 0x040fe80000001820 */
[--C-:B-1----:R-:W-:Y:S01]  /*ec50*/  FFMA.FTZ R2, R102, c[0x0][0x2d0], -R79.reuse ;  /* 0x0000b40066027a23 */ /* 0x102fe2000001084f */
[----:B------:R-:W-:Y:S02]  /*ec60*/  MOV R102, R159 ;  /* 0x0000009f00667202 */ /* 0x000fe40000000f00 */
[----:B------:R-:W-:Y:S01]  /*ec70*/  MOV R159, R169 ;  /* 0x000000a9009f7202 */ /* 0x000fe20000000f00 */
        /* <DEDUP_REMOVED lines=8> */
[-C--:B------:R-:W-:Y:S08]  /*ed00*/  HMMA.16816.F32 R52, R80, R88.reuse, R52 ;  /* 0x000000585034723c */ /* 0x080ff00000001834 */
[C---:B------:R-:W-:Y:S08]  /*ed10*/  HMMA.16816.F32 R56, R84.reuse, R88, R56 ;  /* 0x000000585438723c */ /* 0x040ff00000001838 */
[-C--:B------:R-:W-:Y:S04]  /*ed20*/  HMMA.16816.F32 R60, R84, R90.reuse, R60 ;  /* 0x0000005a543c723c */ /* 0x080fe8000000183c */
[----:B-1----:R-:W-:Y:S01]  /*ed30*/  FFMA.FTZ R2, R101, c[0x0][0x2d0], -R78 ;  /* 0x0000b40065027a23 */ /* 0x002fe2000001084e */
[----:B------:R-:W-:Y:S03]  /*ed40*/  MOV R101, R162 ;  /* 0x000000a200657202 */ /* 0x000fe60000000f00 */
[----:B------:R-:W-:Y:S01]  /*ed50*/  HMMA.16816.F32 R64, R80, R90, R64 ;  /* 0x0000005a5040723c */ /* 0x000fe20000001840 */
[----:B------:R1:W2:Y:S03]  /*ed60*/  MUFU.EX2 R162, R2 ;  /* 0x0000000200a27308 */ /* 0x0002a60000000800 */
[----:B------:R-:W-:Y:S02]  /*ed70*/  MOV R85, R70 ;  /* 0x0000004600557202 */ /* 0x000fe40000000f00 */
[----:B------:R-:W-:Y:S01]  /*ed80*/  MOV R84, R71 ;  /* 0x0000004700547202 */ /* 0x000fe20000000f00 */
[--C-:B-1----:R-:W-:Y:S01]  /*ed90*/  FFMA.FTZ R2, R100, c[0x0][0x2d0], -R79.reuse ;  /* 0x0000b40064027a23 */ /* 0x102fe2000001084f */
[----:B------:R-:W-:Y:S04]  /*eda0*/  MOV R100, R157 ;  /* 0x0000009d00647202 */ /* 0x000fe80000000f00 */
[----:B------:R-:W-:Y:S02]  /*edb0*/  MOV R157, R161 ;  /* 0x000000a1009d7202 */ /* 0x000fe40000000f00 */
[----:B------:R1:W-:Y:S01]  /*edc0*/  MUFU.EX2 R161, R2 ;  /* 0x0000000200a17308 */ /* 0x0003e20000000800 */
[----:B--2---:R-:W-:Y:S01]  /*edd0*/  F2FP.PACK_AB R150, R162, R167 ;  /* 0x000000a7a296723e */ /* 0x004fe200000000ff */
[----:B-1----:R-:W-:Y:S02]  /*ede0*/  FFMA.FTZ R2, R160, c[0x0][0x2d0], -R79 ;  /* 0x0000b400a0027a23 */ /* 0x002fe4000001084f */
[----:B----4-:R-:W-:Y:S06]  /*edf0*/  FFMA.FTZ R3, R74, R3, R230 ;  /* 0x000000034a037223 */ /* 0x010fec00000100e6 */
[----:B------:R1:W2:Y:S01]  /*ee00*/  MUFU.EX2 R160, R2 ;  /* 0x0000000200a07308 */ /* 0x0002a20000000800 */
[----:B------:R-:W-:Y:S02]  /*ee10*/  FADD.FTZ R3, R237, R3 ;  /* 0x00000003ed037221 */ /* 0x000fe40000010000 */
[----:B-----5:R-:W-:Y:S02]  /*ee20*/  FFMA.FTZ R68, R68, R105, R227 ;  /* 0x0000006944447223 */ /* 0x020fe400000100e3 */
[----:B------:R-:W-:Y:S02]  /*ee30*/  FADD.FTZ R3, R236, R3 ;  /* 0x00000003ec037221 */ /* 0x000fe40000010000 */
[----:B---3--:R-:W-:Y:S02]  /*ee40*/  FFMA.FTZ R0, R0, R104, R172 ;  /* 0x0000006800007223 */ /* 0x008fe400000100ac */
[----:B------:R-:W-:Y:S02]  /*ee50*/  FADD.FTZ R3, R238, R3 ;  /* 0x00000003ee037221 */ /* 0x000fe40000010000 */
[----:B------:R-:W-:Y:S02]  /*ee60*/  FADD.FTZ R0, R173, R0 ;  /* 0x00000000ad007221 */ /* 0x000fe40000010000 */
        /* <DEDUP_REMOVED lines=13> */
[----:B-1----:R-:W-:Y:S02]  /*ef40*/  FFMA.FTZ R2, R100, c[0x0][0x2d0], -R156 ;  /* 0x0000b40064027a23 */ /* 0x002fe4000001089c */
[----:B------:R-:W1:Y:S06]  /*ef50*/  LDSM.16.MT88.4 R100, [R197+0x2000] ;  /* 0x00200000c564783b */ /* 0x000e6c0000004200 */
[----:B------:R2:W3:Y:S02]  /*ef60*/  MUFU.EX2 R156, R2 ;  /* 0x00000002009c7308 */ /* 0x0004e40000000800 */
[--C-:B--2---:R-:W-:Y:S01]  /*ef70*/  FFMA.FTZ R2, R75, c[0x0][0x2d0], -R77.reuse ;  /* 0x0000b4004b027a23 */ /* 0x104fe2000001084d */
[----:B---3--:R-:W-:Y:S01]  /*ef80*/  F2FP.PACK_AB R146, R156, R157 ;  /* 0x0000009d9c92723e */ /* 0x008fe200000000ff */
[----:B------:R-:W-:Y:S06]  /*ef90*/  FFMA.FTZ R77, R76, c[0x0][0x2d0], -R77 ;  /* 0x0000b4004c4d7a23 */ /* 0x000fec000001084d */
[----:B------:R2:W-:Y:S10]  /*efa0*/  MUFU.EX2 R78, R2 ;  /* 0x00000002004e7308 */ /* 0x0005f40000000800 */
[----:B------:R-:W3:Y:S01]  /*efb0*/  MUFU.EX2 R75, R77 ;  /* 0x0000004d004b7308 */ /* 0x000ee20000000800 */
[-C--:B-1----:R-:W-:Y:S07]  /*efc0*/  HMMA.16816.F32 R88, R148, R100.reuse, R4 ;  /* 0x000000649458723c */ /* 0x082fee0000001804 */
[----:B------:R-:W-:Y:S02]  /*efd0*/  FADD.FTZ R4, R228, R68 ;  /* 0x00000044e4047221 */ /* 0x000fe40000010000 */
[----:B--2---:R-:W-:Y:S04]  /*efe0*/  FFMA.FTZ R2, R69, R106, R231 ;  /* 0x0000006a45027223 */ /* 0x004fe800000100e7 */
[----:B------:R-:W-:Y:S04]  /*eff0*/  FADD.FTZ R2, R233, R2 ;  /* 0x00000002e9027221 */ /* 0x000fe80000010000 */
[----:B------:R-:W-:Y:S01]  /*f000*/  FADD.FTZ R2, R234, R2 ;  /* 0x00000002ea027221 */ /* 0x000fe20000010000 */
[----:B---3--:R-:W-:Y:S03]  /*f010*/  F2FP.PACK_AB R147, R75, R78 ;  /* 0x0000004e4b93723e */ /* 0x008fe600000000ff */
[----:B------:R-:W-:Y:S04]  /*f020*/  FADD.FTZ R2, R235, R2 ;  /* 0x00000002eb027221 */ /* 0x000fe80000010000 */
[C---:B------:R-:W-:Y:S07]  /*f030*/  HMMA.16816.F32 R92, R144.reuse, R100, R8 ;  /* 0x00000064905c723c */ /* 0x040fee0000001808 */
[----:B------:R-:W-:Y:S01]  /*f040*/  FADD.FTZ R8, R229, R4 ;  /* 0x00000004e5087221 */ /* 0x000fe20000010000 */
[-C--:B------:R-:W-:Y:S01]  /*f050*/  HMMA.16816.F32 R96, R144, R102.reuse, R12 ;  /* 0x000000669060723c */ /* 0x080fe2000000180c */
[----:B------:R-:W1:Y:S03]  /*f060*/  LDSM.16.MT88.4 R4, [R200+0x2000] ;  /* 0x00200000c804783b */ /* 0x000e660000004200 */
        /* <DEDUP_REMOVED lines=80> */
[----:B------:R1:W-:Y:S01]  /*f570*/  STL [R1+0x18], R3 ;  /* 0x0000180301007387 */ /* 0x0003e20000100800 */
[----:B------:R-:W-:Y:S03]  /*f580*/  FADD.FTZ R0, R75, R0 ;  /* 0x000000004b007221 */ /* 0x000fe60000010000 */
[----:B------:R2:W-:Y:S04]  /*f590*/  STL [R1+0x1c], R2 ;  /* 0x00001c0201007387 */ /* 0x0005e80000100800 */
[----:B------:R3:W-:Y:S01]  /*f5a0*/  STL [R1+0x20], R0 ;  /* 0x0000200001007387 */ /* 0x0007e20000100800 */
[----:B-1----:R-:W-:Y:S02]  /*f5b0*/  MOV R3, R72 ;  /* 0x0000004800037202 */ /* 0x002fe40000000f00 */
[----:B--2---:R-:W-:Y:S01]  /*f5c0*/  MOV R2, R73 ;  /* 0x0000004900027202 */ /* 0x004fe20000000f00 */
[----:B------:R-:W-:-:S05]  /*f5d0*/  @P0 BRA `(.L_x_1230) ;  /* 0xffffc55000000947 */ /* 0x000fca000383ffff */
.L_x_1229:
[----:B------:R-:W-:Y:S02]  /*f5e0*/  MOV R9, 0x1f ;  /* 0x0000001f00097802 */ /* 0x000fe40000000f00 */
[----:B------:R-:W-:Y:S01]  /*f5f0*/  MOV R8, 0xffffffff ;  /* 0xffffffff00087802 */ /* 0x000fe20000000f00 */
[----:B------:R-:W-:Y:S05]  /*f600*/  BRA.DIV ~URZ, `(.L_x_1231) ;  /* 0x000051327f007947 */ /* 0x000fea000b800000 */
[----:B------:R-:W2:Y:S04]  /*f610*/  LDL R2, [R1+0x14] ;  /* 0x0000140001027983 */ /* 0x000ea80000100800 */
[----:B--23--:R1:W2:Y:S02]  /*f620*/  SHFL.BFLY PT, R0, R2, 0x2, 0x1f ;  /* 0x0c401f0002007f89 */ /* 0x00c2a400000e0000 */
.L_x_1317:
        /* <DEDUP_REMOVED lines=19> */
.L_x_1318:
[----:B------:R-:W-:Y:S01]  /*f760*/  FSETP.NE.FTZ.AND P3, PT, R4, RZ, PT ;  /* 0x000000ff0400720b */ /* 0x000fe20003f75000 */
[----:B------:R-:W-:Y:S01]  /*f770*/  CS2R R2, SRZ ;  /* 0x0000000000027805 */ /* 0x000fe2000001ff00 */
[----:B------:R-:W-:Y:S02]  /*f780*/  MOV R0, RZ ;  /* 0x000000ff00007202 */ /* 0x000fe40000000f00 */
[----:B------:R-:W-:Y:S02]  /*f790*/  FSETP.NE.FTZ.AND P2, PT, R5, RZ, PT ;  /* 0x000000ff0500720b */ /* 0x000fe40003f55000 */
[----:B------:R-:W-:Y:S02]  /*f7a0*/  FSETP.NE.FTZ.AND P1, PT, R6, RZ, PT ;  /* 0x000000ff0600720b */ /* 0x000fe40003f35000 */
[----:B------:R-:W-:Y:S02]  /*f7b0*/  MOV R26, 0xff800000 ;  /* 0xff800000001a7802 */ /* 0x000fe40000000f00 */
[----:B------:R-:W-:-:S02]  /*f7c0*/  MOV R24, 0xff800000 ;  /* 0xff80000000187802 */ /* 0x000fc40000000f00 */
[----:B------:R-:W-:Y:S01]  /*f7d0*/  MOV R25, 0xff800000 ;  /* 0xff80000000197802 */ /* 0x000fe20000000f00 */
[----:B------:R-:W1:Y:S01]  /*f7e0*/  @P3 MUFU.RCP R0, R4 ;  /* 0x0000000400003308 */ /* 0x000e620000001000 */
[----:B------:R-:W-:-:S05]  /*f7f0*/  MOV R19, 0xff800000 ;  /* 0xff80000000137802 */ /* 0x000fca0000000f00 */
[----:B------:R-:W-:Y:S02]  /*f800*/  @P1 MOV R10, 0x3f317218 ;  /* 0x3f317218000a1802 */ /* 0x000fe40000000f00 */
[----:B------:R2:W-:Y:S01]  /*f810*/  @P3 MUFU.LG2 R9, R4 ;  /* 0x0000000400093308 */ /* 0x0005e20000000c00 */
[----:B-1----:R-:W-:-:S07]  /*f820*/  FMUL.FTZ R74, R0, R100 ;  /* 0x00000064004a7220 */ /* 0x002fce0000410000 */
[----:B------:R-:W-:Y:S01]  /*f830*/  @P2 MUFU.RCP R3, R5 ;  /* 0x0000000500032308 */ /* 0x000fe20000001000 */
[C---:B------:R-:W-:Y:S02]  /*f840*/  FMUL.FTZ R75, R0.reuse, R101 ;  /* 0x00000065004b7220 */ /* 0x040fe40000410000 */
[C---:B------:R-:W-:Y:S02]  /*f850*/  FMUL.FTZ R68, R0.reuse, R88 ;  /* 0x0000005800447220 */ /* 0x040fe40000410000 */
[----:B------:R-:W-:Y:S02]  /*f860*/  FMUL.FTZ R69, R0, R89 ;  /* 0x0000005900457220 */ /* 0x000fe40000410000 */
[----:B--2-4-:R-:W-:Y:S01]  /*f870*/  FADD.FTZ R4, R8, R7 ;  /* 0x0000000708047221 */ /* 0x014fe20000010000 */
[----:B------:R-:W-:Y:S01]  /*f880*/  @P1 MUFU.RCP R2, R6 ;  /* 0x0000000600021308 */ /* 0x000fe20000001000 */
[C---:B------:R-:W-:Y:S02]  /*f890*/  FMUL.FTZ R76, R0.reuse, R104 ;  /* 0x00000068004c7220 */ /* 0x040fe40000410000 */
[----:B------:R-:W-:Y:S01]  /*f8a0*/  FMUL.FTZ R77, R0, R105 ;  /* 0x00000069004d7220 */ /* 0x000fe20000410000 */
[----:B------:R-:W-:Y:S01]  /*f8b0*/  FSETP.NE.FTZ.AND P0, PT, R4, RZ, PT ;  /* 0x000000ff0400720b */ /* 0x000fe20003f15000 */
[----:B------:R-:W-:-:S02]  /*f8c0*/  FMUL.FTZ R78, R0, R116 ;  /* 0x00000074004e7220 */ /* 0x000fc40000410000 */
[C---:B------:R-:W-:Y:S01]  /*f8d0*/  FMUL.FTZ R79, R0.reuse, R117 ;  /* 0x00000075004f7220 */ /* 0x040fe20000410000 */
[----:B------:R1:W2:Y:S01]  /*f8e0*/  @P2 MUFU.LG2 R7, R5 ;  /* 0x0000000500072308 */ /* 0x0002a20000000c00 */
        /* <DEDUP_REMOVED lines=8> */
[----:B-1----:R-:W-:Y:S01]  /*f970*/  @P2 MOV R5, 0x3f317218 ;  /* 0x3f31721800052802 */ /* 0x002fe20000000f00 */
[----:B------:R-:W1:Y:S01]  /*f980*/  @P1 MUFU.LG2 R0, R6 ;  /* 0x0000000600001308 */ /* 0x000e620000000c00 */
[----:B--2---:R-:W-:Y:S02]  /*f990*/  @P2 FMUL.FTZ R8, R7, 0.69314718246459960938 ;  /* 0x3f31721807082820 */ /* 0x004fe40000410000 */
[C---:B------:R-:W-:Y:S02]  /*f9a0*/  FMUL.FTZ R84, R3.reuse, R90 ;  /* 0x0000005a03547220 */ /* 0x040fe40000410000 */
[----:B------:R-:W-:-:S02]  /*f9b0*/  FMUL.FTZ R85, R3, R91 ;  /* 0x0000005b03557220 */ /* 0x000fc40000410000 */
[C---:B------:R-:W-:Y:S02]  /*f9c0*/  FMUL.FTZ R86, R3.reuse, R102 ;  /* 0x0000006603567220 */ /* 0x040fe40000410000 */
[C---:B------:R-:W-:Y:S02]  /*f9d0*/  FMUL.FTZ R87, R3.reuse, R103 ;  /* 0x0000006703577220 */ /* 0x040fe40000410000 */
[C---:B------:R-:W-:Y:S02]  /*f9e0*/  FMUL.FTZ R88, R3.reuse, R106 ;  /* 0x0000006a03587220 */ /* 0x040fe40000410000 */
[C---:B------:R-:W-:Y:S02]  /*f9f0*/  FMUL.FTZ R89, R3.reuse, R107 ;  /* 0x0000006b03597220 */ /* 0x040fe40000410000 */
[C---:B------:R-:W-:Y:S02]  /*fa00*/  FMUL.FTZ R90, R3.reuse, R118 ;  /* 0x00000076035a7220 */ /* 0x040fe40000410000 */
[----:B-1----:R-:W-:Y:S01]  /*fa10*/  @P1 FMUL.FTZ R7, R0, 0.69314718246459960938 ;  /* 0x3f31721800071820 */ /* 0x002fe20000410000 */
[----:B------:R-:W-:Y:S01]  /*fa20*/  MOV R0, RZ ;  /* 0x000000ff00007202 */ /* 0x000fe20000000f00 */
        /* <DEDUP_REMOVED lines=27> */
[----:B------:R2:W3:Y:S01]  /*fbe0*/  @P0 MUFU.LG2 R2, R4 ;  /* 0x0000000400020308 */ /* 0x0004e20000000c00 */
[----:B------:R-:W-:Y:S02]  /*fbf0*/  @P3 FMUL.FTZ R6, R3, c[0x0][0x2d0] ;  /* 0x0000b40003063a20 */ /* 0x000fe40000410000 */
[----:B------:R-:W-:Y:S02]  /*fc00*/  @P1 FMUL.FTZ R3, R10, c[0x0][0x2d0] ;  /* 0x0000b4000a031a20 */ /* 0x000fe40000410000 */
[----:B------:R-:W-:Y:S02]  /*fc10*/  @P3 FMUL.FTZ R9, R9, 0.69314718246459960938 ;  /* 0x3f31721809093820 */ /* 0x000fe40000410000 */
[----:B------:R-:W-:Y:S01]  /*fc20*/  @P1 FFMA.FTZ R26, R3, R71, R7 ;  /* 0x00000047031a1223 */ /* 0x000fe20000010007 */
[----:B------:R-:W-:Y:S01]  /*fc30*/  @P0 MOV R3, 0x3f317218 ;  /* 0x3f31721800030802 */ /* 0x000fe20000000f00 */
[----:B------:R-:W-:Y:S02]  /*fc40*/  @P2 FMUL.FTZ R5, R5, c[0x0][0x2d0] ;  /* 0x0000b40005052a20 */ /* 0x000fe40000410000 */
[----:B-1----:R-:W-:-:S02]  /*fc50*/  FMUL.FTZ R34, R0, R94 ;  /* 0x0000005e00227220 */ /* 0x002fc40000410000 */
[----:B------:R-:W-:Y:S02]  /*fc60*/  @P0 FMUL.FTZ R3, R3, c[0x0][0x2d0] ;  /* 0x0000b40003030a20 */ /* 0x000fe40000410000 */
[----:B------:R-:W-:Y:S01]  /*fc70*/  FMUL.FTZ R35, R0, R95 ;  /* 0x0000005f00237220 */ /* 0x000fe20000410000 */
[----:B--2---:R-:W-:Y:S01]  /*fc80*/  MOV R4, 0x1 ;  /* 0x0000000100047802 */ /* 0x004fe20000000f00 */
[----:B---3--:R-:W-:Y:S02]  /*fc90*/  @P0 FMUL.FTZ R2, R2, 0.69314718246459960938 ;  /* 0x3f31721802020820 */ /* 0x008fe40000410000 */
        /* <DEDUP_REMOVED lines=17> */
[----:B------:R-:W-:Y:S02]  /*fdb0*/  @P0 FFMA.FTZ R19, R3, R70, R2 ;  /* 0x0000004603130223 */ /* 0x000fe40000010002 */
.L_x_1198:
        /* <DEDUP_REMOVED lines=19> */
.L_x_1234:
[----:B--2---:R-:W-:Y:S05]  /*fef0*/  BSYNC B0 ;  /* 0x0000000000007941 */ /* 0x004fea0003800000 */
.L_x_1233:
        /* <DEDUP_REMOVED lines=105> */
.L_x_1237:
        /* <DEDUP_REMOVED lines=67> */
[----:B----4-:R-:W-:-:S05]  /*109c0*/  IMAD.IADD R5, R16, 0x1, R71 ;  /* 0x0000000110057824 */ /* 0x010fca00078e0247 */
        /* <DEDUP_REMOVED lines=61> */
.L_x_1319:
[----:B------:R-:W-:Y:S05]  /*10da0*/  BRA.DIV ~URZ, `(.L_x_1240) ;  /* 0x00003cc27f007947 */ /* 0x000fea000b800000 */
[----:B------:R3:W4:Y:S02]  /*10db0*/  SHFL.IDX PT, R2, R7, RZ, 0x181f ;  /* 0x00181fff07027589 */ /* 0x00072400000e0000 */
.L_x_1320:
        /* <DEDUP_REMOVED lines=9> */
.L_x_1321:
        /* <DEDUP_REMOVED lines=8> */
.L_x_1322:
[----:B------:R-:W-:Y:S05]  /*10ed0*/  BRA.DIV ~URZ, `(.L_x_1243) ;  /* 0x00003d427f007947 */ /* 0x000fea000b800000 */
[----:B-1----:R1:W2:Y:S02]  /*10ee0*/  SHFL.IDX PT, R2, R7, 0x2, 0x181f ;  /* 0x00581f0007027f89 */ /* 0x0022a400000e0000 */
.L_x_1323:
        /* <DEDUP_REMOVED lines=9> */
.L_x_1324:
        /* <DEDUP_REMOVED lines=8> */
.L_x_1325:
[----:B------:R-:W-:Y:S05]  /*11000*/  BRA.DIV ~URZ, `(.L_x_1246) ;  /* 0x00003dc27f007947 */ /* 0x000fea000b800000 */
[----:B--2---:R2:W1:Y:S02]  /*11010*/  SHFL.IDX PT, R2, R7, 0x4, 0x181f ;  /* 0x00981f0007027f89 */ /* 0x00446400000e0000 */
.L_x_1326:
        /* <DEDUP_REMOVED lines=9> */
.L_x_1327:
        /* <DEDUP_REMOVED lines=8> */
.L_x_1328:
[----:B------:R-:W-:Y:S05]  /*11130*/  BRA.DIV ~URZ, `(.L_x_1249) ;  /* 0x00003e427f007947 */ /* 0x000fea000b800000 */
[----:B--2---:R2:W3:Y:S02]  /*11140*/  SHFL.IDX PT, R2, R7, 0x6, 0x181f ;  /* 0x00d81f0007027f89 */ /* 0x0044e400000e0000 */
.L_x_1329:
        /* <DEDUP_REMOVED lines=9> */
.L_x_1330:
        /* <DEDUP_REMOVED lines=8> */
.L_x_1238:
        /* <DEDUP_REMOVED lines=34> */
.L_x_1331:
[----:B------:R-:W-:Y:S05]  /*11480*/  BRA.DIV ~URZ, `(.L_x_1253) ;  /* 0x00003ca27f007947 */ /* 0x000fea000b800000 */
[----:B------:R3:W4:Y:S02]  /*11490*/  SHFL.IDX PT, R2, R21, RZ, 0x1c1f ;  /* 0x001c1fff15027589 */ /* 0x00072400000e0000 */
.L_x_1332:
        /* <DEDUP_REMOVED lines=20> */
[----:B------:R-:W-:-:S09]  /*115e0*/  ISETP.GE.AND P6, PT, R11, c[0x0][0x3c8], PT ;  /* 0x0000f2000b007a0c */ /* 0x000fd20003fc6270 */
        /* <DEDUP_REMOVED lines=18> */
[----:B------:R-:W-:-:S03]  /*11710*/  ISETP.GE.AND P2, PT, R4, c[0x0][0x3c8], PT ;  /* 0x0000f20004007a0c */ /* 0x000fc60003f46270 */
[----:B------:R2:W-:Y:S01]  /*11720*/  @!P1 ST.E.64 [R14.64], R66 ;  /* 0x000000420e009985 */ /* 0x0005e2000c101b08 */
[----:B----4-:R-:W-:-:S04]  /*11730*/  @!P6 LEA R16, P1, R7, R2, 0x2 ;  /* 0x000000020710e211 */ /* 0x010fc800078210ff */
        /* <DEDUP_REMOVED lines=8> */
.L_x_1255:
[----:B------:R-:W-:Y:S05]  /*117c0*/  BSYNC B0 ;  /* 0x0000000000007941 */ /* 0x000fea0003800000 */
.L_x_1254:
[----:B------:R-:W-:Y:S05]  /*117d0*/  BRA.DIV ~URZ, `(.L_x_1256) ;  /* 0x000039c27f007947 */ /* 0x000fea000b800000 */
[----:B--2---:R2:W1:Y:S04]  /*117e0*/  SHFL.IDX PT, R12, R13, 0x1, 0x1c1f ;  /* 0x003c1f000d0c7f89 */ /* 0x00446800000e0000 */
[----:B----4-:R2:W4:Y:S02]  /*117f0*/  SHFL.IDX PT, R2, R21, 0x1, 0x1c1f ;  /* 0x003c1f0015027f89 */ /* 0x01052400000e0000 */
.L_x_1333:
[----:B------:R-:W-:Y:S01]  /*11800*/  BSSY B0, `(.L_x_1257) ;  /* 0x0000023000007945 */ /* 0x000fe20003800000 */
[----:B------:R-:W-:Y:S05]  /*11810*/  @P0 BRA `(.L_x_1258) ;  /* 0x0000021000000947 */ /* 0x000fea0003800000 */
[----:B------:R-:W5:Y:S01]  /*11820*/  LDL R3, [R1+0x4c] ;  /* 0x00004c0001037983 */ /* 0x000f620000100800 */
[----:B------:R-:W-:Y:S02]  /*11830*/  ISETP.GE.AND P6, PT, R0, c[0x0][0x3c8], PT ;  /* 0x0000f20000007a0c */ /* 0x000fe40003fc6270 */
[----:B------:R-:W-:Y:S02]  /*11840*/  ISETP.GE.AND P1, PT, R11, c[0x0][0x3c8], PT ;  /* 0x0000f2000b007a0c */ /* 0x000fe40003f26270 */
[----:B------:R-:W-:-:S02]  /*11850*/  ISETP.GE.AND P0, PT, R10, c[0x0][0x3c8], PT ;  /* 0x0000f2000a007a0c */ /* 0x000fc40003f06270 */
[----:B-----5:R-:W-:-:S13]  /*11860*/  ISETP.GE.AND P2, PT, R3, c[0x0][0x3c8], PT ;  /* 0x0000f20003007a0c */ /* 0x020fda0003f46270 */
[----:B----4-:R-:W-:-:S04]  /*11870*/  @!P2 LEA R14, P3, R3, R2, 0x2 ;  /* 0x00000002030ea211 */ /* 0x010fc800078610ff */
[----:B-1----:R-:W-:Y:S02]  /*11880*/  @!P2 LEA.HI.X R15, R3, R12, R20, 0x2, P3 ;  /* 0x0000000c030fa211 */ /* 0x002fe400018f1414 */
[----:B------:R-:W-:-:S03]  /*11890*/  @!P6 LEA R18, P3, R0, R2, 0x2 ;  /* 0x000000020012e211 */ /* 0x000fc600078610ff */
[----:B------:R1:W-:Y:S01]  /*118a0*/  @!P2 ST.E.64 [R14.64], R84 ;  /* 0x000000540e00a985 */ /* 0x0003e2000c101b08 */
[----:B------:R-:W-:Y:S02]  /*118b0*/  @!P6 LEA.HI.X R19, R0, R12, R22, 0x2, P3 ;  /* 0x0000000c0013e211 */ /* 0x000fe400018f1416 */
[----:B------:R-:W-:Y:S02]  /*118c0*/  ISETP.GE.AND P3, PT, R8, c[0x0][0x3c8], PT ;  /* 0x0000f20008007a0c */ /* 0x000fe40003f66270 */
[C---:B------:R-:W-:Y:S01]  /*118d0*/  @!P1 LEA R16, P2, R11.reuse, R2, 0x2 ;  /* 0x000000020b109211 */ /* 0x040fe200078410ff */
[----:B------:R4:W-:Y:S03]  /*118e0*/  @!P6 ST.E.64 [R18.64], R86 ;  /* 0x000000561200e985 */ /* 0x0009e6000c101b08 */
[----:B------:R-:W-:Y:S02]  /*118f0*/  @!P1 LEA.HI.X R17, R11, R12, R24, 0x2, P2 ;  /* 0x0000000c0b119211 */ /* 0x000fe400010f1418 */
[----:B------:R-:W-:-:S03]  /*11900*/  ISETP.GE.AND P2, PT, R7, c[0x0][0x3c8], PT ;  /* 0x0000f20007007a0c */ /* 0x000fc60003f46270 */
[----:B------:R5:W-:Y:S01]  /*11910*/  @!P1 ST.E.64 [R16.64], R88 ;  /* 0x0000005810009985 */ /* 0x000be2000c101b08 */
[----:B------:R-:W-:Y:S02]  /*11920*/  ISETP.GE.AND P1, PT, R6, c[0x0][0x3c8], PT ;  /* 0x0000f20006007a0c */ /* 0x000fe40003f26270 */
[----:B-1----:R-:W-:-:S04]  /*11930*/  @!P0 LEA R14, P6, R10, R2, 0x2 ;  /* 0x000000020a0e8211 */ /* 0x002fc800078c10ff */
        /* <DEDUP_REMOVED lines=15> */
.L_x_1258:
[----:B------:R-:W-:Y:S05]  /*11a30*/  BSYNC B0 ;  /* 0x0000000000007941 */ /* 0x000fea0003800000 */
.L_x_1257:
[----:B------:R-:W-:Y:S05]  /*11a40*/  BRA.DIV ~URZ, `(.L_x_1259) ;  /* 0x000038227f007947 */ /* 0x000fea000b800000 */
[----:B-1----:R1:W2:Y:S02]  /*11a50*/  SHFL.IDX PT, R12, R13, 0x2, 0x1c1f ;  /* 0x005c1f000d0c7f89 */ /* 0x0022a400000e0000 */
.L_x_1334:
[----:B------:R-:W-:Y:S05]  /*11a60*/  BRA.DIV ~URZ, `(.L_x_1260) ;  /* 0x000038727f007947 */ /* 0x000fea000b800000 */
[----:B----4-:R4:W1:Y:S02]  /*11a70*/  SHFL.IDX PT, R2, R21, 0x2, 0x1c1f ;  /* 0x005c1f0015027f89 */ /* 0x01086400000e0000 */
.L_x_1335:
[----:B------:R-:W-:Y:S01]  /*11a80*/  BSSY B0, `(.L_x_1261) ;  /* 0x0000023000007945 */ /* 0x000fe20003800000 */
[----:B------:R-:W-:Y:S05]  /*11a90*/  @P4 BRA `(.L_x_1262) ;  /* 0x0000021000004947 */ /* 0x000fea0003800000 */
[----:B------:R-:W5:Y:S01]  /*11aa0*/  LDL R3, [R1+0x4c] ;  /* 0x00004c0001037983 */ /* 0x000f620000100800 */
[----:B------:R-:W-:Y:S02]  /*11ab0*/  ISETP.GE.AND P1, PT, R0, c[0x0][0x3c8], PT ;  /* 0x0000f20000007a0c */ /* 0x000fe40003f26270 */
[----:B------:R-:W-:Y:S02]  /*11ac0*/  ISETP.GE.AND P0, PT, R11, c[0x0][0x3c8], PT ;  /* 0x0000f2000b007a0c */ /* 0x000fe40003f06270 */
[----:B------:R-:W-:-:S09]  /*11ad0*/  ISETP.GE.AND P4, PT, R10, c[0x0][0x3c8], PT ;  /* 0x0000f2000a007a0c */ /* 0x000fd20003f86270 */
[----:B-1----:R-:W-:-:S04]  /*11ae0*/  @!P1 LEA R14, P6, R0, R2, 0x2 ;  /* 0x00000002000e9211 */ /* 0x002fc800078c10ff */
[----:B--2---:R-:W-:Y:S02]  /*11af0*/  @!P1 LEA.HI.X R15, R0, R12, R22, 0x2, P6 ;  /* 0x0000000c000f9211 */ /* 0x004fe400030f1416 */
[----:B-----5:R-:W-:-:S13]  /*11b00*/  ISETP.GE.AND P3, PT, R3, c[0x0][0x3c8], PT ;  /* 0x0000f20003007a0c */ /* 0x020fda0003f66270 */
[----:B------:R-:W-:-:S04]  /*11b10*/  @!P3 LEA R16, P2, R3, R2, 0x2 ;  /* 0x000000020310b211 */ /* 0x000fc800078410ff */
[----:B------:R-:W-:Y:S02]  /*11b20*/  @!P3 LEA.HI.X R17, R3, R12, R20, 0x2, P2 ;  /* 0x0000000c0311b211 */ /* 0x000fe400010f1414 */
[----:B------:R-:W-:-:S03]  /*11b30*/  @!P0 LEA R18, P2, R11, R2, 0x2 ;  /* 0x000000020b128211 */ /* 0x000fc600078410ff */
[----:B------:R-:W-:Y:S01]  /*11b40*/  @!P3 ST.E.64 [R16.64], R48 ;  /* 0x000000301000b985 */ /* 0x000fe2000c101b08 */
[----:B------:R-:W-:Y:S02]  /*11b50*/  ISETP.GE.AND P3, PT, R8, c[0x0][0x3c8], PT ;  /* 0x0000f20008007a0c */ /* 0x000fe40003f66270 */
[----:B------:R-:W-:Y:S01]  /*11b60*/  @!P0 LEA.HI.X R19, R11, R12, R24, 0x2, P2 ;  /* 0x0000000c0b138211 */ /* 0x000fe200010f1418 */
[----:B------:R1:W-:Y:S01]  /*11b70*/  @!P1 ST.E.64 [R14.64], R38 ;  /* 0x000000260e009985 */ /* 0x0003e2000c101b08 */
[----:B------:R-:W-:Y:S02]  /*11b80*/  ISETP.GE.AND P2, PT, R7, c[0x0][0x3c8], PT ;  /* 0x0000f20007007a0c */ /* 0x000fe40003f46270 */
[----:B------:R-:W-:Y:S01]  /*11b90*/  ISETP.GE.AND P1, PT, R6, c[0x0][0x3c8], PT ;  /* 0x0000f20006007a0c */ /* 0x000fe20003f26270 */
[----:B------:R2:W-:Y:S01]  /*11ba0*/  @!P0 ST.E.64 [R18.64], R40 ;  /* 0x0000002812008985 */ /* 0x0005e2000c101b08 */
[----:B------:R-:W-:Y:S02]  /*11bb0*/  ISETP.GE.AND P0, PT, R4, c[0x0][0x3c8], PT ;  /* 0x0000f20004007a0c */ /* 0x000fe40003f06270 */
[----:B-1----:R-:W-:-:S04]  /*11bc0*/  @!P4 LEA R14, P6, R10, R2, 0x2 ;  /* 0x000000020a0ec211 */ /* 0x002fc800078c10ff */
[----:B------:R-:W-:Y:S02]  /*11bd0*/  @!P4 LEA.HI.X R15, R10, R12, R23, 0x2, P6 ;  /* 0x0000000c0a0fc211 */ /* 0x000fe400030f1417 */
[----:B--2---:R-:W-:-:S03]  /*11be0*/  @!P3 LEA R18, P6, R8, R2, 0x2 ;  /* 0x000000020812b211 */ /* 0x004fc600078c10ff */
[----:B------:R1:W-:Y:S01]  /*11bf0*/  @!P4 ST.E.64 [R14.64], R42 ;  /* 0x0000002a0e00c985 */ /* 0x0003e2000c101b08 */
[C---:B------:R-:W-:Y:S02]  /*11c00*/  @!P2 LEA R16, P4, R7.reuse, R2, 0x2 ;  /* 0x000000020710a211 */ /* 0x040fe400078810ff */
[-C--:B------:R-:W-:Y:S02]  /*11c10*/  @!P3 LEA.HI.X R19, R8, R12.reuse, R25, 0x2, P6 ;  /* 0x0000000c0813b211 */ /* 0x080fe400030f1419 */
[----:B------:R-:W-:-:S03]  /*11c20*/  @!P2 LEA.HI.X R17, R7, R12, R26, 0x2, P4 ;  /* 0x0000000c0711a211 */ /* 0x000fc600020f141a */
        /* <DEDUP_REMOVED lines=8> */
.L_x_1262:
[----:B------:R-:W-:Y:S05]  /*11cb0*/  BSYNC B0 ;  /* 0x0000000000007941 */ /* 0x000fea0003800000 */
.L_x_1261:
[----:B------:R-:W-:Y:S05]  /*11cc0*/  BRA.DIV ~URZ, `(.L_x_1263) ;  /* 0x000036827f007947 */ /* 0x000fea000b800000 */
[----:B--2---:R2:W3:Y:S04]  /*11cd0*/  SHFL.IDX PT, R12, R13, 0x3, 0x1c1f ;  /* 0x007c1f000d0c7f89 */ /* 0x0044e800000e0000 */
[----:B-1----:R2:W1:Y:S02]  /*11ce0*/  SHFL.IDX PT, R2, R21, 0x3, 0x1c1f ;  /* 0x007c1f0015027f89 */ /* 0x00246400000e0000 */
.L_x_1336:
[----:B------:R-:W-:Y:S05]  /*11cf0*/  @P5 BRA `(.L_x_1251) ;  /* 0x00000ea000005947 */ /* 0x000fea0003800000 */
[----:B------:R-:W5:Y:S01]  /*11d00*/  LDL R3, [R1+0x4c] ;  /* 0x00004c0001037983 */ /* 0x000f620000100800 */
[----:B------:R-:W-:Y:S02]  /*11d10*/  ISETP.GE.AND P5, PT, R0, c[0x0][0x3c8], PT ;  /* 0x0000f20000007a0c */ /* 0x000fe40003fa6270 */
[----:B------:R-:W-:-:S02]  /*11d20*/  ISETP.GE.AND P4, PT, R11, c[0x0][0x3c8], PT ;  /* 0x0000f2000b007a0c */ /* 0x000fc40003f86270 */
[----:B------:R-:W-:Y:S02]  /*11d30*/  ISETP.GE.AND P3, PT, R10, c[0x0][0x3c8], PT ;  /* 0x0000f2000a007a0c */ /* 0x000fe40003f66270 */
[----:B------:R-:W-:Y:S02]  /*11d40*/  ISETP.GE.AND P2, PT, R8, c[0x0][0x3c8], PT ;  /* 0x0000f20008007a0c */ /* 0x000fe40003f46270 */
[----:B-----5:R-:W-:-:S13]  /*11d50*/  ISETP.GE.AND P0, PT, R3, c[0x0][0x3c8], PT ;  /* 0x0000f20003007a0c */ /* 0x020fda0003f06270 */
[----:B-1----:R-:W-:-:S04]  /*11d60*/  @!P0 LEA R14, P1, R3, R2, 0x2 ;  /* 0x00000002030e8211 */ /* 0x002fc800078210ff */
[----:B---3--:R-:W-:Y:S02]  /*11d70*/  @!P0 LEA.HI.X R15, R3, R12, R20, 0x2, P1 ;  /* 0x0000000c030f8211 */ /* 0x008fe400008f1414 */
[CC--:B------:R-:W-:Y:S02]  /*11d80*/  @!P5 LEA R20, P6, R0.reuse, R2.reuse, 0x2 ;  /* 0x000000020014d211 */ /* 0x0c0fe400078c10ff */
[----:B------:R-:W-:Y:S01]  /*11d90*/  ISETP.GE.AND P1, PT, R7, c[0x0][0x3c8], PT ;  /* 0x0000f20007007a0c */ /* 0x000fe20003f26270 */
[----:B------:R1:W-:Y:S01]  /*11da0*/  @!P0 ST.E.64 [R14.64], R34 ;  /* 0x000000220e008985 */ /* 0x0003e2000c101b08 */
[----:B------:R-:W-:Y:S02]  /*11db0*/  @!P4 LEA R18, P0, R11, R2, 0x2 ;  /* 0x000000020b12c211 */ /* 0x000fe400078010ff */
[----:B--2-4-:R-:W-:Y:S02]  /*11dc0*/  @!P5 LEA.HI.X R21, R0, R12, R22, 0x2, P6 ;  /* 0x0000000c0015d211 */ /* 0x014fe400030f1416 */
[----:B------:R-:W-:-:S02]  /*11dd0*/  @!P3 LEA R16, P6, R10, R2, 0x2 ;  /* 0x000000020a10b211 */ /* 0x000fc400078c10ff */
[-C--:B------:R-:W-:Y:S01]  /*11de0*/  @!P4 LEA.HI.X R19, R11, R12.reuse, R24, 0x2, P0 ;  /* 0x0000000c0b13c211 */ /* 0x080fe200000f1418 */
[----:B------:R2:W-:Y:S01]  /*11df0*/  @!P5 ST.E.64 [R20.64], R60 ;  /* 0x0000003c1400d985 */ /* 0x0005e2000c101b08 */
[----:B------:R-:W-:Y:S02]  /*11e00*/  ISETP.GE.AND P0, PT, R6, c[0x0][0x3c8], PT ;  /* 0x0000f20006007a0c */ /* 0x000fe40003f06270 */
[----:B------:R-:W-:Y:S01]  /*11e10*/  @!P3 LEA.HI.X R17, R10, R12, R23, 0x2, P6 ;  /* 0x0000000c0a11b211 */ /* 0x000fe200030f1417 */
        /* <DEDUP_REMOVED lines=17> */
.L_x_1236:
        /* <DEDUP_REMOVED lines=21> */
.L_x_1264:
        /* <DEDUP_REMOVED lines=57> */
.L_x_1266:
[----:B------:R-:W-:Y:S05]  /*12410*/  BSYNC B0 ;  /* 0x0000000000007941 */ /* 0x000fea0003800000 */
.L_x_1265:
        /* <DEDUP_REMOVED lines=46> */
.L_x_1337:
[----:B------:R-:W-:Y:S05]  /*12700*/  BRA.DIV ~URZ, `(.L_x_1268) ;  /* 0x00002d827f007947 */ /* 0x000fea000b800000 */
[----:B------:R3:W4:Y:S02]  /*12710*/  SHFL.IDX PT, R2, R7, RZ, 0x181f ;  /* 0x00181fff07027589 */ /* 0x00072400000e0000 */
.L_x_1338:
        /* <DEDUP_REMOVED lines=9> */
.L_x_1339:
        /* <DEDUP_REMOVED lines=8> */
.L_x_1340:
[----:B------:R-:W-:Y:S05]  /*12830*/  BRA.DIV ~URZ, `(.L_x_1271) ;  /* 0x00002e027f007947 */ /* 0x000fea000b800000 */
[----:B-1----:R1:W2:Y:S02]  /*12840*/  SHFL.IDX PT, R2, R7, 0x2, 0x181f ;  /* 0x00581f0007027f89 */ /* 0x0022a400000e0000 */
.L_x_1341:
        /* <DEDUP_REMOVED lines=9> */
.L_x_1342:
        /* <DEDUP_REMOVED lines=8> */
.L_x_1343:
[----:B------:R-:W-:Y:S05]  /*12960*/  BRA.DIV ~URZ, `(.L_x_1274) ;  /* 0x00002e827f007947 */ /* 0x000fea000b800000 */
[----:B--2---:R2:W1:Y:S02]  /*12970*/  SHFL.IDX PT, R2, R7, 0x4, 0x181f ;  /* 0x00981f0007027f89 */ /* 0x00446400000e0000 */
.L_x_1344:
        /* <DEDUP_REMOVED lines=9> */
.L_x_1345:
        /* <DEDUP_REMOVED lines=8> */
.L_x_1346:
[----:B------:R-:W-:Y:S05]  /*12a90*/  BRA.DIV ~URZ, `(.L_x_1277) ;  /* 0x00002f027f007947 */ /* 0x000fea000b800000 */
[----:B--2---:R2:W3:Y:S02]  /*12aa0*/  SHFL.IDX PT, R2, R7, 0x6, 0x181f ;  /* 0x00d81f0007027f89 */ /* 0x0044e400000e0000 */
.L_x_1347:
        /* <DEDUP_REMOVED lines=9> */
.L_x_1348:
[----:B------:R-:W5:Y:S01]  /*12b40*/  LDL.64 R8, [R1+0x30] ;  /* 0x0000300001087983 */ /* 0x000f620000100a00 */
[----:B------:R-:W-:-:S04]  /*12b50*/  IADD3 R0, R0, 0x70, RZ ;  /* 0x0000007000007810 */ /* 0x000fc80007ffe0ff */
[----:B------:R-:W-:-:S13]  /*12b60*/  ISETP.GE.OR P1, PT, R0, R4, P0 ;  /* 0x000000040000720c */ /* 0x000fda0000726670 */
[----:B----45:R-:W-:-:S04]  /*12b70*/  @!P1 LEA R2, P0, R8, R2, 0x1 ;  /* 0x0000000208029211 */ /* 0x030fc800078008ff */
[----:B---3--:R-:W-:-:S05]  /*12b80*/  @!P1 LEA.HI.X R3, R8, R6, R18, 0x1, P0 ;  /* 0x0000000608039211 */ /* 0x008fca00000f0c12 */
[----:B------:R3:W-:Y:S04]  /*12b90*/  @!P1 ST.E.128 [R2.64], RZ ;  /* 0x000000ff02009985 */ /* 0x0007e8000c101d08 */
.L_x_1251:
[----:B------:R-:W-:Y:S05]  /*12ba0*/  BSYNC B1 ;  /* 0x0000000000017941 */ /* 0x000fea0003800000 */
.L_x_1235:
        /* <DEDUP_REMOVED lines=15> */
.L_x_1349:
[----:B------:R-:W-:Y:S05]  /*12ca0*/  BRA.DIV ~URZ, `(.L_x_1281) ;  /* 0x00002ea27f007947 */ /* 0x000fea000b800000 */
[----:B------:R3:W1:Y:S02]  /*12cb0*/  SHFL.IDX PT, R8, R70, 0x1, 0x1f ;  /* 0x00201f0046087f89 */ /* 0x00066400000e0000 */
.L_x_1350:
        /* <DEDUP_REMOVED lines=19> */
.L_x_1351:
        /* <DEDUP_REMOVED lines=16> */
.L_x_1352:
[----:B----4-:R-:W-:Y:S01]  /*12ef0*/  IMAD R0, R0, c[0x0][0x538], RZ ;  /* 0x00014e0000007a24 */ /* 0x010fe200078e02ff */
[----:B------:R-:W-:Y:S04]  /*12f00*/  BSSY B1, `(.L_x_1284) ;  /* 0x00000ce000017945 */ /* 0x000fe80003800000 */
[----:B-1----:R-:W-:-:S04]  /*12f10*/  IADD3 R8, R0, R8, RZ ;  /* 0x0000000800087210 */ /* 0x002fc80007ffe0ff */
[----:B--2---:R-:W-:-:S13]  /*12f20*/  ISETP.GT.AND P6, PT, R8, R10, PT ;  /* 0x0000000a0800720c */ /* 0x004fda0003fc4270 */
[----:B------:R-:W-:Y:S05]  /*12f30*/  @P6 BRA `(.L_x_1285) ;  /* 0x0000025000006947 */ /* 0x000fea0003800000 */
.L_x_1289:
        /* <DEDUP_REMOVED lines=17> */
.L_x_1353:
        /* <DEDUP_REMOVED lines=16> */
.L_x_1354:
[----:B--2---:R-:W-:-:S05]  /*13150*/  IMAD R0, R0, c[0x0][0x538], RZ ;  /* 0x00014e0000007a24 */ /* 0x004fca00078e02ff */
[----:B------:R-:W-:-:S04]  /*13160*/  IADD3 R8, R0, R8, RZ ;  /* 0x0000000800087210 */ /* 0x000fc80007ffe0ff */
[----:B------:R-:W-:-:S13]  /*13170*/  ISETP.GT.AND P6, PT, R8, R10, PT ;  /* 0x0000000a0800720c */ /* 0x000fda0003fc4270 */
[----:B-1----:R-:W-:Y:S05]  /*13180*/  @!P6 BRA `(.L_x_1289) ;  /* 0xfffffdb00000e947 */ /* 0x002fea000383ffff */
.L_x_1285:
[----:B------:R-:W-:-:S05]  /*13190*/  IADD3 R12, -R0, R8, RZ ;  /* 0x00000008000c7210 */ /* 0x000fca0007ffe1ff */
[----:B------:R-:W-:-:S05]  /*131a0*/  IMAD R0, R4, c[0x0][0x538], R12 ;  /* 0x00014e0004007a24 */ /* 0x000fca00078e020c */
[----:B------:R-:W-:Y:S01]  /*131b0*/  ISETP.GT.AND P0, PT, R0, R10, PT ;  /* 0x0000000a0000720c */ /* 0x000fe20003f04270 */
[----:B------:R-:W-:-:S12]  /*131c0*/  BRA.DIV ~URZ, `(.L_x_1290) ;  /* 0x00002de27f007947 */ /* 0x000fd8000b800000 */
[----:B------:R-:W-:-:S03]  /*131d0*/  VOTE.ANY R8, PT, !P0 ;  /* 0x0000000000087806 */ /* 0x000fc600040e0100 */
.L_x_1355:
[----:B------:R-:W2:Y:S01]  /*131e0*/  LDL.LU R2, [R1+0x64] ;  /* 0x0000640001027983 */ /* 0x000ea20000300800 */
[----:B------:R-:W2:Y:S02]  /*131f0*/  POPC R0, R8 ;  /* 0x0000000800007309 */ /* 0x000ea40000000000 */
[----:B--2---:R-:W-:-:S05]  /*13200*/  IADD3 R2, R0, R2, RZ ;  /* 0x0000000200027210 */ /* 0x004fca0007ffe0ff */
[----:B------:R1:W-:Y:S01]  /*13210*/  STL [R1+0x64], R2 ;  /* 0x0000640201007387 */ /* 0x0003e20000100800 */
[----:B------:R-:W-:Y:S05]  /*13220*/  BRA.DIV ~URZ, `(.L_x_1291) ;  /* 0x00002dd27f007947 */ /* 0x000fea000b800000 */
[----:B------:R2:W4:Y:S04]  /*13230*/  SHFL.IDX PT, R11, R6, R0, 0x1f ;  /* 0x00001f00060b7589 */ /* 0x00052800000e0000 */
[----:B------:R2:W1:Y:S02]  /*13240*/  SHFL.IDX PT, R7, R7, R0, 0x1f ;  /* 0x00001f0007077589 */ /* 0x00046400000e0000 */
.L_x_1356:
[----:B------:R-:W-:Y:S01]  /*13250*/  ISETP.NE.AND P0, PT, R8, RZ, PT ;  /* 0x000000ff0800720c */ /* 0x000fe20003f05270 */
[----:B------:R-:W-:-:S12]  /*13260*/  BSSY B0, `(.L_x_1292) ;  /* 0x0000005000007945 */ /* 0x000fd80003800000 */
[----:B------:R-:W-:Y:S05]  /*13270*/  @!P0 BRA `(.L_x_1293) ;  /* 0x0000003000008947 */ /* 0x000fea0003800000 */
[----:B--2---:R-:W-:Y:S01]  /*13280*/  IADD3 R0, R0, -0x1, RZ ;  /* 0xffffffff00007810 */ /* 0x004fe20007ffe0ff */
[----:B------:R-:W-:Y:S05]  /*13290*/  BRA.DIV ~URZ, `(.L_x_1294) ;  /* 0x00002e327f007947 */ /* 0x000fea000b800000 */
[----:B------:R2:W3:Y:S02]  /*132a0*/  SHFL.IDX PT, R13, R4, R0, 0x1f ;  /* 0x00001f00040d7589 */ /* 0x0004e400000e0000 */
.L_x_1293:
[----:B------:R-:W-:Y:S05]  /*132b0*/  BSYNC B0 ;  /* 0x0000000000007941 */ /* 0x000fea0003800000 */
.L_x_1292:
        /* <DEDUP_REMOVED lines=68> */
.L_x_1296:
        /* <DEDUP_REMOVED lines=68> */
.L_x_1297:
[----:B------:R-:W-:Y:S05]  /*13b40*/  BSYNC B0 ;  /* 0x0000000000007941 */ /* 0x000fea0003800000 */
.L_x_1295:
[----:B------:R-:W-:-:S04]  /*13b50*/  LOP3.LUT R2, RZ, R2, RZ, 0x33, !PT ;  /* 0x00000002ff027212 */ /* 0x000fc800078e33ff */
[----:B-1----:R-:W-:-:S05]  /*13b60*/  IADD3 R0, R2, R11, RZ ;  /* 0x0000000b02007210 */ /* 0x002fca0007ffe0ff */
[----:B------:R1:W-:Y:S01]  /*13b70*/  STL [R1+0x5c], R0 ;  /* 0x00005c0001007387 */ /* 0x0003e20000100800 */
[----:B------:R-:W-:Y:S05]  /*13b80*/  BRA `(.L_x_1298) ;  /* 0x0000005000007947 */ /* 0x000fea0003800000 */
.L_x_1286:
[----:B------:R-:W-:Y:S01]  /*13b90*/  MOV R0, c[0x0][0x53c] ;  /* 0x00014f0000007a02 */ /* 0x000fe20000000f00 */
[----:B------:R1:W-:Y:S04]  /*13ba0*/  STL [R1+0x58], R10 ;  /* 0x0000580a01007387 */ /* 0x0003e80000100800 */
[----:B------:R1:W-:Y:S04]  /*13bb0*/  STL [R1+0x5c], RZ ;  /* 0x00005cff01007387 */ /* 0x0003e80000100800 */
[----:B------:R1:W-:Y:S04]  /*13bc0*/  STL [R1+0x60], RZ ;  /* 0x000060ff01007387 */ /* 0x0003e80000100800 */
[----:B------:R1:W-:Y:S02]  /*13bd0*/  STL [R1+0x64], R0 ;  /* 0x0000640001007387 */ /* 0x0003e40000100800 */
.L_x_1298:
[----:B------:R-:W-:Y:S05]  /*13be0*/  BSYNC B1 ;  /* 0x0000000000017941 */ /* 0x000fea0003800000 */
.L_x_1284:
        /* <DEDUP_REMOVED lines=9> */
.L_x_1279:
[----:B-1----:R-:W3:Y:S02]  /*13c80*/  LDL R0, [R1+0x64] ;  /* 0x0000640001007983 */ /* 0x002ee40000100800 */
[----:B---3--:R-:W-:-:S13]  /*13c90*/  ISETP.GE.AND P0, PT, R0, c[0x0][0x53c], PT ;  /* 0x00014f0000007a0c */ /* 0x008fda0003f06270 */
[----:B--2-4-:R-:W-:Y:S01]  /*13ca0*/  @P0 CALL.REL.NOINC `(.L_x_1299) ;  /* 0x0000001000000944 */ /* 0x014fe20003c00000 */
[----:B------:R-:W-:Y:S05]  /*13cb0*/  BRA `(.L_x_1300) ;  /* 0xfffedcc000007947 */ /* 0x000fea000383ffff */
.L_x_1299:
[----:B------:R-:W-:Y:S05]  /*13cc0*/  EXIT ;  /* 0x000000000000794d */ /* 0x000fea0003800000 */
.L_x_1181:
[----:B------:R-:W-:Y:S01]  /*13cd0*/  IMAD.MOV.U32 R0, RZ, RZ, R5 ;  /* 0x000000ffff007224 */ /* 0x000fe200078e0005 */
[----:B------:R-:W-:Y:S02]  /*13ce0*/  MOV R2, 0x1 ;  /* 0x0000000100027802 */ /* 0x000fe40000000f00 */
[----:B------:R-:W-:Y:S02]  /*13cf0*/  MOV R3, 0x13d10 ;  /* 0x00013d1000037802 */ /* 0x000fe40000000f00 */
[----:B------:R-:W-:Y:S05]  /*13d00*/  CALL.REL.NOINC `($__internal_20_$__cuda_sm70_shflsync_up_p) ;  /* 0x000024c000007944 */ /* 0x000fea0003c00000 */
[----:B------:R-:W-:Y:S01]  /*13d10*/  MOV R0, R4 ;  /* 0x0000000400007202 */ /* 0x000fe20000000f00 */
[----:B------:R-:W-:Y:S05]  /*13d20*/  BRA `(.L_x_1301) ;  /* 0xfffec75000007947 */ /* 0x000fea000383ffff */
.L_x_1182:
[----:B------:R-:W-:Y:S01]  /*13d30*/  IMAD.MOV.U32 R0, RZ, RZ, R5 ;  /* 0x000000ffff007224 */ /* 0x000fe200078e0005 */
[----:B------:R-:W-:Y:S02]  /*13d40*/  MOV R2, 0x2 ;  /* 0x0000000200027802 */ /* 0x000fe40000000f00 */
[----:B------:R-:W-:Y:S02]  /*13d50*/  MOV R3, 0x13d70 ;  /* 0x00013d7000037802 */ /* 0x000fe40000000f00 */
[----:B------:R-:W-:Y:S05]  /*13d60*/  CALL.REL.NOINC `($__internal_20_$__cuda_sm70_shflsync_up_p) ;  /* 0x0000246000007944 */ /* 0x000fea0003c00000 */
[----:B------:R-:W-:Y:S01]  /*13d70*/  SEL R0, R4, RZ, P4 ;  /* 0x000000ff04007207 */ /* 0x000fe20002000000 */
[----:B------:R-:W-:Y:S01]  /*13d80*/  IMAD.MOV.U32 R2, RZ, RZ, 0x4 ;  /* 0x00000004ff027424 */ /* 0x000fe200078e00ff */
[----:B------:R-:W-:-:S03]  /*13d90*/  MOV R3, 0x13dc0 ;  /* 0x00013dc000037802 */ /* 0x000fc60000000f00 */
[----:B------:R-:W-:Y:S02]  /*13da0*/  IMAD.IADD R0, R5, 0x1, R0 ;  /* 0x0000000105007824 */ /* 0x000fe400078e0200 */
        /* <DEDUP_REMOVED lines=13> */
[----:B------:R-:W-:Y:S02]  /*13e80*/  MOV R3, 0x1f ;  /* 0x0000001f00037802 */ /* 0x000fe40000000f00 */
[----:B------:R-:W-:Y:S01]  /*13e90*/  MOV R2, 0x13ed0 ;  /* 0x00013ed000027802 */ /* 0x000fe20000000f00 */
[----:B------:R-:W-:-:S04]  /*13ea0*/  IMAD.IADD R4, R0, 0x1, R4 ;  /* 0x0000000100047824 */ /* 0x000fc800078e0204 */
[----:B------:R-:W-:Y:S02]  /*13eb0*/  IMAD.MOV.U32 R9, RZ, RZ, R4 ;  /* 0x000000ffff097224 */ /* 0x000fe400078e0004 */
[----:B------:R-:W-:Y:S05]  /*13ec0*/  CALL.REL.NOINC `($__internal_19_$__cuda_sm70_shflsync_idx_p) ;  /* 0x000022b000007944 */ /* 0x000fea0003c00000 */
[----:B------:R-:W-:Y:S01]  /*13ed0*/  MOV R0, R5 ;  /* 0x0000000500007202 */ /* 0x000fe20000000f00 */
[----:B------:R-:W-:Y:S05]  /*13ee0*/  BRA `(.L_x_1302) ;  /* 0xfffec69000007947 */ /* 0x000fea000383ffff */
.L_x_1184:
[----:B------:R-:W-:Y:S02]  /*13ef0*/  SEL R0, RZ, 0x1, P0 ;  /* 0x00000001ff007807 */ /* 0x000fe40000000000 */
[----:B------:R-:W-:Y:S02]  /*13f00*/  MOV R2, 0x13f20 ;  /* 0x00013f2000027802 */ /* 0x000fe40000000f00 */
[----:B------:R-:W-:Y:S05]  /*13f10*/  CALL.REL.NOINC `($__internal_21_$__cuda_sm70_votesync_ballot) ;  /* 0x0000232000007944 */ /* 0x000fea0003c00000 */
[----:B------:R-:W-:Y:S01]  /*13f20*/  MOV R11, R0 ;  /* 0x00000000000b7202 */ /* 0x000fe20000000f00 */
[----:B------:R-:W-:Y:S05]  /*13f30*/  BRA `(.L_x_1303) ;  /* 0xfffec6d000007947 */ /* 0x000fea000383ffff */
.L_x_1185:
[----:B------:R-:W-:Y:S01]  /*13f40*/  IMAD.MOV.U32 R9, RZ, RZ, R10 ;  /* 0x000000ffff097224 */ /* 0x000fe200078e000a */
[----:B------:R-:W-:Y:S01]  /*13f50*/  MOV R5, R0 ;  /* 0x0000000000057202 */ /* 0x000fe20000000f00 */
[----:B------:R-:W-:Y:S01]  /*13f60*/  IMAD.MOV.U32 R3, RZ, RZ, 0x1f ;  /* 0x0000001fff037424 */ /* 0x000fe200078e00ff */
[----:B-1----:R-:W-:Y:S02]  /*13f70*/  MOV R2, 0x13f90 ;  /* 0x00013f9000027802 */ /* 0x002fe40000000f00 */
[----:B------:R-:W-:Y:S05]  /*13f80*/  CALL.REL.NOINC `($__internal_19_$__cuda_sm70_shflsync_idx_p) ;  /* 0x000021f000007944 */ /* 0x000fea0003c00000 */
[----:B------:R-:W-:Y:S01]  /*13f90*/  IMAD.MOV.U32 R13, RZ, RZ, R5 ;  /* 0x000000ffff0d7224 */ /* 0x000fe200078e0005 */
[----:B------:R-:W-:Y:S01]  /*13fa0*/  MOV R9, R8 ;  /* 0x0000000800097202 */ /* 0x000fe20000000f00 */
[----:B------:R-:W-:Y:S01]  /*13fb0*/  IMAD.MOV.U32 R6, RZ, RZ, RZ ;  /* 0x000000ffff067224 */ /* 0x000fe200078e00ff */
[----:B------:R-:W-:Y:S01]  /*13fc0*/  MOV R5, R0 ;  /* 0x0000000000057202 */ /* 0x000fe20000000f00 */
[----:B------:R-:W-:Y:S01]  /*13fd0*/  IMAD.MOV.U32 R3, RZ, RZ, 0x1f ;  /* 0x0000001fff037424 */ /* 0x000fe200078e00ff */
[----:B------:R-:W-:-:S02]  /*13fe0*/  MOV R2, 0x14000 ;  /* 0x0001400000027802 */ /* 0x000fc40000000f00 */
[----:B------:R-:W-:Y:S05]  /*13ff0*/  CALL.REL.NOINC `($__internal_19_$__cuda_sm70_shflsync_idx_p) ;  /* 0x0000218000007944 */ /* 0x000fea0003c00000 */
[----:B------:R-:W-:Y:S01]  /*14000*/  MOV R10, R5 ;  /* 0x00000005000a7202 */ /* 0x000fe20000000f00 */
[----:B------:R-:W-:Y:S05]  /*14010*/  BRA `(.L_x_1304) ;  /* 0xfffec66000007947 */ /* 0x000fea000383ffff */
.L_x_1188:
[----:B------:R-:W-:Y:S01]  /*14020*/  IMAD.MOV.U32 R9, RZ, RZ, R4 ;  /* 0x000000ffff097224 */ /* 0x000fe200078e0004 */
[----:B------:R-:W-:-:S02]  /*14030*/  MOV R3, 0x1f ;  /* 0x0000001f00037802 */ /* 0x000fc40000000f00 */
[----:B-1----:R-:W-:Y:S02]  /*14040*/  MOV R2, 0x14060 ;  /* 0x0001406000027802 */ /* 0x002fe40000000f00 */
[----:B--234-:R-:W-:Y:S05]  /*14050*/  CALL.REL.NOINC `($__internal_19_$__cuda_sm70_shflsync_idx_p) ;  /* 0x0000212000007944 */ /* 0x01cfea0003c00000 */
[----:B------:R-:W-:Y:S01]  /*14060*/  MOV R6, R5 ;  /* 0x0000000500067202 */ /* 0x000fe20000000f00 */
[----:B------:R-:W-:Y:S05]  /*14070*/  BRA `(.L_x_1187) ;  /* 0xfffec66000007947 */ /* 0x000fea000383ffff */
.L_x_1199:
[----:B----4-:R-:W-:Y:S01]  /*14080*/  IMAD.MOV.U32 R9, RZ, RZ, R6 ;  /* 0x000000ffff097224 */ /* 0x010fe200078e0006 */
[----:B------:R-:W-:Y:S01]  /*14090*/  MOV R5, RZ ;  /* 0x000000ff00057202 */ /* 0x000fe20000000f00 */
[----:B------:R-:W-:Y:S01]  /*140a0*/  IMAD.MOV.U32 R3, RZ, RZ, 0x181f ;  /* 0x0000181fff037424 */ /* 0x000fe200078e00ff */
[----:B------:R-:W-:Y:S02]  /*140b0*/  MOV R2, 0x140d0 ;  /* 0x000140d000027802 */ /* 0x000fe40000000f00 */
[----:B------:R-:W-:Y:S05]  /*140c0*/  CALL.REL.NOINC `($__internal_19_$__cuda_sm70_shflsync_idx_p) ;  /* 0x000020b000007944 */ /* 0x000fea0003c00000 */
[----:B------:R-:W-:Y:S01]  /*140d0*/  MOV R8, R5 ;  /* 0x0000000500087202 */ /* 0x000fe20000000f00 */
[----:B------:R-:W-:Y:S05]  /*140e0*/  BRA `(.L_x_1305) ;  /* 0xfffee82000007947 */ /* 0x000fea000383ffff */
.L_x_1200:
[----:B------:R-:W-:Y:S01]  /*140f0*/  IMAD.MOV.U32 R9, RZ, RZ, R7 ;  /* 0x000000ffff097224 */ /* 0x000fe200078e0007 */
[----:B------:R-:W-:Y:S01]  /*14100*/  MOV R5, RZ ;  /* 0x000000ff00057202 */ /* 0x000fe20000000f00 */
[----:B------:R-:W-:Y:S01]  /*14110*/  IMAD.MOV.U32 R3, RZ, RZ, 0x181f ;  /* 0x0000181fff037424 */ /* 0x000fe200078e00ff */
[----:B------:R-:W-:Y:S02]  /*14120*/  MOV R2, 0x14140 ;  /* 0x0001414000027802 */ /* 0x000fe40000000f00 */
[----:B-12---:R-:W-:Y:S05]  /*14130*/  CALL.REL.NOINC `($__internal_19_$__cuda_sm70_shflsync_idx_p) ;  /* 0x0000204000007944 */ /* 0x006fea0003c00000 */
[----:B------:R-:W-:Y:S01]  /*14140*/  MOV R2, R5 ;  /* 0x0000000500027202 */ /* 0x000fe20000000f00 */
[----:B------:R-:W-:Y:S05]  /*14150*/  BRA `(.L_x_1306) ;  /* 0xfffee7d000007947 */ /* 0x000fea000383ffff */
.L_x_1203:
[----:B------:R-:W-:Y:S01]  /*14160*/  IMAD.MOV.U32 R9, RZ, RZ, R6 ;  /* 0x000000ffff097224 */ /* 0x000fe200078e0006 */
[----:B------:R-:W-:Y:S01]  /*14170*/  MOV R5, 0x1 ;  /* 0x0000000100057802 */ /* 0x000fe20000000f00 */
[----:B--2---:R-:W-:Y:S01]  /*14180*/  IMAD.MOV.U32 R3, RZ, RZ, 0x181f ;  /* 0x0000181fff037424 */ /* 0x004fe200078e00ff */
[----:B----4-:R-:W-:-:S02]  /*14190*/  MOV R2, 0x141b0 ;  /* 0x000141b000027802 */ /* 0x010fc40000000f00 */
[----:B-1-3--:R-:W-:Y:S05]  /*141a0*/  CALL.REL.NOINC `($__internal_19_$__cuda_sm70_shflsync_idx_p) ;  /* 0x00001fd000007944 */ /* 0x00afea0003c00000 */
[----:B------:R-:W-:Y:S01]  /*141b0*/  IMAD.MOV.U32 R8, RZ, RZ, R5 ;  /* 0x000000ffff087224 */ /* 0x000fe200078e0005 */
[----:B------:R-:W-:Y:S01]  /*141c0*/  MOV R5, 0x1 ;  /* 0x0000000100057802 */ /* 0x000fe20000000f00 */
[----:B------:R-:W-:Y:S01]  /*141d0*/  IMAD.MOV.U32 R9, RZ, RZ, R7 ;  /* 0x000000ffff097224 */ /* 0x000fe200078e0007 */
[----:B------:R-:W-:-:S02]  /*141e0*/  MOV R3, 0x181f ;  /* 0x0000181f00037802 */ /* 0x000fc40000000f00 */
[----:B------:R-:W-:Y:S02]  /*141f0*/  MOV R2, 0x14210 ;  /* 0x0001421000027802 */ /* 0x000fe40000000f00 */
[----:B------:R-:W-:Y:S05]  /*14200*/  CALL.REL.NOINC `($__internal_19_$__cuda_sm70_shflsync_idx_p) ;  /* 0x00001f7000007944 */ /* 0x000fea0003c00000 */
[----:B------:R-:W-:Y:S01]  /*14210*/  MOV R2, R5 ;  /* 0x0000000500027202 */ /* 0x000fe20000000f00 */
[----:B------:R-:W-:Y:S05]  /*14220*/  BRA `(.L_x_1307) ;  /* 0xfffee80000007947 */ /* 0x000fea000383ffff */
.L_x_1206:
[----:B------:R-:W-:Y:S01]  /*14230*/  IMAD.MOV.U32 R9, RZ, RZ, R6 ;  /* 0x000000ffff097224 */ /* 0x000fe200078e0006 */
[----:B------:R-:W-:Y:S01]  /*14240*/  MOV R5, 0x2 ;  /* 0x0000000200057802 */ /* 0x000fe20000000f00 */
[----:B-1----:R-:W-:Y:S01]  /*14250*/  IMAD.MOV.U32 R3, RZ, RZ, 0x181f ;  /* 0x0000181fff037424 */ /* 0x002fe200078e00ff */
[----:B----4-:R-:W-:Y:S02]  /*14260*/  MOV R2, 0x14280 ;  /* 0x0001428000027802 */ /* 0x010fe40000000f00 */
[----:B--23--:R-:W-:Y:S05]  /*14270*/  CALL.REL.NOINC `($__internal_19_$__cuda_sm70_shflsync_idx_p) ;  /* 0x00001f0000007944 */ /* 0x00cfea0003c00000 */
[----:B------:R-:W-:Y:S01]  /*14280*/  MOV R8, R5 ;  /* 0x0000000500087202 */ /* 0x000fe20000000f00 */
[----:B------:R-:W-:Y:S05]  /*14290*/  BRA `(.L_x_1308) ;  /* 0xfffee87000007947 */ /* 0x000fea000383ffff */
.L_x_1207:
[----:B------:R-:W-:Y:S01]  /*142a0*/  IMAD.MOV.U32 R9, RZ, RZ, R7 ;  /* 0x000000ffff097224 */ /* 0x000fe200078e0007 */
[----:B------:R-:W-:Y:S01]  /*142b0*/  MOV R5, 0x2 ;  /* 0x0000000200057802 */ /* 0x000fe20000000f00 */
[----:B------:R-:W-:Y:S01]  /*142c0*/  IMAD.MOV.U32 R3, RZ, RZ, 0x181f ;  /* 0x0000181fff037424 */ /* 0x000fe200078e00ff */
[----:B----4-:R-:W-:Y:S02]  /*142d0*/  MOV R2, 0x142f0 ;  /* 0x000142f000027802 */ /* 0x010fe40000000f00 */
[----:B-123--:R-:W-:Y:S05]  /*142e0*/  CALL.REL.NOINC `($__internal_19_$__cuda_sm70_shflsync_idx_p) ;  /* 0x00001e9000007944 */ /* 0x00efea0003c00000 */
[----:B------:R-:W-:Y:S01]  /*142f0*/  MOV R2, R5 ;  /* 0x0000000500027202 */ /* 0x000fe20000000f00 */
[----:B------:R-:W-:Y:S05]  /*14300*/  BRA `(.L_x_1309) ;  /* 0xfffee82000007947 */ /* 0x000fea000383ffff */
.L_x_1210:
[----:B------:R-:W-:Y:S01]  /*14310*/  IMAD.MOV.U32 R9, RZ, RZ, R6 ;  /* 0x000000ffff097224 */ /* 0x000fe200078e0006 */
[----:B------:R-:W-:Y:S01]  /*14320*/  MOV R5, 0x3 ;  /* 0x0000000300057802 */ /* 0x000fe20000000f00 */
[----:B-1----:R-:W-:Y:S01]  /*14330*/  IMAD.MOV.U32 R3, RZ, RZ, 0x181f ;  /* 0x0000181fff037424 */ /* 0x002fe200078e00ff */
[----:B------:R-:W-:-:S02]  /*14340*/  MOV R2, 0x14360 ;  /* 0x0001436000027802 */ /* 0x000fc40000000f00 */
[----:B--234-:R-:W-:Y:S05]  /*14350*/  CALL.REL.NOINC `($__internal_19_$__cuda_sm70_shflsync_idx_p) ;  /* 0x00001e2000007944 */ /* 0x01cfea0003c00000 */
        /* <DEDUP_REMOVED lines=8> */
.L_x_1213:
[----:B------:R-:W-:Y:S01]  /*143e0*/  IMAD.MOV.U32 R9, RZ, RZ, R6 ;  /* 0x000000ffff097224 */ /* 0x000fe200078e0006 */
[----:B------:R-:W-:Y:S01]  /*143f0*/  MOV R5, 0x4 ;  /* 0x0000000400057802 */ /* 0x000fe20000000f00 */
[----:B-1----:R-:W-:Y:S01]  /*14400*/  IMAD.MOV.U32 R3, RZ, RZ, 0x181f ;  /* 0x0000181fff037424 */ /* 0x002fe200078e00ff */
[----:B------:R-:W-:Y:S02]  /*14410*/  MOV R2, 0x14430 ;  /* 0x0001443000027802 */ /* 0x000fe40000000f00 */
[----:B--234-:R-:W-:Y:S05]  /*14420*/  CALL.REL.NOINC `($__internal_19_$__cuda_sm70_shflsync_idx_p) ;  /* 0x00001d5000007944 */ /* 0x01cfea0003c00000 */
[----:B------:R-:W-:Y:S01]  /*14430*/  MOV R8, R5 ;  /* 0x0000000500087202 */ /* 0x000fe20000000f00 */
[----:B------:R-:W-:Y:S05]  /*14440*/  BRA `(.L_x_1311) ;  /* 0xfffee8b000007947 */ /* 0x000fea000383ffff */
.L_x_1214:
[----:B------:R-:W-:Y:S01]  /*14450*/  IMAD.MOV.U32 R9, RZ, RZ, R7 ;  /* 0x000000ffff097224 */ /* 0x000fe200078e0007 */
[----:B------:R-:W-:Y:S01]  /*14460*/  MOV R5, 0x4 ;  /* 0x0000000400057802 */ /* 0x000fe20000000f00 */
[----:B-1----:R-:W-:Y:S01]  /*14470*/  IMAD.MOV.U32 R3, RZ, RZ, 0x181f ;  /* 0x0000181fff037424 */ /* 0x002fe200078e00ff */
[----:B------:R-:W-:Y:S02]  /*14480*/  MOV R2, 0x144a0 ;  /* 0x000144a000027802 */ /* 0x000fe40000000f00 */
[----:B--234-:R-:W-:Y:S05]  /*14490*/  CALL.REL.NOINC `($__internal_19_$__cuda_sm70_shflsync_idx_p) ;  /* 0x00001ce000007944 */ /* 0x01cfea0003c00000 */
[----:B------:R-:W-:Y:S01]  /*144a0*/  MOV R2, R5 ;  /* 0x0000000500027202 */ /* 0x000fe20000000f00 */
[----:B------:R-:W-:Y:S05]  /*144b0*/  BRA `(.L_x_1312) ;  /* 0xfffee86000007947 */ /* 0x000fea000383ffff */
.L_x_1217:
[----:B------:R-:W-:Y:S01]  /*144c0*/  IMAD.MOV.U32 R9, RZ, RZ, R6 ;  /* 0x000000ffff097224 */ /* 0x000fe200078e0006 */
[----:B------:R-:W-:Y:S01]  /*144d0*/  MOV R5, 0x5 ;  /* 0x0000000500057802 */ /* 0x000fe20000000f00 */
[----:B--2---:R-:W-:Y:S01]  /*144e0*/  IMAD.MOV.U32 R3, RZ, RZ, 0x181f ;  /* 0x0000181fff037424 */ /* 0x004fe200078e00ff */
[----:B---3--:R-:W-:-:S02]  /*144f0*/  MOV R2, 0x14510 ;  /* 0x0001451000027802 */ /* 0x008fc40000000f00 */
[----:B-1--4-:R-:W-:Y:S05]  /*14500*/  CALL.REL.NOINC `($__internal_19_$__cuda_sm70_shflsync_idx_p) ;  /* 0x00001c7000007944 */ /* 0x012fea0003c00000 */
        /* <DEDUP_REMOVED lines=8> */
.L_x_1220:
[----:B------:R-:W-:Y:S01]  /*14590*/  IMAD.MOV.U32 R9, RZ, RZ, R6 ;  /* 0x000000ffff097224 */ /* 0x000fe200078e0006 */
[----:B------:R-:W-:Y:S01]  /*145a0*/  MOV R5, 0x6 ;  /* 0x0000000600057802 */ /* 0x000fe20000000f00 */
[----:B-1----:R-:W-:Y:S01]  /*145b0*/  IMAD.MOV.U32 R3, RZ, RZ, 0x181f ;  /* 0x0000181fff037424 */ /* 0x002fe200078e00ff */
[----:B---3--:R-:W-:Y:S02]  /*145c0*/  MOV R2, 0x145e0 ;  /* 0x000145e000027802 */ /* 0x008fe40000000f00 */
[----:B--2-4-:R-:W-:Y:S05]  /*145d0*/  CALL.REL.NOINC `($__internal_19_$__cuda_sm70_shflsync_idx_p) ;  /* 0x00001ba000007944 */ /* 0x014fea0003c00000 */
[----:B------:R-:W-:Y:S01]  /*145e0*/  MOV R8, R5 ;  /* 0x0000000500087202 */ /* 0x000fe20000000f00 */
[----:B------:R-:W-:Y:S05]  /*145f0*/  BRA `(.L_x_1314) ;  /* 0xfffee8f000007947 */ /* 0x000fea000383ffff */
.L_x_1221:
[----:B------:R-:W-:Y:S01]  /*14600*/  IMAD.MOV.U32 R9, RZ, RZ, R7 ;  /* 0x000000ffff097224 */ /* 0x000fe200078e0007 */
[----:B------:R-:W-:Y:S01]  /*14610*/  MOV R5, 0x6 ;  /* 0x0000000600057802 */ /* 0x000fe20000000f00 */
[----:B------:R-:W-:Y:S01]  /*14620*/  IMAD.MOV.U32 R3, RZ, RZ, 0x181f ;  /* 0x0000181fff037424 */ /* 0x000fe200078e00ff */
[----:B---3--:R-:W-:Y:S02]  /*14630*/  MOV R2, 0x14650 ;  /* 0x0001465000027802 */ /* 0x008fe40000000f00 */
[----:B-12-4-:R-:W-:Y:S05]  /*14640*/  CALL.REL.NOINC `($__internal_19_$__cuda_sm70_shflsync_idx_p) ;  /* 0x00001b3000007944 */ /* 0x016fea0003c00000 */
[----:B------:R-:W-:Y:S01]  /*14650*/  MOV R2, R5 ;  /* 0x0000000500027202 */ /* 0x000fe20000000f00 */
[----:B------:R-:W-:Y:S05]  /*14660*/  BRA `(.L_x_1315) ;  /* 0xfffee8a000007947 */ /* 0x000fea000383ffff */
.L_x_1224:
        /* <DEDUP_REMOVED lines=13> */
.L_x_1231:
[----:B---3--:R1:W5:Y:S01]  /*14740*/  LDL R0, [R1+0x14] ;  /* 0x0000140001007983 */ /* 0x0083620000100800 */
[----:B------:R-:W-:Y:S02]  /*14750*/  MOV R3, 0x2 ;  /* 0x0000000200037802 */ /* 0x000fe40000000f00 */
[----:B------:R-:W-:Y:S02]  /*14760*/  MOV R2, 0x14780 ;  /* 0x0001478000027802 */ /* 0x000fe40000000f00 */
[----:B-1---5:R-:W-:Y:S05]  /*14770*/  CALL.REL.NOINC `($__internal_18_$__cuda_sm70_shflsync_bfly_p) ;  /* 0x000019c000007944 */ /* 0x022fea0003c00000 */
[----:B------:R-:W-:Y:S05]  /*14780*/  BRA `(.L_x_1317) ;  /* 0xffffaea000007947 */ /* 0x000fea000383ffff */
.L_x_1232:
[----:B------:R-:W-:Y:S01]  /*14790*/  IMAD.MOV.U32 R0, RZ, RZ, R4 ;  /* 0x000000ffff007224 */ /* 0x000fe200078e0004 */
[----:B------:R-:W-:Y:S02]  /*147a0*/  MOV R3, 0x1 ;  /* 0x0000000100037802 */ /* 0x000fe40000000f00 */
[----:B------:R-:W-:Y:S02]  /*147b0*/  MOV R2, 0x147d0 ;  /* 0x000147d000027802 */ /* 0x000fe40000000f00 */
[----:B------:R-:W-:Y:S05]  /*147c0*/  CALL.REL.NOINC `($__internal_18_$__cuda_sm70_shflsync_bfly_p) ;  /* 0x0000197000007944 */ /* 0x000fea0003c00000 */
[----:B------:R-:W-:Y:S02]  /*147d0*/  FADD.FTZ R4, R4, R0 ;  /* 0x0000000004047221 */ /* 0x000fe40000010000 */
[----:B------:R1:W5:Y:S01]  /*147e0*/  LDL R0, [R1+0x18] ;  /* 0x0000180001007983 */ /* 0x0003620000100800 */
[----:B------:R-:W-:-:S02]  /*147f0*/  MOV R3, 0x2 ;  /* 0x0000000200037802 */ /* 0x000fc40000000f00 */
[----:B------:R-:W-:Y:S02]  /*14800*/  MOV R2, 0x14820 ;  /* 0x0001482000027802 */ /* 0x000fe40000000f00 */
[----:B-1---5:R-:W-:Y:S05]  /*14810*/  CALL.REL.NOINC `($__internal_18_$__cuda_sm70_shflsync_bfly_p) ;  /* 0x0000192000007944 */ /* 0x022fea0003c00000 */
[----:B------:R-:W2:Y:S01]  /*14820*/  LDL.LU R2, [R1+0x18] ;  /* 0x0000180001027983 */ /* 0x000ea20000300800 */
[----:B------:R-:W-:Y:S01]  /*14830*/  MOV R3, 0x1 ;  /* 0x0000000100037802 */ /* 0x000fe20000000f00 */
[----:B--2---:R-:W-:Y:S01]  /*14840*/  FADD.FTZ R5, R2, R0 ;  /* 0x0000000002057221 */ /* 0x004fe20000010000 */
[----:B------:R-:W-:-:S04]  /*14850*/  MOV R2, 0x14880 ;  /* 0x0001488000027802 */ /* 0x000fc80000000f00 */
[----:B------:R-:W-:Y:S02]  /*14860*/  MOV R0, R5 ;  /* 0x0000000500007202 */ /* 0x000fe40000000f00 */
[----:B------:R-:W-:Y:S05]  /*14870*/  CALL.REL.NOINC `($__internal_18_$__cuda_sm70_shflsync_bfly_p) ;  /* 0x000018c000007944 */ /* 0x000fea0003c00000 */
[----:B------:R-:W-:Y:S02]  /*14880*/  FADD.FTZ R5, R5, R0 ;  /* 0x0000000005057221 */ /* 0x000fe40000010000 */
[----:B------:R1:W5:Y:S01]  /*14890*/  LDL R0, [R1+0x1c] ;  /* 0x00001c0001007983 */ /* 0x0003620000100800 */
[----:B------:R-:W-:Y:S02]  /*148a0*/  MOV R3, 0x2 ;  /* 0x0000000200037802 */ /* 0x000fe40000000f00 */
        /* <DEDUP_REMOVED lines=19> */
[----:B------:R-:W-:Y:S01]  /*149e0*/  MOV R8, R0 ;  /* 0x0000000000087202 */ /* 0x000fe20000000f00 */
[----:B------:R-:W-:Y:S05]  /*149f0*/  BRA `(.L_x_1318) ;  /* 0xffffad6000007947 */ /* 0x000fea000383ffff */
.L_x_1239:
[----:B-1234-:R-:W-:Y:S01]  /*14a00*/  IMAD.MOV.U32 R9, RZ, RZ, R6 ;  /* 0x000000ffff097224 */ /* 0x01efe200078e0006 */
[----:B------:R-:W-:Y:S01]  /*14a10*/  MOV R5, RZ ;  /* 0x000000ff00057202 */ /* 0x000fe20000000f00 */
[----:B------:R-:W-:Y:S01]  /*14a20*/  IMAD.MOV.U32 R3, RZ, RZ, 0x181f ;  /* 0x0000181fff037424 */ /* 0x000fe200078e00ff */
[----:B------:R-:W-:Y:S02]  /*14a30*/  MOV R2, 0x14a50 ;  /* 0x00014a5000027802 */ /* 0x000fe40000000f00 */
[----:B------:R-:W-:Y:S05]  /*14a40*/  CALL.REL.NOINC `($__internal_19_$__cuda_sm70_shflsync_idx_p) ;  /* 0x0000173000007944 */ /* 0x000fea0003c00000 */
[----:B------:R-:W-:Y:S01]  /*14a50*/  MOV R8, R5 ;  /* 0x0000000500087202 */ /* 0x000fe20000000f00 */
[----:B------:R-:W-:Y:S05]  /*14a60*/  BRA `(.L_x_1319) ;  /* 0xffffc33000007947 */ /* 0x000fea000383ffff */
.L_x_1240:
[----:B------:R-:W-:Y:S01]  /*14a70*/  IMAD.MOV.U32 R9, RZ, RZ, R7 ;  /* 0x000000ffff097224 */ /* 0x000fe200078e0007 */
[----:B------:R-:W-:Y:S01]  /*14a80*/  MOV R5, RZ ;  /* 0x000000ff00057202 */ /* 0x000fe20000000f00 */
[----:B------:R-:W-:Y:S01]  /*14a90*/  IMAD.MOV.U32 R3, RZ, RZ, 0x181f ;  /* 0x0000181fff037424 */ /* 0x000fe200078e00ff */
[----:B------:R-:W-:Y:S02]  /*14aa0*/  MOV R2, 0x14ac0 ;  /* 0x00014ac000027802 */ /* 0x000fe40000000f00 */
[----:B-12---:R-:W-:Y:S05]  /*14ab0*/  CALL.REL.NOINC `($__internal_19_$__cuda_sm70_shflsync_idx_p) ;  /* 0x000016c000007944 */ /* 0x006fea0003c00000 */
[----:B------:R-:W-:Y:S01]  /*14ac0*/  MOV R2, R5 ;  /* 0x0000000500027202 */ /* 0x000fe20000000f00 */
[----:B------:R-:W-:Y:S05]  /*14ad0*/  BRA `(.L_x_1320) ;  /* 0xffffc2e000007947 */ /* 0x000fea000383ffff */
.L_x_1241:
[----:B------:R-:W-:Y:S01]  /*14ae0*/  IMAD.MOV.U32 R9, RZ, RZ, R6 ;  /* 0x000000ffff097224 */ /* 0x000fe200078e0006 */
[----:B------:R-:W-:Y:S01]  /*14af0*/  MOV R5, 0x1 ;  /* 0x0000000100057802 */ /* 0x000fe20000000f00 */
[----:B--2---:R-:W-:Y:S01]  /*14b00*/  IMAD.MOV.U32 R3, RZ, RZ, 0x181f ;  /* 0x0000181fff037424 */ /* 0x004fe200078e00ff */
[----:B------:R-:W-:-:S02]  /*14b10*/  MOV R2, 0x14b30 ;  /* 0x00014b3000027802 */ /* 0x000fc40000000f00 */
        /* <DEDUP_REMOVED lines=9> */
.L_x_1242:
[----:B------:R-:W-:Y:S01]  /*14bb0*/  IMAD.MOV.U32 R9, RZ, RZ, R6 ;  /* 0x000000ffff097224 */ /* 0x000fe200078e0006 */
[----:B------:R-:W-:Y:S01]  /*14bc0*/  MOV R5, 0x2 ;  /* 0x0000000200057802 */ /* 0x000fe20000000f00 */
[----:B-1----:R-:W-:Y:S01]  /*14bd0*/  IMAD.MOV.U32 R3, RZ, RZ, 0x181f ;  /* 0x0000181fff037424 */ /* 0x002fe200078e00ff */
[----:B------:R-:W-:Y:S02]  /*14be0*/  MOV R2, 0x14c00 ;  /* 0x00014c0000027802 */ /* 0x000fe40000000f00 */
[----:B---34-:R-:W-:Y:S05]  /*14bf0*/  CALL.REL.NOINC `($__internal_19_$__cuda_sm70_shflsync_idx_p) ;  /* 0x0000158000007944 */ /* 0x018fea0003c00000 */
[----:B------:R-:W-:Y:S01]  /*14c00*/  MOV R8, R5 ;  /* 0x0000000500087202 */ /* 0x000fe20000000f00 */
[----:B------:R-:W-:Y:S05]  /*14c10*/  BRA `(.L_x_1322) ;  /* 0xffffc2b000007947 */ /* 0x000fea000383ffff */
.L_x_1243:
[----:B------:R-:W-:Y:S01]  /*14c20*/  IMAD.MOV.U32 R9, RZ, RZ, R7 ;  /* 0x000000ffff097224 */ /* 0x000fe200078e0007 */
[----:B------:R-:W-:Y:S01]  /*14c30*/  MOV R5, 0x2 ;  /* 0x0000000200057802 */ /* 0x000fe20000000f00 */
[----:B-1----:R-:W-:Y:S01]  /*14c40*/  IMAD.MOV.U32 R3, RZ, RZ, 0x181f ;  /* 0x0000181fff037424 */ /* 0x002fe200078e00ff */
[----:B------:R-:W-:Y:S02]  /*14c50*/  MOV R2, 0x14c70 ;  /* 0x00014c7000027802 */ /* 0x000fe40000000f00 */
[----:B--234-:R-:W-:Y:S05]  /*14c60*/  CALL.REL.NOINC `($__internal_19_$__cuda_sm70_shflsync_idx_p) ;  /* 0x0000151000007944 */ /* 0x01cfea0003c00000 */
[----:B------:R-:W-:Y:S01]  /*14c70*/  MOV R2, R5 ;  /* 0x0000000500027202 */ /* 0x000fe20000000f00 */
[----:B------:R-:W-:Y:S05]  /*14c80*/  BRA `(.L_x_1323) ;  /* 0xffffc26000007947 */ /* 0x000fea000383ffff */
.L_x_1244:
[----:B------:R-:W-:Y:S01]  /*14c90*/  IMAD.MOV.U32 R9, RZ, RZ, R6 ;  /* 0x000000ffff097224 */ /* 0x000fe200078e0006 */
[----:B------:R-:W-:Y:S01]  /*14ca0*/  MOV R5, 0x3 ;  /* 0x0000000300057802 */ /* 0x000fe20000000f00 */
[----:B--2---:R-:W-:Y:S01]  /*14cb0*/  IMAD.MOV.U32 R3, RZ, RZ, 0x181f ;  /* 0x0000181fff037424 */ /* 0x004fe200078e00ff */
[----:B------:R-:W-:-:S02]  /*14cc0*/  MOV R2, 0x14ce0 ;  /* 0x00014ce000027802 */ /* 0x000fc40000000f00 */
[----:B-1-34-:R-:W-:Y:S05]  /*14cd0*/  CALL.REL.NOINC `($__internal_19_$__cuda_sm70_shflsync_idx_p) ;  /* 0x000014a000007944 */ /* 0x01afea0003c00000 */
        /* <DEDUP_REMOVED lines=8> */
.L_x_1245:
[----:B------:R-:W-:Y:S01]  /*14d60*/  IMAD.MOV.U32 R9, RZ, RZ, R6 ;  /* 0x000000ffff097224 */ /* 0x000fe200078e0006 */
[----:B------:R-:W-:Y:S01]  /*14d70*/  MOV R5, 0x4 ;  /* 0x0000000400057802 */ /* 0x000fe20000000f00 */
[----:B--2---:R-:W-:Y:S01]  /*14d80*/  IMAD.MOV.U32 R3, RZ, RZ, 0x181f ;  /* 0x0000181fff037424 */ /* 0x004fe200078e00ff */
[----:B------:R-:W-:Y:S02]  /*14d90*/  MOV R2, 0x14db0 ;  /* 0x00014db000027802 */ /* 0x000fe40000000f00 */
[----:B-1-34-:R-:W-:Y:S05]  /*14da0*/  CALL.REL.NOINC `($__internal_19_$__cuda_sm70_shflsync_idx_p) ;  /* 0x000013d000007944 */ /* 0x01afea0003c00000 */
[----:B------:R-:W-:Y:S01]  /*14db0*/  MOV R8, R5 ;  /* 0x0000000500087202 */ /* 0x000fe20000000f00 */
[----:B------:R-:W-:Y:S05]  /*14dc0*/  BRA `(.L_x_1325) ;  /* 0xffffc23000007947 */ /* 0x000fea000383ffff */
.L_x_1246:
[----:B------:R-:W-:Y:S01]  /*14dd0*/  IMAD.MOV.U32 R9, RZ, RZ, R7 ;  /* 0x000000ffff097224 */ /* 0x000fe200078e0007 */
[----:B------:R-:W-:Y:S01]  /*14de0*/  MOV R5, 0x4 ;  /* 0x0000000400057802 */ /* 0x000fe20000000f00 */
[----:B--2---:R-:W-:Y:S01]  /*14df0*/  IMAD.MOV.U32 R3, RZ, RZ, 0x181f ;  /* 0x0000181fff037424 */ /* 0x004fe200078e00ff */
[----:B------:R-:W-:Y:S02]  /*14e00*/  MOV R2, 0x14e20 ;  /* 0x00014e2000027802 */ /* 0x000fe40000000f00 */
[----:B-1-34-:R-:W-:Y:S05]  /*14e10*/  CALL.REL.NOINC `($__internal_19_$__cuda_sm70_shflsync_idx_p) ;  /* 0x0000136000007944 */ /* 0x01afea0003c00000 */
[----:B------:R-:W-:Y:S01]  /*14e20*/  MOV R2, R5 ;  /* 0x0000000500027202 */ /* 0x000fe20000000f00 */
[----:B------:R-:W-:Y:S05]  /*14e30*/  BRA `(.L_x_1326) ;  /* 0xffffc1e000007947 */ /* 0x000fea000383ffff */
.L_x_1247:
        /* <DEDUP_REMOVED lines=13> */
.L_x_1248:
[----:B------:R-:W-:Y:S01]  /*14f10*/  IMAD.MOV.U32 R9, RZ, RZ, R6 ;  /* 0x000000ffff097224 */ /* 0x000fe200078e0006 */
[----:B------:R-:W-:Y:S01]  /*14f20*/  MOV R5, 0x6 ;  /* 0x0000000600057802 */ /* 0x000fe20000000f00 */
[----:B--2---:R-:W-:Y:S01]  /*14f30*/  IMAD.MOV.U32 R3, RZ, RZ, 0x181f ;  /* 0x0000181fff037424 */ /* 0x004fe200078e00ff */
[----:B------:R-:W-:Y:S02]  /*14f40*/  MOV R2, 0x14f60 ;  /* 0x00014f6000027802 */ /* 0x000fe40000000f00 */
[----:B-1--4-:R-:W-:Y:S05]  /*14f50*/  CALL.REL.NOINC `($__internal_19_$__cuda_sm70_shflsync_idx_p) ;  /* 0x0000122000007944 */ /* 0x012fea0003c00000 */
[----:B------:R-:W-:Y:S01]  /*14f60*/  MOV R8, R5 ;  /* 0x0000000500087202 */ /* 0x000fe20000000f00 */
[----:B------:R-:W-:Y:S05]  /*14f70*/  BRA `(.L_x_1328) ;  /* 0xffffc1b000007947 */ /* 0x000fea000383ffff */
.L_x_1249:
[----:B------:R-:W-:Y:S01]  /*14f80*/  IMAD.MOV.U32 R9, RZ, RZ, R7 ;  /* 0x000000ffff097224 */ /* 0x000fe200078e0007 */
[----:B------:R-:W-:Y:S01]  /*14f90*/  MOV R5, 0x6 ;  /* 0x0000000600057802 */ /* 0x000fe20000000f00 */
[----:B--2---:R-:W-:Y:S01]  /*14fa0*/  IMAD.MOV.U32 R3, RZ, RZ, 0x181f ;  /* 0x0000181fff037424 */ /* 0x004fe200078e00ff */
[----:B------:R-:W-:Y:S02]  /*14fb0*/  MOV R2, 0x14fd0 ;  /* 0x00014fd000027802 */ /* 0x000fe40000000f00 */
[----:B-1-34-:R-:W-:Y:S05]  /*14fc0*/  CALL.REL.NOINC `($__internal_19_$__cuda_sm70_shflsync_idx_p) ;  /* 0x000011b000007944 */ /* 0x01afea0003c00000 */
[----:B------:R-:W-:Y:S01]  /*14fd0*/  MOV R2, R5 ;  /* 0x0000000500027202 */ /* 0x000fe20000000f00 */
[----:B------:R-:W-:Y:S05]  /*14fe0*/  BRA `(.L_x_1329) ;  /* 0xffffc16000007947 */ /* 0x000fea000383ffff */
.L_x_1250:
[----:B------:R-:W-:Y:S01]  /*14ff0*/  IMAD.MOV.U32 R9, RZ, RZ, R6 ;  /* 0x000000ffff097224 */ /* 0x000fe200078e0006 */
[----:B------:R-:W-:Y:S01]  /*15000*/  MOV R5, 0x7 ;  /* 0x0000000700057802 */ /* 0x000fe20000000f00 */
[----:B-1----:R-:W-:Y:S01]  /*15010*/  IMAD.MOV.U32 R3, RZ, RZ, 0x181f ;  /* 0x0000181fff037424 */ /* 0x002fe200078e00ff */
[----:B------:R-:W-:-:S02]  /*15020*/  MOV R2, 0x15040 ;  /* 0x0001504000027802 */ /* 0x000fc40000000f00 */
[----:B--2-4-:R-:W-:Y:S05]  /*15030*/  CALL.REL.NOINC `($__internal_19_$__cuda_sm70_shflsync_idx_p) ;  /* 0x0000114000007944 */ /* 0x014fea0003c00000 */
        /* <DEDUP_REMOVED lines=8> */
.L_x_1252:
[----:B------:R-:W-:Y:S01]  /*150c0*/  IMAD.MOV.U32 R9, RZ, RZ, R13 ;  /* 0x000000ffff097224 */ /* 0x000fe200078e000d */
[----:B------:R-:W-:Y:S01]  /*150d0*/  MOV R5, RZ ;  /* 0x000000ff00057202 */ /* 0x000fe20000000f00 */
[----:B------:R-:W-:Y:S01]  /*150e0*/  IMAD.MOV.U32 R3, RZ, RZ, 0x1c1f ;  /* 0x00001c1fff037424 */ /* 0x000fe200078e00ff */
[----:B------:R-:W-:Y:S02]  /*150f0*/  MOV R2, 0x15110 ;  /* 0x0001511000027802 */ /* 0x000fe40000000f00 */
[----:B------:R-:W-:Y:S05]  /*15100*/  CALL.REL.NOINC `($__internal_19_$__cuda_sm70_shflsync_idx_p) ;  /* 0x0000107000007944 */ /* 0x000fea0003c00000 */
[----:B------:R-:W-:Y:S01]  /*15110*/  MOV R12, R5 ;  /* 0x00000005000c7202 */ /* 0x000fe20000000f00 */
[----:B------:R-:W-:Y:S05]  /*15120*/  BRA `(.L_x_1331) ;  /* 0xffffc35000007947 */ /* 0x000fea000383ffff */
.L_x_1253:
[----:B------:R-:W-:Y:S01]  /*15130*/  IMAD.MOV.U32 R9, RZ, RZ, R21 ;  /* 0x000000ffff097224 */ /* 0x000fe200078e0015 */
[----:B------:R-:W-:Y:S01]  /*15140*/  MOV R5, RZ ;  /* 0x000000ff00057202 */ /* 0x000fe20000000f00 */
[----:B------:R-:W-:Y:S01]  /*15150*/  IMAD.MOV.U32 R3, RZ, RZ, 0x1c1f ;  /* 0x00001c1fff037424 */ /* 0x000fe200078e00ff */
[----:B------:R-:W-:Y:S02]  /*15160*/  MOV R2, 0x15180 ;  /* 0x0001518000027802 */ /* 0x000fe40000000f00 */
[----:B-12---:R-:W-:Y:S05]  /*15170*/  CALL.REL.NOINC `($__internal_19_$__cuda_sm70_shflsync_idx_p) ;  /* 0x0000100000007944 */ /* 0x006fea0003c00000 */
[----:B------:R-:W-:Y:S01]  /*15180*/  MOV R2, R5 ;  /* 0x0000000500027202 */ /* 0x000fe20000000f00 */
[----:B------:R-:W-:Y:S05]  /*15190*/  BRA `(.L_x_1332) ;  /* 0xffffc30000007947 */ /* 0x000fea000383ffff */
.L_x_1256:
[----:B------:R-:W-:Y:S01]  /*151a0*/  IMAD.MOV.U32 R9, RZ, RZ, R13 ;  /* 0x000000ffff097224 */ /* 0x000fe200078e000d */
[----:B------:R-:W-:Y:S01]  /*151b0*/  MOV R5, 0x1 ;  /* 0x0000000100057802 */ /* 0x000fe20000000f00 */
[----:B----4-:R-:W-:Y:S01]  /*151c0*/  IMAD.MOV.U32 R3, RZ, RZ, 0x1c1f ;  /* 0x00001c1fff037424 */ /* 0x010fe200078e00ff */
[----:B------:R-:W-:-:S02]  /*151d0*/  MOV R2, 0x151f0 ;  /* 0x000151f000027802 */ /* 0x000fc40000000f00 */
[----:B-123--:R-:W-:Y:S05]  /*151e0*/  CALL.REL.NOINC `($__internal_19_$__cuda_sm70_shflsync_idx_p) ;  /* 0x00000f9000007944 */ /* 0x00efea0003c00000 */
        /* <DEDUP_REMOVED lines=8> */
.L_x_1259:
[----:B------:R-:W-:Y:S01]  /*15270*/  IMAD.MOV.U32 R9, RZ, RZ, R13 ;  /* 0x000000ffff097224 */ /* 0x000fe200078e000d */
[----:B------:R-:W-:Y:S01]  /*15280*/  MOV R5, 0x2 ;  /* 0x0000000200057802 */ /* 0x000fe20000000f00 */
[----:B----4-:R-:W-:Y:S01]  /*15290*/  IMAD.MOV.U32 R3, RZ, RZ, 0x1c1f ;  /* 0x00001c1fff037424 */ /* 0x010fe200078e00ff */
[----:B------:R-:W-:Y:S02]  /*152a0*/  MOV R2, 0x152c0 ;  /* 0x000152c000027802 */ /* 0x000fe40000000f00 */
[----:B-123--:R-:W-:Y:S05]  /*152b0*/  CALL.REL.NOINC `($__internal_19_$__cuda_sm70_shflsync_idx_p) ;  /* 0x00000ec000007944 */ /* 0x00efea0003c00000 */
[----:B------:R-:W-:Y:S01]  /*152c0*/  MOV R12, R5 ;  /* 0x00000005000c7202 */ /* 0x000fe20000000f00 */
[----:B------:R-:W-:Y:S05]  /*152d0*/  BRA `(.L_x_1334) ;  /* 0xffffc78000007947 */ /* 0x000fea000383ffff */
.L_x_1260:
[----:B------:R-:W-:Y:S01]  /*152e0*/  IMAD.MOV.U32 R9, RZ, RZ, R21 ;  /* 0x000000ffff097224 */ /* 0x000fe200078e0015 */
[----:B------:R-:W-:Y:S01]  /*152f0*/  MOV R5, 0x2 ;  /* 0x0000000200057802 */ /* 0x000fe20000000f00 */
[----:B----4-:R-:W-:Y:S01]  /*15300*/  IMAD.MOV.U32 R3, RZ, RZ, 0x1c1f ;  /* 0x00001c1fff037424 */ /* 0x010fe200078e00ff */
[----:B------:R-:W-:Y:S02]  /*15310*/  MOV R2, 0x15330 ;  /* 0x0001533000027802 */ /* 0x000fe40000000f00 */
[----:B-123--:R-:W-:Y:S05]  /*15320*/  CALL.REL.NOINC `($__internal_19_$__cuda_sm70_shflsync_idx_p) ;  /* 0x00000e5000007944 */ /* 0x00efea0003c00000 */
[----:B------:R-:W-:Y:S01]  /*15330*/  MOV R2, R5 ;  /* 0x0000000500027202 */ /* 0x000fe20000000f00 */
[----:B------:R-:W-:Y:S05]  /*15340*/  BRA `(.L_x_1335) ;  /* 0xffffc73000007947 */ /* 0x000fea000383ffff */
.L_x_1263:
[----:B------:R-:W-:Y:S01]  /*15350*/  IMAD.MOV.U32 R9, RZ, RZ, R13 ;  /* 0x000000ffff097224 */ /* 0x000fe200078e000d */
[----:B------:R-:W-:Y:S01]  /*15360*/  MOV R5, 0x3 ;  /* 0x0000000300057802 */ /* 0x000fe20000000f00 */
[----:B--2---:R-:W-:Y:S01]  /*15370*/  IMAD.MOV.U32 R3, RZ, RZ, 0x1c1f ;  /* 0x00001c1fff037424 */ /* 0x004fe200078e00ff */
[----:B-1----:R-:W-:-:S02]  /*15380*/  MOV R2, 0x153a0 ;  /* 0x000153a000027802 */ /* 0x002fc40000000f00 */
[----:B---34-:R-:W-:Y:S05]  /*15390*/  CALL.REL.NOINC `($__internal_19_$__cuda_sm70_shflsync_idx_p) ;  /* 0x00000de000007944 */ /* 0x018fea0003c00000 */
        /* <DEDUP_REMOVED lines=8> */
.L_x_1267:
[----:B------:R-:W-:Y:S01]  /*15420*/  IMAD.MOV.U32 R9, RZ, RZ, R6 ;  /* 0x000000ffff097224 */ /* 0x000fe200078e0006 */
[----:B------:R-:W-:Y:S01]  /*15430*/  MOV R5, RZ ;  /* 0x000000ff00057202 */ /* 0x000fe20000000f00 */
[----:B------:R-:W-:Y:S01]  /*15440*/  IMAD.MOV.U32 R3, RZ, RZ, 0x181f ;  /* 0x0000181fff037424 */ /* 0x000fe200078e00ff */
[----:B------:R-:W-:Y:S02]  /*15450*/  MOV R2, 0x15470 ;  /* 0x0001547000027802 */ /* 0x000fe40000000f00 */
[----:B------:R-:W-:Y:S05]  /*15460*/  CALL.REL.NOINC `($__internal_19_$__cuda_sm70_shflsync_idx_p) ;  /* 0x00000d1000007944 */ /* 0x000fea0003c00000 */
[----:B------:R-:W-:Y:S01]  /*15470*/  MOV R8, R5 ;  /* 0x0000000500087202 */ /* 0x000fe20000000f00 */
[----:B------:R-:W-:Y:S05]  /*15480*/  BRA `(.L_x_1337) ;  /* 0xffffd27000007947 */ /* 0x000fea000383ffff */
.L_x_1268:
[----:B------:R-:W-:Y:S01]  /*15490*/  IMAD.MOV.U32 R9, RZ, RZ, R7 ;  /* 0x000000ffff097224 */ /* 0x000fe200078e0007 */
[----:B------:R-:W-:Y:S01]  /*154a0*/  MOV R5, RZ ;  /* 0x000000ff00057202 */ /* 0x000fe20000000f00 */
[----:B------:R-:W-:Y:S01]  /*154b0*/  IMAD.MOV.U32 R3, RZ, RZ, 0x181f ;  /* 0x0000181fff037424 */ /* 0x000fe200078e00ff */
[----:B------:R-:W-:Y:S02]  /*154c0*/  MOV R2, 0x154e0 ;  /* 0x000154e000027802 */ /* 0x000fe40000000f00 */
[----:B-12---:R-:W-:Y:S05]  /*154d0*/  CALL.REL.NOINC `($__internal_19_$__cuda_sm70_shflsync_idx_p) ;  /* 0x00000ca000007944 */ /* 0x006fea0003c00000 */
[----:B------:R-:W-:Y:S01]  /*154e0*/  MOV R2, R5 ;  /* 0x0000000500027202 */ /* 0x000fe20000000f00 */
[----:B------:R-:W-:Y:S05]  /*154f0*/  BRA `(.L_x_1338) ;  /* 0xffffd22000007947 */ /* 0x000fea000383ffff */
.L_x_1269:
        /* <DEDUP_REMOVED lines=13> */
.L_x_1270:
[----:B------:R-:W-:Y:S01]  /*155d0*/  IMAD.MOV.U32 R9, RZ, RZ, R6 ;  /* 0x000000ffff097224 */ /* 0x000fe200078e0006 */
[----:B------:R-:W-:Y:S01]  /*155e0*/  MOV R5, 0x2 ;  /* 0x0000000200057802 */ /* 0x000fe20000000f00 */
[----:B-1----:R-:W-:Y:S01]  /*155f0*/  IMAD.MOV.U32 R3, RZ, RZ, 0x181f ;  /* 0x0000181fff037424 */ /* 0x002fe200078e00ff */
[----:B------:R-:W-:Y:S02]  /*15600*/  MOV R2, 0x15620 ;  /* 0x0001562000027802 */ /* 0x000fe40000000f00 */
[----:B---34-:R-:W-:Y:S05]  /*15610*/  CALL.REL.NOINC `($__internal_19_$__cuda_sm70_shflsync_idx_p) ;  /* 0x00000b6000007944 */ /* 0x018fea0003c00000 */
[----:B------:R-:W-:Y:S01]  /*15620*/  MOV R8, R5 ;  /* 0x0000000500087202 */ /* 0x000fe20000000f00 */
[----:B------:R-:W-:Y:S05]  /*15630*/  BRA `(.L_x_1340) ;  /* 0xffffd1f000007947 */ /* 0x000fea000383ffff */
.L_x_1271:
[----:B------:R-:W-:Y:S01]  /*15640*/  IMAD.MOV.U32 R9, RZ, RZ, R7 ;  /* 0x000000ffff097224 */ /* 0x000fe200078e0007 */
[----:B------:R-:W-:Y:S01]  /*15650*/  MOV R5, 0x2 ;  /* 0x0000000200057802 */ /* 0x000fe20000000f00 */
[----:B-1----:R-:W-:Y:S01]  /*15660*/  IMAD.MOV.U32 R3, RZ, RZ, 0x181f ;  /* 0x0000181fff037424 */ /* 0x002fe200078e00ff */
[----:B------:R-:W-:Y:S02]  /*15670*/  MOV R2, 0x15690 ;  /* 0x0001569000027802 */ /* 0x000fe40000000f00 */
[----:B--234-:R-:W-:Y:S05]  /*15680*/  CALL.REL.NOINC `($__internal_19_$__cuda_sm70_shflsync_idx_p) ;  /* 0x00000af000007944 */ /* 0x01cfea0003c00000 */
[----:B------:R-:W-:Y:S01]  /*15690*/  MOV R2, R5 ;  /* 0x0000000500027202 */ /* 0x000fe20000000f00 */
[----:B------:R-:W-:Y:S05]  /*156a0*/  BRA `(.L_x_1341) ;  /* 0xffffd1a000007947 */ /* 0x000fea000383ffff */
.L_x_1272:
        /* <DEDUP_REMOVED lines=13> */
.L_x_1273:
[----:B------:R-:W-:Y:S01]  /*15780*/  IMAD.MOV.U32 R9, RZ, RZ, R6 ;  /* 0x000000ffff097224 */ /* 0x000fe200078e0006 */
[----:B------:R-:W-:Y:S01]  /*15790*/  MOV R5, 0x4 ;  /* 0x0000000400057802 */ /* 0x000fe20000000f00 */
[----:B--2---:R-:W-:Y:S01]  /*157a0*/  IMAD.MOV.U32 R3, RZ, RZ, 0x181f ;  /* 0x0000181fff037424 */ /* 0x004fe200078e00ff */
[----:B------:R-:W-:Y:S02]  /*157b0*/  MOV R2, 0x157d0 ;  /* 0x000157d000027802 */ /* 0x000fe40000000f00 */
[----:B-1-34-:R-:W-:Y:S05]  /*157c0*/  CALL.REL.NOINC `($__internal_19_$__cuda_sm70_shflsync_idx_p) ;  /* 0x000009b000007944 */ /* 0x01afea0003c00000 */
[----:B------:R-:W-:Y:S01]  /*157d0*/  MOV R8, R5 ;  /* 0x0000000500087202 */ /* 0x000fe20000000f00 */
[----:B------:R-:W-:Y:S05]  /*157e0*/  BRA `(.L_x_1343) ;  /* 0xffffd17000007947 */ /* 0x000fea000383ffff */
.L_x_1274:
[----:B------:R-:W-:Y:S01]  /*157f0*/  IMAD.MOV.U32 R9, RZ, RZ, R7 ;  /* 0x000000ffff097224 */ /* 0x000fe200078e0007 */
[----:B------:R-:W-:Y:S01]  /*15800*/  MOV R5, 0x4 ;  /* 0x0000000400057802 */ /* 0x000fe20000000f00 */
[----:B--2---:R-:W-:Y:S01]  /*15810*/  IMAD.MOV.U32 R3, RZ, RZ, 0x181f ;  /* 0x0000181fff037424 */ /* 0x004fe200078e00ff */
[----:B------:R-:W-:Y:S02]  /*15820*/  MOV R2, 0x15840 ;  /* 0x0001584000027802 */ /* 0x000fe40000000f00 */
[----:B-1-34-:R-:W-:Y:S05]  /*15830*/  CALL.REL.NOINC `($__internal_19_$__cuda_sm70_shflsync_idx_p) ;  /* 0x0000094000007944 */ /* 0x01afea0003c00000 */
[----:B------:R-:W-:Y:S01]  /*15840*/  MOV R2, R5 ;  /* 0x0000000500027202 */ /* 0x000fe20000000f00 */
[----:B------:R-:W-:Y:S05]  /*15850*/  BRA `(.L_x_1344) ;  /* 0xffffd12000007947 */ /* 0x000fea000383ffff */
.L_x_1275:
        /* <DEDUP_REMOVED lines=13> */
.L_x_1276:
[----:B------:R-:W-:Y:S01]  /*15930*/  IMAD.MOV.U32 R9, RZ, RZ, R6 ;  /* 0x000000ffff097224 */ /* 0x000fe200078e0006 */
[----:B------:R-:W-:Y:S01]  /*15940*/  MOV R5, 0x6 ;  /* 0x0000000600057802 */ /* 0x000fe20000000f00 */
[----:B--2---:R-:W-:Y:S01]  /*15950*/  IMAD.MOV.U32 R3, RZ, RZ, 0x181f ;  /* 0x0000181fff037424 */ /* 0x004fe200078e00ff */
[----:B------:R-:W-:Y:S02]  /*15960*/  MOV R2, 0x15980 ;  /* 0x0001598000027802 */ /* 0x000fe40000000f00 */
[----:B-1--4-:R-:W-:Y:S05]  /*15970*/  CALL.REL.NOINC `($__internal_19_$__cuda_sm70_shflsync_idx_p) ;  /* 0x0000080000007944 */ /* 0x012fea0003c00000 */
[----:B------:R-:W-:Y:S01]  /*15980*/  MOV R8, R5 ;  /* 0x0000000500087202 */ /* 0x000fe20000000f00 */
[----:B------:R-:W-:Y:S05]  /*15990*/  BRA `(.L_x_1346) ;  /* 0xffffd0f000007947 */ /* 0x000fea000383ffff */
.L_x_1277:
[----:B------:R-:W-:Y:S01]  /*159a0*/  IMAD.MOV.U32 R9, RZ, RZ, R7 ;  /* 0x000000ffff097224 */ /* 0x000fe200078e0007 */
[----:B------:R-:W-:Y:S01]  /*159b0*/  MOV R5, 0x6 ;  /* 0x0000000600057802 */ /* 0x000fe20000000f00 */
[----:B--2---:R-:W-:Y:S01]  /*159c0*/  IMAD.MOV.U32 R3, RZ, RZ, 0x181f ;  /* 0x0000181fff037424 */ /* 0x004fe200078e00ff */
[----:B------:R-:W-:Y:S02]  /*159d0*/  MOV R2, 0x159f0 ;  /* 0x000159f000027802 */ /* 0x000fe40000000f00 */
[----:B-1-34-:R-:W-:Y:S05]  /*159e0*/  CALL.REL.NOINC `($__internal_19_$__cuda_sm70_shflsync_idx_p) ;  /* 0x0000079000007944 */ /* 0x01afea0003c00000 */
[----:B------:R-:W-:Y:S01]  /*159f0*/  MOV R2, R5 ;  /* 0x0000000500027202 */ /* 0x000fe20000000f00 */
[----:B------:R-:W-:Y:S05]  /*15a00*/  BRA `(.L_x_1347) ;  /* 0xffffd0a000007947 */ /* 0x000fea000383ffff */
.L_x_1278:
        /* <DEDUP_REMOVED lines=13> */
.L_x_1280:
[----:B------:R-:W-:Y:S01]  /*15ae0*/  IMAD.MOV.U32 R9, RZ, RZ, R70 ;  /* 0x000000ffff097224 */ /* 0x000fe200078e0046 */
[----:B------:R-:W-:Y:S01]  /*15af0*/  MOV R5, RZ ;  /* 0x000000ff00057202 */ /* 0x000fe20000000f00 */
[----:B----4-:R-:W-:Y:S01]  /*15b00*/  IMAD.MOV.U32 R3, RZ, RZ, 0x1f ;  /* 0x0000001fff037424 */ /* 0x010fe200078e00ff */
[----:B------:R-:W-:Y:S02]  /*15b10*/  MOV R2, 0x15b30 ;  /* 0x00015b3000027802 */ /* 0x000fe40000000f00 */
[----:B------:R-:W-:Y:S05]  /*15b20*/  CALL.REL.NOINC `($__internal_19_$__cuda_sm70_shflsync_idx_p) ;  /* 0x0000065000007944 */ /* 0x000fea0003c00000 */
[----:B------:R-:W-:Y:S01]  /*15b30*/  MOV R10, R5 ;  /* 0x00000005000a7202 */ /* 0x000fe20000000f00 */
[----:B------:R-:W-:Y:S05]  /*15b40*/  BRA `(.L_x_1349) ;  /* 0xffffd15000007947 */ /* 0x000fea000383ffff */
.L_x_1281:
[----:B------:R-:W-:Y:S01]  /*15b50*/  IMAD.MOV.U32 R9, RZ, RZ, R70 ;  /* 0x000000ffff097224 */ /* 0x000fe200078e0046 */
[----:B------:R-:W-:Y:S01]  /*15b60*/  MOV R5, 0x1 ;  /* 0x0000000100057802 */ /* 0x000fe20000000f00 */
[----:B----4-:R-:W-:Y:S01]  /*15b70*/  IMAD.MOV.U32 R3, RZ, RZ, 0x1f ;  /* 0x0000001fff037424 */ /* 0x010fe200078e00ff */
[----:B------:R-:W-:Y:S02]  /*15b80*/  MOV R2, 0x15ba0 ;  /* 0x00015ba000027802 */ /* 0x000fe40000000f00 */
[----:B-12---:R-:W-:Y:S05]  /*15b90*/  CALL.REL.NOINC `($__internal_19_$__cuda_sm70_shflsync_idx_p) ;  /* 0x000005e000007944 */ /* 0x006fea0003c00000 */
[----:B------:R-:W-:Y:S01]  /*15ba0*/  MOV R8, R5 ;  /* 0x0000000500087202 */ /* 0x000fe20000000f00 */
[----:B------:R-:W-:Y:S05]  /*15bb0*/  BRA `(.L_x_1350) ;  /* 0xffffd10000007947 */ /* 0x000fea000383ffff */
.L_x_1282:
[----:B------:R-:W-:Y:S02]  /*15bc0*/  MOV R2, 0x1 ;  /* 0x0000000100027802 */ /* 0x000fe40000000f00 */
[----:B------:R-:W-:-:S02]  /*15bd0*/  MOV R3, 0x15bf0 ;  /* 0x00015bf000037802 */ /* 0x000fc40000000f00 */
[----:B-123--:R-:W-:Y:S05]  /*15be0*/  CALL.REL.NOINC `($__internal_20_$__cuda_sm70_shflsync_up_p) ;  /* 0x000005e000007944 */ /* 0x00efea0003c00000 */
[----:B------:R-:W-:Y:S05]  /*15bf0*/  BRA `(.L_x_1351) ;  /* 0xffffd1f000007947 */ /* 0x000fea000383ffff */
.L_x_1283:
[----:B------:R-:W-:Y:S02]  /*15c00*/  MOV R2, 0x2 ;  /* 0x0000000200027802 */ /* 0x000fe40000000f00 */
[----:B------:R-:W-:-:S02]  /*15c10*/  MOV R3, 0x15c30 ;  /* 0x00015c3000037802 */ /* 0x000fc40000000f00 */
[----:B-12---:R-:W-:Y:S05]  /*15c20*/  CALL.REL.NOINC `($__internal_20_$__cuda_sm70_shflsync_up_p) ;  /* 0x000005a000007944 */ /* 0x006fea0003c00000 */
        /* <DEDUP_REMOVED lines=24> */
.L_x_1287:
[----:B------:R-:W-:Y:S02]  /*15db0*/  MOV R2, 0x1 ;  /* 0x0000000100027802 */ /* 0x000fe40000000f00 */
[----:B------:R-:W-:Y:S02]  /*15dc0*/  MOV R3, 0x15de0 ;  /* 0x00015de000037802 */ /* 0x000fe40000000f00 */
[----:B------:R-:W-:Y:S05]  /*15dd0*/  CALL.REL.NOINC `($__internal_20_$__cuda_sm70_shflsync_up_p) ;  /* 0x000003f000007944 */ /* 0x000fea0003c00000 */
[----:B------:R-:W-:Y:S01]  /*15de0*/  MOV R2, R4 ;  /* 0x0000000400027202 */ /* 0x000fe20000000f00 */
[----:B------:R-:W-:Y:S05]  /*15df0*/  BRA `(.L_x_1353) ;  /* 0xffffd25000007947 */ /* 0x000fea000383ffff */
.L_x_1288:
        /* <DEDUP_REMOVED lines=27> */
.L_x_1290:
[----:B------:R-:W-:Y:S02]  /*15fb0*/  SEL R0, RZ, 0x1, P0 ;  /* 0x00000001ff007807 */ /* 0x000fe40000000000 */
[----:B------:R-:W-:Y:S02]  /*15fc0*/  MOV R2, 0x15fe0 ;  /* 0x00015fe000027802 */ /* 0x000fe40000000f00 */
[----:B---3--:R-:W-:Y:S05]  /*15fd0*/  CALL.REL.NOINC `($__internal_21_$__cuda_sm70_votesync_ballot) ;  /* 0x0000026000007944 */ /* 0x008fea0003c00000 */
[----:B------:R-:W-:Y:S01]  /*15fe0*/  MOV R8, R0 ;  /* 0x0000000000087202 */ /* 0x000fe20000000f00 */
[----:B------:R-:W-:Y:S05]  /*15ff0*/  BRA `(.L_x_1355) ;  /* 0xffffd1e000007947 */ /* 0x000fea000383ffff */
.L_x_1291:
[----:B------:R-:W-:Y:S01]  /*16000*/  IMAD.MOV.U32 R9, RZ, RZ, R6 ;  /* 0x000000ffff097224 */ /* 0x000fe200078e0006 */
[----:B------:R-:W-:Y:S01]  /*16010*/  MOV R5, R0 ;  /* 0x0000000000057202 */ /* 0x000fe20000000f00 */
[----:B------:R-:W-:Y:S01]  /*16020*/  IMAD.MOV.U32 R3, RZ, RZ, 0x1f ;  /* 0x0000001fff037424 */ /* 0x000fe200078e00ff */
[----:B-1----:R-:W-:Y:S02]  /*16030*/  MOV R2, 0x16050 ;  /* 0x0001605000027802 */ /* 0x002fe40000000f00 */
[----:B---3--:R-:W-:Y:S05]  /*16040*/  CALL.REL.NOINC `($__internal_19_$__cuda_sm70_shflsync_idx_p) ;  /* 0x0000013000007944 */ /* 0x008fea0003c00000 */
[----:B------:R-:W-:Y:S01]  /*16050*/  IMAD.MOV.U32 R11, RZ, RZ, R5 ;  /* 0x000000ffff0b7224 */ /* 0x000fe200078e0005 */
[----:B------:R-:W-:Y:S01]  /*16060*/  MOV R5, R0 ;  /* 0x0000000000057202 */ /* 0x000fe20000000f00 */
[----:B------:R-:W-:Y:S01]  /*16070*/  IMAD.MOV.U32 R9, RZ, RZ, R7 ;  /* 0x000000ffff097224 */ /* 0x000fe200078e0007 */
[----:B------:R-:W-:-:S02]  /*16080*/  MOV R3, 0x1f ;  /* 0x0000001f00037802 */ /* 0x000fc40000000f00 */
[----:B------:R-:W-:Y:S02]  /*16090*/  MOV R2, 0x160b0 ;  /* 0x000160b000027802 */ /* 0x000fe40000000f00 */
[----:B------:R-:W-:Y:S05]  /*160a0*/  CALL.REL.NOINC `($__internal_19_$__cuda_sm70_shflsync_idx_p) ;  /* 0x000000d000007944 */ /* 0x000fea0003c00000 */
[----:B------:R-:W-:Y:S01]  /*160b0*/  MOV R7, R5 ;  /* 0x0000000500077202 */ /* 0x000fe20000000f00 */
[----:B------:R-:W-:Y:S05]  /*160c0*/  BRA `(.L_x_1356) ;  /* 0xffffd18000007947 */ /* 0x000fea000383ffff */
.L_x_1294:
[----:B------:R-:W-:Y:S01]  /*160d0*/  IMAD.MOV.U32 R9, RZ, RZ, R4 ;  /* 0x000000ffff097224 */ /* 0x000fe200078e0004 */
[----:B------:R-:W-:Y:S01]  /*160e0*/  MOV R5, R0 ;  /* 0x0000000000057202 */ /* 0x000fe20000000f00 */
[----:B------:R-:W-:Y:S01]  /*160f0*/  IMAD.MOV.U32 R3, RZ, RZ, 0x1f ;  /* 0x0000001fff037424 */ /* 0x000fe200078e00ff */
[----:B-1----:R-:W-:Y:S02]  /*16100*/  MOV R2, 0x16120 ;  /* 0x0001612000027802 */ /* 0x002fe40000000f00 */
[----:B---34-:R-:W-:Y:S05]  /*16110*/  CALL.REL.NOINC `($__internal_19_$__cuda_sm70_shflsync_idx_p) ;  /* 0x0000006000007944 */ /* 0x018fea0003c00000 */
[----:B------:R-:W-:Y:S01]  /*16120*/  MOV R13, R5 ;  /* 0x00000005000d7202 */ /* 0x000fe20000000f00 */
[----:B------:R-:W-:Y:S05]  /*16130*/  BRA `(.L_x_1293) ;  /* 0xffffd17000007947 */ /* 0x000fea000383ffff */
        .weak           $__internal_18_$__cuda_sm70_shflsync_bfly_p
        .type           $__internal_18_$__cuda_sm70_shflsync_bfly_p,@function
        .size           $__internal_18_$__cuda_sm70_shflsync_bfly_p,($__internal_19_$__cuda_sm70_shflsync_idx_p - $__internal_18_$__cuda_sm70_shflsync_bfly_p)
$__internal_18_$__cuda_sm70_shflsync_bfly_p:
[----:B------:R-:W-:Y:S04]  /*16140*/  WARPSYNC R8 ;  /* 0x0000000800007348 */ /* 0x000fe80003800000 */
[----:B------:R1:W2:Y:S02]  /*16150*/  SHFL.BFLY PT, R0, R0, R3, R9 ;  /* 0x0c00000300007389 */ /* 0x0002a400000e0009 */
[----:B-1----:R-:W-:-:S04]  /*16160*/  MOV R3, 0x0 ;  /* 0x0000000000037802 */ /* 0x002fc80000000f00 */
[----:B--2---:R-:W-:Y:S05]  /*16170*/  RET.REL.NODEC R2 `(_ZN7cutlass13device_kernelIN5flash19enable_sm80_to_sm89INS1_16FlashAttnFwdSm80INS1_25CollectiveMainloopFwdSm80ILi4ELi1ELb0EN4cute5tupleIJNS5_1CILi128EEENS7_ILi80EEENS7_ILi64EEEEEELi64ENS_6half_tEfNS_4arch4Sm80ELb1ELb0ELb1ELb1ELb0ELb0ELb1ELb1EEENS1_21CollectiveEpilogueFwdINS6_IJS8_SA_S9_EEENS6_IJNS7_ILi1EEESI_SI_EEESC_SE_Li128ELb1ELb1ELb1ELb0EEENS1_36VarlenDynamicPersistentTileSchedulerILi128ELi80ELi128ELi128ELb1ELb1ELb0ELb1ELb1ELb1EEEEEEEEEvNT_6ParamsE) ;  /* 0xfffe9e8002007950 */ /* 0x004fea0003c3ffff */
        .weak           $__internal_19_$__cuda_sm70_shflsync_idx_p
        .type           $__internal_19_$__cuda_sm70_shflsync_idx_p,@function
        .size           $__internal_19_$__cuda_sm70_shflsync_idx_p,($__internal_20_$__cuda_sm70_shflsync_up_p - $__internal_19_$__cuda_sm70_shflsync_idx_p)
$__internal_19_$__cuda_sm70_shflsync_idx_p:
[----:B------:R-:W-:-:S04]  /*16180*/  MOV R16, 0xffffffff ;  /* 0xffffffff00107802 */ /* 0x000fc80000000f00 */
[----:B------:R-:W-:Y:S04]  /*16190*/  WARPSYNC R16 ;  /* 0x0000001000007348 */ /* 0x000fe80003800000 */
[----:B------:R1:W2:Y:S02]  /*161a0*/  SHFL.IDX PT, R5, R9, R5, R3 ;  /* 0x0000000509057389 */ /* 0x0002a400000e0003 */
[----:B-1----:R-:W-:-:S04]  /*161b0*/  MOV R3, 0x0 ;  /* 0x0000000000037802 */ /* 0x002fc80000000f00 */
[----:B--2---:R-:W-:Y:S05]  /*161c0*/  RET.REL.NODEC R2 `(_ZN7cutlass13device_kernelIN5flash19enable_sm80_to_sm89INS1_16FlashAttnFwdSm80INS1_25CollectiveMainloopFwdSm80ILi4ELi1ELb0EN4cute5tupleIJNS5_1CILi128EEENS7_ILi80EEENS7_ILi64EEEEEELi64ENS_6half_tEfNS_4arch4Sm80ELb1ELb0ELb1ELb1ELb0ELb0ELb1ELb1EEENS1_21CollectiveEpilogueFwdINS6_IJS8_SA_S9_EEENS6_IJNS7_ILi1EEESI_SI_EEESC_SE_Li128ELb1ELb1ELb1ELb0EEENS1_36VarlenDynamicPersistentTileSchedulerILi128ELi80ELi128ELi128ELb1ELb1ELb0ELb1ELb1ELb1EEEEEEEEEvNT_6ParamsE) ;  /* 0xfffe9e3002007950 */ /* 0x004fea0003c3ffff */
        .weak           $__internal_20_$__cuda_sm70_shflsync_up_p
        .type           $__internal_20_$__cuda_sm70_shflsync_up_p,@function
        .size           $__internal_20_$__cuda_sm70_shflsync_up_p,($__internal_21_$__cuda_sm70_votesync_ballot - $__internal_20_$__cuda_sm70_shflsync_up_p)
$__internal_20_$__cuda_sm70_shflsync_up_p:
[----:B------:R-:W-:Y:S02]  /*161d0*/  IMAD.MOV.U32 R4, RZ, RZ, RZ ;  /* 0x000000ffff047224 */ /* 0x000fe400078e00ff */
[----:B------:R-:W-:-:S04]  /*161e0*/  IMAD.MOV.U32 R9, RZ, RZ, -0x1 ;  /* 0xffffffffff097424 */ /* 0x000fc800078e00ff */
[----:B------:R-:W-:Y:S04]  /*161f0*/  WARPSYNC R9 ;  /* 0x0000000900007348 */ /* 0x000fe80003800000 */
[----:B------:R1:W2:Y:S02]  /*16200*/  SHFL.UP PT, R4, R0, R2, R4 ;  /* 0x0400000200047389 */ /* 0x0002a400000e0004 */
[----:B-1----:R-:W-:Y:S02]  /*16210*/  MOV R2, R3 ;  /* 0x0000000300027202 */ /* 0x002fe40000000f00 */
[----:B------:R-:W-:-:S04]  /*16220*/  MOV R3, 0x0 ;  /* 0x0000000000037802 */ /* 0x000fc80000000f00 */
[----:B--2---:R-:W-:Y:S05]  /*16230*/  RET.REL.NODEC R2 `(_ZN7cutlass13device_kernelIN5flash19enable_sm80_to_sm89INS1_16FlashAttnFwdSm80INS1_25CollectiveMainloopFwdSm80ILi4ELi1ELb0EN4cute5tupleIJNS5_1CILi128EEENS7_ILi80EEENS7_ILi64EEEEEELi64ENS_6half_tEfNS_4arch4Sm80ELb1ELb0ELb1ELb1ELb0ELb0ELb1ELb1EEENS1_21CollectiveEpilogueFwdINS6_IJS8_SA_S9_EEENS6_IJNS7_ILi1EEESI_SI_EEESC_SE_Li128ELb1ELb1ELb1ELb0EEENS1_36VarlenDynamicPersistentTileSchedulerILi128ELi80ELi128ELi128ELb1ELb1ELb0ELb1ELb1ELb1EEEEEEEEEvNT_6ParamsE) ;  /* 0xfffe9dc002007950 */ /* 0x004fea0003c3ffff */
        .weak           $__internal_21_$__cuda_sm70_votesync_ballot
        .type           $__internal_21_$__cuda_sm70_votesync_ballot,@function
        .size           $__internal_21_$__cuda_sm70_votesync_ballot,(.L_x_3253 - $__internal_21_$__cuda_sm70_votesync_ballot)
$__internal_21_$__cuda_sm70_votesync_ballot:
[----:B------:R-:W-:Y:S01]  /*16240*/  ISETP.NE.U32.AND P0, PT, R0, 0x1, PT ;  /* 0x000000010000780c */ /* 0x000fe20003f05070 */
[----:B------:R-:W-:-:S04]  /*16250*/  IMAD.MOV.U32 R3, RZ, RZ, -0x1 ;  /* 0xffffffffff037424 */ /* 0x000fc800078e00ff */
[----:B------:R-:W-:Y:S08]  /*16260*/  WARPSYNC R3 ;  /* 0x0000000300007348 */ /* 0x000ff00003800000 */
[----:B------:R-:W-:-:S04]  /*16270*/  VOTE.ANY R0, PT, !P0 ;  /* 0x0000000000007806 */ /* 0x000fc800040e0100 */
[----:B------:R-:W-:Y:S01]  /*16280*/  LOP3.LUT R0, R0, R3, RZ, 0xc0, !PT ;  /* 0x0000000300007212 */ /* 0x000fe200078ec0ff */
[----:B------:R-:W-:-:S04]  /*16290*/  IMAD.MOV.U32 R3, RZ, RZ, 0x0 ;  /* 0x00000000ff037424 */ /* 0x000fc800078e00ff */
[----:B------:R-:W-:Y:S05]  /*162a0*/  RET.REL.NODEC R2 `(_ZN7cutlass13device_kernelIN5flash19enable_sm80_to_sm89INS1_16FlashAttnFwdSm80INS1_25CollectiveMainloopFwdSm80ILi4ELi1ELb0EN4cute5tupleIJNS5_1CILi128EEENS7_ILi80EEENS7_ILi64EEEEEELi64ENS_6half_tEfNS_4arch4Sm80ELb1ELb0ELb1ELb1ELb0ELb0ELb1ELb1EEENS1_21CollectiveEpilogueFwdINS6_IJS8_SA_S9_EEENS6_IJNS7_ILi1EEESI_SI_EEESC_SE_Li128ELb1ELb1ELb1ELb0EEENS1_36VarlenDynamicPersistentTileSchedulerILi128ELi80ELi128ELi128ELb1ELb1ELb0ELb1ELb1ELb1EEEEEEEEEvNT_6ParamsE) ;  /* 0xfffe9d5002007950 */ /* 0x000fea0003c3ffff */
.L_x_1357:
        /* <DEDUP_REMOVED lines=13> */
.L_x_3253:


//--------------------- .text._ZN7cutlass13device_kernelIN5flash19enable_sm80_to_sm89INS1_16FlashAttnFwdSm80INS1_25CollectiveMainloopFwdSm80ILi4ELi1ELb0EN4cute5tupleIJNS5_1CILi128EEENS7_ILi80EEENS7_ILi64EEEEEELi64ENS_6half_tEfNS_4arch4Sm80ELb1ELb0ELb1ELb1ELb0ELb1ELb1ELb1EEENS1_21CollectiveEpilogueFwdINS6_IJS8_SA_S9_EEENS6_IJNS7_ILi1EEESI_SI_EEESC_SE_Li128ELb1ELb1ELb1ELb0EEENS1_36VarlenDynamicPersistentTileSchedulerILi128ELi80ELi128ELi128ELb1ELb1ELb0ELb1ELb1ELb1EEEEEEEEEvNT_6ParamsE --------------------------
	.section	.text._ZN7cutlass13device_kernelIN5flash19enable_sm80_to_sm89INS1_16FlashAttnFwdSm80INS1_25CollectiveMainloopFwdSm80ILi4ELi1ELb0EN4cute5tupleIJNS5_1CILi128EEENS7_ILi80EEENS7_ILi64EEEEEELi64ENS_6half_tEfNS_4arch4Sm80ELb1ELb0ELb1ELb1ELb0ELb1ELb1ELb1EEENS1_21CollectiveEpilogueFwdINS6_IJS8_SA_S9_EEENS6_IJNS7_ILi1EEESI_SI_EEESC_SE_Li128ELb1ELb1ELb1ELb0EEENS1_36VarlenDynamicPersistentTileSchedulerILi128ELi80ELi128ELi128ELb1ELb1ELb0ELb1ELb1ELb1EEEEEEEEEvNT_6ParamsE,"ax",@progbits
	.sectioninfo	@"SHI_REGISTERS=255"
	.align	128
.text._ZN7cutlass13device_kernelIN5flash19enable_sm80_to_sm89INS1_16FlashAttnFwdSm80INS1_25CollectiveMainloopFwdSm80ILi4ELi1ELb0EN4cute5tupleIJNS5_1CILi128EEENS7_ILi80EEENS7_ILi64EEEEEELi64ENS_6half_tEfNS_4arch4Sm80ELb1ELb0ELb1ELb1ELb0ELb1ELb1ELb1EEENS1_21CollectiveEpilogueFwdINS6_IJS8_SA_S9_EEENS6_IJNS7_ILi1EEESI_SI_EEESC_SE_Li128ELb1ELb1ELb1ELb0EEENS1_36VarlenDynamicPersistentTileSchedulerILi128ELi80ELi128ELi128ELb1ELb1ELb0ELb1ELb1ELb1EEEEEEEEEvNT_6ParamsE:
        .type           _ZN7cutlass13device_kernelIN5flash19enable_sm80_to_sm89INS1_16FlashAttnFwdSm80INS1_25CollectiveMainloopFwdSm80ILi4ELi1ELb0EN4cute5tupleIJNS5_1CILi128EEENS7_ILi80EEENS7_ILi64EEEEEELi64ENS_6half_tEfNS_4arch4Sm80ELb1ELb0ELb1ELb1ELb0ELb1ELb1ELb1EEENS1_21CollectiveEpilogueFwdINS6_IJS8_SA_S9_EEENS6_IJNS7_ILi1EEESI_SI_EEESC_SE_Li128ELb1ELb1ELb1ELb0EEENS1_36VarlenDynamicPersistentTileSchedulerILi128ELi80ELi128ELi128ELb1ELb1ELb0ELb1ELb1ELb1EEEEEEEEEvNT_6ParamsE,@function
        .size           _ZN7cutlass13device_kernelIN5flash19enable_sm80_to_sm89INS1_16FlashAttnFwdSm80INS1_25CollectiveMainloopFwdSm80ILi4ELi1ELb0EN4cute5tupleIJNS5_1CILi128EEENS7_ILi80EEENS7_ILi64EEEEEELi64ENS_6half_tEfNS_4arch4Sm80ELb1ELb0ELb1ELb1ELb0ELb1ELb1ELb1EEENS1_21CollectiveEpilogueFwdINS6_IJS8_SA_S9_EEENS6_IJNS7_ILi1EEESI_SI_EEESC_SE_Li128ELb1ELb1ELb1ELb0EEENS1_36VarlenDynamicPersistentTileSchedulerILi128ELi80ELi128ELi128ELb1ELb1ELb0ELb1ELb1ELb1EEEEEEEEEvNT_6ParamsE,(.L_x_3258 - _ZN7cutlass13device_kernelIN5flash19enable_sm80_to_sm89INS1_16FlashAttnFwdSm80INS1_25CollectiveMainloopFwdSm80ILi4ELi1ELb0EN4cute5tupleIJNS5_1CILi128EEENS7_ILi80EEENS7_ILi64EEEEEELi64ENS_6half_tEfNS_4arch4Sm80ELb1ELb0ELb1ELb1ELb0ELb1ELb1ELb1EEENS1_21CollectiveEpilogueFwdINS6_IJS8_SA_S9_EEENS6_IJNS7_ILi1EEESI_SI_EEESC_SE_Li128ELb1ELb1ELb1ELb0EEENS1_36VarlenDynamicPersistentTileSchedulerILi128ELi80ELi128ELi128ELb1ELb1ELb0ELb1ELb1ELb1EEEEEEEEEvNT_6ParamsE)
        .other          _ZN7cutlass13device_kernelIN5flash19enable_sm80_to_sm89INS1_16FlashAttnFwdSm80INS1_25CollectiveMainloopFwdSm80ILi4ELi1ELb0EN4cute5tupleIJNS5_1CILi128EEENS7_ILi80EEENS7_ILi64EEEEEELi64ENS_6half_tEfNS_4arch4Sm80ELb1ELb0ELb1ELb1ELb0ELb1ELb1ELb1EEENS1_21CollectiveEpilogueFwdINS6_IJS8_SA_S9_EEENS6_IJNS7_ILi1EEESI_SI_EEESC_SE_Li128ELb1ELb1ELb1ELb0EEENS1_36VarlenDynamicPersistentTileSchedulerILi128ELi80ELi128ELi128ELb1ELb1ELb0ELb1ELb1ELb1EEEEEEEEEvNT_6ParamsE,@"STO_CUDA_ENTRY STV_DEFAULT"
_ZN7cutlass13device_kernelIN5flash19enable_sm80_to_sm89INS1_16FlashAttnFwdSm80INS1_25CollectiveMainloopFwdSm80ILi4ELi1ELb0EN4cute5tupleIJNS5_1CILi128EEENS7_ILi80EEENS7_ILi64EEEEEELi64ENS_6half_tEfNS_4arch4Sm80ELb1ELb0ELb1ELb1ELb0ELb1ELb1ELb1EEENS1_21CollectiveEpilogueFwdINS6_IJS8_SA_S9_EEENS6_IJNS7_ILi1EEESI_SI_EEESC_SE_Li128ELb1ELb1ELb1ELb0EEENS1_36VarlenDynamicPersistentTileSchedulerILi128ELi80ELi128ELi128ELb1ELb1ELb0ELb1ELb1ELb1EEEEEEEEEvNT_6ParamsE:
        /* <DEDUP_REMOVED lines=54> */
.L_x_1363:
        /* <DEDUP_REMOVED lines=16> */
.L_x_1557:
        /* <DEDUP_REMOVED lines=16> */
.L_x_1558:
[----:B--2---:R-:W-:-:S05]  /*0560*/  IMAD R0, R0, c[0x0][0x538], RZ ;  /* 0x00014e0000007a24 */ /* 0x004fca00078e02ff */
[----:B------:R-:W-:-:S04]  /*0570*/  IADD3 R6, R0, R6, RZ ;  /* 0x0000000600067210 */ /* 0x000fc80007ffe0ff */
[----:B------:R-:W-:-:S13]  /*0580*/  ISETP.GT.AND P0, PT, R6, UR4, PT ;  /* 0x0000000406007c0c */ /* 0x000fda000bf04270 */
[----:B-1----:R-:W-:Y:S05]  /*0590*/  @!P0 BRA `(.L_x_1363) ;  /* 0xfffffdc000008947 */ /* 0x002fea000383ffff */
.L_x_1359:
[----:B------:R-:W-:-:S05]  /*05a0*/  IADD3 R12, -R0, R6, RZ ;  /* 0x00000006000c7210 */ /* 0x000fca0007ffe1ff */
[----:B------:R-:W-:-:S05]  /*05b0*/  IMAD R0, R4, c[0x0][0x538], R12 ;  /* 0x00014e0004007a24 */ /* 0x000fca00078e020c */
[----:B------:R-:W-:Y:S01]  /*05c0*/  ISETP.GT.AND P0, PT, R0, UR4, PT ;  /* 0x0000000400007c0c */ /* 0x000fe2000bf04270 */
[----:B------:R-:W-:-:S12]  /*05d0*/  BRA.DIV ~URZ, `(.L_x_1364) ;  /* 0x0001de327f007947 */ /* 0x000fd8000b800000 */
[----:B------:R-:W-:-:S04]  /*05e0*/  VOTE.ANY R6, PT, !P0 ;  /* 0x0000000000067806 */ /* 0x000fc800040e0100 */
.L_x_1559:
[----:B------:R-:W1:Y:S02]  /*05f0*/  POPC R0, R6 ;  /* 0x0000000600007309 */ /* 0x000e640000000000 */
[----:B-1----:R-:W-:-:S05]  /*0600*/  IADD3 R2, R0, R7, RZ ;  /* 0x0000000700027210 */ /* 0x002fca0007ffe0ff */
[----:B------:R1:W-:Y:S01]  /*0610*/  STL [R1+0x54], R2 ;  /* 0x0000540201007387 */ /* 0x0003e20000100800 */
[----:B------:R-:W-:Y:S05]  /*0620*/  BRA.DIV ~URZ, `(.L_x_1365) ;  /* 0x0001de327f007947 */ /* 0x000fea000b800000 */
[----:B------:R2:W3:Y:S01]  /*0630*/  SHFL.IDX PT, R13, R9, R0, 0x1f ;  /* 0x00001f00090d7589 */ /* 0x0004e200000e0000 */
[----:B------:R-:W-:-:S03]  /*0640*/  MOV R5, RZ ;  /* 0x000000ff00057202 */ /* 0x000fc60000000f00 */
[----:B------:R2:W4:Y:S04]  /*0650*/  SHFL.IDX PT, R9, R8, R0, 0x1f ;  /* 0x00001f0008097589 */ /* 0x00052800000e0000 */
.L_x_1560:
[----:B------:R-:W-:Y:S01]  /*0660*/  ISETP.NE.AND P0, PT, R6, RZ, PT ;  /* 0x000000ff0600720c */ /* 0x000fe20003f05270 */
[----:B------:R-:W-:-:S12]  /*0670*/  BSSY B0, `(.L_x_1366) ;  /* 0x0000005000007945 */ /* 0x000fd80003800000 */
[----:B------:R-:W-:Y:S05]  /*0680*/  @!P0 BRA `(.L_x_1367) ;  /* 0x0000003000008947 */ /* 0x000fea0003800000 */
[----:B------:R-:W-:Y:S01]  /*0690*/  IADD3 R10, R0, -0x1, RZ ;  /* 0xffffffff000a7810 */ /* 0x000fe20007ffe0ff */
[----:B------:R-:W-:Y:S05]  /*06a0*/  BRA.DIV ~URZ, `(.L_x_1368) ;  /* 0x0001de927f007947 */ /* 0x000fea000b800000 */
[----:B------:R1:W2:Y:S02]  /*06b0*/  SHFL.IDX PT, R5, R4, R10, 0x1f ;  /* 0x00001f0a04057589 */ /* 0x0002a400000e0000 */
.L_x_1367:
[----:B------:R-:W-:Y:S05]  /*06c0*/  BSYNC B0 ;  /* 0x0000000000007941 */ /* 0x000fea0003800000 */
.L_x_1366:
        /* <DEDUP_REMOVED lines=69> */
.L_x_1370:
        /* <DEDUP_REMOVED lines=70> */
.L_x_1371:
[----:B------:R-:W-:Y:S05]  /*0f80*/  BSYNC B0 ;  /* 0x0000000000007941 */ /* 0x000fea0003800000 */
.L_x_1369:
[----:B------:R-:W-:-:S04]  /*0f90*/  LOP3.LUT R0, RZ, R0, RZ, 0x33, !PT ;  /* 0x00000000ff007212 */ /* 0x000fc800078e33ff */
[----:B------:R-:W-:-:S05]  /*0fa0*/  IADD3 R0, R0, R13, RZ ;  /* 0x0000000d00007210 */ /* 0x000fca0007ffe0ff */
[----:B------:R2:W-:Y:S01]  /*0fb0*/  STL [R1+0x4c], R0 ;  /* 0x00004c0001007387 */ /* 0x0005e20000100800 */
[----:B------:R-:W-:Y:S05]  /*0fc0*/  BRA `(.L_x_1372) ;  /* 0x0000006000007947 */ /* 0x000fea0003800000 */
.L_x_1360:
[----:B------:R-:W-:Y:S01]  /*0fd0*/  MOV R0, UR4 ;  /* 0x0000000400007c02 */ /* 0x000fe20008000f00 */
[----:B------:R-:W-:Y:S04]  /*0fe0*/  STL [R1+0x4c], RZ ;  /* 0x00004cff01007387 */ /* 0x000fe80000100800 */
[----:B------:R-:W-:Y:S04]  /*0ff0*/  STL [R1+0x50], RZ ;  /* 0x000050ff01007387 */ /* 0x000fe80000100800 */
[----:B------:R1:W-:Y:S02]  /*1000*/  STL [R1+0x48], R0 ;  /* 0x0000480001007387 */ /* 0x0003e40000100800 */
[----:B-1----:R-:W-:-:S05]  /*1010*/  MOV R0, c[0x0][0x53c] ;  /* 0x00014f0000007a02 */ /* 0x002fca0000000f00 */
[----:B------:R1:W-:Y:S02]  /*1020*/  STL [R1+0x54], R0 ;  /* 0x0000540001007387 */ /* 0x0003e40000100800 */
.L_x_1372:
        /* <DEDUP_REMOVED lines=8> */
.L_x_1358:
        /* <DEDUP_REMOVED lines=8> */
[----:B---3--:R-:W-:Y:S02]  /*1130*/  LOP3.LUT R4, R14, 0xfffffff8, RZ, 0xc0, !PT ;  /* 0xfffffff80e047812 */ /* 0x008fe400078ec0ff */
[----:B------:R-:W-:Y:S01]  /*1140*/  LEA.HI R7, R15, R16, RZ, 0x4 ;  /* 0x000000100f077211 */ /* 0x000fe200078f20ff */
[----:B------:R-:W-:Y:S01]  /*1150*/  IMAD.SHL.U32 R3, R3, 0x40, RZ ;  /* 0x0000004003037824 */ /* 0x000fe200078e00ff */
[----:B------:R-:W-:Y:S01]  /*1160*/  LOP3.LUT R2, R0, 0xfffffffc, RZ, 0xc0, !PT ;  /* 0xfffffffc00027812 */ /* 0x000fe200078ec0ff */
[----:B------:R-:W-:Y:S01]  /*1170*/  IMAD.IADD R0, R16, 0x1, -R4 ;  /* 0x0000000110007824 */ /* 0x000fe200078e0a04 */
[----:B------:R-:W-:-:S02]  /*1180*/  SHF.R.S32.HI R8, RZ, 0x4, R7 ;  /* 0x00000004ff087819 */ /* 0x000fc40000011407 */
[----:B------:R-:W-:Y:S01]  /*1190*/  LOP3.LUT R3, R3, 0x1c0, RZ, 0xc0, !PT ;  /* 0x000001c003037812 */ /* 0x000fe200078ec0ff */
[----:B------:R-:W-:Y:S01]  /*11a0*/  IMAD.IADD R2, R16, 0x1, -R2 ;  /* 0x0000000110027824 */ /* 0x000fe200078e0a02 */
[----:B------:R-:W-:Y:S01]  /*11b0*/  LEA.HI R5, R7, R8, RZ, 0x1 ;  /* 0x0000000807057211 */ /* 0x000fe200078f08ff */
[----:B------:R-:W-:Y:S01]  /*11c0*/  IMAD.SHL.U32 R6, R0, 0x8, RZ ;  /* 0x0000000800067824 */ /* 0x000fe200078e00ff */
[----:B------:R-:W-:Y:S02]  /*11d0*/  SHF.R.U32.HI R4, RZ, 0x3, R3 ;  /* 0x00000003ff047819 */ /* 0x000fe40000011603 */
[----:B------:R-:W-:Y:S02]  /*11e0*/  LEA.HI R11, R2, R2, RZ, 0x1 ;  /* 0x00000002020b7211 */ /* 0x000fe400078f08ff */
[----:B------:R-:W-:Y:S02]  /*11f0*/  LOP3.LUT R5, R5, 0xfffffffe, RZ, 0xc0, !PT ;  /* 0xfffffffe05057812 */ /* 0x000fe400078ec0ff */
[----:B------:R-:W-:-:S02]  /*1200*/  LOP3.LUT R6, R3, 0x38, R6, 0xf8, !PT ;  /* 0x0000003803067812 */ /* 0x000fc400078ef806 */
[----:B------:R-:W-:Y:S01]  /*1210*/  LOP3.LUT R3, R11, 0x1ffffffe, RZ, 0xc0, !PT ;  /* 0x1ffffffe0b037812 */ /* 0x000fe200078ec0ff */
[----:B------:R-:W-:Y:S01]  /*1220*/  IMAD.IADD R12, R8, 0x1, -R5 ;  /* 0x00000001080c7824 */ /* 0x000fe200078e0a05 */
[----:B------:R-:W-:Y:S02]  /*1230*/  LEA.HI R5, R15, R16, RZ, 0x5 ;  /* 0x000000100f057211 */ /* 0x000fe400078f28ff */
[----:B------:R-:W-:Y:S01]  /*1240*/  LOP3.LUT R218, R6, R4, RZ, 0x3c, !PT ;  /* 0x0000000406da7212 */ /* 0x000fe200078e3cff */
[----:B------:R-:W-:Y:S01]  /*1250*/  IMAD.IADD R13, R2, 0x1, -R3 ;  /* 0x00000001020d7824 */ /* 0x000fe200078e0a03 */
[----:B------:R-:W-:Y:S02]  /*1260*/  LOP3.LUT R3, R7, 0xfffffff0, RZ, 0xc0, !PT ;  /* 0xfffffff007037812 */ /* 0x000fe400078ec0ff */
[----:B------:R-:W-:Y:S02]  /*1270*/  LOP3.LUT R2, R5, 0xffffffe0, RZ, 0xc0, !PT ;  /* 0xffffffe005027812 */ /* 0x000fe400078ec0ff */
[----:B------:R-:W-:Y:S01]  /*1280*/  SHF.R.S32.HI R9, RZ, 0x5, R5 ;  /* 0x00000005ff097819 */ /* 0x000fe20000011405 */
[C---:B------:R-:W-:Y:S01]  /*1290*/  IMAD.IADD R4, R16.reuse, 0x1, -R3 ;  /* 0x0000000110047824 */ /* 0x040fe200078e0a03 */
[----:B------:R-:W-:Y:S01]  /*12a0*/  SHF.R.S32.HI R6, RZ, 0x1f, R5 ;  /* 0x0000001fff067819 */ /* 0x000fe20000011405 */
[----:B------:R-:W-:Y:S01]  /*12b0*/  IMAD.IADD R5, R16, 0x1, -R2 ;  /* 0x0000000110057824 */ /* 0x000fe200078e0a02 */
[----:B------:R-:W-:-:S02]  /*12c0*/  LOP3.LUT P1, RZ, R0, 0x2, RZ, 0xc0, !PT ;  /* 0x0000000200ff7812 */ /* 0x000fc4000782c0ff */
[C---:B------:R-:W-:Y:S01]  /*12d0*/  LOP3.LUT P0, RZ, R0.reuse, 0x4, RZ, 0xc0, !PT ;  /* 0x0000000400ff7812 */ /* 0x040fe2000780c0ff */
[----:B------:R-:W-:Y:S01]  /*12e0*/  IMAD.SHL.U32 R0, R0, 0x40, RZ ;  /* 0x0000004000007824 */ /* 0x000fe200078e00ff */
[----:B------:R-:W-:Y:S02]  /*12f0*/  SHF.R.S32.HI R10, RZ, 0x1f, R4 ;  /* 0x0000001fff0a7819 */ /* 0x000fe40000011404 */
[----:B------:R-:W-:Y:S02]  /*1300*/  LEA.HI R3, R6, R9, RZ, 0x2 ;  /* 0x0000000906037211 */ /* 0x000fe400078f10ff */
[----:B------:R-:W-:Y:S02]  /*1310*/  SHF.R.S32.HI R6, RZ, 0x1f, R5 ;  /* 0x0000001fff067819 */ /* 0x000fe40000011405 */
[----:B------:R-:W-:Y:S02]  /*1320*/  LEA.HI R10, R10, R4, RZ, 0x3 ;  /* 0x000000040a0a7211 */ /* 0x000fe400078f18ff */
[----:B------:R-:W-:-:S02]  /*1330*/  LOP3.LUT R2, R0, 0x1c0, RZ, 0xc0, !PT ;  /* 0x000001c000027812 */ /* 0x000fc400078ec0ff */
[----:B------:R-:W-:Y:S02]  /*1340*/  LOP3.LUT R3, R3, 0xffffffc, RZ, 0xc0, !PT ;  /* 0x0ffffffc03037812 */ /* 0x000fe400078ec0ff */
[----:B------:R-:W-:Y:S02]  /*1350*/  LEA.HI R0, R6, R5, RZ, 0x2 ;  /* 0x0000000506007211 */ /* 0x000fe400078f10ff */
[----:B------:R-:W-:Y:S01]  /*1360*/  LOP3.LUT R7, R10, 0xfffffff8, RZ, 0xc0, !PT ;  /* 0xfffffff80a077812 */ /* 0x000fe200078ec0ff */
[----:B------:R-:W-:Y:S01]  /*1370*/  IMAD.IADD R3, R9, 0x1, -R3 ;  /* 0x0000000109037824 */ /* 0x000fe200078e0a03 */
[----:B------:R-:W-:Y:S02]  /*1380*/  LOP3.LUT R8, R2, 0x8, R14, 0xf8, !PT ;  /* 0x0000000802087812 */ /* 0x000fe400078ef80e */
[----:B------:R-:W-:Y:S01]  /*1390*/  SHF.R.U32.HI R6, RZ, 0x3, R2 ;  /* 0x00000003ff067819 */ /* 0x000fe20000011602 */
[----:B------:R-:W-:Y:S01]  /*13a0*/  IMAD.IADD R4, R4, 0x1, -R7 ;  /* 0x0000000104047824 */ /* 0x000fe200078e0a07 */
[----:B------:R-:W-:-:S02]  /*13b0*/  SHF.R.S32.HI R2, RZ, 0x2, R0 ;  /* 0x00000002ff027819 */ /* 0x000fc40000011400 */
[----:B------:R-:W-:Y:S02]  /*13c0*/  LOP3.LUT R0, R0, 0x7ffffffc, RZ, 0xc0, !PT ;  /* 0x7ffffffc00007812 */ /* 0x000fe400078ec0ff */
[----:B------:R-:W-:Y:S01]  /*13d0*/  LOP3.LUT R7, R8, R6, RZ, 0x3c, !PT ;  /* 0x0000000608077212 */ /* 0x000fe200078e3cff */
[----:B------:R-:W-:Y:S01]  /*13e0*/  IMAD R8, R3, 0x10, R2 ;  /* 0x0000001003087824 */ /* 0x000fe200078e0202 */
[----:B------:R-:W-:Y:S01]  /*13f0*/  LEA.HI R3, R15, R16, RZ, 0x6 ;  /* 0x000000100f037211 */ /* 0x000fe200078f30ff */
[----:B------:R-:W-:Y:S01]  /*1400*/  IMAD.SHL.U32 R2, R11, 0x20, RZ ;  /* 0x000000200b027824 */ /* 0x000fe200078e00ff */
[C---:B------:R-:W-:Y:S01]  /*1410*/  LOP3.LUT P3, RZ, R4.reuse, 0x2, RZ, 0xc0, !PT ;  /* 0x0000000204ff7812 */ /* 0x040fe2000786c0ff */
[----:B------:R-:W-:Y:S01]  /*1420*/  IMAD.IADD R11, R5, 0x1, -R0 ;  /* 0x00000001050b7824 */ /* 0x000fe200078e0a00 */
[C---:B------:R-:W-:Y:S01]  /*1430*/  LOP3.LUT P2, RZ, R4.reuse, 0x4, RZ, 0xc0, !PT ;  /* 0x0000000404ff7812 */ /* 0x040fe2000784c0ff */
[----:B------:R-:W-:Y:S01]  /*1440*/  IMAD.SHL.U32 R0, R4, 0x40, RZ ;  /* 0x0000004004007824 */ /* 0x000fe200078e00ff */
[----:B------:R-:W-:Y:S01]  /*1450*/  LOP3.LUT R2, R2, 0xffffffc0, RZ, 0xc0, !PT ;  /* 0xffffffc002027812 */ /* 0x000fe200078ec0ff */
[----:B------:R-:W-:-:S02]  /*1460*/  IMAD.SHL.U32 R5, R3, 0x8, RZ ;  /* 0x0000000803057824 */ /* 0x000fc400078e00ff */
[----:B------:R-:W-:Y:S01]  /*1470*/  IMAD.SHL.U32 R3, R12, 0x8, RZ ;  /* 0x000000080c037824 */ /* 0x000fe200078e00ff */
[----:B------:R-:W-:Y:S01]  /*1480*/  LOP3.LUT R0, R0, 0x1c0, RZ, 0xc0, !PT ;  /* 0x000001c000007812 */ /* 0x000fe200078ec0ff */
[----:B------:R-:W-:Y:S01]  /*1490*/  IMAD R6, R13, 0x8, R2 ;  /* 0x000000080d067824 */ /* 0x000fe200078e0202 */
[----:B------:R-:W-:Y:S01]  /*14a0*/  LOP3.LUT R218, R218, 0x7ffffe00, R5, 0xf8, !PT ;  /* 0x7ffffe00dada7812 */ /* 0x000fe200078ef805 */
[----:B------:R-:W-:Y:S01]  /*14b0*/  IMAD.SHL.U32 R5, R10, 0x40, RZ ;  /* 0x000000400a057824 */ /* 0x000fe200078e00ff */
[----:B------:R-:W-:Y:S01]  /*14c0*/  LOP3.LUT R3, R0, 0x8, R3, 0xf8, !PT ;  /* 0x0000000800037812 */ /* 0x000fe200078ef803 */
[----:B------:R-:W-:Y:S01]  /*14d0*/  IMAD.SHL.U32 R4, R9, 0x400, RZ ;  /* 0x0000040009047824 */ /* 0x000fe200078e00ff */
[----:B------:R-:W-:Y:S01]  /*14e0*/  SHF.R.U32.HI R2, RZ, 0x3, R0 ;  /* 0x00000003ff027819 */ /* 0x000fe20000011600 */
[----:B------:R-:W-:Y:S02]  /*14f0*/  IMAD R0, R12, 0x200, R7 ;  /* 0x000002000c007824 */ /* 0x000fe400078e0207 */
[----:B------:R-:W-:Y:S01]  /*1500*/  IMAD.SHL.U32 R218, R218, 0x2, RZ ;  /* 0x00000002dada7824 */ /* 0x000fe200078e00ff */
[----:B------:R-:W-:-:S02]  /*1510*/  LOP3.LUT R2, R3, R2, RZ, 0x3c, !PT ;  /* 0x0000000203027212 */ /* 0x000fc400078e3cff */
[----:B------:R-:W-:Y:S01]  /*1520*/  LOP3.LUT R3, R5, 0xfffffe00, RZ, 0xc0, !PT ;  /* 0xfffffe0005037812 */ /* 0x000fe200078ec0ff */
[----:B------:R-:W-:Y:S01]  /*1530*/  IMAD.IADD R5, R8, 0x1, R6 ;  /* 0x0000000108057824 */ /* 0x000fe200078e0206 */
[----:B------:R-:W-:Y:S01]  /*1540*/  LEA R200, R0, 0x2900, 0x1 ;  /* 0x0000290000c87811 */ /* 0x000fe200078e08ff */
[----:B------:R-:W-:Y:S01]  /*1550*/  IMAD.MOV.U32 R6, RZ, RZ, 0x40 ;  /* 0x00000040ff067424 */ /* 0x000fe200078e00ff */
[----:B------:R-:W-:Y:S02]  /*1560*/  IADD3 R4, R2, R3, R4 ;  /* 0x0000000302047210 */ /* 0x000fe40007ffe004 */
[----:B------:R1:W-:Y:S01]  /*1570*/  STL [R1+0x60], R5 ;  /* 0x0000600501007387 */ /* 0x0003e20000100800 */
[----:B------:R-:W-:Y:S02]  /*1580*/  IADD3 R211, R200, 0x20, RZ ;  /* 0x00000020c8d37810 */ /* 0x000fe40007ffe0ff */
[----:B------:R-:W-:Y:S02]  /*1590*/  LEA R207, R4, 0x5100, 0x1 ;  /* 0x0000510004cf7811 */ /* 0x000fe400078e08ff */
[----:B------:R-:W-:-:S02]  /*15a0*/  SEL R0, R6, 0xffffffc0, !P0 ;  /* 0xffffffc006007807 */ /* 0x000fc40004000000 */
[----:B------:R-:W-:-:S03]  /*15b0*/  @P1 IADD3 R211, R200, -0x20, RZ ;  /* 0xffffffe0c8d31810 */ /* 0x000fc60007ffe0ff */
[----:B------:R-:W-:Y:S01]  /*15c0*/  IMAD.IADD R206, R200, 0x1, R0 ;  /* 0x00000001c8ce7824 */ /* 0x000fe200078e0200 */
[C---:B------:R-:W-:Y:S01]  /*15d0*/  IADD3 R215, R211.reuse, 0x800, RZ ;  /* 0x00000800d3d77810 */ /* 0x040fe20007ffe0ff */
[----:B------:R-:W-:Y:S01]  /*15e0*/  IMAD.IADD R203, R0, 0x1, R211 ;  /* 0x0000000100cb7824 */ /* 0x000fe200078e02d3 */
[C---:B------:R-:W-:Y:S02]  /*15f0*/  IADD3 R214, R211.reuse, 0x1000, RZ ;  /* 0x00001000d3d67810 */ /* 0x040fe40007ffe0ff */
[C---:B------:R-:W-:Y:S02]  /*1600*/  IADD3 R213, R211.reuse, 0x1800, RZ ;  /* 0x00001800d3d57810 */ /* 0x040fe40007ffe0ff */
[----:B------:R-:W-:Y:S02]  /*1610*/  IADD3 R212, R211, 0x2000, RZ ;  /* 0x00002000d3d47810 */ /* 0x000fe40007ffe0ff */
[----:B-1----:R-:W-:Y:S01]  /*1620*/  LOP3.LUT R5, R2, R3, RZ, 0xfc, !PT ;  /* 0x0000000302057212 */ /* 0x002fe200078efcff */
[----:B------:R-:W-:-:S02]  /*1630*/  IMAD.SHL.U32 R3, R11, 0x2, RZ ;  /* 0x000000020b037824 */ /* 0x000fc400078e00ff */
[----:B------:R-:W-:Y:S01]  /*1640*/  IMAD.MOV.U32 R2, RZ, RZ, 0x20 ;  /* 0x00000020ff027424 */ /* 0x000fe200078e00ff */
[----:B------:R-:W-:Y:S02]  /*1650*/  LEA R201, R5, 0x100, 0x1 ;  /* 0x0000010005c97811 */ /* 0x000fe400078e08ff */
[----:B------:R1:W-:Y:S02]  /*1660*/  STL [R1+0x40], R3 ;  /* 0x0000400301007387 */ /* 0x0003e40000100800 */
[----:B------:R-:W-:-:S05]  /*1670*/  SEL R2, R2, 0xffffffe0, !P3 ;  /* 0xffffffe002027807 */ /* 0x000fca0005800000 */
[----:B------:R-:W-:Y:S02]  /*1680*/  IMAD.IADD R210, R207, 0x1, R2 ;  /* 0x00000001cfd27824 */ /* 0x000fe400078e0202 */
[----:B------:R-:W-:Y:S01]  /*1690*/  IMAD.IADD R205, R2, 0x1, R201 ;  /* 0x0000000102cd7824 */ /* 0x000fe200078e02c9 */
[----:B-1----:R-:W-:-:S05]  /*16a0*/  SEL R3, R6, 0xffffffc0, !P2 ;  /* 0xffffffc006037807 */ /* 0x002fca0005000000 */
[----:B------:R-:W-:Y:S02]  /*16b0*/  IMAD.IADD R208, R207, 0x1, R3 ;  /* 0x00000001cfd07824 */ /* 0x000fe400078e0203 */
[----:B------:R-:W-:Y:S02]  /*16c0*/  IMAD.IADD R202, R3, 0x1, R201 ;  /* 0x0000000103ca7824 */ /* 0x000fe400078e02c9 */
[C---:B------:R-:W-:Y:S02]  /*16d0*/  IMAD.IADD R209, R2.reuse, 0x1, R208 ;  /* 0x0000000102d17824 */ /* 0x040fe400078e02d0 */
[----:B------:R-:W-:Y:S02]  /*16e0*/  IMAD.IADD R204, R2, 0x1, R202 ;  /* 0x0000000102cc7824 */ /* 0x000fe400078e02ca */
.L_x_1556:
[----:B------:R-:W2:Y:S01]  /*16f0*/  LDL R0, [R1+0x54] ;  /* 0x0000540001007983 */ /* 0x000ea20000100800 */
[----:B------:R-:W-:Y:S01]  /*1700*/  IMAD.MOV.U32 R175, RZ, RZ, 0x4 ;  /* 0x00000004ffaf7424 */ /* 0x000fe200078e00ff */
[----:B------:R-:W-:Y:S02]  /*1710*/  ISETP.NE.U32.AND P4, PT, RZ, c[0x0][0x360], PT ;  /* 0x0000d800ff007a0c */ /* 0x000fe40003f85070 */
[----:B------:R-:W3:Y:S02]  /*1720*/  LDL R9, [R1+0x50] ;  /* 0x0000500001097983 */ /* 0x000ee40000100800 */
[----:B------:R-:W-:Y:S01]  /*1730*/  ISETP.NE.AND.EX P4, PT, RZ, c[0x0][0x364], PT, P4 ;  /* 0x0000d900ff007a0c */ /* 0x000fe20003f85340 */
[----:B--2---:R-:W-:-:S05]  /*1740*/  IMAD.WIDE R2, R0, R175, c[0x0][0x588] ;  /* 0x0001620000027625 */ /* 0x004fca00078e02af */
[----:B------:R-:W2:Y:S01]  /*1750*/  LDG.E R37, [R2.64] ;  /* 0x0000000802257981 */ /* 0x000ea2000c1e1900 */
[----:B------:R-:W-:Y:S01]  /*1760*/  ISETP.NE.U32.AND P0, PT, RZ, c[0x0][0x370], PT ;  /* 0x0000dc00ff007a0c */ /* 0x000fe20003f05070 */
[----:B------:R-:W-:Y:S01]  /*1770*/  IMAD.MOV.U32 R162, RZ, RZ, RZ ;  /* 0x000000ffffa27224 */ /* 0x000fe200078e00ff */
[----:B------:R-:W-:Y:S02]  /*1780*/  ISETP.NE.U32.AND P3, PT, RZ, c[0x0][0x348], PT ;  /* 0x0000d200ff007a0c */ /* 0x000fe40003f65070 */
[----:B------:R-:W-:Y:S02]  /*1790*/  ISETP.NE.AND.EX P2, PT, RZ, c[0x0][0x374], PT, P0 ;  /* 0x0000dd00ff007a0c */ /* 0x000fe40003f45300 */
[----:B------:R-:W-:Y:S02]  /*17a0*/  ISETP.NE.U32.AND P5, PT, RZ, c[0x0][0x358], PT ;  /* 0x0000d600ff007a0c */ /* 0x000fe40003fa5070 */
[----:B------:R-:W-:Y:S02]  /*17b0*/  ISETP.NE.AND.EX P3, PT, RZ, c[0x0][0x34c], PT, P3 ;  /* 0x0000d300ff007a0c */ /* 0x000fe40003f65330 */
[----:B------:R-:W-:Y:S01]  /*17c0*/  ISETP.NE.AND.EX P5, PT, RZ, c[0x0][0x35c], PT, P5 ;  /* 0x0000d700ff007a0c */ /* 0x000fe20003fa5350 */
[----:B------:R-:W-:Y:S01]  /*17d0*/  CS2R R160, SRZ ;  /* 0x0000000000a07805 */ /* 0x000fe2000001ff00 */
[----:B------:R-:W-:Y:S01]  /*17e0*/  IMAD.MOV.U32 R13, RZ, RZ, RZ ;  /* 0x000000ffff0d7224 */ /* 0x000fe200078e00ff */
[----:B--2---:R-:W-:Y:S01]  /*17f0*/  SHF.R.S32.HI R139, RZ, 0x1f, R37 ;  /* 0x0000001fff8b7819 */ /* 0x004fe20000011425 */
[----:B------:R1:W-:Y:S01]  /*1800*/  STL [R1+0x58], R37 ;  /* 0x0000582501007387 */ /* 0x0003e20000100800 */
[----:B------:R-:W-:-:S02]  /*1810*/  @P4 LEA R2, P0, R37, c[0x0][0x360], 0x2 ;  /* 0x0000d80025024a11 */ /* 0x000fc400078010ff */
[C---:B------:R-:W-:Y:S02]  /*1820*/  @P2 LEA R4, P1, R37.reuse, c[0x0][0x370], 0x2 ;  /* 0x0000dc0025042a11 */ /* 0x040fe400078210ff */
[C-C-:B------:R-:W-:Y:S02]  /*1830*/  @P4 LEA.HI.X R3, R37.reuse, c[0x0][0x364], R139.reuse, 0x2, P0 ;  /* 0x0000d90025034a11 */ /* 0x140fe400000f148b */
[----:B------:R-:W-:-:S03]  /*1840*/  @P2 LEA.HI.X R5, R37, c[0x0][0x374], R139, 0x2, P1 ;  /* 0x0000dd0025052a11 */ /* 0x000fc600008f148b */
[----:B------:R2:W4:Y:S01]  /*1850*/  @P4 LDG.E R0, [R2.64] ;  /* 0x0000000802004981 */ /* 0x000522000c1e1900 */
[----:B------:R-:W-:-:S03]  /*1860*/  ISETP.NE.U32.AND P0, PT, RZ, c[0x0][0x350], PT ;  /* 0x0000d400ff007a0c */ /* 0x000fc60003f05070 */
[----:B------:R1:W5:Y:S01]  /*1870*/  @P2 LDG.E R162, [R4.64] ;  /* 0x0000000804a22981 */ /* 0x000362000c1e1900 */
[----:B------:R-:W-:Y:S02]  /*1880*/  ISETP.NE.AND.EX P6, PT, RZ, c[0x0][0x354], PT, P0 ;  /* 0x0000d500ff007a0c */ /* 0x000fe40003fc5300 */
[----:B------:R-:W-:-:S04]  /*1890*/  LEA R6, P2, R37, c[0x0][0x348], 0x2 ;  /* 0x0000d20025067a11 */ /* 0x000fc800078410ff */
[----:B------:R-:W-:-:S05]  /*18a0*/  LEA.HI.X R7, R37, c[0x0][0x34c], R139, 0x2, P2 ;  /* 0x0000d30025077a11 */ /* 0x000fca00010f148b */
[----:B------:R3:W5:Y:S01]  /*18b0*/  @P3 LDG.E R160, [R6.64] ;  /* 0x0000000806a03981 */ /* 0x000762000c1e1900 */
[C---:B--2---:R-:W-:Y:S02]  /*18c0*/  LEA R2, P0, R37.reuse, c[0x0][0x358], 0x2 ;  /* 0x0000d60025027a11 */ /* 0x044fe400078010ff */
[C---:B-1----:R-:W-:Y:S02]  /*18d0*/  LEA R4, P1, R37.reuse, c[0x0][0x350], 0x2 ;  /* 0x0000d40025047a11 */ /* 0x042fe400078210ff */
[C-C-:B------:R-:W-:Y:S02]  /*18e0*/  LEA.HI.X R3, R37.reuse, c[0x0][0x35c], R139.reuse, 0x2, P0 ;  /* 0x0000d70025037a11 */ /* 0x140fe400000f148b */
[----:B------:R-:W-:-:S03]  /*18f0*/  LEA.HI.X R5, R37, c[0x0][0x354], R139, 0x2, P1 ;  /* 0x0000d50025057a11 */ /* 0x000fc600008f148b */
[----:B------:R1:W5:Y:S04]  /*1900*/  @P5 LDG.E R13, [R2.64] ;  /* 0x00000008020d5981 */ /* 0x000368000c1e1900 */
[----:B------:R1:W5:Y:S01]  /*1910*/  @P6 LDG.E R161, [R4.64] ;  /* 0x0000000804a16981 */ /* 0x000362000c1e1900 */
[----:B---3--:R-:W-:-:S05]  /*1920*/  LOP3.LUT R35, R9, 0xffff, RZ, 0xc0, !PT ;  /* 0x0000ffff09237812 */ /* 0x008fca00078ec0ff */
[----:B------:R1:W-:Y:S01]  /*1930*/  STL [R1+0x5c], R35 ;  /* 0x00005c2301007387 */ /* 0x0003e20000100800 */
[----:B------:R-:W-:Y:S01]  /*1940*/  YIELD ;  /* 0x0000000000007946 */ /* 0x000fe20003800000 */
[----:B------:R-:W-:Y:S02]  /*1950*/  P2R R14, PR, RZ, 0x40 ;  /* 0x00000040ff0e7803 */ /* 0x000fe40000000000 */
[----:B----4-:R1:W-:Y:S01]  /*1960*/  @P4 STL [R1+0x8], R0 ;  /* 0x0000080001004387 */ /* 0x0103e20000100800 */
        /* <DEDUP_REMOVED lines=8> */
.L_x_1373:
[----:B------:R-:W-:-:S04]  /*19f0*/  ISETP.NE.U32.AND P0, PT, RZ, c[0x0][0x368], PT ;  /* 0x0000da00ff007a0c */ /* 0x000fc80003f05070 */
[----:B------:R-:W-:-:S13]  /*1a00*/  ISETP.NE.AND.EX P0, PT, RZ, c[0x0][0x36c], PT, P0 ;  /* 0x0000db00ff007a0c */ /* 0x000fda0003f05300 */
[----:B------:R-:W-:Y:S05]  /*1a10*/  @!P0 BRA `(.L_x_1374) ;  /* 0x0000004000008947 */ /* 0x000fea0003800000 */
[----:B-1----:R-:W-:-:S04]  /*1a20*/  LEA R4, P0, R37, c[0x0][0x368], 0x2 ;  /* 0x0000da0025047a11 */ /* 0x002fc800078010ff */
[----:B------:R-:W-:-:S05]  /*1a30*/  LEA.HI.X R5, R37, c[0x0][0x36c], R139, 0x2, P0 ;  /* 0x0000db0025057a11 */ /* 0x000fca00000f148b */
[----:B------:R1:W5:Y:S01]  /*1a40*/  LDG.E R12, [R4.64] ;  /* 0x00000008040c7981 */ /* 0x000362000c1e1900 */
[----:B------:R-:W-:Y:S05]  /*1a50*/  BRA `(.L_x_1375) ;  /* 0x0000005000007947 */ /* 0x000fea0003800000 */
.L_x_1374:
[----:B------:R-:W-:Y:S01]  /*1a60*/  MOV R12, c[0x0][0x1d0] ;  /* 0x00007400000c7a02 */ /* 0x000fe20000000f00 */
[----:B------:R-:W-:Y:S05]  /*1a70*/  @!P6 BRA `(.L_x_1375) ;  /* 0x000000300000e947 */ /* 0x000fea0003800000 */
[----:B------:R-:W2:Y:S04]  /*1a80*/  LDG.E R6, [R4.64] ;  /* 0x0000000804067981 */ /* 0x000ea8000c1e1900 */
[----:B-1----:R-:W2:Y:S02]  /*1a90*/  LDG.E R0, [R4.64+0x4] ;  /* 0x0000040804007981 */ /* 0x002ea4000c1e1900 */
[----:B--2---:R-:W-:Y:S02]  /*1aa0*/  IADD3 R12, -R6, R0, RZ ;  /* 0x00000000060c7210 */ /* 0x004fe40007ffe1ff */
.L_x_1375:
[----:B-1----:R-:W2:Y:S04]  /*1ab0*/  LDL R4, [R1+0x8] ;  /* 0x0000080001047983 */ /* 0x002ea80000100800 */
[----:B------:R-:W3:Y:S04]  /*1ac0*/  LDL.LU R0, [R1+0x4c] ;  /* 0x00004c0001007983 */ /* 0x000ee80000300800 */
[----:B------:R1:W4:Y:S01]  /*1ad0*/  @P5 LDG.E R5, [R2.64] ;  /* 0x0000000802055981 */ /* 0x000322000c1e1900 */
[----:B------:R-:W-:-:S04]  /*1ae0*/  ISETP.NE.U32.AND P0, PT, RZ, c[0x0][0x378], PT ;  /* 0x0000de00ff007a0c */ /* 0x000fc80003f05070 */
[----:B------:R-:W-:Y:S01]  /*1af0*/  ISETP.NE.AND.EX P1, PT, RZ, c[0x0][0x37c], PT, P0 ;  /* 0x0000df00ff007a0c */ /* 0x000fe20003f25300 */
[----:B--2---:R-:W-:Y:S02]  /*1b00*/  IMAD.MOV.U32 R7, RZ, RZ, R4 ;  /* 0x000000ffff077224 */ /* 0x004fe400078e0004 */
[----:B------:R1:W4:Y:S01]  /*1b10*/  @P5 LDG.E R4, [R2.64+0x4] ;  /* 0x0000040802045981 */ /* 0x000322000c1e1900 */
[----:B-----5:R-:W-:Y:S02]  /*1b20*/  IMAD.MOV.U32 R138, RZ, RZ, R12 ;  /* 0x000000ffff8a7224 */ /* 0x020fe400078e000c */
[----:B------:R-:W-:Y:S02]  /*1b30*/  IMAD.MOV.U32 R6, RZ, RZ, c[0x0][0x2c4] ;  /* 0x0000b100ff067624 */ /* 0x000fe400078e00ff */
[----:B------:R-:W-:-:S05]  /*1b40*/  IMAD.IADD R8, R12, 0x1, -R162 ;  /* 0x000000010c087824 */ /* 0x000fca00078e0aa2 */
[----:B-1----:R-:W-:-:S04]  /*1b50*/  @P1 LEA R2, P0, R37, c[0x0][0x378], 0x2 ;  /* 0x0000de0025021a11 */ /* 0x002fc800078010ff */
[----:B------:R-:W-:Y:S02]  /*1b60*/  @P1 LEA.HI.X R3, R37, c[0x0][0x37c], R139, 0x2, P0 ;  /* 0x0000df0025031a11 */ /* 0x000fe400000f148b */
[----:B------:R-:W-:-:S03]  /*1b70*/  ISETP.NE.AND P0, PT, R6, 0x1, PT ;  /* 0x000000010600780c */ /* 0x000fc60003f05270 */
[----:B------:R3:W5:Y:S02]  /*1b80*/  @P1 LDG.E R138, [R2.64] ;  /* 0x00000008028a1981 */ /* 0x000764000c1e1900 */
[----:B---3--:R-:W-:Y:S02]  /*1b90*/  IMAD.SHL.U32 R2, R0, 0x80, RZ ;  /* 0x0000008000027824 */ /* 0x008fe400078e00ff */
[----:B------:R-:W-:-:S03]  /*1ba0*/  IMAD.MOV.U32 R0, RZ, RZ, c[0x0][0x228] ;  /* 0x00008a00ff007624 */ /* 0x000fc600078e00ff */
[----:B------:R1:W-:Y:S02]  /*1bb0*/  STL [R1+0x44], R2 ;  /* 0x0000440201007387 */ /* 0x0003e40000100800 */
[----:B-1----:R-:W-:-:S05]  /*1bc0*/  IADD3 R2, R2, 0x7f, RZ ;  /* 0x0000007f02027810 */ /* 0x002fca0007ffe0ff */
[----:B------:R-:W-:-:S05]  /*1bd0*/  @P0 IMAD.HI.U32 R3, R2, c[0x0][0x2c8], RZ ;  /* 0x0000b20002030a27 */ /* 0x000fca00078e00ff */
[----:B------:R-:W-:Y:S01]  /*1be0*/  @P0 SHF.R.U32.HI R2, RZ, c[0x0][0x2cc], R3 ;  /* 0x0000b300ff020a19 */ /* 0x000fe20000011603 */
[----:B------:R-:W-:Y:S01]  /*1bf0*/  BSSY B0, `(.L_x_1376) ;  /* 0x0000037000007945 */ /* 0x000fe20003800000 */
[----:B----4-:R-:W-:-:S04]  /*1c00*/  @P5 IMAD.IADD R0, R4, 0x1, -R5 ;  /* 0x0000000104005824 */ /* 0x010fc800078e0a05 */
[----:B------:R-:W-:-:S05]  /*1c10*/  IMAD.IADD R6, R8, 0x1, R0 ;  /* 0x0000000108067824 */ /* 0x000fca00078e0200 */
[C---:B------:R-:W-:Y:S02]  /*1c20*/  IADD3 R173, R6.reuse, 0x50, -R7 ;  /* 0x0000005006ad7810 */ /* 0x040fe40007ffe807 */
[----:B------:R-:W-:Y:S02]  /*1c30*/  IADD3 R4, R6, 0x4f, RZ ;  /* 0x0000004f06047810 */ /* 0x000fe40007ffe0ff */
[----:B------:R-:W-:Y:S01]  /*1c40*/  LOP3.LUT R5, R9, 0xff000000, RZ, 0xc0, !PT ;  /* 0xff00000009057812 */ /* 0x000fe200078ec0ff */
[----:B------:R-:W-:Y:S01]  /*1c50*/  IMAD.IADD R3, R173, 0x1, R2 ;  /* 0x00000001ad037824 */ /* 0x000fe200078e0202 */
[----:B------:R1:W-:Y:S01]  /*1c60*/  STL [R1+0xc], R6 ;  /* 0x00000c0601007387 */ /* 0x0003e20000100800 */
[----:B------:R-:W-:Y:S01]  /*1c70*/  IMAD.HI R2, R4, 0x66666667, RZ ;  /* 0x6666666704027827 */ /* 0x000fe200078e02ff */
[----:B------:R-:W-:-:S04]  /*1c80*/  SHF.R.U32.HI R7, RZ, 0x8, R5 ;  /* 0x00000008ff077819 */ /* 0x000fc80000011605 */
[----:B------:R-:W-:-:S04]  /*1c90*/  SHF.R.U32.HI R4, RZ, 0x1f, R2 ;  /* 0x0000001fff047819 */ /* 0x000fc80000011602 */
[----:B------:R-:W-:Y:S01]  /*1ca0*/  LEA.HI.SX32 R172, R2, R4, 0x1b ;  /* 0x0000000402ac7211 */ /* 0x000fe200078fdaff */
[----:B-1----:R-:W-:Y:S01]  /*1cb0*/  IMAD.HI R6, R3, 0x66666667, RZ ;  /* 0x6666666703067827 */ /* 0x002fe200078e02ff */
[----:B------:R-:W-:-:S04]  /*1cc0*/  LOP3.LUT R3, R9, 0xff0000, RZ, 0xc0, !PT ;  /* 0x00ff000009037812 */ /* 0x000fc800078ec0ff */
[----:B------:R-:W-:Y:S02]  /*1cd0*/  LEA.HI R3, R3, R7, RZ, 0x10 ;  /* 0x0000000703037211 */ /* 0x000fe400078f80ff */
[----:B------:R-:W-:Y:S02]  /*1ce0*/  SHF.R.U32.HI R5, RZ, 0x1f, R6 ;  /* 0x0000001fff057819 */ /* 0x000fe40000011606 */
[----:B------:R-:W-:Y:S02]  /*1cf0*/  SHF.R.U32.HI R9, RZ, 0x10, R3 ;  /* 0x00000010ff097819 */ /* 0x000fe40000011603 */
[----:B------:R-:W-:Y:S02]  /*1d00*/  LOP3.LUT R15, R3, 0xff, RZ, 0xc0, !PT ;  /* 0x000000ff030f7812 */ /* 0x000fe400078ec0ff */
[----:B------:R-:W-:Y:S01]  /*1d10*/  LEA.HI.SX32 R2, R6, R5, 0x1b ;  /* 0x0000000506027211 */ /* 0x000fe200078fdaff */
[----:B------:R1:W-:Y:S03]  /*1d20*/  STL [R1+0x4c], R9 ;  /* 0x00004c0901007387 */ /* 0x0003e60000100800 */
[----:B------:R-:W-:Y:S01]  /*1d30*/  IMNMX R6, R172, R2, PT ;  /* 0x00000002ac067217 */ /* 0x000fe20003800200 */
[----:B------:R1:W-:Y:S03]  /*1d40*/  STL [R1+0x50], R15 ;  /* 0x0000500f01007387 */ /* 0x0003e60000100800 */
[----:B------:R-:W-:-:S02]  /*1d50*/  ISETP.GE.AND P0, PT, R6, 0x1, PT ;  /* 0x000000010600780c */ /* 0x000fc40003f06270 */
[----:B------:R-:W-:Y:S01]  /*1d60*/  ISETP.NE.AND P1, PT, R9, RZ, PT ;  /* 0x000000ff0900720c */ /* 0x000fe20003f25270 */
[----:B------:R-:W-:-:S03]  /*1d70*/  IMAD.MOV.U32 R2, RZ, RZ, RZ ;  /* 0x000000ffff027224 */ /* 0x000fc600078e00ff */
[----:B------:R-:W-:-:S07]  /*1d80*/  SEL R135, R9, c[0x0][0x338], P1 ;  /* 0x0000ce0009877a07 */ /* 0x000fce0000800000 */
[----:B------:R-:W-:Y:S05]  /*1d90*/  @!P0 BRA `(.L_x_1377) ;  /* 0x000001c000008947 */ /* 0x000fea0003800000 */
[----:B------:R-:W-:Y:S02]  /*1da0*/  IABS R3, R135 ;  /* 0x0000008700037213 */ /* 0x000fe40000000000 */
[----:B------:R-:W-:Y:S02]  /*1db0*/  IADD3 R7, R135, -0x1, R6 ;  /* 0xffffffff87077810 */ /* 0x000fe40007ffe006 */
[----:B------:R-:W2:Y:S02]  /*1dc0*/  I2F.RP R2, R3 ;  /* 0x0000000300027306 */ /* 0x000ea40000209400 */
[----:B------:R-:W-:-:S06]  /*1dd0*/  IABS R11, R7 ;  /* 0x00000007000b7213 */ /* 0x000fcc0000000000 */
[----:B--2---:R-:W2:Y:S02]  /*1de0*/  MUFU.RCP R2, R2 ;  /* 0x0000000200027308 */ /* 0x004ea40000001000 */
[----:B--2---:R-:W-:-:S06]  /*1df0*/  IADD3 R2, R2, 0xffffffe, RZ ;  /* 0x0ffffffe02027810 */ /* 0x004fcc0007ffe0ff */
[----:B------:R-:W2:Y:S02]  /*1e00*/  F2I.FTZ.U32.TRUNC.NTZ R5, R2 ;  /* 0x0000000200057305 */ /* 0x000ea4000021f000 */
[----:B--2---:R-:W-:-:S04]  /*1e10*/  IMAD.MOV R2, RZ, RZ, -R5 ;  /* 0x000000ffff027224 */ /* 0x004fc800078e0a05 */
[----:B------:R-:W-:Y:S01]  /*1e20*/  IMAD.MOV.U32 R4, RZ, RZ, R2 ;  /* 0x000000ffff047224 */ /* 0x000fe200078e0002 */
[----:B------:R-:W-:-:S03]  /*1e30*/  IABS R2, R135 ;  /* 0x0000008700027213 */ /* 0x000fc60000000000 */
[----:B-1----:R-:W-:Y:S02]  /*1e40*/  IMAD R9, R4, R3, RZ ;  /* 0x0000000304097224 */ /* 0x002fe400078e02ff */
        /* <DEDUP_REMOVED lines=17> */
.L_x_1377:
[----:B------:R-:W-:Y:S05]  /*1f60*/  BSYNC B0 ;  /* 0x0000000000007941 */ /* 0x000fea0003800000 */
.L_x_1376:
[----:B------:R-:W-:Y:S01]  /*1f70*/  IMAD R3, R15, R2, RZ ;  /* 0x000000020f037224 */ /* 0x000fe200078e02ff */
[----:B------:R-:W2:Y:S01]  /*1f80*/  S2R R10, SR_TID.X ;  /* 0x00000000000a7919 */ /* 0x000ea20000002100 */
[----:B-1----:R-:W-:Y:S02]  /*1f90*/  IMAD.MOV.U32 R9, RZ, RZ, 0x40 ;  /* 0x00000040ff097424 */ /* 0x002fe400078e00ff */
        /* <DEDUP_REMOVED lines=12> */
[CC--:B------:R-:W-:Y:S02]  /*2060*/  LEA.HI R6, R7.reuse, R10.reuse, RZ, 0x3 ;  /* 0x0000000a07067211 */ /* 0x0c0fe400078f18ff */
[----:B------:R-:W-:Y:S02]  /*2070*/  SHF.R.S32.HI R83, RZ, 0x2, R5 ;  /* 0x00000002ff537819 */ /* 0x000fe40000011405 */
[----:B------:R-:W-:Y:S02]  /*2080*/  LEA.HI R7, R7, R10, RZ, 0x5 ;  /* 0x0000000a07077211 */ /* 0x000fe400078f28ff */
[----:B------:R-:W-:Y:S02]  /*2090*/  @P0 IADD3 R2, R2, 0x4f, RZ ;  /* 0x0000004f02020810 */ /* 0x000fe40007ffe0ff */
[----:B------:R-:W-:-:S02]  /*20a0*/  IADD3 R141, R83, 0x20, RZ ;  /* 0x00000020538d7810 */ /* 0x000fc40007ffe0ff */
[----:B------:R-:W-:Y:S01]  /*20b0*/  IADD3 R142, R83, 0x40, RZ ;  /* 0x00000040538e7810 */ /* 0x000fe20007ffe0ff */
[----:B------:R-:W-:Y:S01]  /*20c0*/  @P0 IMAD.HI R2, R2, 0x66666667, RZ ;  /* 0x6666666702020827 */ /* 0x000fe200078e02ff */
[----:B------:R-:W-:Y:S02]  /*20d0*/  SHF.R.S32.HI R140, RZ, 0x3, R6 ;  /* 0x00000003ff8c7819 */ /* 0x000fe40000011406 */
[----:B------:R-:W-:Y:S02]  /*20e0*/  LOP3.LUT R6, R6, 0xfffffff8, RZ, 0xc0, !PT ;  /* 0xfffffff806067812 */ /* 0x000fe400078ec0ff */
[----:B------:R-:W-:Y:S02]  /*20f0*/  @P0 SHF.R.U32.HI R3, RZ, 0x1f, R2 ;  /* 0x0000001fff030819 */ /* 0x000fe40000011602 */
[----:B------:R-:W-:Y:S01]  /*2100*/  SHF.R.S32.HI R8, RZ, 0x1f, R142 ;  /* 0x0000001fff087819 */ /* 0x000fe2000001148e */
[----:B------:R-:W-:Y:S01]  /*2110*/  IMAD.IADD R166, R10, 0x1, -R6 ;  /* 0x000000010aa67824 */ /* 0x000fe200078e0a06 */
[----:B------:R-:W-:Y:S01]  /*2120*/  @P0 LEA.HI.SX32 R4, R2, R3, 0x1b ;  /* 0x0000000302040211 */ /* 0x000fe200078fdaff */
[----:B------:R-:W-:Y:S01]  /*2130*/  IMAD.SHL.U32 R6, R141, 0x40, RZ ;  /* 0x000000408d067824 */ /* 0x000fe200078e00ff */
[----:B------:R-:W-:Y:S01]  /*2140*/  SHF.R.S32.HI R2, RZ, 0x1f, R5 ;  /* 0x0000001fff027819 */ /* 0x000fe20000011405 */
[----:B------:R-:W-:Y:S01]  /*2150*/  IMAD.SHL.U32 R136, R166, 0x8, RZ ;  /* 0x00000008a6887824 */ /* 0x000fe200078e00ff */
[----:B------:R-:W-:-:S02]  /*2160*/  LOP3.LUT R3, R5, 0xfffffffc, RZ, 0xc0, !PT ;  /* 0xfffffffc05037812 */ /* 0x000fc400078ec0ff */
[----:B------:R-:W-:Y:S02]  /*2170*/  LEA.HI R2, R2, R83, RZ, 0x3 ;  /* 0x0000005302027211 */ /* 0x000fe400078f18ff */
[----:B------:R-:W-:Y:S01]  /*2180*/  SHF.R.S32.HI R5, RZ, 0x5, R7 ;  /* 0x00000005ff057819 */ /* 0x000fe20000011407 */
[----:B------:R-:W-:Y:S01]  /*2190*/  IMAD.IADD R165, R10, 0x1, -R3 ;  /* 0x000000010aa57824 */ /* 0x000fe200078e0a03 */
[----:B------:R-:W-:Y:S02]  /*21a0*/  LOP3.LUT R2, R2, 0xfffffff8, RZ, 0xc0, !PT ;  /* 0xfffffff802027812 */ /* 0x000fe400078ec0ff */
[----:B------:R-:W-:Y:S01]  /*21b0*/  SHF.R.S32.HI R3, RZ, 0x1f, R141 ;  /* 0x0000001fff037819 */ /* 0x000fe2000001148d */
[----:B------:R-:W-:Y:S01]  /*21c0*/  IMAD.SHL.U32 R32, R165, 0x8, RZ ;  /* 0x00000008a5207824 */ /* 0x000fe200078e00ff */
[----:B------:R-:W-:Y:S01]  /*21d0*/  ISETP.GT.AND P1, PT, R4, R130, PT ;  /* 0x000000820400720c */ /* 0x000fe20003f24270 */
[----:B------:R-:W-:Y:S01]  /*21e0*/  IMAD.IADD R2, R83, 0x1, -R2 ;  /* 0x0000000153027824 */ /* 0x000fe200078e0a02 */
[----:B------:R-:W-:Y:S01]  /*21f0*/  LEA.HI R7, R3, R141, RZ, 0x3 ;  /* 0x0000008d03077211 */ /* 0x000fe200078f18ff */
[----:B------:R-:W-:Y:S01]  /*2200*/  IMAD.SHL.U32 R159, R5, 0x200, RZ ;  /* 0x00000200059f7824 */ /* 0x000fe200078e00ff */
[----:B------:R-:W-:Y:S01]  /*2210*/  LEA.HI R3, R8, R142, RZ, 0x3 ;  /* 0x0000008e08037211 */ /* 0x000fe200078f18ff */
[----:B------:R-:W-:Y:S01]  /*2220*/  IMAD.SHL.U32 R5, R142, 0x40, RZ ;  /* 0x000000408e057824 */ /* 0x000fe200078e00ff */
[C---:B------:R-:W-:Y:S01]  /*2230*/  LOP3.LUT P0, RZ, R2.reuse, 0x4, RZ, 0xc0, !PT ;  /* 0x0000000402ff7812 */ /* 0x040fe2000780c0ff */
[----:B------:R-:W-:Y:S01]  /*2240*/  IMAD.SHL.U32 R2, R2, 0x40, RZ ;  /* 0x0000004002027824 */ /* 0x000fe200078e00ff */
[----:B------:R-:W-:Y:S01]  /*2250*/  LOP3.LUT R152, R6, 0x1c0, RZ, 0xc0, !PT ;  /* 0x000001c006987812 */ /* 0x000fe200078ec0ff */
[----:B------:R-:W-:Y:S01]  /*2260*/  IMAD.SHL.U32 R28, R165, 0x4, RZ ;  /* 0x00000004a51c7824 */ /* 0x000fe200078e00ff */
[----:B------:R-:W-:Y:S01]  /*2270*/  LOP3.LUT R153, R5, 0x1c0, RZ, 0xc0, !PT ;  /* 0x000001c005997812 */ /* 0x000fe200078ec0ff */
[----:B------:R-:W-:Y:S01]  /*2280*/  IMAD.SHL.U32 R5, R3, 0x40, RZ ;  /* 0x0000004003057824 */ /* 0x000fe200078e00ff */
[----:B------:R-:W-:Y:S01]  /*2290*/  LOP3.LUT R143, R2, 0x1c0, RZ, 0xc0, !PT ;  /* 0x000001c0028f7812 */ /* 0x000fe200078ec0ff */
[----:B------:R-:W-:Y:S01]  /*22a0*/  IMAD.SHL.U32 R6, R7, 0x40, RZ ;  /* 0x0000004007067824 */ /* 0x000fe200078e00ff */
[----:B------:R-:W-:-:S02]  /*22b0*/  SEL R3, R9, 0xffffffc0, !P0 ;  /* 0xffffffc009037807 */ /* 0x000fc40004000000 */
[----:B------:R-:W-:Y:S02]  /*22c0*/  SHF.R.U32.HI R158, RZ, 0x3, R143 ;  /* 0x00000003ff9e7819 */ /* 0x000fe4000001168f */
[----:B------:R-:W-:Y:S02]  /*22d0*/  LOP3.LUT R2, R143, 0x18, R32, 0xf8, !PT ;  /* 0x000000188f027812 */ /* 0x000fe400078ef820 */
[----:B------:R-:W-:Y:S02]  /*22e0*/  SHF.R.S32.HI R189, RZ, 0x1f, R140 ;  /* 0x0000001fffbd7819 */ /* 0x000fe4000001148c */
[----:B------:R-:W-:Y:S02]  /*22f0*/  LOP3.LUT R2, R159, R2, R158, 0xf6, !PT ;  /* 0x000000029f027212 */ /* 0x000fe400078ef69e */
[----:B------:R-:W-:Y:S02]  /*2300*/  SHF.R.S32.HI R33, RZ, 0x1f, R32 ;  /* 0x0000001fff217819 */ /* 0x000fe40000011420 */
[----:B------:R-:W-:-:S02]  /*2310*/  LEA R81, R2, 0x100, 0x1 ;  /* 0x0000010002517811 */ /* 0x000fc400078e08ff */
[----:B------:R-:W-:Y:S02]  /*2320*/  SHF.R.S32.HI R29, RZ, 0x1f, R28 ;  /* 0x0000001fff1d7819 */ /* 0x000fe4000001141c */
[----:B------:R-:W-:Y:S01]  /*2330*/  IADD3 R30, R28, 0x10, RZ ;  /* 0x000000101c1e7810 */ /* 0x000fe20007ffe0ff */
[----:B------:R-:W-:Y:S01]  /*2340*/  IMAD.IADD R82, R3, 0x1, R81 ;  /* 0x0000000103527824 */ /* 0x000fe200078e0251 */
[----:B------:R-:W-:Y:S02]  /*2350*/  SHF.R.S32.HI R137, RZ, 0x1f, R136 ;  /* 0x0000001fff897819 */ /* 0x000fe40000011488 */
[----:B------:R-:W-:Y:S02]  /*2360*/  SHF.R.U32.HI R190, RZ, 0x3, R152 ;  /* 0x00000003ffbe7819 */ /* 0x000fe40000011698 */
[----:B------:R-:W-:Y:S02]  /*2370*/  SHF.R.U32.HI R191, RZ, 0x3, R153 ;  /* 0x00000003ffbf7819 */ /* 0x000fe40000011699 */
[----:B------:R-:W-:-:S02]  /*2380*/  LOP3.LUT R163, R6, 0xfffffe00, RZ, 0xc0, !PT ;  /* 0xfffffe0006a37812 */ /* 0x000fc400078ec0ff */
        /* <DEDUP_REMOVED lines=18> */
[----:B------:R-:W-:-:S02]  /*24b0*/  ISETP.GE.AND P6, PT, R136, c[0x0][0x1d4], PT ;  /* 0x0000750088007a0c */ /* 0x000fc40003fc6270 */
[----:B------:R-:W-:Y:S01]  /*24c0*/  SHF.L.U64.HI R175, R34, R175, c[0x0][0x23c] ;  /* 0x00008f0022af7619 */ /* 0x000fe200000102af */
[----:B------:R-:W-:Y:S01]  /*24d0*/  IMAD R5, R124, c[0x0][0x23c], R5 ;  /* 0x00008f007c057a24 */ /* 0x000fe200078e0205 */
[----:B------:R-:W-:Y:S01]  /*24e0*/  SHF.R.S32.HI R31, RZ, 0x1f, R83 ;  /* 0x0000001fff1f7819 */ /* 0x000fe20000011453 */
[----:B------:R-:W-:Y:S01]  /*24f0*/  IMAD R8, R36, -0x50, R118 ;  /* 0xffffffb024087824 */ /* 0x000fe200078e0276 */
[----:B------:R-:W-:Y:S01]  /*2500*/  IADD3 R24, R12, R161, RZ ;  /* 0x000000a10c187210 */ /* 0x000fe20007ffe0ff */
[----:B------:R-:W-:Y:S01]  /*2510*/  IMAD R4, R25, c[0x0][0x24c], R4 ;  /* 0x0000930019047a24 */ /* 0x000fe200078e0204 */
[----:B------:R-:W-:Y:S01]  /*2520*/  ISETP.NE.AND P5, PT, R14, RZ, PT ;  /* 0x000000ff0e00720c */ /* 0x000fe20003fa5270 */
[----:B------:R-:W-:Y:S01]  /*2530*/  IMAD.IADD R174, R151, 0x1, R174 ;  /* 0x0000000197ae7824 */ /* 0x000fe200078e02ae */
[----:B------:R-:W-:Y:S01]  /*2540*/  ISETP.GE.AND P0, PT, R8, 0x1, PT ;  /* 0x000000010800780c */ /* 0x000fe20003f06270 */
[----:B------:R-:W-:Y:S01]  /*2550*/  IMAD.SHL.U32 R180, R34, 0x10, RZ ;  /* 0x0000001022b47824 */ /* 0x000fe200078e00ff */
[----:B------:R-:W-:Y:S01]  /*2560*/  ISETP.GE.AND P3, PT, R8, 0x11, PT ;  /* 0x000000110800780c */ /* 0x000fe20003f66270 */
[----:B-1----:R-:W-:Y:S01]  /*2570*/  IMAD.WIDE.U32 R2, R124, c[0x0][0x238], R136 ;  /* 0x00008e007c027a25 */ /* 0x002fe200078e0088 */
[----:B------:R-:W-:-:S02]  /*2580*/  SHF.R.S32.HI R27, RZ, 0x1f, R24 ;  /* 0x0000001fff1b7819 */ /* 0x000fc40000011418 */
[----:B------:R-:W-:Y:S01]  /*2590*/  IADD3 R93, R32, 0x20, RZ ;  /* 0x00000020205d7810 */ /* 0x000fe20007ffe0ff */
[----:B------:R-:W-:Y:S01]  /*25a0*/  IMAD.IADD R3, R3, 0x1, R5 ;  /* 0x0000000103037824 */ /* 0x000fe200078e0205 */
[----:B------:R-:W-:Y:S01]  /*25b0*/  MOV R192, c[0x0][0x27c] ;  /* 0x00009f0000c07a02 */ /* 0x000fe20000000f00 */
[----:B------:R-:W-:Y:S01]  /*25c0*/  IMAD R13, R31, c[0x0][0x290], RZ ;  /* 0x0000a4001f0d7a24 */ /* 0x000fe200078e02ff */
[----:B------:R-:W-:Y:S01]  /*25d0*/  MOV R171, 0x5 ;  /* 0x0000000500ab7802 */ /* 0x000fe20000000f00 */
[----:B------:R-:W-:Y:S01]  /*25e0*/  IMAD.WIDE.U32 R2, R35, c[0x0][0x240], R2 ;  /* 0x0000900023027a25 */ /* 0x000fe200078e0002 */
[----:B------:R-:W-:-:S03]  /*25f0*/  P2R R134, PR, RZ, 0x40 ;  /* 0x00000040ff867803 */ /* 0x000fc60000000000 */
[----:B------:R-:W-:Y:S02]  /*2600*/  IMAD R3, R35, c[0x0][0x244], R3 ;  /* 0x0000910023037a24 */ /* 0x000fe400078e0203 */
[----:B------:R-:W-:Y:S02]  /*2610*/  IMAD R22, R83, c[0x0][0x294], R13 ;  /* 0x0000a50053167a24 */ /* 0x000fe400078e020d */
[----:B------:R-:W-:Y:S01]  /*2620*/  IMAD.WIDE.U32 R116, R25, c[0x0][0x248], R2 ;  /* 0x0000920019747a25 */ /* 0x000fe200078e0002 */
[----:B------:R-:W-:-:S03]  /*2630*/  SHF.R.S32.HI R3, RZ, 0x1f, R36 ;  /* 0x0000001fff037819 */ /* 0x000fc60000011424 */
[----:B------:R-:W-:Y:S01]  /*2640*/  IMAD R2, R174, R36, RZ ;  /* 0x00000024ae027224 */ /* 0x000fe200078e02ff */
[----:B------:R-:W-:Y:S01]  /*2650*/  IADD3 R115, R117, R4, RZ ;  /* 0x0000000475737210 */ /* 0x000fe20007ffe0ff */
[----:B------:R-:W-:Y:S01]  /*2660*/  IMAD.WIDE.U32 R10, R24, c[0x0][0x1e0], RZ ;  /* 0x00007800180a7a25 */ /* 0x000fe200078e00ff */
[----:B------:R-:W-:-:S03]  /*2670*/  MOV R114, R116 ;  /* 0x0000007400727202 */ /* 0x000fc60000000f00 */
[-C--:B------:R-:W-:Y:S02]  /*2680*/  IMAD R4, R3, R150.reuse, R2 ;  /* 0x0000009603047224 */ /* 0x080fe400078e0202 */
[----:B------:R-:W-:-:S04]  /*2690*/  IMAD.WIDE.U32 R2, R36, R150, R114 ;  /* 0x0000009624027225 */ /* 0x000fc800078e0072 */
[----:B------:R-:W-:Y:S01]  /*26a0*/  IMAD.WIDE.U32 R186, R83, c[0x0][0x1e0], RZ ;  /* 0x0000780053ba7a25 */ /* 0x000fe200078e00ff */
[----:B------:R-:W-:Y:S02]  /*26b0*/  IADD3 R3, R3, R4, RZ ;  /* 0x0000000403037210 */ /* 0x000fe40007ffe0ff */
[----:B------:R-:W-:Y:S01]  /*26c0*/  @P0 LEA R6, P2, R2, c[0x0][0x220], 0x1 ;  /* 0x0000880002060a11 */ /* 0x000fe200078408ff */
[----:B------:R-:W-:Y:S01]  /*26d0*/  IMAD.MOV.U32 R154, RZ, RZ, c[0x0][0x280] ;  /* 0x0000a000ff9a7624 */ /* 0x000fe200078e00ff */
[----:B------:R-:W-:Y:S01]  /*26e0*/  @P3 IADD3 R5, P1, R180, R2, RZ ;  /* 0x00000002b4053210 */ /* 0x000fe20007f3e0ff */
[----:B------:R-:W-:Y:S01]  /*26f0*/  IMAD.MOV.U32 R155, RZ, RZ, c[0x0][0x290] ;  /* 0x0000a400ff9b7624 */ /* 0x000fe200078e00ff */
[----:B------:R-:W-:Y:S01]  /*2700*/  @P0 LEA.HI.X R7, R2, c[0x0][0x224], R3, 0x1, P2 ;  /* 0x0000890002070a11 */ /* 0x000fe200010f0c03 */
[----:B------:R-:W-:Y:S01]  /*2710*/  IMAD.SHL.U32 R178, R154, 0x20, RZ ;  /* 0x000000209ab27824 */ /* 0x000fe200078e00ff */
[C---:B------:R-:W-:Y:S01]  /*2720*/  ISETP.GE.AND P2, PT, R8.reuse, 0x21, PT ;  /* 0x000000210800780c */ /* 0x040fe20003f46270 */
[----:B------:R-:W-:Y:S01]  /*2730*/  @P3 IMAD.X R9, R3, 0x1, R175, P1 ;  /* 0x0000000103093824 */ /* 0x000fe200008e06af */
[----:B------:R-:W-:Y:S01]  /*2740*/  @P3 LEA R4, P1, R5, c[0x0][0x220], 0x1 ;  /* 0x0000880005043a11 */ /* 0x000fe200078208ff */
[----:B------:R-:W-:Y:S01]  /*2750*/  @!PT LDS RZ, [RZ] ;  /* 0x00000000fffff984 */ /* 0x000fe20000000800 */
[----:B------:R-:W-:Y:S01]  /*2760*/  @!PT LDS RZ, [RZ] ;  /* 0x00000000fffff984 */ /* 0x000fe20000000800 */
[----:B------:R-:W-:Y:S01]  /*2770*/  @!PT LDS RZ, [RZ] ;  /* 0x00000000fffff984 */ /* 0x000fe20000000800 */
[----:B------:R1:W-:Y:S01]  /*2780*/  @P0 LDGSTS.E.BYPASS.LTC128B.128 [R218+0x2900], [R6.64], !P6 ;  /* 0x0290000006da0fae */ /* 0x0003e2000f101d48 */
[----:B------:R-:W-:-:S02]  /*2790*/  ISETP.GE.AND P0, PT, R8, 0x31, PT ;  /* 0x000000310800780c */ /* 0x000fc40003f06270 */
[----:B------:R-:W-:Y:S02]  /*27a0*/  @P3 LEA.HI.X R5, R5, c[0x0][0x224], R9, 0x1, P1 ;  /* 0x0000890005053a11 */ /* 0x000fe400008f0c09 */
[----:B------:R-:W-:Y:S01]  /*27b0*/  ISETP.GE.AND P1, PT, R8, 0x41, PT ;  /* 0x000000410800780c */ /* 0x000fe20003f26270 */
[----:B------:R-:W-:Y:S01]  /*27c0*/  IMAD.WIDE.U32 R8, R83, c[0x0][0x290], R28 ;  /* 0x0000a40053087a25 */ /* 0x000fe200078e001c */
[-C--:B------:R-:W-:Y:S01]  /*27d0*/  SHF.L.U64.HI R156, R154, R171.reuse, c[0x0][0x284] ;  /* 0x0000a1009a9c7619 */ /* 0x080fe200000102ab */
[----:B------:R3:W-:Y:S01]  /*27e0*/  @P3 LDGSTS.E.BYPASS.LTC128B.128 [R218+0x3100], [R4.64], !P6 ;  /* 0x0310000004da3fae */ /* 0x0007e2000f101d48 */
[C---:B------:R-:W-:Y:S02]  /*27f0*/  SHF.L.U64.HI R157, R155.reuse, R171, c[0x0][0x294] ;  /* 0x0000a5009b9d7619 */ /* 0x040fe400000102ab */
[----:B------:R-:W-:Y:S02]  /*2800*/  @P2 LEA R12, P3, R34, R2, 0x5 ;  /* 0x00000002220c2211 */ /* 0x000fe400078628ff */
[----:B------:R-:W-:-:S02]  /*2810*/  SHF.L.U32 R179, R155, 0x5, RZ ;  /* 0x000000059bb37819 */ /* 0x000fc400000006ff */
[----:B------:R-:W-:-:S05]  /*2820*/  @P0 MOV R15, c[0x0][0x23c] ;  /* 0x00008f00000f0a02 */ /* 0x000fca0000000f00 */
[----:B------:R-:W-:Y:S01]  /*2830*/  @P0 IMAD R16, R15, 0x30, RZ ;  /* 0x000000300f100824 */ /* 0x000fe200078e02ff */
[----:B------:R-:W-:Y:S01]  /*2840*/  IADD3 R15, R9, R22, RZ ;  /* 0x00000016090f7210 */ /* 0x000fe20007ffe0ff */
[----:B-1----:R-:W-:-:S04]  /*2850*/  IMAD.WIDE.U32 R6, R83, c[0x0][0x280], R28 ;  /* 0x0000a00053067a25 */ /* 0x002fc800078e001c */
[----:B---3--:R-:W-:Y:S02]  /*2860*/  IMAD R4, R31, c[0x0][0x280], RZ ;  /* 0x0000a0001f047a24 */ /* 0x008fe400078e02ff */
[----:B------:R-:W-:Y:S02]  /*2870*/  @P2 IMAD.MOV.U32 R5, RZ, RZ, c[0x0][0x23c] ;  /* 0x00008f00ff052624 */ /* 0x000fe400078e00ff */
[----:B------:R-:W-:Y:S02]  /*2880*/  IMAD R21, R83, c[0x0][0x284], R4 ;  /* 0x0000a10053157a24 */ /* 0x000fe400078e0204 */
[----:B------:R-:W-:Y:S01]  /*2890*/  IMAD R4, R27, c[0x0][0x1e0], RZ ;  /* 0x000078001b047a24 */ /* 0x000fe200078e02ff */
[----:B------:R-:W-:Y:S02]  /*28a0*/  @P2 LEA.HI.X R13, R34, R3, R5, 0x5, P3 ;  /* 0x00000003220d2211 */ /* 0x000fe400018f2c05 */
[----:B------:R-:W-:Y:S01]  /*28b0*/  @P2 LEA R18, P3, R12, c[0x0][0x220], 0x1 ;  /* 0x000088000c122a11 */ /* 0x000fe200078608ff */
[----:B------:R-:W-:-:S02]  /*28c0*/  IMAD R14, R24, c[0x0][0x1e4], R4 ;  /* 0x00007900180e7a24 */ /* 0x000fc400078e0204 */
[----:B------:R-:W-:Y:S01]  /*28d0*/  @P0 IMAD.WIDE.U32 R4, R34, 0x30, R2 ;  /* 0x0000003022040825 */ /* 0x000fe200078e0002 */
[----:B------:R-:W-:-:S03]  /*28e0*/  @P2 LEA.HI.X R19, R12, c[0x0][0x224], R13, 0x1, P3 ;  /* 0x000089000c132a11 */ /* 0x000fc600018f0c0d */
[----:B------:R-:W-:Y:S01]  /*28f0*/  IMAD.IADD R13, R7, 0x1, R21 ;  /* 0x00000001070d7824 */ /* 0x000fe200078e0215 */
[----:B------:R-:W-:Y:S01]  /*2900*/  @P0 IADD3 R5, R5, R16, RZ ;  /* 0x0000001005050210 */ /* 0x000fe20007ffe0ff */
[----:B------:R-:W-:Y:S01]  /*2910*/  IMAD.MOV.U32 R12, RZ, RZ, R6 ;  /* 0x000000ffff0c7224 */ /* 0x000fe200078e0006 */
[C---:B------:R-:W-:Y:S01]  /*2920*/  @P0 LEA R16, P3, R4.reuse, c[0x0][0x220], 0x1 ;  /* 0x0000880004100a11 */ /* 0x040fe200078608ff */
[----:B------:R1:W-:Y:S01]  /*2930*/  @P2 LDGSTS.E.BYPASS.LTC128B.128 [R218+0x3900], [R18.64], !P6 ;  /* 0x0390000012da2fae */ /* 0x0003e2000f101d48 */
[----:B------:R-:W-:Y:S01]  /*2940*/  IMAD.IADD R7, R11, 0x1, R14 ;  /* 0x000000010b077824 */ /* 0x000fe200078e020e */
[----:B------:R-:W-:Y:S01]  /*2950*/  MOV R14, R8 ;  /* 0x00000008000e7202 */ /* 0x000fe20000000f00 */
[----:B------:R-:W-:Y:S01]  /*2960*/  IMAD.MOV.U32 R6, RZ, RZ, R10 ;  /* 0x000000ffff067224 */ /* 0x000fe200078e000a */
[----:B------:R-:W-:Y:S01]  /*2970*/  @P0 LEA.HI.X R17, R4, c[0x0][0x224], R5, 0x1, P3 ;  /* 0x0000890004110a11 */ /* 0x000fe200018f0c05 */
[----:B------:R-:W-:Y:S01]  /*2980*/  IMAD.WIDE.U32 R4, R83, c[0x0][0x280], R32 ;  /* 0x0000a00053047a25 */ /* 0x000fe200078e0020 */
[----:B------:R-:W-:-:S02]  /*2990*/  @P1 LEA R20, P3, R34, R2, 0x6 ;  /* 0x0000000222141211 */ /* 0x000fc400078630ff */
[----:B------:R-:W-:Y:S01]  /*29a0*/  @P1 MOV R2, c[0x0][0x23c] ;  /* 0x00008f0000021a02 */ /* 0x000fe20000000f00 */
[----:B------:R3:W-:Y:S01]  /*29b0*/  @P0 LDGSTS.E.BYPASS.LTC128B.128 [R218+0x4100], [R16.64], !P6 ;  /* 0x0410000010da0fae */ /* 0x0007e2000f101d48 */
[----:B------:R-:W-:Y:S01]  /*29c0*/  IMAD.WIDE.U32 R10, R83, c[0x0][0x290], R32 ;  /* 0x0000a400530a7a25 */ /* 0x000fe200078e0020 */
[----:B------:R-:W-:Y:S02]  /*29d0*/  ISETP.GE.AND P0, PT, R93, c[0x0][0x1d4], PT ;  /* 0x000075005d007a0c */ /* 0x000fe40003f06270 */
[----:B------:R-:W-:Y:S01]  /*29e0*/  @P1 LEA.HI.X R3, R34, R3, R2, 0x6, P3 ;  /* 0x0000000322031211 */ /* 0x000fe200018f3402 */
[----:B------:R-:W-:Y:S01]  /*29f0*/  IMAD.WIDE.U32 R8, R35, c[0x0][0x1e8], R6 ;  /* 0x00007a0023087a25 */ /* 0x000fe200078e0006 */
[C---:B------:R-:W-:Y:S02]  /*2a00*/  @P1 LEA R2, P3, R20.reuse, c[0x0][0x220], 0x1 ;  /* 0x0000880014021a11 */ /* 0x040fe400078608ff */
[----:B------:R-:W-:Y:S01]  /*2a10*/  P2R R92, PR, RZ, 0x1 ;  /* 0x00000001ff5c7803 */ /* 0x000fe20000000000 */
[----:B------:R-:W-:Y:S01]  /*2a20*/  IMAD.IADD R7, R21, 0x1, R5 ;  /* 0x0000000115077824 */ /* 0x000fe200078e0205 */
[----:B------:R-:W-:Y:S01]  /*2a30*/  @P1 LEA.HI.X R3, R20, c[0x0][0x224], R3, 0x1, P3 ;  /* 0x0000890014031a11 */ /* 0x000fe200018f0c03 */
[----:B------:R-:W-:Y:S01]  /*2a40*/  IMAD R9, R35, c[0x0][0x1ec], R9 ;  /* 0x00007b0023097a24 */ /* 0x000fe200078e0209 */
[----:B------:R-:W-:Y:S01]  /*2a50*/  IADD3 R5, R22, R11, RZ ;  /* 0x0000000b16057210 */ /* 0x000fe20007ffe0ff */
[----:B------:R-:W-:Y:S01]  /*2a60*/  IMAD.MOV.U32 R6, RZ, RZ, R4 ;  /* 0x000000ffff067224 */ /* 0x000fe200078e0004 */
[----:B------:R-:W-:Y:S01]  /*2a70*/  MOV R4, R10 ;  /* 0x0000000a00047202 */ /* 0x000fe20000000f00 */
[----:B------:R4:W-:Y:S01]  /*2a80*/  @P1 LDGSTS.E.BYPASS.LTC128B.128 [R218+0x4900], [R2.64], !P6 ;  /* 0x0490000002da1fae */ /* 0x0009e2000f101d48 */
[----:B-----5:R-:W-:Y:S01]  /*2a90*/  IMAD.WIDE.U32 R100, R138, c[0x0][0x290], R14 ;  /* 0x0000a4008a647a25 */ /* 0x020fe200078e000e */
[----:B------:R-:W-:-:S02]  /*2aa0*/  ISETP.GE.AND P6, PT, R32, c[0x0][0x1d4], PT ;  /* 0x0000750020007a0c */ /* 0x000fc40003fc6270 */
[----:B------:R-:W0:Y:S01]  /*2ab0*/  LDGDEPBAR ;  /* 0x00000000000079af */ /* 0x000e220000000000 */
[C---:B------:R-:W-:Y:S01]  /*2ac0*/  IMAD.WIDE.U32 R102, R138.reuse, c[0x0][0x280], R12 ;  /* 0x0000a0008a667a25 */ /* 0x040fe200078e000c */
[----:B------:R-:W-:Y:S03]  /*2ad0*/  WARPSYNC 0xffffffff ;  /* 0xffffffff00007948 */ /* 0x000fe60003800000 */
[----:B------:R-:W-:-:S04]  /*2ae0*/  IMAD.WIDE.U32 R98, R138, c[0x0][0x280], R6 ;  /* 0x0000a0008a627a25 */ /* 0x000fc800078e0006 */
[----:B------:R-:W-:-:S04]  /*2af0*/  IMAD.WIDE.U32 R96, R138, c[0x0][0x290], R4 ;  /* 0x0000a4008a607a25 */ /* 0x000fc800078e0004 */
[----:B------:R-:W-:Y:S01]  /*2b00*/  IMAD.SHL.U32 R10, R192, 0x2, RZ ;  /* 0x00000002c00a7824 */ /* 0x000fe200078e00ff */
[----:B----4-:R-:W-:Y:S01]  /*2b10*/  SHF.R.S32.HI R2, RZ, 0x1f, R138 ;  /* 0x0000001fff027819 */ /* 0x010fe2000001148a */
[----:B------:R-:W-:-:S04]  /*2b20*/  IMAD R3, R31, c[0x0][0x1e0], RZ ;  /* 0x000078001f037a24 */ /* 0x000fc800078e02ff */
[C---:B------:R-:W-:Y:S02]  /*2b30*/  IMAD R11, R2.reuse, c[0x0][0x280], RZ ;  /* 0x0000a000020b7a24 */ /* 0x040fe400078e02ff */
[----:B-1----:R-:W-:Y:S02]  /*2b40*/  IMAD R18, R2, c[0x0][0x290], RZ ;  /* 0x0000a40002127a24 */ /* 0x002fe400078e02ff */
[----:B---3--:R-:W-:Y:S02]  /*2b50*/  IMAD R17, R83, c[0x0][0x1e4], R3 ;  /* 0x0000790053117a24 */ /* 0x008fe400078e0203 */
        /* <DEDUP_REMOVED lines=18> */
[----:B------:R-:W-:Y:S01]  /*2c80*/  ISETP.GE.AND P0, PT, R32, c[0x0][0x27c], PT ;  /* 0x00009f0020007a0c */ /* 0x000fe20003f06270 */
[C---:B------:R-:W-:Y:S01]  /*2c90*/  IMAD.WIDE.U32 R2, R35.reuse, c[0x0][0x260], R136 ;  /* 0x0000980023027a25 */ /* 0x040fe200078e0088 */
[----:B------:R-:W-:Y:S01]  /*2ca0*/  BAR.SYNC.DEFER_BLOCKING 0x0 ;  /* 0x0000000000007b1d */ /* 0x000fe20000010000 */
[----:B------:R-:W-:Y:S02]  /*2cb0*/  SHF.L.U32 R176, R154, 0x6, RZ ;  /* 0x000000069ab07819 */ /* 0x000fe400000006ff */
[----:B------:R-:W-:Y:S01]  /*2cc0*/  IMAD.WIDE.U32 R6, R35, c[0x0][0x210], R32 ;  /* 0x0000840023067a25 */ /* 0x000fe200078e0020 */
[----:B------:R-:W-:Y:S02]  /*2cd0*/  IADD3 R132, P1, R83, R24, RZ ;  /* 0x0000001853847210 */ /* 0x000fe40007f3e0ff */
[----:B------:R-:W-:Y:S01]  /*2ce0*/  ULDC.U8 UR4, c[0x0][0x298] ;  /* 0x0000a60000047ab9 */ /* 0x000fe20000000000 */
[----:B------:R-:W-:Y:S01]  /*2cf0*/  IMAD.MOV.U32 R4, RZ, RZ, R2 ;  /* 0x000000ffff047224 */ /* 0x000fe200078e0002 */
[----:B------:R-:W-:Y:S01]  /*2d00*/  ISETP.GE.AND P2, PT, R192, 0x1, PT ;  /* 0x00000001c000780c */ /* 0x000fe20003f46270 */
[----:B------:R-:W-:Y:S01]  /*2d10*/  IMAD.MOV.U32 R2, RZ, RZ, R6 ;  /* 0x000000ffff027224 */ /* 0x000fe200078e0006 */
[----:B------:R-:W-:Y:S01]  /*2d20*/  SEL R6, RZ, c[0x0][0x27c], !P0 ;  /* 0x00009f00ff067a07 */ /* 0x000fe20004000000 */
[C---:B------:R-:W-:Y:S01]  /*2d30*/  IMAD R5, R35.reuse, c[0x0][0x264], R3 ;  /* 0x0000990023057a24 */ /* 0x040fe200078e0203 */
[----:B------:R-:W-:Y:S01]  /*2d40*/  @P0 IADD3 R10, -R10, c[0x0][0x1d4], RZ ;  /* 0x000075000a0a0a10 */ /* 0x000fe20007ffe1ff */
[----:B------:R-:W-:Y:S01]  /*2d50*/  IMAD R3, R35, c[0x0][0x214], R7 ;  /* 0x0000850023037a24 */ /* 0x000fe200078e0207 */
[----:B------:R-:W-:Y:S01]  /*2d60*/  IADD3 R6, R32, R6, RZ ;  /* 0x0000000620067210 */ /* 0x000fe20007ffe0ff */
[----:B------:R-:W-:Y:S01]  /*2d70*/  IMAD R7, R26, c[0x0][0x268], RZ ;  /* 0x00009a001a077a24 */ /* 0x000fe200078e02ff */
[----:B------:R-:W-:Y:S01]  /*2d80*/  ISETP.NE.AND P0, PT, RZ, UR4, PT ;  /* 0x00000004ff007c0c */ /* 0x000fe2000bf05270 */
[----:B------:R-:W-:Y:S01]  /*2d90*/  IMAD.WIDE.U32 R88, R25, c[0x0][0x268], R4 ;  /* 0x00009a0019587a25 */ /* 0x000fe200078e0004 */
[----:B------:R-:W-:-:S02]  /*2da0*/  SHF.R.S32.HI R4, RZ, 0x1f, R10 ;  /* 0x0000001fff047819 */ /* 0x000fc4000001140a */
[----:B------:R-:W-:Y:S01]  /*2db0*/  P2R R129, PR, RZ, 0x1 ;  /* 0x00000001ff817803 */ /* 0x000fe20000000000 */
        /* <DEDUP_REMOVED lines=11> */
[----:B------:R-:W-:-:S02]  /*2e70*/  IADD3 R91, R89, R9, RZ ;  /* 0x00000009595b7210 */ /* 0x000fc40007ffe0ff */
[----:B------:R-:W-:Y:S01]  /*2e80*/  SHF.R.S32.HI R107, RZ, 0x1f, R105 ;  /* 0x0000001fff6b7819 */ /* 0x000fe20000011469 */
[----:B------:R-:W-:Y:S02]  /*2e90*/  IMAD R3, R6, c[0x0][0x1e0], RZ ;  /* 0x0000780006037a24 */ /* 0x000fe400078e02ff */
        /* <DEDUP_REMOVED lines=30> */
[C---:B------:R-:W-:Y:S01]  /*3080*/  IMAD R168, R146.reuse, c[0x0][0x294], RZ ;  /* 0x0000a50092a87a24 */ /* 0x040fe200078e02ff */
[----:B------:R-:W-:Y:S01]  /*3090*/  LOP3.LUT R4, R153, 0x38, R86, 0xf8, !PT ;  /* 0x0000003899047812 */ /* 0x000fe200078ef856 */
[C---:B------:R-:W-:Y:S01]  /*30a0*/  IMAD R169, R146.reuse, c[0x0][0x284], RZ ;  /* 0x0000a10092a97a24 */ /* 0x040fe200078e02ff */
[----:B------:R-:W-:Y:S01]  /*30b0*/  SHF.L.U32 R126, R5, 0x1, RZ ;  /* 0x00000001057e7819 */ /* 0x000fe200000006ff */
[C---:B------:R-:W-:Y:S01]  /*30c0*/  IMAD R167, R146.reuse, c[0x0][0x1e4], RZ ;  /* 0x0000790092a77a24 */ /* 0x040fe200078e02ff */
[----:B------:R-:W-:Y:S01]  /*30d0*/  LOP3.LUT R5, R3, R158, RZ, 0x3c, !PT ;  /* 0x0000009e03057212 */ /* 0x000fe200078e3cff */
[----:B------:R-:W-:Y:S01]  /*30e0*/  IMAD.WIDE.U32 R146, R146, c[0x0][0x280], RZ ;  /* 0x0000a00092927a25 */ /* 0x000fe200078e00ff */
[----:B------:R-:W-:-:S02]  /*30f0*/  LOP3.LUT R3, R2, R190, RZ, 0x3c, !PT ;  /* 0x000000be02037212 */ /* 0x000fc400078e3cff */
[----:B------:R-:W-:Y:S01]  /*3100*/  LOP3.LUT R2, R4, R191, RZ, 0x3c, !PT ;  /* 0x000000bf04027212 */ /* 0x000fe200078e3cff */
[----:B------:R-:W-:Y:S01]  /*3110*/  IMAD.IADD R4, R159, 0x1, R5 ;  /* 0x000000019f047824 */ /* 0x000fe200078e0205 */
[----:B------:R-:W-:Y:S01]  /*3120*/  IADD3 R3, R163, R3, RZ ;  /* 0x00000003a3037210 */ /* 0x000fe20007ffe0ff */
[----:B------:R-:W-:Y:S01]  /*3130*/  IMAD R8, R11, c[0x0][0x21c], R8 ;  /* 0x000087000b087a24 */ /* 0x000fe200078e0208 */
[----:B------:R-:W-:Y:S01]  /*3140*/  IADD3 R169, R147, R169, RZ ;  /* 0x000000a993a97210 */ /* 0x000fe20007ffe0ff */
[----:B------:R-:W-:Y:S01]  /*3150*/  IMAD.IADD R2, R164, 0x1, R2 ;  /* 0x00000001a4027824 */ /* 0x000fe200078e0202 */
[----:B------:R-:W-:Y:S01]  /*3160*/  IADD3 R167, R145, R167, RZ ;  /* 0x000000a791a77210 */ /* 0x000fe20007ffe0ff */
[----:B------:R-:W-:Y:S01]  /*3170*/  IMAD.X R131, R27, 0x1, R31, P1 ;  /* 0x000000011b837824 */ /* 0x000fe200008e061f */
        /* <DEDUP_REMOVED lines=8> */
.L_x_1413:
        /* <DEDUP_REMOVED lines=11> */
[-C--:B------:R-:W-:Y:S04]  /*32b0*/  IADD3 R2, P1, R112, R68.reuse, RZ ;  /* 0x0000004470027210 */ /* 0x080fe80007f3e0ff */
[----:B------:R-:W-:Y:S01]  /*32c0*/  LEA R56, P0, R2, c[0x0][0x1c8], 0x1 ;  /* 0x0000720002387a11 */ /* 0x000fe200078008ff */
[----:B------:R-:W-:Y:S05]  /*32d0*/  IMAD.X R4, R70, 0x1, R108, P1 ;  /* 0x0000000146047824 */ /* 0x000fea00008e066c */
[----:B------:R-:W-:Y:S02]  /*32e0*/  LEA.HI.X R57, R2, c[0x0][0x1cc], R4, 0x1, P0 ;  /* 0x0000730002397a11 */ /* 0x000fe400000f0c04 */
[----:B------:R-:W-:Y:S04]  /*32f0*/  IADD3 R2, P1, P0, R112, R68, R188 ;  /* 0x0000004470027210 */ /* 0x000fe8000783e0bc */
[----:B------:R-:W-:Y:S01]  /*3300*/  IADD3.X R4, R108, R70, R170, P1, P0 ;  /* 0x000000466c047210 */ /* 0x000fe20000fe04aa */
[----:B------:R-:W-:Y:S01]  /*3310*/  BSSY B2, `(.L_x_1379) ;  /* 0x00003a4000027945 */ /* 0x000fe20003800000 */
        /* <DEDUP_REMOVED lines=45> */
.L_x_1383:
[----:B------:R-:W-:Y:S05]  /*35f0*/  BSYNC B0 ;  /* 0x0000000000007941 */ /* 0x000fea0003800000 */
.L_x_1382:
        /* <DEDUP_REMOVED lines=39> */
.L_x_1385:
[----:B------:R-:W-:Y:S05]  /*3870*/  BSYNC B0 ;  /* 0x0000000000007941 */ /* 0x000fea0003800000 */
.L_x_1384:
        /* <DEDUP_REMOVED lines=37> */
.L_x_1387:
[----:B------:R-:W-:Y:S05]  /*3ad0*/  BSYNC B0 ;  /* 0x0000000000007941 */ /* 0x000fea0003800000 */
.L_x_1386:
        /* <DEDUP_REMOVED lines=68> */
.L_x_1391:
[----:B------:R-:W-:Y:S05]  /*3f20*/  BSYNC B0 ;  /* 0x0000000000007941 */ /* 0x000fea0003800000 */
.L_x_1390:
        /* <DEDUP_REMOVED lines=55> */
.L_x_1389:
[----:B------:R-:W-:Y:S05]  /*42a0*/  BSYNC B1 ;  /* 0x0000000000017941 */ /* 0x000fea0003800000 */
.L_x_1388:
        /* <DEDUP_REMOVED lines=56> */
.L_x_1395:
[----:B------:R-:W-:Y:S05]  /*4630*/  BSYNC B0 ;  /* 0x0000000000007941 */ /* 0x000fea0003800000 */
.L_x_1394:
        /* <DEDUP_REMOVED lines=55> */
.L_x_1393:
[----:B------:R-:W-:Y:S05]  /*49b0*/  BSYNC B1 ;  /* 0x0000000000017941 */ /* 0x000fea0003800000 */
.L_x_1392:
        /* <DEDUP_REMOVED lines=55> */
.L_x_1398:
[----:B------:R-:W-:Y:S05]  /*4d30*/  BSYNC B0 ;  /* 0x0000000000007941 */ /* 0x000fea0003800000 */
.L_x_1397:
        /* <DEDUP_REMOVED lines=56> */
.L_x_1381:
        /* <DEDUP_REMOVED lines=15> */
[C---:B------:R-:W-:Y:S02]  /*51b0*/  @!P3 IADD3.X R7, R109.reuse, R31, R157, P1, P0 ;  /* 0x0000001f6d07b210 */ /* 0x040fe40000fe049d */
        /* <DEDUP_REMOVED lines=180> */
.L_x_1400:
[----:B------:R-:W-:Y:S05]  /*5d00*/  BSYNC B0 ;  /* 0x0000000000007941 */ /* 0x000fea0003800000 */
.L_x_1399:
        /* <DEDUP_REMOVED lines=115> */
.L_x_1402:
[----:B------:R-:W-:Y:S05]  /*6440*/  BSYNC B0 ;  /* 0x0000000000007941 */ /* 0x000fea0003800000 */
.L_x_1401:
        /* <DEDUP_REMOVED lines=116> */
.L_x_1380:
        /* <DEDUP_REMOVED lines=11> */
.L_x_1404:
[----:B------:R-:W-:Y:S05]  /*6c40*/  BSYNC B0 ;  /* 0x0000000000007941 */ /* 0x000fea0003800000 */
.L_x_1403:
        /* <DEDUP_REMOVED lines=8> */
.L_x_1406:
[----:B------:R-:W-:Y:S05]  /*6cd0*/  BSYNC B0 ;  /* 0x0000000000007941 */ /* 0x000fea0003800000 */
.L_x_1405:
[----:B------:R-:W-:Y:S11]  /*6ce0*/  ISETP.GE.AND P0, PT, R142, R2, PT ;  /* 0x000000028e00720c */ /* 0x000ff60003f06270 */
[----:B------:R-:W-:Y:S02]  /*6cf0*/  @!UPT UIADD3 URZ, URZ, URZ, URZ ;  /* 0x0000003f3f3ff290 */ /* 0x000fe4000fffe03f */
[----:B------:R-:W-:-:S05]  /*6d00*/  @P0 BRA `(.L_x_1396) ;  /* 0x0000004000000947 */ /* 0x000fca0003800000 */
[----:B-1----:R-:W1:Y:S04]  /*6d10*/  @!P6 LDS.128 R8, [R81+0x4800] ;  /* 0x004800005108e984 */ /* 0x002e680000000c00 */
[----:B------:R-:W2:Y:S04]  /*6d20*/  @!P1 LDS.128 R4, [R82+0x4800] ;  /* 0x0048000052049984 */ /* 0x000ea80000000c00 */
[----:B-1----:R1:W-:Y:S04]  /*6d30*/  @!P6 STG.E.128 [R64.64], R8 ;  /* 0x000000084000e986 */ /* 0x0023e8000c101d08 */
[----:B--2---:R1:W-:Y:S02]  /*6d40*/  @!P1 STG.E.128 [R64.64+0x40], R4 ;  /* 0x0000400440009986 */ /* 0x0043e4000c101d08 */
.L_x_1396:
[----:B------:R-:W-:Y:S05]  /*6d50*/  BSYNC B2 ;  /* 0x0000000000027941 */ /* 0x000fea0003800000 */
.L_x_1379:
[----:B-1----:R-:W-:Y:S01]  /*6d60*/  IMAD R15, R36, -0x50, RZ ;  /* 0xffffffb0240f7824 */ /* 0x002fe200078e02ff */
[----:B------:R-:W-:Y:S01]  /*6d70*/  BSSY B0, `(.L_x_1407) ;  /* 0x000005e000007945 */ /* 0x000fe20003800000 */
[----:B--2---:R-:W-:Y:S02]  /*6d80*/  IMAD R2, R90, 0x50, RZ ;  /* 0x000000505a027824 */ /* 0x004fe400078e02ff */
[----:B-----5:R-:W-:Y:S02]  /*6d90*/  IMAD.IADD R4, R118, 0x1, R15 ;  /* 0x0000000176047824 */ /* 0x020fe400078e020f */
[----:B------:R-:W-:Y:S03]  /*6da0*/  IMAD.WIDE.U32 R16, R36, 0x50, RZ ;  /* 0x0000005024107825 */ /* 0x000fe600078e00ff */
[C---:B------:R-:W-:Y:S01]  /*6db0*/  ISETP.GE.AND P4, PT, R4.reuse, 0x11, PT ;  /* 0x000000110400780c */ /* 0x040fe20003f86270 */
[----:B------:R-:W-:Y:S01]  /*6dc0*/  IMAD.IADD R17, R17, 0x1, R2 ;  /* 0x0000000111117824 */ /* 0x000fe200078e0202 */
[----:B------:R-:W-:Y:S02]  /*6dd0*/  ISETP.GE.AND P3, PT, R4, 0x1, PT ;  /* 0x000000010400780c */ /* 0x000fe40003f66270 */
        /* <DEDUP_REMOVED lines=87> */
.L_x_1408:
[----:B-1----:R-:W-:Y:S05]  /*7350*/  BSYNC B0 ;  /* 0x0000000000007941 */ /* 0x002fea0003800000 */
.L_x_1407:
        /* <DEDUP_REMOVED lines=21> */
.L_x_1410:
[----:B------:R-:W-:Y:S05]  /*74b0*/  BSYNC B0 ;  /* 0x0000000000007941 */ /* 0x000fea0003800000 */
.L_x_1409:
        /* <DEDUP_REMOVED lines=21> */
.L_x_1412:
[----:B------:R-:W-:Y:S05]  /*7610*/  BSYNC B0 ;  /* 0x0000000000007941 */ /* 0x000fea0003800000 */
.L_x_1411:
        /* <DEDUP_REMOVED lines=33> */
.L_x_1378:
[----:B-1----:R-:W2:Y:S01]  /*7830*/  LDL.LU R2, [R1+0x24] ;  /* 0x0000240001027983 */ /* 0x002ea20000300800 */
[----:B------:R-:W-:-:S03]  /*7840*/  IMAD.MOV.U32 R0, RZ, RZ, c[0x0][0x2c4] ;  /* 0x0000b100ff007624 */ /* 0x000fc600078e00ff */
[----:B------:R-:W3:Y:S02]  /*7850*/  LDL R16, [R1+0x44] ;  /* 0x0000440001107983 */ /* 0x000ee40000100800 */
[----:B------:R-:W-:Y:S01]  /*7860*/  ISETP.NE.AND P3, PT, R0, 0x1, PT ;  /* 0x000000010000780c */ /* 0x000fe20003f65270 */
[----:B------:R-:W-:Y:S01]  /*7870*/  BSSY B0, `(.L_x_1414) ;  /* 0x000002c000007945 */ /* 0x000fe20003800000 */
[----:B------:R-:W-:Y:S01]  /*7880*/  IMAD.IADD R10, R161, 0x1, R162 ;  /* 0x00000001a10a7824 */ /* 0x000fe200078e02a2 */
[----:B--2---:R-:W-:-:S10]  /*7890*/  LOP3.LUT R2, R2, 0xfffffffd, RZ, 0xc0, !PT ;  /* 0xfffffffd02027812 */ /* 0x004fd400078ec0ff */
[----:B------:R-:W-:Y:S02]  /*78a0*/  @P3 LOP3.LUT R2, R2, 0x2, RZ, 0xfc, !PT ;  /* 0x0000000202023812 */ /* 0x000fe400078efcff */
[----:B---3--:R-:W-:-:S03]  /*78b0*/  IADD3 R0, R16, 0x7f, RZ ;  /* 0x0000007f10007810 */ /* 0x008fc60007ffe0ff */
[----:B------:R1:W-:Y:S02]  /*78c0*/  STL [R1+0x24], R2 ;  /* 0x0000240201007387 */ /* 0x0003e40000100800 */
[----:B-1----:R-:W-:-:S05]  /*78d0*/  @P3 IMAD.HI.U32 R2, R0, c[0x0][0x2c8], RZ ;  /* 0x0000b20000023a27 */ /* 0x002fca00078e00ff */
[----:B------:R-:W-:-:S05]  /*78e0*/  @P3 SHF.R.U32.HI R0, RZ, c[0x0][0x2cc], R2 ;  /* 0x0000b300ff003a19 */ /* 0x000fca0000011602 */
[----:B------:R-:W-:-:S04]  /*78f0*/  IMAD.IADD R0, R173, 0x1, R0 ;  /* 0x00000001ad007824 */ /* 0x000fc800078e0200 */
[----:B------:R-:W-:-:S05]  /*7900*/  IMAD.HI R0, R0, 0x66666667, RZ ;  /* 0x6666666700007827 */ /* 0x000fca00078e02ff */
[----:B------:R-:W-:-:S04]  /*7910*/  SHF.R.U32.HI R2, RZ, 0x1f, R0 ;  /* 0x0000001fff027819 */ /* 0x000fc80000011600 */
[----:B------:R-:W-:-:S04]  /*7920*/  LEA.HI.SX32 R0, R0, R2, 0x1b ;  /* 0x0000000200007211 */ /* 0x000fc800078fdaff */
[----:B------:R-:W-:-:S04]  /*7930*/  IMNMX R6, R172, R0, PT ;  /* 0x00000000ac067217 */ /* 0x000fc80003800200 */
[----:B------:R-:W-:Y:S01]  /*7940*/  ISETP.GE.AND P0, PT, R6, 0x1, PT ;  /* 0x000000010600780c */ /* 0x000fe20003f06270 */
[----:B------:R-:W-:-:S12]  /*7950*/  IMAD.MOV.U32 R0, RZ, RZ, RZ ;  /* 0x000000ffff007224 */ /* 0x000fd800078e00ff */
        /* <DEDUP_REMOVED lines=29> */
.L_x_1415:
[----:B------:R-:W-:Y:S05]  /*7b30*/  BSYNC B0 ;  /* 0x0000000000007941 */ /* 0x000fea0003800000 */
.L_x_1414:
        /* <DEDUP_REMOVED lines=48> */
[----:B------:R-:W-:-:S04]  /*7e40*/  LEA R0, R166, R140, 0x4 ;  /* 0x0000008ca6007211 */ /* 0x000fc800078e20ff */
[----:B------:R-:W-:-:S05]  /*7e50*/  IADD3 R12, R0, R16, RZ ;  /* 0x00000010000c7210 */ /* 0x000fca0007ffe0ff */
[----:B------:R-:W-:-:S04]  /*7e60*/  @P3 IMAD.HI.U32 R5, R12, c[0x0][0x2c8], RZ ;  /* 0x0000b2000c053a27 */ /* 0x000fc800078e00ff */
[----:B-12---:R-:W-:-:S05]  /*7e70*/  @P1 IMAD.WIDE R2, R17, R2, c[0x0][0x340] ;  /* 0x0000d00011021625 */ /* 0x006fca00078e0202 */
[----:B------:R1:W2:Y:S01]  /*7e80*/  @P1 LDG.E R13, [R2.64] ;  /* 0x00000008020d1981 */ /* 0x0002a2000c1e1900 */
[----:B------:R-:W-:Y:S01]  /*7e90*/  IMAD.MOV.U32 R0, RZ, RZ, R12 ;  /* 0x000000ffff007224 */ /* 0x000fe200078e000c */
[----:B------:R-:W-:Y:S02]  /*7ea0*/  @P3 SHF.R.U32.HI R0, RZ, c[0x0][0x2cc], R5 ;  /* 0x0000b300ff003a19 */ /* 0x000fe40000011605 */
[----:B------:R-:W-:Y:S02]  /*7eb0*/  MOV R6, R136 ;  /* 0x0000008800067202 */ /* 0x000fe40000000f00 */
[----:B------:R-:W-:Y:S02]  /*7ec0*/  MOV R7, R137 ;  /* 0x0000008900077202 */ /* 0x000fe40000000f00 */
        /* <DEDUP_REMOVED lines=8> */
[----:B------:R-:W-:Y:S02]  /*7f50*/  IMAD R14, R3, c[0x0][0x208], RZ ;  /* 0x00008200030e7a24 */ /* 0x000fe400078e02ff */
[----:B------:R-:W-:Y:S01]  /*7f60*/  IMAD.IADD R3, R5, 0x1, R8 ;  /* 0x0000000105037824 */ /* 0x000fe200078e0208 */
[----:B------:R-:W-:Y:S01]  /*7f70*/  ISETP.NE.AND.EX P0, PT, RZ, c[0x0][0x34c], PT, P0 ;  /* 0x0000d300ff007a0c */ /* 0x000fe20003f05300 */
[----:B------:R-:W-:-:S04]  /*7f80*/  IMAD.WIDE.U32 R10, R2, c[0x0][0x1e0], R6 ;  /* 0x00007800020a7a25 */ /* 0x000fc800078e0006 */
[----:B------:R-:W-:-:S04]  /*7f90*/  IMAD.WIDE.U32 R8, R2, c[0x0][0x208], R6 ;  /* 0x0000820002087a25 */ /* 0x000fc800078e0006 */
[C---:B------:R-:W-:Y:S02]  /*7fa0*/  IMAD R6, R2.reuse, c[0x0][0x1e4], R15 ;  /* 0x0000790002067a24 */ /* 0x040fe400078e020f */
[----:B------:R-:W-:Y:S01]  /*7fb0*/  IMAD R5, R2, c[0x0][0x20c], R14 ;  /* 0x0000830002057a24 */ /* 0x000fe200078e020e */
[----:B------:R-:W-:Y:S02]  /*7fc0*/  MOV R2, R4 ;  /* 0x0000000400027202 */ /* 0x000fe40000000f00 */
[----:B------:R-:W-:Y:S01]  /*7fd0*/  SEL R4, R139, RZ, !P0 ;  /* 0x000000ff8b047207 */ /* 0x000fe20004000000 */
[----:B------:R-:W-:Y:S02]  /*7fe0*/  IMAD.IADD R5, R9, 0x1, R5 ;  /* 0x0000000109057824 */ /* 0x000fe400078e0205 */
[----:B---3--:R-:W-:Y:S01]  /*7ff0*/  IMAD.WIDE.U32 R2, R18, c[0x0][0x1b8], R2 ;  /* 0x00006e0012027a25 */ /* 0x008fe200078e0002 */
[----:B------:R-:W-:Y:S02]  /*8000*/  IADD3 R7, R11, R6, RZ ;  /* 0x000000060b077210 */ /* 0x000fe40007ffe0ff */
[----:B------:R-:W-:Y:S01]  /*8010*/  SEL R9, R17, RZ, !P0 ;  /* 0x000000ff11097207 */ /* 0x000fe20004000000 */
[----:B------:R-:W-:Y:S01]  /*8020*/  IMAD R11, R4, c[0x0][0x1c0], RZ ;  /* 0x00007000040b7a24 */ /* 0x000fe200078e02ff */
[----:B------:R-:W-:Y:S01]  /*8030*/  MOV R6, R10 ;  /* 0x0000000a00067202 */ /* 0x000fe20000000f00 */
[----:B------:R-:W-:Y:S01]  /*8040*/  IMAD R3, R18, c[0x0][0x1bc], R3 ;  /* 0x00006f0012037a24 */ /* 0x000fe200078e0203 */
[----:B------:R-:W-:Y:S01]  /*8050*/  MOV R4, R8 ;  /* 0x0000000800047202 */ /* 0x000fe20000000f00 */
[----:B------:R-:W-:-:S02]  /*8060*/  IMAD R14, R9, c[0x0][0x1c4], R11 ;  /* 0x00007100090e7a24 */ /* 0x000fc400078e020b */
[----:B------:R-:W-:Y:S01]  /*8070*/  IMAD.WIDE.U32 R8, R9, c[0x0][0x1c0], R2 ;  /* 0x0000700009087a25 */ /* 0x000fe200078e0002 */
[----:B------:R-:W-:-:S03]  /*8080*/  SHF.R.S32.HI R11, RZ, 0x1f, R0 ;  /* 0x0000001fff0b7819 */ /* 0x000fc60000011400 */
[----:B------:R-:W-:-:S04]  /*8090*/  IMAD.WIDE.U32 R2, R18, c[0x0][0x1e8], R6 ;  /* 0x00007a0012027a25 */ /* 0x000fc800078e0006 */
[----:B------:R-:W-:Y:S02]  /*80a0*/  IMAD.MOV R10, RZ, RZ, -R0 ;  /* 0x000000ffff0a7224 */ /* 0x000fe400078e0a00 */
[C---:B------:R-:W-:Y:S01]  /*80b0*/  IMAD.WIDE.U32 R6, R18.reuse, c[0x0][0x210], R4 ;  /* 0x0000840012067a25 */ /* 0x040fe200078e0004 */
[----:B------:R-:W-:Y:S02]  /*80c0*/  MOV R4, R2 ;  /* 0x0000000200047202 */ /* 0x000fe40000000f00 */
[----:B------:R-:W-:Y:S01]  /*80d0*/  MOV R2, R8 ;  /* 0x0000000800027202 */ /* 0x000fe20000000f00 */
[----:B------:R-:W-:Y:S01]  /*80e0*/  IMAD R5, R18, c[0x0][0x1ec], R3 ;  /* 0x00007b0012057a24 */ /* 0x000fe200078e0203 */
[----:B------:R-:W-:Y:S01]  /*80f0*/  IADD3 R3, R9, R14, RZ ;  /* 0x0000000e09037210 */ /* 0x000fe20007ffe0ff */
[----:B------:R-:W-:Y:S02]  /*8100*/  IMAD R10, R10, c[0x0][0x2c4], R12 ;  /* 0x0000b1000a0a7a24 */ /* 0x000fe400078e020c */
[----:B------:R-:W-:Y:S01]  /*8110*/  IMAD R11, R11, c[0x0][0x1b0], RZ ;  /* 0x00006c000b0b7a24 */ /* 0x000fe200078e02ff */
[----:B------:R-:W-:Y:S01]  /*8120*/  ISETP.NE.U32.AND P0, PT, RZ, c[0x0][0x350], PT ;  /* 0x0000d400ff007a0c */ /* 0x000fe20003f05070 */
[----:B------:R-:W-:-:S02]  /*8130*/  IMAD R9, R18, c[0x0][0x214], R7 ;  /* 0x0000850012097a24 */ /* 0x000fc400078e0207 */
[C---:B------:R-:W-:Y:S02]  /*8140*/  IMAD R7, R0.reuse, c[0x0][0x1b4], R11 ;  /* 0x00006d0000077a24 */ /* 0x040fe400078e020b */
[----:B------:R-:W-:Y:S01]  /*8150*/  IMAD.WIDE.U32 R2, R0, c[0x0][0x1b0], R2 ;  /* 0x00006c0000027a25 */ /* 0x000fe200078e0002 */
[----:B------:R-:W-:-:S03]  /*8160*/  ISETP.NE.AND.EX P0, PT, RZ, c[0x0][0x354], PT, P0 ;  /* 0x0000d500ff007a0c */ /* 0x000fc60003f05300 */
[----:B------:R-:W-:Y:S01]  /*8170*/  IMAD.MOV.U32 R8, RZ, RZ, R6 ;  /* 0x000000ffff087224 */ /* 0x000fe200078e0006 */
[----:B------:R-:W-:Y:S02]  /*8180*/  SHF.R.S32.HI R6, RZ, 0x1f, R10 ;  /* 0x0000001fff067819 */ /* 0x000fe4000001140a */
[----:B------:R-:W-:-:S03]  /*8190*/  IADD3 R3, R3, R7, RZ ;  /* 0x0000000703037210 */ /* 0x000fc60007ffe0ff */
[----:B------:R-:W-:Y:S02]  /*81a0*/  IMAD R7, R6, c[0x0][0x1a8], RZ ;  /* 0x00006a0006077a24 */ /* 0x000fe400078e02ff */
[----:B------:R-:W-:-:S04]  /*81b0*/  IMAD.WIDE.U32 R2, R10, c[0x0][0x1a8], R2 ;  /* 0x00006a000a027a25 */ /* 0x000fc800078e0002 */
[----:B------:R-:W-:-:S04]  /*81c0*/  IMAD R7, R10, c[0x0][0x1ac], R7 ;  /* 0x00006b000a077a24 */ /* 0x000fc800078e0207 */
[----:B------:R-:W-:Y:S01]  /*81d0*/  IMAD.IADD R3, R3, 0x1, R7 ;  /* 0x0000000103037824 */ /* 0x000fe200078e0207 */
[----:B------:R-:W-:Y:S02]  /*81e0*/  ISETP.GE.AND P2, PT, R136, c[0x0][0x198], PT ;  /* 0x0000660088007a0c */ /* 0x000fe40003f46270 */
[----:B------:R-:W-:Y:S02]  /*81f0*/  IADD3 R115, R246, -0x1, RZ ;  /* 0xfffffffff6737810 */ /* 0x000fe40007ffe0ff */
[----:B--2---:R-:W-:Y:S02]  /*8200*/  @P1 SHF.R.S32.HI R0, RZ, 0x1f, R13 ;  /* 0x0000001fff001819 */ /* 0x004fe4000001140d */
[----:B------:R-:W-:Y:S02]  /*8210*/  @!P1 MOV R0, R139 ;  /* 0x0000008b00009202 */ /* 0x000fe40000000f00 */
[----:B------:R-:W-:Y:S02]  /*8220*/  @!P1 MOV R13, R17 ;  /* 0x00000011000d9202 */ /* 0x000fe40000000f00 */
[----:B------:R-:W-:-:S02]  /*8230*/  SEL R6, R0, RZ, !P0 ;  /* 0x000000ff00067207 */ /* 0x000fc40004000000 */
        /* <DEDUP_REMOVED lines=18> */
.L_x_1561:
[----:B------:R-:W-:Y:S05]  /*8360*/  BRA.DIV ~URZ, `(.L_x_1418) ;  /* 0x000162a27f007947 */ /* 0x000fea000b800000 */
[----:B-1----:R1:W4:Y:S02]  /*8370*/  SHFL.IDX PT, R2, R6, RZ, 0x181f ;  /* 0x00181fff06027589 */ /* 0x00232400000e0000 */
.L_x_1562:
        /* <DEDUP_REMOVED lines=11> */
.L_x_1420:
[----:B------:R-:W-:Y:S05]  /*8430*/  BSYNC B0 ;  /* 0x0000000000007941 */ /* 0x000fea0003800000 */
.L_x_1419:
[----:B------:R-:W-:Y:S05]  /*8440*/  BRA.DIV ~URZ, `(.L_x_1421) ;  /* 0x000162327f007947 */ /* 0x000fea000b800000 */
[----:B---3--:R3:W1:Y:S04]  /*8450*/  SHFL.IDX PT, R7, R5, 0x1, 0x181f ;  /* 0x00381f0005077f89 */ /* 0x00866800000e0000 */
[----:B--2-4-:R3:W2:Y:S02]  /*8460*/  SHFL.IDX PT, R2, R6, 0x1, 0x181f ;  /* 0x00381f0006027f89 */ /* 0x0146a400000e0000 */
.L_x_1563:
        /* <DEDUP_REMOVED lines=10> */
.L_x_1423:
[----:B------:R-:W-:Y:S05]  /*8510*/  BSYNC B0 ;  /* 0x0000000000007941 */ /* 0x000fea0003800000 */
.L_x_1422:
[----:B------:R-:W-:Y:S05]  /*8520*/  BRA.DIV ~URZ, `(.L_x_1424) ;  /* 0x000162227f007947 */ /* 0x000fea000b800000 */
[----:B-1----:R1:W4:Y:S02]  /*8530*/  SHFL.IDX PT, R7, R5, 0x2, 0x181f ;  /* 0x00581f0005077f89 */ /* 0x00232400000e0000 */
.L_x_1564:
[----:B------:R-:W-:Y:S05]  /*8540*/  BRA.DIV ~URZ, `(.L_x_1425) ;  /* 0x000162727f007947 */ /* 0x000fea000b800000 */
[----:B--2---:R2:W1:Y:S02]  /*8550*/  SHFL.IDX PT, R2, R6, 0x2, 0x181f ;  /* 0x00581f0006027f89 */ /* 0x00446400000e0000 */
.L_x_1565:
        /* <DEDUP_REMOVED lines=10> */
.L_x_1427:
[----:B------:R-:W-:Y:S05]  /*8600*/  BSYNC B0 ;  /* 0x0000000000007941 */ /* 0x000fea0003800000 */
.L_x_1426:
[----:B------:R-:W-:Y:S05]  /*8610*/  BRA.DIV ~URZ, `(.L_x_1428) ;  /* 0x000162127f007947 */ /* 0x000fea000b800000 */
[----:B----4-:R4:W2:Y:S04]  /*8620*/  SHFL.IDX PT, R7, R5, 0x3, 0x181f ;  /* 0x00781f0005077f89 */ /* 0x0108a800000e0000 */
[----:B-1----:R4:W1:Y:S02]  /*8630*/  SHFL.IDX PT, R2, R6, 0x3, 0x181f ;  /* 0x00781f0006027f89 */ /* 0x00286400000e0000 */
.L_x_1566:
        /* <DEDUP_REMOVED lines=10> */
.L_x_1430:
[----:B------:R-:W-:Y:S05]  /*86e0*/  BSYNC B0 ;  /* 0x0000000000007941 */ /* 0x000fea0003800000 */
.L_x_1429:
[----:B------:R-:W-:Y:S05]  /*86f0*/  BRA.DIV ~URZ, `(.L_x_1431) ;  /* 0x000162027f007947 */ /* 0x000fea000b800000 */
[----:B--2---:R2:W3:Y:S02]  /*8700*/  SHFL.IDX PT, R7, R5, 0x4, 0x181f ;  /* 0x00981f0005077f89 */ /* 0x0044e400000e0000 */
.L_x_1567:
[----:B------:R-:W-:Y:S05]  /*8710*/  BRA.DIV ~URZ, `(.L_x_1432) ;  /* 0x000162527f007947 */ /* 0x000fea000b800000 */
[----:B-1----:R1:W2:Y:S02]  /*8720*/  SHFL.IDX PT, R2, R6, 0x4, 0x181f ;  /* 0x00981f0006027f89 */ /* 0x0022a400000e0000 */
.L_x_1568:
        /* <DEDUP_REMOVED lines=10> */
.L_x_1434:
[----:B------:R-:W-:Y:S05]  /*87d0*/  BSYNC B0 ;  /* 0x0000000000007941 */ /* 0x000fea0003800000 */
.L_x_1433:
[----:B------:R-:W-:Y:S05]  /*87e0*/  BRA.DIV ~URZ, `(.L_x_1435) ;  /* 0x000161f27f007947 */ /* 0x000fea000b800000 */
[----:B---3--:R3:W1:Y:S04]  /*87f0*/  SHFL.IDX PT, R7, R5, 0x5, 0x181f ;  /* 0x00b81f0005077f89 */ /* 0x00866800000e0000 */
[----:B--2---:R3:W2:Y:S02]  /*8800*/  SHFL.IDX PT, R2, R6, 0x5, 0x181f ;  /* 0x00b81f0006027f89 */ /* 0x0046a400000e0000 */
.L_x_1569:
        /* <DEDUP_REMOVED lines=10> */
.L_x_1437:
[----:B------:R-:W-:Y:S05]  /*88b0*/  BSYNC B0 ;  /* 0x0000000000007941 */ /* 0x000fea0003800000 */
.L_x_1436:
[----:B------:R-:W-:Y:S05]  /*88c0*/  BRA.DIV ~URZ, `(.L_x_1438) ;  /* 0x000161e27f007947 */ /* 0x000fea000b800000 */
[----:B-1----:R1:W3:Y:S02]  /*88d0*/  SHFL.IDX PT, R7, R5, 0x6, 0x181f ;  /* 0x00d81f0005077f89 */ /* 0x0022e400000e0000 */
.L_x_1570:
[----:B------:R-:W-:Y:S05]  /*88e0*/  BRA.DIV ~URZ, `(.L_x_1439) ;  /* 0x000162327f007947 */ /* 0x000fea000b800000 */
[----:B--2---:R2:W1:Y:S02]  /*88f0*/  SHFL.IDX PT, R2, R6, 0x6, 0x181f ;  /* 0x00d81f0006027f89 */ /* 0x00446400000e0000 */
.L_x_1571:
        /* <DEDUP_REMOVED lines=10> */
.L_x_1441:
[----:B------:R-:W-:Y:S05]  /*89a0*/  BSYNC B0 ;  /* 0x0000000000007941 */ /* 0x000fea0003800000 */
.L_x_1440:
[----:B------:R-:W-:Y:S05]  /*89b0*/  BRA.DIV ~URZ, `(.L_x_1442) ;  /* 0x000161d27f007947 */ /* 0x000fea000b800000 */
[----:B-1-34-:R-:W1:Y:S04]  /*89c0*/  SHFL.IDX PT, R5, R5, 0x7, 0x181f ;  /* 0x00f81f0005057f89 */ /* 0x01ae6800000e0000 */
[----:B------:R3:W4:Y:S02]  /*89d0*/  SHFL.IDX PT, R3, R6, 0x7, 0x181f ;  /* 0x00f81f0006037f89 */ /* 0x00072400000e0000 */
.L_x_1572:
[----:B--2---:R-:W2:Y:S01]  /*89e0*/  LDL.LU R149, [R1+0x24] ;  /* 0x0000240001957983 */ /* 0x004ea20000300800 */
[----:B------:R-:W-:Y:S02]  /*89f0*/  ISETP.GE.AND P5, PT, R136, c[0x0][0x1d4], PT ;  /* 0x0000750088007a0c */ /* 0x000fe40003fa6270 */
[----:B------:R-:W-:-:S04]  /*8a00*/  IADD3 R2, R4, 0x70, RZ ;  /* 0x0000007004027810 */ /* 0x000fc80007ffe0ff */
        /* <DEDUP_REMOVED lines=8> */
[----:B------:R-:W-:Y:S01]  /*8a90*/  WARPSYNC 0xffffffff ;  /* 0xffffffff00007948 */ /* 0x000fe20003800000 */
[----:B--2---:R-:W-:-:S04]  /*8aa0*/  LOP3.LUT R149, R149, 0xfffffffe, RZ, 0xc0, !PT ;  /* 0xfffffffe95957812 */ /* 0x004fc800078ec0ff */
[----:B------:R-:W-:-:S05]  /*8ab0*/  @P5 LOP3.LUT R149, R149, 0x1, RZ, 0xfc, !PT ;  /* 0x0000000195955812 */ /* 0x000fca00078efcff */
[----:B------:R1:W-:Y:S02]  /*8ac0*/  STL [R1+0x24], R149 ;  /* 0x0000249501007387 */ /* 0x0003e40000100800 */
[----:B------:R-:W2:Y:S04]  /*8ad0*/  LDL R250, [R1+0xc] ;  /* 0x00000c0001fa7983 */ /* 0x000ea80000100800 */
[----:B------:R-:W4:Y:S04]  /*8ae0*/  LDL R8, [R1+0x3c] ;  /* 0x00003c0001087983 */ /* 0x000f280000100800 */
        /* <DEDUP_REMOVED lines=8> */
[----:B------:R-:W-:Y:S01]  /*8b70*/  IMAD.MOV.U32 R148, RZ, RZ, c[0x0][0x1e4] ;  /* 0x00007900ff947624 */ /* 0x000fe200078e00ff */
[----:B------:R-:W-:Y:S01]  /*8b80*/  BSSY B0, `(.L_x_1443) ;  /* 0x000002d000007945 */ /* 0x000fe20003800000 */
[----:B------:R-:W-:Y:S01]  /*8b90*/  BAR.SYNC.DEFER_BLOCKING 0x0 ;  /* 0x0000000000007b1d */ /* 0x000fe20000010000 */
[----:B--2---:R-:W-:-:S04]  /*8ba0*/  IADD3 R68, R139, R250, -R140 ;  /* 0x000000fa8b447210 */ /* 0x004fc80007ffe88c */
[C---:B------:R-:W-:Y:S01]  /*8bb0*/  ISETP.GE.AND P3, PT, R68.reuse, 0x1, PT ;  /* 0x000000014400780c */ /* 0x040fe20003f66270 */
[----:B----4-:R-:W-:Y:S01]  /*8bc0*/  IMAD.MOV.U32 R147, RZ, RZ, R8 ;  /* 0x000000ffff937224 */ /* 0x010fe200078e0008 */
[----:B------:R-:W-:Y:S01]  /*8bd0*/  ISETP.GE.AND P2, PT, R68, 0x11, PT ;  /* 0x000000114400780c */ /* 0x000fe20003f46270 */
[----:B---3--:R-:W-:-:S04]  /*8be0*/  IMAD.MOV.U32 R146, RZ, RZ, R6 ;  /* 0x000000ffff927224 */ /* 0x008fc800078e0006 */
[----:B------:R-:W-:-:S04]  /*8bf0*/  IMAD.WIDE.U32 R4, R2, 0x50, R146 ;  /* 0x0000005002047825 */ /* 0x000fc800078e0092 */
[----:B------:R-:W-:Y:S02]  /*8c00*/  IMAD R2, R3, 0x50, RZ ;  /* 0x0000005003027824 */ /* 0x000fe400078e02ff */
[----:B------:R-:W-:Y:S01]  /*8c10*/  IMAD.MOV.U32 R140, RZ, RZ, c[0x0][0x1e0] ;  /* 0x00007800ff8c7624 */ /* 0x000fe200078e00ff */
[----:B------:R-:W-:Y:S01]  /*8c20*/  ISETP.GE.AND P1, PT, R68, 0x21, PT ;  /* 0x000000214400780c */ /* 0x000fe20003f26270 */
[----:B------:R-:W-:Y:S01]  /*8c30*/  IMAD.IADD R3, R5, 0x1, R2 ;  /* 0x0000000105037824 */ /* 0x000fe200078e0202 */
[----:B------:R-:W-:Y:S02]  /*8c40*/  @P3 LEA R8, P0, R4, c[0x0][0x1c8], 0x1 ;  /* 0x0000720004083a11 */ /* 0x000fe400078008ff */
[----:B------:R-:W-:Y:S02]  /*8c50*/  @P2 LEA R2, P4, R140, R4, 0x4 ;  /* 0x000000048c022211 */ /* 0x000fe400078820ff */
[----:B------:R-:W-:Y:S02]  /*8c60*/  @P3 LEA.HI.X R9, R4, c[0x0][0x1cc], R3, 0x1, P0 ;  /* 0x0000730004093a11 */ /* 0x000fe400000f0c03 */
[----:B------:R-:W-:-:S02]  /*8c70*/  ISETP.GE.AND P0, PT, R68, 0x31, PT ;  /* 0x000000314400780c */ /* 0x000fc40003f06270 */
[C---:B------:R-:W-:Y:S01]  /*8c80*/  @P2 LEA.HI.X R6, R140.reuse, R3, R148, 0x4, P4 ;  /* 0x000000038c062211 */ /* 0x040fe200020f2494 */
[----:B------:R-:W-:Y:S01]  /*8c90*/  IMAD.WIDE.U32 R14, R140, 0x20, RZ ;  /* 0x000000208c0e7825 */ /* 0x000fe200078e00ff */
[C---:B------:R-:W-:Y:S01]  /*8ca0*/  @P2 LEA R12, P4, R2.reuse, c[0x0][0x1c8], 0x1 ;  /* 0x00007200020c2a11 */ /* 0x040fe200078808ff */
[----:B------:R-:W-:Y:S01]  /*8cb0*/  @!PT LDS RZ, [RZ] ;  /* 0x00000000fffff984 */ /* 0x000fe20000000800 */
[----:B------:R-:W-:Y:S01]  /*8cc0*/  @!PT LDS RZ, [RZ] ;  /* 0x00000000fffff984 */ /* 0x000fe20000000800 */
[----:B------:R-:W-:Y:S01]  /*8cd0*/  @!PT LDS RZ, [RZ] ;  /* 0x00000000fffff984 */ /* 0x000fe20000000800 */
[----:B------:R1:W-:Y:S03]  /*8ce0*/  @P3 LDGSTS.E.BYPASS.LTC128B.128 [R218+0x2900], [R8.64], !P5 ;  /* 0x0290000008da3fae */ /* 0x0003e6000e901d48 */
[----:B------:R-:W-:Y:S01]  /*8cf0*/  @P2 LEA.HI.X R13, R2, c[0x0][0x1cc], R6, 0x1, P4 ;  /* 0x00007300020d2a11 */ /* 0x000fe200020f0c06 */
[----:B------:R-:W-:Y:S01]  /*8d00*/  IMAD.SHL.U32 R2, R148, 0x20, RZ ;  /* 0x0000002094027824 */ /* 0x000fe200078e00ff */
[----:B------:R-:W-:-:S03]  /*8d10*/  @P1 IADD3 R11, P4, R4, R14, RZ ;  /* 0x0000000e040b1210 */ /* 0x000fc60007f9e0ff */
[----:B------:R2:W-:Y:S01]  /*8d20*/  @P2 LDGSTS.E.BYPASS.LTC128B.128 [R218+0x3100], [R12.64], !P5 ;  /* 0x031000000cda2fae */ /* 0x0005e2000e901d48 */
[----:B------:R-:W-:Y:S01]  /*8d30*/  @P1 IADD3.X R14, R3, R15, R2, P4, !PT ;  /* 0x0000000f030e1210 */ /* 0x000fe200027fe402 */
[----:B------:R-:W-:Y:S02]  /*8d40*/  @P0 IMAD.MOV.U32 R2, RZ, RZ, R4 ;  /* 0x000000ffff020224 */ /* 0x000fe400078e0004 */
[----:B------:R-:W-:Y:S02]  /*8d50*/  @P0 IMAD R15, R148, 0x30, RZ ;  /* 0x00000030940f0824 */ /* 0x000fe400078e02ff */
[----:B------:R-:W-:Y:S01]  /*8d60*/  @P0 IMAD.WIDE.U32 R6, R140, 0x30, R2 ;  /* 0x000000308c060825 */ /* 0x000fe200078e0002 */
[----:B------:R-:W-:-:S03]  /*8d70*/  @P1 LEA R10, P4, R11, c[0x0][0x1c8], 0x1 ;  /* 0x000072000b0a1a11 */ /* 0x000fc600078808ff */
[----:B------:R-:W-:Y:S01]  /*8d80*/  @P0 IMAD.IADD R7, R7, 0x1, R15 ;  /* 0x0000000107070824 */ /* 0x000fe200078e020f */
[----:B------:R-:W-:-:S05]  /*8d90*/  @P1 LEA.HI.X R11, R11, c[0x0][0x1cc], R14, 0x1, P4 ;  /* 0x000073000b0b1a11 */ /* 0x000fca00020f0c0e */
[----:B------:R2:W-:Y:S01]  /*8da0*/  @P1 LDGSTS.E.BYPASS.LTC128B.128 [R218+0x3900], [R10.64], !P5 ;  /* 0x039000000ada1fae */ /* 0x0005e2000e901d48 */
[----:B-1----:R-:W-:-:S04]  /*8db0*/  @P0 LEA R8, P3, R6, c[0x0][0x1c8], 0x1 ;  /* 0x0000720006080a11 */ /* 0x002fc800078608ff */
        /* <DEDUP_REMOVED lines=9> */
.L_x_1444:
[----:B------:R-:W-:Y:S05]  /*8e50*/  BSYNC B0 ;  /* 0x0000000000007941 */ /* 0x000fea0003800000 */
.L_x_1443:
[----:B------:R3:W5:Y:S01]  /*8e60*/  LDL R248, [R1+0x44] ;  /* 0x0000440001f87983 */ /* 0x0007620000100800 */
[----:B------:R-:W-:Y:S01]  /*8e70*/  ISETP.LT.AND P0, PT, RZ, c[0x0][0x27c], PT ;  /* 0x00009f00ff007a0c */ /* 0x000fe20003f01270 */
[----:B------:R-:W-:Y:S02]  /*8e80*/  IMAD.MOV.U32 R252, RZ, RZ, c[0x0][0x2c4] ;  /* 0x0000b100fffc7624 */ /* 0x000fe400078e00ff */
[----:B------:R-:W0:Y:S03]  /*8e90*/  LDGDEPBAR ;  /* 0x00000000000079af */ /* 0x000e260000000000 */
[----:B------:R-:W-:-:S07]  /*8ea0*/  ISETP.NE.AND P6, PT, R252, 0x1, PT ;  /* 0x00000001fc00780c */ /* 0x000fce0003fc5270 */
[----:B------:R-:W-:Y:S05]  /*8eb0*/  @P0 BRA `(.L_x_1445) ;  /* 0x0000002000000947 */ /* 0x000fea0003800000 */
[----:B------:R-:W-:-:S04]  /*8ec0*/  DEPBAR.LE SB0, 0x1 ;  /* 0x000080400000791a */ /* 0x000fc80000000000 */
[----:B------:R-:W-:Y:S05]  /*8ed0*/  BRA `(.L_x_1446) ;  /* 0x0000497000007947 */ /* 0x000fea0003800000 */
.L_x_1445:
[----:B------:R-:W-:Y:S01]  /*8ee0*/  ULDC.U8 UR4, c[0x0][0x298] ;  /* 0x0000a60000047ab9 */ /* 0x000fe20000000000 */
[----:B-1---5:R-:W-:Y:S01]  /*8ef0*/  SHF.R.S32.HI R2, RZ, 0x1f, R138 ;  /* 0x0000001fff027819 */ /* 0x022fe2000001148a */
[----:B------:R-:W-:Y:S01]  /*8f00*/  IMAD.WIDE.U32 R6, R138, c[0x0][0x280], RZ ;  /* 0x0000a0008a067a25 */ /* 0x000fe200078e00ff */
[----:B------:R-:W-:Y:S01]  /*8f10*/  ISETP.NE.AND P0, PT, RZ, UR4, PT ;  /* 0x00000004ff007c0c */ /* 0x000fe2000bf05270 */
[----:B------:R-:W-:Y:S01]  /*8f20*/  BSSY B2, `(.L_x_1446) ;  /* 0x0000492000027945 */ /* 0x000fe20003800000 */
[C---:B------:R-:W-:Y:S01]  /*8f30*/  IADD3 R20, R83.reuse, R248, RZ ;  /* 0x000000f853147210 */ /* 0x040fe20007ffe0ff */
[C---:B------:R-:W-:Y:S01]  /*8f40*/  IMAD R3, R2.reuse, c[0x0][0x280], RZ ;  /* 0x0000a00002037a24 */ /* 0x040fe200078e02ff */
[----:B------:R-:W-:Y:S01]  /*8f50*/  IADD3 R73, R83, 0x60, RZ ;  /* 0x0000006053497810 */ /* 0x000fe20007ffe0ff */
[----:B------:R-:W-:Y:S02]  /*8f60*/  IMAD R2, R2, c[0x0][0x290], RZ ;  /* 0x0000a40002027a24 */ /* 0x000fe400078e02ff */
[----:B--2---:R-:W-:-:S02]  /*8f70*/  IMAD R8, R138, c[0x0][0x284], R3 ;  /* 0x0000a1008a087a24 */ /* 0x004fc400078e0203 */
[C---:B------:R-:W-:Y:S01]  /*8f80*/  IMAD R3, R138.reuse, c[0x0][0x294], R2 ;  /* 0x0000a5008a037a24 */ /* 0x040fe200078e0202 */
        /* <DEDUP_REMOVED lines=19> */
[----:B------:R-:W-:-:S04]  /*90c0*/  IMAD.WIDE.U32 R4, R2, c[0x0][0x290], R4 ;  /* 0x0000a40002047a25 */ /* 0x000fc800078e0004 */
[----:B------:R-:W-:Y:S01]  /*90d0*/  IMAD R3, R2, c[0x0][0x284], R9 ;  /* 0x0000a10002037a24 */ /* 0x000fe200078e0209 */
[----:B------:R-:W-:Y:S01]  /*90e0*/  LEA R34, P0, R4, c[0x0][0x288], 0x1 ;  /* 0x0000a20004227a11 */ /* 0x000fe200078008ff */
[----:B------:R-:W-:Y:S02]  /*90f0*/  IMAD R2, R2, c[0x0][0x294], R8 ;  /* 0x0000a50002027a24 */ /* 0x000fe400078e0208 */
[----:B------:R-:W-:Y:S01]  /*9100*/  CS2R R8, SRZ ;  /* 0x0000000000087805 */ /* 0x000fe2000001ff00 */
[----:B------:R-:W-:Y:S02]  /*9110*/  IADD3 R3, R7, R3, RZ ;  /* 0x0000000307037210 */ /* 0x000fe40007ffe0ff */
[----:B------:R-:W-:Y:S02]  /*9120*/  IADD3 R2, R5, R2, RZ ;  /* 0x0000000205027210 */ /* 0x000fe40007ffe0ff */
[----:B------:R-:W-:Y:S01]  /*9130*/  LEA.HI.X R25, R6, c[0x0][0x274], R3, 0x1, P1 ;  /* 0x00009d0006197a11 */ /* 0x000fe200008f0c03 */
[----:B------:R1:W2:Y:S01]  /*9140*/  SHFL.IDX PT, R5, R34, RZ, 0x1c1f ;  /* 0x001c1fff22057589 */ /* 0x0002a200000e0000 */
[----:B------:R-:W-:Y:S01]  /*9150*/  LEA.HI.X R24, R4, c[0x0][0x28c], R2, 0x1, P0 ;  /* 0x0000a30004187a11 */ /* 0x000fe200000f0c02 */
[----:B------:R-:W-:Y:S01]  /*9160*/  CS2R R6, SRZ ;  /* 0x0000000000067805 */ /* 0x000fe2000001ff00 */
[----:B------:R-:W-:Y:S01]  /*9170*/  ISETP.GE.AND P0, PT, R20, R0, PT ;  /* 0x000000001400720c */ /* 0x000fe20003f06270 */
[----:B------:R1:W4:Y:S04]  /*9180*/  SHFL.IDX PT, R4, R33, RZ, 0x1c1f ;  /* 0x001c1fff21047589 */ /* 0x00032800000e0000 */
[----:B------:R1:W3:Y:S04]  /*9190*/  SHFL.IDX PT, R15, R25, RZ, 0x1c1f ;  /* 0x001c1fff190f7589 */ /* 0x0002e800000e0000 */
[----:B------:R1:W1:Y:S04]  /*91a0*/  SHFL.IDX PT, R18, R24, RZ, 0x1c1f ;  /* 0x001c1fff18127589 */ /* 0x00026800000e0000 */
[----:B------:R-:W-:Y:S05]  /*91b0*/  @P0 BRA `(.L_x_1449) ;  /* 0x0000016000000947 */ /* 0x000fea0003800000 */
[----:B------:R-:W-:Y:S01]  /*91c0*/  ISETP.GE.AND P1, PT, R28, c[0x0][0x27c], PT ;  /* 0x00009f001c007a0c */ /* 0x000fe20003f26270 */
[----:B------:R-:W-:Y:S01]  /*91d0*/  CS2R R12, SRZ ;  /* 0x00000000000c7805 */ /* 0x000fe2000001ff00 */
[----:B------:R-:W-:Y:S01]  /*91e0*/  ISETP.GE.AND P0, PT, R30, c[0x0][0x27c], PT ;  /* 0x00009f001e007a0c */ /* 0x000fe20003f06270 */
[----:B------:R-:W-:-:S10]  /*91f0*/  CS2R R10, SRZ ;  /* 0x00000000000a7805 */ /* 0x000fd4000001ff00 */
[C---:B------:R-:W-:Y:S01]  /*9200*/  @!P1 IMAD.SHL.U32 R2, R28.reuse, 0x2, RZ ;  /* 0x000000021c029824 */ /* 0x040fe200078e00ff */
[----:B------:R-:W-:Y:S01]  /*9210*/  @!P1 SHF.L.U64.HI R6, R28, 0x1, R29 ;  /* 0x000000011c069819 */ /* 0x000fe2000001021d */
[C---:B------:R-:W-:Y:S01]  /*9220*/  @!P0 IMAD.SHL.U32 R3, R30.reuse, 0x2, RZ ;  /* 0x000000021e038824 */ /* 0x040fe200078e00ff */
[----:B------:R-:W-:Y:S02]  /*9230*/  @!P0 SHF.L.U64.HI R7, R30, 0x1, R21 ;  /* 0x000000011e078819 */ /* 0x000fe40000010215 */
[CC--:B----4-:R-:W-:Y:S02]  /*9240*/  @!P1 IADD3 R16, P2, R4.reuse, R2.reuse, RZ ;  /* 0x0000000204109210 */ /* 0x0d0fe40007f5e0ff */
[-C--:B------:R-:W-:Y:S02]  /*9250*/  @!P0 IADD3 R4, P3, R4, R3.reuse, RZ ;  /* 0x0000000304048210 */ /* 0x080fe40007f7e0ff */
[----:B--2---:R-:W-:Y:S01]  /*9260*/  @!P1 IADD3 R14, P4, R5, R2, RZ ;  /* 0x00000002050e9210 */ /* 0x004fe20007f9e0ff */
[--C-:B---3--:R-:W-:Y:S01]  /*9270*/  @!P1 IMAD.X R17, R15, 0x1, R6.reuse, P2 ;  /* 0x000000010f119824 */ /* 0x108fe200010e0606 */
[----:B------:R-:W-:Y:S01]  /*9280*/  @!P0 IADD3 R2, P2, R5, R3, RZ ;  /* 0x0000000305028210 */ /* 0x000fe20007f5e0ff */
[--C-:B------:R-:W-:Y:S01]  /*9290*/  @!P0 IMAD.X R5, R15, 0x1, R7.reuse, P3 ;  /* 0x000000010f058824 */ /* 0x100fe200018e0607 */
[----:B------:R-:W-:Y:S01]  /*92a0*/  CS2R R8, SRZ ;  /* 0x0000000000087805 */ /* 0x000fe2000001ff00 */
[C---:B-1----:R-:W-:Y:S01]  /*92b0*/  @!P1 IMAD.X R15, R18.reuse, 0x1, R6, P4 ;  /* 0x00000001120f9824 */ /* 0x042fe200020e0606 */
[----:B------:R1:W5:Y:S01]  /*92c0*/  @!P1 LD.E.64 R10, [R16.64] ;  /* 0x00000008100a9980 */ /* 0x000362000c101b00 */
[----:B------:R-:W-:-:S02]  /*92d0*/  @!P0 IMAD.X R3, R18, 0x1, R7, P2 ;  /* 0x0000000112038824 */ /* 0x000fc400010e0607 */
[----:B------:R-:W-:Y:S01]  /*92e0*/  CS2R R6, SRZ ;  /* 0x0000000000067805 */ /* 0x000fe2000001ff00 */
[----:B------:R1:W5:Y:S04]  /*92f0*/  @!P0 LD.E.64 R12, [R4.64] ;  /* 0x00000008040c8980 */ /* 0x000368000c101b00 */
[----:B------:R1:W5:Y:S04]  /*9300*/  @!P0 LD.E.64 R8, [R2.64] ;  /* 0x0000000802088980 */ /* 0x000368000c101b00 */
[----:B------:R1:W5:Y:S02]  /*9310*/  @!P1 LD.E.64 R6, [R14.64] ;  /* 0x000000080e069980 */ /* 0x000364000c101b00 */
.L_x_1449:
[----:B------:R-:W-:Y:S05]  /*9320*/  BSYNC B0 ;  /* 0x0000000000007941 */ /* 0x000fea0003800000 */
.L_x_1448:
[----:B-1----:R-:W-:Y:S01]  /*9330*/  IADD3 R2, R20, 0x20, RZ ;  /* 0x0000002014027810 */ /* 0x002fe20007ffe0ff */
[----:B--2--5:R-:W-:Y:S01]  /*9340*/  IMAD.MOV.U32 R5, RZ, RZ, R12 ;  /* 0x000000ffff057224 */ /* 0x024fe200078e000c */
[----:B------:R1:W2:Y:S01]  /*9350*/  SHFL.IDX PT, R23, R25, 0x1, 0x1c1f ;  /* 0x003c1f0019177f89 */ /* 0x0002a200000e0000 */
[----:B----4-:R-:W-:Y:S01]  /*9360*/  IMAD.MOV.U32 R4, RZ, RZ, R13 ;  /* 0x000000ffff047224 */ /* 0x010fe200078e000d */
        /* <DEDUP_REMOVED lines=27> */
[----:B---3--:R-:W-:Y:S01]  /*9520*/  @!P1 SHF.L.U64.HI R15, R28, 0x1, R29 ;  /* 0x000000011c0f9819 */ /* 0x008fe2000001021d */
[C---:B------:R-:W-:Y:S01]  /*9530*/  @!P0 IMAD.SHL.U32 R4, R30.reuse, 0x2, RZ ;  /* 0x000000021e048824 */ /* 0x040fe200078e00ff */
[----:B------:R-:W-:Y:S02]  /*9540*/  @!P0 SHF.L.U64.HI R5, R30, 0x1, R21 ;  /* 0x000000011e058819 */ /* 0x000fe40000010215 */
[CC--:B----4-:R-:W-:Y:S02]  /*9550*/  @!P1 IADD3 R18, P2, R14.reuse, R3.reuse, RZ ;  /* 0x000000030e129210 */ /* 0x0d0fe40007f5e0ff */
[-C--:B------:R-:W-:Y:S02]  /*9560*/  @!P0 IADD3 R2, P3, R14, R4.reuse, RZ ;  /* 0x000000040e028210 */ /* 0x080fe40007f7e0ff */
[----:B-1----:R-:W-:Y:S01]  /*9570*/  @!P1 IADD3 R16, P4, R17, R3, RZ ;  /* 0x0000000311109210 */ /* 0x002fe20007f9e0ff */
[----:B------:R-:W-:Y:S01]  /*9580*/  @!P1 IMAD.X R19, R23, 0x1, R15, P2 ;  /* 0x0000000117139824 */ /* 0x000fe200010e060f */
[----:B------:R-:W-:Y:S01]  /*9590*/  @!P0 IADD3 R14, P2, R17, R4, RZ ;  /* 0x00000004110e8210 */ /* 0x000fe20007f5e0ff */
[----:B------:R-:W-:-:S02]  /*95a0*/  @!P0 IMAD.X R3, R23, 0x1, R5, P3 ;  /* 0x0000000117038824 */ /* 0x000fc400018e0605 */
[C---:B------:R-:W-:Y:S01]  /*95b0*/  @!P1 IMAD.X R17, R22.reuse, 0x1, R15, P4 ;  /* 0x0000000116119824 */ /* 0x040fe200020e060f */
[----:B------:R-:W-:Y:S01]  /*95c0*/  CS2R R36, SRZ ;  /* 0x0000000000247805 */ /* 0x000fe2000001ff00 */
[----:B------:R-:W-:Y:S01]  /*95d0*/  @!P0 IMAD.X R15, R22, 0x1, R5, P2 ;  /* 0x00000001160f8824 */ /* 0x000fe200010e0605 */
[----:B------:R1:W5:Y:S01]  /*95e0*/  @!P0 LD.E.64 R40, [R2.64] ;  /* 0x0000000802288980 */ /* 0x000362000c101b00 */
[----:B------:R-:W-:-:S03]  /*95f0*/  CS2R R4, SRZ ;  /* 0x0000000000047805 */ /* 0x000fc6000001ff00 */
[----:B------:R2:W5:Y:S04]  /*9600*/  @!P0 LD.E.64 R36, [R14.64] ;  /* 0x000000080e248980 */ /* 0x000568000c101b00 */
[----:B------:R2:W5:Y:S01]  /*9610*/  @!P1 LD.E.64 R4, [R18.64] ;  /* 0x0000000812049980 */ /* 0x000562000c101b00 */
[----:B-1----:R-:W-:-:S06]  /*9620*/  CS2R R2, SRZ ;  /* 0x0000000000027805 */ /* 0x002fcc000001ff00 */
[----:B------:R2:W5:Y:S02]  /*9630*/  @!P1 LD.E.64 R2, [R16.64] ;  /* 0x0000000810029980 */ /* 0x000564000c101b00 */
.L_x_1451:
[----:B--2---:R-:W-:Y:S05]  /*9640*/  BSYNC B0 ;  /* 0x0000000000007941 */ /* 0x004fea0003800000 */
.L_x_1450:
[----:B----4-:R-:W-:Y:S01]  /*9650*/  IADD3 R14, R20, 0x40, RZ ;  /* 0x00000040140e7810 */ /* 0x010fe20007ffe0ff */
[----:B-----5:R-:W-:Y:S01]  /*9660*/  IMAD.MOV.U32 R18, RZ, RZ, R40 ;  /* 0x000000ffff127224 */ /* 0x020fe200078e0028 */
[----:B------:R2:W4:Y:S01]  /*9670*/  SHFL.IDX PT, R32, R25, 0x2, 0x1c1f ;  /* 0x005c1f0019207f89 */ /* 0x00052200000e0000 */
[----:B-1----:R-:W-:Y:S01]  /*9680*/  IMAD.MOV.U32 R17, RZ, RZ, R41 ;  /* 0x000000ffff117224 */ /* 0x002fe200078e0029 */
[----:B------:R-:W-:Y:S01]  /*9690*/  ISETP.GE.AND P0, PT, R14, R0, PT ;  /* 0x000000000e00720c */ /* 0x000fe20003f06270 */
[----:B------:R-:W-:Y:S01]  /*96a0*/  IMAD.MOV.U32 R16, RZ, RZ, R4 ;  /* 0x000000ffff107224 */ /* 0x000fe200078e0004 */
[----:B------:R-:W-:Y:S01]  /*96b0*/  PRMT R56, R56, 0x5410, R18 ;  /* 0x0000541038387816 */ /* 0x000fe20000000012 */
[----:B---3--:R-:W-:Y:S01]  /*96c0*/  IMAD.MOV.U32 R15, RZ, RZ, R5 ;  /* 0x000000ffff0f7224 */ /* 0x008fe200078e0005 */
[----:B------:R-:W-:Y:S01]  /*96d0*/  PRMT R58, R17, 0x7610, R58 ;  /* 0x00007610113a7816 */ /* 0x000fe2000000003a */
[----:B------:R-:W-:Y:S01]  /*96e0*/  IMAD.MOV.U32 R18, RZ, RZ, R36 ;  /* 0x000000ffff127224 */ /* 0x000fe200078e0024 */
[----:B------:R-:W-:Y:S01]  /*96f0*/  PRMT R54, R54, 0x5410, R16 ;  /* 0x0000541036367816 */ /* 0x000fe20000000010 */
[----:B------:R-:W-:Y:S01]  /*9700*/  IMAD.MOV.U32 R17, RZ, RZ, R37 ;  /* 0x000000ffff117224 */ /* 0x000fe200078e0025 */
[----:B------:R-:W-:Y:S01]  /*9710*/  PRMT R55, R55, 0x5410, R15 ;  /* 0x0000541037377816 */ /* 0x000fe2000000000f */
[----:B------:R-:W-:Y:S01]  /*9720*/  IMAD.MOV.U32 R16, RZ, RZ, R2 ;  /* 0x000000ffff107224 */ /* 0x000fe200078e0002 */
[----:B------:R2:W1:Y:S01]  /*9730*/  SHFL.IDX PT, R14, R33, 0x2, 0x1c1f ;  /* 0x005c1f00210e7f89 */ /* 0x00046200000e0000 */
        /* <DEDUP_REMOVED lines=16> */
[----:B------:R-:W-:-:S11]  /*9840*/  ISETP.GE.AND P0, PT, R30, c[0x0][0x27c], PT ;  /* 0x00009f001e007a0c */ /* 0x000fd60003f06270 */
[C---:B------:R-:W-:Y:S01]  /*9850*/  @!P1 IMAD.SHL.U32 R15, R28.reuse, 0x2, RZ ;  /* 0x000000021c0f9824 */ /* 0x040fe200078e00ff */
[----:B------:R-:W-:Y:S01]  /*9860*/  @!P1 SHF.L.U64.HI R27, R28, 0x1, R29 ;  /* 0x000000011c1b9819 */ /* 0x000fe2000001021d */
[C---:B------:R-:W-:Y:S01]  /*9870*/  @!P0 IMAD.SHL.U32 R17, R30.reuse, 0x2, RZ ;  /* 0x000000021e118824 */ /* 0x040fe200078e00ff */
[----:B------:R-:W-:Y:S02]  /*9880*/  @!P0 SHF.L.U64.HI R26, R30, 0x1, R21 ;  /* 0x000000011e1a8819 */ /* 0x000fe40000010215 */
[C---:B-1----:R-:W-:Y:S02]  /*9890*/  @!P1 IADD3 R22, P2, R14.reuse, R15, RZ ;  /* 0x0000000f0e169210 */ /* 0x042fe40007f5e0ff */
[----:B------:R-:W-:Y:S02]  /*98a0*/  @!P0 IADD3 R16, P3, R14, R17, RZ ;  /* 0x000000110e108210 */ /* 0x000fe40007f7e0ff */
[C---:B------:R-:W-:Y:S01]  /*98b0*/  @!P1 IADD3 R18, P4, R19.reuse, R15, RZ ;  /* 0x0000000f13129210 */ /* 0x040fe20007f9e0ff */
[C-C-:B------:R-:W-:Y:S01]  /*98c0*/  @!P1 IMAD.X R23, R32.reuse, 0x1, R27.reuse, P2 ;  /* 0x0000000120179824 */ /* 0x140fe200010e061b */
[----:B------:R-:W-:Y:S01]  /*98d0*/  @!P0 IADD3 R14, P2, R19, R17, RZ ;  /* 0x00000011130e8210 */ /* 0x000fe20007f5e0ff */
[--C-:B------:R-:W-:Y:S01]  /*98e0*/  @!P0 IMAD.X R17, R32, 0x1, R26.reuse, P3 ;  /* 0x0000000120118824 */ /* 0x100fe200018e061a */
[----:B------:R-:W-:Y:S01]  /*98f0*/  CS2R R38, SRZ ;  /* 0x0000000000267805 */ /* 0x000fe2000001ff00 */
[C---:B---3--:R-:W-:Y:S01]  /*9900*/  @!P1 IMAD.X R19, R31.reuse, 0x1, R27, P4 ;  /* 0x000000011f139824 */ /* 0x048fe200020e061b */
[----:B------:R-:W-:Y:S01]  /*9910*/  CS2R R42, SRZ ;  /* 0x00000000002a7805 */ /* 0x000fe2000001ff00 */
[----:B------:R-:W-:Y:S01]  /*9920*/  @!P0 IMAD.X R15, R31, 0x1, R26, P2 ;  /* 0x000000011f0f8824 */ /* 0x000fe200010e061a */
[----:B------:R1:W5:Y:S01]  /*9930*/  @!P0 LD.E.64 R44, [R16.64] ;  /* 0x00000008102c8980 */ /* 0x000362000c101b00 */
[----:B------:R-:W-:-:S03]  /*9940*/  CS2R R26, SRZ ;  /* 0x00000000001a7805 */ /* 0x000fc6000001ff00 */
[----:B------:R1:W5:Y:S04]  /*9950*/  @!P1 LD.E.64 R38, [R18.64] ;  /* 0x0000000812269980 */ /* 0x000368000c101b00 */
[----:B------:R1:W5:Y:S04]  /*9960*/  @!P1 LD.E.64 R26, [R22.64] ;  /* 0x00000008161a9980 */ /* 0x000368000c101b00 */
[----:B------:R1:W5:Y:S02]  /*9970*/  @!P0 LD.E.64 R42, [R14.64] ;  /* 0x000000080e2a8980 */ /* 0x000364000c101b00 */
.L_x_1453:
[----:B----4-:R-:W-:Y:S05]  /*9980*/  BSYNC B0 ;  /* 0x0000000000007941 */ /* 0x010fea0003800000 */
.L_x_1452:
        /* <DEDUP_REMOVED lines=22> */
[----:B------:R1:W3:Y:S01]  /*9af0*/  SHFL.IDX PT, R19, R34, 0x3, 0x1c1f ;  /* 0x007c1f0022137f89 */ /* 0x0002e200000e0000 */
[----:B------:R-:W-:Y:S01]  /*9b00*/  PRMT R59, R15, 0x7610, R59 ;  /* 0x000076100f3b7816 */ /* 0x000fe2000000003b */
[----:B--2---:R-:W-:Y:S01]  /*9b10*/  CS2R R32, SRZ ;  /* 0x0000000000207805 */ /* 0x004fe2000001ff00 */
[----:B-1----:R-:W-:Y:S01]  /*9b20*/  CS2R R34, SRZ ;  /* 0x0000000000227805 */ /* 0x002fe2000001ff00 */
[----:B------:R-:W-:Y:S05]  /*9b30*/  @P0 BRA `(.L_x_1455) ;  /* 0x0000016000000947 */ /* 0x000fea0003800000 */
[----:B---34-:R-:W-:Y:S01]  /*9b40*/  ISETP.GE.AND P1, PT, R28, c[0x0][0x27c], PT ;  /* 0x00009f001c007a0c */ /* 0x018fe20003f26270 */
[----:B------:R-:W-:Y:S01]  /*9b50*/  CS2R R48, SRZ ;  /* 0x0000000000307805 */ /* 0x000fe2000001ff00 */
[----:B------:R-:W-:Y:S01]  /*9b60*/  ISETP.GE.AND P0, PT, R30, c[0x0][0x27c], PT ;  /* 0x00009f001e007a0c */ /* 0x000fe20003f06270 */
[----:B------:R-:W-:-:S10]  /*9b70*/  CS2R R32, SRZ ;  /* 0x0000000000207805 */ /* 0x000fd4000001ff00 */
[C---:B------:R-:W-:Y:S01]  /*9b80*/  @!P1 IMAD.SHL.U32 R15, R28.reuse, 0x2, RZ ;  /* 0x000000021c0f9824 */ /* 0x040fe200078e00ff */
[----:B------:R-:W-:Y:S01]  /*9b90*/  @!P1 SHF.L.U64.HI R23, R28, 0x1, R29 ;  /* 0x000000011c179819 */ /* 0x000fe2000001021d */
[C---:B------:R-:W-:Y:S01]  /*9ba0*/  @!P0 IMAD.SHL.U32 R17, R30.reuse, 0x2, RZ ;  /* 0x000000021e118824 */ /* 0x040fe200078e00ff */
[----:B------:R-:W-:Y:S02]  /*9bb0*/  @!P0 SHF.L.U64.HI R22, R30, 0x1, R21 ;  /* 0x000000011e168819 */ /* 0x000fe40000010215 */
[C---:B------:R-:W-:Y:S02]  /*9bc0*/  @!P1 IADD3 R20, P2, R14.reuse, R15, RZ ;  /* 0x0000000f0e149210 */ /* 0x040fe40007f5e0ff */
[----:B------:R-:W-:Y:S02]  /*9bd0*/  @!P0 IADD3 R16, P3, R14, R17, RZ ;  /* 0x000000110e108210 */ /* 0x000fe40007f7e0ff */
[----:B------:R-:W-:Y:S01]  /*9be0*/  @!P1 IADD3 R18, P4, R19, R15, RZ ;  /* 0x0000000f13129210 */ /* 0x000fe20007f9e0ff */
        /* <DEDUP_REMOVED lines=11> */
.L_x_1455:
[----:B---34-:R-:W-:Y:S05]  /*9ca0*/  BSYNC B0 ;  /* 0x0000000000007941 */ /* 0x018fea0003800000 */
.L_x_1454:
[----:B-1----:R-:W-:Y:S01]  /*9cb0*/  IMAD.IADD R16, R0, 0x1, -R248 ;  /* 0x0000000100107824 */ /* 0x002fe200078e0af8 */
        /* <DEDUP_REMOVED lines=66> */
.L_x_1459:
[----:B------:R-:W-:Y:S05]  /*a0e0*/  BSYNC B0 ;  /* 0x0000000000007941 */ /* 0x000fea0003800000 */
.L_x_1458:
        /* <DEDUP_REMOVED lines=44> */
.L_x_1457:
[----:B------:R-:W-:Y:S05]  /*a3b0*/  BSYNC B1 ;  /* 0x0000000000017941 */ /* 0x000fea0003800000 */
.L_x_1456:
        /* <DEDUP_REMOVED lines=48> */
.L_x_1463:
[----:B------:R-:W-:Y:S05]  /*a6c0*/  BSYNC B0 ;  /* 0x0000000000007941 */ /* 0x000fea0003800000 */
.L_x_1462:
        /* <DEDUP_REMOVED lines=44> */
.L_x_1461:
[----:B------:R-:W-:Y:S05]  /*a990*/  BSYNC B1 ;  /* 0x0000000000017941 */ /* 0x000fea0003800000 */
.L_x_1460:
        /* <DEDUP_REMOVED lines=48> */
.L_x_1467:
[----:B------:R-:W-:Y:S05]  /*aca0*/  BSYNC B0 ;  /* 0x0000000000007941 */ /* 0x000fea0003800000 */
.L_x_1466:
        /* <DEDUP_REMOVED lines=44> */
.L_x_1465:
[----:B------:R-:W-:Y:S05]  /*af70*/  BSYNC B1 ;  /* 0x0000000000017941 */ /* 0x000fea0003800000 */
.L_x_1464:
        /* <DEDUP_REMOVED lines=47> */
.L_x_1470:
[----:B------:R-:W-:Y:S05]  /*b270*/  BSYNC B0 ;  /* 0x0000000000007941 */ /* 0x000fea0003800000 */
.L_x_1469:
        /* <DEDUP_REMOVED lines=45> */
.L_x_1447:
        /* <DEDUP_REMOVED lines=75> */
.L_x_1472:
[----:B---3--:R-:W-:Y:S05]  /*ba00*/  BSYNC B0 ;  /* 0x0000000000007941 */ /* 0x008fea0003800000 */
.L_x_1471:
        /* <DEDUP_REMOVED lines=74> */
.L_x_1474:
[----:B---3--:R-:W-:Y:S05]  /*beb0*/  BSYNC B0 ;  /* 0x0000000000007941 */ /* 0x008fea0003800000 */
.L_x_1473:
        /* <DEDUP_REMOVED lines=25> */
[C---:B------:R-:W-:Y:S02]  /*c050*/  LOP3.LUT R0, R159.reuse, R0, R158, 0xf6, !PT ;  /* 0x000000009f007212 */ /* 0x040fe400078ef69e */
        /* <DEDUP_REMOVED lines=88> */
.L_x_1476:
[----:B------:R-:W-:Y:S05]  /*c5e0*/  BSYNC B0 ;  /* 0x0000000000007941 */ /* 0x000fea0003800000 */
.L_x_1475:
        /* <DEDUP_REMOVED lines=95> */
.L_x_1478:
[----:B------:R-:W-:Y:S05]  /*cbe0*/  BSYNC B0 ;  /* 0x0000000000007941 */ /* 0x000fea0003800000 */
.L_x_1477:
        /* <DEDUP_REMOVED lines=95> */
.L_x_1480:
[----:B------:R-:W-:Y:S05]  /*d1e0*/  BSYNC B0 ;  /* 0x0000000000007941 */ /* 0x000fea0003800000 */
.L_x_1479:
        /* <DEDUP_REMOVED lines=101> */
.L_x_1468:
[----:B------:R-:W-:Y:S05]  /*d840*/  BSYNC B2 ;  /* 0x0000000000027941 */ /* 0x000fea0003800000 */
.L_x_1446:
[----:B-1----:R-:W4:Y:S01]  /*d850*/  LDL R6, [R1+0x38] ;  /* 0x0000380001067983 */ /* 0x002f220000100800 */
[----:B------:R-:W-:-:S04]  /*d860*/  DEPBAR.LE SB0, 0x0 ;  /* 0x000080000000791a */ /* 0x000fc80000000000 */
[----:B------:R-:W4:Y:S01]  /*d870*/  LDL.64 R2, [R1+0x28] ;  /* 0x0000280001027983 */ /* 0x000f220000100a00 */
[----:B------:R-:W-:Y:S01]  /*d880*/  IMAD R0, R84, c[0x0][0x208], RZ ;  /* 0x0000820054007a24 */ /* 0x000fe200078e02ff */
[----:B------:R-:W-:Y:S01]  /*d890*/  ULDC.64 UR4, c[0x0][0x208] ;  /* 0x0000820000047ab9 */ /* 0x000fe20000000a00 */
[C---:B------:R-:W-:Y:S01]  /*d8a0*/  IMAD.WIDE.U32 R4, R115.reuse, c[0x0][0x208], RZ ;  /* 0x0000820073047a25 */ /* 0x040fe200078e00ff */
[----:B------:R-:W-:Y:S03]  /*d8b0*/  BAR.SYNC.DEFER_BLOCKING 0x0 ;  /* 0x0000000000007b1d */ /* 0x000fe60000010000 */
[----:B------:R-:W-:-:S03]  /*d8c0*/  IMAD R0, R115, c[0x0][0x20c], R0 ;  /* 0x0000830073007a24 */ /* 0x000fc600078e0200 */
[----:B--2---:R-:W2:Y:S02]  /*d8d0*/  LDL R249, [R1+0x20] ;  /* 0x0000200001f97983 */ /* 0x004ea40000100800 */
[----:B------:R-:W-:Y:S01]  /*d8e0*/  IADD3 R0, R5, R0, RZ ;  /* 0x0000000005007210 */ /* 0x000fe20007ffe0ff */
[----:B------:R-:W-:-:S04]  /*d8f0*/  USHF.L.U32 UR7, UR4, 0x5, URZ ;  /* 0x0000000504077899 */ /* 0x000fc8000800063f */
[----:B------:R-:W-:Y:S01]  /*d900*/  IMAD R0, R0, 0x50, RZ ;  /* 0x0000005000007824 */ /* 0x000fe200078e02ff */
[----:B------:R-:W-:Y:S04]  /*d910*/  LDSM.16.M88.4 R32, [R207] ;  /* 0x00000000cf20783b */ /* 0x000fe80000000200 */
[----:B------:R-:W1:Y:S01]  /*d920*/  LDSM.16.M88.4 R44, [R200] ;  /* 0x00000000c82c783b */ /* 0x000e620000000200 */
[----:B------:R-:W-:Y:S02]  /*d930*/  UMOV UR6, 0x5 ;  /* 0x0000000500067882 */ /* 0x000fe40000000000 */
[----:B------:R-:W-:Y:S01]  /*d940*/  USHF.L.U64.HI UR5, UR4, UR6, UR5 ;  /* 0x0000000604057299 */ /* 0x000fe20008010205 */
[----:B------:R-:W3:Y:S04]  /*d950*/  LDSM.16.M88.4 R28, [R207+0x2000] ;  /* 0x00200000cf1c783b */ /* 0x000ee80000000200 */
[----:B------:R-:W-:Y:S04]  /*d960*/  LDSM.16.M88.4 R24, [R210] ;  /* 0x00000000d218783b */ /* 0x000fe80000000200 */
[----:B------:R-:W3:Y:S04]  /*d970*/  LDSM.16.M88.4 R48, [R211] ;  /* 0x00000000d330783b */ /* 0x000ee80000000200 */
[----:B------:R-:W-:Y:S04]  /*d980*/  LDSM.16.M88.4 R84, [R200+0x1000] ;  /* 0x00100000c854783b */ /* 0x000fe80000000200 */
[----:B------:R-:W-:Y:S04]  /*d990*/  LDSM.16.M88.4 R92, [R200+0x1800] ;  /* 0x00180000c85c783b */ /* 0x000fe80000000200 */
[----:B------:R-:W-:Y:S04]  /*d9a0*/  LDSM.16.M88.4 R100, [R200+0x2000] ;  /* 0x00200000c864783b */ /* 0x000fe80000000200 */
[----:B------:R-:W3:Y:S04]  /*d9b0*/  LDSM.16.M88.4 R20, [R210+0x2000] ;  /* 0x00200000d214783b */ /* 0x000ee80000000200 */
[----:B------:R-:W-:Y:S04]  /*d9c0*/  LDSM.16.M88.4 R80, [R215] ;  /* 0x00000000d750783b */ /* 0x000fe80000000200 */
[----:B------:R-:W-:Y:S04]  /*d9d0*/  LDSM.16.M88.4 R88, [R214] ;  /* 0x00000000d658783b */ /* 0x000fe80000000200 */
[----:B------:R-:W-:Y:S01]  /*d9e0*/  LDSM.16.M88.4 R96, [R213] ;  /* 0x00000000d560783b */ /* 0x000fe20000000200 */
[-C--:B-1----:R-:W-:Y:S03]  /*d9f0*/  HMMA.16816.F32 R12, R32, R44.reuse, RZ ;  /* 0x0000002c200c723c */ /* 0x082fe600000018ff */
[----:B------:R-:W-:Y:S05]  /*da00*/  LDSM.16.M88.4 R104, [R212] ;  /* 0x00000000d468783b */ /* 0x000fea0000000200 */
[----:B---3--:R-:W-:Y:S11]  /*da10*/  HMMA.16816.F32 R52, R28, R44, RZ ;  /* 0x0000002c1c34723c */ /* 0x008ff600000018ff */
[----:B------:R-:W-:Y:S05]  /*da20*/  @!UPT UIADD3 URZ, URZ, URZ, URZ ;  /* 0x0000003f3f3ff290 */ /* 0x000fea000fffe03f */
[-C--:B------:R-:W-:Y:S08]  /*da30*/  HMMA.16816.F32 R56, R24, R48.reuse, R12 ;  /* 0x000000301838723c */ /* 0x080ff0000000180c */
[----:B------:R-:W-:Y:S08]  /*da40*/  HMMA.16816.F32 R52, R20, R48, R52 ;  /* 0x000000301434723c */ /* 0x000ff00000001834 */
[----:B------:R-:W-:Y:S01]  /*da50*/  HMMA.16816.F32 R64, R32, R46, RZ ;  /* 0x0000002e2040723c */ /* 0x000fe200000018ff */
[----:B----4-:R-:W-:-:S05]  /*da60*/  MOV R3, R6 ;  /* 0x0000000600037202 */ /* 0x010fca0000000f00 */
[----:B------:R-:W-:-:S05]  /*da70*/  IMAD.WIDE.U32 R2, R4, 0x50, R2 ;  /* 0x0000005004027825 */ /* 0x000fca00078e0002 */
[----:B------:R-:W-:Y:S02]  /*da80*/  LEA R8, P1, R2, c[0x0][0x1f8], 0x1 ;  /* 0x00007e0002087a11 */ /* 0x000fe400078208ff */
[----:B------:R-:W-:Y:S02]  /*da90*/  IADD3 R0, R3, R0, RZ ;  /* 0x0000000003007210 */ /* 0x000fe40007ffe0ff */
[----:B------:R-:W-:Y:S02]  /*daa0*/  IADD3 R6, P0, R8, UR7, RZ ;  /* 0x0000000708067c10 */ /* 0x000fe4000ff1e0ff */
[----:B------:R-:W-:-:S04]  /*dab0*/  LEA.HI.X R9, R2, c[0x0][0x1fc], R0, 0x1, P1 ;  /* 0x00007f0002097a11 */ /* 0x000fc800008f0c00 */
[----:B------:R-:W-:Y:S02]  /*dac0*/  IADD3.X R7, R9, UR5, RZ, P0, !PT ;  /* 0x0000000509077c10 */ /* 0x000fe400087fe4ff */
[----:B------:R-:W-:Y:S02]  /*dad0*/  ISETP.GE.AND P0, PT, R136, c[0x0][0x1d4], PT ;  /* 0x0000750088007a0c */ /* 0x000fe40003f06270 */
[----:B------:R-:W-:Y:S02]  /*dae0*/  IADD3 R4, P2, R6, UR7, RZ ;  /* 0x0000000706047c10 */ /* 0x000fe4000ff5e0ff */
[----:B------:R-:W-:Y:S02]  /*daf0*/  ISETP.LT.OR P3, PT, R68, 0x1, P0 ;  /* 0x000000014400780c */ /* 0x000fe40000761670 */
[----:B------:R-:W-:Y:S02]  /*db00*/  IADD3 R2, P1, R4, UR7, RZ ;  /* 0x0000000704027c10 */ /* 0x000fe4000ff3e0ff */
[----:B------:R-:W-:-:S02]  /*db10*/  IADD3.X R5, R7, UR5, RZ, P2, !PT ;  /* 0x0000000507057c10 */ /* 0x000fc400097fe4ff */
[C---:B------:R-:W-:Y:S02]  /*db20*/  ISETP.LT.OR P5, PT, R68.reuse, 0x11, P0 ;  /* 0x000000114400780c */ /* 0x040fe400007a1670 */
[C---:B------:R-:W-:Y:S02]  /*db30*/  ISETP.LT.OR P4, PT, R68.reuse, 0x21, P0 ;  /* 0x000000214400780c */ /* 0x040fe40000781670 */
[----:B------:R-:W-:Y:S02]  /*db40*/  IADD3.X R3, R5, UR5, RZ, P1, !PT ;  /* 0x0000000505037c10 */ /* 0x000fe40008ffe4ff */
[C---:B------:R-:W-:Y:S02]  /*db50*/  ISETP.LT.OR P2, PT, R68.reuse, 0x31, P0 ;  /* 0x000000314400780c */ /* 0x040fe40000741670 */
[----:B------:R-:W-:Y:S02]  /*db60*/  ISETP.LT.OR P1, PT, R68, 0x41, P0 ;  /* 0x000000414400780c */ /* 0x000fe40000721670 */
[----:B------:R-:W-:Y:S04]  /*db70*/  LDSM.16.M88.4 R68, [R200+0x800] ;  /* 0x00080000c844783b */ /* 0x000fe80000000200 */
        /* <DEDUP_REMOVED lines=11> */
[----:B------:R-:W2:Y:S04]  /*dc30*/  LDSM.16.M88.4 R16, [R208] ;  /* 0x00000000d010783b */ /* 0x000ea80000000200 */
[----:B------:R-:W4:Y:S04]  /*dc40*/  LDSM.16.M88.4 R12, [R208+0x2000] ;  /* 0x00200000d00c783b */ /* 0x000f280000000200 */
[----:B------:R-:W-:Y:S04]  /*dc50*/  LDSM.16.M88.4 R40, [R203] ;  /* 0x00000000cb28783b */ /* 0x000fe80000000200 */
[----:B---3--:R-:W-:Y:S04]  /*dc60*/  LDSM.16.M88.4 R4, [R209+0x2000] ;  /* 0x00200000d104783b */ /* 0x008fe80000000200 */
[----:B------:R-:W0:Y:S04]  /*dc70*/  LDGDEPBAR ;  /* 0x00000000000079af */ /* 0x000e280000000000 */
[----:B-1----:R-:W1:Y:S01]  /*dc80*/  LDSM.16.M88.4 R8, [R209] ;  /* 0x00000000d108783b */ /* 0x002e620000000200 */
[----:B--2---:R-:W-:Y:S08]  /*dc90*/  HMMA.16816.F32 R60, R16, R36, R56 ;  /* 0x00000024103c723c */ /* 0x004ff00000001838 */
        /* <DEDUP_REMOVED lines=147> */
[----:B-----5:R1:W2:Y:S02]  /*e5d0*/  MUFU.TANH R138, R0 ;  /* 0x00000000008a7308 */ /* 0x0202a40000002400 */
        /* <DEDUP_REMOVED lines=102> */
[----:B------:R-:W-:-:S02]  /*ec40*/  SHF.R.S32.HI R2, RZ, 0x1f, R0 ;  /* 0x0000001fff027819 */ /* 0x000fc40000011400 */
[----:B------:R-:W-:-:S03]  /*ec50*/  LOP3.LUT P3, RZ, R149, 0x1, RZ, 0xc0, !PT ;  /* 0x0000000195ff7812 */ /* 0x000fc6000786c0ff */
        /* <DEDUP_REMOVED lines=10> */
[-C--:B------:R-:W-:Y:S02]  /*ed00*/  IADD3 R4, P0, R6, R10.reuse, RZ ;  /* 0x0000000a06047210 */ /* 0x080fe40007f1e0ff */
[----:B------:R-:W-:Y:S01]  /*ed10*/  IADD3.X R7, R11, R9, RZ, P1, !PT ;  /* 0x000000090b077210 */ /* 0x000fe20000ffe4ff */
[----:B------:R-:W-:Y:S01]  /*ed20*/  @!PT LDS RZ, [RZ] ;  /* 0x00000000fffff984 */ /* 0x000fe20000000800 */
[----:B------:R-:W-:Y:S01]  /*ed30*/  @!PT LDS RZ, [RZ] ;  /* 0x00000000fffff984 */ /* 0x000fe20000000800 */
[----:B------:R-:W-:Y:S01]  /*ed40*/  @!PT LDS RZ, [RZ] ;  /* 0x00000000fffff984 */ /* 0x000fe20000000800 */
[----:B------:R1:W-:Y:S01]  /*ed50*/  LDGSTS.E.BYPASS.LTC128B.128 [R218+0x2900], [R8.64], !P3 ;  /* 0x0290000008da7fae */ /* 0x0003e2000d901d48 */
[----:B------:R-:W-:-:S03]  /*ed60*/  IADD3 R2, P1, R4, R10, RZ ;  /* 0x0000000a04027210 */ /* 0x000fc60007f3e0ff */
[--C-:B------:R-:W-:Y:S01]  /*ed70*/  IMAD.X R5, R7, 0x1, R11.reuse, P0 ;  /* 0x0000000107057824 */ /* 0x100fe200000e060b */
[----:B------:R-:W-:Y:S01]  /*ed80*/  IADD3 R10, P0, R2, R10, RZ ;  /* 0x0000000a020a7210 */ /* 0x000fe20007f1e0ff */
[----:B------:R1:W-:Y:S02]  /*ed90*/  LDGSTS.E.BYPASS.LTC128B.128 [R218+0x3100], [R6.64], !P3 ;  /* 0x0310000006da7fae */ /* 0x0003e4000d901d48 */
[----:B------:R-:W-:Y:S02]  /*eda0*/  IMAD.X R3, R5, 0x1, R11, P1 ;  /* 0x0000000105037824 */ /* 0x000fe400008e060b */
[----:B------:R1:W-:Y:S03]  /*edb0*/  LDGSTS.E.BYPASS.LTC128B.128 [R218+0x3900], [R4.64], !P3 ;  /* 0x0390000004da7fae */ /* 0x0003e6000d901d48 */
[----:B------:R-:W-:Y:S01]  /*edc0*/  IADD3.X R11, R3, R11, RZ, P0, !PT ;  /* 0x0000000b030b7210 */ /* 0x000fe200007fe4ff */
[----:B------:R1:W-:Y:S04]  /*edd0*/  LDGSTS.E.BYPASS.LTC128B.128 [R218+0x4100], [R2.64], !P3 ;  /* 0x0410000002da7fae */ /* 0x0003e8000d901d48 */
[----:B------:R1:W-:Y:S02]  /*ede0*/  LDGSTS.E.BYPASS.LTC128B.128 [R218+0x4900], [R10.64], !P3 ;  /* 0x049000000ada7fae */ /* 0x0003e4000d901d48 */
.L_x_1482:
[----:B--234-:R-:W-:Y:S05]  /*edf0*/  BSYNC B0 ;  /* 0x0000000000007941 */ /* 0x01cfea0003800000 */
.L_x_1481:
        /* <DEDUP_REMOVED lines=19> */
[C---:B------:R-:W-:Y:S02]  /*ef30*/  ISETP.GT.AND P3, PT, R4.reuse, 0x9, PT ;  /* 0x000000090400780c */ /* 0x040fe40003f64270 */
[----:B------:R-:W-:Y:S02]  /*ef40*/  FSEL R14, R133, -INF , P0 ;  /* 0xff800000850e7808 */ /* 0x000fe40000000000 */
[C---:B------:R-:W-:Y:S02]  /*ef50*/  ISETP.GT.AND P0, PT, R4.reuse, 0x11, PT ;  /* 0x000000110400780c */ /* 0x040fe40003f04270 */
[C---:B------:R-:W-:Y:S02]  /*ef60*/  ISETP.GT.AND P5, PT, R4.reuse, 0x21, PT ;  /* 0x000000210400780c */ /* 0x040fe40003fa4270 */
[----:B------:R-:W-:-:S02]  /*ef70*/  ISETP.GT.AND P1, PT, R4, 0x1, PT ;  /* 0x000000010400780c */ /* 0x000fc40003f24270 */
[----:B------:R-:W-:Y:S02]  /*ef80*/  ISETP.GT.AND P4, PT, R4, 0x10, PT ;  /* 0x000000100400780c */ /* 0x000fe40003f84270 */
[----:B------:R-:W-:Y:S02]  /*ef90*/  FSEL R32, R121, -INF , P3 ;  /* 0xff80000079207808 */ /* 0x000fe40001800000 */
[----:B------:R-:W-:Y:S02]  /*efa0*/  FSEL R97, R110, -INF , P0 ;  /* 0xff8000006e617808 */ /* 0x000fe40000000000 */
[----:B------:R-:W-:Y:S02]  /*efb0*/  FSEL R139, R82, -INF , P5 ;  /* 0xff800000528b7808 */ /* 0x000fe40002800000 */
[C---:B------:R-:W-:Y:S02]  /*efc0*/  ISETP.GT.AND P2, PT, R4.reuse, 0x8, PT ;  /* 0x000000080400780c */ /* 0x040fe40003f44270 */
[----:B------:R-:W-:-:S02]  /*efd0*/  ISETP.GT.AND P3, PT, R4, 0x20, PT ;  /* 0x000000200400780c */ /* 0x000fc40003f64270 */
[C---:B------:R-:W-:Y:S02]  /*efe0*/  ISETP.GT.AND P0, PT, R4.reuse, 0x28, PT ;  /* 0x000000280400780c */ /* 0x040fe40003f04270 */
[----:B------:R-:W-:Y:S02]  /*eff0*/  ISETP.GT.AND P5, PT, R4, 0x38, PT ;  /* 0x000000380400780c */ /* 0x000fe40003fa4270 */
[----:B------:R-:W-:Y:S02]  /*f000*/  FSEL R24, R132, -INF , P1 ;  /* 0xff80000084187808 */ /* 0x000fe40000800000 */
[----:B------:R-:W-:Y:S02]  /*f010*/  FSEL R96, R112, -INF , P4 ;  /* 0xff80000070607808 */ /* 0x000fe40002000000 */
[----:B------:R-:W-:Y:S02]  /*f020*/  ISETP.GT.AND P1, PT, R4, 0x18, PT ;  /* 0x000000180400780c */ /* 0x000fe40003f24270 */
[----:B------:R-:W-:-:S02]  /*f030*/  FSEL R25, R122, -INF , P2 ;  /* 0xff8000007a197808 */ /* 0x000fc40001000000 */
[----:B------:R-:W-:Y:S02]  /*f040*/  FSEL R130, R130, -INF , P3 ;  /* 0xff80000082827808 */ /* 0x000fe40001800000 */
[----:B------:R-:W-:Y:S02]  /*f050*/  ISETP.GT.AND P4, PT, R4, 0x31, PT ;  /* 0x000000310400780c */ /* 0x000fe40003f84270 */
[----:B------:R-:W-:Y:S02]  /*f060*/  FSEL R140, R79, -INF , P0 ;  /* 0xff8000004f8c7808 */ /* 0x000fe40000000000 */
[----:B------:R-:W-:Y:S01]  /*f070*/  FSEL R149, R57, -INF , P5 ;  /* 0xff80000039957808 */ /* 0x000fe20002800000 */
[----:B-----5:R-:W-:Y:S01]  /*f080*/  IMAD.IADD R6, R0, 0x1, R6 ;  /* 0x0000000100067824 */ /* 0x020fe200078e0206 */
[C---:B------:R-:W-:Y:S02]  /*f090*/  ISETP.GT.AND P2, PT, R4.reuse, 0x19, PT ;  /* 0x000000190400780c */ /* 0x040fe40003f44270 */
[----:B------:R-:W-:-:S02]  /*f0a0*/  ISETP.GT.AND P0, PT, R4, 0x39, PT ;  /* 0x000000390400780c */ /* 0x000fc40003f04270 */
[C---:B------:R-:W-:Y:S02]  /*f0b0*/  ISETP.GT.AND P3, PT, R4.reuse, 0x41, PT ;  /* 0x000000410400780c */ /* 0x040fe40003f64270 */
[----:B------:R-:W-:Y:S02]  /*f0c0*/  ISETP.GT.AND P5, PT, R4, 0x49, PT ;  /* 0x000000490400780c */ /* 0x000fe40003fa4270 */
[----:B------:R-:W-:Y:S02]  /*f0d0*/  IMNMX R3, R5, R3, PT ;  /* 0x0000000305037217 */ /* 0x000fe40003800200 */
[----:B------:R-:W-:Y:S02]  /*f0e0*/  FSEL R98, R88, -INF , P1 ;  /* 0xff80000058627808 */ /* 0x000fe40000800000 */
[----:B------:R-:W-:Y:S02]  /*f0f0*/  FSEL R148, R70, -INF , P4 ;  /* 0xff80000046947808 */ /* 0x000fe40002000000 */
[----:B------:R-:W-:-:S02]  /*f100*/  ISETP.GT.AND P1, PT, R4, 0x29, PT ;  /* 0x000000290400780c */ /* 0x000fc40003f24270 */
[----:B------:R-:W-:Y:S02]  /*f110*/  FSEL R100, R86, -INF , P2 ;  /* 0xff80000056647808 */ /* 0x000fe40001000000 */
[----:B------:R-:W-:Y:S02]  /*f120*/  ISETP.GT.AND P4, PT, R4, 0x48, PT ;  /* 0x000000480400780c */ /* 0x000fe40003f84270 */
[----:B------:R-:W-:Y:S02]  /*f130*/  FSEL R182, R56, -INF , P0 ;  /* 0xff80000038b67808 */ /* 0x000fe40000000000 */
[----:B------:R-:W-:Y:S02]  /*f140*/  FSEL R190, R26, -INF , P3 ;  /* 0xff8000001abe7808 */ /* 0x000fe40001800000 */
[----:B------:R-:W-:Y:S02]  /*f150*/  FSEL R227, R12, -INF , P5 ;  /* 0xff8000000ce37808 */ /* 0x000fe40002800000 */
[----:B------:R-:W-:-:S02]  /*f160*/  ISETP.GT.AND P2, PT, R4, 0x30, PT ;  /* 0x000000300400780c */ /* 0x000fc40003f44270 */
[C---:B------:R-:W-:Y:S02]  /*f170*/  ISETP.GT.AND P0, PT, R3.reuse, RZ, PT ;  /* 0x000000ff0300720c */ /* 0x040fe40003f04270 */
[C---:B------:R-:W-:Y:S02]  /*f180*/  ISETP.GT.AND P3, PT, R3.reuse, 0x8, PT ;  /* 0x000000080300780c */ /* 0x040fe40003f64270 */
[----:B------:R-:W-:Y:S02]  /*f190*/  ISETP.GT.AND P5, PT, R3, 0x10, PT ;  /* 0x000000100300780c */ /* 0x000fe40003fa4270 */
[----:B------:R-:W-:Y:S02]  /*f1a0*/  IMNMX R2, R5, R6, PT ;  /* 0x0000000605027217 */ /* 0x000fe40003800200 */
[----:B------:R-:W-:Y:S02]  /*f1b0*/  FSEL R141, R76, -INF , P1 ;  /* 0xff8000004c8d7808 */ /* 0x000fe40000800000 */
[----:B------:R-:W-:-:S02]  /*f1c0*/  FSEL R194, R13, -INF , P4 ;  /* 0xff8000000dc27808 */ /* 0x000fc40002000000 */
[----:B------:R-:W-:Y:S02]  /*f1d0*/  ISETP.GT.AND P1, PT, R4, 0x40, PT ;  /* 0x000000400400780c */ /* 0x000fe40003f24270 */
[----:B------:R-:W-:Y:S02]  /*f1e0*/  FSEL R142, R71, -INF , P2 ;  /* 0xff800000478e7808 */ /* 0x000fe40001000000 */
[----:B------:R-:W-:Y:S02]  /*f1f0*/  ISETP.GT.AND P4, PT, R3, 0x9, PT ;  /* 0x000000090300780c */ /* 0x000fe40003f84270 */
[----:B------:R-:W-:Y:S02]  /*f200*/  FSEL R26, R143, -INF , P0 ;  /* 0xff8000008f1a7808 */ /* 0x000fe40000000000 */
[----:B------:R-:W-:Y:S02]  /*f210*/  FSEL R33, R125, -INF , P3 ;  /* 0xff8000007d217808 */ /* 0x000fe40001800000 */
[----:B------:R-:W-:-:S02]  /*f220*/  FSEL R99, R116, -INF , P5 ;  /* 0xff80000074637808 */ /* 0x000fc40002800000 */
[----:B------:R-:W-:Y:S02]  /*f230*/  ISETP.GT.AND P2, PT, R3, 0x1, PT ;  /* 0x000000010300780c */ /* 0x000fe40003f44270 */
[C---:B------:R-:W-:Y:S02]  /*f240*/  ISETP.GT.AND P0, PT, R2.reuse, RZ, PT ;  /* 0x000000ff0200720c */ /* 0x040fe40003f04270 */
[C---:B------:R-:W-:Y:S02]  /*f250*/  ISETP.GT.AND P3, PT, R2.reuse, 0x1, PT ;  /* 0x000000010200780c */ /* 0x040fe40003f64270 */
[----:B------:R-:W-:Y:S01]  /*f260*/  ISETP.GT.AND P5, PT, R2, 0x9, PT ;  /* 0x000000090200780c */ /* 0x000fe20003fa4270 */
[----:B------:R-:W-:Y:S01]  /*f270*/  IMAD.IADD R0, R0, 0x1, R7 ;  /* 0x0000000100007824 */ /* 0x000fe200078e0207 */
[----:B------:R-:W-:Y:S02]  /*f280*/  FSEL R183, R27, -INF , P1 ;  /* 0xff8000001bb77808 */ /* 0x000fe40000800000 */
[----:B------:R-:W-:-:S02]  /*f290*/  FSEL R37, R124, -INF , P4 ;  /* 0xff8000007c257808 */ /* 0x000fc40002000000 */
[----:B------:R-:W-:Y:S02]  /*f2a0*/  FSEL R27, R135, -INF , P2 ;  /* 0xff800000871b7808 */ /* 0x000fe40001000000 */
[----:B------:R-:W-:Y:S02]  /*f2b0*/  ISETP.GT.AND P4, PT, R2, 0x8, PT ;  /* 0x000000080200780c */ /* 0x000fe40003f84270 */
[----:B------:R-:W-:Y:S02]  /*f2c0*/  FSEL R12, R134, -INF , P0 ;  /* 0xff800000860c7808 */ /* 0x000fe40000000000 */
[----:B------:R-:W-:Y:S02]  /*f2d0*/  FSEL R13, R129, -INF , P3 ;  /* 0xff800000810d7808 */ /* 0x000fe40001800000 */
[----:B------:R-:W-:Y:S02]  /*f2e0*/  FSEL R18, R119, -INF , P5 ;  /* 0xff80000077127808 */ /* 0x000fe40002800000 */
[----:B------:R-:W-:-:S02]  /*f2f0*/  FMNMX.FTZ R4, R14, R24, !PT ;  /* 0x000000180e047209 */ /* 0x000fc40007810000 */
[----:B------:R-:W-:Y:S02]  /*f300*/  ISETP.GT.AND P1, PT, R3, 0x11, PT ;  /* 0x000000110300780c */ /* 0x000fe40003f24270 */
[C---:B------:R-:W-:Y:S02]  /*f310*/  ISETP.GT.AND P2, PT, R2.reuse, 0x10, PT ;  /* 0x000000100200780c */ /* 0x040fe40003f44270 */
[C---:B------:R-:W-:Y:S02]  /*f320*/  ISETP.GT.AND P0, PT, R2.reuse, 0x18, PT ;  /* 0x000000180200780c */ /* 0x040fe40003f04270 */
[----:B------:R-:W-:Y:S02]  /*f330*/  ISETP.GT.AND P5, PT, R2, 0x20, PT ;  /* 0x000000200200780c */ /* 0x000fe40003fa4270 */
[----:B------:R-:W-:Y:S02]  /*f340*/  IMNMX R0, R5, R0, PT ;  /* 0x0000000005007217 */ /* 0x000fe40003800200 */
[----:B------:R-:W-:-:S02]  /*f350*/  FSEL R17, R123, -INF , P4 ;  /* 0xff8000007b117808 */ /* 0x000fc40002000000 */
[----:B------:R-:W-:Y:S02]  /*f360*/  FMNMX.FTZ R5, R12, R13, !PT ;  /* 0x0000000d0c057209 */ /* 0x000fe40007810000 */
[----:B------:R-:W-:Y:S02]  /*f370*/  FMNMX.FTZ R4, R25, R4, !PT ;  /* 0x0000000419047209 */ /* 0x000fe40007810000 */
        /* <DEDUP_REMOVED lines=8> */
[C---:B------:R-:W-:Y:S02]  /*f400*/  ISETP.GT.AND P0, PT, R2.reuse, 0x29, PT ;  /* 0x000000290200780c */ /* 0x040fe40003f04270 */
[----:B------:R-:W-:-:S02]  /*f410*/  ISETP.GT.AND P5, PT, R2, 0x38, PT ;  /* 0x000000380200780c */ /* 0x000fc40003fa4270 */
        /* <DEDUP_REMOVED lines=8> */
[C---:B------:R-:W-:Y:S02]  /*f4a0*/  ISETP.GT.AND P1, PT, R2.reuse, 0x30, PT ;  /* 0x000000300200780c */ /* 0x040fe40003f24270 */
        /* <DEDUP_REMOVED lines=22> */
[----:B------:R-:W-:Y:S02]  /*f610*/  FSEL R150, R69, -INF , P1 ;  /* 0xff80000045967808 */ /* 0x000fe40000800000 */
[----:B------:R-:W-:Y:S02]  /*f620*/  FMNMX.FTZ R2, R134, R2, !PT ;  /* 0x0000000286027209 */ /* 0x000fe40007810000 */
[----:B------:R-:W-:Y:S02]  /*f630*/  FMNMX.FTZ R4, R142, R4, !PT ;  /* 0x000000048e047209 */ /* 0x000fe40007810000 */
[----:B------:R-:W-:Y:S02]  /*f640*/  FSEL R219, R20, -INF , P0 ;  /* 0xff80000014db7808 */ /* 0x000fe40000000000 */
[----:B------:R-:W-:-:S02]  /*f650*/  FSEL R152, R68, -INF , P6 ;  /* 0xff80000044987808 */ /* 0x000fc40003000000 */
[C---:B------:R-:W-:Y:S02]  /*f660*/  ISETP.GT.AND P1, PT, R0.reuse, RZ, PT ;  /* 0x000000ff0000720c */ /* 0x040fe40003f24270 */
[----:B------:R-:W-:Y:S02]  /*f670*/  ISETP.GT.AND P0, PT, R0, 0x1, PT ;  /* 0x000000010000780c */ /* 0x000fe40003f04270 */
[----:B------:R-:W-:Y:S02]  /*f680*/  FMNMX.FTZ R2, R150, R2, !PT ;  /* 0x0000000296027209 */ /* 0x000fe40007810000 */
[----:B------:R-:W-:Y:S02]  /*f690*/  FMNMX.FTZ R4, R148, R4, !PT ;  /* 0x0000000494047209 */ /* 0x000fe40007810000 */
[----:B------:R-:W-:Y:S02]  /*f6a0*/  FSEL R226, R16, -INF , P3 ;  /* 0xff80000010e27808 */ /* 0x000fe40001800000 */
[----:B------:R-:W-:-:S02]  /*f6b0*/  ISETP.GT.AND P3, PT, R0, 0x8, PT ;  /* 0x000000080000780c */ /* 0x000fc40003f64270 */
[----:B------:R-:W-:Y:S02]  /*f6c0*/  FSEL R10, R144, -INF , P1 ;  /* 0xff800000900a7808 */ /* 0x000fe40000800000 */
[----:B------:R-:W-:Y:S02]  /*f6d0*/  FSEL R9, R145, -INF , P0 ;  /* 0xff80000091097808 */ /* 0x000fe40000000000 */
[----:B------:R-:W-:Y:S02]  /*f6e0*/  FMNMX.FTZ R2, R152, R2, !PT ;  /* 0x0000000298027209 */ /* 0x000fe40007810000 */
[----:B------:R-:W-:Y:S02]  /*f6f0*/  FMNMX.FTZ R4, R149, R4, !PT ;  /* 0x0000000495047209 */ /* 0x000fe40007810000 */
[----:B------:R-:W-:Y:S02]  /*f700*/  FSEL R154, R40, -INF , P4 ;  /* 0xff800000289a7808 */ /* 0x000fe40002000000 */
[----:B------:R-:W-:Y:S01]  /*f710*/  ISETP.GT.AND P4, PT, R0, 0x9, PT ;  /* 0x000000090000780c */ /* 0x000fe20003f84270 */
[----:B------:R-:W-:Y:S01]  /*f720*/  LDSM.16.MT88.4 R40, [R204] ;  /* 0x00000000cc28783b */ /* 0x000fe20000004200 */
[----:B------:R-:W-:-:S02]  /*f730*/  FSEL R11, R127, -INF , P3 ;  /* 0xff8000007f0b7808 */ /* 0x000fc40001800000 */
[----:B------:R-:W-:Y:S02]  /*f740*/  FMNMX.FTZ R5, R10, R9, !PT ;  /* 0x000000090a057209 */ /* 0x000fe40007810000 */
[----:B------:R-:W-:Y:S02]  /*f750*/  FMNMX.FTZ R2, R153, R2, !PT ;  /* 0x0000000299027209 */ /* 0x000fe40007810000 */
[----:B------:R-:W-:Y:S02]  /*f760*/  FMNMX.FTZ R4, R182, R4, !PT ;  /* 0x00000004b6047209 */ /* 0x000fe40007810000 */
[----:B------:R-:W-:Y:S02]  /*f770*/  FSEL R222, R19, -INF , P2 ;  /* 0xff80000013de7808 */ /* 0x000fe40001000000 */
[----:B------:R-:W-:Y:S02]  /*f780*/  FSEL R228, R15, -INF , P5 ;  /* 0xff8000000fe47808 */ /* 0x000fe40002800000 */
        /* <DEDUP_REMOVED lines=21> */
[----:B------:R-:W-:Y:S01]  /*f8e0*/  FSEL R69, R90, -INF , P4 ;  /* 0xff8000005a457808 */ /* 0x000fe20002000000 */
[----:B------:R-:W1:Y:S01]  /*f8f0*/  SHFL.BFLY PT, R7, R4, 0x2, 0x1f ;  /* 0x0c401f0004077f89 */ /* 0x000e6200000e0000 */
[----:B------:R-:W-:Y:S02]  /*f900*/  FMNMX.FTZ R5, R35, R5, !PT ;  /* 0x0000000523057209 */ /* 0x000fe40007810000 */
[----:B------:R-:W-:Y:S02]  /*f910*/  FMNMX.FTZ R2, R228, R2, !PT ;  /* 0x00000002e4027209 */ /* 0x000fe40007810000 */
[----:B------:R-:W-:-:S02]  /*f920*/  ISETP.GT.AND P2, PT, R0, 0x21, PT ;  /* 0x000000210000780c */ /* 0x000fc40003f44270 */
[----:B------:R-:W-:Y:S01]  /*f930*/  FSEL R109, R109, -INF , P3 ;  /* 0xff8000006d6d7808 */ /* 0x000fe20001800000 */
[----:B------:R-:W2:Y:S01]  /*f940*/  SHFL.BFLY PT, R8, R2, 0x2, 0x1f ;  /* 0x0c401f0002087f89 */ /* 0x000ea200000e0000 */
        /* <DEDUP_REMOVED lines=14> */
[----:B------:R-:W-:Y:S02]  /*fa30*/  FMNMX.FTZ R6, R26, R27, !PT ;  /* 0x0000001b1a067209 */ /* 0x000fe40007810000 */
[----:B------:R-:W-:Y:S02]  /*fa40*/  FSEL R146, R72, -INF , P3 ;  /* 0xff80000048927808 */ /* 0x000fe40001800000 */
[----:B------:R-:W-:-:S02]  /*fa50*/  FMNMX.FTZ R5, R144, R5, !PT ;  /* 0x0000000590057209 */ /* 0x000fc40007810000 */
[----:B-1----:R-:W-:Y:S02]  /*fa60*/  FMNMX.FTZ R7, R4, R7, !PT ;  /* 0x0000000704077209 */ /* 0x002fe40007810000 */
[----:B------:R-:W-:Y:S02]  /*fa70*/  FSEL R145, R49, -INF , P2 ;  /* 0xff80000031917808 */ /* 0x000fe40001000000 */
[----:B------:R-:W-:Y:S02]  /*fa80*/  FMNMX.FTZ R4, R33, R6, !PT ;  /* 0x0000000621047209 */ /* 0x000fe40007810000 */
[C---:B------:R-:W-:Y:S02]  /*fa90*/  ISETP.GT.AND P1, PT, R0.reuse, 0x39, PT ;  /* 0x000000390000780c */ /* 0x040fe40003f24270 */
[C---:B------:R-:W-:Y:S02]  /*faa0*/  ISETP.GT.AND P0, PT, R0.reuse, 0x40, PT ;  /* 0x000000400000780c */ /* 0x040fe40003f04270 */
[----:B------:R-:W-:-:S02]  /*fab0*/  ISETP.GT.AND P4, PT, R0, 0x41, PT ;  /* 0x000000410000780c */ /* 0x000fc40003f84270 */
[C---:B------:R-:W-:Y:S02]  /*fac0*/  ISETP.GT.AND P3, PT, R0.reuse, 0x48, PT ;  /* 0x000000480000780c */ /* 0x040fe40003f64270 */
[----:B------:R-:W-:Y:S02]  /*fad0*/  ISETP.GT.AND P2, PT, R0, 0x49, PT ;  /* 0x000000490000780c */ /* 0x000fe40003f44270 */
[----:B------:R-:W-:Y:S02]  /*fae0*/  FMNMX.FTZ R0, R146, R5, !PT ;  /* 0x0000000592007209 */ /* 0x000fe40007810000 */
[----:B--2---:R-:W-:Y:S02]  /*faf0*/  FMNMX.FTZ R5, R2, R8, !PT ;  /* 0x0000000802057209 */ /* 0x004fe40007810000 */
[----:B------:R-:W-:Y:S02]  /*fb00*/  FMNMX.FTZ R2, R37, R4, !PT ;  /* 0x0000000425027209 */ /* 0x000fe40007810000 */
[----:B------:R-:W-:-:S02]  /*fb10*/  ISETP.GT.AND P6, PT, R3, 0x18, PT ;  /* 0x000000180300780c */ /* 0x000fc40003fc4270 */
[----:B------:R-:W-:Y:S02]  /*fb20*/  FMNMX.FTZ R2, R99, R2, !PT ;  /* 0x0000000263027209 */ /* 0x000fe40007810000 */
[----:B------:R-:W-:Y:S02]  /*fb30*/  FSEL R147, R48, -INF , P1 ;  /* 0xff80000030937808 */ /* 0x000fe40000800000 */
[----:B------:R-:W-:Y:S02]  /*fb40*/  FMNMX.FTZ R0, R145, R0, !PT ;  /* 0x0000000091007209 */ /* 0x000fe40007810000 */
[----:B------:R-:W-:Y:S02]  /*fb50*/  FSEL R74, R120, -INF , P6 ;  /* 0xff800000784a7808 */ /* 0x000fe40003000000 */
[----:B------:R-:W-:Y:S02]  /*fb60*/  ISETP.GT.AND P1, PT, R3, 0x19, PT ;  /* 0x000000190300780c */ /* 0x000fe40003f24270 */
[----:B------:R-:W-:-:S02]  /*fb70*/  FMNMX.FTZ R2, R110, R2, !PT ;  /* 0x000000026e027209 */ /* 0x000fc40007810000 */
[----:B------:R-:W-:Y:S02]  /*fb80*/  FSEL R188, R28, -INF , P0 ;  /* 0xff8000001cbc7808 */ /* 0x000fe40000000000 */
[----:B------:R-:W-:Y:S02]  /*fb90*/  FMNMX.FTZ R0, R147, R0, !PT ;  /* 0x0000000093007209 */ /* 0x000fe40007810000 */
[----:B------:R-:W-:Y:S02]  /*fba0*/  ISETP.GT.AND P0, PT, R3, 0x20, PT ;  /* 0x000000200300780c */ /* 0x000fe40003f04270 */
[----:B------:R-:W-:Y:S02]  /*fbb0*/  FSEL R68, R126, -INF , P1 ;  /* 0xff8000007e447808 */ /* 0x000fe40000800000 */
[----:B------:R-:W-:Y:S02]  /*fbc0*/  FMNMX.FTZ R2, R74, R2, !PT ;  /* 0x000000024a027209 */ /* 0x000fe40007810000 */
[----:B------:R-:W-:-:S02]  /*fbd0*/  FSEL R189, R23, -INF , P4 ;  /* 0xff80000017bd7808 */ /* 0x000fc40002000000 */
[----:B------:R-:W-:Y:S02]  /*fbe0*/  FMNMX.FTZ R0, R188, R0, !PT ;  /* 0x00000000bc007209 */ /* 0x000fe40007810000 */
[----:B------:R-:W-:Y:S02]  /*fbf0*/  ISETP.GT.AND P1, PT, R3, 0x21, PT ;  /* 0x000000210300780c */ /* 0x000fe40003f24270 */
[----:B------:R-:W-:Y:S02]  /*fc00*/  FSEL R131, R131, -INF , P0 ;  /* 0xff80000083837808 */ /* 0x000fe40000000000 */
[----:B------:R-:W-:Y:S02]  /*fc10*/  FMNMX.FTZ R2, R68, R2, !PT ;  /* 0x0000000244027209 */ /* 0x000fe40007810000 */
[----:B------:R-:W-:Y:S02]  /*fc20*/  FSEL R192, R21, -INF , P3 ;  /* 0xff80000015c07808 */ /* 0x000fe40001800000 */
[----:B------:R-:W-:-:S02]  /*fc30*/  FMNMX.FTZ R0, R189, R0, !PT ;  /* 0x00000000bd007209 */ /* 0x000fc40007810000 */
[----:B------:R-:W-:Y:S02]  /*fc40*/  ISETP.GT.AND P0, PT, R3, 0x28, PT ;  /* 0x000000280300780c */ /* 0x000fe40003f04270 */
[----:B------:R-:W-:Y:S02]  /*fc50*/  FSEL R136, R136, -INF , P1 ;  /* 0xff80000088887808 */ /* 0x000fe40000800000 */
[----:B------:R-:W-:Y:S02]  /*fc60*/  FMNMX.FTZ R2, R131, R2, !PT ;  /* 0x0000000283027209 */ /* 0x000fe40007810000 */
[----:B------:R-:W-:Y:S02]  /*fc70*/  FSEL R195, R22, -INF , P2 ;  /* 0xff80000016c37808 */ /* 0x000fe40001000000 */
[----:B------:R-:W-:Y:S01]  /*fc80*/  FMNMX.FTZ R0, R192, R0, !PT ;  /* 0x00000000c0007209 */ /* 0x000fe20007810000 */
[----:B------:R-:W-:Y:S01]  /*fc90*/  SHFL.BFLY PT, R6, R7, 0x1, 0x1f ;  /* 0x0c201f0007067f89 */ /* 0x000fe200000e0000 */
[----:B------:R-:W-:-:S02]  /*fca0*/  ISETP.GT.AND P2, PT, R3, 0x29, PT ;  /* 0x000000290300780c */ /* 0x000fc40003f44270 */
[----:B------:R-:W-:Y:S01]  /*fcb0*/  FSEL R137, R137, -INF , P0 ;  /* 0xff80000089897808 */ /* 0x000fe20000000000 */
[----:B------:R-:W-:Y:S01]  /*fcc0*/  SHFL.BFLY PT, R8, R5, 0x1, 0x1f ;  /* 0x0c201f0005087f89 */ /* 0x000fe200000e0000 */
[----:B------:R-:W-:Y:S02]  /*fcd0*/  FMNMX.FTZ R2, R136, R2, !PT ;  /* 0x0000000288027209 */ /* 0x000fe40007810000 */
[----:B------:R-:W-:Y:S01]  /*fce0*/  FMNMX.FTZ R0, R195, R0, !PT ;  /* 0x00000000c3007209 */ /* 0x000fe20007810000 */
[----:B------:R-:W-:Y:S01]  /*fcf0*/  LDSM.16.MT88.4 R20, [R205] ;  /* 0x00000000cd14783b */ /* 0x000fe20000004200 */
        /* <DEDUP_REMOVED lines=229> */
[----:B------:R-:W-:Y:S01]  /*10b50*/  ISETP.NE.AND P5, PT, R252, 0x1, PT ;  /* 0x00000001fc00780c */ /* 0x000fe20003fa5270 */
[----:B------:R-:W-:Y:S06]  /*10b60*/  LDSM.16.MT88.4 R116, [R205+0x2000] ;  /* 0x00200000cd74783b */ /* 0x000fec0000004200 */
        /* <DEDUP_REMOVED lines=177> */
[----:B------:R1:W-:Y:S04]  /*11680*/  STL [R1], R13 ;  /* 0x0000000d01007387 */ /* 0x0003e80000100800 */
        /* <DEDUP_REMOVED lines=35> */
[----:B------:R-:W-:Y:S01]  /*118c0*/  @P5 IMAD.HI.U32 R0, R0, c[0x0][0x2c8], RZ ;  /* 0x0000b20000005a27 */ /* 0x000fe200078e00ff */
[----:B------:R-:W-:-:S03]  /*118d0*/  MOV R216, R217 ;  /* 0x000000d900d87202 */ /* 0x000fc60000000f00 */
[----:B------:R-:W-:Y:S01]  /*118e0*/  IMAD.MOV.U32 R86, RZ, RZ, R70 ;  /* 0x000000ffff567224 */ /* 0x000fe200078e0046 */
[----:B------:R-:W-:-:S05]  /*118f0*/  @P5 SHF.R.U32.HI R0, RZ, c[0x0][0x2cc], R0 ;  /* 0x0000b300ff005a19 */ /* 0x000fca0000011600 */
[----:B------:R1:W-:Y:S02]  /*11900*/  @P5 STL [R1+0x4], R0 ;  /* 0x0000040001005387 */ /* 0x0003e40000100800 */
.L_x_1484:
[----:B--2---:R-:W2:Y:S01]  /*11910*/  LDL R217, [R1+0x20] ;  /* 0x0000200001d97983 */ /* 0x004ea20000100800 */
[----:B------:R-:W-:Y:S04]  /*11920*/  DEPBAR.LE SB0, 0x0 ;  /* 0x000080000000791a */ /* 0x000fe80000000000 */
[----:B------:R-:W3:Y:S01]  /*11930*/  LDL R2, [R1+0x38] ;  /* 0x0000380001027983 */ /* 0x000ee20000100800 */
[----:B------:R-:W-:Y:S01]  /*11940*/  WARPSYNC 0xffffffff ;  /* 0xffffffff00007948 */ /* 0x000fe20003800000 */
[----:B------:R-:W-:Y:S02]  /*11950*/  MOV R226, c[0x0][0x2c4] ;  /* 0x0000b10000e27a02 */ /* 0x000fe40000000f00 */
[----:B------:R-:W3:Y:S06]  /*11960*/  LDL.64 R172, [R1+0x28] ;  /* 0x0000280001ac7983 */ /* 0x000eec0000100a00 */
[----:B------:R-:W3:Y:S04]  /*11970*/  LDL R220, [R1+0x24] ;  /* 0x0000240001dc7983 */ /* 0x000ee80000100800 */
        /* <DEDUP_REMOVED lines=12> */
[----:B------:R-:W4:Y:S04]  /*11a40*/  LDL R224, [R1+0x60] ;  /* 0x0000600001e07983 */ /* 0x000f280000100800 */
[----:B------:R-:W4:Y:S04]  /*11a50*/  LDL R225, [R1+0x44] ;  /* 0x0000440001e17983 */ /* 0x000f280000100800 */
        /* <DEDUP_REMOVED lines=22> */
[-C--:B------:R-:W-:Y:S01]  /*11bc0*/  HMMA.16816.F32 R76, R76, R154.reuse, RZ ;  /* 0x0000009a4c4c723c */ /* 0x080fe200000018ff */
[----:B--2---:R-:W-:Y:S07]  /*11bd0*/  ISETP.GT.AND P0, PT, R217, R216, PT ;  /* 0x000000d8d900720c */ /* 0x004fee0003f04270 */
[----:B------:R-:W-:Y:S01]  /*11be0*/  HMMA.16816.F32 R80, R80, R154, RZ ;  /* 0x0000009a5050723c */ /* 0x000fe200000018ff */
[----:B------:R-:W1:Y:S07]  /*11bf0*/  LDSM.16.M88.4 R152, [R214] ;  /* 0x00000000d698783b */ /* 0x000e6e0000000200 */
[-C--:B------:R-:W-:Y:S01]  /*11c00*/  HMMA.16816.F32 R4, R156, R160.reuse, R4 ;  /* 0x000000a09c04723c */ /* 0x080fe20000001804 */
[----:B------:R-:W-:Y:S04]  /*11c10*/  @!P0 MOV R174, c[0x0][0x208] ;  /* 0x0000820000ae8a02 */ /* 0x000fe80000000f00 */
[----:B------:R-:W-:Y:S01]  /*11c20*/  @!P0 SHF.R.S32.HI R0, RZ, 0x1f, R216 ;  /* 0x0000001fff008819 */ /* 0x000fe200000114d8 */
[----:B---3--:R-:W-:Y:S01]  /*11c30*/  @!P0 IMAD.MOV.U32 R173, RZ, RZ, R2 ;  /* 0x000000ffffad8224 */ /* 0x008fe200078e0002 */
[----:B------:R-:W-:Y:S01]  /*11c40*/  LOP3.LUT P3, RZ, R220, 0x1, RZ, 0xc0, !PT ;  /* 0x00000001dcff7812 */ /* 0x000fe2000786c0ff */
[C---:B------:R-:W-:Y:S04]  /*11c50*/  HMMA.16816.F32 R8, R164.reuse, R160, R8 ;  /* 0x000000a0a408723c */ /* 0x040fe80000001808 */
[----:B------:R-:W-:Y:S02]  /*11c60*/  @!P0 IMAD R0, R0, c[0x0][0x208], RZ ;  /* 0x0000820000008a24 */ /* 0x000fe400078e02ff */
[----:B------:R-:W-:Y:S02]  /*11c70*/  @!P0 IMAD.SHL.U32 R2, R174, 0x20, RZ ;  /* 0x00000020ae028824 */ /* 0x000fe400078e00ff */
[-C--:B------:R-:W-:Y:S04]  /*11c80*/  HMMA.16816.F32 R12, R164, R162.reuse, R12 ;  /* 0x000000a2a40c723c */ /* 0x080fe8000000180c */
[C---:B------:R-:W-:Y:S04]  /*11c90*/  @!P0 IMAD.WIDE.U32 R160, R216.reuse, c[0x0][0x208], RZ ;  /* 0x00008200d8a08a25 */ /* 0x040fe800078e00ff */
[C---:B------:R-:W-:Y:S04]  /*11ca0*/  HMMA.16816.F32 R16, R156.reuse, R162, R16 ;  /* 0x000000a29c10723c */ /* 0x040fe80000001810 */
[----:B------:R-:W-:Y:S02]  /*11cb0*/  @!P0 IMAD R0, R216, c[0x0][0x20c], R0 ;  /* 0x00008300d8008a24 */ /* 0x000fe400078e0200 */
[----:B------:R-:W-:Y:S02]  /*11cc0*/  @!P0 IMAD.WIDE.U32 R172, R160, 0x50, R172 ;  /* 0x00000050a0ac8825 */ /* 0x000fe400078e00ac */
[-C--:B------:R-:W-:Y:S04]  /*11cd0*/  HMMA.16816.F32 R20, R156, R168.reuse, R20 ;  /* 0x000000a89c14723c */ /* 0x080fe80000001814 */
[----:B------:R-:W-:Y:S02]  /*11ce0*/  @!P0 IADD3 R0, R161, R0, RZ ;  /* 0x00000000a1008210 */ /* 0x000fe40007ffe0ff */
[----:B------:R-:W2:Y:S02]  /*11cf0*/  LDSM.16.M88.4 R160, [R213] ;  /* 0x00000000d5a0783b */ /* 0x000ea40000000200 */
[C---:B------:R-:W-:Y:S04]  /*11d00*/  HMMA.16816.F32 R24, R164.reuse, R168, R24 ;  /* 0x000000a8a418723c */ /* 0x040fe80000001818 */
[----:B------:R-:W-:Y:S03]  /*11d10*/  @!P0 IMAD R0, R0, 0x50, RZ ;  /* 0x0000005000008824 */ /* 0x000fe600078e02ff */
[----:B------:R-:W-:Y:S01]  /*11d20*/  @!P0 LEA R168, P1, R172, c[0x0][0x1f8], 0x1 ;  /* 0x00007e00aca88a11 */ /* 0x000fe200078208ff */
[----:B------:R-:W-:Y:S01]  /*11d30*/  @!P0 IMAD.IADD R87, R173, 0x1, R0 ;  /* 0x00000001ad578824 */ /* 0x000fe200078e0200 */
[----:B------:R-:W-:Y:S01]  /*11d40*/  @!P0 MOV R169, 0x5 ;  /* 0x0000000500a98802 */ /* 0x000fe20000000f00 */
[-C--:B------:R-:W-:Y:S03]  /*11d50*/  HMMA.16816.F32 R28, R164, R170.reuse, R28 ;  /* 0x000000aaa41c723c */ /* 0x080fe6000000181c */
[----:B------:R-:W-:Y:S02]  /*11d60*/  @!P0 SHF.L.U64.HI R0, R174, R169, c[0x0][0x20c] ;  /* 0x00008300ae008619 */ /* 0x000fe400000102a9 */
[----:B------:R-:W-:Y:S02]  /*11d70*/  @!P0 LEA.HI.X R169, R172, c[0x0][0x1fc], R87, 0x1, P1 ;  /* 0x00007f00aca98a11 */ /* 0x000fe400008f0c57 */
[----:B------:R-:W3:Y:S01]  /*11d80*/  LDSM.16.M88.4 R172, [R212] ;  /* 0x00000000d4ac783b */ /* 0x000ee20000000200 */
[C---:B------:R-:W-:Y:S04]  /*11d90*/  HMMA.16816.F32 R32, R156.reuse, R170, R32 ;  /* 0x000000aa9c20723c */ /* 0x040fe80000001820 */
[----:B------:R-:W-:Y:S03]  /*11da0*/  @!P0 IADD3 R180, P2, R168, R2, RZ ;  /* 0x00000002a8b48210 */ /* 0x000fe60007f5e0ff */
[----:B------:R-:W-:Y:S01]  /*11db0*/  @!PT LDS RZ, [RZ] ;  /* 0x00000000fffff984 */ /* 0x000fe20000000800 */
[----:B------:R-:W-:Y:S01]  /*11dc0*/  @!PT LDS RZ, [RZ] ;  /* 0x00000000fffff984 */ /* 0x000fe20000000800 */
[----:B------:R-:W-:Y:S01]  /*11dd0*/  @!PT LDS RZ, [RZ] ;  /* 0x00000000fffff984 */ /* 0x000fe20000000800 */
[----:B------:R5:W-:Y:S01]  /*11de0*/  @!P0 LDGSTS.E.BYPASS.LTC128B.128 [R218+0x100], [R168.64], !P3 ;  /* 0x00100000a8da8fae */ /* 0x000be2000d901d48 */
[----:B------:R-:W-:Y:S01]  /*11df0*/  @!P0 IADD3.X R181, R169, R0, RZ, P2, !PT ;  /* 0x00000000a9b58210 */ /* 0x000fe200017fe4ff */
[-C--:B-1----:R-:W-:Y:S03]  /*11e00*/  HMMA.16816.F32 R36, R156, R152.reuse, R36 ;  /* 0x000000989c24723c */ /* 0x082fe60000001824 */
[-C--:B------:R-:W-:Y:S03]  /*11e10*/  @!P0 IADD3 R178, P1, R180, R2.reuse, RZ ;  /* 0x00000002b4b28210 */ /* 0x080fe60007f3e0ff */
[----:B------:R1:W-:Y:S01]  /*11e20*/  @!P0 LDGSTS.E.BYPASS.LTC128B.128 [R218+0x900], [R180.64], !P3 ;  /* 0x00900000b4da8fae */ /* 0x0003e2000d901d48 */
[----:B------:R-:W-:Y:S01]  /*11e30*/  @!P0 IADD3 R176, P2, R178, R2, RZ ;  /* 0x00000002b2b08210 */ /* 0x000fe20007f5e0ff */
[--C-:B------:R-:W-:Y:S01]  /*11e40*/  @!P0 IMAD.X R179, R181, 0x1, R0.reuse, P1 ;  /* 0x00000001b5b38824 */ /* 0x100fe200008e0600 */
[C---:B------:R-:W-:Y:S04]  /*11e50*/  HMMA.16816.F32 R40, R164.reuse, R152, R40 ;  /* 0x00000098a428723c */ /* 0x040fe80000001828 */
[----:B------:R-:W-:Y:S01]  /*11e60*/  @!P0 IADD3.X R177, R179, R0, RZ, P2, !PT ;  /* 0x00000000b3b18210 */ /* 0x000fe200017fe4ff */
[----:B------:R1:W-:Y:S03]  /*11e70*/  @!P0 LDGSTS.E.BYPASS.LTC128B.128 [R218+0x1100], [R178.64], !P3 ;  /* 0x01100000b2da8fae */ /* 0x0003e6000d901d48 */
[-C--:B------:R-:W-:Y:S05]  /*11e80*/  HMMA.16816.F32 R44, R164, R154.reuse, R44 ;  /* 0x0000009aa42c723c */ /* 0x080fea000000182c */
[----:B------:R3:W-:Y:S01]  /*11e90*/  @!P0 LDGSTS.E.BYPASS.LTC128B.128 [R218+0x1900], [R176.64], !P3 ;  /* 0x01900000b0da8fae */ /* 0x0007e2000d901d48 */
[----:B-----5:R-:W-:Y:S02]  /*11ea0*/  @!P0 IADD3 R168, P1, R176, R2, RZ ;  /* 0x00000002b0a88210 */ /* 0x020fe40007f3e0ff */
[C---:B------:R-:W-:Y:S04]  /*11eb0*/  HMMA.16816.F32 R48, R156.reuse, R154, R48 ;  /* 0x0000009a9c30723c */ /* 0x040fe80000001830 */
[----:B------:R-:W-:Y:S01]  /*11ec0*/  @!P0 IMAD.X R169, R177, 0x1, R0, P1 ;  /* 0x00000001b1a98824 */ /* 0x000fe200008e0600 */
[----:B------:R-:W-:Y:S03]  /*11ed0*/  ISETP.NE.AND P1, PT, R226, 0x1, PT ;  /* 0x00000001e200780c */ /* 0x000fe60003f25270 */
[-C--:B--2---:R-:W-:Y:S01]  /*11ee0*/  HMMA.16816.F32 R52, R156, R160.reuse, R52 ;  /* 0x000000a09c34723c */ /* 0x084fe20000001834 */
[----:B------:R2:W-:Y:S07]  /*11ef0*/  @!P0 LDGSTS.E.BYPASS.LTC128B.128 [R218+0x2100], [R168.64], !P3 ;  /* 0x02100000a8da8fae */ /* 0x0005ee000d901d48 */
[C---:B------:R-:W-:Y:S01]  /*11f00*/  HMMA.16816.F32 R56, R164.reuse, R160, R56 ;  /* 0x000000a0a438723c */ /* 0x040fe20000001838 */
[----:B-1----:R-:W-:Y:S07]  /*11f10*/  LDSM.16.M88.4 R180, [R208+0x2000] ;  /* 0x00200000d0b4783b */ /* 0x002fee0000000200 */
[-C--:B------:R-:W-:Y:S01]  /*11f20*/  HMMA.16816.F32 R60, R164, R162.reuse, R60 ;  /* 0x000000a2a43c723c */ /* 0x080fe2000000183c */
[----:B---3--:R-:W-:Y:S07]  /*11f30*/  LDSM.16.M88.4 R176, [R206] ;  /* 0x00000000ceb0783b */ /* 0x008fee0000000200 */
[C---:B------:R-:W-:Y:S01]  /*11f40*/  HMMA.16816.F32 R64, R156.reuse, R162, R64 ;  /* 0x000000a29c40723c */ /* 0x040fe20000001840 */
[----:B------:R-:W-:Y:S07]  /*11f50*/  LDSM.16.M88.4 R184, [R206+0x800] ;  /* 0x00080000ceb8783b */ /* 0x000fee0000000200 */
[-C--:B------:R-:W-:Y:S01]  /*11f60*/  HMMA.16816.F32 R68, R156, R172.reuse, R68 ;  /* 0x000000ac9c44723c */ /* 0x080fe20000001844 */
[----:B--2---:R-:W1:Y:S07]  /*11f70*/  LDSM.16.M88.4 R168, [R208] ;  /* 0x00000000d0a8783b */ /* 0x004e6e0000000200 */
[C---:B------:R-:W-:Y:S01]  /*11f80*/  HMMA.16816.F32 R72, R164.reuse, R172, R72 ;  /* 0x000000aca448723c */ /* 0x040fe20000001848 */
[----:B------:R-:W2:Y:S07]  /*11f90*/  LDSM.16.M88.4 R152, [R206+0x1000] ;  /* 0x00100000ce98783b */ /* 0x000eae0000000200 */
[-C--:B------:R-:W-:Y:S01]  /*11fa0*/  HMMA.16816.F32 R76, R164, R174.reuse, R76 ;  /* 0x000000aea44c723c */ /* 0x080fe2000000184c */
[----:B------:R-:W3:Y:S07]  /*11fb0*/  LDSM.16.M88.4 R188, [R206+0x1800] ;  /* 0x00180000cebc783b */ /* 0x000eee0000000200 */
[----:B------:R-:W-:Y:S01]  /*11fc0*/  HMMA.16816.F32 R80, R156, R174, R80 ;  /* 0x000000ae9c50723c */ /* 0x000fe20000001850 */
        /* <DEDUP_REMOVED lines=49> */
[----:B------:R2:W-:Y:S07]  /*122e0*/  MUFU.TANH R190, R0 ;  /* 0x0000000000be7308 */ /* 0x0005ee0000002400 */
[C---:B------:R-:W-:Y:S08]  /*122f0*/  HMMA.16816.F32 R32, R160.reuse, R6, R32 ;  /* 0x00000006a020723c */ /* 0x040ff00000001820 */
[----:B------:R-:W-:Y:S04]  /*12300*/  FMUL.FTZ R2, R26, c[0x0][0x320] ;  /* 0x0000c8001a027a20 */ /* 0x000fe80000410000 */
[----:B------:R-:W-:Y:S01]  /*12310*/  FMUL.FTZ R4, R25, c[0x0][0x320] ;  /* 0x0000c80019047a20 */ /* 0x000fe20000410000 */
[----:B------:R-:W-:Y:S01]  /*12320*/  MUFU.TANH R173, R2 ;  /* 0x0000000200ad7308 */ /* 0x000fe20000002400 */
[----:B--2---:R-:W-:Y:S09]  /*12330*/  FMUL.FTZ R0, R12, c[0x0][0x320] ;  /* 0x0000c8000c007a20 */ /* 0x004ff20000410000 */
[----:B------:R2:W-:Y:S10]  /*12340*/  MUFU.TANH R187, R0 ;  /* 0x0000000000bb7308 */ /* 0x0005f40000002400 */
[----:B------:R5:W-:Y:S01]  /*12350*/  MUFU.TANH R174, R4 ;  /* 0x0000000400ae7308 */ /* 0x000be20000002400 */
[-C--:B-1----:R-:W-:Y:S08]  /*12360*/  HMMA.16816.F32 R36, R160, R8.reuse, R36 ;  /* 0x00000008a024723c */ /* 0x082ff00000001824 */
[C---:B------:R-:W-:Y:S04]  /*12370*/  HMMA.16816.F32 R40, R156.reuse, R8, R40 ;  /* 0x000000089c28723c */ /* 0x040fe80000001828 */
[----:B--2---:R-:W-:Y:S04]  /*12380*/  FMUL.FTZ R0, R13, c[0x0][0x320] ;  /* 0x0000c8000d007a20 */ /* 0x004fe80000410000 */
[-C--:B------:R-:W-:Y:S01]  /*12390*/  HMMA.16816.F32 R44, R156, R10.reuse, R44 ;  /* 0x0000000a9c2c723c */ /* 0x080fe2000000182c */
[----:B------:R1:W-:Y:S01]  /*123a0*/  MUFU.TANH R185, R0 ;  /* 0x0000000000b97308 */ /* 0x0003e20000002400 */
[----:B-----5:R-:W2:Y:S06]  /*123b0*/  LDSM.16.M88.4 R4, [R203+0x1800] ;  /* 0x00180000cb04783b */ /* 0x020eac0000000200 */
[C---:B------:R-:W-:Y:S02]  /*123c0*/  HMMA.16816.F32 R48, R160.reuse, R10, R48 ;  /* 0x0000000aa030723c */ /* 0x040fe40000001830 */
[----:B------:R-:W5:Y:S06]  /*123d0*/  LDSM.16.M88.4 R8, [R203+0x2000] ;  /* 0x00200000cb08783b */ /* 0x000f6c0000000200 */
[----:B------:R-:W-:Y:S01]  /*123e0*/  FMUL.FTZ R12, R43, c[0x0][0x320] ;  /* 0x0000c8002b0c7a20 */ /* 0x000fe20000410000 */
[----:B------:R-:W-:Y:S04]  /*123f0*/  DEPBAR.LE SB0, 0x0 ;  /* 0x000080000000791a */ /* 0x000fe80000000000 */
[----:B------:R3:W-:Y:S01]  /*12400*/  MUFU.TANH R182, R12 ;  /* 0x0000000c00b67308 */ /* 0x0007e20000002400 */
[----:B------:R-:W-:Y:S02]  /*12410*/  BAR.SYNC.DEFER_BLOCKING 0x0 ;  /* 0x0000000000007b1d */ /* 0x000fe40000010000 */
[----:B------:R-:W-:Y:S02]  /*12420*/  FMUL.FTZ R2, R44, c[0x0][0x320] ;  /* 0x0000c8002c027a20 */ /* 0x000fe40000410000 */
[----:B-1----:R-:W-:Y:S05]  /*12430*/  FMUL.FTZ R0, R14, c[0x0][0x320] ;  /* 0x0000c8000e007a20 */ /* 0x002fea0000410000 */
[----:B------:R1:W1:Y:S10]  /*12440*/  MUFU.TANH R186, R0 ;  /* 0x0000000000ba7308 */ /* 0x0002740000002400 */
[----:B------:R4:W-:Y:S01]  /*12450*/  MUFU.TANH R184, R2 ;  /* 0x0000000200b87308 */ /* 0x0009e20000002400 */
[----:B---3--:R-:W-:Y:S01]  /*12460*/  FMUL.FTZ R12, R48, c[0x0][0x320] ;  /* 0x0000c800300c7a20 */ /* 0x008fe20000410000 */
[-C--:B--2---:R-:W-:Y:S05]  /*12470*/  HMMA.16816.F32 R52, R160, R4.reuse, R52 ;  /* 0x00000004a034723c */ /* 0x084fea0000001834 */
[----:B-1----:R-:W-:Y:S03]  /*12480*/  FMUL.FTZ R0, R15, c[0x0][0x320] ;  /* 0x0000c8000f007a20 */ /* 0x002fe60000410000 */
[C---:B------:R-:W-:Y:S01]  /*12490*/  HMMA.16816.F32 R56, R156.reuse, R4, R56 ;  /* 0x000000049c38723c */ /* 0x040fe20000001838 */
[----:B------:R1:W-:Y:S07]  /*124a0*/  MUFU.TANH R183, R0 ;  /* 0x0000000000b77308 */ /* 0x0003ee0000002400 */
[-C--:B------:R-:W-:Y:S04]  /*124b0*/  HMMA.16816.F32 R60, R156, R6.reuse, R60 ;  /* 0x000000069c3c723c */ /* 0x080fe8000000183c */
[----:B----4-:R-:W-:Y:S04]  /*124c0*/  FMUL.FTZ R2, R51, c[0x0][0x320] ;  /* 0x0000c80033027a20 */ /* 0x010fe80000410000 */
[----:B------:R-:W-:Y:S01]  /*124d0*/  FMUL.FTZ R4, R53, c[0x0][0x320] ;  /* 0x0000c80035047a20 */ /* 0x000fe20000410000 */
[----:B------:R-:W-:Y:S01]  /*124e0*/  MUFU.TANH R167, R2 ;  /* 0x0000000200a77308 */ /* 0x000fe20000002400 */
[C---:B------:R-:W-:Y:S08]  /*124f0*/  HMMA.16816.F32 R64, R160.reuse, R6, R64 ;  /* 0x00000006a040723c */ /* 0x040ff00000001840 */
[-C--:B-----5:R-:W-:Y:S04]  /*12500*/  HMMA.16816.F32 R68, R160, R8.reuse, R68 ;  /* 0x00000008a044723c */ /* 0x0a0fe80000001844 */
        /* <DEDUP_REMOVED lines=9> */
[----:B------:R1:W-:Y:S01]  /*125a0*/  MUFU.TANH R13, R0 ;  /* 0x00000000000d7308 */ /* 0x0003e20000002400 */
[----:B--2---:R-:W-:Y:S11]  /*125b0*/  FMUL.FTZ R8, R58, c[0x0][0x320] ;  /* 0x0000c8003a087a20 */ /* 0x004ff60000410000 */
[----:B------:R-:W-:Y:S04]  /*125c0*/  @!UPT UIADD3 URZ, URZ, URZ, URZ ;  /* 0x0000003f3f3ff290 */ /* 0x000fe8000fffe03f */
        /* <DEDUP_REMOVED lines=12> */
[----:B------:R1:W3:Y:S02]  /*12690*/  MUFU.TANH R176, R0 ;  /* 0x0000000000b07308 */ /* 0x0002e40000002400 */
[----:B-1----:R-:W-:Y:S08]  /*126a0*/  FMUL.FTZ R0, R24, c[0x0][0x320] ;  /* 0x0000c80018007a20 */ /* 0x002ff00000410000 */
[----:B------:R1:W-:Y:S02]  /*126b0*/  MUFU.TANH R175, R0 ;  /* 0x0000000000af7308 */ /* 0x0003e40000002400 */
[----:B-1----:R-:W-:Y:S08]  /*126c0*/  FMUL.FTZ R0, R27, c[0x0][0x320] ;  /* 0x0000c8001b007a20 */ /* 0x002ff00000410000 */
[----:B------:R1:W4:Y:S02]  /*126d0*/  MUFU.TANH R172, R0 ;  /* 0x0000000000ac7308 */ /* 0x0003240000002400 */
[----:B-1----:R-:W-:Y:S08]  /*126e0*/  FMUL.FTZ R0, R28, c[0x0][0x320] ;  /* 0x0000c8001c007a20 */ /* 0x002ff00000410000 */
[----:B------:R1:W-:Y:S02]  /*126f0*/  MUFU.TANH R170, R0 ;  /* 0x0000000000aa7308 */ /* 0x0003e40000002400 */
[----:B-1----:R-:W-:Y:S08]  /*12700*/  FMUL.FTZ R0, R29, c[0x0][0x320] ;  /* 0x0000c8001d007a20 */ /* 0x002ff00000410000 */
[----:B------:R1:W5:Y:S02]  /*12710*/  MUFU.TANH R169, R0 ;  /* 0x0000000000a97308 */ /* 0x0003640000002400 */
[----:B-1----:R-:W-:Y:S08]  /*12720*/  FMUL.FTZ R0, R30, c[0x0][0x320] ;  /* 0x0000c8001e007a20 */ /* 0x002ff00000410000 */
[----:B------:R1:W-:Y:S02]  /*12730*/  MUFU.TANH R168, R0 ;  /* 0x0000000000a87308 */ /* 0x0003e40000002400 */
        /* <DEDUP_REMOVED lines=19> */
[----:B--2---:R-:W-:Y:S09]  /*12870*/  FMUL.FTZ R0, R39, c[0x0][0x320] ;  /* 0x0000c80027007a20 */ /* 0x004ff20000410000 */
        /* <DEDUP_REMOVED lines=12> */
[----:B------:R-:W-:Y:S10]  /*12940*/  MUFU.TANH R47, R12 ;  /* 0x0000000c002f7308 */ /* 0x000ff40000002400 */
[----:B------:R1:W-:Y:S02]  /*12950*/  MUFU.TANH R196, R0 ;  /* 0x0000000000c47308 */ /* 0x0003e40000002400 */
[----:B-1----:R-:W-:Y:S08]  /*12960*/  FMUL.FTZ R0, R49, c[0x0][0x320] ;  /* 0x0000c80031007a20 */ /* 0x002ff00000410000 */
[----:B------:R1:W-:Y:S02]  /*12970*/  MUFU.TANH R45, R0 ;  /* 0x00000000002d7308 */ /* 0x0003e40000002400 */
[----:B-1----:R-:W-:Y:S08]  /*12980*/  FMUL.FTZ R0, R50, c[0x0][0x320] ;  /* 0x0000c80032007a20 */ /* 0x002ff00000410000 */
[----:B------:R1:W-:Y:S02]  /*12990*/  MUFU.TANH R171, R0 ;  /* 0x0000000000ab7308 */ /* 0x0003e40000002400 */
[----:B-1----:R-:W-:Y:S01]  /*129a0*/  IMAD.IADD R0, R224, 0x1, R225 ;  /* 0x00000001e0007824 */ /* 0x002fe200078e02e1 */
[----:B------:R-:W-:Y:S05]  /*129b0*/  @P1 MOV R0, R223 ;  /* 0x000000df00001202 */ /* 0x000fea0000000f00 */
[----:B------:R-:W-:Y:S08]  /*129c0*/  SHFL.IDX PT, R6, R0, 0x1, 0x1c1f ;  /* 0x003c1f0000067f89 */ /* 0x000ff000000e0000 */
[----:B------:R-:W1:Y:S08]  /*129d0*/  SHFL.IDX PT, R12, R0, 0x2, 0x1c1f ;  /* 0x005c1f00000c7f89 */ /* 0x000e7000000e0000 */
[----:B------:R-:W1:Y:S08]  /*129e0*/  SHFL.IDX PT, R2, R0, RZ, 0x1c1f ;  /* 0x001c1fff00027589 */ /* 0x000e7000000e0000 */
[----:B------:R1:W2:Y:S02]  /*129f0*/  SHFL.IDX PT, R7, R0, 0x3, 0x1c1f ;  /* 0x007c1f0000077f89 */ /* 0x0002a400000e0000 */
[----:B-1----:R-:W-:Y:S04]  /*12a00*/  FMUL.FTZ R0, R52, c[0x0][0x320] ;  /* 0x0000c80034007a20 */ /* 0x002fe80000410000 */
[----:B------:R1:W-:Y:S02]  /*12a10*/  MUFU.TANH R43, R0 ;  /* 0x00000000002b7308 */ /* 0x0003e40000002400 */
[----:B-1----:R-:W-:Y:S05]  /*12a20*/  IMAD R0, R216, -0x50, RZ ;  /* 0xffffffb0d8007824 */ /* 0x002fea00078e02ff */
[----:B------:R-:W-:Y:S04]  /*12a30*/  IADD3 R0, -R222, 0x1, R0 ;  /* 0x00000001de007810 */ /* 0x000fe80007ffe100 */
[----:B------:R-:W-:Y:S05]  /*12a40*/  IADD3 R5, -R219, R0, R221 ;  /* 0x00000000db057210 */ /* 0x000fea0007ffe1dd */
[C---:B------:R-:W-:Y:S02]  /*12a50*/  IMAD.IADD R0, R5.reuse, 0x1, R12 ;  /* 0x0000000105007824 */ /* 0x040fe400078e020c */
[C---:B------:R-:W-:Y:S01]  /*12a60*/  IMAD.IADD R4, R5.reuse, 0x1, R2 ;  /* 0x0000000105047824 */ /* 0x040fe200078e0202 */
[C---:B------:R-:W-:Y:S01]  /*12a70*/  IADD3 R2, R5.reuse, R6, RZ ;  /* 0x0000000605027210 */ /* 0x040fe20007ffe0ff */
[----:B------:R-:W-:Y:S01]  /*12a80*/  FMUL.FTZ R6, R56, c[0x0][0x320] ;  /* 0x0000c80038067a20 */ /* 0x000fe20000410000 */
[----:B------:R-:W-:Y:S02]  /*12a90*/  ISETP.GT.AND P5, PT, R0, RZ, PT ;  /* 0x000000ff0000720c */ /* 0x000fe40003fa4270 */
[----:B--2---:R-:W-:Y:S01]  /*12aa0*/  IADD3 R5, R5, R7, RZ ;  /* 0x0000000705057210 */ /* 0x004fe20007ffe0ff */
[----:B------:R1:W-:Y:S01]  /*12ab0*/  MUFU.TANH R55, R6 ;  /* 0x0000000600377308 */ /* 0x0003e20000002400 */
[----:B------:R-:W-:Y:S01]  /*12ac0*/  FMUL.FTZ R7, R57, c[0x0][0x320] ;  /* 0x0000c80039077a20 */ /* 0x000fe20000410000 */
[----:B------:R-:W-:Y:S02]  /*12ad0*/  FSEL R18, R152, -INF , P5 ;  /* 0xff80000098127808 */ /* 0x000fe40002800000 */
[----:B------:R-:W-:Y:S02]  /*12ae0*/  ISETP.GT.AND P5, PT, R5, 0x8, PT ;  /* 0x000000080500780c */ /* 0x000fe40003fa4270 */
[----:B------:R-:W-:Y:S02]  /*12af0*/  ISETP.GT.AND P1, PT, R4, RZ, PT ;  /* 0x000000ff0400720c */ /* 0x000fe40003f24270 */
[----:B------:R-:W-:Y:S02]  /*12b00*/  FSEL R24, R186, -INF , P5 ;  /* 0xff800000ba187808 */ /* 0x000fe40002800000 */
[----:B------:R2:W-:Y:S01]  /*12b10*/  MUFU.TANH R152, R7 ;  /* 0x0000000700987308 */ /* 0x0005e20000002400 */
[----:B------:R-:W-:Y:S02]  /*12b20*/  ISETP.GT.AND P5, PT, R4, 0x11, PT ;  /* 0x000000110400780c */ /* 0x000fe40003fa4270 */
[----:B------:R-:W-:Y:S02]  /*12b30*/  ISETP.GT.AND P2, PT, R2, RZ, PT ;  /* 0x000000ff0200720c */ /* 0x000fe40003f44270 */
[----:B------:R-:W-:Y:S02]  /*12b40*/  FSEL R29, R87, -INF , P5 ;  /* 0xff800000571d7808 */ /* 0x000fe40002800000 */
[----:B------:R-:W-:Y:S02]  /*12b50*/  FSEL R10, R194, -INF , P1 ;  /* 0xff800000c20a7808 */ /* 0x000fe40000800000 */
[----:B------:R-:W-:Y:S02]  /*12b60*/  ISETP.GT.AND P1, PT, R5, RZ, PT ;  /* 0x000000ff0500720c */ /* 0x000fe40003f24270 */
        /* <DEDUP_REMOVED lines=8> */
[----:B------:R-:W-:Y:S01]  /*12bf0*/  ISETP.GT.AND P4, PT, R5, 0x9, PT ;  /* 0x000000090500780c */ /* 0x000fe20003f84270 */
[----:B--2---:R-:W-:Y:S01]  /*12c00*/  FMUL.FTZ R7, R65, c[0x0][0x320] ;  /* 0x0000c80041077a20 */ /* 0x004fe20000410000 */
[----:B------:R-:W-:Y:S02]  /*12c10*/  FSEL R20, R187, -INF , P2 ;  /* 0xff800000bb147808 */ /* 0x000fe40001000000 */
[----:B------:R-:W-:Y:S01]  /*12c20*/  ISETP.GT.AND P5, PT, R5, 0x10, PT ;  /* 0x000000100500780c */ /* 0x000fe20003fa4270 */
[----:B------:R2:W2:Y:S01]  /*12c30*/  MUFU.TANH R41, R7 ;  /* 0x0000000700297308 */ /* 0x0004a20000002400 */
[----:B------:R-:W-:Y:S02]  /*12c40*/  ISETP.GT.AND P2, PT, R2, 0x9, PT ;  /* 0x000000090200780c */ /* 0x000fe40003f44270 */
[----:B------:R-:W-:Y:S02]  /*12c50*/  FSEL R25, R183, -INF , P4 ;  /* 0xff800000b7197808 */ /* 0x000fe40002000000 */
[----:B------:R-:W-:Y:S02]  /*12c60*/  ISETP.GT.AND P4, PT, R4, 0x10, PT ;  /* 0x000000100400780c */ /* 0x000fe40003f84270 */
[----:B------:R-:W-:Y:S02]  /*12c70*/  FSEL R13, R13, -INF , P1 ;  /* 0xff8000000d0d7808 */ /* 0x000fe40000800000 */
[----:B------:R-:W-:Y:S02]  /*12c80*/  ISETP.GT.AND P1, PT, R2, 0x11, PT ;  /* 0x000000110200780c */ /* 0x000fe40003f24270 */
[----:B------:R-:W-:Y:S02]  /*12c90*/  FSEL R17, R17, -INF , P2 ;  /* 0xff80000011117808 */ /* 0x000fe40001000000 */
[----:B------:R-:W-:Y:S01]  /*12ca0*/  FSEL R30, R178, -INF , P4 ;  /* 0xff800000b21e7808 */ /* 0x000fe20002000000 */
[----:B-1----:R-:W-:Y:S01]  /*12cb0*/  FMUL.FTZ R6, R61, c[0x0][0x320] ;  /* 0x0000c8003d067a20 */ /* 0x002fe20000410000 */
[----:B------:R-:W-:Y:S02]  /*12cc0*/  FSEL R36, R173, -INF , P5 ;  /* 0xff800000ad247808 */ /* 0x000fe40002800000 */
[----:B---3--:R-:W-:Y:S01]  /*12cd0*/  FSEL R33, R176, -INF , P1 ;  /* 0xff800000b0217808 */ /* 0x008fe20000800000 */
[----:B------:R1:W-:Y:S01]  /*12ce0*/  MUFU.TANH R163, R6 ;  /* 0x0000000600a37308 */ /* 0x0003e20000002400 */
[C---:B------:R-:W-:Y:S02]  /*12cf0*/  ISETP.GT.AND P2, PT, R0.reuse, 0x11, PT ;  /* 0x000000110000780c */ /* 0x040fe40003f44270 */
[C---:B------:R-:W-:Y:S02]  /*12d00*/  ISETP.GT.AND P4, PT, R5.reuse, 0x11, PT ;  /* 0x000000110500780c */ /* 0x040fe40003f84270 */
[----:B------:R-:W-:Y:S01]  /*12d10*/  ISETP.GT.AND P1, PT, R0, 0x19, PT ;  /* 0x000000190000780c */ /* 0x000fe20003f24270 */
[----:B--2---:R-:W-:Y:S01]  /*12d20*/  FMUL.FTZ R7, R66, c[0x0][0x320] ;  /* 0x0000c80042077a20 */ /* 0x004fe20000410000 */
[----:B------:R-:W-:Y:S02]  /*12d30*/  FSEL R35, R174, -INF , P2 ;  /* 0xff800000ae237808 */ /* 0x000fe40001000000 */
[----:B----4-:R-:W-:Y:S01]  /*12d40*/  FSEL R40, R172, -INF , P4 ;  /* 0xff800000ac287808 */ /* 0x010fe20002000000 */
[----:B------:R2:W-:Y:S01]  /*12d50*/  MUFU.TANH R52, R7 ;  /* 0x0000000700347308 */ /* 0x0005e20000002400 */
[----:B------:R-:W-:Y:S02]  /*12d60*/  ISETP.GT.AND P2, PT, R5, 0x19, PT ;  /* 0x000000190500780c */ /* 0x000fe40003f44270 */
[C---:B------:R-:W-:Y:S02]  /*12d70*/  ISETP.GT.AND P5, PT, R4.reuse, 0x18, PT ;  /* 0x000000180400780c */ /* 0x040fe40003fa4270 */
[----:B------:R-:W-:Y:S02]  /*12d80*/  ISETP.GT.AND P4, PT, R4, 0x19, PT ;  /* 0x000000190400780c */ /* 0x000fe40003f84270 */
[----:B-----5:R-:W-:Y:S02]  /*12d90*/  FSEL R44, R169, -INF , P1 ;  /* 0xff800000a92c7808 */ /* 0x020fe40000800000 */
[----:B------:R-:W-:Y:S02]  /*12da0*/  ISETP.GT.AND P1, PT, R2, 0x18, PT ;  /* 0x000000180200780c */ /* 0x000fe40003f24270 */
[----:B------:R-:W-:Y:S02]  /*12db0*/  FSEL R50, R28, -INF , P2 ;  /* 0xff8000001c327808 */ /* 0x000fe40001000000 */
[----:B------:R-:W-:Y:S01]  /*12dc0*/  FSEL R28, R27, -INF , P5 ;  /* 0xff8000001b1c7808 */ /* 0x000fe20002800000 */
[----:B-1----:R-:W-:Y:S01]  /*12dd0*/  FMUL.FTZ R6, R64, c[0x0][0x320] ;  /* 0x0000c80040067a20 */ /* 0x002fe20000410000 */
[----:B------:R-:W-:Y:S01]  /*12de0*/  ISETP.GT.AND P3, PT, R2, 0x1, PT ;  /* 0x000000010200780c */ /* 0x000fe20003f64270 */
[----:B------:R-:W3:Y:S01]  /*12df0*/  LDL R64, [R1+0x3c] ;  /* 0x00003c0001407983 */ /* 0x000ee20000100800 */
[----:B------:R-:W-:Y:S02]  /*12e00*/  FSEL R27, R31, -INF , P4 ;  /* 0xff8000001f1b7808 */ /* 0x000fe40002000000 */
[----:B------:R-:W-:Y:S02]  /*12e10*/  FSEL R31, R26, -INF , P1 ;  /* 0xff8000001a1f7808 */ /* 0x000fe40000800000 */
[----:B------:R-:W-:Y:S02]  /*12e20*/  ISETP.GT.AND P1, PT, R0, 0x20, PT ;  /* 0x000000200000780c */ /* 0x000fe40003f24270 */
[----:B------:R-:W-:Y:S01]  /*12e30*/  FSEL R15, R191, -INF , P3 ;  /* 0xff800000bf0f7808 */ /* 0x000fe20001800000 */
[----:B--2---:R-:W-:Y:S01]  /*12e40*/  FMUL.FTZ R7, R68, c[0x0][0x320] ;  /* 0x0000c80044077a20 */ /* 0x004fe20000410000 */
[----:B------:R-:W-:Y:S02]  /*12e50*/  ISETP.GT.AND P3, PT, R0, 0x9, PT ;  /* 0x000000090000780c */ /* 0x000fe40003f64270 */
[----:B------:R-:W-:Y:S01]  /*12e60*/  FSEL R160, R37, -INF , P1 ;  /* 0xff80000025a07808 */ /* 0x000fe20000800000 */
[----:B------:R1:W-:Y:S01]  /*12e70*/  MUFU.TANH R39, R7 ;  /* 0x0000000700277308 */ /* 0x0003e20000002400 */
[----:B------:R-:W-:Y:S02]  /*12e80*/  FSEL R21, R185, -INF , P3 ;  /* 0xff800000b9157808 */ /* 0x000fe40001800000 */
[C---:B------:R-:W-:Y:S02]  /*12e90*/  ISETP.GT.AND P0, PT, R4.reuse, 0x1, PT ;  /* 0x000000010400780c */ /* 0x040fe40003f04270 */
[----:B------:R-:W-:Y:S02]  /*12ea0*/  ISETP.GT.AND P6, PT, R4, 0x8, PT ;  /* 0x000000080400780c */ /* 0x000fe40003fc4270 */
[----:B------:R-:W-:Y:S02]  /*12eb0*/  FSEL R11, R193, -INF , P0 ;  /* 0xff800000c10b7808 */ /* 0x000fe40000000000 */
[----:B------:R-:W-:Y:S01]  /*12ec0*/  ISETP.GT.AND P0, PT, R5, 0x1, PT ;  /* 0x000000010500780c */ /* 0x000fe20003f04270 */
[----:B------:R-:W-:Y:S01]  /*12ed0*/  MUFU.TANH R185, R8 ;  /* 0x0000000800b97308 */ /* 0x000fe20000002400 */
[----:B------:R-:W-:Y:S02]  /*12ee0*/  FSEL R12, R181, -INF , P6 ;  /* 0xff800000b50c7808 */ /* 0x000fe40003000000 */
[----:B------:R-:W-:Y:S02]  /*12ef0*/  FSEL R23, R188, -INF , P0 ;  /* 0xff800000bc177808 */ /* 0x000fe40000000000 */
[----:B------:R-:W-:Y:S02]  /*12f00*/  ISETP.GT.AND P6, PT, R4, 0x39, PT ;  /* 0x000000390400780c */ /* 0x000fe40003fc4270 */
[----:B------:R-:W-:Y:S02]  /*12f10*/  ISETP.GT.AND P0, PT, R2, 0x8, PT ;  /* 0x000000080200780c */ /* 0x000fe40003f04270 */
[----:B------:R-:W-:Y:S01]  /*12f20*/  FSEL R187, R41, -INF , P6 ;  /* 0xff80000029bb7808 */ /* 0x000fe20003000000 */
[----:B------:R2:W4:Y:S01]  /*12f30*/  MUFU.TANH R8, R6 ;  /* 0x0000000600087308 */ /* 0x0005220000002400 */
[----:B------:R-:W-:Y:S02]  /*12f40*/  FSEL R16, R16, -INF , P0 ;  /* 0xff80000010107808 */ /* 0x000fe40000000000 */
[C---:B------:R-:W-:Y:S01]  /*12f50*/  ISETP.GT.AND P6, PT, R0.reuse, 0x41, PT ;  /* 0x000000410000780c */ /* 0x040fe20003fc4270 */
[----:B-1----:R-:W-:Y:S01]  /*12f60*/  FMUL.FTZ R7, R69, c[0x0][0x320] ;  /* 0x0000c80045077a20 */ /* 0x002fe20000410000 */
[----:B------:R-:W-:Y:S02]  /*12f70*/  ISETP.GT.AND P0, PT, R0, 0x10, PT ;  /* 0x000000100000780c */ /* 0x000fe40003f04270 */
[----:B------:R-:W-:Y:S02]  /*12f80*/  ISETP.GT.AND P3, PT, R2, 0x10, PT ;  /* 0x000000100200780c */ /* 0x000fe40003f64270 */
[----:B------:R-:W-:Y:S01]  /*12f90*/  FSEL R34, R175, -INF , P0 ;  /* 0xff800000af227808 */ /* 0x000fe20000000000 */
[----:B------:R1:W-:Y:S01]  /*12fa0*/  MUFU.TANH R37, R7 ;  /* 0x0000000700257308 */ /* 0x0003e20000002400 */
[----:B------:R-:W-:Y:S02]  /*12fb0*/  FSEL R32, R177, -INF , P3 ;  /* 0xff800000b1207808 */ /* 0x000fe40001800000 */
[----:B------:R-:W-:Y:S02]  /*12fc0*/  ISETP.GT.AND P0, PT, R5, 0x18, PT ;  /* 0x000000180500780c */ /* 0x000fe40003f04270 */
[----:B------:R-:W-:Y:S02]  /*12fd0*/  ISETP.GT.AND P3, PT, R0, 0x18, PT ;  /* 0x000000180000780c */ /* 0x000fe40003f64270 */
[----:B------:R-:W-:Y:S02]  /*12fe0*/  FSEL R46, R168, -INF , P0 ;  /* 0xff800000a82e7808 */ /* 0x000fe40000000000 */
[----:B------:R-:W-:Y:S01]  /*12ff0*/  ISETP.GT.AND P0, PT, R2, 0x19, PT ;  /* 0x000000190200780c */ /* 0x000fe20003f04270 */
[----:B------:R-:W-:Y:S01]  /*13000*/  MUFU.TANH R181, R9 ;  /* 0x0000000900b57308 */ /* 0x000fe20000002400 */
[----:B------:R-:W-:Y:S02]  /*13010*/  FSEL R42, R170, -INF , P3 ;  /* 0xff800000aa2a7808 */ /* 0x000fe40001800000 */
[----:B------:R-:W-:Y:S02]  /*13020*/  FSEL R26, R166, -INF , P0 ;  /* 0xff800000a61a7808 */ /* 0x000fe40000000000 */
[----:B--2---:R-:W-:Y:S02]  /*13030*/  FMNMX.FTZ R6, R10, R3, !PT ;  /* 0x000000030a067209 */ /* 0x004fe40007810000 */
[----:B------:R-:W-:Y:S02]  /*13040*/  ISETP.GT.AND P0, PT, R0, 0x21, PT ;  /* 0x000000210000780c */ /* 0x000fe40003f04270 */
[----:B------:R-:W-:Y:S02]  /*13050*/  FMNMX.FTZ R6, R11, R6, !PT ;  /* 0x000000060b067209 */ /* 0x000fe40007810000 */
[----:B------:R-:W-:Y:S02]  /*13060*/  ISETP.GT.AND P3, PT, R4, 0x20, PT ;  /* 0x000000200400780c */ /* 0x000fe40003f64270 */
[----:B------:R-:W-:Y:S01]  /*13070*/  FMNMX.FTZ R6, R12, R6, !PT ;  /* 0x000000060c067209 */ /* 0x000fe20007810000 */
[----:B-1----:R-:W-:Y:S01]  /*13080*/  FMUL.FTZ R7, R80, c[0x0][0x320] ;  /* 0x0000c80050077a20 */ /* 0x002fe20000410000 */
[----:B------:R-:W-:Y:S02]  /*13090*/  FSEL R49, R164, -INF , P3 ;  /* 0xff800000a4317808 */ /* 0x000fe40001800000 */
[----:B------:R-:W-:Y:S01]  /*130a0*/  FMNMX.FTZ R6, R13, R6, !PT ;  /* 0x000000060d067209 */ /* 0x000fe20007810000 */
[----:B------:R1:W-:Y:S01]  /*130b0*/  MUFU.TANH R9, R7 ;  /* 0x0000000700097308 */ /* 0x0003e20000002400 */
[----:B------:R-:W-:Y:S02]  /*130c0*/  FSEL R162, R153, -INF , P0 ;  /* 0xff80000099a27808 */ /* 0x000fe40000000000 */
[----:B------:R-:W-:Y:S02]  /*130d0*/  FMNMX.FTZ R6, R30, R6, !PT ;  /* 0x000000061e067209 */ /* 0x000fe40007810000 */
[C---:B------:R-:W-:Y:S02]  /*130e0*/  ISETP.GT.AND P0, PT, R4.reuse, 0x38, PT ;  /* 0x000000380400780c */ /* 0x040fe40003f04270 */
[----:B------:R-:W-:Y:S02]  /*130f0*/  FMNMX.FTZ R6, R29, R6, !PT ;  /* 0x000000061d067209 */ /* 0x000fe40007810000 */
[----:B------:R-:W-:Y:S02]  /*13100*/  ISETP.GT.AND P3, PT, R4, 0x29, PT ;  /* 0x000000290400780c */ /* 0x000fe40003f64270 */
[----:B------:R-:W-:Y:S02]  /*13110*/  FMNMX.FTZ R6, R28, R6, !PT ;  /* 0x000000061c067209 */ /* 0x000fe40007810000 */
[----:B----4-:R-:W-:Y:S01]  /*13120*/  FSEL R174, R8, -INF , P0 ;  /* 0xff80000008ae7808 */ /* 0x010fe20000000000 */
[----:B------:R-:W-:Y:S01]  /*13130*/  FMUL.FTZ R8, R67, c[0x0][0x320] ;  /* 0x0000c80043087a20 */ /* 0x000fe20000410000 */
[----:B------:R-:W-:Y:S02]  /*13140*/  ISETP.GT.AND P5, PT, R4, 0x21, PT ;  /* 0x000000210400780c */ /* 0x000fe40003fa4270 */
[----:B------:R-:W-:Y:S02]  /*13150*/  FMNMX.FTZ R6, R27, R6, !PT ;  /* 0x000000061b067209 */ /* 0x000fe40007810000 */
[----:B------:R-:W-:Y:S02]  /*13160*/  FSEL R61, R45, -INF , P3 ;  /* 0xff8000002d3d7808 */ /* 0x000fe40001800000 */
[----:B------:R2:W4:Y:S01]  /*13170*/  MUFU.TANH R45, R8 ;  /* 0x00000008002d7308 */ /* 0x0005220000002400 */
[----:B------:R-:W-:Y:S01]  /*13180*/  FSEL R51, R154, -INF , P5 ;  /* 0xff8000009a337808 */ /* 0x000fe20002800000 */
[----:B-1----:R-:W-:Y:S01]  /*13190*/  FMUL.FTZ R7, R81, c[0x0][0x320] ;  /* 0x0000c80051077a20 */ /* 0x002fe20000410000 */
[----:B------:R-:W-:Y:S02]  /*131a0*/  FMNMX.FTZ R6, R49, R6, !PT ;  /* 0x0000000631067209 */ /* 0x000fe40007810000 */
[----:B------:R-:W-:Y:S02]  /*131b0*/  ISETP.GT.AND P5, PT, R4, 0x28, PT ;  /* 0x000000280400780c */ /* 0x000fe40003fa4270 */
[----:B------:R-:W-:Y:S03]  /*131c0*/  FMNMX.FTZ R6, R51, R6, !PT ;  /* 0x0000000633067209 */ /* 0x000fe60007810000 */
[----:B------:R-:W1:Y:S01]  /*131d0*/  MUFU.TANH R7, R7 ;  /* 0x0000000700077308 */ /* 0x000e620000002400 */
[----:B------:R-:W-:Y:S01]  /*131e0*/  FSEL R59, R47, -INF , P5 ;  /* 0xff8000002f3b7808 */ /* 0x000fe20002800000 */
[----:B------:R-:W-:Y:S01]  /*131f0*/  FMUL.FTZ R47, R82, c[0x0][0x320] ;  /* 0x0000c800522f7a20 */ /* 0x000fe20000410000 */
[C---:B------:R-:W-:Y:S02]  /*13200*/  ISETP.GT.AND P2, PT, R2.reuse, 0x21, PT ;  /* 0x000000210200780c */ /* 0x040fe40003f44270 */
[----:B------:R-:W-:Y:S02]  /*13210*/  FMNMX.FTZ R6, R59, R6, !PT ;  /* 0x000000063b067209 */ /* 0x000fe40007810000 */
[----:B------:R-:W-:Y:S02]  /*13220*/  FSEL R58, R165, -INF , P2 ;  /* 0xff800000a53a7808 */ /* 0x000fe40001000000 */
[----:B------:R-:W-:Y:S02]  /*13230*/  ISETP.GT.AND P4, PT, R2, 0x20, PT ;  /* 0x000000200200780c */ /* 0x000fe40003f84270 */
[C---:B------:R-:W-:Y:S02]  /*13240*/  ISETP.GT.AND P2, PT, R4.reuse, 0x30, PT ;  /* 0x000000300400780c */ /* 0x040fe40003f44270 */
[----:B------:R-:W-:Y:S01]  /*13250*/  ISETP.GT.AND P5, PT, R4, 0x40, PT ;  /* 0x000000400400780c */ /* 0x000fe20003fa4270 */
[----:B--2---:R-:W-:Y:S01]  /*13260*/  FMUL.FTZ R8, R62, c[0x0][0x320] ;  /* 0x0000c8003e087a20 */ /* 0x004fe20000410000 */
[----:B------:R-:W-:Y:S01]  /*13270*/  FSEL R172, R43, -INF , P2 ;  /* 0xff8000002bac7808 */ /* 0x000fe20001000000 */
[----:B------:R-:W-:Y:S01]  /*13280*/  FMUL.FTZ R43, R71, c[0x0][0x320] ;  /* 0x0000c800472b7a20 */ /* 0x000fe20000410000 */
[C---:B------:R-:W-:Y:S02]  /*13290*/  ISETP.GT.AND P1, PT, R4.reuse, 0x31, PT ;  /* 0x000000310400780c */ /* 0x040fe40003f24270 */
[C---:B------:R-:W-:Y:S02]  /*132a0*/  ISETP.GT.AND P3, PT, R4.reuse, 0x48, PT ;  /* 0x000000480400780c */ /* 0x040fe40003f64270 */
[C---:B------:R-:W-:Y:S02]  /*132b0*/  ISETP.GT.AND P2, PT, R4.reuse, 0x49, PT ;  /* 0x000000490400780c */ /* 0x040fe40003f44270 */
[----:B------:R-:W-:Y:S02]  /*132c0*/  FSEL R57, R155, -INF , P4 ;  /* 0xff8000009b397808 */ /* 0x000fe40002000000 */
[----:B------:R-:W-:Y:S02]  /*132d0*/  ISETP.GT.AND P4, PT, R4, 0x41, PT ;  /* 0x000000410400780c */ /* 0x000fe40003f84270 */
[----:B------:R-:W-:Y:S02]  /*132e0*/  FMNMX.FTZ R4, R61, R6, !PT ;  /* 0x000000063d047209 */ /* 0x000fe40007810000 */
[----:B------:R-:W-:Y:S02]  /*132f0*/  FSEL R226, R39, -INF , P5 ;  /* 0xff80000027e27808 */ /* 0x000fe40002800000 */
[----:B------:R2:W-:Y:S01]  /*13300*/  MUFU.TANH R39, R47 ;  /* 0x0000002f00277308 */ /* 0x0005e20000002400 */
[----:B------:R-:W-:Y:S02]  /*13310*/  ISETP.GT.AND P5, PT, R2, 0x28, PT ;  /* 0x000000280200780c */ /* 0x000fe40003fa4270 */
[----:B------:R-:W-:Y:S01]  /*13320*/  FSEL R173, R38, -INF , P1 ;  /* 0xff80000026ad7808 */ /* 0x000fe20000800000 */
[----:B------:R-:W-:Y:S01]  /*13330*/  FMUL.FTZ R38, R70, c[0x0][0x320] ;  /* 0x0000c80046267a20 */ /* 0x000fe20000410000 */
[----:B------:R-:W-:Y:S02]  /*13340*/  FMNMX.FTZ R4, R172, R4, !PT ;  /* 0x00000004ac047209 */ /* 0x000fe40007810000 */
[----:B------:R-:W-:Y:S02]  /*13350*/  ISETP.GT.AND P1, PT, R5, 0x20, PT ;  /* 0x000000200500780c */ /* 0x000fe40003f24270 */
[----:B------:R-:W-:Y:S01]  /*13360*/  FSEL R56, R171, -INF , P5 ;  /* 0xff800000ab387808 */ /* 0x000fe20002800000 */
[----:B------:R-:W-:Y:S01]  /*13370*/  MUFU.TANH R41, R38 ;  /* 0x0000002600297308 */ /* 0x000fe20000002400 */
[----:B------:R-:W-:Y:S02]  /*13380*/  ISETP.GT.AND P5, PT, R2, 0x39, PT ;  /* 0x000000390200780c */ /* 0x000fe40003fa4270 */
[----:B------:R-:W-:Y:S02]  /*13390*/  FMNMX.FTZ R4, R173, R4, !PT ;  /* 0x00000004ad047209 */ /* 0x000fe40007810000 */
[----:B------:R-:W-:Y:S02]  /*133a0*/  FSEL R157, R180, -INF , P1 ;  /* 0xff800000b49d7808 */ /* 0x000fe40000800000 */
[----:B------:R-:W-:Y:S02]  /*133b0*/  ISETP.GT.AND P1, PT, R2, 0x30, PT ;  /* 0x000000300200780c */ /* 0x000fe40003f24270 */
[----:B----4-:R-:W-:Y:S01]  /*133c0*/  FSEL R170, R45, -INF , P5 ;  /* 0xff8000002daa7808 */ /* 0x010fe20002800000 */
[----:B------:R-:W-:Y:S01]  /*133d0*/  MUFU.TANH R38, R48 ;  /* 0x0000003000267308 */ /* 0x000fe20000002400 */
[----:B------:R-:W-:Y:S02]  /*133e0*/  ISETP.GT.AND P5, PT, R0, 0x30, PT ;  /* 0x000000300000780c */ /* 0x000fe40003fa4270 */
[----:B-1----:R-:W-:Y:S01]  /*133f0*/  FSEL R251, R7, -INF , P2 ;  /* 0xff80000007fb7808 */ /* 0x002fe20001000000 */
[----:B--2---:R-:W-:Y:S01]  /*13400*/  FMUL.FTZ R47, R79, c[0x0][0x320] ;  /* 0x0000c8004f2f7a20 */ /* 0x004fe20000410000 */
[----:B------:R-:W-:Y:S02]  /*13410*/  ISETP.GT.AND P2, PT, R2, 0x29, PT ;  /* 0x000000290200780c */ /* 0x000fe40003f44270 */
[----:B------:R-:W-:Y:S02]  /*13420*/  FMNMX.FTZ R4, R174, R4, !PT ;  /* 0x00000004ae047209 */ /* 0x000fe40007810000 */
[----:B------:R-:W-:Y:S02]  /*13430*/  FSEL R165, R54, -INF , P1 ;  /* 0xff80000036a57808 */ /* 0x000fe40000800000 */
[----:B------:R-:W-:Y:S02]  /*13440*/  FSEL R60, R167, -INF , P2 ;  /* 0xff800000a73c7808 */ /* 0x000fe40001000000 */
[----:B------:R-:W-:Y:S02]  /*13450*/  FSEL R167, R55, -INF , P5 ;  /* 0xff80000037a77808 */ /* 0x000fe40002800000 */
[----:B------:R-:W2:Y:S01]  /*13460*/  LDL.64 R54, [R1+0x30] ;  /* 0x0000300001367983 */ /* 0x000ea20000100a00 */
[----:B------:R-:W-:Y:S02]  /*13470*/  FMNMX.FTZ R4, R187, R4, !PT ;  /* 0x00000004bb047209 */ /* 0x000fe40007810000 */
[----:B------:R-:W-:Y:S02]  /*13480*/  FSEL R229, R37, -INF , P4 ;  /* 0xff80000025e57808 */ /* 0x000fe40002000000 */
[----:B------:R-:W1:Y:S01]  /*13490*/  MUFU.TANH R37, R43 ;  /* 0x0000002b00257308 */ /* 0x000e620000002400 */
[----:B------:R-:W-:Y:S02]  /*134a0*/  FMNMX.FTZ R4, R226, R4, !PT ;  /* 0x00000004e2047209 */ /* 0x000fe40007810000 */
[----:B------:R-:W-:Y:S01]  /*134b0*/  FSEL R250, R9, -INF , P3 ;  /* 0xff80000009fa7808 */ /* 0x000fe20001800000 */
[----:B------:R-:W-:Y:S01]  /*134c0*/  FMUL.FTZ R9, R63, c[0x0][0x320] ;  /* 0x0000c8003f097a20 */ /* 0x000fe20000410000 */
[----:B------:R-:W-:Y:S02]  /*134d0*/  FMNMX.FTZ R4, R229, R4, !PT ;  /* 0x00000004e5047209 */ /* 0x000fe40007810000 */
[----:B------:R-:W-:Y:S02]  /*134e0*/  FMNMX.FTZ R6, R14, R84, !PT ;  /* 0x000000540e067209 */ /* 0x000fe40007810000 */
[----:B------:R-:W-:Y:S02]  /*134f0*/  FMNMX.FTZ R4, R250, R4, !PT ;  /* 0x00000004fa047209 */ /* 0x000fe40007810000 */
[----:B------:R-:W-:Y:S02]  /*13500*/  FMNMX.FTZ R6, R15, R6, !PT ;  /* 0x000000060f067209 */ /* 0x000fe40007810000 */
[----:B------:R-:W-:Y:S02]  /*13510*/  FMNMX.FTZ R4, R251, R4, !PT ;  /* 0x00000004fb047209 */ /* 0x000fe40007810000 */
[----:B------:R-:W-:Y:S02]  /*13520*/  FMNMX.FTZ R6, R16, R6, !PT ;  /* 0x0000000610067209 */ /* 0x000fe40007810000 */
[----:B------:R-:W-:Y:S01]  /*13530*/  ISETP.GT.AND P0, PT, R5, 0x21, PT ;  /* 0x000000210500780c */ /* 0x000fe20003f04270 */
[----:B------:R-:W4:Y:S01]  /*13540*/  SHFL.BFLY PT, R7, R4, 0x2, 0x1f ;  /* 0x0c401f0004077f89 */ /* 0x000f2200000e0000 */
[----:B------:R-:W-:Y:S02]  /*13550*/  FMNMX.FTZ R6, R17, R6, !PT ;  /* 0x0000000611067209 */ /* 0x000fe40007810000 */
[----:B------:R-:W-:Y:S02]  /*13560*/  ISETP.GT.AND P3, PT, R0, 0x29, PT ;  /* 0x000000290000780c */ /* 0x000fe40003f64270 */
[----:B------:R-:W-:Y:S02]  /*13570*/  FMNMX.FTZ R6, R32, R6, !PT ;  /* 0x0000000620067209 */ /* 0x000fe40007810000 */
[----:B------:R-:W-:Y:S02]  /*13580*/  FSEL R158, R182, -INF , P0 ;  /* 0xff800000b69e7808 */ /* 0x000fe40000000000 */
        /* <DEDUP_REMOVED lines=8> */
[----:B----4-:R-:W-:Y:S01]  /*13610*/  FMNMX.FTZ R4, R4, R7, !PT ;  /* 0x0000000704047209 */ /* 0x010fe20007810000 */
[----:B------:R-:W-:Y:S01]  /*13620*/  FMUL.FTZ R7, R72, c[0x0][0x320] ;  /* 0x0000c80048077a20 */ /* 0x000fe20000410000 */
[----:B------:R-:W-:Y:S02]  /*13630*/  FSEL R166, R53, -INF , P0 ;  /* 0xff80000035a67808 */ /* 0x000fe40000000000 */
[----:B------:R-:W-:Y:S01]  /*13640*/  MUFU.TANH R53, R8 ;  /* 0x0000000800357308 */ /* 0x000fe20000002400 */
[----:B------:R-:W-:Y:S02]  /*13650*/  ISETP.GT.AND P5, PT, R0, 0x48, PT ;  /* 0x000000480000780c */ /* 0x000fe40003fa4270 */
[----:B------:R-:W-:Y:S02]  /*13660*/  FSEL R171, R52, -INF , P3 ;  /* 0xff80000034ab7808 */ /* 0x000fe40001800000 */
[----:B------:R-:W-:Y:S02]  /*13670*/  FMNMX.FTZ R6, R58, R6, !PT ;  /* 0x000000063a067209 */ /* 0x000fe40007810000 */
[----:B------:R-:W-:Y:S02]  /*13680*/  FSEL R159, R184, -INF , P4 ;  /* 0xff800000b89f7808 */ /* 0x000fe40002000000 */
[----:B------:R-:W-:Y:S01]  /*13690*/  FMNMX.FTZ R6, R56, R6, !PT ;  /* 0x0000000638067209 */ /* 0x000fe20007810000 */
[----:B------:R4:W5:Y:S01]  /*136a0*/  MUFU.TANH R48, R7 ;  /* 0x0000000700307308 */ /* 0x0009620000002400 */
[C---:B------:R-:W-:Y:S02]  /*136b0*/  ISETP.GT.AND P4, PT, R2.reuse, 0x40, PT ;  /* 0x000000400200780c */ /* 0x040fe40003f84270 */
[C---:B------:R-:W-:Y:S02]  /*136c0*/  ISETP.GT.AND P2, PT, R2.reuse, 0x41, PT ;  /* 0x000000410200780c */ /* 0x040fe40003f44270 */
[C---:B------:R-:W-:Y:S02]  /*136d0*/  ISETP.GT.AND P1, PT, R2.reuse, 0x48, PT ;  /* 0x000000480200780c */ /* 0x040fe40003f24270 */
[----:B------:R-:W-:Y:S02]  /*136e0*/  ISETP.GT.AND P0, PT, R2, 0x49, PT ;  /* 0x000000490200780c */ /* 0x000fe40003f04270 */
[----:B------:R-:W-:Y:S01]  /*136f0*/  FMNMX.FTZ R2, R60, R6, !PT ;  /* 0x000000063c027209 */ /* 0x000fe20007810000 */
[----:B------:R5:W-:Y:S01]  /*13700*/  MUFU.TANH R52, R9 ;  /* 0x0000000900347308 */ /* 0x000be20000002400 */
[----:B------:R-:W-:Y:S02]  /*13710*/  FMNMX.FTZ R6, R18, R85, !PT ;  /* 0x0000005512067209 */ /* 0x000fe40007810000 */
[----:B------:R-:W-:Y:S02]  /*13720*/  FMNMX.FTZ R2, R165, R2, !PT ;  /* 0x00000002a5027209 */ /* 0x000fe40007810000 */
[----:B------:R-:W-:Y:S02]  /*13730*/  FMNMX.FTZ R6, R19, R6, !PT ;  /* 0x0000000613067209 */ /* 0x000fe40007810000 */
[----:B-1----:R-:W-:Y:S01]  /*13740*/  FSEL R222, R37, -INF , P2 ;  /* 0xff80000025de7808 */ /* 0x002fe20001000000 */
[----:B------:R-:W-:Y:S01]  /*13750*/  FMUL.FTZ R37, R76, c[0x0][0x320] ;  /* 0x0000c8004c257a20 */ /* 0x000fe20000410000 */
[----:B------:R-:W-:Y:S02]  /*13760*/  FMNMX.FTZ R6, R20, R6, !PT ;  /* 0x0000000614067209 */ /* 0x000fe40007810000 */
[----:B------:R-:W-:Y:S01]  /*13770*/  FMNMX.FTZ R2, R166, R2, !PT ;  /* 0x00000002a6027209 */ /* 0x000fe20007810000 */
[----:B------:R1:W-:Y:S01]  /*13780*/  MUFU.TANH R43, R37 ;  /* 0x00000025002b7308 */ /* 0x0003e20000002400 */
[----:B------:R-:W-:Y:S01]  /*13790*/  FMNMX.FTZ R6, R21, R6, !PT ;  /* 0x0000000615067209 */ /* 0x000fe20007810000 */
[----:B----4-:R-:W-:Y:S01]  /*137a0*/  FMUL.FTZ R7, R73, c[0x0][0x320] ;  /* 0x0000c80049077a20 */ /* 0x010fe20000410000 */
[----:B------:R-:W-:Y:S02]  /*137b0*/  FSEL R225, R39, -INF , P1 ;  /* 0xff80000027e17808 */ /* 0x000fe40000800000 */
[----:B------:R-:W-:Y:S02]  /*137c0*/  FMNMX.FTZ R6, R34, R6, !PT ;  /* 0x0000000622067209 */ /* 0x000fe40007810000 */
[----:B------:R-:W-:Y:S02]  /*137d0*/  ISETP.GT.AND P2, PT, R0, 0x38, PT ;  /* 0x000000380000780c */ /* 0x000fe40003f44270 */
[----:B------:R-:W-:Y:S01]  /*137e0*/  FMNMX.FTZ R6, R35, R6, !PT ;  /* 0x0000000623067209 */ /* 0x000fe20007810000 */
[----:B------:R4:W3:Y:S01]  /*137f0*/  MUFU.TANH R45, R7 ;  /* 0x00000007002d7308 */ /* 0x0008e20000002400 */
[----:B------:R-:W-:Y:S01]  /*13800*/  FMNMX.FTZ R2, R171, R2, !PT ;  /* 0x00000002ab027209 */ /* 0x000fe20007810000 */
[----:B-----5:R-:W5:Y:S01]  /*13810*/  SHFL.BFLY PT, R9, R4, 0x1, 0x1f ;  /* 0x0c201f0004097f89 */ /* 0x020f6200000e0000 */
[----:B------:R-:W-:Y:S02]  /*13820*/  FMNMX.FTZ R6, R42, R6, !PT ;  /* 0x000000062a067209 */ /* 0x000fe40007810000 */
[----:B------:R-:W-:Y:S02]  /*13830*/  FSEL R221, R41, -INF , P4 ;  /* 0xff80000029dd7808 */ /* 0x000fe40002000000 */
[----:B------:R-:W-:Y:S02]  /*13840*/  FMNMX.FTZ R2, R170, R2, !PT ;  /* 0x00000002aa027209 */ /* 0x000fe40007810000 */
[----:B------:R-:W-:Y:S02]  /*13850*/  FMNMX.FTZ R6, R44, R6, !PT ;  /* 0x000000062c067209 */ /* 0x000fe40007810000 */
[----:B------:R-:W-:Y:S02]  /*13860*/  FMNMX.FTZ R2, R221, R2, !PT ;  /* 0x00000002dd027209 */ /* 0x000fe40007810000 */
[----:B------:R-:W-:Y:S01]  /*13870*/  FMNMX.FTZ R6, R160, R6, !PT ;  /* 0x00000006a0067209 */ /* 0x000fe20007810000 */
[----:B-1----:R-:W-:Y:S01]  /*13880*/  FMUL.FTZ R37, R77, c[0x0][0x320] ;  /* 0x0000c8004d257a20 */ /* 0x002fe20000410000 */
[----:B------:R-:W-:Y:S02]  /*13890*/  FMNMX.FTZ R2, R222, R2, !PT ;  /* 0x00000002de027209 */ /* 0x000fe40007810000 */
[----:B------:R-:W-:Y:S01]  /*138a0*/  ISETP.GT.AND P4, PT, R0, 0x31, PT ;  /* 0x000000310000780c */ /* 0x000fe20003f84270 */
[----:B------:R1:W1:Y:S01]  /*138b0*/  MUFU.TANH R39, R37 ;  /* 0x0000002500277308 */ /* 0x0002620000002400 */
[----:B------:R-:W-:Y:S02]  /*138c0*/  FMNMX.FTZ R6, R162, R6, !PT ;  /* 0x00000006a2067209 */ /* 0x000fe40007810000 */
[----:B------:R-:W-:Y:S01]  /*138d0*/  FSEL R227, R38, -INF , P0 ;  /* 0xff80000026e37808 */ /* 0x000fe20000000000 */
[----:B------:R-:W-:Y:S01]  /*138e0*/  FMUL.FTZ R38, R75, c[0x0][0x320] ;  /* 0x0000c8004b267a20 */ /* 0x000fe20000410000 */
[----:B------:R-:W-:Y:S02]  /*138f0*/  FMNMX.FTZ R2, R225, R2, !PT ;  /* 0x00000002e1027209 */ /* 0x000fe40007810000 */
[----:B----4-:R-:W-:Y:S02]  /*13900*/  FMNMX.FTZ R7, R22, R86, !PT ;  /* 0x0000005616077209 */ /* 0x010fe40007810000 */
[----:B------:R-:W-:Y:S01]  /*13910*/  FSEL R169, R152, -INF , P4 ;  /* 0xff80000098a97808 */ /* 0x000fe20002000000 */
[----:B------:R-:W-:Y:S01]  /*13920*/  MUFU.TANH R38, R38 ;  /* 0x0000002600267308 */ /* 0x000fe20000002400 */
[----:B------:R-:W-:Y:S02]  /*13930*/  FMNMX.FTZ R7, R23, R7, !PT ;  /* 0x0000000717077209 */ /* 0x000fe40007810000 */
[C---:B------:R-:W-:Y:S02]  /*13940*/  ISETP.GT.AND P4, PT, R0.reuse, 0x49, PT ;  /* 0x000000490000780c */ /* 0x040fe40003f84270 */
[C---:B------:R-:W-:Y:S02]  /*13950*/  ISETP.GT.AND P1, PT, R0.reuse, 0x39, PT ;  /* 0x000000390000780c */ /* 0x040fe40003f24270 */
[----:B------:R-:W-:Y:S02]  /*13960*/  ISETP.GT.AND P0, PT, R0, 0x40, PT ;  /* 0x000000400000780c */ /* 0x000fe40003f04270 */
[----:B------:R-:W-:Y:S01]  /*13970*/  FMNMX.FTZ R0, R24, R7, !PT ;  /* 0x0000000718007209 */ /* 0x000fe20007810000 */
[----:B------:R-:W-:Y:S01]  /*13980*/  FMUL.FTZ R7, R74, c[0x0][0x320] ;  /* 0x0000c8004a077a20 */ /* 0x000fe20000410000 */
[----:B------:R-:W-:Y:S02]  /*13990*/  FMNMX.FTZ R6, R159, R6, !PT ;  /* 0x000000069f067209 */ /* 0x000fe40007810000 */
[----:B------:R-:W-:Y:S01]  /*139a0*/  FMNMX.FTZ R2, R227, R2, !PT ;  /* 0x00000002e3027209 */ /* 0x000fe20007810000 */
[----:B------:R4:W3:Y:S01]  /*139b0*/  MUFU.TANH R41, R7 ;  /* 0x0000000700297308 */ /* 0x0008e20000002400 */
[----:B------:R-:W-:Y:S01]  /*139c0*/  FMNMX.FTZ R0, R25, R0, !PT ;  /* 0x0000000019007209 */ /* 0x000fe20007810000 */
[----:B-1----:R-:W-:Y:S01]  /*139d0*/  FMUL.FTZ R37, R78, c[0x0][0x320] ;  /* 0x0000c8004e257a20 */ /* 0x002fe20000410000 */
[----:B------:R-:W-:Y:S01]  /*139e0*/  FMNMX.FTZ R6, R161, R6, !PT ;  /* 0x00000006a1067209 */ /* 0x000fe20007810000 */
[----:B------:R-:W1:Y:S01]  /*139f0*/  SHFL.BFLY PT, R8, R2, 0x2, 0x1f ;  /* 0x0c401f0002087f89 */ /* 0x000e6200000e0000 */
[----:B------:R-:W-:Y:S02]  /*13a00*/  FMNMX.FTZ R0, R36, R0, !PT ;  /* 0x0000000024007209 */ /* 0x000fe40007810000 */
[----:B------:R-:W-:Y:S02]  /*13a10*/  FMNMX.FTZ R6, R167, R6, !PT ;  /* 0x00000006a7067209 */ /* 0x000fe40007810000 */
[----:B------:R-:W-:Y:S01]  /*13a20*/  FSEL R186, R87, -INF , P2 ;  /* 0xff80000057ba7808 */ /* 0x000fe20001000000 */
[----:B------:R-:W1:Y:S01]  /*13a30*/  MUFU.TANH R37, R37 ;  /* 0x0000002500257308 */ /* 0x000e620000002400 */
[----:B-----5:R-:W-:Y:S02]  /*13a40*/  FMNMX.FTZ R73, R4, R9, !PT ;  /* 0x0000000904497209 */ /* 0x020fe40007810000 */
[----:B------:R-:W-:Y:S02]  /*13a50*/  FMNMX.FTZ R4, R40, R0, !PT ;  /* 0x0000000028047209 */ /* 0x000fe40007810000 */
[----:B------:R-:W-:Y:S02]  /*13a60*/  FMNMX.FTZ R0, R169, R6, !PT ;  /* 0x00000006a9007209 */ /* 0x000fe40007810000 */
[----:B------:R-:W-:Y:S02]  /*13a70*/  FSEL R184, R163, -INF , P1 ;  /* 0xff800000a3b87808 */ /* 0x000fe40000800000 */
[----:B------:R-:W-:Y:S01]  /*13a80*/  FMNMX.FTZ R0, R186, R0, !PT ;  /* 0x00000000ba007209 */ /* 0x000fe20007810000 */
[----:B------:R-:W5:Y:S01]  /*13a90*/  MUFU.TANH R9, R47 ;  /* 0x0000002f00097308 */ /* 0x000f620000002400 */
[----:B------:R-:W-:Y:S02]  /*13aa0*/  FMNMX.FTZ R4, R46, R4, !PT ;  /* 0x000000042e047209 */ /* 0x000fe40007810000 */
[----:B------:R-:W-:Y:S02]  /*13ab0*/  FSEL R219, R48, -INF , P0 ;  /* 0xff80000030db7808 */ /* 0x000fe40000000000 */
[----:B------:R-:W-:Y:S02]  /*13ac0*/  FMNMX.FTZ R0, R184, R0, !PT ;  /* 0x00000000b8007209 */ /* 0x000fe40007810000 */
[----:B------:R-:W-:Y:S02]  /*13ad0*/  FMNMX.FTZ R4, R50, R4, !PT ;  /* 0x0000000432047209 */ /* 0x000fe40007810000 */
[----:B---3--:R-:W-:Y:S02]  /*13ae0*/  FSEL R224, R45, -INF , P6 ;  /* 0xff8000002de07808 */ /* 0x008fe40003000000 */
[----:B------:R-:W-:Y:S02]  /*13af0*/  FMNMX.FTZ R0, R219, R0, !PT ;  /* 0x00000000db007209 */ /* 0x000fe40007810000 */
[----:B------:R-:W-:Y:S02]  /*13b00*/  ISETP.GT.AND P3, PT, R5, 0x28, PT ;  /* 0x000000280500780c */ /* 0x000fe40003f64270 */
[----:B------:R-:W-:Y:S02]  /*13b10*/  FMNMX.FTZ R4, R157, R4, !PT ;  /* 0x000000049d047209 */ /* 0x000fe40007810000 */
[----:B------:R-:W-:Y:S02]  /*13b20*/  FSEL R234, R43, -INF , P5 ;  /* 0xff8000002bea7808 */ /* 0x000fe40002800000 */
[----:B------:R-:W-:Y:S02]  /*13b30*/  FMNMX.FTZ R0, R224, R0, !PT ;  /* 0x00000000e0007209 */ /* 0x000fe40007810000 */
[----:B------:R-:W-:Y:S02]  /*13b40*/  FSEL R156, R195, -INF , P3 ;  /* 0xff800000c39c7808 */ /* 0x000fe40001800000 */
[----:B------:R-:W-:Y:S02]  /*13b50*/  ISETP.GT.AND P3, PT, R5, 0x29, PT ;  /* 0x000000290500780c */ /* 0x000fe40003f64270 */
[----:B------:R-:W-:Y:S02]  /*13b60*/  FMNMX.FTZ R4, R158, R4, !PT ;  /* 0x000000049e047209 */ /* 0x000fe40007810000 */
[----:B-1----:R-:W-:Y:S02]  /*13b70*/  FMNMX.FTZ R2, R2, R8, !PT ;  /* 0x0000000802027209 */ /* 0x002fe40007810000 */
[----:B------:R-:W-:Y:S02]  /*13b80*/  FSEL R236, R39, -INF , P4 ;  /* 0xff80000027ec7808 */ /* 0x000fe40002000000 */
[----:B------:R-:W-:Y:S01]  /*13b90*/  FMNMX.FTZ R0, R234, R0, !PT ;  /* 0x00000000ea007209 */ /* 0x000fe20007810000 */
[----:B------:R-:W1:Y:S01]  /*13ba0*/  SHFL.BFLY PT, R8, R2, 0x1, 0x1f ;  /* 0x0c201f0002087f89 */ /* 0x000e6200000e0000 */
[----:B------:R-:W-:Y:S02]  /*13bb0*/  FSEL R155, R196, -INF , P3 ;  /* 0xff800000c49b7808 */ /* 0x000fe40001800000 */
[----:B------:R-:W-:Y:S02]  /*13bc0*/  ISETP.GT.AND P0, PT, R5, 0x30, PT ;  /* 0x000000300500780c */ /* 0x000fe40003f04270 */
[----:B------:R-:W-:Y:S01]  /*13bd0*/  FMNMX.FTZ R6, R156, R4, !PT ;  /* 0x000000049c067209 */ /* 0x000fe20007810000 */
[C---:B------:R-:W-:Y:S01]  /*13be0*/  FMUL.FTZ R4, R73.reuse, c[0x0][0x2d0] ;  /* 0x0000b40049047a20 */ /* 0x040fe20000410000 */
[----:B------:R-:W-:Y:S02]  /*13bf0*/  FMNMX.FTZ R0, R236, R0, !PT ;  /* 0x00000000ec007209 */ /* 0x000fe40007810000 */
[----:B------:R-:W-:Y:S02]  /*13c00*/  FSETP.NEU.FTZ.AND P3, PT, R73, -INF , PT ;  /* 0xff8000004900780b */ /* 0x000fe40003f7d000 */
[----:B------:R-:W-:Y:S01]  /*13c10*/  ISETP.GT.AND P2, PT, R5, 0x31, PT ;  /* 0x000000310500780c */ /* 0x000fe20003f44270 */
[----:B----4-:R-:W3:Y:S01]  /*13c20*/  SHFL.BFLY PT, R7, R0, 0x2, 0x1f ;  /* 0x0c401f0000077f89 */ /* 0x010ee200000e0000 */
[----:B------:R-:W-:Y:S02]  /*13c30*/  FSEL R163, R185, -INF , P0 ;  /* 0xff800000b9a37808 */ /* 0x000fe40000000000 */
[----:B------:R-:W-:Y:S02]  /*13c40*/  FMNMX.FTZ R6, R155, R6, !PT ;  /* 0x000000069b067209 */ /* 0x000fe40007810000 */
[----:B------:R-:W-:Y:S02]  /*13c50*/  ISETP.GT.AND P1, PT, R5, 0x38, PT ;  /* 0x000000380500780c */ /* 0x000fe40003f24270 */
[----:B------:R-:W-:Y:S02]  /*13c60*/  FSEL R75, R4, RZ, P3 ;  /* 0x000000ff044b7208 */ /* 0x000fe40001800000 */
[----:B------:R-:W-:Y:S02]  /*13c70*/  FSEL R164, R181, -INF , P2 ;  /* 0xff800000b5a47808 */ /* 0x000fe40001000000 */
[----:B------:R-:W-:Y:S01]  /*13c80*/  FMNMX.FTZ R4, R163, R6, !PT ;  /* 0x00000006a3047209 */ /* 0x000fe20007810000 */
[--C-:B------:R-:W-:Y:S01]  /*13c90*/  FFMA.FTZ R6, R10, c[0x0][0x2d0], -R75.reuse ;  /* 0x0000b4000a067a23 */ /* 0x100fe2000001084b */
[----:B------:R-:W-:Y:S02]  /*13ca0*/  FSEL R168, R53, -INF , P1 ;  /* 0xff80000035a87808 */ /* 0x000fe40000800000 */
[C---:B------:R-:W-:Y:S01]  /*13cb0*/  ISETP.GT.AND P4, PT, R5.reuse, 0x39, PT ;  /* 0x000000390500780c */ /* 0x040fe20003f84270 */
[----:B------:R4:W-:Y:S01]  /*13cc0*/  MUFU.EX2 R45, R6 ;  /* 0x00000006002d7308 */ /* 0x0009e20000000800 */
[----:B------:R-:W-:Y:S02]  /*13cd0*/  FMNMX.FTZ R4, R164, R4, !PT ;  /* 0x00000004a4047209 */ /* 0x000fe40007810000 */
[----:B------:R-:W-:Y:S02]  /*13ce0*/  FSEL R182, R52, -INF , P4 ;  /* 0xff80000034b67808 */ /* 0x000fe40002000000 */
[C---:B------:R-:W-:Y:S02]  /*13cf0*/  ISETP.GT.AND P0, PT, R5.reuse, 0x40, PT ;  /* 0x000000400500780c */ /* 0x040fe40003f04270 */
[----:B------:R-:W-:Y:S02]  /*13d00*/  FMNMX.FTZ R4, R168, R4, !PT ;  /* 0x00000004a8047209 */ /* 0x000fe40007810000 */
[----:B------:R-:W-:Y:S02]  /*13d10*/  LOP3.LUT P6, RZ, R220, 0x1, RZ, 0xc0, !PT ;  /* 0x00000001dcff7812 */ /* 0x000fe400078cc0ff */
[----:B------:R-:W-:Y:S02]  /*13d20*/  ISETP.GT.AND P2, PT, R5, 0x41, PT ;  /* 0x000000410500780c */ /* 0x000fe40003f44270 */
[----:B------:R-:W-:Y:S02]  /*13d30*/  FSEL R220, R41, -INF , P0 ;  /* 0xff80000029dc7808 */ /* 0x000fe40000000000 */
[----:B------:R-:W-:Y:S02]  /*13d40*/  FMNMX.FTZ R4, R182, R4, !PT ;  /* 0x00000004b6047209 */ /* 0x000fe40007810000 */
[----:B------:R-:W-:Y:S02]  /*13d50*/  FSEL R223, R38, -INF , P2 ;  /* 0xff80000026df7808 */ /* 0x000fe40001000000 */
[----:B------:R-:W-:Y:S02]  /*13d60*/  ISETP.GT.AND P1, PT, R5, 0x48, PT ;  /* 0x000000480500780c */ /* 0x000fe40003f24270 */
[----:B------:R-:W-:Y:S02]  /*13d70*/  FMNMX.FTZ R4, R220, R4, !PT ;  /* 0x00000004dc047209 */ /* 0x000fe40007810000 */
[----:B-1----:R-:W-:Y:S01]  /*13d80*/  FMNMX.FTZ R72, R2, R8, !PT ;  /* 0x0000000802487209 */ /* 0x002fe20007810000 */
[--C-:B----4-:R-:W-:Y:S01]  /*13d90*/  FFMA.FTZ R6, R11, c[0x0][0x2d0], -R75.reuse ;  /* 0x0000b4000b067a23 */ /* 0x110fe2000001084b */
[----:B------:R-:W-:Y:S02]  /*13da0*/  FSEL R231, R37, -INF , P1 ;  /* 0xff80000025e77808 */ /* 0x000fe40000800000 */
[----:B------:R-:W-:Y:S01]  /*13db0*/  ISETP.GT.AND P0, PT, R5, 0x49, PT ;  /* 0x000000490500780c */ /* 0x000fe20003f04270 */
[----:B------:R1:W4:Y:S01]  /*13dc0*/  MUFU.EX2 R48, R6 ;  /* 0x0000000600307308 */ /* 0x0003220000000800 */
[----:B------:R-:W-:Y:S02]  /*13dd0*/  FMNMX.FTZ R5, R223, R4, !PT ;  /* 0x00000004df057209 */ /* 0x000fe40007810000 */
[----:B---3--:R-:W-:Y:S02]  /*13de0*/  FMNMX.FTZ R4, R0, R7, !PT ;  /* 0x0000000700047209 */ /* 0x008fe40007810000 */
[----:B------:R-:W-:Y:S01]  /*13df0*/  FMNMX.FTZ R0, R231, R5, !PT ;  /* 0x00000005e7007209 */ /* 0x000fe20007810000 */
[C---:B------:R-:W-:Y:S01]  /*13e00*/  FMUL.FTZ R5, R72.reuse, c[0x0][0x2d0] ;  /* 0x0000b40048057a20 */ /* 0x040fe20000410000 */
[----:B------:R-:W-:Y:S01]  /*13e10*/  FSETP.NEU.FTZ.AND P2, PT, R72, -INF , PT ;  /* 0xff8000004800780b */ /* 0x000fe20003f5d000 */
[----:B------:R-:W3:Y:S01]  /*13e20*/  SHFL.BFLY PT, R7, R4, 0x1, 0x1f ;  /* 0x0c201f0004077f89 */ /* 0x000ee200000e0000 */
[----:B-----5:R-:W-:Y:S01]  /*13e30*/  FSEL R74, R9, -INF , P0 ;  /* 0xff800000094a7808 */ /* 0x020fe20000000000 */
[--C-:B------:R-:W-:Y:S01]  /*13e40*/  FFMA.FTZ R9, R29, c[0x0][0x2d0], -R75.reuse ;  /* 0x0000b4001d097a23 */ /* 0x100fe2000001084b */
[----:B------:R-:W-:Y:S02]  /*13e50*/  FSEL R152, R5, RZ, P2 ;  /* 0x000000ff05987208 */ /* 0x000fe40001000000 */
[----:B------:R-:W-:Y:S01]  /*13e60*/  FMNMX.FTZ R0, R74, R0, !PT ;  /* 0x000000004a007209 */ /* 0x000fe20007810000 */
[----:B------:R-:W-:Y:S01]  /*13e70*/  MUFU.EX2 R245, R9 ;  /* 0x0000000900f57308 */ /* 0x000fe20000000800 */
[----:B------:R-:W-:Y:S01]  /*13e80*/  ISETP.GT.AND P4, PT, R216, R217, PT ;  /* 0x000000d9d800720c */ /* 0x000fe20003f84270 */
[----:B------:R-:W-:Y:S01]  /*13e90*/  FFMA.FTZ R5, R14, c[0x0][0x2d0], -R152 ;  /* 0x0000b4000e057a23 */ /* 0x000fe20000010898 */
[----:B------:R-:W-:Y:S01]  /*13ea0*/  IADD3 R217, R216, -0x1, RZ ;  /* 0xffffffffd8d97810 */ /* 0x000fe20007ffe0ff */
[----:B------:R-:W5:Y:S06]  /*13eb0*/  SHFL.BFLY PT, R2, R0, 0x2, 0x1f ;  /* 0x0c401f0000027f89 */ /* 0x000f6c00000e0000 */
[----:B------:R5:W-:Y:S01]  /*13ec0*/  MUFU.EX2 R252, R5 ;  /* 0x0000000500fc7308 */ /* 0x000be20000000800 */
[--C-:B-1----:R-:W-:Y:S01]  /*13ed0*/  FFMA.FTZ R6, R12, c[0x0][0x2d0], -R75.reuse ;  /* 0x0000b4000c067a23 */ /* 0x102fe2000001084b */
[----:B----4-:R-:W-:Y:S01]  /*13ee0*/  F2FP.PACK_AB R76, R48, R45 ;  /* 0x0000002d304c723e */ /* 0x010fe200000000ff */
[----:B------:R-:W-:Y:S01]  /*13ef0*/  FFMA.FTZ R12, R30, c[0x0][0x2d0], -R75 ;  /* 0x0000b4001e0c7a23 */ /* 0x000fe2000001084b */
[----:B------:R-:W-:Y:S01]  /*13f00*/  @P4 MOV R11, c[0x0][0x1e0] ;  /* 0x00007800000b4a02 */ /* 0x000fe20000000f00 */
[----:B------:R-:W-:Y:S01]  /*13f10*/  @P4 IMAD.MOV.U32 R10, RZ, RZ, c[0x0][0x1e4] ;  /* 0x00007900ff0a4624 */ /* 0x000fe200078e00ff */
[----:B---3--:R-:W-:Y:S04]  /*13f20*/  FMNMX.FTZ R71, R4, R7, !PT ;  /* 0x0000000704477209 */ /* 0x008fe80007810000 */
[----:B------:R1:W-:Y:S01]  /*13f30*/  MUFU.EX2 R62, R6 ;  /* 0x00000006003e7308 */ /* 0x0003e20000000800 */
[C---:B------:R-:W-:Y:S01]  /*13f40*/  @P4 SHF.L.U64.HI R10, R11.reuse, 0x5, R10 ;  /* 0x000000050b0a4819 */ /* 0x040fe2000001020a */
[----:B------:R-:W-:Y:S01]  /*13f50*/  @P4 IMAD.SHL.U32 R11, R11, 0x20, RZ ;  /* 0x000000200b0b4824 */ /* 0x000fe200078e00ff */
[C---:B------:R-:W-:Y:S01]  /*13f60*/  FSETP.NEU.FTZ.AND P1, PT, R71.reuse, -INF , PT ;  /* 0xff8000004700780b */ /* 0x040fe20003f3d000 */
[----:B------:R-:W-:Y:S01]  /*13f70*/  FMUL.FTZ R4, R71, c[0x0][0x2d0] ;  /* 0x0000b40047047a20 */ /* 0x000fe20000410000 */
[----:B-----5:R-:W-:Y:S05]  /*13f80*/  FMNMX.FTZ R0, R0, R2, !PT ;  /* 0x0000000200007209 */ /* 0x020fea0007810000 */
[----:B------:R-:W-:Y:S01]  /*13f90*/  MUFU.EX2 R242, R12 ;  /* 0x0000000c00f27308 */ /* 0x000fe20000000800 */
[----:B------:R-:W-:Y:S01]  /*13fa0*/  FSEL R153, R4, RZ, P1 ;  /* 0x000000ff04997208 */ /* 0x000fe20000800000 */
[----:B------:R-:W3:Y:S01]  /*13fb0*/  SHFL.BFLY PT, R2, R0, 0x1, 0x1f ;  /* 0x0c201f0000027f89 */ /* 0x000ee200000e0000 */
[--C-:B------:R-:W-:Y:S03]  /*13fc0*/  FFMA.FTZ R5, R15, c[0x0][0x2d0], -R152.reuse ;  /* 0x0000b4000f057a23 */ /* 0x100fe60000010898 */
[--C-:B------:R-:W-:Y:S02]  /*13fd0*/  FFMA.FTZ R7, R18, c[0x0][0x2d0], -R153.reuse ;  /* 0x0000b40012077a23 */ /* 0x100fe40000010899 */
[----:B------:R-:W-:Y:S02]  /*13fe0*/  FFMA.FTZ R8, R19, c[0x0][0x2d0], -R153 ;  /* 0x0000b40013087a23 */ /* 0x000fe40000010899 */
[----:B------:R4:W5:Y:S01]  /*13ff0*/  MUFU.EX2 R41, R5 ;  /* 0x0000000500297308 */ /* 0x0009620000000800 */
[----:B-1----:R-:W-:Y:S09]  /*14000*/  FFMA.FTZ R6, R13, c[0x0][0x2d0], -R75 ;  /* 0x0000b4000d067a23 */ /* 0x002ff2000001084b */
[----:B------:R1:W1:Y:S01]  /*14010*/  MUFU.EX2 R63, R6 ;  /* 0x00000006003f7308 */ /* 0x0002620000000800 */
[----:B---3--:R-:W-:Y:S01]  /*14020*/  FMNMX.FTZ R70, R0, R2, !PT ;  /* 0x0000000200467209 */ /* 0x008fe20007810000 */
[--C-:B------:R-:W-:Y:S08]  /*14030*/  FFMA.FTZ R0, R20, c[0x0][0x2d0], -R153.reuse ;  /* 0x0000b40014007a23 */ /* 0x100ff00000010899 */
[----:B------:R3:W-:Y:S01]  /*14040*/  MUFU.EX2 R249, R7 ;  /* 0x0000000700f97308 */ /* 0x0007e20000000800 */
[----:B------:R-:W-:Y:S02]  /*14050*/  FFMA.FTZ R2, R21, c[0x0][0x2d0], -R153 ;  /* 0x0000b40015027a23 */ /* 0x000fe40000010899 */
[----:B----4-:R-:W-:Y:S01]  /*14060*/  FFMA.FTZ R5, R16, c[0x0][0x2d0], -R152 ;  /* 0x0000b40010057a23 */ /* 0x010fe20000010898 */
[----:B-----5:R-:W-:Y:S06]  /*14070*/  F2FP.PACK_AB R77, R41, R252 ;  /* 0x000000fc294d723e */ /* 0x020fec00000000ff */
[----:B------:R4:W-:Y:S01]  /*14080*/  MUFU.EX2 R43, R5 ;  /* 0x00000005002b7308 */ /* 0x0009e20000000800 */
[----:B-1----:R-:W-:Y:S02]  /*14090*/  @P4 SHF.R.S32.HI R6, RZ, 0x1f, R217 ;  /* 0x0000001fff064819 */ /* 0x002fe400000114d9 */
[----:B------:R-:W-:Y:S03]  /*140a0*/  F2FP.PACK_AB R78, R63, R62 ;  /* 0x0000003e3f4e723e */ /* 0x000fe600000000ff */
[----:B------:R-:W-:Y:S04]  /*140b0*/  @P4 IMAD R6, R6, c[0x0][0x1e0], RZ ;  /* 0x0000780006064a24 */ /* 0x000fe800078e02ff */
[----:B------:R1:W-:Y:S01]  /*140c0*/  MUFU.EX2 R246, R0 ;  /* 0x0000000000f67308 */ /* 0x0003e20000000800 */
[----:B------:R-:W-:Y:S02]  /*140d0*/  @P4 IMAD R6, R217, c[0x0][0x1e4], R6 ;  /* 0x00007900d9064a24 */ /* 0x000fe400078e0206 */
[----:B---3--:R-:W-:Y:S07]  /*140e0*/  @P4 IMAD.MOV.U32 R7, RZ, RZ, R64 ;  /* 0x000000ffff074224 */ /* 0x008fee00078e0040 */
[----:B------:R3:W5:Y:S01]  /*140f0*/  MUFU.EX2 R248, R2 ;  /* 0x0000000200f87308 */ /* 0x0007620000000800 */
[--C-:B----4-:R-:W-:Y:S09]  /*14100*/  FFMA.FTZ R5, R17, c[0x0][0x2d0], -R152.reuse ;  /* 0x0000b40011057a23 */ /* 0x110ff20000010898 */
[----:B------:R4:W2:Y:S01]  /*14110*/  MUFU.EX2 R47, R5 ;  /* 0x00000005002f7308 */ /* 0x0008a20000000800 */
[----:B-1----:R-:W-:Y:S09]  /*14120*/  FMUL.FTZ R0, R70, c[0x0][0x2d0] ;  /* 0x0000b40046007a20 */ /* 0x002ff20000410000 */
[----:B------:R-:W1:Y:S01]  /*14130*/  MUFU.EX2 R247, R8 ;  /* 0x0000000800f77308 */ /* 0x000e620000000800 */
[----:B---3--:R-:W-:Y:S01]  /*14140*/  FFMA.FTZ R2, R32, c[0x0][0x2d0], -R152 ;  /* 0x0000b40020027a23 */ /* 0x008fe20000010898 */
[----:B-----5:R-:W-:Y:S08]  /*14150*/  F2FP.PACK_AB R66, R248, R246 ;  /* 0x000000f6f842723e */ /* 0x020ff000000000ff */
[----:B------:R3:W-:Y:S01]  /*14160*/  MUFU.EX2 R238, R2 ;  /* 0x0000000200ee7308 */ /* 0x0007e20000000800 */
[----:B----4-:R-:W-:Y:S01]  /*14170*/  @P4 IMAD.WIDE.U32 R4, R217, c[0x0][0x1e0], RZ ;  /* 0x00007800d9044a25 */ /* 0x010fe200078e00ff */
[----:B--2---:R-:W-:Y:S03]  /*14180*/  F2FP.PACK_AB R79, R47, R43 ;  /* 0x0000002b2f4f723e */ /* 0x004fe600000000ff */
[----:B------:R-:W-:Y:S01]  /*14190*/  @P4 IMAD.IADD R5, R5, 0x1, R6 ;  /* 0x0000000105054824 */ /* 0x000fe200078e0206 */
[----:B------:R-:W-:Y:S03]  /*141a0*/  @P4 MOV R6, R54 ;  /* 0x0000003600064202 */ /* 0x000fe60000000f00 */
[----:B------:R-:W-:Y:S02]  /*141b0*/  @P4 IMAD R5, R5, 0x50, RZ ;  /* 0x0000005005054824 */ /* 0x000fe400078e02ff */
[----:B------:R-:W-:Y:S01]  /*141c0*/  @P4 IMAD.WIDE.U32 R6, R4, 0x50, R6 ;  /* 0x0000005004064825 */ /* 0x000fe200078e0006 */
[----:B-1----:R-:W-:Y:S03]  /*141d0*/  F2FP.PACK_AB R64, R247, R249 ;  /* 0x000000f9f740723e */ /* 0x002fe600000000ff */
[----:B------:R-:W-:Y:S01]  /*141e0*/  FFMA.FTZ R8, R28, c[0x0][0x2d0], -R75 ;  /* 0x0000b4001c087a23 */ /* 0x000fe2000001084b */
[C---:B------:R-:W-:Y:S02]  /*141f0*/  @P4 LEA R4, P0, R6.reuse, c[0x0][0x1c8], 0x1 ;  /* 0x0000720006044a11 */ /* 0x040fe400078008ff */
[----:B------:R-:W-:Y:S01]  /*14200*/  @P4 IADD3 R5, R7, R5, RZ ;  /* 0x0000000507054210 */ /* 0x000fe20007ffe0ff */
[----:B------:R1:W-:Y:S01]  /*14210*/  MUFU.EX2 R241, R8 ;  /* 0x0000000800f17308 */ /* 0x0003e20000000800 */
[----:B---3--:R-:W-:Y:S02]  /*14220*/  FFMA.FTZ R2, R35, c[0x0][0x2d0], -R153 ;  /* 0x0000b40023027a23 */ /* 0x008fe40000010899 */
[----:B------:R-:W-:Y:S02]  /*14230*/  @P4 LEA.HI.X R5, R6, c[0x0][0x1cc], R5, 0x1, P0 ;  /* 0x0000730006054a11 */ /* 0x000fe400000f0c05 */
[-C--:B------:R-:W-:Y:S03]  /*14240*/  @P4 IADD3 R6, P0, R4, R11.reuse, RZ ;  /* 0x0000000b04064210 */ /* 0x080fe60007f1e0ff */
[----:B------:R2:W-:Y:S01]  /*14250*/  @P4 LDGSTS.E.BYPASS.LTC128B.128 [R218+0x2900], [R4.64], !P6 ;  /* 0x0290000004da4fae */ /* 0x0005e2000f101d48 */
[----:B------:R-:W-:Y:S01]  /*14260*/  @P4 IADD3.X R7, R5, R10, RZ, P0, !PT ;  /* 0x0000000a05074210 */ /* 0x000fe200007fe4ff */
[----:B------:R-:W-:Y:S01]  /*14270*/  MUFU.EX2 R230, R2 ;  /* 0x0000000200e67308 */ /* 0x000fe20000000800 */
[----:B------:R-:W-:Y:S04]  /*14280*/  FSETP.NEU.FTZ.AND P0, PT, R70, -INF , PT ;  /* 0xff8000004600780b */ /* 0x000fe80003f1d000 */
[----:B------:R-:W-:Y:S01]  /*14290*/  FSEL R154, R0, RZ, P0 ;  /* 0x000000ff009a7208 */ /* 0x000fe20000000000 */
[----:B------:R3:W-:Y:S04]  /*142a0*/  @P4 LDGSTS.E.BYPASS.LTC128B.128 [R218+0x3100], [R6.64], !P6 ;  /* 0x0310000006da4fae */ /* 0x0007e8000f101d48 */
[----:B------:R-:W-:Y:S04]  /*142b0*/  FFMA.FTZ R0, R22, c[0x0][0x2d0], -R154 ;  /* 0x0000b40016007a23 */ /* 0x000fe8000001089a */
[----:B------:R4:W-:Y:S01]  /*142c0*/  MUFU.EX2 R232, R0 ;  /* 0x0000000000e87308 */ /* 0x0009e20000000800 */
[----:B-1----:R-:W-:Y:S05]  /*142d0*/  @P4 IADD3 R8, P5, R6, R11, RZ ;  /* 0x0000000b06084210 */ /* 0x002fea0007fbe0ff */
[----:B------:R-:W-:Y:S05]  /*142e0*/  @P4 IMAD.X R9, R7, 0x1, R10, P5 ;  /* 0x0000000107094824 */ /* 0x000fea00028e060a */
[----:B------:R1:W-:Y:S01]  /*142f0*/  @P4 LDGSTS.E.BYPASS.LTC128B.128 [R218+0x3900], [R8.64], !P6 ;  /* 0x0390000008da4fae */ /* 0x0003e2000f101d48 */
[--C-:B----4-:R-:W-:Y:S04]  /*14300*/  FFMA.FTZ R0, R23, c[0x0][0x2d0], -R154.reuse ;  /* 0x0000b40017007a23 */ /* 0x110fe8000001089a */
[----:B------:R4:W5:Y:S02]  /*14310*/  MUFU.EX2 R233, R0 ;  /* 0x0000000000e97308 */ /* 0x0009640000000800 */
[--C-:B----4-:R-:W-:Y:S01]  /*14320*/  FFMA.FTZ R0, R24, c[0x0][0x2d0], -R154.reuse ;  /* 0x0000b40018007a23 */ /* 0x110fe2000001089a */
[----:B-----5:R-:W-:Y:S07]  /*14330*/  F2FP.PACK_AB R65, R233, R232 ;  /* 0x000000e8e941723e */ /* 0x020fee00000000ff */
[----:B------:R4:W-:Y:S02]  /*14340*/  MUFU.EX2 R235, R0 ;  /* 0x0000000000eb7308 */ /* 0x0009e40000000800 */
[----:B----4-:R-:W-:Y:S08]  /*14350*/  FFMA.FTZ R0, R25, c[0x0][0x2d0], -R154 ;  /* 0x0000b40019007a23 */ /* 0x010ff0000001089a */
[----:B------:R4:W5:Y:S02]  /*14360*/  MUFU.EX2 R243, R0 ;  /* 0x0000000000f37308 */ /* 0x0009640000000800 */
[--C-:B----4-:R-:W-:Y:S01]  /*14370*/  FFMA.FTZ R0, R33, c[0x0][0x2d0], -R152.reuse ;  /* 0x0000b40021007a23 */ /* 0x110fe20000010898 */
[----:B-----5:R-:W-:Y:S07]  /*14380*/  F2FP.PACK_AB R67, R243, R235 ;  /* 0x000000ebf343723e */ /* 0x020fee00000000ff */
[----:B------:R4:W-:Y:S02]  /*14390*/  MUFU.EX2 R240, R0 ;  /* 0x0000000000f07308 */ /* 0x0009e40000000800 */
[----:B----4-:R-:W-:Y:S08]  /*143a0*/  FFMA.FTZ R0, R27, c[0x0][0x2d0], -R75 ;  /* 0x0000b4001b007a23 */ /* 0x010ff0000001084b */
[----:B------:R4:W-:Y:S02]  /*143b0*/  MUFU.EX2 R244, R0 ;  /* 0x0000000000f47308 */ /* 0x0009e40000000800 */
[--C-:B----4-:R-:W-:Y:S08]  /*143c0*/  FFMA.FTZ R0, R31, c[0x0][0x2d0], -R152.reuse ;  /* 0x0000b4001f007a23 */ /* 0x110ff00000010898 */
[----:B------:R4:W-:Y:S02]  /*143d0*/  MUFU.EX2 R237, R0 ;  /* 0x0000000000ed7308 */ /* 0x0009e40000000800 */
[----:B----4-:R-:W-:Y:S08]  /*143e0*/  FFMA.FTZ R0, R26, c[0x0][0x2d0], -R152 ;  /* 0x0000b4001a007a23 */ /* 0x010ff00000010898 */
[----:B------:R4:W-:Y:S02]  /*143f0*/  MUFU.EX2 R239, R0 ;  /* 0x0000000000ef7308 */ /* 0x0009e40000000800 */
[----:B----4-:R-:W-:Y:S08]  /*14400*/  FFMA.FTZ R0, R34, c[0x0][0x2d0], -R153 ;  /* 0x0000b40022007a23 */ /* 0x010ff00000010899 */
[----:B------:R4:W-:Y:S02]  /*14410*/  MUFU.EX2 R228, R0 ;  /* 0x0000000000e47308 */ /* 0x0009e40000000800 */
[----:B----4-:R-:W-:Y:S02]  /*14420*/  FSEL R0, R73, RZ, P3 ;  /* 0x000000ff49007208 */ /* 0x010fe40001800000 */
[-C--:B--2---:R-:W-:Y:S03]  /*14430*/  @P4 IADD3 R4, P3, R8, R11.reuse, RZ ;  /* 0x0000000b08044210 */ /* 0x084fe60007f7e0ff */
[----:B------:R-:W-:Y:S01]  /*14440*/  FADD.FTZ R2, -R0, R3 ;  /* 0x0000000300027221 */ /* 0x000fe20000010100 */
[----:B------:R-:W-:Y:S02]  /*14450*/  FSEL R0, R72, RZ, P2 ;  /* 0x000000ff48007208 */ /* 0x000fe40001000000 */
[----:B------:R-:W-:Y:S01]  /*14460*/  @P4 IADD3.X R5, R9, R10, RZ, P3, !PT ;  /* 0x0000000a09054210 */ /* 0x000fe20001ffe4ff */
[----:B------:R-:W-:Y:S01]  /*14470*/  FMUL.FTZ R2, R2, c[0x0][0x2d0] ;  /* 0x0000b40002027a20 */ /* 0x000fe20000410000 */
[----:B---3--:R-:W-:Y:S01]  /*14480*/  @P4 IADD3 R6, P2, R4, R11, RZ ;  /* 0x0000000b04064210 */ /* 0x008fe20007f5e0ff */
[----:B------:R-:W-:Y:S02]  /*14490*/  FADD.FTZ R0, -R0, R84 ;  /* 0x0000005400007221 */ /* 0x000fe40000010100 */
[----:B------:R2:W3:Y:S01]  /*144a0*/  MUFU.EX2 R69, R2 ;  /* 0x0000000200457308 */ /* 0x0004e20000000800 */
[----:B------:R4:W-:Y:S01]  /*144b0*/  @P4 LDGSTS.E.BYPASS.LTC128B.128 [R218+0x4100], [R4.64], !P6 ;  /* 0x0410000004da4fae */ /* 0x0009e2000f101d48 */
[----:B------:R-:W-:Y:S02]  /*144c0*/  FMUL.FTZ R0, R0, c[0x0][0x2d0] ;  /* 0x0000b40000007a20 */ /* 0x000fe40000410000 */
[----:B------:R-:W-:Y:S05]  /*144d0*/  @P4 IMAD.X R7, R5, 0x1, R10, P2 ;  /* 0x0000000105074824 */ /* 0x000fea00010e060a */
[----:B------:R5:W-:Y:S01]  /*144e0*/  @P4 LDGSTS.E.BYPASS.LTC128B.128 [R218+0x4900], [R6.64], !P6 ;  /* 0x0490000006da4fae */ /* 0x000be2000f101d48 */
[----:B------:R1:W5:Y:S07]  /*144f0*/  MUFU.EX2 R68, R0 ;  /* 0x0000000000447308 */ /* 0x00036e0000000800 */
[----:B------:R-:W5:Y:S01]  /*14500*/  LDSM.16.MT88.4 R20, [R201] ;  /* 0x00000000c914783b */ /* 0x000f620000004200 */
[----:B--2---:R-:W-:Y:S01]  /*14510*/  FSEL R2, R71, RZ, P1 ;  /* 0x000000ff47027208 */ /* 0x004fe20000800000 */
[C---:B---3--:R-:W-:Y:S06]  /*14520*/  FMUL.FTZ R16, R69.reuse, R100 ;  /* 0x0000006445107220 */ /* 0x048fec0000410000 */
[----:B------:R-:W-:Y:S01]  /*14530*/  LDSM.16.MT88.4 R52, [R202] ;  /* 0x00000000ca34783b */ /* 0x000fe20000004200 */
[C---:B------:R-:W-:Y:S02]  /*14540*/  FMUL.FTZ R17, R69.reuse, R101 ;  /* 0x0000006545117220 */ /* 0x040fe40000410000 */
[C---:B----4-:R-:W-:Y:S02]  /*14550*/  FMUL.FTZ R4, R69.reuse, R88 ;  /* 0x0000005845047220 */ /* 0x050fe40000410000 */
[C---:B------:R-:W-:Y:S02]  /*14560*/  FMUL.FTZ R5, R69.reuse, R89 ;  /* 0x0000005945057220 */ /* 0x040fe40000410000 */
[C---:B------:R-:W-:Y:S01]  /*14570*/  FMUL.FTZ R32, R69.reuse, R116 ;  /* 0x0000007445207220 */ /* 0x040fe20000410000 */
[----:B------:R-:W-:Y:S01]  /*14580*/  LDSM.16.MT88.4 R80, [R204] ;  /* 0x00000000cc50783b */ /* 0x000fe20000004200 */
[----:B-1----:R-:W-:Y:S01]  /*14590*/  FADD.FTZ R0, -R2, R85 ;  /* 0x0000005502007221 */ /* 0x002fe20000010100 */
[----:B------:R-:W-:Y:S01]  /*145a0*/  FSEL R2, R70, RZ, P0 ;  /* 0x000000ff46027208 */ /* 0x000fe20000000000 */
[----:B-----5:R-:W-:Y:S02]  /*145b0*/  FMUL.FTZ R6, R68, R90 ;  /* 0x0000005a44067220 */ /* 0x020fe40000410000 */
[----:B------:R-:W-:Y:S02]  /*145c0*/  FMUL.FTZ R0, R0, c[0x0][0x2d0] ;  /* 0x0000b40000007a20 */ /* 0x000fe40000410000 */
[C---:B------:R-:W-:Y:S01]  /*145d0*/  FMUL.FTZ R7, R68.reuse, R91 ;  /* 0x0000005b44077220 */ /* 0x040fe20000410000 */
[----:B------:R-:W0:Y:S01]  /*145e0*/  LDGDEPBAR ;  /* 0x00000000000079af */ /* 0x000e220000000000 */
[----:B------:R1:W2:Y:S01]  /*145f0*/  MUFU.EX2 R3, R0 ;  /* 0x0000000000037308 */ /* 0x0002a20000000800 */
[C---:B------:R-:W-:Y:S02]  /*14600*/  FMUL.FTZ R18, R68.reuse, R102 ;  /* 0x0000006644127220 */ /* 0x040fe40000410000 */
[C---:B------:R-:W-:Y:S02]  /*14610*/  FMUL.FTZ R19, R68.reuse, R103 ;  /* 0x0000006744137220 */ /* 0x040fe40000410000 */
[----:B------:R-:W-:Y:S02]  /*14620*/  FMUL.FTZ R33, R69, R117 ;  /* 0x0000007545217220 */ /* 0x000fe40000410000 */
[----:B------:R-:W-:Y:S01]  /*14630*/  LDSM.16.MT88.4 R88, [R205+0x800] ;  /* 0x00080000cd58783b */ /* 0x000fe20000004200 */
[C---:B------:R-:W-:Y:S02]  /*14640*/  FMUL.FTZ R34, R68.reuse, R118 ;  /* 0x0000007644227220 */ /* 0x040fe40000410000 */
[----:B------:R-:W-:Y:S01]  /*14650*/  FMUL.FTZ R35, R68, R119 ;  /* 0x0000007744237220 */ /* 0x000fe20000410000 */
[-C--:B------:R-:W-:Y:S04]  /*14660*/  HMMA.16816.F32 R4, R76, R20.reuse, R4 ;  /* 0x000000144c04723c */ /* 0x080fe80000001804 */
[----:B------:R-:W-:Y:S08]  /*14670*/  LDSM.16.MT88.4 R100, [R201+0x2000] ;  /* 0x00200000c964783b */ /* 0x000ff00000004200 */
[----:B------:R-:W-:Y:S01]  /*14680*/  LDSM.16.MT88.4 R116, [R205+0x2000] ;  /* 0x00200000cd74783b */ /* 0x000fe20000004200 */
[----:B-1----:R-:W-:Y:S02]  /*14690*/  FADD.FTZ R0, -R2, R86 ;  /* 0x0000005602007221 */ /* 0x002fe40000010100 */
[----:B------:R-:W-:Y:S02]  /*146a0*/  FFMA.FTZ R2, R36, c[0x0][0x2d0], -R154 ;  /* 0x0000b40024027a23 */ /* 0x000fe4000001089a */
[----:B------:R-:W-:Y:S03]  /*146b0*/  FMUL.FTZ R0, R0, c[0x0][0x2d0] ;  /* 0x0000b40000007a20 */ /* 0x000fe60000410000 */
[----:B------:R-:W1:Y:S01]  /*146c0*/  LDSM.16.MT88.4 R36, [R205] ;  /* 0x00000000cd24783b */ /* 0x000e620000004200 */
[----:B------:R3:W-:Y:S01]  /*146d0*/  MUFU.EX2 R199, R2 ;  /* 0x0000000200c77308 */ /* 0x0007e20000000800 */
[C---:B--2---:R-:W-:Y:S02]  /*146e0*/  FMUL.FTZ R8, R3.reuse, R92 ;  /* 0x0000005c03087220 */ /* 0x044fe40000410000 */
[C---:B------:R-:W-:Y:S02]  /*146f0*/  FMUL.FTZ R9, R3.reuse, R93 ;  /* 0x0000005d03097220 */ /* 0x040fe40000410000 */
[C---:B------:R-:W-:Y:S02]  /*14700*/  FMUL.FTZ R12, R3.reuse, R96 ;  /* 0x00000060030c7220 */ /* 0x040fe40000410000 */
[C---:B------:R-:W-:Y:S01]  /*14710*/  FMUL.FTZ R13, R3.reuse, R97 ;  /* 0x00000061030d7220 */ /* 0x040fe20000410000 */
[----:B------:R-:W2:Y:S01]  /*14720*/  LDSM.16.MT88.4 R84, [R201+0x800] ;  /* 0x00080000c954783b */ /* 0x000ea20000004200 */
[C---:B------:R-:W-:Y:S01]  /*14730*/  FMUL.FTZ R24, R3.reuse, R108 ;  /* 0x0000006c03187220 */ /* 0x040fe20000410000 */
[----:B------:R-:W4:Y:S01]  /*14740*/  MUFU.EX2 R0, R0 ;  /* 0x0000000000007308 */ /* 0x000f220000000800 */
[C---:B------:R-:W-:Y:S02]  /*14750*/  FMUL.FTZ R25, R3.reuse, R109 ;  /* 0x0000006d03197220 */ /* 0x040fe40000410000 */
[C---:B------:R-:W-:Y:S01]  /*14760*/  FMUL.FTZ R28, R3.reuse, R112 ;  /* 0x00000070031c7220 */ /* 0x040fe20000410000 */
[----:B------:R-:W-:Y:S01]  /*14770*/  MOV R112, R41 ;  /* 0x0000002900707202 */ /* 0x000fe20000000f00 */
[C---:B------:R-:W-:Y:S02]  /*14780*/  FMUL.FTZ R29, R3.reuse, R113 ;  /* 0x00000071031d7220 */ /* 0x040fe40000410000 */
[----:B------:R-:W-:Y:S02]  /*14790*/  FMUL.FTZ R41, R3, R125 ;  /* 0x0000007d03297220 */ /* 0x000fe40000410000 */
[----:B------:R-:W-:Y:S02]  /*147a0*/  IMAD.MOV.U32 R113, RZ, RZ, R48 ;  /* 0x000000ffff717224 */ /* 0x000fe400078e0030 */
[----:B------:R-:W-:Y:S02]  /*147b0*/  FMUL.FTZ R48, R69, R132 ;  /* 0x0000008445307220 */ /* 0x000fe40000410000 */
[--C-:B---3--:R-:W-:Y:S02]  /*147c0*/  FFMA.FTZ R2, R40, c[0x0][0x2d0], -R154.reuse ;  /* 0x0000b40028027a23 */ /* 0x108fe4000001089a */
[----:B------:R-:W-:Y:S02]  /*147d0*/  FMUL.FTZ R40, R3, R124 ;  /* 0x0000007c03287220 */ /* 0x000fe40000410000 */
[----:B------:R3:W5:Y:S01]  /*147e0*/  MUFU.EX2 R198, R2 ;  /* 0x0000000200c67308 */ /* 0x0007620000000800 */
[C---:B----4-:R-:W-:Y:S02]  /*147f0*/  FMUL.FTZ R10, R0.reuse, R94 ;  /* 0x0000005e000a7220 */ /* 0x050fe40000410000 */
[C---:B------:R-:W-:Y:S02]  /*14800*/  FMUL.FTZ R11, R0.reuse, R95 ;  /* 0x0000005f000b7220 */ /* 0x040fe40000410000 */
[----:B------:R-:W4:Y:S01]  /*14810*/  LDSM.16.MT88.4 R92, [R202+0x800] ;  /* 0x00080000ca5c783b */ /* 0x000f220000004200 */
[C---:B------:R-:W-:Y:S02]  /*14820*/  FMUL.FTZ R30, R0.reuse, R114 ;  /* 0x00000072001e7220 */ /* 0x040fe40000410000 */
[C---:B------:R-:W-:Y:S02]  /*14830*/  FMUL.FTZ R31, R0.reuse, R115 ;  /* 0x00000073001f7220 */ /* 0x040fe40000410000 */
[C---:B------:R-:W-:Y:S03]  /*14840*/  HMMA.16816.F32 R8, R64.reuse, R20, R8 ;  /* 0x000000144008723c */ /* 0x040fe60000001808 */
[----:B------:R-:W2:Y:S01]  /*14850*/  LDL.LU R115, [R1+0x18] ;  /* 0x0000180001737983 */ /* 0x000ea20000300800 */
[C---:B------:R-:W-:Y:S02]  /*14860*/  FMUL.FTZ R14, R0.reuse, R98 ;  /* 0x00000062000e7220 */ /* 0x040fe40000410000 */
[----:B------:R-:W-:Y:S01]  /*14870*/  FMUL.FTZ R15, R0, R99 ;  /* 0x00000063000f7220 */ /* 0x000fe20000410000 */
[----:B------:R-:W2:Y:S01]  /*14880*/  LDL.LU R114, [R1+0x1c] ;  /* 0x00001c0001727983 */ /* 0x000ea20000300800 */
[C---:B------:R-:W-:Y:S03]  /*14890*/  FMUL.FTZ R20, R69.reuse, R104 ;  /* 0x0000006845147220 */ /* 0x040fe60000410000 */
[----:B------:R-:W2:Y:S01]  /*148a0*/  LDL.LU R124, [R1+0x14] ;  /* 0x00001400017c7983 */ /* 0x000ea20000300800 */
[--C-:B---3--:R-:W-:Y:S01]  /*148b0*/  FFMA.FTZ R2, R42, c[0x0][0x2d0], -R153.reuse ;  /* 0x0000b4002a027a23 */ /* 0x108fe20000010899 */
[-C--:B------:R-:W-:Y:S02]  /*148c0*/  HMMA.16816.F32 R12, R64, R22.reuse, R12 ;  /* 0x00000016400c723c */ /* 0x080fe4000000180c */
[----:B------:R-:W3:Y:S01]  /*148d0*/  LDL.LU R125, [R1+0x10] ;  /* 0x00001000017d7983 */ /* 0x000ee20000300800 */
[----:B------:R1:W-:Y:S01]  /*148e0*/  MUFU.EX2 R197, R2 ;  /* 0x0000000200c57308 */ /* 0x0003e20000000800 */
[----:B------:R-:W-:Y:S02]  /*148f0*/  FMUL.FTZ R21, R69, R105 ;  /* 0x0000006945157220 */ /* 0x000fe40000410000 */
[----:B------:R-:W2:Y:S01]  /*14900*/  LDL R108, [R1] ;  /* 0x00000000016c7983 */ /* 0x000ea20000100800 */
[C---:B------:R-:W-:Y:S01]  /*14910*/  FMUL.FTZ R26, R0.reuse, R110 ;  /* 0x0000006e001a7220 */ /* 0x040fe20000410000 */
[C---:B------:R-:W-:Y:S04]  /*14920*/  HMMA.16816.F32 R16, R76.reuse, R22, R16 ;  /* 0x000000164c10723c */ /* 0x040fe80000001810 */
[C---:B------:R-:W-:Y:S02]  /*14930*/  FMUL.FTZ R27, R0.reuse, R111 ;  /* 0x0000006f001b7220 */ /* 0x040fe40000410000 */
[----:B------:R-:W-:Y:S01]  /*14940*/  FMUL.FTZ R42, R0, R126 ;  /* 0x0000007e002a7220 */ /* 0x000fe20000410000 */
[----:B------:R-:W-:Y:S01]  /*14950*/  MOV R126, R45 ;  /* 0x0000002d007e7202 */ /* 0x000fe20000000f00 */
[C---:B------:R-:W-:Y:S04]  /*14960*/  FMUL.FTZ R22, R68.reuse, R106 ;  /* 0x0000006a44167220 */ /* 0x040fe80000410000 */
[----:B------:R-:W-:Y:S02]  /*14970*/  FMUL.FTZ R23, R68, R107 ;  /* 0x0000006b44177220 */ /* 0x000fe40000410000 */
[C---:B------:R-:W-:Y:S05]  /*14980*/  FMUL.FTZ R45, R3.reuse, R129 ;  /* 0x00000081032d7220 */ /* 0x040fea0000410000 */
[-C--:B-1----:R-:W-:Y:S03]  /*14990*/  HMMA.16816.F32 R20, R76, R36.reuse, R20 ;  /* 0x000000244c14723c */ /* 0x082fe60000001814 */
[----:B------:R-:W-:Y:S02]  /*149a0*/  FFMA.FTZ R2, R44, c[0x0][0x2d0], -R153 ;  /* 0x0000b4002c027a23 */ /* 0x000fe40000010899 */
[----:B------:R-:W-:Y:S02]  /*149b0*/  FMUL.FTZ R44, R3, R128 ;  /* 0x00000080032c7220 */ /* 0x000fe40000410000 */
[----:B------:R1:W1:Y:S01]  /*149c0*/  MUFU.EX2 R196, R2 ;  /* 0x0000000200c47308 */ /* 0x0002620000000800 */
[C---:B------:R-:W-:Y:S07]  /*149d0*/  HMMA.16816.F32 R24, R64.reuse, R36, R24 ;  /* 0x000000244018723c */ /* 0x040fee0000001818 */
[C---:B------:R-:W-:Y:S01]  /*149e0*/  FMUL.FTZ R36, R69.reuse, R120 ;  /* 0x0000007845247220 */ /* 0x040fe20000410000 */
[-C--:B------:R-:W-:Y:S04]  /*149f0*/  HMMA.16816.F32 R28, R64, R38.reuse, R28 ;  /* 0x00000026401c723c */ /* 0x080fe8000000181c */
[C---:B------:R-:W-:Y:S01]  /*14a00*/  FMUL.FTZ R37, R69.reuse, R121 ;  /* 0x0000007945257220 */ /* 0x040fe20000410000 */
[----:B------:R-:W-:Y:S01]  /*14a10*/  MOV R120, R47 ;  /* 0x0000002f00787202 */ /* 0x000fe20000000f00 */
[C---:B------:R-:W-:Y:S02]  /*14a20*/  FMUL.FTZ R47, R0.reuse, R131 ;  /* 0x00000083002f7220 */ /* 0x040fe40000410000 */
[C---:B------:R-:W-:Y:S04]  /*14a30*/  HMMA.16816.F32 R32, R76.reuse, R38, R32 ;  /* 0x000000264c20723c */ /* 0x040fe80000001820 */
[----:B------:R-:W-:Y:S02]  /*14a40*/  IMAD.MOV.U32 R121, RZ, RZ, R63 ;  /* 0x000000ffff797224 */ /* 0x000fe400078e003f */
[----:B------:R-:W-:Y:S02]  /*14a50*/  FMUL.FTZ R63, R0, R147 ;  /* 0x00000093003f7220 */ /* 0x000fe40000410000 */
[----:B-1----:R-:W-:Y:S04]  /*14a60*/  FFMA.FTZ R2, R46, c[0x0][0x2d0], -R154 ;  /* 0x0000b4002e027a23 */ /* 0x002fe8000001089a */
[----:B------:R1:W-:Y:S01]  /*14a70*/  MUFU.EX2 R195, R2 ;  /* 0x0000000200c37308 */ /* 0x0003e20000000800 */
[C---:B------:R-:W-:Y:S01]  /*14a80*/  FMUL.FTZ R38, R68.reuse, R122 ;  /* 0x0000007a44267220 */ /* 0x040fe20000410000 */
[----:B------:R-:W-:Y:S01]  /*14a90*/  MOV R122, R43 ;  /* 0x0000002b007a7202 */ /* 0x000fe20000000f00 */
[----:B------:R-:W-:Y:S02]  /*14aa0*/  FMUL.FTZ R39, R68, R123 ;  /* 0x0000007b44277220 */ /* 0x000fe40000410000 */
[----:B------:R-:W-:Y:S02]  /*14ab0*/  IMAD.MOV.U32 R123, RZ, RZ, R62 ;  /* 0x000000ffff7b7224 */ /* 0x000fe400078e003e */
[C---:B------:R-:W-:Y:S02]  /*14ac0*/  FMUL.FTZ R43, R0.reuse, R127 ;  /* 0x0000007f002b7220 */ /* 0x040fe40000410000 */
[C---:B------:R-:W-:Y:S01]  /*14ad0*/  FMUL.FTZ R46, R0.reuse, R130 ;  /* 0x00000082002e7220 */ /* 0x040fe20000410000 */
[-C--:B------:R-:W-:Y:S03]  /*14ae0*/  HMMA.16816.F32 R36, R76, R52.reuse, R36 ;  /* 0x000000344c24723c */ /* 0x080fe60000001824 */
[----:B------:R-:W-:Y:S05]  /*14af0*/  FMUL.FTZ R62, R0, R146 ;  /* 0x00000092003e7220 */ /* 0x000fea0000410000 */
[C---:B------:R-:W-:Y:S04]  /*14b00*/  HMMA.16816.F32 R40, R64.reuse, R52, R40 ;  /* 0x000000344028723c */ /* 0x040fe80000001828 */
[----:B-1----:R-:W-:Y:S04]  /*14b10*/  FFMA.FTZ R2, R50, c[0x0][0x2d0], -R154 ;  /* 0x0000b40032027a23 */ /* 0x002fe8000001089a */
[-C--:B------:R-:W-:Y:S01]  /*14b20*/  HMMA.16816.F32 R44, R64, R54.reuse, R44 ;  /* 0x00000036402c723c */ /* 0x080fe2000000182c */
[----:B------:R1:W1:Y:S03]  /*14b30*/  MUFU.EX2 R194, R2 ;  /* 0x0000000200c27308 */ /* 0x0002660000000800 */
[C---:B------:R-:W-:Y:S02]  /*14b40*/  FMUL.FTZ R50, R68.reuse, R134 ;  /* 0x0000008644327220 */ /* 0x040fe40000410000 */
[C---:B------:R-:W-:Y:S02]  /*14b50*/  FMUL.FTZ R53, R69.reuse, R137 ;  /* 0x0000008945357220 */ /* 0x040fe40000410000 */
[----:B------:R-:W-:Y:S04]  /*14b60*/  FMUL.FTZ R52, R69, R136 ;  /* 0x0000008845347220 */ /* 0x000fe80000410000 */
[--C-:B-1----:R-:W-:Y:S02]  /*14b70*/  FFMA.FTZ R2, R49, c[0x0][0x2d0], -R75.reuse ;  /* 0x0000b40031027a23 */ /* 0x102fe4000001084b */
[----:B------:R-:W-:Y:S02]  /*14b80*/  FMUL.FTZ R49, R69, R133 ;  /* 0x0000008545317220 */ /* 0x000fe40000410000 */
[----:B------:R1:W-:Y:S02]  /*14b90*/  MUFU.EX2 R193, R2 ;  /* 0x0000000200c17308 */ /* 0x0003e40000000800 */
[--C-:B-1----:R-:W-:Y:S02]  /*14ba0*/  FFMA.FTZ R2, R51, c[0x0][0x2d0], -R75.reuse ;  /* 0x0000b40033027a23 */ /* 0x102fe4000001084b */
[C---:B------:R-:W-:Y:S06]  /*14bb0*/  FMUL.FTZ R51, R68.reuse, R135 ;  /* 0x0000008744337220 */ /* 0x040fec0000410000 */
[----:B------:R1:W-:Y:S01]  /*14bc0*/  MUFU.EX2 R192, R2 ;  /* 0x0000000200c07308 */ /* 0x0003e20000000800 */
[----:B------:R-:W-:Y:S01]  /*14bd0*/  LDSM.16.MT88.4 R132, [R202+0x2000] ;  /* 0x00200000ca84783b */ /* 0x000fe20000004200 */
[C---:B------:R-:W-:Y:S07]  /*14be0*/  HMMA.16816.F32 R48, R76.reuse, R54, R48 ;  /* 0x000000364c30723c */ /* 0x040fee0000001830 */
[C---:B------:R-:W-:Y:S02]  /*14bf0*/  FMUL.FTZ R55, R68.reuse, R139 ;  /* 0x0000008b44377220 */ /* 0x040fe40000410000 */
[----:B------:R-:W-:Y:S07]  /*14c00*/  FMUL.FTZ R54, R68, R138 ;  /* 0x0000008a44367220 */ /* 0x000fee0000410000 */
[-C--:B------:R-:W-:Y:S03]  /*14c10*/  HMMA.16816.F32 R52, R76, R80.reuse, R52 ;  /* 0x000000504c34723c */ /* 0x080fe60000001834 */
[--C-:B-1----:R-:W-:Y:S02]  /*14c20*/  FFMA.FTZ R2, R57, c[0x0][0x2d0], -R152.reuse ;  /* 0x0000b40039027a23 */ /* 0x102fe40000010898 */
[----:B------:R-:W-:Y:S02]  /*14c30*/  FMUL.FTZ R57, R3, R141 ;  /* 0x0000008d03397220 */ /* 0x000fe40000410000 */
[----:B------:R1:W-:Y:S02]  /*14c40*/  MUFU.EX2 R191, R2 ;  /* 0x0000000200bf7308 */ /* 0x0003e40000000800 */
[--C-:B-1----:R-:W-:Y:S03]  /*14c50*/  FFMA.FTZ R2, R58, c[0x0][0x2d0], -R152.reuse ;  /* 0x0000b4003a027a23 */ /* 0x102fe60000010898 */
[C---:B------:R-:W-:Y:S05]  /*14c60*/  FMUL.FTZ R58, R0.reuse, R142 ;  /* 0x0000008e003a7220 */ /* 0x040fea0000410000 */
[----:B------:R1:W-:Y:S02]  /*14c70*/  MUFU.EX2 R190, R2 ;  /* 0x0000000200be7308 */ /* 0x0003e40000000800 */
[--C-:B-1----:R-:W-:Y:S02]  /*14c80*/  FFMA.FTZ R2, R59, c[0x0][0x2d0], -R75.reuse ;  /* 0x0000b4003b027a23 */ /* 0x102fe4000001084b */
[----:B------:R-:W-:Y:S06]  /*14c90*/  FMUL.FTZ R59, R0, R143 ;  /* 0x0000008f003b7220 */ /* 0x000fec0000410000 */
[----:B------:R1:W-:Y:S02]  /*14ca0*/  MUFU.EX2 R189, R2 ;  /* 0x0000000200bd7308 */ /* 0x0003e40000000800 */
[----:B-1----:R-:W-:Y:S02]  /*14cb0*/  FFMA.FTZ R2, R61, c[0x0][0x2d0], -R75 ;  /* 0x0000b4003d027a23 */ /* 0x002fe4000001084b */
[C---:B------:R-:W-:Y:S06]  /*14cc0*/  FMUL.FTZ R61, R3.reuse, R145 ;  /* 0x00000091033d7220 */ /* 0x040fec0000410000 */
[----:B------:R1:W-:Y:S02]  /*14cd0*/  MUFU.EX2 R188, R2 ;  /* 0x0000000200bc7308 */ /* 0x0003e40000000800 */
[--C-:B-1----:R-:W-:Y:S02]  /*14ce0*/  FFMA.FTZ R2, R56, c[0x0][0x2d0], -R152.reuse ;  /* 0x0000b40038027a23 */ /* 0x102fe40000010898 */
[C---:B------:R-:W-:Y:S06]  /*14cf0*/  FMUL.FTZ R56, R3.reuse, R140 ;  /* 0x0000008c03387220 */ /* 0x040fec0000410000 */
[----:B------:R1:W-:Y:S01]  /*14d00*/  MUFU.EX2 R185, R2 ;  /* 0x0000000200b97308 */ /* 0x0003e20000000800 */
[C---:B------:R-:W-:Y:S07]  /*14d10*/  HMMA.16816.F32 R56, R64.reuse, R80, R56 ;  /* 0x000000504038723c */ /* 0x040fee0000001838 */
[----:B------:R-:W-:Y:S02]  /*14d20*/  F2FP.PACK_AB R80, R230, R228 ;  /* 0x000000e4e650723e */ /* 0x000fe400000000ff */
[----:B-----5:R-:W-:Y:S02]  /*14d30*/  F2FP.PACK_AB R81, R198, R199 ;  /* 0x000000c7c651723e */ /* 0x020fe400000000ff */
[----:B--2---:R-:W-:Y:S01]  /*14d40*/  ISETP.GT.AND P0, PT, R216, R108, PT ;  /* 0x0000006cd800720c */ /* 0x004fe20003f04270 */
[----:B------:R-:W-:Y:S02]  /*14d50*/  IMAD.MOV.U32 R216, RZ, RZ, R217 ;  /* 0x000000ffffd87224 */ /* 0x000fe400078e00d9 */
[----:B-1----:R-:W-:Y:S02]  /*14d60*/  FFMA.FTZ R2, R60, c[0x0][0x2d0], -R152 ;  /* 0x0000b4003c027a23 */ /* 0x002fe40000010898 */
[C---:B------:R-:W-:Y:S02]  /*14d70*/  FMUL.FTZ R60, R3.reuse, R144 ;  /* 0x00000090033c7220 */ /* 0x040fe40000410000 */
[----:B------:R1:W-:Y:S01]  /*14d80*/  MUFU.EX2 R183, R2 ;  /* 0x0000000200b77308 */ /* 0x0003e20000000800 */
[----:B------:R-:W-:Y:S04]  /*14d90*/  FFMA.FTZ R3, R3, R115, R249 ;  /* 0x0000007303037223 */ /* 0x000fe800000100f9 */
[-C--:B------:R-:W-:Y:S07]  /*14da0*/  HMMA.16816.F32 R60, R64, R82.reuse, R60 ;  /* 0x00000052403c723c */ /* 0x080fee000000183c */
[C---:B------:R-:W-:Y:S02]  /*14db0*/  FMUL.FTZ R64, R69.reuse, R148 ;  /* 0x0000009445407220 */ /* 0x040fe40000410000 */
[----:B------:R-:W-:Y:S03]  /*14dc0*/  FMUL.FTZ R65, R69, R149 ;  /* 0x0000009545417220 */ /* 0x000fe60000410000 */
[C---:B------:R-:W-:Y:S02]  /*14dd0*/  FMUL.FTZ R66, R68.reuse, R150 ;  /* 0x0000009644427220 */ /* 0x040fe40000410000 */
[----:B------:R-:W-:Y:S02]  /*14de0*/  FMUL.FTZ R67, R68, R151 ;  /* 0x0000009744437220 */ /* 0x000fe40000410000 */
[--C-:B-1----:R-:W-:Y:S05]  /*14df0*/  FFMA.FTZ R2, R160, c[0x0][0x2d0], -R153.reuse ;  /* 0x0000b400a0027a23 */ /* 0x102fea0000010899 */
        /* <DEDUP_REMOVED lines=8> */
[-C--:B------:R-:W-:Y:S03]  /*14e80*/  HMMA.16816.F32 R4, R76, R84.reuse, R4 ;  /* 0x000000544c04723c */ /* 0x080fe60000001804 */
[----:B-1----:R-:W-:Y:S05]  /*14e90*/  FFMA.FTZ R2, R162, c[0x0][0x2d0], -R153 ;  /* 0x0000b400a2027a23 */ /* 0x002fea0000010899 */
[C---:B------:R-:W-:Y:S01]  /*14ea0*/  HMMA.16816.F32 R8, R80.reuse, R84, R8 ;  /* 0x000000545008723c */ /* 0x040fe20000001808 */
[----:B------:R1:W2:Y:S07]  /*14eb0*/  MUFU.EX2 R181, R2 ;  /* 0x0000000200b57308 */ /* 0x0002ae0000000800 */
[-C--:B------:R-:W-:Y:S08]  /*14ec0*/  HMMA.16816.F32 R12, R80, R86.reuse, R12 ;  /* 0x00000056500c723c */ /* 0x080ff0000000180c */
[C---:B------:R-:W-:Y:S01]  /*14ed0*/  HMMA.16816.F32 R16, R76.reuse, R86, R16 ;  /* 0x000000564c10723c */ /* 0x040fe20000001810 */
[----:B------:R-:W5:Y:S07]  /*14ee0*/  LDSM.16.MT88.4 R84, [R204+0x800] ;  /* 0x00080000cc54783b */ /* 0x000f6e0000004200 */
[-C--:B------:R-:W-:Y:S04]  /*14ef0*/  HMMA.16816.F32 R20, R76, R88.reuse, R20 ;  /* 0x000000584c14723c */ /* 0x080fe80000001814 */
[--C-:B-1----:R-:W-:Y:S04]  /*14f00*/  FFMA.FTZ R2, R157, c[0x0][0x2d0], -R154.reuse ;  /* 0x0000b4009d027a23 */ /* 0x102fe8000001089a */
[C---:B------:R-:W-:Y:S01]  /*14f10*/  HMMA.16816.F32 R24, R80.reuse, R88, R24 ;  /* 0x000000585018723c */ /* 0x040fe20000001818 */
[----:B------:R1:W-:Y:S06]  /*14f20*/  MUFU.EX2 R180, R2 ;  /* 0x0000000200b47308 */ /* 0x0003ec0000000800 */
[----:B------:R-:W-:Y:S01]  /*14f30*/  FFMA.FTZ R88, R172, c[0x0][0x2d0], -R75 ;  /* 0x0000b400ac587a23 */ /* 0x000fe2000001084b */
[-C--:B------:R-:W-:Y:S03]  /*14f40*/  HMMA.16816.F32 R28, R80, R90.reuse, R28 ;  /* 0x0000005a501c723c */ /* 0x080fe6000000181c */
[----:B------:R2:W-:Y:S05]  /*14f50*/  MUFU.EX2 R136, R88 ;  /* 0x0000005800887308 */ /* 0x0005ea0000000800 */
[C---:B------:R-:W-:Y:S08]  /*14f60*/  HMMA.16816.F32 R32, R76.reuse, R90, R32 ;  /* 0x0000005a4c20723c */ /* 0x040ff00000001820 */
[-C--:B----4-:R-:W-:Y:S04]  /*14f70*/  HMMA.16816.F32 R36, R76, R92.reuse, R36 ;  /* 0x0000005c4c24723c */ /* 0x090fe80000001824 */
[--C-:B-1----:R-:W-:Y:S04]  /*14f80*/  FFMA.FTZ R2, R158, c[0x0][0x2d0], -R154.reuse ;  /* 0x0000b4009e027a23 */ /* 0x102fe8000001089a */
[C---:B------:R-:W-:Y:S01]  /*14f90*/  HMMA.16816.F32 R40, R80.reuse, R92, R40 ;  /* 0x0000005c5028723c */ /* 0x040fe20000001828 */
[----:B------:R1:W4:Y:S01]  /*14fa0*/  MUFU.EX2 R179, R2 ;  /* 0x0000000200b37308 */ /* 0x0003220000000800 */
[----:B--2---:R-:W2:Y:S06]  /*14fb0*/  LDSM.16.MT88.4 R88, [R201+0x1000] ;  /* 0x00100000c958783b */ /* 0x004eac0000004200 */
[-C--:B------:R-:W-:Y:S08]  /*14fc0*/  HMMA.16816.F32 R44, R80, R94.reuse, R44 ;  /* 0x0000005e502c723c */ /* 0x080ff0000000182c */
[C---:B------:R-:W-:Y:S01]  /*14fd0*/  HMMA.16816.F32 R48, R76.reuse, R94, R48 ;  /* 0x0000005e4c30723c */ /* 0x040fe20000001830 */
[----:B------:R-:W-:Y:S07]  /*14fe0*/  LDSM.16.MT88.4 R92, [R202+0x1000] ;  /* 0x00100000ca5c783b */ /* 0x000fee0000004200 */
[-C--:B-----5:R-:W-:Y:S04]  /*14ff0*/  HMMA.16816.F32 R52, R76, R84.reuse, R52 ;  /* 0x000000544c34723c */ /* 0x0a0fe80000001834 */
[--C-:B-1----:R-:W-:Y:S04]  /*15000*/  FFMA.FTZ R2, R159, c[0x0][0x2d0], -R153.reuse ;  /* 0x0000b4009f027a23 */ /* 0x102fe80000010899 */
[C---:B------:R-:W-:Y:S01]  /*15010*/  HMMA.16816.F32 R56, R80.reuse, R84, R56 ;  /* 0x000000545038723c */ /* 0x040fe20000001838 */
[----:B------:R1:W-:Y:S07]  /*15020*/  MUFU.EX2 R178, R2 ;  /* 0x0000000200b27308 */ /* 0x0003ee0000000800 */
[-C--:B------:R-:W-:Y:S07]  /*15030*/  HMMA.16816.F32 R60, R80, R86.reuse, R60 ;  /* 0x00000056503c723c */ /* 0x080fee000000183c */
[----:B------:R-:W-:Y:S01]  /*15040*/  F2FP.PACK_AB R80, R181, R128 ;  /* 0x00000080b550723e */ /* 0x000fe200000000ff */
[----:B------:R-:W-:Y:S01]  /*15050*/  HMMA.16816.F32 R64, R76, R86, R64 ;  /* 0x000000564c40723c */ /* 0x000fe20000001840 */
[----:B------:R-:W5:Y:S03]  /*15060*/  LDSM.16.MT88.4 R84, [R205+0x1000] ;  /* 0x00100000cd54783b */ /* 0x000f660000004200 */
[----:B----4-:R-:W-:Y:S03]  /*15070*/  F2FP.PACK_AB R81, R179, R180 ;  /* 0x000000b4b351723e */ /* 0x010fe600000000ff */
[----:B------:R-:W-:Y:S01]  /*15080*/  F2FP.PACK_AB R76, R192, R193 ;  /* 0x000000c1c04c723e */ /* 0x000fe200000000ff */
[----:B-1----:R-:W-:Y:S01]  /*15090*/  FFMA.FTZ R2, R161, c[0x0][0x2d0], -R153 ;  /* 0x0000b400a1027a23 */ /* 0x002fe20000010899 */
[----:B------:R-:W-:Y:S03]  /*150a0*/  F2FP.PACK_AB R77, R190, R191 ;  /* 0x000000bfbe4d723e */ /* 0x000fe600000000ff */
[----:B------:R1:W4:Y:S01]  /*150b0*/  MUFU.EX2 R139, R2 ;  /* 0x00000002008b7308 */ /* 0x0003220000000800 */
[----:B------:R-:W-:Y:S02]  /*150c0*/  F2FP.PACK_AB R78, R188, R189 ;  /* 0x000000bdbc4e723e */ /* 0x000fe400000000ff */
[----:B------:R-:W-:Y:S07]  /*150d0*/  F2FP.PACK_AB R79, R183, R185 ;  /* 0x000000b9b74f723e */ /* 0x000fee00000000ff */
[-C--:B--2---:R-:W-:Y:S03]  /*150e0*/  HMMA.16816.F32 R4, R76, R88.reuse, R4 ;  /* 0x000000584c04723c */ /* 0x084fe60000001804 */
[--C-:B-1----:R-:W-:Y:S01]  /*150f0*/  FFMA.FTZ R2, R156, c[0x0][0x2d0], -R154.reuse ;  /* 0x0000b4009c027a23 */ /* 0x102fe2000001089a */
[----:B----4-:R-:W-:Y:S03]  /*15100*/  F2FP.PACK_AB R82, R139, R178 ;  /* 0x000000b28b52723e */ /* 0x010fe600000000ff */
        /* <DEDUP_REMOVED lines=9> */
[----:B------:R-:W4:Y:S03]  /*151a0*/  LDSM.16.MT88.4 R88, [R204+0x1000] ;  /* 0x00100000cc58783b */ /* 0x000f260000004200 */
[--C-:B-1----:R-:W-:Y:S04]  /*151b0*/  FFMA.FTZ R2, R165, c[0x0][0x2d0], -R152.reuse ;  /* 0x0000b400a5027a23 */ /* 0x102fe80000010898 */
[-C--:B-----5:R-:W-:Y:S01]  /*151c0*/  HMMA.16816.F32 R20, R76, R84.reuse, R20 ;  /* 0x000000544c14723c */ /* 0x0a0fe20000001814 */
[----:B------:R1:W-:Y:S07]  /*151d0*/  MUFU.EX2 R176, R2 ;  /* 0x0000000200b07308 */ /* 0x0003ee0000000800 */
[C---:B------:R-:W-:Y:S07]  /*151e0*/  HMMA.16816.F32 R24, R80.reuse, R84, R24 ;  /* 0x000000545018723c */ /* 0x040fee0000001818 */
[--C-:B------:R-:W-:Y:S01]  /*151f0*/  FFMA.FTZ R84, R226, c[0x0][0x2d0], -R75.reuse ;  /* 0x0000b400e2547a23 */ /* 0x100fe2000001084b */
[-C--:B------:R-:W-:Y:S08]  /*15200*/  HMMA.16816.F32 R28, R80, R86.reuse, R28 ;  /* 0x00000056501c723c */ /* 0x080ff0000000181c */
[C---:B------:R-:W-:Y:S04]  /*15210*/  HMMA.16816.F32 R32, R76.reuse, R86, R32 ;  /* 0x000000564c20723c */ /* 0x040fe80000001820 */
[--C-:B-1----:R-:W-:Y:S02]  /*15220*/  FFMA.FTZ R2, R166, c[0x0][0x2d0], -R152.reuse ;  /* 0x0000b400a6027a23 */ /* 0x102fe40000010898 */
[----:B------:R1:W-:Y:S02]  /*15230*/  MUFU.EX2 R166, R84 ;  /* 0x0000005400a67308 */ /* 0x0003e40000000800 */
[-C--:B------:R-:W-:Y:S08]  /*15240*/  HMMA.16816.F32 R36, R76, R92.reuse, R36 ;  /* 0x0000005c4c24723c */ /* 0x080ff00000001824 */
[C---:B------:R-:W-:Y:S01]  /*15250*/  HMMA.16816.F32 R40, R80.reuse, R92, R40 ;  /* 0x0000005c5028723c */ /* 0x040fe20000001828 */
[----:B------:R5:W2:Y:S07]  /*15260*/  MUFU.EX2 R175, R2 ;  /* 0x0000000200af7308 */ /* 0x000aae0000000800 */
[-C--:B------:R-:W-:Y:S01]  /*15270*/  HMMA.16816.F32 R44, R80, R94.reuse, R44 ;  /* 0x0000005e502c723c */ /* 0x080fe2000000182c */
[----:B-1----:R-:W1:Y:S07]  /*15280*/  LDSM.16.MT88.4 R84, [R201+0x1800] ;  /* 0x00180000c954783b */ /* 0x002e6e0000004200 */
[C---:B------:R-:W-:Y:S01]  /*15290*/  HMMA.16816.F32 R48, R76.reuse, R94, R48 ;  /* 0x0000005e4c30723c */ /* 0x040fe20000001830 */
[----:B------:R-:W-:Y:S07]  /*152a0*/  LDSM.16.MT88.4 R92, [R202+0x1800] ;  /* 0x00180000ca5c783b */ /* 0x000fee0000004200 */
[-C--:B----4-:R-:W-:Y:S04]  /*152b0*/  HMMA.16816.F32 R52, R76, R88.reuse, R52 ;  /* 0x000000584c34723c */ /* 0x090fe80000001834 */
[--C-:B-----5:R-:W-:Y:S04]  /*152c0*/  FFMA.FTZ R2, R174, c[0x0][0x2d0], -R75.reuse ;  /* 0x0000b400ae027a23 */ /* 0x120fe8000001084b */
[C---:B------:R-:W-:Y:S01]  /*152d0*/  HMMA.16816.F32 R56, R80.reuse, R88, R56 ;  /* 0x000000585038723c */ /* 0x040fe20000001838 */
[----:B------:R4:W-:Y:S07]  /*152e0*/  MUFU.EX2 R174, R2 ;  /* 0x0000000200ae7308 */ /* 0x0009ee0000000800 */
[-C--:B------:R-:W-:Y:S08]  /*152f0*/  HMMA.16816.F32 R60, R80, R90.reuse, R60 ;  /* 0x0000005a503c723c */ /* 0x080ff0000000183c */
[----:B------:R-:W-:Y:S01]  /*15300*/  HMMA.16816.F32 R64, R76, R90, R64 ;  /* 0x0000005a4c40723c */ /* 0x000fe20000001840 */
[----:B------:R-:W5:Y:S06]  /*15310*/  LDSM.16.MT88.4 R88, [R205+0x1800] ;  /* 0x00180000cd58783b */ /* 0x000f6c0000004200 */
[----:B--2---:R-:W-:Y:S01]  /*15320*/  F2FP.PACK_AB R76, R177, R136 ;  /* 0x00000088b14c723e */ /* 0x004fe200000000ff */
[----:B----4-:R-:W-:Y:S01]  /*15330*/  FFMA.FTZ R2, R187, c[0x0][0x2d0], -R75 ;  /* 0x0000b400bb027a23 */ /* 0x010fe2000001084b */
[----:B------:R-:W-:Y:S03]  /*15340*/  F2FP.PACK_AB R77, R175, R176 ;  /* 0x000000b0af4d723e */ /* 0x000fe600000000ff */
[----:B------:R2:W4:Y:S02]  /*15350*/  MUFU.EX2 R173, R2 ;  /* 0x0000000200ad7308 */ /* 0x0005240000000800 */
[--C-:B--2---:R-:W-:Y:S01]  /*15360*/  FFMA.FTZ R2, R171, c[0x0][0x2d0], -R152.reuse ;  /* 0x0000b400ab027a23 */ /* 0x104fe20000010898 */
[----:B----4-:R-:W-:Y:S07]  /*15370*/  F2FP.PACK_AB R78, R173, R174 ;  /* 0x000000aead4e723e */ /* 0x010fee00000000ff */
[----:B------:R2:W-:Y:S02]  /*15380*/  MUFU.EX2 R172, R2 ;  /* 0x0000000200ac7308 */ /* 0x0005e40000000800 */
[----:B--2---:R-:W-:Y:S08]  /*15390*/  FFMA.FTZ R2, R170, c[0x0][0x2d0], -R152 ;  /* 0x0000b400aa027a23 */ /* 0x004ff00000010898 */
[----:B------:R2:W4:Y:S02]  /*153a0*/  MUFU.EX2 R171, R2 ;  /* 0x0000000200ab7308 */ /* 0x0005240000000800 */
[--C-:B--2---:R-:W-:Y:S01]  /*153b0*/  FFMA.FTZ R2, R167, c[0x0][0x2d0], -R153.reuse ;  /* 0x0000b400a7027a23 */ /* 0x104fe20000010899 */
[----:B----4-:R-:W-:Y:S07]  /*153c0*/  F2FP.PACK_AB R79, R171, R172 ;  /* 0x000000acab4f723e */ /* 0x010fee00000000ff */
[----:B------:R2:W-:Y:S01]  /*153d0*/  MUFU.EX2 R143, R2 ;  /* 0x00000002008f7308 */ /* 0x0005e20000000800 */
[-C--:B-1----:R-:W-:Y:S03]  /*153e0*/  HMMA.16816.F32 R4, R76, R84.reuse, R4 ;  /* 0x000000544c04723c */ /* 0x082fe60000001804 */
[--C-:B--2---:R-:W-:Y:S06]  /*153f0*/  FFMA.FTZ R2, R169, c[0x0][0x2d0], -R153.reuse ;  /* 0x0000b400a9027a23 */ /* 0x104fec0000010899 */
[----:B------:R1:W2:Y:S03]  /*15400*/  MUFU.EX2 R142, R2 ;  /* 0x00000002008e7308 */ /* 0x0002a60000000800 */
[--C-:B-1----:R-:W-:Y:S01]  /*15410*/  FFMA.FTZ R2, R163, c[0x0][0x2d0], -R154.reuse ;  /* 0x0000b400a3027a23 */ /* 0x102fe2000001089a */
[----:B--2---:R-:W-:Y:S06]  /*15420*/  F2FP.PACK_AB R80, R142, R143 ;  /* 0x0000008f8e50723e */ /* 0x004fec00000000ff */
        /* <DEDUP_REMOVED lines=20> */
[--C-:B-1----:R-:W-:Y:S01]  /*15570*/  FFMA.FTZ R2, R221, c[0x0][0x2d0], -R152.reuse ;  /* 0x0000b400dd027a23 */ /* 0x102fe20000010898 */
[----:B--2---:R-:W-:Y:S03]  /*15580*/  F2FP.PACK_AB R148, R165, R166 ;  /* 0x000000a6a594723e */ /* 0x004fe600000000ff */
[-C--:B-----5:R-:W-:Y:S01]  /*15590*/  HMMA.16816.F32 R20, R76, R88.reuse, R20 ;  /* 0x000000584c14723c */ /* 0x0a0fe20000001814 */
[----:B------:R1:W-:Y:S07]  /*155a0*/  MUFU.EX2 R164, R2 ;  /* 0x0000000200a47308 */ /* 0x0003ee0000000800 */
[C---:B------:R-:W-:Y:S08]  /*155b0*/  HMMA.16816.F32 R24, R80.reuse, R88, R24 ;  /* 0x000000585018723c */ /* 0x040ff00000001818 */
[-C--:B------:R-:W-:Y:S08]  /*155c0*/  HMMA.16816.F32 R28, R80, R90.reuse, R28 ;  /* 0x0000005a501c723c */ /* 0x080ff0000000181c */
[C---:B------:R-:W-:Y:S04]  /*155d0*/  HMMA.16816.F32 R32, R76.reuse, R90, R32 ;  /* 0x0000005a4c20723c */ /* 0x040fe80000001820 */
[----:B-1----:R-:W-:Y:S04]  /*155e0*/  FFMA.FTZ R2, R222, c[0x0][0x2d0], -R152 ;  /* 0x0000b400de027a23 */ /* 0x002fe80000010898 */
[-C--:B------:R-:W-:Y:S01]  /*155f0*/  HMMA.16816.F32 R36, R76, R92.reuse, R36 ;  /* 0x0000005c4c24723c */ /* 0x080fe20000001824 */
[----:B------:R1:W2:Y:S07]  /*15600*/  MUFU.EX2 R162, R2 ;  /* 0x0000000200a27308 */ /* 0x0002ae0000000800 */
[C---:B------:R-:W-:Y:S08]  /*15610*/  HMMA.16816.F32 R40, R80.reuse, R92, R40 ;  /* 0x0000005c5028723c */ /* 0x040ff00000001828 */
[-C--:B------:R-:W-:Y:S08]  /*15620*/  HMMA.16816.F32 R44, R80, R94.reuse, R44 ;  /* 0x0000005e502c723c */ /* 0x080ff0000000182c */
[C---:B------:R-:W-:Y:S04]  /*15630*/  HMMA.16816.F32 R48, R76.reuse, R94, R48 ;  /* 0x0000005e4c30723c */ /* 0x040fe80000001830 */
[--C-:B-1----:R-:W-:Y:S01]  /*15640*/  FFMA.FTZ R2, R250, c[0x0][0x2d0], -R75.reuse ;  /* 0x0000b400fa027a23 */ /* 0x102fe2000001084b */
[----:B--2---:R-:W-:Y:S01]  /*15650*/  F2FP.PACK_AB R149, R162, R164 ;  /* 0x000000a4a295723e */ /* 0x004fe200000000ff */
[----:B------:R-:W-:Y:S02]  /*15660*/  FFMA.FTZ R75, R251, c[0x0][0x2d0], -R75 ;  /* 0x0000b400fb4b7a23 */ /* 0x000fe4000001084b */
[----:B------:R1:W-:Y:S01]  /*15670*/  MUFU.EX2 R163, R2 ;  /* 0x0000000200a37308 */ /* 0x0003e20000000800 */
[-C--:B----4-:R-:W-:Y:S08]  /*15680*/  HMMA.16816.F32 R52, R76, R84.reuse, R52 ;  /* 0x000000544c34723c */ /* 0x090ff00000001834 */
[C---:B------:R-:W-:Y:S01]  /*15690*/  HMMA.16816.F32 R56, R80.reuse, R84, R56 ;  /* 0x000000545038723c */ /* 0x040fe20000001838 */
[----:B------:R-:W2:Y:S06]  /*156a0*/  MUFU.EX2 R161, R75 ;  /* 0x0000004b00a17308 */ /* 0x000eac0000000800 */
[----:B------:R-:W-:Y:S01]  /*156b0*/  IMAD.MOV.U32 R84, RZ, RZ, R72 ;  /* 0x000000ffff547224 */ /* 0x000fe200078e0048 */
[-C--:B------:R-:W-:Y:S04]  /*156c0*/  HMMA.16816.F32 R60, R80, R86.reuse, R60 ;  /* 0x00000056503c723c */ /* 0x080fe8000000183c */
[----:B------:R-:W-:Y:S01]  /*156d0*/  MOV R85, R71 ;  /* 0x0000004700557202 */ /* 0x000fe20000000f00 */
[--C-:B-1----:R-:W-:Y:S03]  /*156e0*/  FFMA.FTZ R2, R225, c[0x0][0x2d0], -R152.reuse ;  /* 0x0000b400e1027a23 */ /* 0x102fe60000010898 */
[----:B------:R-:W-:Y:S01]  /*156f0*/  HMMA.16816.F32 R64, R76, R86, R64 ;  /* 0x000000564c40723c */ /* 0x000fe20000001840 */
[----:B------:R1:W-:Y:S03]  /*15700*/  MUFU.EX2 R160, R2 ;  /* 0x0000000200a07308 */ /* 0x0003e60000000800 */
[----:B------:R-:W-:Y:S03]  /*15710*/  FFMA.FTZ R152, R227, c[0x0][0x2d0], -R152 ;  /* 0x0000b400e3987a23 */ /* 0x000fe60000010898 */
[----:B------:R-:W-:Y:S02]  /*15720*/  MOV R86, R70 ;  /* 0x0000004600567202 */ /* 0x000fe40000000f00 */
[----:B--2---:R-:W-:Y:S02]  /*15730*/  F2FP.PACK_AB R150, R161, R163 ;  /* 0x000000a3a196723e */ /* 0x004fe400000000ff */
[----:B------:R-:W2:Y:S01]  /*15740*/  MUFU.EX2 R159, R152 ;  /* 0x00000098009f7308 */ /* 0x000ea20000000800 */
[--C-:B-1----:R-:W-:Y:S09]  /*15750*/  FFMA.FTZ R2, R219, c[0x0][0x2d0], -R153.reuse ;  /* 0x0000b400db027a23 */ /* 0x102ff20000010899 */
[----:B------:R1:W-:Y:S01]  /*15760*/  MUFU.EX2 R158, R2 ;  /* 0x00000002009e7308 */ /* 0x0003e20000000800 */
[----:B--2---:R-:W-:Y:S07]  /*15770*/  F2FP.PACK_AB R151, R159, R160 ;  /* 0x000000a09f97723e */ /* 0x004fee00000000ff */
[-C--:B------:R-:W-:Y:S07]  /*15780*/  HMMA.16816.F32 R88, R148, R100.reuse, R4 ;  /* 0x000000649458723c */ /* 0x080fee0000001804 */
[----:B---3--:R-:W-:Y:S02]  /*15790*/  FFMA.FTZ R4, R69, R125, R126 ;  /* 0x0000007d45047223 */ /* 0x008fe4000001007e */
[----:B------:R-:W-:Y:S03]  /*157a0*/  FFMA.FTZ R6, R0, R114, R232 ;  /* 0x0000007200067223 */ /* 0x000fe600000100e8 */
[----:B-1----:R-:W-:Y:S02]  /*157b0*/  FFMA.FTZ R2, R224, c[0x0][0x2d0], -R153 ;  /* 0x0000b400e0027a23 */ /* 0x002fe40000010899 */
[----:B------:R-:W-:Y:S02]  /*157c0*/  FADD.FTZ R5, R113, R4 ;  /* 0x0000000471057221 */ /* 0x000fe40000010000 */
[----:B------:R-:W-:Y:S01]  /*157d0*/  FADD.FTZ R4, R247, R3 ;  /* 0x00000003f7047221 */ /* 0x000fe20000010000 */
[----:B------:R1:W2:Y:S01]  /*157e0*/  MUFU.EX2 R157, R2 ;  /* 0x00000002009d7308 */ /* 0x0002a20000000800 */
[----:B------:R-:W-:Y:S02]  /*157f0*/  FADD.FTZ R3, R233, R6 ;  /* 0x00000006e9037221 */ /* 0x000fe40000010000 */
[--C-:B-1----:R-:W-:Y:S01]  /*15800*/  FFMA.FTZ R2, R220, c[0x0][0x2d0], -R154.reuse ;  /* 0x0000b400dc027a23 */ /* 0x102fe2000001089a */
[----:B--2---:R-:W-:Y:S06]  /*15810*/  F2FP.PACK_AB R144, R157, R158 ;  /* 0x0000009e9d90723e */ /* 0x004fec00000000ff */
[----:B------:R1:W-:Y:S02]  /*15820*/  MUFU.EX2 R155, R2 ;  /* 0x00000002009b7308 */ /* 0x0003e40000000800 */
[--C-:B-1----:R-:W-:Y:S08]  /*15830*/  FFMA.FTZ R2, R223, c[0x0][0x2d0], -R154.reuse ;  /* 0x0000b400df027a23 */ /* 0x102ff0000001089a */
[----:B------:R1:W2:Y:S02]  /*15840*/  MUFU.EX2 R156, R2 ;  /* 0x00000002009c7308 */ /* 0x0002a40000000800 */
[--C-:B-1----:R-:W-:Y:S01]  /*15850*/  FFMA.FTZ R2, R234, c[0x0][0x2d0], -R153.reuse ;  /* 0x0000b400ea027a23 */ /* 0x102fe20000010899 */
[----:B--2---:R-:W-:Y:S01]  /*15860*/  F2FP.PACK_AB R145, R156, R155 ;  /* 0x0000009b9c91723e */ /* 0x004fe200000000ff */
[----:B------:R-:W-:Y:S06]  /*15870*/  FFMA.FTZ R153, R236, c[0x0][0x2d0], -R153 ;  /* 0x0000b400ec997a23 */ /* 0x000fec0000010899 */
[----:B------:R1:W-:Y:S10]  /*15880*/  MUFU.EX2 R152, R2 ;  /* 0x0000000200987308 */ /* 0x0003f40000000800 */
[----:B------:R-:W2:Y:S01]  /*15890*/  MUFU.EX2 R153, R153 ;  /* 0x0000009900997308 */ /* 0x000ea20000000800 */
[--C-:B-1----:R-:W-:Y:S02]  /*158a0*/  FFMA.FTZ R2, R231, c[0x0][0x2d0], -R154.reuse ;  /* 0x0000b400e7027a23 */ /* 0x102fe4000001089a */
[----:B------:R-:W-:Y:S07]  /*158b0*/  FFMA.FTZ R154, R74, c[0x0][0x2d0], -R154 ;  /* 0x0000b4004a9a7a23 */ /* 0x000fee000001089a */
[----:B------:R1:W-:Y:S01]  /*158c0*/  MUFU.EX2 R75, R2 ;  /* 0x00000002004b7308 */ /* 0x0003e20000000800 */
[----:B--2---:R-:W-:Y:S09]  /*158d0*/  F2FP.PACK_AB R146, R153, R152 ;  /* 0x000000989992723e */ /* 0x004ff200000000ff */
[----:B------:R-:W2:Y:S01]  /*158e0*/  MUFU.EX2 R74, R154 ;  /* 0x0000009a004a7308 */ /* 0x000ea20000000800 */
[----:B-1----:R-:W-:Y:S04]  /*158f0*/  FFMA.FTZ R2, R68, R124, R252 ;  /* 0x0000007c44027223 */ /* 0x002fe800000100fc */
[----:B------:R-:W-:Y:S02]  /*15900*/  FADD.FTZ R0, R112, R2 ;  /* 0x0000000270007221 */ /* 0x000fe40000010000 */
[----:B------:R-:W-:Y:S02]  /*15910*/  FADD.FTZ R2, R123, R5 ;  /* 0x000000057b027221 */ /* 0x000fe40000010000 */
[----:B------:R-:W-:Y:S01]  /*15920*/  FADD.FTZ R0, R122, R0 ;  /* 0x000000007a007221 */ /* 0x000fe20000010000 */
[----:B--2---:R-:W-:Y:S07]  /*15930*/  F2FP.PACK_AB R147, R74, R75 ;  /* 0x0000004b4a93723e */ /* 0x004fee00000000ff */
        /* <DEDUP_REMOVED lines=92> */
.L_x_1483:
[----:B-12---:R-:W2:Y:S02]  /*15f00*/  LDL R0, [R1+0x20] ;  /* 0x0000200001007983 */ /* 0x006ea40000100800 */
[----:B--2---:R-:W-:-:S13]  /*15f10*/  ISETP.GE.AND P0, PT, R217, R0, PT ;  /* 0x00000000d900720c */ /* 0x004fda0003f06270 */
[----:B------:R-:W-:Y:S05]  /*15f20*/  @!P0 BRA `(.L_x_1485) ;  /* 0x00003a9000008947 */ /* 0x000fea0003800000 */
[----:B------:R-:W-:Y:S01]  /*15f30*/  IMAD.MOV.U32 R3, RZ, RZ, R72 ;  /* 0x000000ffff037224 */ /* 0x000fe200078e0048 */
[----:B------:R-:W-:Y:S01]  /*15f40*/  MOV R85, R70 ;  /* 0x0000004600557202 */ /* 0x000fe20000000f00 */
[----:B------:R-:W-:Y:S01]  /*15f50*/  IMAD.MOV.U32 R2, RZ, RZ, R73 ;  /* 0x000000ffff027224 */ /* 0x000fe200078e0049 */
[----:B------:R-:W-:Y:S02]  /*15f60*/  MOV R84, R71 ;  /* 0x0000004700547202 */ /* 0x000fe40000000f00 */
.L_x_1486:
[----:B---3--:R-:W2:Y:S01]  /*15f70*/  LDL R0, [R1+0x24] ;  /* 0x0000240001007983 */ /* 0x008ea20000100800 */
[----:B------:R-:W-:Y:S04]  /*15f80*/  DEPBAR.LE SB0, 0x0 ;  /* 0x000080000000791a */ /* 0x000fe80000000000 */
[----:B------:R-:W2:Y:S01]  /*15f90*/  LDL R172, [R1+0x38] ;  /* 0x0000380001ac7983 */ /* 0x000ea20000100800 */
[----:B------:R-:W-:Y:S01]  /*15fa0*/  WARPSYNC 0xffffffff ;  /* 0xffffffff00007948 */ /* 0x000fe20003800000 */
[----:B------:R-:W-:Y:S02]  /*15fb0*/  MOV R180, c[0x0][0x208] ;  /* 0x0000820000b47a02 */ /* 0x000fe40000000f00 */
[----:B------:R-:W2:Y:S02]  /*15fc0*/  LDL.64 R86, [R1+0x28] ;  /* 0x0000280001567983 */ /* 0x000ea40000100a00 */
[----:B------:R-:W-:Y:S04]  /*15fd0*/  SHF.L.U32 R181, R180, 0x5, RZ ;  /* 0x00000005b4b57819 */ /* 0x000fe800000006ff */
[----:B------:R-:W-:Y:S08]  /*15fe0*/  BAR.SYNC.DEFER_BLOCKING 0x0 ;  /* 0x0000000000007b1d */ /* 0x000ff00000010000 */
[----:B------:R-:W-:Y:S08]  /*15ff0*/  LDSM.16.M88.4 R80, [R207] ;  /* 0x00000000cf50783b */ /* 0x000ff00000000200 */
[----:B------:R-:W1:Y:S08]  /*16000*/  LDSM.16.M88.4 R16, [R200] ;  /* 0x00000000c810783b */ /* 0x000e700000000200 */
[----:B------:R-:W4:Y:S08]  /*16010*/  LDSM.16.M88.4 R76, [R207+0x2000] ;  /* 0x00200000cf4c783b */ /* 0x000f300000000200 */
[----:B------:R-:W5:Y:S08]  /*16020*/  LDSM.16.M88.4 R32, [R200+0x800] ;  /* 0x00080000c820783b */ /* 0x000f700000000200 */
[----:B------:R-:W1:Y:S08]  /*16030*/  LDSM.16.M88.4 R48, [R200+0x1000] ;  /* 0x00100000c830783b */ /* 0x000e700000000200 */
[----:B------:R-:W1:Y:S08]  /*16040*/  LDSM.16.M88.4 R64, [R200+0x1800] ;  /* 0x00180000c840783b */ /* 0x000e700000000200 */
[----:B------:R-:W1:Y:S08]  /*16050*/  LDSM.16.M88.4 R152, [R200+0x2000] ;  /* 0x00200000c898783b */ /* 0x000e700000000200 */
[----:B------:R-:W-:Y:S08]  /*16060*/  LDSM.16.M88.4 R156, [R210] ;  /* 0x00000000d29c783b */ /* 0x000ff00000000200 */
[----:B------:R-:W4:Y:S08]  /*16070*/  LDSM.16.M88.4 R160, [R211] ;  /* 0x00000000d3a0783b */ /* 0x000f300000000200 */
[----:B------:R-:W2:Y:S08]  /*16080*/  LDSM.16.M88.4 R164, [R210+0x2000] ;  /* 0x00200000d2a4783b */ /* 0x000eb00000000200 */
[----:B------:R-:W2:Y:S08]  /*16090*/  LDSM.16.M88.4 R168, [R215] ;  /* 0x00000000d7a8783b */ /* 0x000eb00000000200 */
[----:B------:R-:W3:Y:S04]  /*160a0*/  LDL R222, [R1+0x20] ;  /* 0x0000200001de7983 */ /* 0x000ee80000100800 */
[----:B------:R-:W3:Y:S04]  /*160b0*/  LDL R219, [R1+0x3c] ;  /* 0x00003c0001db7983 */ /* 0x000ee80000100800 */
[----:B------:R-:W3:Y:S01]  /*160c0*/  LDL.64 R220, [R1+0x30] ;  /* 0x0000300001dc7983 */ /* 0x000ee20000100a00 */
[-C--:B-1----:R-:W-:Y:S08]  /*160d0*/  HMMA.16816.F32 R4, R80, R16.reuse, RZ ;  /* 0x000000105004723c */ /* 0x082ff000000018ff */
        /* <DEDUP_REMOVED lines=21> */
[----:B--2---:R-:W-:Y:S02]  /*16230*/  LOP3.LUT P4, RZ, R0, 0x1, RZ, 0xc0, !PT ;  /* 0x0000000100ff7812 */ /* 0x004fe4000788c0ff */
[----:B------:R-:W-:Y:S01]  /*16240*/  SHF.R.S32.HI R0, RZ, 0x1f, R217 ;  /* 0x0000001fff007819 */ /* 0x000fe200000114d9 */
[C---:B------:R-:W-:Y:S04]  /*16250*/  HMMA.16816.F32 R8, R164.reuse, R160, R8 ;  /* 0x000000a0a408723c */ /* 0x040fe80000001808 */
[----:B------:R-:W-:Y:S01]  /*16260*/  IMAD R0, R0, c[0x0][0x208], RZ ;  /* 0x0000820000007a24 */ /* 0x000fe200078e02ff */
[----:B------:R-:W-:Y:S02]  /*16270*/  MOV R87, R172 ;  /* 0x000000ac00577202 */ /* 0x000fe40000000f00 */
[C---:B------:R-:W-:Y:S01]  /*16280*/  IMAD.WIDE.U32 R160, R217.reuse, c[0x0][0x208], RZ ;  /* 0x00008200d9a07a25 */ /* 0x040fe200078e00ff */
[-C--:B------:R-:W-:Y:S01]  /*16290*/  HMMA.16816.F32 R12, R164, R162.reuse, R12 ;  /* 0x000000a2a40c723c */ /* 0x080fe2000000180c */
[----:B------:R-:W-:Y:S03]  /*162a0*/  LDSM.16.M88.4 R172, [R212] ;  /* 0x00000000d4ac783b */ /* 0x000fe60000000200 */
[----:B------:R-:W-:Y:S02]  /*162b0*/  IMAD R0, R217, c[0x0][0x20c], R0 ;  /* 0x00008300d9007a24 */ /* 0x000fe400078e0200 */
[----:B------:R-:W-:Y:S02]  /*162c0*/  IMAD.WIDE.U32 R86, R160, 0x50, R86 ;  /* 0x00000050a0567825 */ /* 0x000fe400078e0056 */
[C---:B------:R-:W-:Y:S04]  /*162d0*/  HMMA.16816.F32 R16, R156.reuse, R162, R16 ;  /* 0x000000a29c10723c */ /* 0x040fe80000001810 */
[----:B------:R-:W-:Y:S02]  /*162e0*/  IADD3 R0, R161, R0, RZ ;  /* 0x00000000a1007210 */ /* 0x000fe40007ffe0ff */
[----:B------:R-:W-:Y:S01]  /*162f0*/  LEA R178, P0, R86, c[0x0][0x1f8], 0x1 ;  /* 0x00007e0056b27a11 */ /* 0x000fe200078008ff */
[----:B------:R-:W2:Y:S01]  /*16300*/  LDSM.16.M88.4 R160, [R213] ;  /* 0x00000000d5a0783b */ /* 0x000ea20000000200 */
[-C--:B------:R-:W-:Y:S04]  /*16310*/  HMMA.16816.F32 R20, R156, R168.reuse, R20 ;  /* 0x000000a89c14723c */ /* 0x080fe80000001814 */
[----:B------:R-:W-:Y:S01]  /*16320*/  IMAD R0, R0, 0x50, RZ ;  /* 0x0000005000007824 */ /* 0x000fe200078e02ff */
[-C--:B------:R-:W-:Y:S03]  /*16330*/  IADD3 R176, P1, R178, R181.reuse, RZ ;  /* 0x000000b5b2b07210 */ /* 0x080fe60007f3e0ff */
[C---:B------:R-:W-:Y:S04]  /*16340*/  HMMA.16816.F32 R24, R164.reuse, R168, R24 ;  /* 0x000000a8a418723c */ /* 0x040fe80000001818 */
[----:B------:R-:W-:Y:S03]  /*16350*/  IADD3 R0, R87, R0, RZ ;  /* 0x0000000057007210 */ /* 0x000fe60007ffe0ff */
[----:B------:R-:W-:Y:S01]  /*16360*/  MOV R168, 0x5 ;  /* 0x0000000500a87802 */ /* 0x000fe20000000f00 */
[-C--:B------:R-:W-:Y:S04]  /*16370*/  HMMA.16816.F32 R28, R164, R170.reuse, R28 ;  /* 0x000000aaa41c723c */ /* 0x080fe8000000181c */
[----:B------:R-:W-:Y:S02]  /*16380*/  LEA.HI.X R179, R86, c[0x0][0x1fc], R0, 0x1, P0 ;  /* 0x00007f0056b37a11 */ /* 0x000fe400000f0c00 */
[----:B------:R-:W-:Y:S02]  /*16390*/  SHF.L.U64.HI R180, R180, R168, c[0x0][0x20c] ;  /* 0x00008300b4b47619 */ /* 0x000fe400000102a8 */
[C---:B------:R-:W-:Y:S01]  /*163a0*/  HMMA.16816.F32 R32, R156.reuse, R170, R32 ;  /* 0x000000aa9c20723c */ /* 0x040fe20000001820 */
[----:B------:R-:W-:Y:S01]  /*163b0*/  @!PT LDS RZ, [RZ] ;  /* 0x00000000fffff984 */ /* 0x000fe20000000800 */
[----:B------:R-:W-:Y:S01]  /*163c0*/  @!PT LDS RZ, [RZ] ;  /* 0x00000000fffff984 */ /* 0x000fe20000000800 */
[----:B------:R-:W-:Y:S01]  /*163d0*/  @!PT LDS RZ, [RZ] ;  /* 0x00000000fffff984 */ /* 0x000fe20000000800 */
[----:B------:R4:W-:Y:S03]  /*163e0*/  LDGSTS.E.BYPASS.LTC128B.128 [R218+0x100], [R178.64], !P4 ;  /* 0x00100000b2da7fae */ /* 0x0009e6000e101d48 */
[-C--:B------:R-:W-:Y:S02]  /*163f0*/  IADD3.X R177, R179, R180.reuse, RZ, P1, !PT ;  /* 0x000000b4b3b17210 */ /* 0x080fe40000ffe4ff */
[-C--:B------:R-:W-:Y:S02]  /*16400*/  IADD3 R168, P0, R176, R181.reuse, RZ ;  /* 0x000000b5b0a87210 */ /* 0x080fe40007f1e0ff */
[-C--:B-1----:R-:W-:Y:S01]  /*16410*/  HMMA.16816.F32 R36, R156, R152.reuse, R36 ;  /* 0x000000989c24723c */ /* 0x082fe20000001824 */
[----:B------:R4:W-:Y:S03]  /*16420*/  LDGSTS.E.BYPASS.LTC128B.128 [R218+0x900], [R176.64], !P4 ;  /* 0x00900000b0da7fae */ /* 0x0009e6000e101d48 */
[-C--:B------:R-:W-:Y:S02]  /*16430*/  IADD3.X R169, R177, R180.reuse, RZ, P0, !PT ;  /* 0x000000b4b1a97210 */ /* 0x080fe400007fe4ff */
[-C--:B------:R-:W-:Y:S02]  /*16440*/  IADD3 R86, P1, R168, R181.reuse, RZ ;  /* 0x000000b5a8567210 */ /* 0x080fe40007f3e0ff */
[C---:B------:R-:W-:Y:S01]  /*16450*/  HMMA.16816.F32 R40, R164.reuse, R152, R40 ;  /* 0x00000098a428723c */ /* 0x040fe20000001828 */
[----:B------:R1:W-:Y:S03]  /*16460*/  LDGSTS.E.BYPASS.LTC128B.128 [R218+0x1100], [R168.64], !P4 ;  /* 0x01100000a8da7fae */ /* 0x0003e6000e101d48 */
[-C--:B------:R-:W-:Y:S02]  /*16470*/  IADD3.X R87, R169, R180.reuse, RZ, P1, !PT ;  /* 0x000000b4a9577210 */ /* 0x080fe40000ffe4ff */
[----:B------:R-:W-:Y:S02]  /*16480*/  IADD3 R170, P0, R86, R181, RZ ;  /* 0x000000b556aa7210 */ /* 0x000fe40007f1e0ff */
[-C--:B------:R-:W-:Y:S01]  /*16490*/  HMMA.16816.F32 R44, R164, R154.reuse, R44 ;  /* 0x0000009aa42c723c */ /* 0x080fe2000000182c */
[----:B------:R5:W-:Y:S03]  /*164a0*/  LDGSTS.E.BYPASS.LTC128B.128 [R218+0x1900], [R86.64], !P4 ;  /* 0x0190000056da7fae */ /* 0x000be6000e101d48 */
[----:B------:R-:W-:Y:S04]  /*164b0*/  IADD3.X R171, R87, R180, RZ, P0, !PT ;  /* 0x000000b457ab7210 */ /* 0x000fe800007fe4ff */
        /* <DEDUP_REMOVED lines=9> */
[----:B-1----:R-:W1:Y:S07]  /*16550*/  LDSM.16.M88.4 R168, [R208] ;  /* 0x00000000d0a8783b */ /* 0x002e6e0000000200 */
[-C--:B------:R-:W-:Y:S01]  /*16560*/  HMMA.16816.F32 R68, R156, R172.reuse, R68 ;  /* 0x000000ac9c44723c */ /* 0x080fe20000001844 */
[----:B------:R-:W2:Y:S02]  /*16570*/  LDSM.16.M88.4 R152, [R206+0x1000] ;  /* 0x00100000ce98783b */ /* 0x000ea40000000200 */
[C---:B---3--:R-:W-:Y:S02]  /*16580*/  ISETP.GT.AND P0, PT, R217.reuse, R222, PT ;  /* 0x000000ded900720c */ /* 0x048fe40003f04270 */
[----:B------:R-:W-:Y:S03]  /*16590*/  IADD3 R217, R217, -0x1, RZ ;  /* 0xffffffffd9d97810 */ /* 0x000fe60007ffe0ff */
        /* <DEDUP_REMOVED lines=65> */
[----:B-----5:R1:W-:Y:S01]  /*169b0*/  MUFU.TANH R87, R0 ;  /* 0x0000000000577308 */ /* 0x0203e20000002400 */
[----:B--2---:R-:W2:Y:S06]  /*169c0*/  LDSM.16.M88.4 R4, [R203+0x1800] ;  /* 0x00180000cb04783b */ /* 0x004eac0000000200 */
[C---:B------:R-:W-:Y:S08]  /*169d0*/  HMMA.16816.F32 R48, R160.reuse, R10, R48 ;  /* 0x0000000aa030723c */ /* 0x040ff00000001830 */
[----:B------:R-:W-:Y:S04]  /*169e0*/  FMUL.FTZ R9, R41, c[0x0][0x320] ;  /* 0x0000c80029097a20 */ /* 0x000fe80000410000 */
[----:B------:R-:W-:Y:S01]  /*169f0*/  MUFU.TANH R183, R9 ;  /* 0x0000000900b77308 */ /* 0x000fe20000002400 */
[----:B------:R-:W-:Y:S02]  /*16a00*/  FMUL.FTZ R8, R42, c[0x0][0x320] ;  /* 0x0000c8002a087a20 */ /* 0x000fe40000410000 */
[----:B-1----:R-:W-:Y:S07]  /*16a10*/  FMUL.FTZ R0, R14, c[0x0][0x320] ;  /* 0x0000c8000e007a20 */ /* 0x002fee0000410000 */
[----:B------:R1:W-:Y:S10]  /*16a20*/  MUFU.TANH R154, R0 ;  /* 0x00000000009a7308 */ /* 0x0003f40000002400 */
[----:B------:R3:W-:Y:S01]  /*16a30*/  MUFU.TANH R184, R8 ;  /* 0x0000000800b87308 */ /* 0x0007e20000002400 */
[-C--:B--2---:R-:W-:Y:S03]  /*16a40*/  HMMA.16816.F32 R52, R160, R4.reuse, R52 ;  /* 0x00000004a034723c */ /* 0x084fe60000001834 */
[----:B-1----:R-:W-:Y:S05]  /*16a50*/  FMUL.FTZ R0, R15, c[0x0][0x320] ;  /* 0x0000c8000f007a20 */ /* 0x002fea0000410000 */
[C---:B------:R-:W-:Y:S01]  /*16a60*/  HMMA.16816.F32 R56, R156.reuse, R4, R56 ;  /* 0x000000049c38723c */ /* 0x040fe20000001838 */
[----:B------:R1:W-:Y:S07]  /*16a70*/  MUFU.TANH R153, R0 ;  /* 0x0000000000997308 */ /* 0x0003ee0000002400 */
[-C--:B------:R-:W-:Y:S01]  /*16a80*/  HMMA.16816.F32 R60, R156, R6.reuse, R60 ;  /* 0x000000069c3c723c */ /* 0x080fe2000000183c */
[----:B---3--:R-:W2:Y:S01]  /*16a90*/  LDSM.16.M88.4 R8, [R203+0x2000] ;  /* 0x00200000cb08783b */ /* 0x008ea20000000200 */
        /* <DEDUP_REMOVED lines=9> */
[-C--:B--2---:R-:W-:Y:S08]  /*16b30*/  HMMA.16816.F32 R68, R160, R8.reuse, R68 ;  /* 0x00000008a044723c */ /* 0x084ff00000001844 */
[C---:B------:R-:W-:Y:S04]  /*16b40*/  HMMA.16816.F32 R72, R156.reuse, R8, R72 ;  /* 0x000000089c48723c */ /* 0x040fe80000001848 */
[----:B-1----:R-:W-:Y:S03]  /*16b50*/  FMUL.FTZ R0, R17, c[0x0][0x320] ;  /* 0x0000c80011007a20 */ /* 0x002fe60000410000 */
[----:B------:R-:W-:Y:S01]  /*16b60*/  FMUL.FTZ R8, R62, c[0x0][0x320] ;  /* 0x0000c8003e087a20 */ /* 0x000fe20000410000 */
[-C--:B------:R-:W-:Y:S01]  /*16b70*/  HMMA.16816.F32 R76, R156, R10.reuse, R76 ;  /* 0x0000000a9c4c723c */ /* 0x080fe2000000184c */
[----:B------:R1:W-:Y:S03]  /*16b80*/  MUFU.TANH R14, R0 ;  /* 0x00000000000e7308 */ /* 0x0003e60000002400 */
[----:B------:R-:W-:Y:S01]  /*16b90*/  FMUL.FTZ R9, R63, c[0x0][0x320] ;  /* 0x0000c8003f097a20 */ /* 0x000fe20000410000 */
[----:B---3--:R-:W-:Y:S03]  /*16ba0*/  FMNMX.FTZ R5, R167, R3, !PT ;  /* 0x00000003a7057209 */ /* 0x008fe60007810000 */
[----:B------:R-:W-:Y:S03]  /*16bb0*/  HMMA.16816.F32 R80, R160, R10, R80 ;  /* 0x0000000aa050723c */ /* 0x000fe60000001850 */
[----:B------:R-:W-:Y:S01]  /*16bc0*/  MUFU.TANH R158, R9 ;  /* 0x00000009009e7308 */ /* 0x000fe20000002400 */
[----:B----4-:R-:W-:Y:S04]  /*16bd0*/  FMNMX.FTZ R5, R165, R5, !PT ;  /* 0x00000005a5057209 */ /* 0x010fe80007810000 */
[----:B------:R-:W-:Y:S04]  /*16be0*/  FMUL.FTZ R6, R73, c[0x0][0x320] ;  /* 0x0000c80049067a20 */ /* 0x000fe80000410000 */
[----:B------:R-:W-:Y:S01]  /*16bf0*/  FMUL.FTZ R4, R72, c[0x0][0x320] ;  /* 0x0000c80048047a20 */ /* 0x000fe20000410000 */
[----:B------:R2:W-:Y:S01]  /*16c00*/  MUFU.TANH R190, R6 ;  /* 0x0000000600be7308 */ /* 0x0005e20000002400 */
[----:B------:R-:W-:Y:S02]  /*16c10*/  FMUL.FTZ R11, R75, c[0x0][0x320] ;  /* 0x0000c8004b0b7a20 */ /* 0x000fe40000410000 */
[----:B------:R-:W-:Y:S02]  /*16c20*/  FMUL.FTZ R7, R76, c[0x0][0x320] ;  /* 0x0000c8004c077a20 */ /* 0x000fe40000410000 */
[----:B-1----:R-:W-:Y:S05]  /*16c30*/  FMUL.FTZ R0, R18, c[0x0][0x320] ;  /* 0x0000c80012007a20 */ /* 0x002fea0000410000 */
[----:B------:R1:W3:Y:S10]  /*16c40*/  MUFU.TANH R17, R0 ;  /* 0x0000000000117308 */ /* 0x0002f40000002400 */
[----:B------:R4:W-:Y:S01]  /*16c50*/  MUFU.TANH R216, R4 ;  /* 0x0000000400d87308 */ /* 0x0009e20000002400 */
[----:B--2---:R-:W-:Y:S09]  /*16c60*/  FMUL.FTZ R6, R80, c[0x0][0x320] ;  /* 0x0000c80050067a20 */ /* 0x004ff20000410000 */
[----:B------:R2:W-:Y:S01]  /*16c70*/  MUFU.TANH R194, R6 ;  /* 0x0000000600c27308 */ /* 0x0005e20000002400 */
[----:B-1----:R-:W-:Y:S01]  /*16c80*/  FMUL.FTZ R0, R19, c[0x0][0x320] ;  /* 0x0000c80013007a20 */ /* 0x002fe20000410000 */
[----:B---3--:R-:W-:Y:S08]  /*16c90*/  FMNMX.FTZ R5, R17, R5, !PT ;  /* 0x0000000511057209 */ /* 0x008ff00007810000 */
[----:B------:R1:W3:Y:S01]  /*16ca0*/  MUFU.TANH R16, R0 ;  /* 0x0000000000107308 */ /* 0x0002e20000002400 */
[----:B----4-:R-:W-:Y:S04]  /*16cb0*/  FMNMX.FTZ R4, R170, R84, !PT ;  /* 0x00000054aa047209 */ /* 0x010fe80007810000 */
[----:B------:R-:W-:Y:S05]  /*16cc0*/  FMNMX.FTZ R4, R166, R4, !PT ;  /* 0x00000004a6047209 */ /* 0x000fea0007810000 */
[----:B------:R4:W-:Y:S01]  /*16cd0*/  MUFU.TANH R195, R7 ;  /* 0x0000000700c37308 */ /* 0x0009e20000002400 */
[----:B------:R-:W-:Y:S01]  /*16ce0*/  FMNMX.FTZ R4, R152, R4, !PT ;  /* 0x0000000498047209 */ /* 0x000fe20007810000 */
[----:B--2---:R-:W-:Y:S03]  /*16cf0*/  FMUL.FTZ R6, R81, c[0x0][0x320] ;  /* 0x0000c80051067a20 */ /* 0x004fe60000410000 */
[----:B------:R-:W-:Y:S05]  /*16d00*/  FMNMX.FTZ R4, R87, R4, !PT ;  /* 0x0000000457047209 */ /* 0x000fea0007810000 */
[----:B------:R2:W-:Y:S01]  /*16d10*/  MUFU.TANH R161, R6 ;  /* 0x0000000600a17308 */ /* 0x0005e20000002400 */
[----:B-1----:R-:W-:Y:S01]  /*16d20*/  FMUL.FTZ R0, R20, c[0x0][0x320] ;  /* 0x0000c80014007a20 */ /* 0x002fe20000410000 */
[----:B---3--:R-:W-:Y:S08]  /*16d30*/  FMNMX.FTZ R5, R16, R5, !PT ;  /* 0x0000000510057209 */ /* 0x008ff00007810000 */
[----:B------:R1:W-:Y:S01]  /*16d40*/  MUFU.TANH R19, R0 ;  /* 0x0000000000137308 */ /* 0x0003e20000002400 */
[----:B----4-:R-:W-:Y:S09]  /*16d50*/  FMUL.FTZ R7, R77, c[0x0][0x320] ;  /* 0x0000c8004d077a20 */ /* 0x010ff20000410000 */
[----:B------:R-:W-:Y:S01]  /*16d60*/  MUFU.TANH R157, R8 ;  /* 0x00000008009d7308 */ /* 0x000fe20000002400 */
[----:B--2---:R-:W-:Y:S09]  /*16d70*/  FMUL.FTZ R6, R82, c[0x0][0x320] ;  /* 0x0000c80052067a20 */ /* 0x004ff20000410000 */
[----:B------:R2:W-:Y:S01]  /*16d80*/  MUFU.TANH R160, R6 ;  /* 0x0000000600a07308 */ /* 0x0005e20000002400 */
[----:B-1----:R-:W-:Y:S09]  /*16d90*/  FMUL.FTZ R0, R21, c[0x0][0x320] ;  /* 0x0000c80015007a20 */ /* 0x002ff20000410000 */
[----:B------:R1:W-:Y:S10]  /*16da0*/  MUFU.TANH R20, R0 ;  /* 0x0000000000147308 */ /* 0x0003f40000002400 */
[----:B------:R-:W-:Y:S01]  /*16db0*/  MUFU.TANH R252, R11 ;  /* 0x0000000b00fc7308 */ /* 0x000fe20000002400 */
[----:B--2---:R-:W-:Y:S09]  /*16dc0*/  FMUL.FTZ R6, R83, c[0x0][0x320] ;  /* 0x0000c80053067a20 */ /* 0x004ff20000410000 */
[----:B------:R2:W-:Y:S01]  /*16dd0*/  MUFU.TANH R159, R6 ;  /* 0x00000006009f7308 */ /* 0x0005e20000002400 */
[----:B-1----:R-:W-:Y:S09]  /*16de0*/  FMUL.FTZ R0, R22, c[0x0][0x320] ;  /* 0x0000c80016007a20 */ /* 0x002ff20000410000 */
[----:B------:R1:W3:Y:S01]  /*16df0*/  MUFU.TANH R21, R0 ;  /* 0x0000000000157308 */ /* 0x0002e20000002400 */
[----:B--2---:R-:W-:Y:S04]  /*16e00*/  FMNMX.FTZ R6, R169, R85, !PT ;  /* 0x00000055a9067209 */ /* 0x004fe80007810000 */
[----:B------:R-:W-:Y:S01]  /*16e10*/  FMNMX.FTZ R6, R168, R6, !PT ;  /* 0x00000006a8067209 */ /* 0x000fe20007810000 */
[----:B-1----:R-:W-:Y:S01]  /*16e20*/  FMUL.FTZ R0, R23, c[0x0][0x320] ;  /* 0x0000c80017007a20 */ /* 0x002fe20000410000 */
[----:B---3--:R-:W-:Y:S03]  /*16e30*/  FMNMX.FTZ R5, R21, R5, !PT ;  /* 0x0000000515057209 */ /* 0x008fe60007810000 */
        /* <DEDUP_REMOVED lines=15> */
[----:B------:R1:W-:Y:S10]  /*16f30*/  MUFU.TANH R30, R7 ;  /* 0x00000007001e7308 */ /* 0x0003f40000002400 */
[----:B------:R2:W-:Y:S01]  /*16f40*/  MUFU.TANH R27, R0 ;  /* 0x00000000001b7308 */ /* 0x0005e20000002400 */
[----:B-1----:R-:W-:Y:S01]  /*16f50*/  FMNMX.FTZ R7, R154, R6, !PT ;  /* 0x000000069a077209 */ /* 0x002fe20007810000 */
[----:B--2---:R-:W-:Y:S08]  /*16f60*/  FMUL.FTZ R0, R31, c[0x0][0x320] ;  /* 0x0000c8001f007a20 */ /* 0x004ff00000410000 */
        /* <DEDUP_REMOVED lines=97> */
[----:B-1----:R-:W-:Y:S08]  /*17580*/  FMUL.FTZ R0, R70, c[0x0][0x320] ;  /* 0x0000c80046007a20 */ /* 0x002ff00000410000 */
[----:B------:R1:W3:Y:S02]  /*17590*/  MUFU.TANH R188, R0 ;  /* 0x0000000000bc7308 */ /* 0x0002e40000002400 */
[----:B-1----:R-:W-:Y:S01]  /*175a0*/  FMUL.FTZ R0, R71, c[0x0][0x320] ;  /* 0x0000c80047007a20 */ /* 0x002fe20000410000 */
[----:B--2---:R-:W-:Y:S02]  /*175b0*/  FMNMX.FTZ R71, R6, R9, !PT ;  /* 0x0000000906477209 */ /* 0x004fe40007810000 */
[----:B---3--:R-:W-:Y:S05]  /*175c0*/  FMNMX.FTZ R5, R188, R5, !PT ;  /* 0x00000005bc057209 */ /* 0x008fea0007810000 */
[----:B------:R1:W2:Y:S01]  /*175d0*/  MUFU.TANH R193, R0 ;  /* 0x0000000000c17308 */ /* 0x0002a20000002400 */
[----:B------:R-:W-:Y:S01]  /*175e0*/  FMUL.FTZ R156, R71, c[0x0][0x2d0] ;  /* 0x0000b400479c7a20 */ /* 0x000fe20000410000 */
        /* <DEDUP_REMOVED lines=43> */
[--C-:B------:R-:W-:Y:S07]  /*178a0*/  FFMA.FTZ R5, R20, c[0x0][0x2d0], -R78.reuse ;  /* 0x0000b40014057a23 */ /* 0x100fee000001084e */
[----:B------:R4:W-:Y:S01]  /*178b0*/  MUFU.EX2 R227, R5 ;  /* 0x0000000500e37308 */ /* 0x0009e20000000800 */
[----:B-1----:R-:W-:Y:S01]  /*178c0*/  FMNMX.FTZ R0, R157, R7, !PT ;  /* 0x000000079d007209 */ /* 0x002fe20007810000 */
[----:B------:R-:W-:Y:S03]  /*178d0*/  FFMA.FTZ R7, R12, c[0x0][0x2d0], -R78 ;  /* 0x0000b4000c077a23 */ /* 0x000fe6000001084e */
[----:B------:R-:W-:Y:S05]  /*178e0*/  FMNMX.FTZ R4, R158, R0, !PT ;  /* 0x000000009e047209 */ /* 0x000fea0007810000 */
[----:B------:R1:W-:Y:S01]  /*178f0*/  MUFU.EX2 R223, R7 ;  /* 0x0000000700df7308 */ /* 0x0003e20000000800 */
[----:B------:R-:W-:Y:S01]  /*17900*/  FADD.FTZ R0, -R73, R2 ;  /* 0x0000000249007221 */ /* 0x000fe20000010100 */
[----:B------:R-:W-:Y:S03]  /*17910*/  FMNMX.FTZ R4, R196, R4, !PT ;  /* 0x00000004c4047209 */ /* 0x000fe60007810000 */
[----:B------:R-:W-:Y:S01]  /*17920*/  FMUL.FTZ R2, R0, c[0x0][0x2d0] ;  /* 0x0000b40000027a20 */ /* 0x000fe20000410000 */
[----:B----4-:R-:W-:Y:S02]  /*17930*/  @P0 MOV R5, R219 ;  /* 0x000000db00050202 */ /* 0x010fe40000000f00 */
[----:B------:R-:W-:Y:S01]  /*17940*/  FMNMX.FTZ R0, R252, R4, !PT ;  /* 0x00000004fc007209 */ /* 0x000fe20007810000 */
[--C-:B------:R-:W-:Y:S01]  /*17950*/  FFMA.FTZ R4, R164, c[0x0][0x2d0], -R78.reuse ;  /* 0x0000b400a4047a23 */ /* 0x100fe2000001084e */
[----:B------:R4:W5:Y:S02]  /*17960*/  MUFU.EX2 R74, R2 ;  /* 0x00000002004a7308 */ /* 0x0009640000000800 */
[----:B---3--:R-:W-:Y:S04]  /*17970*/  FMNMX.FTZ R0, R75, R0, !PT ;  /* 0x000000004b007209 */ /* 0x008fe80007810000 */
[----:B--2---:R-:W-:Y:S04]  /*17980*/  FMNMX.FTZ R0, R76, R0, !PT ;  /* 0x000000004c007209 */ /* 0x004fe80007810000 */
[----:B------:R-:W-:Y:S01]  /*17990*/  MUFU.EX2 R235, R4 ;  /* 0x0000000400eb7308 */ /* 0x000fe20000000800 */
[----:B-1----:R-:W-:Y:S01]  /*179a0*/  @P0 MOV R7, c[0x0][0x1e4] ;  /* 0x0000790000070a02 */ /* 0x002fe20000000f00 */
[----:B----4-:R-:W-:Y:S02]  /*179b0*/  FADD.FTZ R2, -R72, R3 ;  /* 0x0000000348027221 */ /* 0x010fe40000010100 */
[----:B------:R-:W1:Y:S01]  /*179c0*/  SHFL.BFLY PT, R3, R0, 0x2, 0x1f ;  /* 0x0c401f0000037f89 */ /* 0x000e6200000e0000 */
[----:B-----5:R-:W-:Y:S02]  /*179d0*/  FMUL.FTZ R33, R74, R117 ;  /* 0x000000754a217220 */ /* 0x020fe40000410000 */
[----:B------:R-:W-:Y:S02]  /*179e0*/  FMUL.FTZ R2, R2, c[0x0][0x2d0] ;  /* 0x0000b40002027a20 */ /* 0x000fe40000410000 */
[C---:B------:R-:W-:Y:S02]  /*179f0*/  FMUL.FTZ R48, R74.reuse, R132 ;  /* 0x000000844a307220 */ /* 0x040fe40000410000 */
[----:B------:R2:W3:Y:S01]  /*17a00*/  MUFU.EX2 R69, R2 ;  /* 0x0000000200457308 */ /* 0x0004e20000000800 */
[----:B------:R-:W-:Y:S01]  /*17a10*/  FMUL.FTZ R49, R74, R133 ;  /* 0x000000854a317220 */ /* 0x000fe20000410000 */
[----:B-1----:R-:W-:Y:S01]  /*17a20*/  FMNMX.FTZ R0, R0, R3, !PT ;  /* 0x0000000300007209 */ /* 0x002fe20007810000 */
[----:B------:R-:W-:Y:S07]  /*17a30*/  FFMA.FTZ R3, R14, c[0x0][0x2d0], -R78 ;  /* 0x0000b4000e037a23 */ /* 0x000fee000001084e */
[----:B------:R1:W-:Y:S01]  /*17a40*/  MUFU.EX2 R238, R3 ;  /* 0x0000000300ee7308 */ /* 0x0003e20000000800 */
[----:B--2---:R-:W-:Y:S02]  /*17a50*/  FADD.FTZ R2, -R71, R84 ;  /* 0x0000005447027221 */ /* 0x004fe40000010100 */
[C---:B---3--:R-:W-:Y:S02]  /*17a60*/  FMUL.FTZ R34, R69.reuse, R118 ;  /* 0x0000007645227220 */ /* 0x048fe40000410000 */
[----:B------:R-:W-:Y:S02]  /*17a70*/  FMUL.FTZ R2, R2, c[0x0][0x2d0] ;  /* 0x0000b40002027a20 */ /* 0x000fe40000410000 */
[C---:B------:R-:W-:Y:S03]  /*17a80*/  FMUL.FTZ R35, R69.reuse, R119 ;  /* 0x0000007745237220 */ /* 0x040fe60000410000 */
[----:B------:R2:W3:Y:S01]  /*17a90*/  MUFU.EX2 R68, R2 ;  /* 0x0000000200447308 */ /* 0x0004e20000000800 */
[C---:B------:R-:W-:Y:S02]  /*17aa0*/  FMUL.FTZ R50, R69.reuse, R134 ;  /* 0x0000008645327220 */ /* 0x040fe40000410000 */
[----:B------:R-:W-:Y:S02]  /*17ab0*/  FMUL.FTZ R51, R69, R135 ;  /* 0x0000008745337220 */ /* 0x000fe40000410000 */
[--C-:B-1----:R-:W-:Y:S01]  /*17ac0*/  FFMA.FTZ R3, R167, c[0x0][0x2d0], -R79.reuse ;  /* 0x0000b400a7037a23 */ /* 0x102fe2000001084f */
[----:B------:R-:W-:Y:S04]  /*17ad0*/  MOV R167, R195 ;  /* 0x000000c300a77202 */ /* 0x000fe80000000f00 */
[----:B------:R1:W-:Y:S01]  /*17ae0*/  MUFU.EX2 R231, R3 ;  /* 0x0000000300e77308 */ /* 0x0003e20000000800 */
[--C-:B--2---:R-:W-:Y:S01]  /*17af0*/  FFMA.FTZ R2, R155, c[0x0][0x2d0], -R78.reuse ;  /* 0x0000b4009b027a23 */ /* 0x104fe2000001084e */
[----:B------:R-:W-:Y:S01]  /*17b00*/  MOV R155, R193 ;  /* 0x000000c1009b7202 */ /* 0x000fe20000000f00 */
        /* <DEDUP_REMOVED lines=8> */
[--C-:B-1----:R-:W-:Y:S04]  /*17b90*/  FFMA.FTZ R3, R165, c[0x0][0x2d0], -R79.reuse ;  /* 0x0000b400a5037a23 */ /* 0x102fe8000001084f */
[----:B------:R1:W4:Y:S01]  /*17ba0*/  MUFU.EX2 R232, R3 ;  /* 0x0000000300e87308 */ /* 0x0003220000000800 */
[--C-:B--2---:R-:W-:Y:S01]  /*17bb0*/  FFMA.FTZ R2, R86, c[0x0][0x2d0], -R78.reuse ;  /* 0x0000b40056027a23 */ /* 0x104fe2000001084e */
[----:B---3--:R-:W-:Y:S08]  /*17bc0*/  F2FP.PACK_AB R80, R237, R235 ;  /* 0x000000ebed50723e */ /* 0x008ff000000000ff */
[----:B------:R2:W3:Y:S01]  /*17bd0*/  MUFU.EX2 R236, R2 ;  /* 0x0000000200ec7308 */ /* 0x0004e20000000800 */
[--C-:B-1----:R-:W-:Y:S01]  /*17be0*/  FFMA.FTZ R3, R17, c[0x0][0x2d0], -R79.reuse ;  /* 0x0000b40011037a23 */ /* 0x102fe2000001084f */
[----:B----4-:R-:W-:Y:S01]  /*17bf0*/  F2FP.PACK_AB R81, R232, R231 ;  /* 0x000000e7e851723e */ /* 0x010fe200000000ff */
[----:B------:R-:W-:Y:S01]  /*17c00*/  FMUL.FTZ R17, R74, R101 ;  /* 0x000000654a117220 */ /* 0x000fe20000410000 */
[----:B------:R-:W-:Y:S06]  /*17c10*/  MOV R101, R191 ;  /* 0x000000bf00657202 */ /* 0x000fec0000000f00 */
[----:B------:R1:W-:Y:S01]  /*17c20*/  MUFU.EX2 R233, R3 ;  /* 0x0000000300e97308 */ /* 0x0003e20000000800 */
[----:B--2---:R-:W2:Y:S01]  /*17c30*/  SHFL.BFLY PT, R2, R0, 0x1, 0x1f ;  /* 0x0c201f0000027f89 */ /* 0x004ea200000e0000 */
[----:B---3--:R-:W-:Y:S01]  /*17c40*/  F2FP.PACK_AB R82, R238, R236 ;  /* 0x000000ecee52723e */ /* 0x008fe200000000ff */
[----:B-1----:R-:W-:Y:S02]  /*17c50*/  FFMA.FTZ R3, R19, c[0x0][0x2d0], -R78 ;  /* 0x0000b40013037a23 */ /* 0x002fe4000001084e */
[----:B------:R-:W-:Y:S01]  /*17c60*/  FMUL.FTZ R19, R69, R103 ;  /* 0x0000006745137220 */ /* 0x000fe20000410000 */
[----:B------:R-:W-:Y:S04]  /*17c70*/  MOV R103, R187 ;  /* 0x000000bb00677202 */ /* 0x000fe80000000f00 */
[----:B------:R-:W-:Y:S01]  /*17c80*/  MUFU.EX2 R228, R3 ;  /* 0x0000000300e47308 */ /* 0x000fe20000000800 */
[----:B--2---:R-:W-:Y:S01]  /*17c90*/  FMNMX.FTZ R70, R0, R2, !PT ;  /* 0x0000000200467209 */ /* 0x004fe20007810000 */
[--C-:B------:R-:W-:Y:S02]  /*17ca0*/  FFMA.FTZ R2, R170, c[0x0][0x2d0], -R156.reuse ;  /* 0x0000b400aa027a23 */ /* 0x100fe4000001089c */
[----:B------:R-:W-:Y:S02]  /*17cb0*/  FFMA.FTZ R0, R16, c[0x0][0x2d0], -R79 ;  /* 0x0000b40010007a23 */ /* 0x000fe4000001084f */
[----:B------:R-:W-:Y:S02]  /*17cc0*/  FMUL.FTZ R77, R70, c[0x0][0x2d0] ;  /* 0x0000b400464d7a20 */ /* 0x000fe40000410000 */
[----:B------:R-:W-:Y:S02]  /*17cd0*/  FMUL.FTZ R16, R74, R100 ;  /* 0x000000644a107220 */ /* 0x000fe40000410000 */
[----:B------:R1:W-:Y:S01]  /*17ce0*/  MUFU.EX2 R225, R2 ;  /* 0x0000000200e17308 */ /* 0x0003e20000000800 */
[----:B------:R-:W-:Y:S09]  /*17cf0*/  MOV R100, R192 ;  /* 0x000000c000647202 */ /* 0x000ff20000000f00 */
[----:B------:R2:W3:Y:S01]  /*17d00*/  MUFU.EX2 R234, R0 ;  /* 0x0000000000ea7308 */ /* 0x0004e20000000800 */
[--C-:B-1----:R-:W-:Y:S01]  /*17d10*/  FFMA.FTZ R2, R166, c[0x0][0x2d0], -R156.reuse ;  /* 0x0000b400a6027a23 */ /* 0x102fe2000001089c */
[----:B------:R-:W-:Y:S08]  /*17d20*/  MOV R166, R30 ;  /* 0x0000001e00a67202 */ /* 0x000ff00000000f00 */
[----:B------:R1:W4:Y:S01]  /*17d30*/  MUFU.EX2 R226, R2 ;  /* 0x0000000200e27308 */ /* 0x0003220000000800 */
[----:B--2---:R-:W-:Y:S01]  /*17d40*/  FADD.FTZ R0, -R70, R85 ;  /* 0x0000005546007221 */ /* 0x004fe20000010100 */
[----:B---3--:R-:W-:Y:S03]  /*17d50*/  F2FP.PACK_AB R83, R234, R233 ;  /* 0x000000e9ea53723e */ /* 0x008fe600000000ff */
[----:B------:R-:W-:Y:S06]  /*17d60*/  FMUL.FTZ R0, R0, c[0x0][0x2d0] ;  /* 0x0000b40000007a20 */ /* 0x000fec0000410000 */
[----:B------:R-:W2:Y:S01]  /*17d70*/  MUFU.EX2 R0, R0 ;  /* 0x0000000000007308 */ /* 0x000ea20000000800 */
[--C-:B-1----:R-:W-:Y:S01]  /*17d80*/  FFMA.FTZ R2, R152, c[0x0][0x2d0], -R156.reuse ;  /* 0x0000b40098027a23 */ /* 0x102fe2000001089c */
[----:B------:R-:W-:Y:S02]  /*17d90*/  MOV R152, R196 ;  /* 0x000000c400987202 */ /* 0x000fe40000000f00 */
[----:B----4-:R-:W-:Y:S06]  /*17da0*/  F2FP.PACK_AB R64, R226, R225 ;  /* 0x000000e1e240723e */ /* 0x010fec00000000ff */
[----:B------:R1:W-:Y:S01]  /*17db0*/  MUFU.EX2 R229, R2 ;  /* 0x0000000200e57308 */ /* 0x0003e20000000800 */
[C---:B--2---:R-:W-:Y:S02]  /*17dc0*/  FMUL.FTZ R11, R0.reuse, R95 ;  /* 0x0000005f000b7220 */ /* 0x044fe40000410000 */
[C---:B------:R-:W-:Y:S02]  /*17dd0*/  FMUL.FTZ R14, R0.reuse, R98 ;  /* 0x00000062000e7220 */ /* 0x040fe40000410000 */
[C---:B------:R-:W-:Y:S02]  /*17de0*/  FMUL.FTZ R30, R0.reuse, R114 ;  /* 0x00000072001e7220 */ /* 0x040fe40000410000 */
[C---:B------:R-:W-:Y:S01]  /*17df0*/  FMUL.FTZ R42, R0.reuse, R126 ;  /* 0x0000007e002a7220 */ /* 0x040fe20000410000 */
[----:B------:R-:W2:Y:S01]  /*17e00*/  LDL.LU R114, [R1+0x10] ;  /* 0x0000100001727983 */ /* 0x000ea20000300800 */
[C---:B------:R-:W-:Y:S02]  /*17e10*/  FMUL.FTZ R43, R0.reuse, R127 ;  /* 0x0000007f002b7220 */ /* 0x040fe40000410000 */
[C---:B------:R-:W-:Y:S02]  /*17e20*/  FMUL.FTZ R46, R0.reuse, R130 ;  /* 0x00000082002e7220 */ /* 0x040fe40000410000 */
[----:B-1----:R-:W-:Y:S02]  /*17e30*/  FFMA.FTZ R2, R87, c[0x0][0x2d0], -R156 ;  /* 0x0000b40057027a23 */ /* 0x002fe4000001089c */
[C---:B------:R-:W-:Y:S02]  /*17e40*/  FMUL.FTZ R47, R0.reuse, R131 ;  /* 0x00000083002f7220 */ /* 0x040fe40000410000 */
[----:B------:R1:W3:Y:S01]  /*17e50*/  MUFU.EX2 R230, R2 ;  /* 0x0000000200e67308 */ /* 0x0002e20000000800 */
[C---:B------:R-:W-:Y:S02]  /*17e60*/  FMUL.FTZ R59, R0.reuse, R143 ;  /* 0x0000008f003b7220 */ /* 0x040fe40000410000 */
[C---:B------:R-:W-:Y:S02]  /*17e70*/  FMUL.FTZ R58, R0.reuse, R142 ;  /* 0x0000008e003a7220 */ /* 0x040fe40000410000 */
[C---:B------:R-:W-:Y:S02]  /*17e80*/  FMUL.FTZ R62, R0.reuse, R146 ;  /* 0x00000092003e7220 */ /* 0x040fe40000410000 */
[----:B------:R-:W-:Y:S02]  /*17e90*/  FMUL.FTZ R63, R0, R147 ;  /* 0x00000093003f7220 */ /* 0x000fe40000410000 */
[--C-:B-1----:R-:W-:Y:S01]  /*17ea0*/  FFMA.FTZ R2, R169, c[0x0][0x2d0], -R77.reuse ;  /* 0x0000b400a9027a23 */ /* 0x102fe2000001084d */
[----:B---3--:R-:W-:Y:S02]  /*17eb0*/  F2FP.PACK_AB R66, R230, R229 ;  /* 0x000000e5e642723e */ /* 0x008fe400000000ff */
[----:B------:R-:W-:Y:S01]  /*17ec0*/  MOV R169, R188 ;  /* 0x000000bc00a97202 */ /* 0x000fe20000000f00 */
[----:B------:R1:W-:Y:S02]  /*17ed0*/  MUFU.EX2 R170, R2 ;  /* 0x0000000200aa7308 */ /* 0x0003e40000000800 */
[--C-:B-1----:R-:W-:Y:S01]  /*17ee0*/  FFMA.FTZ R2, R168, c[0x0][0x2d0], -R77.reuse ;  /* 0x0000b400a8027a23 */ /* 0x102fe2000001084d */
[----:B------:R-:W-:Y:S07]  /*17ef0*/  MOV R168, R190 ;  /* 0x000000be00a87202 */ /* 0x000fee0000000f00 */
[----:B------:R1:W3:Y:S02]  /*17f00*/  MUFU.EX2 R171, R2 ;  /* 0x0000000200ab7308 */ /* 0x0002e40000000800 */
[--C-:B-1----:R-:W-:Y:S01]  /*17f10*/  FFMA.FTZ R2, R154, c[0x0][0x2d0], -R77.reuse ;  /* 0x0000b4009a027a23 */ /* 0x102fe2000001084d */
[----:B---3--:R-:W-:Y:S02]  /*17f20*/  F2FP.PACK_AB R65, R171, R170 ;  /* 0x000000aaab41723e */ /* 0x008fe400000000ff */
[----:B------:R-:W-:Y:S05]  /*17f30*/  MOV R154, R31 ;  /* 0x0000001f009a7202 */ /* 0x000fea0000000f00 */
[----:B------:R1:W-:Y:S01]  /*17f40*/  MUFU.EX2 R172, R2 ;  /* 0x0000000200ac7308 */ /* 0x0003e20000000800 */
[----:B------:R-:W-:Y:S02]  /*17f50*/  FMUL.FTZ R31, R0, R115 ;  /* 0x00000073001f7220 */ /* 0x000fe40000410000 */
[----:B-1----:R-:W-:Y:S01]  /*17f60*/  FFMA.FTZ R2, R153, c[0x0][0x2d0], -R77 ;  /* 0x0000b40099027a23 */ /* 0x002fe2000001084d */
[----:B------:R-:W-:Y:S06]  /*17f70*/  MOV R153, R194 ;  /* 0x000000c200997202 */ /* 0x000fec0000000f00 */
[----:B------:R1:W3:Y:S02]  /*17f80*/  MUFU.EX2 R174, R2 ;  /* 0x0000000200ae7308 */ /* 0x0002e40000000800 */
[----:B-1----:R-:W-:Y:S02]  /*17f90*/  @P0 SHF.R.S32.HI R2, RZ, 0x1f, R217 ;  /* 0x0000001fff020819 */ /* 0x002fe400000114d9 */
[----:B---3--:R-:W-:Y:S03]  /*17fa0*/  F2FP.PACK_AB R67, R174, R172 ;  /* 0x000000acae43723e */ /* 0x008fe600000000ff */
        /* <DEDUP_REMOVED lines=11> */
[C---:B------:R-:W-:Y:S01]  /*18060*/  @P0 SHF.L.U64.HI R10, R2.reuse, 0x5, R7 ;  /* 0x00000005020a0819 */ /* 0x040fe20000010207 */
[----:B-1----:R-:W-:Y:S01]  /*18070*/  @P0 IMAD R6, R3, 0x50, RZ ;  /* 0x0000005003060824 */ /* 0x002fe200078e02ff */
[----:B------:R-:W-:Y:S04]  /*18080*/  @P0 SHF.L.U32 R3, R2, 0x5, RZ ;  /* 0x0000000502030819 */ /* 0x000fe800000006ff */
[----:B------:R-:W-:Y:S02]  /*18090*/  @P0 IADD3 R5, R5, R6, RZ ;  /* 0x0000000605050210 */ /* 0x000fe40007ffe0ff */
[-C--:B------:R-:W-:Y:S02]  /*180a0*/  @P0 IADD3 R6, P3, R8, R3.reuse, RZ ;  /* 0x0000000308060210 */ /* 0x080fe40007f7e0ff */
[----:B------:R-:W-:Y:S01]  /*180b0*/  @P0 LEA.HI.X R9, R4, c[0x0][0x1cc], R5, 0x1, P1 ;  /* 0x0000730004090a11 */ /* 0x000fe200008f0c05 */
[--C-:B------:R-:W-:Y:S01]  /*180c0*/  FFMA.FTZ R5, R21, c[0x0][0x2d0], -R79.reuse ;  /* 0x0000b40015057a23 */ /* 0x100fe2000001084f */
[-C--:B------:R-:W-:Y:S02]  /*180d0*/  @P0 IADD3 R4, P1, R6, R3.reuse, RZ ;  /* 0x0000000306040210 */ /* 0x080fe40007f3e0ff */
[-C--:B------:R-:W-:Y:S01]  /*180e0*/  @P0 IADD3.X R7, R9, R10.reuse, RZ, P3, !PT ;  /* 0x0000000a09070210 */ /* 0x080fe20001ffe4ff */
[----:B------:R1:W-:Y:S01]  /*180f0*/  MUFU.EX2 R222, R5 ;  /* 0x0000000500de7308 */ /* 0x0003e20000000800 */
[----:B------:R3:W-:Y:S01]  /*18100*/  @P0 LDGSTS.E.BYPASS.LTC128B.128 [R218+0x2900], [R8.64], !P4 ;  /* 0x0290000008da0fae */ /* 0x0007e2000e101d48 */
[-C--:B------:R-:W-:Y:S07]  /*18110*/  @P0 IADD3 R2, P2, R4, R3.reuse, RZ ;  /* 0x0000000304020210 */ /* 0x080fee0007f5e0ff */
[----:B------:R4:W-:Y:S01]  /*18120*/  @P0 LDGSTS.E.BYPASS.LTC128B.128 [R218+0x3100], [R6.64], !P4 ;  /* 0x0310000006da0fae */ /* 0x0009e2000e101d48 */
[-C--:B-1----:R-:W-:Y:S02]  /*18130*/  @P0 IADD3.X R5, R7, R10.reuse, RZ, P1, !PT ;  /* 0x0000000a07050210 */ /* 0x082fe40000ffe4ff */
[----:B---3--:R-:W-:Y:S05]  /*18140*/  @P0 IADD3 R8, P1, R2, R3, RZ ;  /* 0x0000000302080210 */ /* 0x008fea0007f3e0ff */
[----:B------:R1:W-:Y:S01]  /*18150*/  @P0 LDGSTS.E.BYPASS.LTC128B.128 [R218+0x3900], [R4.64], !P4 ;  /* 0x0390000004da0fae */ /* 0x0003e2000e101d48 */
[----:B------:R-:W-:Y:S01]  /*18160*/  @P0 IADD3.X R3, R5, R10, RZ, P2, !PT ;  /* 0x0000000a05030210 */ /* 0x000fe200017fe4ff */
[--C-:B------:R-:W-:Y:S04]  /*18170*/  FFMA.FTZ R9, R22, c[0x0][0x2d0], -R79.reuse ;  /* 0x0000b40016097a23 */ /* 0x100fe8000001084f */
[----:B------:R3:W-:Y:S01]  /*18180*/  MUFU.EX2 R221, R9 ;  /* 0x0000000900dd7308 */ /* 0x0007e20000000800 */
[C---:B----4-:R-:W-:Y:S01]  /*18190*/  FMUL.FTZ R6, R69.reuse, R90 ;  /* 0x0000005a45067220 */ /* 0x050fe20000410000 */
[----:B------:R4:W-:Y:S01]  /*181a0*/  @P0 LDGSTS.E.BYPASS.LTC128B.128 [R218+0x4100], [R2.64], !P4 ;  /* 0x0410000002da0fae */ /* 0x0009e2000e101d48 */
[----:B------:R-:W-:Y:S02]  /*181b0*/  FMUL.FTZ R7, R69, R91 ;  /* 0x0000005b45077220 */ /* 0x000fe40000410000 */
[--C-:B-1----:R-:W-:Y:S02]  /*181c0*/  FFMA.FTZ R4, R15, c[0x0][0x2d0], -R79.reuse ;  /* 0x0000b4000f047a23 */ /* 0x102fe4000001084f */
[----:B------:R-:W-:Y:S01]  /*181d0*/  FMUL.FTZ R5, R74, R89 ;  /* 0x000000594a057220 */ /* 0x000fe20000410000 */
[----:B---3--:R-:W-:Y:S02]  /*181e0*/  @P0 IADD3.X R9, R3, R10, RZ, P1, !PT ;  /* 0x0000000a03090210 */ /* 0x008fe40000ffe4ff */
[----:B------:R1:W-:Y:S01]  /*181f0*/  MUFU.EX2 R219, R4 ;  /* 0x0000000400db7308 */ /* 0x0003e20000000800 */
[C---:B------:R-:W-:Y:S02]  /*18200*/  FMUL.FTZ R10, R0.reuse, R94 ;  /* 0x0000005e000a7220 */ /* 0x040fe40000410000 */
[----:B------:R-:W-:Y:S01]  /*18210*/  FMUL.FTZ R15, R0, R99 ;  /* 0x00000063000f7220 */ /* 0x000fe20000410000 */
[----:B------:R3:W-:Y:S01]  /*18220*/  @P0 LDGSTS.E.BYPASS.LTC128B.128 [R218+0x4900], [R8.64], !P4 ;  /* 0x0490000008da0fae */ /* 0x0007e2000e101d48 */
[----:B----4-:R-:W-:Y:S02]  /*18230*/  FFMA.FTZ R2, R18, c[0x0][0x2d0], -R79 ;  /* 0x0000b40012027a23 */ /* 0x010fe4000001084f */
[----:B------:R-:W-:Y:S01]  /*18240*/  FMUL.FTZ R18, R69, R102 ;  /* 0x0000006645127220 */ /* 0x000fe20000410000 */
[----:B------:R-:W-:Y:S01]  /*18250*/  MOV R102, R32 ;  /* 0x0000002000667202 */ /* 0x000fe20000000f00 */
[----:B------:R-:W-:Y:S01]  /*18260*/  FMUL.FTZ R32, R74, R116 ;  /* 0x000000744a207220 */ /* 0x000fe20000410000 */
[----:B------:R4:W-:Y:S01]  /*18270*/  MUFU.EX2 R220, R2 ;  /* 0x0000000200dc7308 */ /* 0x0009e20000000800 */
[----:B------:R-:W-:Y:S01]  /*18280*/  FFMA.FTZ R3, R240, c[0x0][0x2d0], -R78 ;  /* 0x0000b400f0037a23 */ /* 0x000fe2000001084e */
[----:B------:R-:W5:Y:S08]  /*18290*/  LDSM.16.MT88.4 R20, [R201] ;  /* 0x00000000c914783b */ /* 0x000f700000004200 */
[----:B------:R-:W2:Y:S01]  /*182a0*/  LDSM.16.MT88.4 R36, [R205] ;  /* 0x00000000cd24783b */ /* 0x000ea20000004200 */
[----:B-1----:R-:W-:Y:S07]  /*182b0*/  FMUL.FTZ R4, R74, R88 ;  /* 0x000000584a047220 */ /* 0x002fee0000410000 */
[----:B------:R-:W1:Y:S01]  /*182c0*/  LDSM.16.MT88.4 R52, [R202] ;  /* 0x00000000ca34783b */ /* 0x000e620000004200 */
[C---:B---3--:R-:W-:Y:S02]  /*182d0*/  FMUL.FTZ R8, R68.reuse, R92 ;  /* 0x0000005c44087220 */ /* 0x048fe40000410000 */
[C---:B------:R-:W-:Y:S02]  /*182e0*/  FMUL.FTZ R9, R68.reuse, R93 ;  /* 0x0000005d44097220 */ /* 0x040fe40000410000 */
[--C-:B----4-:R-:W-:Y:S01]  /*182f0*/  FFMA.FTZ R2, R173, c[0x0][0x2d0], -R156.reuse ;  /* 0x0000b400ad027a23 */ /* 0x110fe2000001089c */
[----:B------:R-:W-:Y:S02]  /*18300*/  MOV R173, R216 ;  /* 0x000000d800ad7202 */ /* 0x000fe40000000f00 */
[----:B------:R-:W3:Y:S01]  /*18310*/  LDSM.16.MT88.4 R84, [R204] ;  /* 0x00000000cc54783b */ /* 0x000ee20000004200 */
[----:B------:R4:W-:Y:S07]  /*18320*/  MUFU.EX2 R197, R2 ;  /* 0x0000000200c57308 */ /* 0x0009ee0000000800 */
[----:B------:R-:W1:Y:S01]  /*18330*/  LDSM.16.MT88.4 R88, [R201+0x800] ;  /* 0x00080000c958783b */ /* 0x000e620000004200 */
[-C--:B-----5:R-:W-:Y:S07]  /*18340*/  HMMA.16816.F32 R4, R80, R20.reuse, R4 ;  /* 0x000000145004723c */ /* 0x0a0fee0000001804 */
[----:B------:R-:W5:Y:S01]  /*18350*/  LDSM.16.MT88.4 R92, [R205+0x800] ;  /* 0x00080000cd5c783b */ /* 0x000f620000004200 */
[C---:B------:R-:W-:Y:S07]  /*18360*/  HMMA.16816.F32 R8, R64.reuse, R20, R8 ;  /* 0x000000144008723c */ /* 0x040fee0000001808 */
[----:B------:R-:W1:Y:S01]  /*18370*/  LDSM.16.MT88.4 R96, [R202+0x800] ;  /* 0x00080000ca60783b */ /* 0x000e620000004200 */
[--C-:B----4-:R-:W-:Y:S04]  /*18380*/  FFMA.FTZ R2, R25, c[0x0][0x2d0], -R156.reuse ;  /* 0x0000b40019027a23 */ /* 0x110fe8000001089c */
[----:B------:R-:W-:Y:S01]  /*18390*/  FMUL.FTZ R25, R68, R109 ;  /* 0x0000006d44197220 */ /* 0x000fe20000410000 */
[-C--:B------:R-:W-:Y:S01]  /*183a0*/  HMMA.16816.F32 R12, R64, R22.reuse, R12 ;  /* 0x00000016400c723c */ /* 0x080fe2000000180c */
[----:B------:R4:W1:Y:S01]  /*183b0*/  MUFU.EX2 R198, R2 ;  /* 0x0000000200c67308 */ /* 0x0008620000000800 */
[----:B------:R-:W-:Y:S01]  /*183c0*/  LDSM.16.MT88.4 R116, [R205+0x2000] ;  /* 0x00200000cd74783b */ /* 0x000fe20000004200 */
[C---:B------:R-:W-:Y:S02]  /*183d0*/  FMUL.FTZ R20, R74.reuse, R104 ;  /* 0x000000684a147220 */ /* 0x040fe40000410000 */
[----:B------:R-:W-:Y:S03]  /*183e0*/  FMUL.FTZ R21, R74, R105 ;  /* 0x000000694a157220 */ /* 0x000fe60000410000 */
[C---:B------:R-:W-:Y:S02]  /*183f0*/  HMMA.16816.F32 R16, R80.reuse, R22, R16 ;  /* 0x000000165010723c */ /* 0x040fe40000001810 */
[----:B------:R-:W-:Y:S05]  /*18400*/  LDSM.16.MT88.4 R132, [R202+0x2000] ;  /* 0x00200000ca84783b */ /* 0x000fea0000004200 */
[C---:B------:R-:W-:Y:S02]  /*18410*/  FMUL.FTZ R22, R69.reuse, R106 ;  /* 0x0000006a45167220 */ /* 0x040fe40000410000 */
[----:B------:R-:W-:Y:S01]  /*18420*/  FMUL.FTZ R23, R69, R107 ;  /* 0x0000006b45177220 */ /* 0x000fe20000410000 */
[----:B------:R-:W0:Y:S06]  /*18430*/  LDGDEPBAR ;  /* 0x00000000000079af */ /* 0x000e2c0000000000 */
[-C--:B--2---:R-:W-:Y:S03]  /*18440*/  HMMA.16816.F32 R20, R80, R36.reuse, R20 ;  /* 0x000000245014723c */ /* 0x084fe60000001814 */
[--C-:B----4-:R-:W-:Y:S02]  /*18450*/  FFMA.FTZ R2, R24, c[0x0][0x2d0], -R156.reuse ;  /* 0x0000b40018027a23 */ /* 0x110fe4000001089c */
[----:B------:R-:W-:Y:S02]  /*18460*/  FMUL.FTZ R24, R68, R108 ;  /* 0x0000006c44187220 */ /* 0x000fe40000410000 */
[----:B------:R2:W-:Y:S02]  /*18470*/  MUFU.EX2 R216, R2 ;  /* 0x0000000200d87308 */ /* 0x0005e40000000800 */
[----:B--2---:R-:W-:Y:S03]  /*18480*/  FFMA.FTZ R2, R26, c[0x0][0x2d0], -R156 ;  /* 0x0000b4001a027a23 */ /* 0x004fe6000001089c */
[----:B------:R-:W-:Y:S05]  /*18490*/  FMUL.FTZ R26, R0, R110 ;  /* 0x0000006e001a7220 */ /* 0x000fea0000410000 */
[----:B------:R2:W-:Y:S02]  /*184a0*/  MUFU.EX2 R199, R2 ;  /* 0x0000000200c77308 */ /* 0x0005e40000000800 */
[--C-:B--2---:R-:W-:Y:S01]  /*184b0*/  FFMA.FTZ R2, R175, c[0x0][0x2d0], -R77.reuse ;  /* 0x0000b400af027a23 */ /* 0x104fe2000001084d */
[----:B------:R-:W-:Y:S07]  /*184c0*/  MOV R175, R189 ;  /* 0x000000bd00af7202 */ /* 0x000fee0000000f00 */
[----:B------:R2:W-:Y:S02]  /*184d0*/  MUFU.EX2 R165, R2 ;  /* 0x0000000200a57308 */ /* 0x0005e40000000800 */
[--C-:B--2---:R-:W-:Y:S08]  /*184e0*/  FFMA.FTZ R2, R176, c[0x0][0x2d0], -R77.reuse ;  /* 0x0000b400b0027a23 */ /* 0x104ff0000001084d */
[----:B------:R2:W4:Y:S02]  /*184f0*/  MUFU.EX2 R164, R2 ;  /* 0x0000000200a47308 */ /* 0x0005240000000800 */
[--C-:B--2---:R-:W-:Y:S02]  /*18500*/  FFMA.FTZ R2, R27, c[0x0][0x2d0], -R77.reuse ;  /* 0x0000b4001b027a23 */ /* 0x104fe4000001084d */
[----:B------:R-:W-:Y:S06]  /*18510*/  FMUL.FTZ R27, R0, R111 ;  /* 0x0000006f001b7220 */ /* 0x000fec0000410000 */
[----:B------:R2:W-:Y:S01]  /*18520*/  MUFU.EX2 R163, R2 ;  /* 0x0000000200a37308 */ /* 0x0005e20000000800 */
[C---:B------:R-:W-:Y:S07]  /*18530*/  HMMA.16816.F32 R24, R64.reuse, R36, R24 ;  /* 0x000000244018723c */ /* 0x040fee0000001818 */
[C---:B------:R-:W-:Y:S02]  /*18540*/  FMUL.FTZ R36, R74.reuse, R120 ;  /* 0x000000784a247220 */ /* 0x040fe40000410000 */
[----:B------:R-:W-:Y:S03]  /*18550*/  FMUL.FTZ R37, R74, R121 ;  /* 0x000000794a257220 */ /* 0x000fe60000410000 */
[----:B--2---:R-:W-:Y:S02]  /*18560*/  FFMA.FTZ R2, R29, c[0x0][0x2d0], -R77 ;  /* 0x0000b4001d027a23 */ /* 0x004fe4000001084d */
[----:B------:R-:W-:Y:S02]  /*18570*/  FMUL.FTZ R29, R68, R113 ;  /* 0x00000071441d7220 */ /* 0x000fe40000410000 */
[----:B------:R2:W1:Y:S01]  /*18580*/  MUFU.EX2 R162, R2 ;  /* 0x0000000200a27308 */ /* 0x0004620000000800 */
[----:B------:R-:W5:Y:S01]  /*18590*/  LDL.LU R113, [R1+0x14] ;  /* 0x0000140001717983 */ /* 0x000f620000300800 */
[--C-:B--2---:R-:W-:Y:S02]  /*185a0*/  FFMA.FTZ R2, R28, c[0x0][0x2d0], -R78.reuse ;  /* 0x0000b4001c027a23 */ /* 0x104fe4000001084e */
[----:B------:R-:W-:Y:S06]  /*185b0*/  FMUL.FTZ R28, R68, R112 ;  /* 0x00000070441c7220 */ /* 0x000fec0000410000 */
[----:B------:R2:W-:Y:S01]  /*185c0*/  MUFU.EX2 R196, R2 ;  /* 0x0000000200c47308 */ /* 0x0005e20000000800 */
[-C--:B------:R-:W-:Y:S08]  /*185d0*/  HMMA.16816.F32 R28, R64, R38.reuse, R28 ;  /* 0x00000026401c723c */ /* 0x080ff0000000181c */
[C---:B------:R-:W-:Y:S07]  /*185e0*/  HMMA.16816.F32 R32, R80.reuse, R38, R32 ;  /* 0x000000265020723c */ /* 0x040fee0000001820 */
[C---:B------:R-:W-:Y:S02]  /*185f0*/  FMUL.FTZ R38, R69.reuse, R122 ;  /* 0x0000007a45267220 */ /* 0x040fe40000410000 */
[----:B------:R-:W-:Y:S03]  /*18600*/  FMUL.FTZ R39, R69, R123 ;  /* 0x0000007b45277220 */ /* 0x000fe60000410000 */
[--C-:B--2---:R-:W-:Y:S04]  /*18610*/  FFMA.FTZ R2, R177, c[0x0][0x2d0], -R78.reuse ;  /* 0x0000b400b1027a23 */ /* 0x104fe8000001084e */
[-C--:B-1----:R-:W-:Y:S01]  /*18620*/  HMMA.16816.F32 R36, R80, R52.reuse, R36 ;  /* 0x000000345024723c */ /* 0x082fe20000001824 */
[----:B------:R1:W-:Y:S02]  /*18630*/  MUFU.EX2 R195, R2 ;  /* 0x0000000200c37308 */ /* 0x0003e40000000800 */
[--C-:B-1----:R-:W-:Y:S02]  /*18640*/  FFMA.FTZ R2, R40, c[0x0][0x2d0], -R78.reuse ;  /* 0x0000b40028027a23 */ /* 0x102fe4000001084e */
[----:B------:R-:W-:Y:S06]  /*18650*/  FMUL.FTZ R40, R68, R124 ;  /* 0x0000007c44287220 */ /* 0x000fec0000410000 */
[----:B------:R1:W-:Y:S01]  /*18660*/  MUFU.EX2 R194, R2 ;  /* 0x0000000200c27308 */ /* 0x0003e20000000800 */
[C---:B------:R-:W-:Y:S07]  /*18670*/  HMMA.16816.F32 R40, R64.reuse, R52, R40 ;  /* 0x000000344028723c */ /* 0x040fee0000001828 */
[C---:B------:R-:W-:Y:S02]  /*18680*/  FMUL.FTZ R53, R74.reuse, R137 ;  /* 0x000000894a357220 */ /* 0x040fe40000410000 */
[----:B------:R-:W-:Y:S03]  /*18690*/  FMUL.FTZ R52, R74, R136 ;  /* 0x000000884a347220 */ /* 0x000fe60000410000 */
[----:B-1----:R-:W-:Y:S02]  /*186a0*/  FFMA.FTZ R2, R44, c[0x0][0x2d0], -R78 ;  /* 0x0000b4002c027a23 */ /* 0x002fe4000001084e */
[----:B------:R-:W-:Y:S02]  /*186b0*/  FMUL.FTZ R44, R68, R128 ;  /* 0x00000080442c7220 */ /* 0x000fe40000410000 */
[----:B------:R1:W-:Y:S05]  /*186c0*/  MUFU.EX2 R193, R2 ;  /* 0x0000000200c17308 */ /* 0x0003ea0000000800 */
[-C--:B------:R-:W-:Y:S08]  /*186d0*/  HMMA.16816.F32 R44, R64, R54.reuse, R44 ;  /* 0x00000036402c723c */ /* 0x080ff0000000182c */
[C---:B------:R-:W-:Y:S07]  /*186e0*/  HMMA.16816.F32 R48, R80.reuse, R54, R48 ;  /* 0x000000365030723c */ /* 0x040fee0000001830 */
[C---:B------:R-:W-:Y:S02]  /*186f0*/  FMUL.FTZ R54, R69.reuse, R138 ;  /* 0x0000008a45367220 */ /* 0x040fe40000410000 */
[----:B------:R-:W-:Y:S03]  /*18700*/  FMUL.FTZ R55, R69, R139 ;  /* 0x0000008b45377220 */ /* 0x000fe60000410000 */
[--C-:B-1----:R-:W-:Y:S04]  /*18710*/  FFMA.FTZ R2, R180, c[0x0][0x2d0], -R79.reuse ;  /* 0x0000b400b4027a23 */ /* 0x102fe8000001084f */
[-C--:B---3--:R-:W-:Y:S01]  /*18720*/  HMMA.16816.F32 R52, R80, R84.reuse, R52 ;  /* 0x000000545034723c */ /* 0x088fe20000001834 */
[----:B------:R1:W-:Y:S07]  /*18730*/  MUFU.EX2 R192, R2 ;  /* 0x0000000200c07308 */ /* 0x0003ee0000000800 */
[C---:B------:R-:W-:Y:S07]  /*18740*/  HMMA.16816.F32 R56, R64.reuse, R84, R56 ;  /* 0x000000544038723c */ /* 0x040fee0000001838 */
[----:B------:R-:W-:Y:S01]  /*18750*/  F2FP.PACK_AB R84, R198, R197 ;  /* 0x000000c5c654723e */ /* 0x000fe200000000ff */
[-C--:B------:R-:W-:Y:S04]  /*18760*/  HMMA.16816.F32 R60, R64, R86.reuse, R60 ;  /* 0x00000056403c723c */ /* 0x080fe8000000183c */
[----:B----4-:R-:W-:Y:S03]  /*18770*/  F2FP.PACK_AB R85, R164, R165 ;  /* 0x000000a5a455723e */ /* 0x010fe600000000ff */
        /* <DEDUP_REMOVED lines=22> */
[-C--:B-----5:R-:W-:Y:S08]  /*188e0*/  HMMA.16816.F32 R20, R80, R92.reuse, R20 ;  /* 0x0000005c5014723c */ /* 0x0a0ff00000001814 */
[C---:B------:R-:W-:Y:S08]  /*188f0*/  HMMA.16816.F32 R24, R84.reuse, R92, R24 ;  /* 0x0000005c5418723c */ /* 0x040ff00000001818 */
[-C--:B------:R-:W-:Y:S04]  /*18900*/  HMMA.16816.F32 R28, R84, R94.reuse, R28 ;  /* 0x0000005e541c723c */ /* 0x080fe8000000181c */
[--C-:B-1----:R-:W-:Y:S04]  /*18910*/  FFMA.FTZ R2, R182, c[0x0][0x2d0], -R156.reuse ;  /* 0x0000b400b6027a23 */ /* 0x102fe8000001089c */
[C---:B------:R-:W-:Y:S01]  /*18920*/  HMMA.16816.F32 R32, R80.reuse, R94, R32 ;  /* 0x0000005e5020723c */ /* 0x040fe20000001820 */
[----:B------:R1:W-:Y:S01]  /*18930*/  MUFU.EX2 R188, R2 ;  /* 0x0000000200bc7308 */ /* 0x0003e20000000800 */
[----:B------:R-:W3:Y:S06]  /*18940*/  LDSM.16.MT88.4 R92, [R201+0x1000] ;  /* 0x00100000c95c783b */ /* 0x000eec0000004200 */
[-C--:B------:R-:W-:Y:S08]  /*18950*/  HMMA.16816.F32 R36, R80, R96.reuse, R36 ;  /* 0x000000605024723c */ /* 0x080ff00000001824 */
[C---:B------:R-:W-:Y:S08]  /*18960*/  HMMA.16816.F32 R40, R84.reuse, R96, R40 ;  /* 0x000000605428723c */ /* 0x040ff00000001828 */
[-C--:B------:R-:W-:Y:S04]  /*18970*/  HMMA.16816.F32 R44, R84, R98.reuse, R44 ;  /* 0x00000062542c723c */ /* 0x080fe8000000182c */
[--C-:B-1----:R-:W-:Y:S04]  /*18980*/  FFMA.FTZ R2, R183, c[0x0][0x2d0], -R156.reuse ;  /* 0x0000b400b7027a23 */ /* 0x102fe8000001089c */
[C---:B------:R-:W-:Y:S01]  /*18990*/  HMMA.16816.F32 R48, R80.reuse, R98, R48 ;  /* 0x000000625030723c */ /* 0x040fe20000001830 */
[----:B------:R1:W4:Y:S01]  /*189a0*/  MUFU.EX2 R187, R2 ;  /* 0x0000000200bb7308 */ /* 0x0003220000000800 */
[----:B------:R-:W-:Y:S06]  /*189b0*/  LDSM.16.MT88.4 R96, [R202+0x1000] ;  /* 0x00100000ca60783b */ /* 0x000fec0000004200 */
[-C--:B--2---:R-:W-:Y:S08]  /*189c0*/  HMMA.16816.F32 R52, R80, R88.reuse, R52 ;  /* 0x000000585034723c */ /* 0x084ff00000001834 */
[C---:B------:R-:W-:Y:S08]  /*189d0*/  HMMA.16816.F32 R56, R84.reuse, R88, R56 ;  /* 0x000000585438723c */ /* 0x040ff00000001838 */
[-C--:B------:R-:W-:Y:S04]  /*189e0*/  HMMA.16816.F32 R60, R84, R90.reuse, R60 ;  /* 0x0000005a543c723c */ /* 0x080fe8000000183c */
[--C-:B-1----:R-:W-:Y:S03]  /*189f0*/  FFMA.FTZ R2, R184, c[0x0][0x2d0], -R77.reuse ;  /* 0x0000b400b8027a23 */ /* 0x102fe6000001084d */
[----:B----4-:R-:W-:Y:S01]  /*18a00*/  F2FP.PACK_AB R84, R187, R188 ;  /* 0x000000bcbb54723e */ /* 0x010fe200000000ff */
[----:B------:R-:W-:Y:S01]  /*18a10*/  HMMA.16816.F32 R64, R80, R90, R64 ;  /* 0x0000005a5040723c */ /* 0x000fe20000001840 */
[----:B------:R1:W-:Y:S01]  /*18a20*/  MUFU.EX2 R138, R2 ;  /* 0x00000002008a7308 */ /* 0x0003e20000000800 */
[----:B------:R-:W2:Y:S05]  /*18a30*/  LDSM.16.MT88.4 R88, [R205+0x1000] ;  /* 0x00100000cd58783b */ /* 0x000eaa0000004200 */
[----:B------:R-:W-:Y:S02]  /*18a40*/  F2FP.PACK_AB R80, R195, R196 ;  /* 0x000000c4c350723e */ /* 0x000fe400000000ff */
[----:B------:R-:W-:Y:S03]  /*18a50*/  F2FP.PACK_AB R82, R193, R194 ;  /* 0x000000c2c152723e */ /* 0x000fe600000000ff */
[----:B------:R-:W-:Y:S02]  /*18a60*/  F2FP.PACK_AB R81, R191, R192 ;  /* 0x000000c0bf51723e */ /* 0x000fe400000000ff */
[----:B------:R-:W-:Y:S07]  /*18a70*/  F2FP.PACK_AB R83, R189, R190 ;  /* 0x000000bebd53723e */ /* 0x000fee00000000ff */
[-C--:B---3--:R-:W-:Y:S03]  /*18a80*/  HMMA.16816.F32 R4, R80, R92.reuse, R4 ;  /* 0x0000005c5004723c */ /* 0x088fe60000001804 */
[--C-:B-1----:R-:W-:Y:S04]  /*18a90*/  FFMA.FTZ R2, R186, c[0x0][0x2d0], -R77.reuse ;  /* 0x0000b400ba027a23 */ /* 0x102fe8000001084d */
[----:B------:R1:W3:Y:S02]  /*18aa0*/  MUFU.EX2 R137, R2 ;  /* 0x0000000200897308 */ /* 0x0002e40000000800 */
[----:B-1----:R-:W-:Y:S03]  /*18ab0*/  FFMA.FTZ R2, R185, c[0x0][0x2d0], -R156 ;  /* 0x0000b400b9027a23 */ /* 0x002fe6000001089c */
[----:B---3--:R-:W-:Y:S05]  /*18ac0*/  F2FP.PACK_AB R85, R137, R138 ;  /* 0x0000008a8955723e */ /* 0x008fea00000000ff */
[----:B------:R1:W-:Y:S10]  /*18ad0*/  MUFU.EX2 R185, R3 ;  /* 0x0000000300b97308 */ /* 0x0003f40000000800 */
[----:B------:R3:W-:Y:S01]  /*18ae0*/  MUFU.EX2 R186, R2 ;  /* 0x0000000200ba7308 */ /* 0x0007e20000000800 */
[----:B-1----:R-:W-:Y:S01]  /*18af0*/  FFMA.FTZ R3, R102, c[0x0][0x2d0], -R78 ;  /* 0x0000b40066037a23 */ /* 0x002fe2000001084e */
[----:B------:R-:W-:Y:S01]  /*18b00*/  MOV R102, R168 ;  /* 0x000000a800667202 */ /* 0x000fe20000000f00 */
[----:B---3--:R-:W-:Y:S07]  /*18b10*/  FFMA.FTZ R2, R242, c[0x0][0x2d0], -R156 ;  /* 0x0000b400f2027a23 */ /* 0x008fee000001089c */
[----:B------:R1:W3:Y:S02]  /*18b20*/  MUFU.EX2 R139, R2 ;  /* 0x00000002008b7308 */ /* 0x0002e40000000800 */
[--C-:B-1----:R-:W-:Y:S01]  /*18b30*/  FFMA.FTZ R2, R245, c[0x0][0x2d0], -R77.reuse ;  /* 0x0000b400f5027a23 */ /* 0x102fe2000001084d */
[----:B---3--:R-:W-:Y:S07]  /*18b40*/  F2FP.PACK_AB R86, R139, R186 ;  /* 0x000000ba8b56723e */ /* 0x008fee00000000ff */
[----:B------:R1:W-:Y:S02]  /*18b50*/  MUFU.EX2 R136, R2 ;  /* 0x0000000200887308 */ /* 0x0003e40000000800 */
[----:B-1----:R-:W-:Y:S08]  /*18b60*/  FFMA.FTZ R2, R248, c[0x0][0x2d0], -R77 ;  /* 0x0000b400f8027a23 */ /* 0x002ff0000001084d */
[----:B------:R1:W3:Y:S02]  /*18b70*/  MUFU.EX2 R141, R2 ;  /* 0x00000002008d7308 */ /* 0x0002e40000000800 */
[--C-:B-1----:R-:W-:Y:S01]  /*18b80*/  FFMA.FTZ R2, R243, c[0x0][0x2d0], -R78.reuse ;  /* 0x0000b400f3027a23 */ /* 0x102fe2000001084e */
[----:B---3--:R-:W-:Y:S07]  /*18b90*/  F2FP.PACK_AB R87, R141, R136 ;  /* 0x000000888d57723e */ /* 0x008fee00000000ff */
[----:B------:R1:W3:Y:S01]  /*18ba0*/  MUFU.EX2 R184, R2 ;  /* 0x0000000200b87308 */ /* 0x0002e20000000800 */
[C---:B------:R-:W-:Y:S08]  /*18bb0*/  HMMA.16816.F32 R8, R84.reuse, R92, R8 ;  /* 0x0000005c5408723c */ /* 0x040ff00000001808 */
[-C--:B------:R-:W-:Y:S08]  /*18bc0*/  HMMA.16816.F32 R12, R84, R94.reuse, R12 ;  /* 0x0000005e540c723c */ /* 0x080ff0000000180c */
[C---:B------:R-:W-:Y:S01]  /*18bd0*/  HMMA.16816.F32 R16, R80.reuse, R94, R16 ;  /* 0x0000005e5010723c */ /* 0x040fe20000001810 */
[----:B------:R-:W4:Y:S03]  /*18be0*/  LDSM.16.MT88.4 R92, [R204+0x1000] ;  /* 0x00100000cc5c783b */ /* 0x000f260000004200 */
[--C-:B-1----:R-:W-:Y:S04]  /*18bf0*/  FFMA.FTZ R2, R246, c[0x0][0x2d0], -R79.reuse ;  /* 0x0000b400f6027a23 */ /* 0x102fe8000001084f */
[-C--:B--2---:R-:W-:Y:S01]  /*18c00*/  HMMA.16816.F32 R20, R80, R88.reuse, R20 ;  /* 0x000000585014723c */ /* 0x084fe20000001814 */
[----:B------:R1:W-:Y:S07]  /*18c10*/  MUFU.EX2 R183, R2 ;  /* 0x0000000200b77308 */ /* 0x0003ee0000000800 */
[C---:B------:R-:W-:Y:S08]  /*18c20*/  HMMA.16816.F32 R24, R84.reuse, R88, R24 ;  /* 0x000000585418723c */ /* 0x040ff00000001818 */
[-C--:B------:R-:W-:Y:S08]  /*18c30*/  HMMA.16816.F32 R28, R84, R90.reuse, R28 ;  /* 0x0000005a541c723c */ /* 0x080ff0000000181c */
[C---:B------:R-:W-:Y:S01]  /*18c40*/  HMMA.16816.F32 R32, R80.reuse, R90, R32 ;  /* 0x0000005a5020723c */ /* 0x040fe20000001820 */
[----:B------:R-:W2:Y:S03]  /*18c50*/  LDSM.16.MT88.4 R88, [R201+0x1800] ;  /* 0x00180000c958783b */ /* 0x000ea60000004200 */
        /* <DEDUP_REMOVED lines=8> */
[-C--:B----4-:R-:W-:Y:S01]  /*18ce0*/  HMMA.16816.F32 R52, R80, R92.reuse, R52 ;  /* 0x0000005c5034723c */ /* 0x090fe20000001834 */
[----:B------:R1:W-:Y:S07]  /*18cf0*/  MUFU.EX2 R182, R2 ;  /* 0x0000000200b67308 */ /* 0x0003ee0000000800 */
[C---:B------:R-:W-:Y:S08]  /*18d00*/  HMMA.16816.F32 R56, R84.reuse, R92, R56 ;  /* 0x0000005c5438723c */ /* 0x040ff00000001838 */
[-C--:B------:R-:W-:Y:S08]  /*18d10*/  HMMA.16816.F32 R60, R84, R94.reuse, R60 ;  /* 0x0000005e543c723c */ /* 0x080ff0000000183c */
[----:B------:R-:W-:Y:S01]  /*18d20*/  HMMA.16816.F32 R64, R80, R94, R64 ;  /* 0x0000005e5040723c */ /* 0x000fe20000001840 */
[----:B------:R-:W4:Y:S03]  /*18d30*/  LDSM.16.MT88.4 R92, [R205+0x1800] ;  /* 0x00180000cd5c783b */ /* 0x000f260000004200 */
        /* <DEDUP_REMOVED lines=12> */
[-C--:B--2---:R-:W-:Y:S03]  /*18e00*/  HMMA.16816.F32 R4, R80, R88.reuse, R4 ;  /* 0x000000585004723c */ /* 0x084fe60000001804 */
[--C-:B-1----:R-:W-:Y:S06]  /*18e10*/  FFMA.FTZ R2, R251, c[0x0][0x2d0], -R156.reuse ;  /* 0x0000b400fb027a23 */ /* 0x102fec000001089c */
[----:B------:R1:W2:Y:S03]  /*18e20*/  MUFU.EX2 R178, R2 ;  /* 0x0000000200b27308 */ /* 0x0002a60000000800 */
[--C-:B-1----:R-:W-:Y:S01]  /*18e30*/  FFMA.FTZ R2, R103, c[0x0][0x2d0], -R77.reuse ;  /* 0x0000b40067027a23 */ /* 0x102fe2000001084d */
[----:B------:R-:W-:Y:S06]  /*18e40*/  MOV R103, R173 ;  /* 0x000000ad00677202 */ /* 0x000fec0000000f00 */
[----:B------:R1:W-:Y:S01]  /*18e50*/  MUFU.EX2 R173, R3 ;  /* 0x0000000300ad7308 */ /* 0x0003e20000000800 */
[----:B--2---:R-:W-:Y:S09]  /*18e60*/  F2FP.PACK_AB R84, R178, R142 ;  /* 0x0000008eb254723e */ /* 0x004ff200000000ff */
[----:B------:R2:W-:Y:S01]  /*18e70*/  MUFU.EX2 R140, R2 ;  /* 0x00000002008c7308 */ /* 0x0005e20000000800 */
[----:B-1----:R-:W3:Y:S04]  /*18e80*/  LDL.LU R3, [R1+0x18] ;  /* 0x0000180001037983 */ /* 0x002ee80000300800 */
[----:B------:R-:W5:Y:S01]  /*18e90*/  LDL.LU R112, [R1+0x1c] ;  /* 0x00001c0001707983 */ /* 0x000f620000300800 */
[--C-:B--2---:R-:W-:Y:S01]  /*18ea0*/  FFMA.FTZ R2, R101, c[0x0][0x2d0], -R77.reuse ;  /* 0x0000b40065027a23 */ /* 0x104fe2000001084d */
[----:B------:R-:W-:Y:S03]  /*18eb0*/  MOV R101, R155 ;  /* 0x0000009b00657202 */ /* 0x000fe60000000f00 */
[----:B------:R1:W2:Y:S02]  /*18ec0*/  MUFU.EX2 R155, R2 ;  /* 0x00000002009b7308 */ /* 0x0002a40000000800 */
[--C-:B-1----:R-:W-:Y:S01]  /*18ed0*/  FFMA.FTZ R2, R100, c[0x0][0x2d0], -R156.reuse ;  /* 0x0000b40064027a23 */ /* 0x102fe2000001089c */
[----:B------:R-:W-:Y:S02]  /*18ee0*/  MOV R100, R153 ;  /* 0x0000009900647202 */ /* 0x000fe40000000f00 */
[----:B--2---:R-:W-:Y:S05]  /*18ef0*/  F2FP.PACK_AB R85, R155, R140 ;  /* 0x0000008c9b55723e */ /* 0x004fea00000000ff */
        /* <DEDUP_REMOVED lines=17> */
[-C--:B----4-:R-:W-:Y:S01]  /*19010*/  HMMA.16816.F32 R20, R80, R92.reuse, R20 ;  /* 0x0000005c5014723c */ /* 0x090fe20000001814 */
        /* <DEDUP_REMOVED lines=15> */
[-C--:B------:R-:W-:Y:S08]  /*19110*/  HMMA.16816.F32 R52, R80, R88.reuse, R52 ;  /* 0x000000585034723c */ /* 0x080ff00000001834 */
[C---:B------:R-:W-:Y:S08]  /*19120*/  HMMA.16816.F32 R56, R84.reuse, R88, R56 ;  /* 0x000000585438723c */ /* 0x040ff00000001838 */
[-C--:B------:R-:W-:Y:S04]  /*19130*/  HMMA.16816.F32 R60, R84, R90.reuse, R60 ;  /* 0x0000005a543c723c */ /* 0x080fe8000000183c */
[----:B-1----:R-:W-:Y:S04]  /*19140*/  FFMA.FTZ R2, R161, c[0x0][0x2d0], -R78 ;  /* 0x0000b400a1027a23 */ /* 0x002fe8000001084e */
[----:B------:R-:W-:Y:S01]  /*19150*/  HMMA.16816.F32 R64, R80, R90, R64 ;  /* 0x0000005a5040723c */ /* 0x000fe20000001840 */
[----:B------:R1:W2:Y:S03]  /*19160*/  MUFU.EX2 R166, R2 ;  /* 0x0000000200a67308 */ /* 0x0002a60000000800 */
[----:B------:R-:W-:Y:S02]  /*19170*/  MOV R85, R70 ;  /* 0x0000004600557202 */ /* 0x000fe40000000f00 */
[----:B------:R-:W-:Y:S01]  /*19180*/  MOV R84, R71 ;  /* 0x0000004700547202 */ /* 0x000fe20000000f00 */
[----:B-1----:R-:W-:Y:S01]  /*19190*/  FFMA.FTZ R2, R160, c[0x0][0x2d0], -R79 ;  /* 0x0000b400a0027a23 */ /* 0x002fe2000001084f */
[----:B--2---:R-:W-:Y:S01]  /*191a0*/  F2FP.PACK_AB R150, R166, R167 ;  /* 0x000000a7a696723e */ /* 0x004fe200000000ff */
[----:B---3--:R-:W-:Y:S02]  /*191b0*/  FFMA.FTZ R3, R68, R3, R225 ;  /* 0x0000000344037223 */ /* 0x008fe400000100e1 */
[----:B------:R1:W-:Y:S01]  /*191c0*/  MUFU.EX2 R161, R2 ;  /* 0x0000000200a17308 */ /* 0x0003e20000000800 */
[----:B-----5:R-:W-:Y:S04]  /*191d0*/  FFMA.FTZ R0, R0, R112, R170 ;  /* 0x0000007000007223 */ /* 0x020fe800000100aa */
[----:B------:R-:W-:Y:S02]  /*191e0*/  FADD.FTZ R0, R171, R0 ;  /* 0x00000000ab007221 */ /* 0x000fe40000010000 */
[----:B-1----:R-:W-:Y:S04]  /*191f0*/  FFMA.FTZ R2, R159, c[0x0][0x2d0], -R79 ;  /* 0x0000b4009f027a23 */ /* 0x002fe8000001084f */
        /* <DEDUP_REMOVED lines=23> */
[----:B------:R-:W-:Y:S02]  /*19370*/  FFMA.FTZ R4, R69, R113, R231 ;  /* 0x0000007145047223 */ /* 0x000fe400000100e7 */
[----:B--2---:R-:W-:Y:S04]  /*19380*/  FFMA.FTZ R2, R74, R114, R235 ;  /* 0x000000724a027223 */ /* 0x004fe800000100eb */
[----:B------:R-:W-:Y:S02]  /*19390*/  FADD.FTZ R5, R237, R2 ;  /* 0x00000002ed057221 */ /* 0x000fe40000010000 */
[----:B------:R-:W-:Y:S02]  /*193a0*/  FADD.FTZ R2, R232, R4 ;  /* 0x00000004e8027221 */ /* 0x000fe40000010000 */
[----:B------:R-:W-:Y:S02]  /*193b0*/  FADD.FTZ R4, R226, R3 ;  /* 0x00000003e2047221 */ /* 0x000fe40000010000 */
[----:B------:R-:W-:Y:S01]  /*193c0*/  FADD.FTZ R3, R236, R5 ;  /* 0x00000005ec037221 */ /* 0x000fe20000010000 */
[----:B---3--:R-:W-:Y:S01]  /*193d0*/  F2FP.PACK_AB R147, R75, R78 ;  /* 0x0000004e4b93723e */ /* 0x008fe200000000ff */
[----:B------:R-:W-:Y:S02]  /*193e0*/  FADD.FTZ R2, R233, R2 ;  /* 0x00000002e9027221 */ /* 0x000fe40000010000 */
[----:B------:R-:W-:Y:S02]  /*193f0*/  FADD.FTZ R3, R238, R3 ;  /* 0x00000003ee037221 */ /* 0x000fe40000010000 */
[----:B------:R-:W-:Y:S02]  /*19400*/  FADD.FTZ R2, R234, R2 ;  /* 0x00000002ea027221 */ /* 0x000fe40000010000 */
        /* <DEDUP_REMOVED lines=91> */
.L_x_1485:
[----:B------:R-:W-:Y:S02]  /*199c0*/  MOV R11, 0x1f ;  /* 0x0000001f000b7802 */ /* 0x000fe40000000f00 */
[----:B------:R-:W-:Y:S01]  /*199d0*/  MOV R10, 0xffffffff ;  /* 0xffffffff000a7802 */ /* 0x000fe20000000f00 */
[----:B------:R-:W-:Y:S05]  /*199e0*/  BRA.DIV ~URZ, `(.L_x_1487) ;  /* 0x000052727f007947 */ /* 0x000fea000b800000 */
[----:B---3--:R-:W2:Y:S04]  /*199f0*/  LDL R0, [R1+0x10] ;  /* 0x0000100001007983 */ /* 0x008ea80000100800 */
[----:B--2---:R1:W2:Y:S02]  /*19a00*/  SHFL.BFLY PT, R2, R0, 0x2, 0x1f ;  /* 0x0c401f0000027f89 */ /* 0x0042a400000e0000 */
.L_x_1573:
[----:B-1----:R-:W3:Y:S02]  /*19a10*/  LDL.LU R0, [R1+0x10] ;  /* 0x0000100001007983 */ /* 0x002ee40000300800 */
[----:B--23--:R-:W-:Y:S01]  /*19a20*/  FADD.FTZ R2, R2, R0 ;  /* 0x0000000002027221 */ /* 0x00cfe20000010000 */
        /* <DEDUP_REMOVED lines=16> */
[----:B--2---:R-:W-:Y:S02]  /*19b30*/  FADD.FTZ R5, R3, R7 ;  /* 0x0000000703057221 */ /* 0x004fe40000010000 */
.L_x_1574:
[----:B------:R-:W-:Y:S01]  /*19b40*/  FSETP.NE.FTZ.AND P3, PT, R2, RZ, PT ;  /* 0x000000ff0200720b */ /* 0x000fe20003f75000 */
[----:B---34-:R-:W-:Y:S01]  /*19b50*/  FADD.FTZ R6, R8, R6 ;  /* 0x0000000608067221 */ /* 0x018fe20000010000 */
[----:B------:R-:W-:Y:S02]  /*19b60*/  MOV R0, RZ ;  /* 0x000000ff00007202 */ /* 0x000fe40000000f00 */
[----:B------:R-:W-:-:S02]  /*19b70*/  FSETP.NE.FTZ.AND P2, PT, R4, RZ, PT ;  /* 0x000000ff0400720b */ /* 0x000fc40003f55000 */
[----:B------:R-:W-:Y:S02]  /*19b80*/  FSETP.NE.FTZ.AND P1, PT, R5, RZ, PT ;  /* 0x000000ff0500720b */ /* 0x000fe40003f35000 */
[----:B------:R-:W-:Y:S02]  /*19b90*/  FSETP.NE.FTZ.AND P0, PT, R6, RZ, PT ;  /* 0x000000ff0600720b */ /* 0x000fe40003f15000 */
[----:B------:R-:W-:Y:S02]  /*19ba0*/  MOV R24, 0xff800000 ;  /* 0xff80000000187802 */ /* 0x000fe40000000f00 */
[----:B------:R-:W-:Y:S01]  /*19bb0*/  MOV R23, 0xff800000 ;  /* 0xff80000000177802 */ /* 0x000fe20000000f00 */
[----:B------:R-:W1:Y:S01]  /*19bc0*/  @P3 MUFU.RCP R0, R2 ;  /* 0x0000000200003308 */ /* 0x000e620000001000 */
[----:B------:R-:W-:Y:S02]  /*19bd0*/  MOV R19, 0xff800000 ;  /* 0xff80000000137802 */ /* 0x000fe40000000f00 */
[----:B------:R-:W-:-:S03]  /*19be0*/  MOV R22, 0xff800000 ;  /* 0xff80000000167802 */ /* 0x000fc60000000f00 */
[----:B------:R-:W-:Y:S02]  /*19bf0*/  @P1 MOV R10, 0x3f317218 ;  /* 0x3f317218000a1802 */ /* 0x000fe40000000f00 */
[----:B------:R2:W-:Y:S01]  /*19c00*/  @P3 MUFU.LG2 R9, R2 ;  /* 0x0000000200093308 */ /* 0x0005e20000000c00 */
[----:B-1----:R-:W-:-:S07]  /*19c10*/  FMUL.FTZ R78, R0, R88 ;  /* 0x00000058004e7220 */ /* 0x002fce0000410000 */
[----:B------:R-:W1:Y:S01]  /*19c20*/  @P2 MUFU.LG2 R7, R4 ;  /* 0x0000000400072308 */ /* 0x000e620000000c00 */
[C---:B------:R-:W-:Y:S02]  /*19c30*/  FMUL.FTZ R79, R0.reuse, R89 ;  /* 0x00000059004f7220 */ /* 0x040fe40000410000 */
[C---:B------:R-:W-:Y:S02]  /*19c40*/  FMUL.FTZ R84, R0.reuse, R100 ;  /* 0x0000006400547220 */ /* 0x040fe40000410000 */
[C---:B------:R-:W-:Y:S01]  /*19c50*/  FMUL.FTZ R85, R0.reuse, R101 ;  /* 0x0000006500557220 */ /* 0x040fe20000410000 */
[----:B--2---:R-:W-:Y:S01]  /*19c60*/  CS2R R2, SRZ ;  /* 0x0000000000027805 */ /* 0x004fe2000001ff00 */
[C---:B------:R-:W-:Y:S02]  /*19c70*/  FMUL.FTZ R88, R0.reuse, R116 ;  /* 0x0000007400587220 */ /* 0x040fe40000410000 */
[C---:B------:R-:W-:Y:S02]  /*19c80*/  FMUL.FTZ R89, R0.reuse, R117 ;  /* 0x0000007500597220 */ /* 0x040fe40000410000 */
[C---:B------:R-:W-:Y:S01]  /*19c90*/  FMUL.FTZ R86, R0.reuse, R104 ;  /* 0x0000006800567220 */ /* 0x040fe20000410000 */
[----:B------:R2:W3:Y:S01]  /*19ca0*/  @P2 MUFU.RCP R3, R4 ;  /* 0x0000000400032308 */ /* 0x0004e20000001000 */
[----:B------:R-:W-:-:S02]  /*19cb0*/  FMUL.FTZ R87, R0, R105 ;  /* 0x0000006900577220 */ /* 0x000fc40000410000 */
[C---:B------:R-:W-:Y:S02]  /*19cc0*/  FMUL.FTZ R76, R0.reuse, R120 ;  /* 0x00000078004c7220 */ /* 0x040fe40000410000 */
[C---:B------:R-:W-:Y:S02]  /*19cd0*/  FMUL.FTZ R77, R0.reuse, R121 ;  /* 0x00000079004d7220 */ /* 0x040fe40000410000 */
[C---:B------:R-:W-:Y:S01]  /*19ce0*/  FMUL.FTZ R116, R0.reuse, R132 ;  /* 0x0000008400747220 */ /* 0x040fe20000410000 */
[----:B------:R-:W-:Y:S01]  /*19cf0*/  @P1 MUFU.RCP R2, R5 ;  /* 0x0000000500021308 */ /* 0x000fe20000001000 */
[C---:B------:R-:W-:Y:S02]  /*19d00*/  FMUL.FTZ R117, R0.reuse, R133 ;  /* 0x0000008500757220 */ /* 0x040fe40000410000 */
[C---:B------:R-:W-:Y:S02]  /*19d10*/  FMUL.FTZ R100, R0.reuse, R136 ;  /* 0x0000008800647220 */ /* 0x040fe40000410000 */
[----:B------:R-:W-:-:S02]  /*19d20*/  FMUL.FTZ R101, R0, R137 ;  /* 0x0000008900657220 */ /* 0x000fc40000410000 */
[C---:B------:R-:W-:Y:S01]  /*19d30*/  FMUL.FTZ R68, R0.reuse, R148 ;  /* 0x0000009400447220 */ /* 0x040fe20000410000 */
[----:B--2---:R-:W-:Y:S01]  /*19d40*/  @P2 MOV R4, 0x3f317218 ;  /* 0x3f31721800042802 */ /* 0x004fe20000000f00 */
[----:B------:R-:W-:Y:S02]  /*19d50*/  FMUL.FTZ R69, R0, R149 ;  /* 0x0000009500457220 */ /* 0x000fe40000410000 */
[----:B------:R-:W2:Y:S01]  /*19d60*/  @P1 MUFU.LG2 R0, R5 ;  /* 0x0000000500001308 */ /* 0x000ea20000000c00 */
[----:B-1----:R-:W-:Y:S02]  /*19d70*/  @P2 FMUL.FTZ R8, R7, 0.69314718246459960938 ;  /* 0x3f31721807082820 */ /* 0x002fe40000410000 */
[C---:B---3--:R-:W-:Y:S02]  /*19d80*/  FMUL.FTZ R104, R3.reuse, R90 ;  /* 0x0000005a03687220 */ /* 0x048fe40000410000 */
[C---:B------:R-:W-:Y:S02]  /*19d90*/  FMUL.FTZ R105, R3.reuse, R91 ;  /* 0x0000005b03697220 */ /* 0x040fe40000410000 */
[----:B------:R-:W-:-:S02]  /*19da0*/  FMUL.FTZ R102, R3, R102 ;  /* 0x0000006603667220 */ /* 0x000fc40000410000 */
[C---:B------:R-:W-:Y:S02]  /*19db0*/  FMUL.FTZ R103, R3.reuse, R103 ;  /* 0x0000006703677220 */ /* 0x040fe40000410000 */
[C---:B------:R-:W-:Y:S02]  /*19dc0*/  FMUL.FTZ R106, R3.reuse, R106 ;  /* 0x0000006a036a7220 */ /* 0x040fe40000410000 */
[C---:B------:R-:W-:Y:S02]  /*19dd0*/  FMUL.FTZ R107, R3.reuse, R107 ;  /* 0x0000006b036b7220 */ /* 0x040fe40000410000 */
[C---:B------:R-:W-:Y:S02]  /*19de0*/  FMUL.FTZ R118, R3.reuse, R118 ;  /* 0x0000007603767220 */ /* 0x040fe40000410000 */
[----:B--2---:R-:W-:Y:S01]  /*19df0*/  @P1 FMUL.FTZ R7, R0, 0.69314718246459960938 ;  /* 0x3f31721800071820 */ /* 0x004fe20000410000 */
        /* <DEDUP_REMOVED lines=28> */
[----:B------:R-:W1:Y:S01]  /*19fc0*/  @P0 MUFU.LG2 R2, R6 ;  /* 0x0000000600020308 */ /* 0x000e620000000c00 */
[----:B------:R-:W-:Y:S02]  /*19fd0*/  @P3 FMUL.FTZ R5, R3, c[0x0][0x2d0] ;  /* 0x0000b40003053a20 */ /* 0x000fe40000410000 */
[----:B------:R-:W-:Y:S02]  /*19fe0*/  @P1 FMUL.FTZ R3, R10, c[0x0][0x2d0] ;  /* 0x0000b4000a031a20 */ /* 0x000fe40000410000 */
[----:B------:R-:W-:Y:S02]  /*19ff0*/  @P2 FMUL.FTZ R4, R4, c[0x0][0x2d0] ;  /* 0x0000b40004042a20 */ /* 0x000fe40000410000 */
[----:B------:R-:W-:Y:S01]  /*1a000*/  @P1 FFMA.FTZ R24, R3, R71, R7 ;  /* 0x0000004703181223 */ /* 0x000fe20000010007 */
[----:B------:R-:W-:Y:S01]  /*1a010*/  @P0 MOV R3, 0x3f317218 ;  /* 0x3f31721800030802 */ /* 0x000fe20000000f00 */
[----:B------:R-:W-:Y:S01]  /*1a020*/  @P2 FFMA.FTZ R23, R4, R72, R8 ;  /* 0x0000004804172223 */ /* 0x000fe20000010008 */
[----:B------:R-:W-:Y:S01]  /*1a030*/  MOV R4, 0x1 ;  /* 0x0000000100047802 */ /* 0x000fe20000000f00 */
[----:B------:R-:W-:-:S02]  /*1a040*/  @P3 FMUL.FTZ R9, R9, 0.69314718246459960938 ;  /* 0x3f31721809093820 */ /* 0x000fc40000410000 */
[----:B------:R-:W-:Y:S02]  /*1a050*/  @P0 FMUL.FTZ R3, R3, c[0x0][0x2d0] ;  /* 0x0000b40003030a20 */ /* 0x000fe40000410000 */
[----:B------:R-:W-:Y:S02]  /*1a060*/  @P3 FFMA.FTZ R22, R5, R73, R9 ;  /* 0x0000004905163223 */ /* 0x000fe40000010009 */
[----:B-1----:R-:W-:Y:S02]  /*1a070*/  @P0 FMUL.FTZ R2, R2, 0.69314718246459960938 ;  /* 0x3f31721802020820 */ /* 0x002fe40000410000 */
[----:B------:R-:W-:Y:S02]  /*1a080*/  FMUL.FTZ R38, R0, R94 ;  /* 0x0000005e00267220 */ /* 0x000fe40000410000 */
[--C-:B------:R-:W-:Y:S01]  /*1a090*/  @P0 FFMA.FTZ R19, R3, R70, R2.reuse ;  /* 0x0000004603130223 */ /* 0x100fe20000010002 */
[----:B------:R-:W-:Y:S01]  /*1a0a0*/  PRMT R2, R4, 0x7610, R2 ;  /* 0x0000761004027816 */ /* 0x000fe20000000002 */
        /* <DEDUP_REMOVED lines=15> */
.L_x_1416:
        /* <DEDUP_REMOVED lines=19> */
.L_x_1490:
[----:B--2---:R-:W-:Y:S05]  /*1a2d0*/  BSYNC B0 ;  /* 0x0000000000007941 */ /* 0x004fea0003800000 */
.L_x_1489:
        /* <DEDUP_REMOVED lines=15> */
[CC--:B------:R-:W-:Y:S01]  /*1a3d0*/  LEA.HI R5, R4.reuse, R29.reuse, RZ, 0x2 ;  /* 0x0000001d04057211 */ /* 0x0c0fe200078f10ff */
[----:B------:R-:W2:Y:S01]  /*1a3e0*/  LDL.LU R14, [R1+0x4c] ;  /* 0x00004c00010e7983 */ /* 0x000ea20000300800 */
[----:B------:R-:W-:Y:S01]  /*1a3f0*/  LEA.HI R27, R4, R29, RZ, 0x5 ;  /* 0x0000001d041b7211 */ /* 0x000fe200078f28ff */
[----:B------:R-:W-:Y:S01]  /*1a400*/  WARPSYNC 0xffffffff ;  /* 0xffffffff00007948 */ /* 0x000fe20003800000 */
[--C-:B------:R-:W-:Y:S01]  /*1a410*/  SHF.R.S32.HI R3, RZ, 0x2, R5.reuse ;  /* 0x00000002ff037819 */ /* 0x100fe20000011405 */
[----:B------:R-:W-:Y:S01]  /*1a420*/  IMAD.MOV.U32 R11, RZ, RZ, -0x10 ;  /* 0xfffffff0ff0b7424 */ /* 0x000fe200078e00ff */
[----:B------:R-:W-:Y:S01]  /*1a430*/  SHF.R.S32.HI R2, RZ, 0x1f, R5 ;  /* 0x0000001fff027819 */ /* 0x000fe20000011405 */
[----:B------:R-:W-:Y:S01]  /*1a440*/  IMAD.MOV.U32 R8, RZ, RZ, 0x20 ;  /* 0x00000020ff087424 */ /* 0x000fe200078e00ff */
[----:B------:R-:W-:Y:S01]  /*1a450*/  LOP3.LUT R5, R5, 0xfffffffc, RZ, 0xc0, !PT ;  /* 0xfffffffc05057812 */ /* 0x000fe200078ec0ff */
[----:B------:R-:W-:Y:S01]  /*1a460*/  IMAD.MOV.U32 R13, RZ, RZ, c[0x0][0x388] ;  /* 0x0000e200ff0d7624 */ /* 0x000fe200078e00ff */
[----:B------:R-:W-:-:S02]  /*1a470*/  LEA.HI R2, R2, R3, RZ, 0x3 ;  /* 0x0000000302027211 */ /* 0x000fc400078f18ff */
        /* <DEDUP_REMOVED lines=21> */
[----:B------:R-:W-:Y:S02]  /*1a5d0*/  F2FP.PACK_AB R6, R105, R104 ;  /* 0x000000686906723e */ /* 0x000fe400000000ff */
[----:B------:R-:W-:Y:S02]  /*1a5e0*/  ISETP.NE.U32.AND P0, PT, RZ, c[0x0][0x508], PT ;  /* 0x00014200ff007a0c */ /* 0x000fe40003f05070 */
        /* <DEDUP_REMOVED lines=8> */
[----:B---3--:R-:W-:Y:S01]  /*1a670*/  IMAD.MOV.U32 R6, RZ, RZ, 0x40 ;  /* 0x00000040ff067424 */ /* 0x008fe200078e00ff */
[----:B----4-:R-:W-:-:S02]  /*1a680*/  F2FP.PACK_AB R3, R39, R38 ;  /* 0x000000262703723e */ /* 0x010fc400000000ff */
[----:B------:R-:W-:-:S03]  /*1a690*/  F2FP.PACK_AB R5, R55, R54 ;  /* 0x000000363705723e */ /* 0x000fc600000000ff */
[----:B------:R1:W-:Y:S04]  /*1a6a0*/  STS [R2+0x2400], R3 ;  /* 0x0024000302007388 */ /* 0x0003e80000000800 */
[----:B------:R3:W-:Y:S04]  /*1a6b0*/  STS [R2+0x2000], R5 ;  /* 0x0020000502007388 */ /* 0x0007e80000000800 */
[----:B------:R4:W-:Y:S04]  /*1a6c0*/  STS [R4+0x2000], R7 ;  /* 0x0020000704007388 */ /* 0x0009e80000000800 */
[----:B------:R4:W-:Y:S01]  /*1a6d0*/  STS [R4+0x2400], R10 ;  /* 0x0024000a04007388 */ /* 0x0009e20000000800 */
[----:B-1----:R-:W-:-:S02]  /*1a6e0*/  SEL R3, R6, 0xffffffc0, !P2 ;  /* 0xffffffc006037807 */ /* 0x002fc40005000000 */
[----:B------:R-:W-:Y:S02]  /*1a6f0*/  SEL R6, R8, 0xffffffe0, !P1 ;  /* 0xffffffe008067807 */ /* 0x000fe40004800000 */
[----:B------:R-:W-:Y:S01]  /*1a700*/  F2FP.PACK_AB R8, R107, R106 ;  /* 0x0000006a6b08723e */ /* 0x000fe200000000ff */
[C---:B------:R-:W-:Y:S01]  /*1a710*/  IMAD.IADD R3, R2.reuse, 0x1, R3 ;  /* 0x0000000102037824 */ /* 0x040fe200078e0203 */
[----:B------:R-:W-:Y:S01]  /*1a720*/  ISETP.NE.U32.AND P2, PT, RZ, c[0x0][0x500], PT ;  /* 0x00014000ff007a0c */ /* 0x000fe20003f45070 */
[--C-:B---3--:R-:W-:Y:S01]  /*1a730*/  IMAD.IADD R5, R2, 0x1, R6.reuse ;  /* 0x0000000102057824 */ /* 0x108fe200078e0206 */
[----:B----4-:R-:W-:Y:S01]  /*1a740*/  F2FP.PACK_AB R7, R89, R88 ;  /* 0x000000585907723e */ /* 0x010fe200000000ff */
[----:B------:R-:W-:Y:S01]  /*1a750*/  IMAD.IADD R2, R4, 0x1, R6 ;  /* 0x0000000104027824 */ /* 0x000fe200078e0206 */
[----:B------:R-:W-:Y:S02]  /*1a760*/  ISETP.NE.AND.EX P2, PT, RZ, c[0x0][0x504], PT, P2 ;  /* 0x00014100ff007a0c */ /* 0x000fe40003f45320 */
[----:B------:R-:W-:Y:S01]  /*1a770*/  F2FP.PACK_AB R4, R119, R118 ;  /* 0x000000767704723e */ /* 0x000fe200000000ff */
[----:B------:R1:W-:Y:S01]  /*1a780*/  STS [R5], R9 ;  /* 0x0000000905007388 */ /* 0x0003e20000000800 */
[----:B------:R-:W-:-:S03]  /*1a790*/  ISETP.NE.AND.EX P1, PT, RZ, c[0x0][0x50c], PT, P0 ;  /* 0x00014300ff007a0c */ /* 0x000fc60003f25300 */
[----:B------:R3:W-:Y:S04]  /*1a7a0*/  STS [R5+0x400], R8 ;  /* 0x0004000805007388 */ /* 0x0007e80000000800 */
[----:B------:R4:W-:Y:S04]  /*1a7b0*/  STS [R2+0x400], R4 ;  /* 0x0004000402007388 */ /* 0x0009e80000000800 */
[----:B------:R4:W-:Y:S01]  /*1a7c0*/  STS [R2], R7 ;  /* 0x0000000702007388 */ /* 0x0009e20000000800 */
[----:B-1----:R-:W-:Y:S02]  /*1a7d0*/  F2FP.PACK_AB R9, R47, R46 ;  /* 0x0000002e2f09723e */ /* 0x002fe400000000ff */
[----:B---3--:R-:W-:-:S03]  /*1a7e0*/  F2FP.PACK_AB R8, R65, R64 ;  /* 0x000000404108723e */ /* 0x008fc600000000ff */
[----:B------:R-:W-:Y:S01]  /*1a7f0*/  STS [R5+0x2000], R9 ;  /* 0x0020000905007388 */ /* 0x000fe20000000800 */
[----:B----4-:R-:W-:-:S03]  /*1a800*/  F2FP.PACK_AB R4, R63, R62 ;  /* 0x0000003e3f04723e */ /* 0x010fc600000000ff */
[----:B------:R1:W-:Y:S01]  /*1a810*/  STS [R5+0x2400], R8 ;  /* 0x0024000805007388 */ /* 0x0003e20000000800 */
[----:B------:R-:W-:-:S03]  /*1a820*/  F2FP.PACK_AB R7, R49, R48 ;  /* 0x000000303107723e */ /* 0x000fc600000000ff */
[----:B------:R3:W-:Y:S04]  /*1a830*/  STS [R2+0x2400], R4 ;  /* 0x0024000402007388 */ /* 0x0007e80000000800 */
[----:B------:R4:W-:Y:S01]  /*1a840*/  STS [R2+0x2000], R7 ;  /* 0x0020000702007388 */ /* 0x0009e20000000800 */
[----:B-1----:R-:W-:Y:S02]  /*1a850*/  F2FP.PACK_AB R5, R77, R76 ;  /* 0x0000004c4d05723e */ /* 0x002fe400000000ff */
[----:B------:R-:W-:Y:S02]  /*1a860*/  F2FP.PACK_AB R8, R117, R116 ;  /* 0x000000747508723e */ /* 0x000fe400000000ff */
[----:B---3--:R-:W-:Y:S01]  /*1a870*/  F2FP.PACK_AB R4, R123, R122 ;  /* 0x0000007a7b04723e */ /* 0x008fe200000000ff */
[----:B------:R1:W-:Y:S01]  /*1a880*/  STS [R3], R5 ;  /* 0x0000000503007388 */ /* 0x0003e20000000800 */
[----:B----4-:R-:W-:Y:S01]  /*1a890*/  IMAD.IADD R2, R11, 0x1, R3 ;  /* 0x000000010b027824 */ /* 0x010fe200078e0203 */
[----:B------:R-:W-:-:S02]  /*1a8a0*/  F2FP.PACK_AB R7, R121, R120 ;  /* 0x000000787907723e */ /* 0x000fc400000000ff */
[----:B------:R3:W-:Y:S04]  /*1a8b0*/  STS [R3+0x400], R4 ;  /* 0x0004000403007388 */ /* 0x0007e80000000800 */
[----:B------:R-:W-:Y:S04]  /*1a8c0*/  STS [R2], R8 ;  /* 0x0000000802007388 */ /* 0x000fe80000000800 */
[----:B------:R4:W-:Y:S01]  /*1a8d0*/  STS [R2+0x400], R7 ;  /* 0x0004000702007388 */ /* 0x0009e20000000800 */
[----:B-1----:R-:W-:Y:S02]  /*1a8e0*/  F2FP.PACK_AB R5, R61, R60 ;  /* 0x0000003c3d05723e */ /* 0x002fe400000000ff */
[----:B---3--:R-:W-:-:S03]  /*1a8f0*/  F2FP.PACK_AB R4, R59, R58 ;  /* 0x0000003a3b04723e */ /* 0x008fc600000000ff */
[----:B------:R1:W-:Y:S04]  /*1a900*/  STS [R3+0x2000], R5 ;  /* 0x0020000503007388 */ /* 0x0003e80000000800 */
[----:B------:R3:W-:Y:S01]  /*1a910*/  STS [R3+0x2400], R4 ;  /* 0x0024000403007388 */ /* 0x0007e20000000800 */
[----:B----4-:R-:W-:-:S05]  /*1a920*/  F2FP.PACK_AB R7, R57, R56 ;  /* 0x000000383907723e */ /* 0x010fca00000000ff */
[----:B------:R-:W-:Y:S01]  /*1a930*/  STS [R2+0x2000], R7 ;  /* 0x0020000702007388 */ /* 0x000fe20000000800 */
[----:B-1----:R-:W-:Y:S02]  /*1a940*/  F2FP.PACK_AB R5, R53, R52 ;  /* 0x000000343505723e */ /* 0x002fe400000000ff */
[----:B---3--:R-:W-:Y:S01]  /*1a950*/  F2FP.PACK_AB R4, R101, R100 ;  /* 0x000000646504723e */ /* 0x008fe200000000ff */
[C---:B------:R-:W-:Y:S02]  /*1a960*/  IMAD.IADD R3, R6.reuse, 0x1, R3 ;  /* 0x0000000106037824 */ /* 0x040fe400078e0203 */
[----:B------:R1:W-:Y:S01]  /*1a970*/  STS [R2+0x2400], R5 ;  /* 0x0024000502007388 */ /* 0x0003e20000000800 */
[----:B------:R-:W-:Y:S02]  /*1a980*/  IMAD.IADD R6, R6, 0x1, R2 ;  /* 0x0000000106067824 */ /* 0x000fe400078e0202 */
[----:B------:R-:W-:Y:S01]  /*1a990*/  IMAD.IADD R8, R11, 0x1, R3 ;  /* 0x000000010b087824 */ /* 0x000fe200078e0203 */
[----:B------:R3:W-:Y:S01]  /*1a9a0*/  STS [R3], R4 ;  /* 0x0000000403007388 */ /* 0x0007e20000000800 */
[----:B-1----:R-:W-:-:S02]  /*1a9b0*/  F2FP.PACK_AB R2, R69, R68 ;  /* 0x000000444502723e */ /* 0x002fc400000000ff */
[----:B------:R-:W-:Y:S02]  /*1a9c0*/  F2FP.PACK_AB R5, R75, R74 ;  /* 0x0000004a4b05723e */ /* 0x000fe400000000ff */
[----:B---3--:R-:W-:-:S05]  /*1a9d0*/  F2FP.PACK_AB R4, R91, R90 ;  /* 0x0000005a5b04723e */ /* 0x008fca00000000ff */
[----:B------:R1:W-:Y:S04]  /*1a9e0*/  STS [R3+0x400], R4 ;  /* 0x0004000403007388 */ /* 0x0003e80000000800 */
[----:B------:R3:W-:Y:S04]  /*1a9f0*/  STS [R6], R2 ;  /* 0x0000000206007388 */ /* 0x0007e80000000800 */
[----:B------:R4:W-:Y:S01]  /*1aa00*/  STS [R8+0x400], R5 ;  /* 0x0004000508007388 */ /* 0x0009e20000000800 */
[----:B-1----:R-:W-:Y:S02]  /*1aa10*/  F2FP.PACK_AB R4, R51, R50 ;  /* 0x000000323304723e */ /* 0x002fe400000000ff */
[----:B---3--:R-:W-:-:S03]  /*1aa20*/  F2FP.PACK_AB R2, R41, R40 ;  /* 0x000000282902723e */ /* 0x008fc600000000ff */
[----:B------:R1:W-:Y:S01]  /*1aa30*/  STS [R3+0x2000], R4 ;  /* 0x0020000403007388 */ /* 0x0003e20000000800 */
[----:B----4-:R-:W-:-:S03]  /*1aa40*/  F2FP.PACK_AB R5, R37, R36 ;  /* 0x000000242505723e */ /* 0x010fc600000000ff */
[----:B------:R3:W-:Y:S04]  /*1aa50*/  STS [R3+0x2400], R2 ;  /* 0x0024000203007388 */ /* 0x0007e80000000800 */
[----:B------:R4:W-:Y:S01]  /*1aa60*/  STS [R6+0x2000], R5 ;  /* 0x0020000506007388 */ /* 0x0009e20000000800 */
[----:B-1----:R-:W-:Y:S02]  /*1aa70*/  @P1 LEA R4, P0, R30, c[0x0][0x508], 0x2 ;  /* 0x000142001e041a11 */ /* 0x002fe400078010ff */
[----:B---3--:R-:W-:Y:S01]  /*1aa80*/  F2FP.PACK_AB R2, R35, R34 ;  /* 0x000000222302723e */ /* 0x008fe200000000ff */
[----:B------:R-:W-:Y:S02]  /*1aa90*/  IMAD.MOV.U32 R3, RZ, RZ, RZ ;  /* 0x000000ffff037224 */ /* 0x000fe400078e00ff */
[----:B----4-:R-:W-:-:S02]  /*1aaa0*/  IMAD.MOV.U32 R6, RZ, RZ, 0x4 ;  /* 0x00000004ff067424 */ /* 0x010fc400078e00ff */
[----:B------:R1:W-:Y:S01]  /*1aab0*/  STS [R8+0x2400], R2 ;  /* 0x0024000208007388 */ /* 0x0003e20000000800 */
[C---:B------:R-:W-:Y:S01]  /*1aac0*/  @P1 LEA.HI.X R5, R30.reuse, c[0x0][0x50c], R12, 0x2, P0 ;  /* 0x000143001e051a11 */ /* 0x040fe200000f140c */
[----:B------:R-:W-:Y:S02]  /*1aad0*/  IMAD.WIDE R6, R30, R6, c[0x0][0x500] ;  /* 0x000140001e067625 */ /* 0x000fe400078e0206 */
[----:B------:R-:W-:Y:S06]  /*1aae0*/  BAR.SYNC.DEFER_BLOCKING 0x1, 0x80 ;  /* 0x0042000000007b1d */ /* 0x000fec0000010000 */
[----:B------:R1:W5:Y:S01]  /*1aaf0*/  @P2 LDG.E R3, [R6.64] ;  /* 0x0000000806032981 */ /* 0x000362000c1e1900 */
[----:B--2---:R-:W-:-:S03]  /*1ab00*/  ISETP.NE.AND P0, PT, R14, RZ, PT ;  /* 0x000000ff0e00720c */ /* 0x004fc60003f05270 */
[----:B------:R2:W5:Y:S02]  /*1ab10*/  @P1 LDG.E R13, [R4.64] ;  /* 0x00000008040d1981 */ /* 0x000564000c1e1900 */
[----:B--2---:R-:W-:Y:S01]  /*1ab20*/  SEL R4, R14, c[0x0][0x3d4], P0 ;  /* 0x0000f5000e047a07 */ /* 0x004fe20000000000 */
[----:B------:R-:W-:Y:S05]  /*1ab30*/  @P1 BRA `(.L_x_1493) ;  /* 0x0000004000001947 */ /* 0x000fea0003800000 */
[----:B-1----:R-:W-:Y:S05]  /*1ab40*/  @!P2 BRA `(.L_x_1493) ;  /* 0x000000300000a947 */ /* 0x002fea0003800000 */
[----:B------:R1:W2:Y:S04]  /*1ab50*/  LDG.E R2, [R6.64] ;  /* 0x0000000806027981 */ /* 0x0002a8000c1e1900 */
[----:B-1----:R-:W2:Y:S02]  /*1ab60*/  LDG.E R6, [R6.64+0x4] ;  /* 0x0000040806067981 */ /* 0x002ea4000c1e1900 */
[----:B--2--5:R-:W-:Y:S02]  /*1ab70*/  IADD3 R13, -R2, R6, RZ ;  /* 0x00000006020d7210 */ /* 0x024fe40007ffe1ff */
.L_x_1493:
[----:B-1----:R-:W2:Y:S04]  /*1ab80*/  LDL R5, [R1+0x60] ;  /* 0x0000600001057983 */ /* 0x002ea80000100800 */
[----:B------:R-:W2:Y:S04]  /*1ab90*/  LDL R71, [R1+0x44] ;  /* 0x0000440001477983 */ /* 0x000ea80000100800 */
[----:B------:R-:W3:Y:S04]  /*1aba0*/  LDL R28, [R1+0x5c] ;  /* 0x00005c00011c7983 */ /* 0x000ee80000100800 */
[----:B------:R-:W4:Y:S01]  /*1abb0*/  LDL R18, [R1+0x50] ;  /* 0x0000500001127983 */ /* 0x000f220000100800 */
[----:B------:R-:W-:Y:S01]  /*1abc0*/  IMAD.MOV.U32 R6, RZ, RZ, 0x368 ;  /* 0x00000368ff067424 */ /* 0x000fe200078e00ff */
[----:B------:R-:W-:-:S04]  /*1abd0*/  ISETP.GT.AND P2, PT, R4, 0x1, PT ;  /* 0x000000010400780c */ /* 0x000fc80003f44270 */
[----:B------:R-:W-:-:S04]  /*1abe0*/  SEL R6, R6, 0x328, P2 ;  /* 0x0000032806067807 */ /* 0x000fc80001000000 */
[----:B------:R-:W1:Y:S08]  /*1abf0*/  LDC.64 R8, c[0x0][R6+0x170] ;  /* 0x00005c0006087b82 */ /* 0x000e700000000a00 */
[----:B------:R-:W3:Y:S08]  /*1ac00*/  LDC.64 R14, c[0x0][R6+0x168] ;  /* 0x00005a00060e7b82 */ /* 0x000ef00000000a00 */
[----:B------:R1:W2:Y:S08]  /*1ac10*/  LDC.64 R16, c[0x0][R6+0x178] ;  /* 0x00005e0006107b82 */ /* 0x0002b00000000a00 */
[----:B------:R1:W2:Y:S01]  /*1ac20*/  LDC.64 R20, c[0x0][R6+0x160] ;  /* 0x0000580006147b82 */ /* 0x0002a20000000a00 */
[----:B------:R-:W-:Y:S01]  /*1ac30*/  ISETP.NE.U32.AND P0, PT, RZ, c[0x0][0x500], PT ;  /* 0x00014000ff007a0c */ /* 0x000fe20003f05070 */
[----:B------:R-:W-:-:S03]  /*1ac40*/  IMAD.MOV.U32 R2, RZ, RZ, c[0x0][0x4e8] ;  /* 0x00013a00ff027624 */ /* 0x000fc600078e00ff */
[----:B------:R-:W-:Y:S02]  /*1ac50*/  ISETP.NE.AND.EX P0, PT, RZ, c[0x0][0x504], PT, P0 ;  /* 0x00014100ff007a0c */ /* 0x000fe40003f05300 */
[----:B------:R-:W-:Y:S02]  /*1ac60*/  ISETP.NE.AND P5, PT, R2, 0x1, PT ;  /* 0x000000010200780c */ /* 0x000fe40003fa5270 */
[----:B------:R-:W-:-:S05]  /*1ac70*/  SEL R2, R30, RZ, !P0 ;  /* 0x000000ff1e027207 */ /* 0x000fca0004000000 */
[----:B-1----:R-:W-:Y:S02]  /*1ac80*/  IMAD R4, R9, R2, RZ ;  /* 0x0000000209047224 */ /* 0x002fe400078e02ff */
[----:B--2---:R-:W-:Y:S01]  /*1ac90*/  IMAD.IADD R7, R5, 0x1, R71 ;  /* 0x0000000105077824 */ /* 0x004fe200078e0247 */
[----:B------:R-:W-:-:S05]  /*1aca0*/  SEL R5, R12, RZ, !P0 ;  /* 0x000000ff0c057207 */ /* 0x000fca0004000000 */
[----:B------:R-:W-:Y:S02]  /*1acb0*/  IMAD R12, R8, R5, R4 ;  /* 0x00000005080c7224 */ /* 0x000fe400078e0204 */
[----:B------:R-:W-:-:S04]  /*1acc0*/  @P5 IMAD.HI.U32 R5, R7, c[0x0][0x4ec], RZ ;  /* 0x00013b0007055a27 */ /* 0x000fc800078e00ff */
[----:B------:R-:W-:-:S04]  /*1acd0*/  IMAD.WIDE.U32 R8, R8, R2, RZ ;  /* 0x0000000208087225 */ /* 0x000fc800078e00ff */
[----:B---3--:R-:W-:-:S04]  /*1ace0*/  IMAD.WIDE.U32 R10, R14, R28, RZ ;  /* 0x0000001c0e0a7225 */ /* 0x008fc800078e00ff */
[----:B------:R-:W-:Y:S01]  /*1acf0*/  IMAD.MOV.U32 R4, RZ, RZ, R7 ;  /* 0x000000ffff047224 */ /* 0x000fe200078e0007 */
[----:B------:R-:W-:Y:S01]  /*1ad00*/  @P5 SHF.R.U32.HI R4, RZ, c[0x0][0x4f0], R5 ;  /* 0x00013c00ff045a19 */ /* 0x000fe20000011605 */
[----:B------:R-:W-:Y:S01]  /*1ad10*/  IMAD R6, R15, R28, RZ ;  /* 0x0000001c0f067224 */ /* 0x000fe200078e02ff */
[----:B----4-:R-:W-:Y:S02]  /*1ad20*/  SEL R5, R18, RZ, P2 ;  /* 0x000000ff12057207 */ /* 0x010fe40001000000 */
[--C-:B-----5:R-:W-:Y:S01]  /*1ad30*/  IADD3 R14, P1, P0, R8, R10, R3.reuse ;  /* 0x0000000a080e7210 */ /* 0x120fe2000783e003 */
[----:B------:R-:W-:Y:S01]  /*1ad40*/  IMAD.IADD R10, R11, 0x1, R6 ;  /* 0x000000010b0a7824 */ /* 0x000fe200078e0206 */
[----:B------:R-:W-:Y:S01]  /*1ad50*/  SHF.R.S32.HI R18, RZ, 0x1f, R3 ;  /* 0x0000001fff127819 */ /* 0x000fe20000011403 */
[----:B------:R-:W-:Y:S02]  /*1ad60*/  IMAD.IADD R12, R9, 0x1, R12 ;  /* 0x00000001090c7824 */ /* 0x000fe400078e020c */
[----:B------:R-:W-:-:S02]  /*1ad70*/  IMAD.MOV R6, RZ, RZ, -R4 ;  /* 0x000000ffff067224 */ /* 0x000fc400078e0a04 */
        /* <DEDUP_REMOVED lines=9> */
[----:B------:R-:W-:-:S03]  /*1ae10*/  IADD3.X R9, R6, R12, R11, P1, P0 ;  /* 0x0000000c06097210 */ /* 0x000fc60000fe040b */
[C---:B------:R-:W-:Y:S02]  /*1ae20*/  IMAD R11, R20.reuse, R10, R4 ;  /* 0x0000000a140b7224 */ /* 0x040fe400078e0204 */
[----:B------:R-:W-:Y:S02]  /*1ae30*/  IMAD.WIDE.U32 R4, R20, R5, R8 ;  /* 0x0000000514047225 */ /* 0x000fe400078e0008 */
[----:B------:R-:W2:Y:S01]  /*1ae40*/  LDL.LU R20, [R1+0x24] ;  /* 0x0000240001147983 */ /* 0x000ea20000300800 */
[----:B------:R-:W-:Y:S02]  /*1ae50*/  LOP3.LUT R12, R27, 0xffffffe0, RZ, 0xc0, !PT ;  /* 0xffffffe01b0c7812 */ /* 0x000fe400078ec0ff */
        /* <DEDUP_REMOVED lines=15> */
[----:B------:R-:W-:Y:S02]  /*1af50*/  SHFL.IDX PT, R16, R6, RZ, 0x1c1f ;  /* 0x001c1fff06107589 */ /* 0x000fe400000e0000 */
[----:B------:R-:W-:Y:S02]  /*1af60*/  IMAD R9, R10, 0x10, R9 ;  /* 0x000000100a097824 */ /* 0x000fe400078e0209 */
[----:B------:R-:W1:Y:S01]  /*1af70*/  SHFL.IDX PT, R17, R5, RZ, 0x1c1f ;  /* 0x001c1fff05117589 */ /* 0x000e6200000e0000 */
[----:B------:R-:W-:-:S03]  /*1af80*/  IMAD R4, R13, c[0x0][0x4e8], RZ ;  /* 0x00013a000d047a24 */ /* 0x000fc600078e02ff */
[----:B------:R-:W-:Y:S04]  /*1af90*/  SHFL.IDX PT, R14, R6, 0x1, 0x1c1f ;  /* 0x003c1f00060e7f89 */ /* 0x000fe800000e0000 */
[----:B------:R-:W3:Y:S04]  /*1afa0*/  SHFL.IDX PT, R15, R5, 0x1, 0x1c1f ;  /* 0x003c1f00050f7f89 */ /* 0x000ee800000e0000 */
[----:B------:R-:W-:Y:S04]  /*1afb0*/  SHFL.IDX PT, R13, R5, 0x2, 0x1c1f ;  /* 0x005c1f00050d7f89 */ /* 0x000fe800000e0000 */
[----:B------:R4:W-:Y:S01]  /*1afc0*/  SHFL.IDX PT, R11, R5, 0x3, 0x1c1f ;  /* 0x007c1f00050b7f89 */ /* 0x0009e200000e0000 */
[----:B------:R-:W-:-:S03]  /*1afd0*/  LOP3.LUT P0, RZ, R8, 0x3, RZ, 0xc0, !PT ;  /* 0x0000000308ff7812 */ /* 0x000fc6000780c0ff */
[----:B------:R-:W1:Y:S01]  /*1afe0*/  SHFL.IDX PT, R12, R6, 0x2, 0x1c1f ;  /* 0x005c1f00060c7f89 */ /* 0x000e6200000e0000 */
[----:B----4-:R-:W-:-:S05]  /*1aff0*/  IMAD.IADD R5, R9, 0x1, R71 ;  /* 0x0000000109057824 */ /* 0x010fca00078e0247 */
        /* <DEDUP_REMOVED lines=62> */
.L_x_1575:
[----:B------:R-:W-:Y:S05]  /*1b3e0*/  BRA.DIV ~URZ, `(.L_x_1496) ;  /* 0x00003bb27f007947 */ /* 0x000fea000b800000 */
[----:B------:R4:W2:Y:S02]  /*1b3f0*/  SHFL.IDX PT, R2, R7, RZ, 0x181f ;  /* 0x00181fff07027589 */ /* 0x0008a400000e0000 */
.L_x_1576:
        /* <DEDUP_REMOVED lines=8> */
.L_x_1577:
[----:B------:R-:W-:-:S04]  /*1b480*/  IADD3 R3, R5, 0x10, RZ ;  /* 0x0000001005037810 */ /* 0x000fc80007ffe0ff */
[----:B------:R-:W-:-:S13]  /*1b490*/  ISETP.GE.OR P0, PT, R3, R4, P2 ;  /* 0x000000040300720c */ /* 0x000fda0001706670 */
[----:B--2---:R-:W-:-:S04]  /*1b4a0*/  @!P0 LEA R2, P1, R0, R2, 0x1 ;  /* 0x0000000200028211 */ /* 0x004fc800078208ff */
[----:B------:R-:W-:-:S05]  /*1b4b0*/  @!P0 LEA.HI.X R3, R0, R8, R70, 0x1, P1 ;  /* 0x0000000800038211 */ /* 0x000fca00008f0c46 */
[----:B------:R2:W-:Y:S01]  /*1b4c0*/  @!P0 ST.E.128 [R2.64], R16 ;  /* 0x0000001002008985 */ /* 0x0005e2000c101d08 */
[----:B------:R-:W-:Y:S05]  /*1b4d0*/  BRA.DIV ~URZ, `(.L_x_1498) ;  /* 0x00003c027f007947 */ /* 0x000fea000b800000 */
[----:B------:R2:W3:Y:S02]  /*1b4e0*/  SHFL.IDX PT, R8, R6, 0x2, 0x181f ;  /* 0x00581f0006087f89 */ /* 0x0004e400000e0000 */
.L_x_1578:
[----:B------:R-:W-:Y:S05]  /*1b4f0*/  BRA.DIV ~URZ, `(.L_x_1499) ;  /* 0x00003c527f007947 */ /* 0x000fea000b800000 */
[----:B--2---:R2:W4:Y:S02]  /*1b500*/  SHFL.IDX PT, R2, R7, 0x2, 0x181f ;  /* 0x00581f0007027f89 */ /* 0x00452400000e0000 */
.L_x_1579:
        /* <DEDUP_REMOVED lines=8> */
.L_x_1580:
[----:B------:R-:W-:-:S04]  /*1b590*/  IADD3 R3, R5, 0x30, RZ ;  /* 0x0000003005037810 */ /* 0x000fc80007ffe0ff */
[----:B------:R-:W-:-:S13]  /*1b5a0*/  ISETP.GE.OR P0, PT, R3, R4, P2 ;  /* 0x000000040300720c */ /* 0x000fda0001706670 */
[----:B---3--:R-:W-:-:S04]  /*1b5b0*/  @!P0 LEA R2, P1, R0, R2, 0x1 ;  /* 0x0000000200028211 */ /* 0x008fc800078208ff */
[----:B--2---:R-:W-:-:S05]  /*1b5c0*/  @!P0 LEA.HI.X R3, R0, R8, R70, 0x1, P1 ;  /* 0x0000000800038211 */ /* 0x004fca00008f0c46 */
[----:B-1----:R1:W-:Y:S01]  /*1b5d0*/  @!P0 ST.E.128 [R2.64], R24 ;  /* 0x0000001802008985 */ /* 0x0023e2000c101d08 */
[----:B------:R-:W-:Y:S05]  /*1b5e0*/  BRA.DIV ~URZ, `(.L_x_1501) ;  /* 0x00003ca27f007947 */ /* 0x000fea000b800000 */
[----:B------:R2:W3:Y:S02]  /*1b5f0*/  SHFL.IDX PT, R8, R6, 0x4, 0x181f ;  /* 0x00981f0006087f89 */ /* 0x0004e400000e0000 */
.L_x_1581:
[----:B------:R-:W-:Y:S05]  /*1b600*/  BRA.DIV ~URZ, `(.L_x_1502) ;  /* 0x00003cf27f007947 */ /* 0x000fea000b800000 */
[----:B-1----:R1:W2:Y:S02]  /*1b610*/  SHFL.IDX PT, R2, R7, 0x4, 0x181f ;  /* 0x00981f0007027f89 */ /* 0x0022a400000e0000 */
.L_x_1582:
        /* <DEDUP_REMOVED lines=8> */
.L_x_1583:
[----:B------:R-:W-:-:S04]  /*1b6a0*/  IADD3 R3, R5, 0x50, RZ ;  /* 0x0000005005037810 */ /* 0x000fc80007ffe0ff */
[----:B------:R-:W-:-:S13]  /*1b6b0*/  ISETP.GE.OR P0, PT, R3, R4, P2 ;  /* 0x000000040300720c */ /* 0x000fda0001706670 */
[----:B--2---:R-:W-:-:S04]  /*1b6c0*/  @!P0 LEA R2, P1, R0, R2, 0x1 ;  /* 0x0000000200028211 */ /* 0x004fc800078208ff */
[----:B-1----:R-:W-:-:S05]  /*1b6d0*/  @!P0 LEA.HI.X R3, R0, R8, R70, 0x1, P1 ;  /* 0x0000000800038211 */ /* 0x002fca00008f0c46 */
[----:B------:R1:W-:Y:S01]  /*1b6e0*/  @!P0 ST.E.128 [R2.64], R32 ;  /* 0x0000002002008985 */ /* 0x0003e2000c101d08 */
[----:B------:R-:W-:Y:S05]  /*1b6f0*/  BRA.DIV ~URZ, `(.L_x_1504) ;  /* 0x00003d427f007947 */ /* 0x000fea000b800000 */
[----:B------:R2:W1:Y:S02]  /*1b700*/  SHFL.IDX PT, R8, R6, 0x6, 0x181f ;  /* 0x00d81f0006087f89 */ /* 0x00046400000e0000 */
.L_x_1584:
[----:B------:R-:W-:Y:S05]  /*1b710*/  BRA.DIV ~URZ, `(.L_x_1505) ;  /* 0x00003d927f007947 */ /* 0x000fea000b800000 */
[----:B-1----:R1:W2:Y:S02]  /*1b720*/  SHFL.IDX PT, R2, R7, 0x6, 0x181f ;  /* 0x00d81f0007027f89 */ /* 0x0022a400000e0000 */
.L_x_1585:
        /* <DEDUP_REMOVED lines=8> */
.L_x_1586:
[----:B------:R-:W-:-:S04]  /*1b7b0*/  IADD3 R2, R5, 0x70, RZ ;  /* 0x0000007005027810 */ /* 0x000fc80007ffe0ff */
[----:B------:R-:W-:-:S13]  /*1b7c0*/  ISETP.GE.OR P0, PT, R2, R4, P2 ;  /* 0x000000040200720c */ /* 0x000fda0001706670 */
[----:B------:R-:W-:Y:S05]  /*1b7d0*/  @P0 BRA `(.L_x_1507) ;  /* 0x000018e000000947 */ /* 0x000fea0003800000 */
[----:B----4-:R-:W-:-:S04]  /*1b7e0*/  LEA R2, P0, R0, R3, 0x1 ;  /* 0x0000000300027211 */ /* 0x010fc800078008ff */
[----:B---3--:R-:W-:-:S05]  /*1b7f0*/  LEA.HI.X R3, R0, R6, R70, 0x1, P0 ;  /* 0x0000000600037211 */ /* 0x008fca00000f0c46 */
[----:B------:R3:W-:Y:S01]  /*1b800*/  ST.E.128 [R2.64], R40 ;  /* 0x0000002802007985 */ /* 0x0007e2000c101d08 */
[----:B------:R-:W-:Y:S05]  /*1b810*/  BRA `(.L_x_1507) ;  /* 0x000018a000007947 */ /* 0x000fea0003800000 */
.L_x_1494:
        /* <DEDUP_REMOVED lines=34> */
.L_x_1587:
[----:B------:R-:W-:Y:S05]  /*1ba40*/  BRA.DIV ~URZ, `(.L_x_1509) ;  /* 0x00003c127f007947 */ /* 0x000fea000b800000 */
[----:B------:R3:W4:Y:S02]  /*1ba50*/  SHFL.IDX PT, R2, R19, RZ, 0x1c1f ;  /* 0x001c1fff13027589 */ /* 0x00072400000e0000 */
.L_x_1588:
        /* <DEDUP_REMOVED lines=50> */
.L_x_1511:
[----:B------:R-:W-:Y:S05]  /*1bd80*/  BSYNC B0 ;  /* 0x0000000000007941 */ /* 0x000fea0003800000 */
.L_x_1510:
[----:B------:R-:W-:Y:S05]  /*1bd90*/  BRA.DIV ~URZ, `(.L_x_1512) ;  /* 0x000039327f007947 */ /* 0x000fea000b800000 */
[----:B--2---:R2:W1:Y:S04]  /*1bda0*/  SHFL.IDX PT, R12, R13, 0x1, 0x1c1f ;  /* 0x003c1f000d0c7f89 */ /* 0x00446800000e0000 */
[----:B----4-:R2:W4:Y:S02]  /*1bdb0*/  SHFL.IDX PT, R2, R19, 0x1, 0x1c1f ;  /* 0x003c1f0013027f89 */ /* 0x01052400000e0000 */
.L_x_1589:
        /* <DEDUP_REMOVED lines=35> */
.L_x_1514:
[----:B------:R-:W-:Y:S05]  /*1bff0*/  BSYNC B0 ;  /* 0x0000000000007941 */ /* 0x000fea0003800000 */
.L_x_1513:
[----:B------:R-:W-:Y:S05]  /*1c000*/  BRA.DIV ~URZ, `(.L_x_1515) ;  /* 0x000037927f007947 */ /* 0x000fea000b800000 */
[----:B-1----:R1:W2:Y:S02]  /*1c010*/  SHFL.IDX PT, R12, R13, 0x2, 0x1c1f ;  /* 0x005c1f000d0c7f89 */ /* 0x0022a400000e0000 */
.L_x_1590:
[----:B------:R-:W-:Y:S05]  /*1c020*/  BRA.DIV ~URZ, `(.L_x_1516) ;  /* 0x000037e27f007947 */ /* 0x000fea000b800000 */
[----:B----4-:R4:W1:Y:S02]  /*1c030*/  SHFL.IDX PT, R2, R19, 0x2, 0x1c1f ;  /* 0x005c1f0013027f89 */ /* 0x01086400000e0000 */
.L_x_1591:
        /* <DEDUP_REMOVED lines=17> */
[C---:B------:R-:W-:Y:S01]  /*1c150*/  ISETP.GE.AND P2, PT, R5.reuse, c[0x0][0x3c8], PT ;  /* 0x0000f20005007a0c */ /* 0x040fe20003f46270 */
[----:B------:R2:W-:Y:S01]  /*1c160*/  @!P0 ST.E.64 [R10.64], R42 ;  /* 0x0000002a0a008985 */ /* 0x0005e2000c101b08 */
[----:B------:R-:W-:Y:S02]  /*1c170*/  ISETP.GE.AND P1, PT, R0, c[0x0][0x3c8], PT ;  /* 0x0000f20000007a0c */ /* 0x000fe40003f26270 */
[----:B------:R-:W-:Y:S01]  /*1c180*/  ISETP.GE.AND P0, PT, R6, c[0x0][0x3c8], PT ;  /* 0x0000f20006007a0c */ /* 0x000fe20003f06270 */
[----:B------:R5:W-:Y:S08]  /*1c190*/  @!P4 ST.E.64 [R16.64], R46 ;  /* 0x0000002e1000c985 */ /* 0x000bf0000c101b08 */
[----:B-1----:R-:W-:-:S02]  /*1c1a0*/  @!P2 LEA R14, P4, R5, R2, 0x2 ;  /* 0x00000002050ea211 */ /* 0x002fc400078810ff */
[C---:B--2---:R-:W-:Y:S02]  /*1c1b0*/  @!P5 LEA R10, P6, R4.reuse, R2, 0x2 ;  /* 0x00000002040ad211 */ /* 0x044fe400078c10ff */
        /* <DEDUP_REMOVED lines=13> */
.L_x_1518:
[----:B------:R-:W-:Y:S05]  /*1c290*/  BSYNC B0 ;  /* 0x0000000000007941 */ /* 0x000fea0003800000 */
.L_x_1517:
[----:B------:R-:W-:Y:S05]  /*1c2a0*/  BRA.DIV ~URZ, `(.L_x_1519) ;  /* 0x000035d27f007947 */ /* 0x000fea000b800000 */
[----:B--2---:R2:W3:Y:S04]  /*1c2b0*/  SHFL.IDX PT, R12, R13, 0x3, 0x1c1f ;  /* 0x007c1f000d0c7f89 */ /* 0x0044e800000e0000 */
[----:B-1----:R2:W1:Y:S02]  /*1c2c0*/  SHFL.IDX PT, R2, R19, 0x3, 0x1c1f ;  /* 0x007c1f0013027f89 */ /* 0x00246400000e0000 */
.L_x_1592:
[----:B------:R-:W5:Y:S02]  /*1c2d0*/  LDL R3, [R1+0x24] ;  /* 0x0000240001037983 */ /* 0x000f640000100800 */
[----:B-----5:R-:W-:-:S13]  /*1c2e0*/  LOP3.LUT P0, RZ, R3, 0x2, RZ, 0xc0, !PT ;  /* 0x0000000203ff7812 */ /* 0x020fda000780c0ff */
[----:B------:R-:W-:Y:S05]  /*1c2f0*/  @P0 BRA `(.L_x_1507) ;  /* 0x00000dc000000947 */ /* 0x000fea0003800000 */
[----:B------:R-:W5:Y:S01]  /*1c300*/  LDL R3, [R1+0x40] ;  /* 0x0000400001037983 */ /* 0x000f620000100800 */
        /* <DEDUP_REMOVED lines=11> */
[-C--:B------:R-:W-:Y:S02]  /*1c3c0*/  @!P5 LEA R18, P0, R8, R2.reuse, 0x2 ;  /* 0x000000020812d211 */ /* 0x080fe400078010ff */
[----:B------:R-:W-:Y:S02]  /*1c3d0*/  @!P3 LEA R14, P6, R4, R2, 0x2 ;  /* 0x00000002040eb211 */ /* 0x000fe400078c10ff */
[----:B--2-4-:R-:W-:-:S02]  /*1c3e0*/  @!P5 LEA.HI.X R19, R8, R12, R20, 0x2, P0 ;  /* 0x0000000c0813d211 */ /* 0x014fc400000f1414 */
[----:B------:R-:W-:Y:S02]  /*1c3f0*/  ISETP.NE.AND P0, PT, R3, RZ, PT ;  /* 0x000000ff0300720c */ /* 0x000fe40003f05270 */
[-C--:B------:R-:W-:Y:S01]  /*1c400*/  @!P3 LEA.HI.X R15, R4, R12.reuse, R22, 0x2, P6 ;  /* 0x0000000c040fb211 */ /* 0x080fe200030f1416 */
        /* <DEDUP_REMOVED lines=20> */
.L_x_1492:
        /* <DEDUP_REMOVED lines=21> */
.L_x_1520:
        /* <DEDUP_REMOVED lines=57> */
.L_x_1522:
[----:B------:R-:W-:Y:S05]  /*1ca30*/  BSYNC B0 ;  /* 0x0000000000007941 */ /* 0x000fea0003800000 */
.L_x_1521:
        /* <DEDUP_REMOVED lines=38> */
.L_x_1593:
[----:B------:R-:W-:Y:S05]  /*1cca0*/  BRA.DIV ~URZ, `(.L_x_1524) ;  /* 0x00002d127f007947 */ /* 0x000fea000b800000 */
[----:B------:R3:W4:Y:S02]  /*1ccb0*/  SHFL.IDX PT, R2, R7, RZ, 0x181f ;  /* 0x00181fff07027589 */ /* 0x00072400000e0000 */
.L_x_1594:
        /* <DEDUP_REMOVED lines=8> */
.L_x_1595:
[----:B------:R-:W-:-:S04]  /*1cd40*/  IADD3 R3, R4, 0x10, RZ ;  /* 0x0000001004037810 */ /* 0x000fc80007ffe0ff */
[----:B------:R-:W-:-:S13]  /*1cd50*/  ISETP.GE.OR P0, PT, R3, R5, P2 ;  /* 0x000000050300720c */ /* 0x000fda0001706670 */
[----:B--2---:R-:W-:-:S04]  /*1cd60*/  @!P0 LEA R2, P1, R0, R2, 0x1 ;  /* 0x0000000200028211 */ /* 0x004fc800078208ff */
[----:B-1----:R-:W-:-:S05]  /*1cd70*/  @!P0 LEA.HI.X R3, R0, R8, R70, 0x1, P1 ;  /* 0x0000000800038211 */ /* 0x002fca00008f0c46 */
[----:B------:R1:W-:Y:S01]  /*1cd80*/  @!P0 ST.E.128 [R2.64], RZ ;  /* 0x000000ff02008985 */ /* 0x0003e2000c101d08 */
[----:B------:R-:W-:Y:S05]  /*1cd90*/  BRA.DIV ~URZ, `(.L_x_1526) ;  /* 0x00002d627f007947 */ /* 0x000fea000b800000 */
[----:B------:R2:W1:Y:S02]  /*1cda0*/  SHFL.IDX PT, R8, R6, 0x2, 0x181f ;  /* 0x00581f0006087f89 */ /* 0x00046400000e0000 */
.L_x_1596:
[----:B------:R-:W-:Y:S05]  /*1cdb0*/  BRA.DIV ~URZ, `(.L_x_1527) ;  /* 0x00002db27f007947 */ /* 0x000fea000b800000 */
[----:B-1----:R1:W2:Y:S02]  /*1cdc0*/  SHFL.IDX PT, R2, R7, 0x2, 0x181f ;  /* 0x00581f0007027f89 */ /* 0x0022a400000e0000 */
.L_x_1597:
        /* <DEDUP_REMOVED lines=8> */
.L_x_1598:
[----:B------:R-:W-:-:S04]  /*1ce50*/  IADD3 R3, R4, 0x30, RZ ;  /* 0x0000003004037810 */ /* 0x000fc80007ffe0ff */
[----:B------:R-:W-:-:S13]  /*1ce60*/  ISETP.GE.OR P0, PT, R3, R5, P2 ;  /* 0x000000050300720c */ /* 0x000fda0001706670 */
[----:B--2---:R-:W-:-:S04]  /*1ce70*/  @!P0 LEA R2, P1, R0, R2, 0x1 ;  /* 0x0000000200028211 */ /* 0x004fc800078208ff */
[----:B------:R-:W-:-:S05]  /*1ce80*/  @!P0 LEA.HI.X R3, R0, R8, R70, 0x1, P1 ;  /* 0x0000000800038211 */ /* 0x000fca00008f0c46 */
[----:B------:R2:W-:Y:S01]  /*1ce90*/  @!P0 ST.E.128 [R2.64], RZ ;  /* 0x000000ff02008985 */ /* 0x0005e2000c101d08 */
[----:B------:R-:W-:Y:S05]  /*1cea0*/  BRA.DIV ~URZ, `(.L_x_1529) ;  /* 0x00002e027f007947 */ /* 0x000fea000b800000 */
[----:B------:R1:W2:Y:S02]  /*1ceb0*/  SHFL.IDX PT, R8, R6, 0x4, 0x181f ;  /* 0x00981f0006087f89 */ /* 0x0002a400000e0000 */
.L_x_1599:
[----:B------:R-:W-:Y:S05]  /*1cec0*/  BRA.DIV ~URZ, `(.L_x_1530) ;  /* 0x00002e527f007947 */ /* 0x000fea000b800000 */
[----:B--2---:R2:W1:Y:S02]  /*1ced0*/  SHFL.IDX PT, R2, R7, 0x4, 0x181f ;  /* 0x00981f0007027f89 */ /* 0x00446400000e0000 */
.L_x_1600:
        /* <DEDUP_REMOVED lines=8> */
.L_x_1601:
[----:B------:R-:W-:-:S04]  /*1cf60*/  IADD3 R3, R4, 0x50, RZ ;  /* 0x0000005004037810 */ /* 0x000fc80007ffe0ff */
[----:B------:R-:W-:-:S13]  /*1cf70*/  ISETP.GE.OR P0, PT, R3, R5, P2 ;  /* 0x000000050300720c */ /* 0x000fda0001706670 */
[----:B---3--:R-:W-:-:S04]  /*1cf80*/  @!P0 LEA R2, P1, R0, R2, 0x1 ;  /* 0x0000000200028211 */ /* 0x008fc800078208ff */
[----:B--2---:R-:W-:-:S05]  /*1cf90*/  @!P0 LEA.HI.X R3, R0, R8, R70, 0x1, P1 ;  /* 0x0000000800038211 */ /* 0x004fca00008f0c46 */
[----:B------:R2:W-:Y:S01]  /*1cfa0*/  @!P0 ST.E.128 [R2.64], RZ ;  /* 0x000000ff02008985 */ /* 0x0005e2000c101d08 */
[----:B------:R-:W-:Y:S05]  /*1cfb0*/  BRA.DIV ~URZ, `(.L_x_1532) ;  /* 0x00002ea27f007947 */ /* 0x000fea000b800000 */
[----:B------:R3:W1:Y:S02]  /*1cfc0*/  SHFL.IDX PT, R8, R6, 0x6, 0x181f ;  /* 0x00d81f0006087f89 */ /* 0x00066400000e0000 */
.L_x_1602:
[----:B------:R-:W-:Y:S05]  /*1cfd0*/  BRA.DIV ~URZ, `(.L_x_1533) ;  /* 0x00002ef27f007947 */ /* 0x000fea000b800000 */
[----:B--2---:R2:W3:Y:S02]  /*1cfe0*/  SHFL.IDX PT, R2, R7, 0x6, 0x181f ;  /* 0x00d81f0007027f89 */ /* 0x0044e400000e0000 */
.L_x_1603:
        /* <DEDUP_REMOVED lines=8> */
.L_x_1604:
[----:B------:R-:W-:-:S04]  /*1d070*/  IADD3 R4, R4, 0x70, RZ ;  /* 0x0000007004047810 */ /* 0x000fc80007ffe0ff */
[----:B------:R-:W-:-:S13]  /*1d080*/  ISETP.GE.OR P0, PT, R4, R5, P2 ;  /* 0x000000050400720c */ /* 0x000fda0001706670 */
[----:B----4-:R-:W-:-:S04]  /*1d090*/  @!P0 LEA R2, P1, R0, R2, 0x1 ;  /* 0x0000000200028211 */ /* 0x010fc800078208ff */
[----:B---3--:R-:W-:-:S05]  /*1d0a0*/  @!P0 LEA.HI.X R3, R0, R6, R70, 0x1, P1 ;  /* 0x0000000600038211 */ /* 0x008fca00008f0c46 */
[----:B------:R3:W-:Y:S04]  /*1d0b0*/  @!P0 ST.E.128 [R2.64], RZ ;  /* 0x000000ff02008985 */ /* 0x0007e8000c101d08 */
.L_x_1507:
[----:B------:R-:W-:Y:S05]  /*1d0c0*/  BSYNC B1 ;  /* 0x0000000000017941 */ /* 0x000fea0003800000 */
.L_x_1491:
        /* <DEDUP_REMOVED lines=15> */
.L_x_1605:
[----:B------:R-:W-:Y:S05]  /*1d1c0*/  BRA.DIV ~URZ, `(.L_x_1537) ;  /* 0x00002eb27f007947 */ /* 0x000fea000b800000 */
[----:B------:R3:W1:Y:S02]  /*1d1d0*/  SHFL.IDX PT, R8, R45, 0x1, 0x1f ;  /* 0x00201f002d087f89 */ /* 0x00066400000e0000 */
.L_x_1606:
        /* <DEDUP_REMOVED lines=19> */
.L_x_1607:
        /* <DEDUP_REMOVED lines=16> */
.L_x_1608:
[----:B----4-:R-:W-:Y:S01]  /*1d410*/  IMAD R0, R0, c[0x0][0x538], RZ ;  /* 0x00014e0000007a24 */ /* 0x010fe200078e02ff */
[----:B------:R-:W-:Y:S04]  /*1d420*/  BSSY B1, `(.L_x_1540) ;  /* 0x00000ce000017945 */ /* 0x000fe80003800000 */
[----:B-1----:R-:W-:-:S04]  /*1d430*/  IADD3 R8, R0, R8, RZ ;  /* 0x0000000800087210 */ /* 0x002fc80007ffe0ff */
[----:B--2---:R-:W-:-:S13]  /*1d440*/  ISETP.GT.AND P0, PT, R8, R9, PT ;  /* 0x000000090800720c */ /* 0x004fda0003f04270 */
[----:B------:R-:W-:Y:S05]  /*1d450*/  @P0 BRA `(.L_x_1541) ;  /* 0x0000025000000947 */ /* 0x000fea0003800000 */
.L_x_1545:
        /* <DEDUP_REMOVED lines=17> */
.L_x_1609:
        /* <DEDUP_REMOVED lines=16> */
.L_x_1610:
[----:B--2---:R-:W-:-:S05]  /*1d670*/  IMAD R0, R0, c[0x0][0x538], RZ ;  /* 0x00014e0000007a24 */ /* 0x004fca00078e02ff */
[----:B------:R-:W-:-:S04]  /*1d680*/  IADD3 R8, R0, R8, RZ ;  /* 0x0000000800087210 */ /* 0x000fc80007ffe0ff */
[----:B------:R-:W-:-:S13]  /*1d690*/  ISETP.GT.AND P0, PT, R8, R9, PT ;  /* 0x000000090800720c */ /* 0x000fda0003f04270 */
[----:B-1----:R-:W-:Y:S05]  /*1d6a0*/  @!P0 BRA `(.L_x_1545) ;  /* 0xfffffdb000008947 */ /* 0x002fea000383ffff */
.L_x_1541:
[----:B------:R-:W-:-:S05]  /*1d6b0*/  IADD3 R8, -R0, R8, RZ ;  /* 0x0000000800087210 */ /* 0x000fca0007ffe1ff */
[----:B------:R-:W-:-:S05]  /*1d6c0*/  IMAD R0, R4, c[0x0][0x538], R8 ;  /* 0x00014e0004007a24 */ /* 0x000fca00078e0208 */
[----:B------:R-:W-:Y:S01]  /*1d6d0*/  ISETP.GT.AND P0, PT, R0, R9, PT ;  /* 0x000000090000720c */ /* 0x000fe20003f04270 */
[----:B------:R-:W-:-:S12]  /*1d6e0*/  BRA.DIV ~URZ, `(.L_x_1546) ;  /* 0x00002df27f007947 */ /* 0x000fd8000b800000 */
[----:B------:R-:W-:-:S03]  /*1d6f0*/  VOTE.ANY R5, PT, !P0 ;  /* 0x0000000000057806 */ /* 0x000fc600040e0100 */
.L_x_1611:
[----:B------:R-:W2:Y:S01]  /*1d700*/  LDL.LU R2, [R1+0x54] ;  /* 0x0000540001027983 */ /* 0x000ea20000300800 */
[----:B------:R-:W2:Y:S02]  /*1d710*/  POPC R0, R5 ;  /* 0x0000000500007309 */ /* 0x000ea40000000000 */
[----:B--2---:R-:W-:-:S05]  /*1d720*/  IADD3 R2, R0, R2, RZ ;  /* 0x0000000200027210 */ /* 0x004fca0007ffe0ff */
[----:B------:R1:W-:Y:S01]  /*1d730*/  STL [R1+0x54], R2 ;  /* 0x0000540201007387 */ /* 0x0003e20000100800 */
[----:B------:R-:W-:Y:S05]  /*1d740*/  BRA.DIV ~URZ, `(.L_x_1547) ;  /* 0x00002de27f007947 */ /* 0x000fea000b800000 */
[----:B------:R2:W4:Y:S04]  /*1d750*/  SHFL.IDX PT, R12, R6, R0, 0x1f ;  /* 0x00001f00060c7589 */ /* 0x00052800000e0000 */
[----:B------:R2:W1:Y:S02]  /*1d760*/  SHFL.IDX PT, R7, R7, R0, 0x1f ;  /* 0x00001f0007077589 */ /* 0x00046400000e0000 */
.L_x_1612:
[----:B------:R-:W-:Y:S01]  /*1d770*/  ISETP.NE.AND P0, PT, R5, RZ, PT ;  /* 0x000000ff0500720c */ /* 0x000fe20003f05270 */
[----:B------:R-:W-:-:S12]  /*1d780*/  BSSY B0, `(.L_x_1548) ;  /* 0x0000005000007945 */ /* 0x000fd80003800000 */
[----:B------:R-:W-:Y:S05]  /*1d790*/  @!P0 BRA `(.L_x_1549) ;  /* 0x0000003000008947 */ /* 0x000fea0003800000 */
[----:B--2---:R-:W-:Y:S01]  /*1d7a0*/  IADD3 R0, R0, -0x1, RZ ;  /* 0xffffffff00007810 */ /* 0x004fe20007ffe0ff */
[----:B------:R-:W-:Y:S05]  /*1d7b0*/  BRA.DIV ~URZ, `(.L_x_1550) ;  /* 0x00002e427f007947 */ /* 0x000fea000b800000 */
[----:B------:R2:W3:Y:S02]  /*1d7c0*/  SHFL.IDX PT, R13, R4, R0, 0x1f ;  /* 0x00001f00040d7589 */ /* 0x0004e400000e0000 */
.L_x_1549:
[----:B------:R-:W-:Y:S05]  /*1d7d0*/  BSYNC B0 ;  /* 0x0000000000007941 */ /* 0x000fea0003800000 */
.L_x_1548:
        /* <DEDUP_REMOVED lines=68> */
.L_x_1552:
        /* <DEDUP_REMOVED lines=68> */
.L_x_1553:
[----:B------:R-:W-:Y:S05]  /*1e060*/  BSYNC B0 ;  /* 0x0000000000007941 */ /* 0x000fea0003800000 */
.L_x_1551:
[----:B------:R-:W-:-:S04]  /*1e070*/  LOP3.LUT R2, RZ, R2, RZ, 0x33, !PT ;  /* 0x00000002ff027212 */ /* 0x000fc800078e33ff */
[----:B-1----:R-:W-:-:S05]  /*1e080*/  IADD3 R0, R2, R12, RZ ;  /* 0x0000000c02007210 */ /* 0x002fca0007ffe0ff */
[----:B------:R1:W-:Y:S01]  /*1e090*/  STL [R1+0x4c], R0 ;  /* 0x00004c0001007387 */ /* 0x0003e20000100800 */
[----:B------:R-:W-:Y:S05]  /*1e0a0*/  BRA `(.L_x_1554) ;  /* 0x0000005000007947 */ /* 0x000fea0003800000 */
.L_x_1542:
[----:B------:R-:W-:Y:S01]  /*1e0b0*/  MOV R0, c[0x0][0x53c] ;  /* 0x00014f0000007a02 */ /* 0x000fe20000000f00 */
[----:B------:R1:W-:Y:S04]  /*1e0c0*/  STL [R1+0x48], R9 ;  /* 0x0000480901007387 */ /* 0x0003e80000100800 */
[----:B------:R1:W-:Y:S04]  /*1e0d0*/  STL [R1+0x4c], RZ ;  /* 0x00004cff01007387 */ /* 0x0003e80000100800 */
[----:B------:R1:W-:Y:S04]  /*1e0e0*/  STL [R1+0x50], RZ ;  /* 0x000050ff01007387 */ /* 0x0003e80000100800 */
[----:B------:R1:W-:Y:S02]  /*1e0f0*/  STL [R1+0x54], R0 ;  /* 0x0000540001007387 */ /* 0x0003e40000100800 */
.L_x_1554:
[----:B------:R-:W-:Y:S05]  /*1e100*/  BSYNC B1 ;  /* 0x0000000000017941 */ /* 0x000fea0003800000 */
.L_x_1540:
        /* <DEDUP_REMOVED lines=9> */
.L_x_1535:
[----:B-1----:R-:W3:Y:S02]  /*1e1a0*/  LDL R0, [R1+0x54] ;  /* 0x0000540001007983 */ /* 0x002ee40000100800 */
[----:B---3--:R-:W-:-:S13]  /*1e1b0*/  ISETP.GE.AND P0, PT, R0, c[0x0][0x53c], PT ;  /* 0x00014f0000007a0c */ /* 0x008fda0003f06270 */
[----:B--2-4-:R-:W-:Y:S01]  /*1e1c0*/  @P0 CALL.REL.NOINC `(.L_x_1555) ;  /* 0x0000001000000944 */ /* 0x014fe20003c00000 */
[----:B------:R-:W-:Y:S05]  /*1e1d0*/  BRA `(.L_x_1556) ;  /* 0xfffe351000007947 */ /* 0x000fea000383ffff */
.L_x_1555:
[----:B------:R-:W-:Y:S05]  /*1e1e0*/  EXIT ;  /* 0x000000000000794d */ /* 0x000fea0003800000 */
.L_x_1361:
[----:B------:R-:W-:Y:S01]  /*1e1f0*/  IMAD.MOV.U32 R0, RZ, RZ, R5 ;  /* 0x000000ffff007224 */ /* 0x000fe200078e0005 */
[----:B------:R-:W-:Y:S02]  /*1e200*/  MOV R2, 0x1 ;  /* 0x0000000100027802 */ /* 0x000fe40000000f00 */
[----:B------:R-:W-:Y:S02]  /*1e210*/  MOV R3, 0x1e230 ;  /* 0x0001e23000037802 */ /* 0x000fe40000000f00 */
[----:B------:R-:W-:Y:S05]  /*1e220*/  CALL.REL.NOINC `($__internal_24_$__cuda_sm70_shflsync_up_p) ;  /* 0x000024e000007944 */ /* 0x000fea0003c00000 */
[----:B------:R-:W-:Y:S01]  /*1e230*/  MOV R0, R4 ;  /* 0x0000000400007202 */ /* 0x000fe20000000f00 */
[----:B------:R-:W-:Y:S05]  /*1e240*/  BRA `(.L_x_1557) ;  /* 0xfffe221000007947 */ /* 0x000fea000383ffff */
.L_x_1362:
[----:B------:R-:W-:Y:S01]  /*1e250*/  IMAD.MOV.U32 R0, RZ, RZ, R5 ;  /* 0x000000ffff007224 */ /* 0x000fe200078e0005 */
[----:B------:R-:W-:Y:S02]  /*1e260*/  MOV R2, 0x2 ;  /* 0x0000000200027802 */ /* 0x000fe40000000f00 */
[----:B------:R-:W-:Y:S02]  /*1e270*/  MOV R3, 0x1e290 ;  /* 0x0001e29000037802 */ /* 0x000fe40000000f00 */
[----:B------:R-:W-:Y:S05]  /*1e280*/  CALL.REL.NOINC `($__internal_24_$__cuda_sm70_shflsync_up_p) ;  /* 0x0000248000007944 */ /* 0x000fea0003c00000 */
[----:B------:R-:W-:Y:S01]  /*1e290*/  SEL R0, R4, RZ, P4 ;  /* 0x000000ff04007207 */ /* 0x000fe20002000000 */
[----:B------:R-:W-:Y:S01]  /*1e2a0*/  IMAD.MOV.U32 R2, RZ, RZ, 0x4 ;  /* 0x00000004ff027424 */ /* 0x000fe200078e00ff */
[----:B------:R-:W-:-:S03]  /*1e2b0*/  MOV R3, 0x1e2e0 ;  /* 0x0001e2e000037802 */ /* 0x000fc60000000f00 */
[----:B------:R-:W-:Y:S02]  /*1e2c0*/  IMAD.IADD R0, R5, 0x1, R0 ;  /* 0x0000000105007824 */ /* 0x000fe400078e0200 */
        /* <DEDUP_REMOVED lines=13> */
[----:B------:R-:W-:Y:S02]  /*1e3a0*/  MOV R3, 0x1f ;  /* 0x0000001f00037802 */ /* 0x000fe40000000f00 */
[----:B------:R-:W-:Y:S01]  /*1e3b0*/  MOV R2, 0x1e3f0 ;  /* 0x0001e3f000027802 */ /* 0x000fe20000000f00 */
[----:B------:R-:W-:-:S04]  /*1e3c0*/  IMAD.IADD R4, R0, 0x1, R4 ;  /* 0x0000000100047824 */ /* 0x000fc800078e0204 */
[----:B------:R-:W-:Y:S02]  /*1e3d0*/  IMAD.MOV.U32 R11, RZ, RZ, R4 ;  /* 0x000000ffff0b7224 */ /* 0x000fe400078e0004 */
[----:B------:R-:W-:Y:S05]  /*1e3e0*/  CALL.REL.NOINC `($__internal_23_$__cuda_sm70_shflsync_idx_p) ;  /* 0x000022d000007944 */ /* 0x000fea0003c00000 */
[----:B------:R-:W-:Y:S01]  /*1e3f0*/  MOV R0, R10 ;  /* 0x0000000a00007202 */ /* 0x000fe20000000f00 */
[----:B------:R-:W-:Y:S05]  /*1e400*/  BRA `(.L_x_1558) ;  /* 0xfffe215000007947 */ /* 0x000fea000383ffff */
.L_x_1364:
[----:B------:R-:W-:Y:S02]  /*1e410*/  SEL R0, RZ, 0x1, P0 ;  /* 0x00000001ff007807 */ /* 0x000fe40000000000 */
[----:B------:R-:W-:Y:S02]  /*1e420*/  MOV R2, 0x1e440 ;  /* 0x0001e44000027802 */ /* 0x000fe40000000f00 */
[----:B------:R-:W-:Y:S05]  /*1e430*/  CALL.REL.NOINC `($__internal_25_$__cuda_sm70_votesync_ballot) ;  /* 0x0000234000007944 */ /* 0x000fea0003c00000 */
[----:B------:R-:W-:Y:S01]  /*1e440*/  MOV R6, R0 ;  /* 0x0000000000067202 */ /* 0x000fe20000000f00 */
[----:B------:R-:W-:Y:S05]  /*1e450*/  BRA `(.L_x_1559) ;  /* 0xfffe219000007947 */ /* 0x000fea000383ffff */
.L_x_1365:
[----:B------:R-:W-:Y:S01]  /*1e460*/  IMAD.MOV.U32 R11, RZ, RZ, R9 ;  /* 0x000000ffff0b7224 */ /* 0x000fe200078e0009 */
[----:B------:R-:W-:Y:S01]  /*1e470*/  MOV R10, R0 ;  /* 0x00000000000a7202 */ /* 0x000fe20000000f00 */
[----:B------:R-:W-:Y:S01]  /*1e480*/  IMAD.MOV.U32 R3, RZ, RZ, 0x1f ;  /* 0x0000001fff037424 */ /* 0x000fe200078e00ff */
[----:B-1----:R-:W-:Y:S02]  /*1e490*/  MOV R2, 0x1e4b0 ;  /* 0x0001e4b000027802 */ /* 0x002fe40000000f00 */
[----:B------:R-:W-:Y:S05]  /*1e4a0*/  CALL.REL.NOINC `($__internal_23_$__cuda_sm70_shflsync_idx_p) ;  /* 0x0000221000007944 */ /* 0x000fea0003c00000 */
[----:B------:R-:W-:Y:S01]  /*1e4b0*/  IMAD.MOV.U32 R13, RZ, RZ, R10 ;  /* 0x000000ffff0d7224 */ /* 0x000fe200078e000a */
[----:B------:R-:W-:Y:S01]  /*1e4c0*/  MOV R11, R8 ;  /* 0x00000008000b7202 */ /* 0x000fe20000000f00 */
[----:B------:R-:W-:Y:S01]  /*1e4d0*/  IMAD.MOV.U32 R5, RZ, RZ, RZ ;  /* 0x000000ffff057224 */ /* 0x000fe200078e00ff */
[----:B------:R-:W-:Y:S01]  /*1e4e0*/  MOV R10, R0 ;  /* 0x00000000000a7202 */ /* 0x000fe20000000f00 */
[----:B------:R-:W-:Y:S01]  /*1e4f0*/  IMAD.MOV.U32 R3, RZ, RZ, 0x1f ;  /* 0x0000001fff037424 */ /* 0x000fe200078e00ff */
[----:B------:R-:W-:-:S02]  /*1e500*/  MOV R2, 0x1e520 ;  /* 0x0001e52000027802 */ /* 0x000fc40000000f00 */
[----:B------:R-:W-:Y:S05]  /*1e510*/  CALL.REL.NOINC `($__internal_23_$__cuda_sm70_shflsync_idx_p) ;  /* 0x000021a000007944 */ /* 0x000fea0003c00000 */
[----:B------:R-:W-:Y:S01]  /*1e520*/  MOV R9, R10 ;  /* 0x0000000a00097202 */ /* 0x000fe20000000f00 */
[----:B------:R-:W-:Y:S05]  /*1e530*/  BRA `(.L_x_1560) ;  /* 0xfffe212000007947 */ /* 0x000fea000383ffff */
.L_x_1368:
[----:B------:R-:W-:Y:S01]  /*1e540*/  IMAD.MOV.U32 R11, RZ, RZ, R4 ;  /* 0x000000ffff0b7224 */ /* 0x000fe200078e0004 */
[----:B------:R-:W-:-:S02]  /*1e550*/  MOV R3, 0x1f ;  /* 0x0000001f00037802 */ /* 0x000fc40000000f00 */
[----:B-1----:R-:W-:Y:S02]  /*1e560*/  MOV R2, 0x1e580 ;  /* 0x0001e58000027802 */ /* 0x002fe40000000f00 */
[----:B--234-:R-:W-:Y:S05]  /*1e570*/  CALL.REL.NOINC `($__internal_23_$__cuda_sm70_shflsync_idx_p) ;  /* 0x0000214000007944 */ /* 0x01cfea0003c00000 */
[----:B------:R-:W-:Y:S01]  /*1e580*/  MOV R5, R10 ;  /* 0x0000000a00057202 */ /* 0x000fe20000000f00 */
[----:B------:R-:W-:Y:S05]  /*1e590*/  BRA `(.L_x_1367) ;  /* 0xfffe212000007947 */ /* 0x000fea000383ffff */
.L_x_1417:
[----:B------:R-:W-:Y:S01]  /*1e5a0*/  IMAD.MOV.U32 R11, RZ, RZ, R5 ;  /* 0x000000ffff0b7224 */ /* 0x000fe200078e0005 */
[----:B------:R-:W-:Y:S01]  /*1e5b0*/  MOV R10, RZ ;  /* 0x000000ff000a7202 */ /* 0x000fe20000000f00 */
[----:B------:R-:W-:Y:S01]  /*1e5c0*/  IMAD.MOV.U32 R3, RZ, RZ, 0x181f ;  /* 0x0000181fff037424 */ /* 0x000fe200078e00ff */
[----:B-1----:R-:W-:Y:S02]  /*1e5d0*/  MOV R2, 0x1e5f0 ;  /* 0x0001e5f000027802 */ /* 0x002fe40000000f00 */
[----:B-----5:R-:W-:Y:S05]  /*1e5e0*/  CALL.REL.NOINC `($__internal_23_$__cuda_sm70_shflsync_idx_p) ;  /* 0x000020d000007944 */ /* 0x020fea0003c00000 */
[----:B------:R-:W-:Y:S01]  /*1e5f0*/  MOV R7, R10 ;  /* 0x0000000a00077202 */ /* 0x000fe20000000f00 */
[----:B------:R-:W-:Y:S05]  /*1e600*/  BRA `(.L_x_1561) ;  /* 0xfffe9d5000007947 */ /* 0x000fea000383ffff */
.L_x_1418:
[----:B------:R-:W-:Y:S01]  /*1e610*/  IMAD.MOV.U32 R11, RZ, RZ, R6 ;  /* 0x000000ffff0b7224 */ /* 0x000fe200078e0006 */
[----:B------:R-:W-:Y:S01]  /*1e620*/  MOV R10, RZ ;  /* 0x000000ff000a7202 */ /* 0x000fe20000000f00 */
[----:B------:R-:W-:Y:S01]  /*1e630*/  IMAD.MOV.U32 R3, RZ, RZ, 0x181f ;  /* 0x0000181fff037424 */ /* 0x000fe200078e00ff */
[----:B-1----:R-:W-:Y:S02]  /*1e640*/  MOV R2, 0x1e660 ;  /* 0x0001e66000027802 */ /* 0x002fe40000000f00 */
[----:B--23-5:R-:W-:Y:S05]  /*1e650*/  CALL.REL.NOINC `($__internal_23_$__cuda_sm70_shflsync_idx_p) ;  /* 0x0000206000007944 */ /* 0x02cfea0003c00000 */
[----:B------:R-:W-:Y:S01]  /*1e660*/  MOV R2, R10 ;  /* 0x0000000a00027202 */ /* 0x000fe20000000f00 */
[----:B------:R-:W-:Y:S05]  /*1e670*/  BRA `(.L_x_1562) ;  /* 0xfffe9d0000007947 */ /* 0x000fea000383ffff */
.L_x_1421:
[----:B------:R-:W-:Y:S01]  /*1e680*/  IMAD.MOV.U32 R11, RZ, RZ, R5 ;  /* 0x000000ffff0b7224 */ /* 0x000fe200078e0005 */
[----:B------:R-:W-:Y:S01]  /*1e690*/  MOV R10, 0x1 ;  /* 0x00000001000a7802 */ /* 0x000fe20000000f00 */
[----:B--2---:R-:W-:Y:S01]  /*1e6a0*/  IMAD.MOV.U32 R3, RZ, RZ, 0x181f ;  /* 0x0000181fff037424 */ /* 0x004fe200078e00ff */
[----:B----4-:R-:W-:-:S02]  /*1e6b0*/  MOV R2, 0x1e6d0 ;  /* 0x0001e6d000027802 */ /* 0x010fc40000000f00 */
[----:B-1-3-5:R-:W-:Y:S05]  /*1e6c0*/  CALL.REL.NOINC `($__internal_23_$__cuda_sm70_shflsync_idx_p) ;  /* 0x00001ff000007944 */ /* 0x02afea0003c00000 */
[----:B------:R-:W-:Y:S01]  /*1e6d0*/  IMAD.MOV.U32 R7, RZ, RZ, R10 ;  /* 0x000000ffff077224 */ /* 0x000fe200078e000a */
[----:B------:R-:W-:Y:S01]  /*1e6e0*/  MOV R10, 0x1 ;  /* 0x00000001000a7802 */ /* 0x000fe20000000f00 */
[----:B------:R-:W-:Y:S01]  /*1e6f0*/  IMAD.MOV.U32 R11, RZ, RZ, R6 ;  /* 0x000000ffff0b7224 */ /* 0x000fe200078e0006 */
[----:B------:R-:W-:-:S02]  /*1e700*/  MOV R3, 0x181f ;  /* 0x0000181f00037802 */ /* 0x000fc40000000f00 */
[----:B------:R-:W-:Y:S02]  /*1e710*/  MOV R2, 0x1e730 ;  /* 0x0001e73000027802 */ /* 0x000fe40000000f00 */
[----:B------:R-:W-:Y:S05]  /*1e720*/  CALL.REL.NOINC `($__internal_23_$__cuda_sm70_shflsync_idx_p) ;  /* 0x00001f9000007944 */ /* 0x000fea0003c00000 */
[----:B------:R-:W-:Y:S01]  /*1e730*/  MOV R2, R10 ;  /* 0x0000000a00027202 */ /* 0x000fe20000000f00 */
[----:B------:R-:W-:Y:S05]  /*1e740*/  BRA `(.L_x_1563) ;  /* 0xfffe9d2000007947 */ /* 0x000fea000383ffff */
.L_x_1424:
[----:B------:R-:W-:Y:S01]  /*1e750*/  IMAD.MOV.U32 R11, RZ, RZ, R5 ;  /* 0x000000ffff0b7224 */ /* 0x000fe200078e0005 */
[----:B------:R-:W-:Y:S01]  /*1e760*/  MOV R10, 0x2 ;  /* 0x00000002000a7802 */ /* 0x000fe20000000f00 */
[----:B-1----:R-:W-:Y:S01]  /*1e770*/  IMAD.MOV.U32 R3, RZ, RZ, 0x181f ;  /* 0x0000181fff037424 */ /* 0x002fe200078e00ff */
[----:B--2---:R-:W-:Y:S02]  /*1e780*/  MOV R2, 0x1e7a0 ;  /* 0x0001e7a000027802 */ /* 0x004fe40000000f00 */
[----:B---3-5:R-:W-:Y:S05]  /*1e790*/  CALL.REL.NOINC `($__internal_23_$__cuda_sm70_shflsync_idx_p) ;  /* 0x00001f2000007944 */ /* 0x028fea0003c00000 */
[----:B------:R-:W-:Y:S01]  /*1e7a0*/  MOV R7, R10 ;  /* 0x0000000a00077202 */ /* 0x000fe20000000f00 */
[----:B------:R-:W-:Y:S05]  /*1e7b0*/  BRA `(.L_x_1564) ;  /* 0xfffe9d8000007947 */ /* 0x000fea000383ffff */
.L_x_1425:
[----:B------:R-:W-:Y:S01]  /*1e7c0*/  IMAD.MOV.U32 R11, RZ, RZ, R6 ;  /* 0x000000ffff0b7224 */ /* 0x000fe200078e0006 */
[----:B------:R-:W-:Y:S01]  /*1e7d0*/  MOV R10, 0x2 ;  /* 0x00000002000a7802 */ /* 0x000fe20000000f00 */
[----:B------:R-:W-:Y:S01]  /*1e7e0*/  IMAD.MOV.U32 R3, RZ, RZ, 0x181f ;  /* 0x0000181fff037424 */ /* 0x000fe200078e00ff */
[----:B--2---:R-:W-:Y:S02]  /*1e7f0*/  MOV R2, 0x1e810 ;  /* 0x0001e81000027802 */ /* 0x004fe40000000f00 */
[----:B-1-345:R-:W-:Y:S05]  /*1e800*/  CALL.REL.NOINC `($__internal_23_$__cuda_sm70_shflsync_idx_p) ;  /* 0x00001eb000007944 */ /* 0x03afea0003c00000 */
[----:B------:R-:W-:Y:S01]  /*1e810*/  MOV R2, R10 ;  /* 0x0000000a00027202 */ /* 0x000fe20000000f00 */
[----:B------:R-:W-:Y:S05]  /*1e820*/  BRA `(.L_x_1565) ;  /* 0xfffe9d3000007947 */ /* 0x000fea000383ffff */
.L_x_1428:
[----:B------:R-:W-:Y:S01]  /*1e830*/  IMAD.MOV.U32 R11, RZ, RZ, R5 ;  /* 0x000000ffff0b7224 */ /* 0x000fe200078e0005 */
[----:B------:R-:W-:Y:S01]  /*1e840*/  MOV R10, 0x3 ;  /* 0x00000003000a7802 */ /* 0x000fe20000000f00 */
[----:B-1----:R-:W-:Y:S01]  /*1e850*/  IMAD.MOV.U32 R3, RZ, RZ, 0x181f ;  /* 0x0000181fff037424 */ /* 0x002fe200078e00ff */
[----:B------:R-:W-:-:S02]  /*1e860*/  MOV R2, 0x1e880 ;  /* 0x0001e88000027802 */ /* 0x000fc40000000f00 */
[----:B--2345:R-:W-:Y:S05]  /*1e870*/  CALL.REL.NOINC `($__internal_23_$__cuda_sm70_shflsync_idx_p) ;  /* 0x00001e4000007944 */ /* 0x03cfea0003c00000 */
        /* <DEDUP_REMOVED lines=8> */
.L_x_1431:
[----:B------:R-:W-:Y:S01]  /*1e900*/  IMAD.MOV.U32 R11, RZ, RZ, R5 ;  /* 0x000000ffff0b7224 */ /* 0x000fe200078e0005 */
[----:B------:R-:W-:Y:S01]  /*1e910*/  MOV R10, 0x4 ;  /* 0x00000004000a7802 */ /* 0x000fe20000000f00 */
[----:B-1----:R-:W-:Y:S01]  /*1e920*/  IMAD.MOV.U32 R3, RZ, RZ, 0x181f ;  /* 0x0000181fff037424 */ /* 0x002fe200078e00ff */
[----:B------:R-:W-:Y:S02]  /*1e930*/  MOV R2, 0x1e950 ;  /* 0x0001e95000027802 */ /* 0x000fe40000000f00 */
[----:B--2345:R-:W-:Y:S05]  /*1e940*/  CALL.REL.NOINC `($__internal_23_$__cuda_sm70_shflsync_idx_p) ;  /* 0x00001d7000007944 */ /* 0x03cfea0003c00000 */
[----:B------:R-:W-:Y:S01]  /*1e950*/  MOV R7, R10 ;  /* 0x0000000a00077202 */ /* 0x000fe20000000f00 */
[----:B------:R-:W-:Y:S05]  /*1e960*/  BRA `(.L_x_1567) ;  /* 0xfffe9da000007947 */ /* 0x000fea000383ffff */
.L_x_1432:
[----:B------:R-:W-:Y:S01]  /*1e970*/  IMAD.MOV.U32 R11, RZ, RZ, R6 ;  /* 0x000000ffff0b7224 */ /* 0x000fe200078e0006 */
[----:B------:R-:W-:Y:S01]  /*1e980*/  MOV R10, 0x4 ;  /* 0x00000004000a7802 */ /* 0x000fe20000000f00 */
[----:B-1----:R-:W-:Y:S01]  /*1e990*/  IMAD.MOV.U32 R3, RZ, RZ, 0x181f ;  /* 0x0000181fff037424 */ /* 0x002fe200078e00ff */
[----:B------:R-:W-:Y:S02]  /*1e9a0*/  MOV R2, 0x1e9c0 ;  /* 0x0001e9c000027802 */ /* 0x000fe40000000f00 */
[----:B--2345:R-:W-:Y:S05]  /*1e9b0*/  CALL.REL.NOINC `($__internal_23_$__cuda_sm70_shflsync_idx_p) ;  /* 0x00001d0000007944 */ /* 0x03cfea0003c00000 */
[----:B------:R-:W-:Y:S01]  /*1e9c0*/  MOV R2, R10 ;  /* 0x0000000a00027202 */ /* 0x000fe20000000f00 */
[----:B------:R-:W-:Y:S05]  /*1e9d0*/  BRA `(.L_x_1568) ;  /* 0xfffe9d5000007947 */ /* 0x000fea000383ffff */
.L_x_1435:
[----:B------:R-:W-:Y:S01]  /*1e9e0*/  IMAD.MOV.U32 R11, RZ, RZ, R5 ;  /* 0x000000ffff0b7224 */ /* 0x000fe200078e0005 */
[----:B------:R-:W-:Y:S01]  /*1e9f0*/  MOV R10, 0x5 ;  /* 0x00000005000a7802 */ /* 0x000fe20000000f00 */
[----:B--2---:R-:W-:Y:S01]  /*1ea00*/  IMAD.MOV.U32 R3, RZ, RZ, 0x181f ;  /* 0x0000181fff037424 */ /* 0x004fe200078e00ff */
[----:B------:R-:W-:-:S02]  /*1ea10*/  MOV R2, 0x1ea30 ;  /* 0x0001ea3000027802 */ /* 0x000fc40000000f00 */
[----:B-1-345:R-:W-:Y:S05]  /*1ea20*/  CALL.REL.NOINC `($__internal_23_$__cuda_sm70_shflsync_idx_p) ;  /* 0x00001c9000007944 */ /* 0x03afea0003c00000 */
        /* <DEDUP_REMOVED lines=8> */
.L_x_1438:
[----:B------:R-:W-:Y:S01]  /*1eab0*/  IMAD.MOV.U32 R11, RZ, RZ, R5 ;  /* 0x000000ffff0b7224 */ /* 0x000fe200078e0005 */
[----:B------:R-:W-:Y:S01]  /*1eac0*/  MOV R10, 0x6 ;  /* 0x00000006000a7802 */ /* 0x000fe20000000f00 */
[----:B-1----:R-:W-:Y:S01]  /*1ead0*/  IMAD.MOV.U32 R3, RZ, RZ, 0x181f ;  /* 0x0000181fff037424 */ /* 0x002fe200078e00ff */
[----:B--2---:R-:W-:Y:S02]  /*1eae0*/  MOV R2, 0x1eb00 ;  /* 0x0001eb0000027802 */ /* 0x004fe40000000f00 */
[----:B---345:R-:W-:Y:S05]  /*1eaf0*/  CALL.REL.NOINC `($__internal_23_$__cuda_sm70_shflsync_idx_p) ;  /* 0x00001bc000007944 */ /* 0x038fea0003c00000 */
[----:B------:R-:W-:Y:S01]  /*1eb00*/  MOV R7, R10 ;  /* 0x0000000a00077202 */ /* 0x000fe20000000f00 */
[----:B------:R-:W-:Y:S05]  /*1eb10*/  BRA `(.L_x_1570) ;  /* 0xfffe9dc000007947 */ /* 0x000fea000383ffff */
.L_x_1439:
[----:B------:R-:W-:Y:S01]  /*1eb20*/  IMAD.MOV.U32 R11, RZ, RZ, R6 ;  /* 0x000000ffff0b7224 */ /* 0x000fe200078e0006 */
[----:B------:R-:W-:Y:S01]  /*1eb30*/  MOV R10, 0x6 ;  /* 0x00000006000a7802 */ /* 0x000fe20000000f00 */
[----:B------:R-:W-:Y:S01]  /*1eb40*/  IMAD.MOV.U32 R3, RZ, RZ, 0x181f ;  /* 0x0000181fff037424 */ /* 0x000fe200078e00ff */
[----:B--2---:R-:W-:Y:S02]  /*1eb50*/  MOV R2, 0x1eb70 ;  /* 0x0001eb7000027802 */ /* 0x004fe40000000f00 */
[----:B-1-345:R-:W-:Y:S05]  /*1eb60*/  CALL.REL.NOINC `($__internal_23_$__cuda_sm70_shflsync_idx_p) ;  /* 0x00001b5000007944 */ /* 0x03afea0003c00000 */
[----:B------:R-:W-:Y:S01]  /*1eb70*/  MOV R2, R10 ;  /* 0x0000000a00027202 */ /* 0x000fe20000000f00 */
[----:B------:R-:W-:Y:S05]  /*1eb80*/  BRA `(.L_x_1571) ;  /* 0xfffe9d7000007947 */ /* 0x000fea000383ffff */
.L_x_1442:
        /* <DEDUP_REMOVED lines=13> */
.L_x_1487:
[----:B---3--:R1:W5:Y:S01]  /*1ec60*/  LDL R0, [R1+0x10] ;  /* 0x0000100001007983 */ /* 0x0083620000100800 */
[----:B------:R-:W-:Y:S02]  /*1ec70*/  MOV R7, 0x2 ;  /* 0x0000000200077802 */ /* 0x000fe40000000f00 */
[----:B------:R-:W-:Y:S02]  /*1ec80*/  MOV R3, 0x1eca0 ;  /* 0x0001eca000037802 */ /* 0x000fe40000000f00 */
[----:B-1---5:R-:W-:Y:S05]  /*1ec90*/  CALL.REL.NOINC `($__internal_22_$__cuda_sm70_shflsync_bfly_p) ;  /* 0x000019d000007944 */ /* 0x022fea0003c00000 */
[----:B--2---:R-:W-:Y:S01]  /*1eca0*/  MOV R2, R0 ;  /* 0x0000000000027202 */ /* 0x004fe20000000f00 */
[----:B-1----:R-:W-:Y:S05]  /*1ecb0*/  BRA `(.L_x_1573) ;  /* 0xffffad5000007947 */ /* 0x002fea000383ffff */
.L_x_1488:
[----:B------:R-:W-:Y:S01]  /*1ecc0*/  IMAD.MOV.U32 R0, RZ, RZ, R2 ;  /* 0x000000ffff007224 */ /* 0x000fe200078e0002 */
[----:B------:R-:W-:Y:S02]  /*1ecd0*/  MOV R7, 0x1 ;  /* 0x0000000100077802 */ /* 0x000fe40000000f00 */
[----:B------:R-:W-:Y:S02]  /*1ece0*/  MOV R3, 0x1ed00 ;  /* 0x0001ed0000037802 */ /* 0x000fe40000000f00 */
[----:B------:R-:W-:Y:S05]  /*1ecf0*/  CALL.REL.NOINC `($__internal_22_$__cuda_sm70_shflsync_bfly_p) ;  /* 0x0000197000007944 */ /* 0x000fea0003c00000 */
[----:B--2---:R-:W-:Y:S02]  /*1ed00*/  FADD.FTZ R2, R2, R0 ;  /* 0x0000000002027221 */ /* 0x004fe40000010000 */
[----:B------:R2:W5:Y:S01]  /*1ed10*/  LDL R0, [R1+0x14] ;  /* 0x0000140001007983 */ /* 0x0005620000100800 */
[----:B-1----:R-:W-:-:S02]  /*1ed20*/  MOV R7, 0x2 ;  /* 0x0000000200077802 */ /* 0x002fc40000000f00 */
[----:B------:R-:W-:Y:S02]  /*1ed30*/  MOV R3, 0x1ed50 ;  /* 0x0001ed5000037802 */ /* 0x000fe40000000f00 */
[----:B--2--5:R-:W-:Y:S05]  /*1ed40*/  CALL.REL.NOINC `($__internal_22_$__cuda_sm70_shflsync_bfly_p) ;  /* 0x0000192000007944 */ /* 0x024fea0003c00000 */
[----:B------:R-:W3:Y:S01]  /*1ed50*/  LDL.LU R3, [R1+0x14] ;  /* 0x0000140001037983 */ /* 0x000ee20000300800 */
[----:B-1----:R-:W-:Y:S01]  /*1ed60*/  MOV R7, 0x1 ;  /* 0x0000000100077802 */ /* 0x002fe20000000f00 */
[----:B--23--:R-:W-:Y:S01]  /*1ed70*/  FADD.FTZ R5, R3, R0 ;  /* 0x0000000003057221 */ /* 0x00cfe20000010000 */
[----:B------:R-:W-:-:S04]  /*1ed80*/  MOV R3, 0x1edb0 ;  /* 0x0001edb000037802 */ /* 0x000fc80000000f00 */
[----:B------:R-:W-:Y:S02]  /*1ed90*/  MOV R0, R5 ;  /* 0x0000000500007202 */ /* 0x000fe40000000f00 */
[----:B------:R-:W-:Y:S05]  /*1eda0*/  CALL.REL.NOINC `($__internal_22_$__cuda_sm70_shflsync_bfly_p) ;  /* 0x000018c000007944 */ /* 0x000fea0003c00000 */
[----:B--2---:R-:W-:Y:S02]  /*1edb0*/  FADD.FTZ R4, R5, R0 ;  /* 0x0000000005047221 */ /* 0x004fe40000010000 */
[----:B------:R2:W5:Y:S01]  /*1edc0*/  LDL R0, [R1+0x18] ;  /* 0x0000180001007983 */ /* 0x0005620000100800 */
[----:B-1----:R-:W-:Y:S02]  /*1edd0*/  MOV R7, 0x2 ;  /* 0x0000000200077802 */ /* 0x002fe40000000f00 */
        /* <DEDUP_REMOVED lines=19> */
[----:B--2---:R-:W-:Y:S01]  /*1ef10*/  MOV R8, R0 ;  /* 0x0000000000087202 */ /* 0x004fe20000000f00 */
[----:B-1----:R-:W-:Y:S05]  /*1ef20*/  BRA `(.L_x_1574) ;  /* 0xffffac1000007947 */ /* 0x002fea000383ffff */
.L_x_1495:
[----:B--234-:R-:W-:Y:S01]  /*1ef30*/  IMAD.MOV.U32 R11, RZ, RZ, R6 ;  /* 0x000000ffff0b7224 */ /* 0x01cfe200078e0006 */
[----:B------:R-:W-:Y:S01]  /*1ef40*/  MOV R10, RZ ;  /* 0x000000ff000a7202 */ /* 0x000fe20000000f00 */
[----:B------:R-:W-:Y:S01]  /*1ef50*/  IMAD.MOV.U32 R3, RZ, RZ, 0x181f ;  /* 0x0000181fff037424 */ /* 0x000fe200078e00ff */
[----:B------:R-:W-:Y:S02]  /*1ef60*/  MOV R2, 0x1ef80 ;  /* 0x0001ef8000027802 */ /* 0x000fe40000000f00 */
[----:B-1----:R-:W-:Y:S05]  /*1ef70*/  CALL.REL.NOINC `($__internal_23_$__cuda_sm70_shflsync_idx_p) ;  /* 0x0000174000007944 */ /* 0x002fea0003c00000 */
[----:B------:R-:W-:Y:S01]  /*1ef80*/  MOV R8, R10 ;  /* 0x0000000a00087202 */ /* 0x000fe20000000f00 */
[----:B------:R-:W-:Y:S05]  /*1ef90*/  BRA `(.L_x_1575) ;  /* 0xffffc44000007947 */ /* 0x000fea000383ffff */
.L_x_1496:
[----:B------:R-:W-:Y:S01]  /*1efa0*/  IMAD.MOV.U32 R11, RZ, RZ, R7 ;  /* 0x000000ffff0b7224 */ /* 0x000fe200078e0007 */
[----:B------:R-:W-:Y:S01]  /*1efb0*/  MOV R10, RZ ;  /* 0x000000ff000a7202 */ /* 0x000fe20000000f00 */
[----:B------:R-:W-:Y:S01]  /*1efc0*/  IMAD.MOV.U32 R3, RZ, RZ, 0x181f ;  /* 0x0000181fff037424 */ /* 0x000fe200078e00ff */
[----:B------:R-:W-:Y:S02]  /*1efd0*/  MOV R2, 0x1eff0 ;  /* 0x0001eff000027802 */ /* 0x000fe40000000f00 */
[----:B-123--:R-:W-:Y:S05]  /*1efe0*/  CALL.REL.NOINC `($__internal_23_$__cuda_sm70_shflsync_idx_p) ;  /* 0x000016d000007944 */ /* 0x00efea0003c00000 */
[----:B------:R-:W-:Y:S01]  /*1eff0*/  MOV R2, R10 ;  /* 0x0000000a00027202 */ /* 0x000fe20000000f00 */
[----:B------:R-:W-:Y:S05]  /*1f000*/  BRA `(.L_x_1576) ;  /* 0xffffc3f000007947 */ /* 0x000fea000383ffff */
.L_x_1497:
[----:B------:R-:W-:Y:S01]  /*1f010*/  IMAD.MOV.U32 R11, RZ, RZ, R6 ;  /* 0x000000ffff0b7224 */ /* 0x000fe200078e0006 */
[----:B------:R-:W-:Y:S01]  /*1f020*/  MOV R10, 0x1 ;  /* 0x00000001000a7802 */ /* 0x000fe20000000f00 */
[----:B--2---:R-:W-:Y:S01]  /*1f030*/  IMAD.MOV.U32 R3, RZ, RZ, 0x181f ;  /* 0x0000181fff037424 */ /* 0x004fe200078e00ff */
[----:B------:R-:W-:-:S02]  /*1f040*/  MOV R2, 0x1f060 ;  /* 0x0001f06000027802 */ /* 0x000fc40000000f00 */
[----:B-1--4-:R-:W-:Y:S05]  /*1f050*/  CALL.REL.NOINC `($__internal_23_$__cuda_sm70_shflsync_idx_p) ;  /* 0x0000166000007944 */ /* 0x012fea0003c00000 */
        /* <DEDUP_REMOVED lines=8> */
.L_x_1498:
[----:B------:R-:W-:Y:S01]  /*1f0e0*/  IMAD.MOV.U32 R11, RZ, RZ, R6 ;  /* 0x000000ffff0b7224 */ /* 0x000fe200078e0006 */
[----:B------:R-:W-:Y:S01]  /*1f0f0*/  MOV R10, 0x2 ;  /* 0x00000002000a7802 */ /* 0x000fe20000000f00 */
[----:B--2---:R-:W-:Y:S01]  /*1f100*/  IMAD.MOV.U32 R3, RZ, RZ, 0x181f ;  /* 0x0000181fff037424 */ /* 0x004fe200078e00ff */
[----:B------:R-:W-:Y:S02]  /*1f110*/  MOV R2, 0x1f130 ;  /* 0x0001f13000027802 */ /* 0x000fe40000000f00 */
[----:B-1-34-:R-:W-:Y:S05]  /*1f120*/  CALL.REL.NOINC `($__internal_23_$__cuda_sm70_shflsync_idx_p) ;  /* 0x0000159000007944 */ /* 0x01afea0003c00000 */
[----:B------:R-:W-:Y:S01]  /*1f130*/  MOV R8, R10 ;  /* 0x0000000a00087202 */ /* 0x000fe20000000f00 */
[----:B------:R-:W-:Y:S05]  /*1f140*/  BRA `(.L_x_1578) ;  /* 0xffffc3a000007947 */ /* 0x000fea000383ffff */
.L_x_1499:
[----:B------:R-:W-:Y:S01]  /*1f150*/  IMAD.MOV.U32 R11, RZ, RZ, R7 ;  /* 0x000000ffff0b7224 */ /* 0x000fe200078e0007 */
[----:B------:R-:W-:Y:S01]  /*1f160*/  MOV R10, 0x2 ;  /* 0x00000002000a7802 */ /* 0x000fe20000000f00 */
[----:B--2---:R-:W-:Y:S01]  /*1f170*/  IMAD.MOV.U32 R3, RZ, RZ, 0x181f ;  /* 0x0000181fff037424 */ /* 0x004fe200078e00ff */
[----:B------:R-:W-:Y:S02]  /*1f180*/  MOV R2, 0x1f1a0 ;  /* 0x0001f1a000027802 */ /* 0x000fe40000000f00 */
[----:B-1-34-:R-:W-:Y:S05]  /*1f190*/  CALL.REL.NOINC `($__internal_23_$__cuda_sm70_shflsync_idx_p) ;  /* 0x0000152000007944 */ /* 0x01afea0003c00000 */
[----:B------:R-:W-:Y:S01]  /*1f1a0*/  MOV R2, R10 ;  /* 0x0000000a00027202 */ /* 0x000fe20000000f00 */
[----:B------:R-:W-:Y:S05]  /*1f1b0*/  BRA `(.L_x_1579) ;  /* 0xffffc35000007947 */ /* 0x000fea000383ffff */
.L_x_1500:
[----:B------:R-:W-:Y:S01]  /*1f1c0*/  IMAD.MOV.U32 R11, RZ, RZ, R6 ;  /* 0x000000ffff0b7224 */ /* 0x000fe200078e0006 */
[----:B------:R-:W-:Y:S01]  /*1f1d0*/  MOV R10, 0x3 ;  /* 0x00000003000a7802 */ /* 0x000fe20000000f00 */
[----:B---3--:R-:W-:Y:S01]  /*1f1e0*/  IMAD.MOV.U32 R3, RZ, RZ, 0x181f ;  /* 0x0000181fff037424 */ /* 0x008fe200078e00ff */
[----:B------:R-:W-:-:S02]  /*1f1f0*/  MOV R2, 0x1f210 ;  /* 0x0001f21000027802 */ /* 0x000fc40000000f00 */
[----:B-12---:R-:W-:Y:S05]  /*1f200*/  CALL.REL.NOINC `($__internal_23_$__cuda_sm70_shflsync_idx_p) ;  /* 0x000014b000007944 */ /* 0x006fea0003c00000 */
        /* <DEDUP_REMOVED lines=8> */
.L_x_1501:
[----:B------:R-:W-:Y:S01]  /*1f290*/  IMAD.MOV.U32 R11, RZ, RZ, R6 ;  /* 0x000000ffff0b7224 */ /* 0x000fe200078e0006 */
[----:B------:R-:W-:Y:S01]  /*1f2a0*/  MOV R10, 0x4 ;  /* 0x00000004000a7802 */ /* 0x000fe20000000f00 */
[----:B-1----:R-:W-:Y:S01]  /*1f2b0*/  IMAD.MOV.U32 R3, RZ, RZ, 0x181f ;  /* 0x0000181fff037424 */ /* 0x002fe200078e00ff */
[----:B------:R-:W-:Y:S02]  /*1f2c0*/  MOV R2, 0x1f2e0 ;  /* 0x0001f2e000027802 */ /* 0x000fe40000000f00 */
[----:B----4-:R-:W-:Y:S05]  /*1f2d0*/  CALL.REL.NOINC `($__internal_23_$__cuda_sm70_shflsync_idx_p) ;  /* 0x000013e000007944 */ /* 0x010fea0003c00000 */
[----:B------:R-:W-:Y:S01]  /*1f2e0*/  MOV R8, R10 ;  /* 0x0000000a00087202 */ /* 0x000fe20000000f00 */
[----:B------:R-:W-:Y:S05]  /*1f2f0*/  BRA `(.L_x_1581) ;  /* 0xffffc30000007947 */ /* 0x000fea000383ffff */
.L_x_1502:
[----:B------:R-:W-:Y:S01]  /*1f300*/  IMAD.MOV.U32 R11, RZ, RZ, R7 ;  /* 0x000000ffff0b7224 */ /* 0x000fe200078e0007 */
[----:B------:R-:W-:Y:S01]  /*1f310*/  MOV R10, 0x4 ;  /* 0x00000004000a7802 */ /* 0x000fe20000000f00 */
[----:B-1----:R-:W-:Y:S01]  /*1f320*/  IMAD.MOV.U32 R3, RZ, RZ, 0x181f ;  /* 0x0000181fff037424 */ /* 0x002fe200078e00ff */
[----:B------:R-:W-:Y:S02]  /*1f330*/  MOV R2, 0x1f350 ;  /* 0x0001f35000027802 */ /* 0x000fe40000000f00 */
[----:B--234-:R-:W-:Y:S05]  /*1f340*/  CALL.REL.NOINC `($__internal_23_$__cuda_sm70_shflsync_idx_p) ;  /* 0x0000137000007944 */ /* 0x01cfea0003c00000 */
[----:B------:R-:W-:Y:S01]  /*1f350*/  MOV R2, R10 ;  /* 0x0000000a00027202 */ /* 0x000fe20000000f00 */
[----:B------:R-:W-:Y:S05]  /*1f360*/  BRA `(.L_x_1582) ;  /* 0xffffc2b000007947 */ /* 0x000fea000383ffff */
.L_x_1503:
        /* <DEDUP_REMOVED lines=13> */
.L_x_1504:
[----:B------:R-:W-:Y:S01]  /*1f440*/  IMAD.MOV.U32 R11, RZ, RZ, R6 ;  /* 0x000000ffff0b7224 */ /* 0x000fe200078e0006 */
[----:B------:R-:W-:Y:S01]  /*1f450*/  MOV R10, 0x6 ;  /* 0x00000006000a7802 */ /* 0x000fe20000000f00 */
[----:B-1----:R-:W-:Y:S01]  /*1f460*/  IMAD.MOV.U32 R3, RZ, RZ, 0x181f ;  /* 0x0000181fff037424 */ /* 0x002fe200078e00ff */
[----:B------:R-:W-:Y:S02]  /*1f470*/  MOV R2, 0x1f490 ;  /* 0x0001f49000027802 */ /* 0x000fe40000000f00 */
[----:B---34-:R-:W-:Y:S05]  /*1f480*/  CALL.REL.NOINC `($__internal_23_$__cuda_sm70_shflsync_idx_p) ;  /* 0x0000123000007944 */ /* 0x018fea0003c00000 */
[----:B------:R-:W-:Y:S01]  /*1f490*/  MOV R8, R10 ;  /* 0x0000000a00087202 */ /* 0x000fe20000000f00 */
[----:B------:R-:W-:Y:S05]  /*1f4a0*/  BRA `(.L_x_1584) ;  /* 0xffffc26000007947 */ /* 0x000fea000383ffff */
.L_x_1505:
[----:B------:R-:W-:Y:S01]  /*1f4b0*/  IMAD.MOV.U32 R11, RZ, RZ, R7 ;  /* 0x000000ffff0b7224 */ /* 0x000fe200078e0007 */
[----:B------:R-:W-:Y:S01]  /*1f4c0*/  MOV R10, 0x6 ;  /* 0x00000006000a7802 */ /* 0x000fe20000000f00 */
[----:B-1----:R-:W-:Y:S01]  /*1f4d0*/  IMAD.MOV.U32 R3, RZ, RZ, 0x181f ;  /* 0x0000181fff037424 */ /* 0x002fe200078e00ff */
[----:B------:R-:W-:Y:S02]  /*1f4e0*/  MOV R2, 0x1f500 ;  /* 0x0001f50000027802 */ /* 0x000fe40000000f00 */
[----:B--234-:R-:W-:Y:S05]  /*1f4f0*/  CALL.REL.NOINC `($__internal_23_$__cuda_sm70_shflsync_idx_p) ;  /* 0x000011c000007944 */ /* 0x01cfea0003c00000 */
[----:B------:R-:W-:Y:S01]  /*1f500*/  MOV R2, R10 ;  /* 0x0000000a00027202 */ /* 0x000fe20000000f00 */
[----:B------:R-:W-:Y:S05]  /*1f510*/  BRA `(.L_x_1585) ;  /* 0xffffc21000007947 */ /* 0x000fea000383ffff */
.L_x_1506:
[----:B------:R-:W-:Y:S01]  /*1f520*/  IMAD.MOV.U32 R11, RZ, RZ, R6 ;  /* 0x000000ffff0b7224 */ /* 0x000fe200078e0006 */
[----:B------:R-:W-:Y:S01]  /*1f530*/  MOV R10, 0x7 ;  /* 0x00000007000a7802 */ /* 0x000fe20000000f00 */
[----:B--2---:R-:W-:Y:S01]  /*1f540*/  IMAD.MOV.U32 R3, RZ, RZ, 0x181f ;  /* 0x0000181fff037424 */ /* 0x004fe200078e00ff */
[----:B------:R-:W-:-:S02]  /*1f550*/  MOV R2, 0x1f570 ;  /* 0x0001f57000027802 */ /* 0x000fc40000000f00 */
[----:B-1-34-:R-:W-:Y:S05]  /*1f560*/  CALL.REL.NOINC `($__internal_23_$__cuda_sm70_shflsync_idx_p) ;  /* 0x0000115000007944 */ /* 0x01afea0003c00000 */
        /* <DEDUP_REMOVED lines=8> */
.L_x_1508:
[----:B------:R-:W-:Y:S01]  /*1f5f0*/  IMAD.MOV.U32 R11, RZ, RZ, R13 ;  /* 0x000000ffff0b7224 */ /* 0x000fe200078e000d */
[----:B------:R-:W-:Y:S01]  /*1f600*/  MOV R10, RZ ;  /* 0x000000ff000a7202 */ /* 0x000fe20000000f00 */
[----:B------:R-:W-:Y:S01]  /*1f610*/  IMAD.MOV.U32 R3, RZ, RZ, 0x1c1f ;  /* 0x00001c1fff037424 */ /* 0x000fe200078e00ff */
[----:B------:R-:W-:Y:S02]  /*1f620*/  MOV R2, 0x1f640 ;  /* 0x0001f64000027802 */ /* 0x000fe40000000f00 */
[----:B------:R-:W-:Y:S05]  /*1f630*/  CALL.REL.NOINC `($__internal_23_$__cuda_sm70_shflsync_idx_p) ;  /* 0x0000108000007944 */ /* 0x000fea0003c00000 */
[----:B------:R-:W-:Y:S01]  /*1f640*/  MOV R12, R10 ;  /* 0x0000000a000c7202 */ /* 0x000fe20000000f00 */
[----:B------:R-:W-:Y:S05]  /*1f650*/  BRA `(.L_x_1587) ;  /* 0xffffc3e000007947 */ /* 0x000fea000383ffff */
.L_x_1509:
[----:B------:R-:W-:Y:S01]  /*1f660*/  IMAD.MOV.U32 R11, RZ, RZ, R19 ;  /* 0x000000ffff0b7224 */ /* 0x000fe200078e0013 */
[----:B------:R-:W-:Y:S01]  /*1f670*/  MOV R10, RZ ;  /* 0x000000ff000a7202 */ /* 0x000fe20000000f00 */
[----:B------:R-:W-:Y:S01]  /*1f680*/  IMAD.MOV.U32 R3, RZ, RZ, 0x1c1f ;  /* 0x00001c1fff037424 */ /* 0x000fe200078e00ff */
[----:B------:R-:W-:Y:S02]  /*1f690*/  MOV R2, 0x1f6b0 ;  /* 0x0001f6b000027802 */ /* 0x000fe40000000f00 */
[----:B-12---:R-:W-:Y:S05]  /*1f6a0*/  CALL.REL.NOINC `($__internal_23_$__cuda_sm70_shflsync_idx_p) ;  /* 0x0000101000007944 */ /* 0x006fea0003c00000 */
[----:B------:R-:W-:Y:S01]  /*1f6b0*/  MOV R2, R10 ;  /* 0x0000000a00027202 */ /* 0x000fe20000000f00 */
[----:B------:R-:W-:Y:S05]  /*1f6c0*/  BRA `(.L_x_1588) ;  /* 0xffffc39000007947 */ /* 0x000fea000383ffff */
.L_x_1512:
[----:B----4-:R-:W-:Y:S01]  /*1f6d0*/  IMAD.MOV.U32 R11, RZ, RZ, R13 ;  /* 0x000000ffff0b7224 */ /* 0x010fe200078e000d */
[----:B------:R-:W-:Y:S01]  /*1f6e0*/  MOV R10, 0x1 ;  /* 0x00000001000a7802 */ /* 0x000fe20000000f00 */
[----:B------:R-:W-:Y:S01]  /*1f6f0*/  IMAD.MOV.U32 R3, RZ, RZ, 0x1c1f ;  /* 0x00001c1fff037424 */ /* 0x000fe200078e00ff */
[----:B------:R-:W-:-:S02]  /*1f700*/  MOV R2, 0x1f720 ;  /* 0x0001f72000027802 */ /* 0x000fc40000000f00 */
[----:B-123--:R-:W-:Y:S05]  /*1f710*/  CALL.REL.NOINC `($__internal_23_$__cuda_sm70_shflsync_idx_p) ;  /* 0x00000fa000007944 */ /* 0x00efea0003c00000 */
        /* <DEDUP_REMOVED lines=8> */
.L_x_1515:
[----:B----4-:R-:W-:Y:S01]  /*1f7a0*/  IMAD.MOV.U32 R11, RZ, RZ, R13 ;  /* 0x000000ffff0b7224 */ /* 0x010fe200078e000d */
[----:B------:R-:W-:Y:S01]  /*1f7b0*/  MOV R10, 0x2 ;  /* 0x00000002000a7802 */ /* 0x000fe20000000f00 */
[----:B------:R-:W-:Y:S01]  /*1f7c0*/  IMAD.MOV.U32 R3, RZ, RZ, 0x1c1f ;  /* 0x00001c1fff037424 */ /* 0x000fe200078e00ff */
[----:B------:R-:W-:Y:S02]  /*1f7d0*/  MOV R2, 0x1f7f0 ;  /* 0x0001f7f000027802 */ /* 0x000fe40000000f00 */
[----:B-123--:R-:W-:Y:S05]  /*1f7e0*/  CALL.REL.NOINC `($__internal_23_$__cuda_sm70_shflsync_idx_p) ;  /* 0x00000ed000007944 */ /* 0x00efea0003c00000 */
[----:B------:R-:W-:Y:S01]  /*1f7f0*/  MOV R12, R10 ;  /* 0x0000000a000c7202 */ /* 0x000fe20000000f00 */
[----:B------:R-:W-:Y:S05]  /*1f800*/  BRA `(.L_x_1590) ;  /* 0xffffc81000007947 */ /* 0x000fea000383ffff */
.L_x_1516:
[----:B----4-:R-:W-:Y:S01]  /*1f810*/  IMAD.MOV.U32 R11, RZ, RZ, R19 ;  /* 0x000000ffff0b7224 */ /* 0x010fe200078e0013 */
[----:B------:R-:W-:Y:S01]  /*1f820*/  MOV R10, 0x2 ;  /* 0x00000002000a7802 */ /* 0x000fe20000000f00 */
[----:B------:R-:W-:Y:S01]  /*1f830*/  IMAD.MOV.U32 R3, RZ, RZ, 0x1c1f ;  /* 0x00001c1fff037424 */ /* 0x000fe200078e00ff */
[----:B------:R-:W-:Y:S02]  /*1f840*/  MOV R2, 0x1f860 ;  /* 0x0001f86000027802 */ /* 0x000fe40000000f00 */
[----:B-123--:R-:W-:Y:S05]  /*1f850*/  CALL.REL.NOINC `($__internal_23_$__cuda_sm70_shflsync_idx_p) ;  /* 0x00000e6000007944 */ /* 0x00efea0003c00000 */
[----:B------:R-:W-:Y:S01]  /*1f860*/  MOV R2, R10 ;  /* 0x0000000a00027202 */ /* 0x000fe20000000f00 */
[----:B------:R-:W-:Y:S05]  /*1f870*/  BRA `(.L_x_1591) ;  /* 0xffffc7c000007947 */ /* 0x000fea000383ffff */
.L_x_1519:
[----:B--2---:R-:W-:Y:S01]  /*1f880*/  IMAD.MOV.U32 R11, RZ, RZ, R13 ;  /* 0x000000ffff0b7224 */ /* 0x004fe200078e000d */
[----:B------:R-:W-:Y:S01]  /*1f890*/  MOV R10, 0x3 ;  /* 0x00000003000a7802 */ /* 0x000fe20000000f00 */
[----:B------:R-:W-:Y:S01]  /*1f8a0*/  IMAD.MOV.U32 R3, RZ, RZ, 0x1c1f ;  /* 0x00001c1fff037424 */ /* 0x000fe200078e00ff */
[----:B-1----:R-:W-:-:S02]  /*1f8b0*/  MOV R2, 0x1f8d0 ;  /* 0x0001f8d000027802 */ /* 0x002fc40000000f00 */
[----:B---34-:R-:W-:Y:S05]  /*1f8c0*/  CALL.REL.NOINC `($__internal_23_$__cuda_sm70_shflsync_idx_p) ;  /* 0x00000df000007944 */ /* 0x018fea0003c00000 */
        /* <DEDUP_REMOVED lines=8> */
.L_x_1523:
[----:B------:R-:W-:Y:S01]  /*1f950*/  IMAD.MOV.U32 R11, RZ, RZ, R6 ;  /* 0x000000ffff0b7224 */ /* 0x000fe200078e0006 */
[----:B------:R-:W-:Y:S01]  /*1f960*/  MOV R10, RZ ;  /* 0x000000ff000a7202 */ /* 0x000fe20000000f00 */
[----:B------:R-:W-:Y:S01]  /*1f970*/  IMAD.MOV.U32 R3, RZ, RZ, 0x181f ;  /* 0x0000181fff037424 */ /* 0x000fe200078e00ff */
[----:B------:R-:W-:Y:S02]  /*1f980*/  MOV R2, 0x1f9a0 ;  /* 0x0001f9a000027802 */ /* 0x000fe40000000f00 */
[----:B------:R-:W-:Y:S05]  /*1f990*/  CALL.REL.NOINC `($__internal_23_$__cuda_sm70_shflsync_idx_p) ;  /* 0x00000d2000007944 */ /* 0x000fea0003c00000 */
[----:B------:R-:W-:Y:S01]  /*1f9a0*/  MOV R8, R10 ;  /* 0x0000000a00087202 */ /* 0x000fe20000000f00 */
[----:B------:R-:W-:Y:S05]  /*1f9b0*/  BRA `(.L_x_1593) ;  /* 0xffffd2e000007947 */ /* 0x000fea000383ffff */
.L_x_1524:
[----:B------:R-:W-:Y:S01]  /*1f9c0*/  IMAD.MOV.U32 R11, RZ, RZ, R7 ;  /* 0x000000ffff0b7224 */ /* 0x000fe200078e0007 */
[----:B------:R-:W-:Y:S01]  /*1f9d0*/  MOV R10, RZ ;  /* 0x000000ff000a7202 */ /* 0x000fe20000000f00 */
[----:B------:R-:W-:Y:S01]  /*1f9e0*/  IMAD.MOV.U32 R3, RZ, RZ, 0x181f ;  /* 0x0000181fff037424 */ /* 0x000fe200078e00ff */
[----:B------:R-:W-:Y:S02]  /*1f9f0*/  MOV R2, 0x1fa10 ;  /* 0x0001fa1000027802 */ /* 0x000fe40000000f00 */
[----:B-12---:R-:W-:Y:S05]  /*1fa00*/  CALL.REL.NOINC `($__internal_23_$__cuda_sm70_shflsync_idx_p) ;  /* 0x00000cb000007944 */ /* 0x006fea0003c00000 */
[----:B------:R-:W-:Y:S01]  /*1fa10*/  MOV R2, R10 ;  /* 0x0000000a00027202 */ /* 0x000fe20000000f00 */
[----:B------:R-:W-:Y:S05]  /*1fa20*/  BRA `(.L_x_1594) ;  /* 0xffffd29000007947 */ /* 0x000fea000383ffff */
.L_x_1525:
[----:B------:R-:W-:Y:S01]  /*1fa30*/  IMAD.MOV.U32 R11, RZ, RZ, R6 ;  /* 0x000000ffff0b7224 */ /* 0x000fe200078e0006 */
[----:B------:R-:W-:Y:S01]  /*1fa40*/  MOV R10, 0x1 ;  /* 0x00000001000a7802 */ /* 0x000fe20000000f00 */
[----:B--2---:R-:W-:Y:S01]  /*1fa50*/  IMAD.MOV.U32 R3, RZ, RZ, 0x181f ;  /* 0x0000181fff037424 */ /* 0x004fe200078e00ff */
[----:B------:R-:W-:-:S02]  /*1fa60*/  MOV R2, 0x1fa80 ;  /* 0x0001fa8000027802 */ /* 0x000fc40000000f00 */
[----:B-1-3--:R-:W-:Y:S05]  /*1fa70*/  CALL.REL.NOINC `($__internal_23_$__cuda_sm70_shflsync_idx_p) ;  /* 0x00000c4000007944 */ /* 0x00afea0003c00000 */
        /* <DEDUP_REMOVED lines=8> */
.L_x_1526:
[----:B------:R-:W-:Y:S01]  /*1fb00*/  IMAD.MOV.U32 R11, RZ, RZ, R6 ;  /* 0x000000ffff0b7224 */ /* 0x000fe200078e0006 */
[----:B------:R-:W-:Y:S01]  /*1fb10*/  MOV R10, 0x2 ;  /* 0x00000002000a7802 */ /* 0x000fe20000000f00 */
[----:B-1----:R-:W-:Y:S01]  /*1fb20*/  IMAD.MOV.U32 R3, RZ, RZ, 0x181f ;  /* 0x0000181fff037424 */ /* 0x002fe200078e00ff */
[----:B------:R-:W-:Y:S02]  /*1fb30*/  MOV R2, 0x1fb50 ;  /* 0x0001fb5000027802 */ /* 0x000fe40000000f00 */
[----:B---34-:R-:W-:Y:S05]  /*1fb40*/  CALL.REL.NOINC `($__internal_23_$__cuda_sm70_shflsync_idx_p) ;  /* 0x00000b7000007944 */ /* 0x018fea0003c00000 */
[----:B------:R-:W-:Y:S01]  /*1fb50*/  MOV R8, R10 ;  /* 0x0000000a00087202 */ /* 0x000fe20000000f00 */
[----:B------:R-:W-:Y:S05]  /*1fb60*/  BRA `(.L_x_1596) ;  /* 0xffffd24000007947 */ /* 0x000fea000383ffff */
.L_x_1527:
[----:B------:R-:W-:Y:S01]  /*1fb70*/  IMAD.MOV.U32 R11, RZ, RZ, R7 ;  /* 0x000000ffff0b7224 */ /* 0x000fe200078e0007 */
[----:B------:R-:W-:Y:S01]  /*1fb80*/  MOV R10, 0x2 ;  /* 0x00000002000a7802 */ /* 0x000fe20000000f00 */
[----:B-1----:R-:W-:Y:S01]  /*1fb90*/  IMAD.MOV.U32 R3, RZ, RZ, 0x181f ;  /* 0x0000181fff037424 */ /* 0x002fe200078e00ff */
[----:B------:R-:W-:Y:S02]  /*1fba0*/  MOV R2, 0x1fbc0 ;  /* 0x0001fbc000027802 */ /* 0x000fe40000000f00 */
[----:B--234-:R-:W-:Y:S05]  /*1fbb0*/  CALL.REL.NOINC `($__internal_23_$__cuda_sm70_shflsync_idx_p) ;  /* 0x00000b0000007944 */ /* 0x01cfea0003c00000 */
[----:B------:R-:W-:Y:S01]  /*1fbc0*/  MOV R2, R10 ;  /* 0x0000000a00027202 */ /* 0x000fe20000000f00 */
[----:B------:R-:W-:Y:S05]  /*1fbd0*/  BRA `(.L_x_1597) ;  /* 0xffffd1f000007947 */ /* 0x000fea000383ffff */
.L_x_1528:
        /* <DEDUP_REMOVED lines=13> */
.L_x_1529:
[----:B------:R-:W-:Y:S01]  /*1fcb0*/  IMAD.MOV.U32 R11, RZ, RZ, R6 ;  /* 0x000000ffff0b7224 */ /* 0x000fe200078e0006 */
[----:B------:R-:W-:Y:S01]  /*1fcc0*/  MOV R10, 0x4 ;  /* 0x00000004000a7802 */ /* 0x000fe20000000f00 */
[----:B--2---:R-:W-:Y:S01]  /*1fcd0*/  IMAD.MOV.U32 R3, RZ, RZ, 0x181f ;  /* 0x0000181fff037424 */ /* 0x004fe200078e00ff */
[----:B------:R-:W-:Y:S02]  /*1fce0*/  MOV R2, 0x1fd00 ;  /* 0x0001fd0000027802 */ /* 0x000fe40000000f00 */
[----:B-1-34-:R-:W-:Y:S05]  /*1fcf0*/  CALL.REL.NOINC `($__internal_23_$__cuda_sm70_shflsync_idx_p) ;  /* 0x000009c000007944 */ /* 0x01afea0003c00000 */
[----:B------:R-:W-:Y:S01]  /*1fd00*/  MOV R8, R10 ;  /* 0x0000000a00087202 */ /* 0x000fe20000000f00 */
[----:B------:R-:W-:Y:S05]  /*1fd10*/  BRA `(.L_x_1599) ;  /* 0xffffd1a000007947 */ /* 0x000fea000383ffff */
.L_x_1530:
[----:B------:R-:W-:Y:S01]  /*1fd20*/  IMAD.MOV.U32 R11, RZ, RZ, R7 ;  /* 0x000000ffff0b7224 */ /* 0x000fe200078e0007 */
[----:B------:R-:W-:Y:S01]  /*1fd30*/  MOV R10, 0x4 ;  /* 0x00000004000a7802 */ /* 0x000fe20000000f00 */
[----:B--2---:R-:W-:Y:S01]  /*1fd40*/  IMAD.MOV.U32 R3, RZ, RZ, 0x181f ;  /* 0x0000181fff037424 */ /* 0x004fe200078e00ff */
[----:B------:R-:W-:Y:S02]  /*1fd50*/  MOV R2, 0x1fd70 ;  /* 0x0001fd7000027802 */ /* 0x000fe40000000f00 */
[----:B-1-34-:R-:W-:Y:S05]  /*1fd60*/  CALL.REL.NOINC `($__internal_23_$__cuda_sm70_shflsync_idx_p) ;  /* 0x0000095000007944 */ /* 0x01afea0003c00000 */
[----:B------:R-:W-:Y:S01]  /*1fd70*/  MOV R2, R10 ;  /* 0x0000000a00027202 */ /* 0x000fe20000000f00 */
[----:B------:R-:W-:Y:S05]  /*1fd80*/  BRA `(.L_x_1600) ;  /* 0xffffd15000007947 */ /* 0x000fea000383ffff */
.L_x_1531:
[----:B------:R-:W-:Y:S01]  /*1fd90*/  IMAD.MOV.U32 R11, RZ, RZ, R6 ;  /* 0x000000ffff0b7224 */ /* 0x000fe200078e0006 */
[----:B------:R-:W-:Y:S01]  /*1fda0*/  MOV R10, 0x5 ;  /* 0x00000005000a7802 */ /* 0x000fe20000000f00 */
[----:B-1----:R-:W-:Y:S01]  /*1fdb0*/  IMAD.MOV.U32 R3, RZ, RZ, 0x181f ;  /* 0x0000181fff037424 */ /* 0x002fe200078e00ff */
[----:B------:R-:W-:-:S02]  /*1fdc0*/  MOV R2, 0x1fde0 ;  /* 0x0001fde000027802 */ /* 0x000fc40000000f00 */
[----:B--234-:R-:W-:Y:S05]  /*1fdd0*/  CALL.REL.NOINC `($__internal_23_$__cuda_sm70_shflsync_idx_p) ;  /* 0x000008e000007944 */ /* 0x01cfea0003c00000 */
        /* <DEDUP_REMOVED lines=8> */
.L_x_1532:
[----:B------:R-:W-:Y:S01]  /*1fe60*/  IMAD.MOV.U32 R11, RZ, RZ, R6 ;  /* 0x000000ffff0b7224 */ /* 0x000fe200078e0006 */
[----:B------:R-:W-:Y:S01]  /*1fe70*/  MOV R10, 0x6 ;  /* 0x00000006000a7802 */ /* 0x000fe20000000f00 */
[----:B--2---:R-:W-:Y:S01]  /*1fe80*/  IMAD.MOV.U32 R3, RZ, RZ, 0x181f ;  /* 0x0000181fff037424 */ /* 0x004fe200078e00ff */
[----:B------:R-:W-:Y:S02]  /*1fe90*/  MOV R2, 0x1feb0 ;  /* 0x0001feb000027802 */ /* 0x000fe40000000f00 */
[----:B-1--4-:R-:W-:Y:S05]  /*1fea0*/  CALL.REL.NOINC `($__internal_23_$__cuda_sm70_shflsync_idx_p) ;  /* 0x0000081000007944 */ /* 0x012fea0003c00000 */
[----:B------:R-:W-:Y:S01]  /*1feb0*/  MOV R8, R10 ;  /* 0x0000000a00087202 */ /* 0x000fe20000000f00 */
[----:B------:R-:W-:Y:S05]  /*1fec0*/  BRA `(.L_x_1602) ;  /* 0xffffd10000007947 */ /* 0x000fea000383ffff */
.L_x_1533:
[----:B------:R-:W-:Y:S01]  /*1fed0*/  IMAD.MOV.U32 R11, RZ, RZ, R7 ;  /* 0x000000ffff0b7224 */ /* 0x000fe200078e0007 */
[----:B------:R-:W-:Y:S01]  /*1fee0*/  MOV R10, 0x6 ;  /* 0x00000006000a7802 */ /* 0x000fe20000000f00 */
[----:B--2---:R-:W-:Y:S01]  /*1fef0*/  IMAD.MOV.U32 R3, RZ, RZ, 0x181f ;  /* 0x0000181fff037424 */ /* 0x004fe200078e00ff */
[----:B------:R-:W-:Y:S02]  /*1ff00*/  MOV R2, 0x1ff20 ;  /* 0x0001ff2000027802 */ /* 0x000fe40000000f00 */
[----:B-1-34-:R-:W-:Y:S05]  /*1ff10*/  CALL.REL.NOINC `($__internal_23_$__cuda_sm70_shflsync_idx_p) ;  /* 0x000007a000007944 */ /* 0x01afea0003c00000 */
[----:B------:R-:W-:Y:S01]  /*1ff20*/  MOV R2, R10 ;  /* 0x0000000a00027202 */ /* 0x000fe20000000f00 */
[----:B------:R-:W-:Y:S05]  /*1ff30*/  BRA `(.L_x_1603) ;  /* 0xffffd0b000007947 */ /* 0x000fea000383ffff */
.L_x_1534:
[----:B------:R-:W-:Y:S01]  /*1ff40*/  IMAD.MOV.U32 R11, RZ, RZ, R6 ;  /* 0x000000ffff0b7224 */ /* 0x000fe200078e0006 */
[----:B------:R-:W-:Y:S01]  /*1ff50*/  MOV R10, 0x7 ;  /* 0x00000007000a7802 */ /* 0x000fe20000000f00 */
[----:B-1----:R-:W-:Y:S01]  /*1ff60*/  IMAD.MOV.U32 R3, RZ, RZ, 0x181f ;  /* 0x0000181fff037424 */ /* 0x002fe200078e00ff */
[----:B------:R-:W-:-:S02]  /*1ff70*/  MOV R2, 0x1ff90 ;  /* 0x0001ff9000027802 */ /* 0x000fc40000000f00 */
[----:B--2-4-:R-:W-:Y:S05]  /*1ff80*/  CALL.REL.NOINC `($__internal_23_$__cuda_sm70_shflsync_idx_p) ;  /* 0x0000073000007944 */ /* 0x014fea0003c00000 */
        /* <DEDUP_REMOVED lines=8> */
.L_x_1536:
[----:B------:R-:W-:Y:S01]  /*20010*/  IMAD.MOV.U32 R11, RZ, RZ, R45 ;  /* 0x000000ffff0b7224 */ /* 0x000fe200078e002d */
[----:B------:R-:W-:Y:S01]  /*20020*/  MOV R10, RZ ;  /* 0x000000ff000a7202 */ /* 0x000fe20000000f00 */
[----:B----4-:R-:W-:Y:S01]  /*20030*/  IMAD.MOV.U32 R3, RZ, RZ, 0x1f ;  /* 0x0000001fff037424 */ /* 0x010fe200078e00ff */
[----:B------:R-:W-:Y:S02]  /*20040*/  MOV R2, 0x20060 ;  /* 0x0002006000027802 */ /* 0x000fe40000000f00 */
[----:B------:R-:W-:Y:S05]  /*20050*/  CALL.REL.NOINC `($__internal_23_$__cuda_sm70_shflsync_idx_p) ;  /* 0x0000066000007944 */ /* 0x000fea0003c00000 */
[----:B------:R-:W-:Y:S01]  /*20060*/  MOV R9, R10 ;  /* 0x0000000a00097202 */ /* 0x000fe20000000f00 */
[----:B------:R-:W-:Y:S05]  /*20070*/  BRA `(.L_x_1605) ;  /* 0xffffd14000007947 */ /* 0x000fea000383ffff */
.L_x_1537:
[----:B------:R-:W-:Y:S01]  /*20080*/  IMAD.MOV.U32 R11, RZ, RZ, R45 ;  /* 0x000000ffff0b7224 */ /* 0x000fe200078e002d */
[----:B------:R-:W-:Y:S01]  /*20090*/  MOV R10, 0x1 ;  /* 0x00000001000a7802 */ /* 0x000fe20000000f00 */
[----:B----4-:R-:W-:Y:S01]  /*200a0*/  IMAD.MOV.U32 R3, RZ, RZ, 0x1f ;  /* 0x0000001fff037424 */ /* 0x010fe200078e00ff */
[----:B------:R-:W-:Y:S02]  /*200b0*/  MOV R2, 0x200d0 ;  /* 0x000200d000027802 */ /* 0x000fe40000000f00 */
[----:B-12---:R-:W-:Y:S05]  /*200c0*/  CALL.REL.NOINC `($__internal_23_$__cuda_sm70_shflsync_idx_p) ;  /* 0x000005f000007944 */ /* 0x006fea0003c00000 */
[----:B------:R-:W-:Y:S01]  /*200d0*/  MOV R8, R10 ;  /* 0x0000000a00087202 */ /* 0x000fe20000000f00 */
[----:B------:R-:W-:Y:S05]  /*200e0*/  BRA `(.L_x_1606) ;  /* 0xffffd0f000007947 */ /* 0x000fea000383ffff */
.L_x_1538:
[----:B------:R-:W-:Y:S02]  /*200f0*/  MOV R2, 0x1 ;  /* 0x0000000100027802 */ /* 0x000fe40000000f00 */
[----:B------:R-:W-:-:S02]  /*20100*/  MOV R3, 0x20120 ;  /* 0x0002012000037802 */ /* 0x000fc40000000f00 */
[----:B-123--:R-:W-:Y:S05]  /*20110*/  CALL.REL.NOINC `($__internal_24_$__cuda_sm70_shflsync_up_p) ;  /* 0x000005f000007944 */ /* 0x00efea0003c00000 */
[----:B------:R-:W-:Y:S05]  /*20120*/  BRA `(.L_x_1607) ;  /* 0xffffd1e000007947 */ /* 0x000fea000383ffff */
.L_x_1539:
[----:B------:R-:W-:Y:S02]  /*20130*/  MOV R2, 0x2 ;  /* 0x0000000200027802 */ /* 0x000fe40000000f00 */
[----:B------:R-:W-:-:S02]  /*20140*/  MOV R3, 0x20160 ;  /* 0x0002016000037802 */ /* 0x000fc40000000f00 */
[----:B-12---:R-:W-:Y:S05]  /*20150*/  CALL.REL.NOINC `($__internal_24_$__cuda_sm70_shflsync_up_p) ;  /* 0x000005b000007944 */ /* 0x006fea0003c00000 */
        /* <DEDUP_REMOVED lines=24> */
.L_x_1543:
[----:B------:R-:W-:Y:S02]  /*202e0*/  MOV R2, 0x1 ;  /* 0x0000000100027802 */ /* 0x000fe40000000f00 */
[----:B------:R-:W-:Y:S02]  /*202f0*/  MOV R3, 0x20310 ;  /* 0x0002031000037802 */ /* 0x000fe40000000f00 */
[----:B------:R-:W-:Y:S05]  /*20300*/  CALL.REL.NOINC `($__internal_24_$__cuda_sm70_shflsync_up_p) ;  /* 0x0000040000007944 */ /* 0x000fea0003c00000 */
[----:B------:R-:W-:Y:S01]  /*20310*/  MOV R2, R4 ;  /* 0x0000000400027202 */ /* 0x000fe20000000f00 */
[----:B------:R-:W-:Y:S05]  /*20320*/  BRA `(.L_x_1609) ;  /* 0xffffd24000007947 */ /* 0x000fea000383ffff */
.L_x_1544:
        /* <DEDUP_REMOVED lines=27> */
.L_x_1546:
[----:B------:R-:W-:Y:S02]  /*204e0*/  SEL R0, RZ, 0x1, P0 ;  /* 0x00000001ff007807 */ /* 0x000fe40000000000 */
[----:B------:R-:W-:Y:S02]  /*204f0*/  MOV R2, 0x20510 ;  /* 0x0002051000027802 */ /* 0x000fe40000000f00 */
[----:B---3--:R-:W-:Y:S05]  /*20500*/  CALL.REL.NOINC `($__internal_25_$__cuda_sm70_votesync_ballot) ;  /* 0x0000027000007944 */ /* 0x008fea0003c00000 */
[----:B------:R-:W-:Y:S01]  /*20510*/  MOV R5, R0 ;  /* 0x0000000000057202 */ /* 0x000fe20000000f00 */
[----:B------:R-:W-:Y:S05]  /*20520*/  BRA `(.L_x_1611) ;  /* 0xffffd1d000007947 */ /* 0x000fea000383ffff */
.L_x_1547:
[----:B------:R-:W-:Y:S01]  /*20530*/  IMAD.MOV.U32 R11, RZ, RZ, R6 ;  /* 0x000000ffff0b7224 */ /* 0x000fe200078e0006 */
[----:B------:R-:W-:Y:S01]  /*20540*/  MOV R10, R0 ;  /* 0x00000000000a7202 */ /* 0x000fe20000000f00 */
[----:B------:R-:W-:Y:S01]  /*20550*/  IMAD.MOV.U32 R3, RZ, RZ, 0x1f ;  /* 0x0000001fff037424 */ /* 0x000fe200078e00ff */
[----:B-1----:R-:W-:Y:S02]  /*20560*/  MOV R2, 0x20580 ;  /* 0x0002058000027802 */ /* 0x002fe40000000f00 */
[----:B---3--:R-:W-:Y:S05]  /*20570*/  CALL.REL.NOINC `($__internal_23_$__cuda_sm70_shflsync_idx_p) ;  /* 0x0000014000007944 */ /* 0x008fea0003c00000 */
[----:B------:R-:W-:Y:S01]  /*20580*/  IMAD.MOV.U32 R12, RZ, RZ, R10 ;  /* 0x000000ffff0c7224 */ /* 0x000fe200078e000a */
[----:B------:R-:W-:Y:S01]  /*20590*/  MOV R10, R0 ;  /* 0x00000000000a7202 */ /* 0x000fe20000000f00 */
[----:B------:R-:W-:Y:S01]  /*205a0*/  IMAD.MOV.U32 R11, RZ, RZ, R7 ;  /* 0x000000ffff0b7224 */ /* 0x000fe200078e0007 */
[----:B------:R-:W-:-:S02]  /*205b0*/  MOV R3, 0x1f ;  /* 0x0000001f00037802 */ /* 0x000fc40000000f00 */
[----:B------:R-:W-:Y:S02]  /*205c0*/  MOV R2, 0x205e0 ;  /* 0x000205e000027802 */ /* 0x000fe40000000f00 */
[----:B------:R-:W-:Y:S05]  /*205d0*/  CALL.REL.NOINC `($__internal_23_$__cuda_sm70_shflsync_idx_p) ;  /* 0x000000e000007944 */ /* 0x000fea0003c00000 */
[----:B------:R-:W-:Y:S01]  /*205e0*/  MOV R7, R10 ;  /* 0x0000000a00077202 */ /* 0x000fe20000000f00 */
[----:B------:R-:W-:Y:S05]  /*205f0*/  BRA `(.L_x_1612) ;  /* 0xffffd17000007947 */ /* 0x000fea000383ffff */
.L_x_1550:
[----:B------:R-:W-:Y:S01]  /*20600*/  IMAD.MOV.U32 R11, RZ, RZ, R4 ;  /* 0x000000ffff0b7224 */ /* 0x000fe200078e0004 */
[----:B------:R-:W-:Y:S01]  /*20610*/  MOV R10, R0 ;  /* 0x00000000000a7202 */ /* 0x000fe20000000f00 */
[----:B------:R-:W-:Y:S01]  /*20620*/  IMAD.MOV.U32 R3, RZ, RZ, 0x1f ;  /* 0x0000001fff037424 */ /* 0x000fe200078e00ff */
[----:B-1----:R-:W-:Y:S02]  /*20630*/  MOV R2, 0x20650 ;  /* 0x0002065000027802 */ /* 0x002fe40000000f00 */
[----:B---34-:R-:W-:Y:S05]  /*20640*/  CALL.REL.NOINC `($__internal_23_$__cuda_sm70_shflsync_idx_p) ;  /* 0x0000007000007944 */ /* 0x018fea0003c00000 */
[----:B------:R-:W-:Y:S01]  /*20650*/  MOV R13, R10 ;  /* 0x0000000a000d7202 */ /* 0x000fe20000000f00 */
[----:B------:R-:W-:Y:S05]  /*20660*/  BRA `(.L_x_1549) ;  /* 0xffffd16000007947 */ /* 0x000fea000383ffff */
        .weak           $__internal_22_$__cuda_sm70_shflsync_bfly_p
        .type           $__internal_22_$__cuda_sm70_shflsync_bfly_p,@function
        .size           $__internal_22_$__cuda_sm70_shflsync_bfly_p,($__internal_23_$__cuda_sm70_shflsync_idx_p - $__internal_22_$__cuda_sm70_shflsync_bfly_p)
$__internal_22_$__cuda_sm70_shflsync_bfly_p:
[----:B------:R-:W-:Y:S01]  /*20670*/  MOV R8, R3 ;  /* 0x0000000300087202 */ /* 0x000fe20000000f00 */
[----:B------:R-:W-:Y:S04]  /*20680*/  WARPSYNC R10 ;  /* 0x0000000a00007348 */ /* 0x000fe80003800000 */
[----:B------:R-:W-:Y:S01]  /*20690*/  MOV R9, 0x0 ;  /* 0x0000000000097802 */ /* 0x000fe20000000f00 */
[----:B------:R1:W2:Y:S03]  /*206a0*/  SHFL.BFLY PT, R0, R0, R7, R11 ;  /* 0x0c00000700007389 */ /* 0x0002a600000e000b */
[----:B------:R-:W-:Y:S05]  /*206b0*/  RET.REL.NODEC R8 `(_ZN7cutlass13device_kernelIN5flash19enable_sm80_to_sm89INS1_16FlashAttnFwdSm80INS1_25CollectiveMainloopFwdSm80ILi4ELi1ELb0EN4cute5tupleIJNS5_1CILi128EEENS7_ILi80EEENS7_ILi64EEEEEELi64ENS_6half_tEfNS_4arch4Sm80ELb1ELb0ELb1ELb1ELb0ELb1ELb1ELb1EEENS1_21CollectiveEpilogueFwdINS6_IJS8_SA_S9_EEENS6_IJNS7_ILi1EEESI_SI_EEESC_SE_Li128ELb1ELb1ELb1ELb0EEENS1_36VarlenDynamicPersistentTileSchedulerILi128ELi80ELi128ELi128ELb1ELb1ELb0ELb1ELb1ELb1EEEEEEEEEvNT_6ParamsE) ;  /* 0xfffdf94008007950 */ /* 0x000fea0003c3ffff */
        .weak           $__internal_23_$__cuda_sm70_shflsync_idx_p
        .type           $__internal_23_$__cuda_sm70_shflsync_idx_p,@function
        .size           $__internal_23_$__cuda_sm70_shflsync_idx_p,($__internal_24_$__cuda_sm70_shflsync_up_p - $__internal_23_$__cuda_sm70_shflsync_idx_p)
$__internal_23_$__cuda_sm70_shflsync_idx_p:
[----:B------:R-:W-:-:S04]  /*206c0*/  MOV R44, 0xffffffff ;  /* 0xffffffff002c7802 */ /* 0x000fc80000000f00 */
[----:B------:R-:W-:Y:S04]  /*206d0*/  WARPSYNC R44 ;  /* 0x0000002c00007348 */ /* 0x000fe80003800000 */
[----:B------:R1:W2:Y:S02]  /*206e0*/  SHFL.IDX PT, R10, R11, R10, R3 ;  /* 0x0000000a0b0a7389 */ /* 0x0002a400000e0003 */
[----:B-1----:R-:W-:-:S04]  /*206f0*/  MOV R3, 0x0 ;  /* 0x0000000000037802 */ /* 0x002fc80000000f00 */
[----:B--2---:R-:W-:Y:S05]  /*20700*/  RET.REL.NODEC R2 `(_ZN7cutlass13device_kernelIN5flash19enable_sm80_to_sm89INS1_16FlashAttnFwdSm80INS1_25CollectiveMainloopFwdSm80ILi4ELi1ELb0EN4cute5tupleIJNS5_1CILi128EEENS7_ILi80EEENS7_ILi64EEEEEELi64ENS_6half_tEfNS_4arch4Sm80ELb1ELb0ELb1ELb1ELb0ELb1ELb1ELb1EEENS1_21CollectiveEpilogueFwdINS6_IJS8_SA_S9_EEENS6_IJNS7_ILi1EEESI_SI_EEESC_SE_Li128ELb1ELb1ELb1ELb0EEENS1_36VarlenDynamicPersistentTileSchedulerILi128ELi80ELi128ELi128ELb1ELb1ELb0ELb1ELb1ELb1EEEEEEEEEvNT_6ParamsE) ;  /* 0xfffdf8f002007950 */ /* 0x004fea0003c3ffff */
        .weak           $__internal_24_$__cuda_sm70_shflsync_up_p
        .type           $__internal_24_$__cuda_sm70_shflsync_up_p,@function
        .size           $__internal_24_$__cuda_sm70_shflsync_up_p,($__internal_25_$__cuda_sm70_votesync_ballot - $__internal_24_$__cuda_sm70_shflsync_up_p)
$__internal_24_$__cuda_sm70_shflsync_up_p:
[----:B------:R-:W-:Y:S02]  /*20710*/  IMAD.MOV.U32 R4, RZ, RZ, RZ ;  /* 0x000000ffff047224 */ /* 0x000fe400078e00ff */
[----:B------:R-:W-:-:S04]  /*20720*/  IMAD.MOV.U32 R10, RZ, RZ, -0x1 ;  /* 0xffffffffff0a7424 */ /* 0x000fc800078e00ff */
[----:B------:R-:W-:Y:S04]  /*20730*/  WARPSYNC R10 ;  /* 0x0000000a00007348 */ /* 0x000fe80003800000 */
[----:B------:R1:W2:Y:S02]  /*20740*/  SHFL.UP PT, R4, R0, R2, R4 ;  /* 0x0400000200047389 */ /* 0x0002a400000e0004 */
[----:B-1----:R-:W-:Y:S02]  /*20750*/  MOV R2, R3 ;  /* 0x0000000300027202 */ /* 0x002fe40000000f00 */
[----:B------:R-:W-:-:S04]  /*20760*/  MOV R3, 0x0 ;  /* 0x0000000000037802 */ /* 0x000fc80000000f00 */
[----:B--2---:R-:W-:Y:S05]  /*20770*/  RET.REL.NODEC R2 `(_ZN7cutlass13device_kernelIN5flash19enable_sm80_to_sm89INS1_16FlashAttnFwdSm80INS1_25CollectiveMainloopFwdSm80ILi4ELi1ELb0EN4cute5tupleIJNS5_1CILi128EEENS7_ILi80EEENS7_ILi64EEEEEELi64ENS_6half_tEfNS_4arch4Sm80ELb1ELb0ELb1ELb1ELb0ELb1ELb1ELb1EEENS1_21CollectiveEpilogueFwdINS6_IJS8_SA_S9_EEENS6_IJNS7_ILi1EEESI_SI_EEESC_SE_Li128ELb1ELb1ELb1ELb0EEENS1_36VarlenDynamicPersistentTileSchedulerILi128ELi80ELi128ELi128ELb1ELb1ELb0ELb1ELb1ELb1EEEEEEEEEvNT_6ParamsE) ;  /* 0xfffdf88002007950 */ /* 0x004fea0003c3ffff */
        .weak           $__internal_25_$__cuda_sm70_votesync_ballot
        .type           $__internal_25_$__cuda_sm70_votesync_ballot,@function
        .size           $__internal_25_$__cuda_sm70_votesync_ballot,(.L_x_3258 - $__internal_25_$__cuda_sm70_votesync_ballot)
$__internal_25_$__cuda_sm70_votesync_ballot:
[----:B------:R-:W-:Y:S01]  /*20780*/  ISETP.NE.U32.AND P0, PT, R0, 0x1, PT ;  /* 0x000000010000780c */ /* 0x000fe20003f05070 */
[----:B------:R-:W-:-:S04]  /*20790*/  IMAD.MOV.U32 R3, RZ, RZ, -0x1 ;  /* 0xffffffffff037424 */ /* 0x000fc800078e00ff */
[----:B------:R-:W-:Y:S08]  /*207a0*/  WARPSYNC R3 ;  /* 0x0000000300007348 */ /* 0x000ff00003800000 */
[----:B------:R-:W-:-:S04]  /*207b0*/  VOTE.ANY R0, PT, !P0 ;  /* 0x0000000000007806 */ /* 0x000fc800040e0100 */
[----:B------:R-:W-:Y:S01]  /*207c0*/  LOP3.LUT R0, R0, R3, RZ, 0xc0, !PT ;  /* 0x0000000300007212 */ /* 0x000fe200078ec0ff */
[----:B------:R-:W-:-:S04]  /*207d0*/  IMAD.MOV.U32 R3, RZ, RZ, 0x0 ;  /* 0x00000000ff037424 */ /* 0x000fc800078e00ff */
[----:B------:R-:W-:Y:S05]  /*207e0*/  RET.REL.NODEC R2 `(_ZN7cutlass13device_kernelIN5flash19enable_sm80_to_sm89INS1_16FlashAttnFwdSm80INS1_25CollectiveMainloopFwdSm80ILi4ELi1ELb0EN4cute5tupleIJNS5_1CILi128EEENS7_ILi80EEENS7_ILi64EEEEEELi64ENS_6half_tEfNS_4arch4Sm80ELb1ELb0ELb1ELb1ELb0ELb1ELb1ELb1EEENS1_21CollectiveEpilogueFwdINS6_IJS8_SA_S9_EEENS6_IJNS7_ILi1EEESI_SI_EEESC_SE_Li128ELb1ELb1ELb1ELb0EEENS1_36VarlenDynamicPersistentTileSchedulerILi128ELi80ELi128ELi128ELb1ELb1ELb0ELb1ELb1ELb1EEEEEEEEEvNT_6ParamsE) ;  /* 0xfffdf81002007950 */ /* 0x000fea0003c3ffff */
.L_x_1613:
        /* <DEDUP_REMOVED lines=9> */
.L_x_3258:


//--------------------- .text._ZN7cutlass13device_kernelIN5flash19enable_sm80_to_sm89INS1_16FlashAttnFwdSm80INS1_25CollectiveMainloopFwdSm80ILi4ELi1ELb0EN4cute5tupleIJNS5_1CILi128EEENS7_ILi112EEENS7_ILi64EEEEEELi64ENS_6half_tEfNS_4arch4Sm80ELb0ELb0ELb0ELb0ELb0ELb0ELb1ELb1EEENS1_21CollectiveEpilogueFwdINS6_IJS8_SA_S9_EEENS6_IJNS7_ILi1EEESI_SI_EEESC_SE_Li128ELb0ELb1ELb1ELb0EEENS1_19SingleTileSchedulerILb0ELb1ELb1ELi128EEEEEEEEEvNT_6ParamsE --------------------------
	.section	.text._ZN7cutlass13device_kernelIN5flash19enable_sm80_to_sm89INS1_16FlashAttnFwdSm80INS1_25CollectiveMainloopFwdSm80ILi4ELi1ELb0EN4cute5tupleIJNS5_1CILi128EEENS7_ILi112EEENS7_ILi64EEEEEELi64ENS_6half_tEfNS_4arch4Sm80ELb0ELb0ELb0ELb0ELb0ELb0ELb1ELb1EEENS1_21CollectiveEpilogueFwdINS6_IJS8_SA_S9_EEENS6_IJNS7_ILi1EEESI_SI_EEESC_SE_Li128ELb0ELb1ELb1ELb0EEENS1_19SingleTileSchedulerILb0ELb1ELb1ELi128EEEEEEEEEvNT_6ParamsE,"ax",@progbits
	.sectioninfo	@"SHI_REGISTERS=255"
	.align	128
.text._ZN7cutlass13device_kernelIN5flash19enable_sm80_to_sm89INS1_16FlashAttnFwdSm80INS1_25CollectiveMainloopFwdSm80ILi4ELi1ELb0EN4cute5tupleIJNS5_1CILi128EEENS7_ILi112EEENS7_ILi64EEEEEELi64ENS_6half_tEfNS_4arch4Sm80ELb0ELb0ELb0ELb0ELb0ELb0ELb1ELb1EEENS1_21CollectiveEpilogueFwdINS6_IJS8_SA_S9_EEENS6_IJNS7_ILi1EEESI_SI_EEESC_SE_Li128ELb0ELb1ELb1ELb0EEENS1_19SingleTileSchedulerILb0ELb1ELb1ELi128EEEEEEEEEvNT_6ParamsE:
        .type           _ZN7cutlass13device_kernelIN5flash19enable_sm80_to_sm89INS1_16FlashAttnFwdSm80INS1_25CollectiveMainloopFwdSm80ILi4ELi1ELb0EN4cute5tupleIJNS5_1CILi128EEENS7_ILi112EEENS7_ILi64EEEEEELi64ENS_6half_tEfNS_4arch4Sm80ELb0ELb0ELb0ELb0ELb0ELb0ELb1ELb1EEENS1_21CollectiveEpilogueFwdINS6_IJS8_SA_S9_EEENS6_IJNS7_ILi1EEESI_SI_EEESC_SE_Li128ELb0ELb1ELb1ELb0EEENS1_19SingleTileSchedulerILb0ELb1ELb1ELi128EEEEEEEEEvNT_6ParamsE,@function
        .size           _ZN7cutlass13device_kernelIN5flash19enable_sm80_to_sm89INS1_16FlashAttnFwdSm80INS1_25CollectiveMainloopFwdSm80ILi4ELi1ELb0EN4cute5tupleIJNS5_1CILi128EEENS7_ILi112EEENS7_ILi64EEEEEELi64ENS_6half_tEfNS_4arch4Sm80ELb0ELb0ELb0ELb0ELb0ELb0ELb1ELb1EEENS1_21CollectiveEpilogueFwdINS6_IJS8_SA_S9_EEENS6_IJNS7_ILi1EEESI_SI_EEESC_SE_Li128ELb0ELb1ELb1ELb0EEENS1_19SingleTileSchedulerILb0ELb1ELb1ELi128EEEEEEEEEvNT_6ParamsE,(.L_x_3263 - _ZN7cutlass13device_kernelIN5flash19enable_sm80_to_sm89INS1_16FlashAttnFwdSm80INS1_25CollectiveMainloopFwdSm80ILi4ELi1ELb0EN4cute5tupleIJNS5_1CILi128EEENS7_ILi112EEENS7_ILi64EEEEEELi64ENS_6half_tEfNS_4arch4Sm80ELb0ELb0ELb0ELb0ELb0ELb0ELb1ELb1EEENS1_21CollectiveEpilogueFwdINS6_IJS8_SA_S9_EEENS6_IJNS7_ILi1EEESI_SI_EEESC_SE_Li128ELb0ELb1ELb1ELb0EEENS1_19SingleTileSchedulerILb0ELb1ELb1ELi128EEEEEEEEEvNT_6ParamsE)
        .other          _ZN7cutlass13device_kernelIN5flash19enable_sm80_to_sm89INS1_16FlashAttnFwdSm80INS1_25CollectiveMainloopFwdSm80ILi4ELi1ELb0EN4cute5tupleIJNS5_1CILi128EEENS7_ILi112EEENS7_ILi64EEEEEELi64ENS_6half_tEfNS_4arch4Sm80ELb0ELb0ELb0ELb0ELb0ELb0ELb1ELb1EEENS1_21CollectiveEpilogueFwdINS6_IJS8_SA_S9_EEENS6_IJNS7_ILi1EEESI_SI_EEESC_SE_Li128ELb0ELb1ELb1ELb0EEENS1_19SingleTileSchedulerILb0ELb1ELb1ELi128EEEEEEEEEvNT_6ParamsE,@"STO_CUDA_ENTRY STV_DEFAULT"
_ZN7cutlass13device_kernelIN5flash19enable_sm80_to_sm89INS1_16FlashAttnFwdSm80INS1_25CollectiveMainloopFwdSm80ILi4ELi1ELb0EN4cute5tupleIJNS5_1CILi128EEENS7_ILi112EEENS7_ILi64EEEEEELi64ENS_6half_tEfNS_4arch4Sm80ELb0ELb0ELb0ELb0ELb0ELb0ELb1ELb1EEENS1_21CollectiveEpilogueFwdINS6_IJS8_SA_S9_EEENS6_IJNS7_ILi1EEESI_SI_EEESC_SE_Li128ELb0ELb1ELb1ELb0EEENS1_19SingleTileSchedulerILb0ELb1ELb1ELi128EEEEEEEEEvNT_6ParamsE:
        /* <DEDUP_REMOVED lines=17> */
.L_x_1614:
[----:B--23--:R-:W-:Y:S01]  /*0110*/  IMAD.MOV.U32 R0, RZ, RZ, c[0x0][0x550] ;  /* 0x00015400ff007624 */ /* 0x00cfe200078e00ff */
[----:B------:R-:W-:-:S04]  /*0120*/  MOV R3, R2 ;  /* 0x0000000200037202 */ /* 0x000fc80000000f00 */
[----:B------:R-:W-:-:S13]  /*0130*/  ISETP.NE.AND P0, PT, R0, 0x1, PT ;  /* 0x000000010000780c */ /* 0x000fda0003f05270 */
[----:B------:R-:W-:-:S05]  /*0140*/  @P0 IMAD.HI.U32 R0, R2, c[0x0][0x554], RZ ;  /* 0x0001550002000a27 */ /* 0x000fca00078e00ff */
[----:B------:R-:W-:-:S05]  /*0150*/  @P0 SHF.R.U32.HI R3, RZ, c[0x0][0x558], R0 ;  /* 0x00015600ff030a19 */ /* 0x000fca0000011600 */
[----:B------:R1:W-:Y:S02]  /*0160*/  STL [R1+0x20], R3 ;  /* 0x0000200301007387 */ /* 0x0003e40000100800 */
.L_x_1615:
        /* <DEDUP_REMOVED lines=46> */
.L_x_1616:
        /* <DEDUP_REMOVED lines=67> */
[----:B------:R-:W-:-:S02]  /*0880*/  IMAD R5, R17, c[0x0][0x1c0], RZ ;  /* 0x0000700011057a24 */ /* 0x000fc400078e02ff */
[----:B------:R-:W-:Y:S02]  /*0890*/  IMAD.SHL.U32 R20, R23, 0x8, RZ ;  /* 0x0000000817147824 */ /* 0x000fe400078e00ff */
[----:B------:R-:W-:Y:S02]  /*08a0*/  IMAD R5, R18, c[0x0][0x1c4], R5 ;  /* 0x0000710012057a24 */ /* 0x000fe400078e0205 */
[----:B-1----:R-:W-:Y:S01]  /*08b0*/  IMAD.WIDE.U32 R2, R16, c[0x0][0x1b8], RZ ;  /* 0x00006e0010027a25 */ /* 0x002fe200078e00ff */
[----:B------:R-:W-:Y:S02]  /*08c0*/  SHF.R.S32.HI R21, RZ, 0x1f, R20 ;  /* 0x0000001fff157819 */ /* 0x000fe40000011414 */
[----:B------:R-:W-:Y:S01]  /*08d0*/  ISETP.GE.AND P3, PT, R20, c[0x0][0x198], PT ;  /* 0x0000660014007a0c */ /* 0x000fe20003f66270 */
[----:B---3--:R-:W-:Y:S01]  /*08e0*/  IMAD R10, R22, 0x80, R4 ;  /* 0x00000080160a7824 */ /* 0x008fe200078e0204 */
[----:B------:R-:W-:Y:S01]  /*08f0*/  IADD3 R3, R3, R0, RZ ;  /* 0x0000000003037210 */ /* 0x000fe20007ffe0ff */
[----:B------:R-:W-:-:S03]  /*0900*/  IMAD.WIDE.U32 R8, R19, c[0x0][0x208], R20 ;  /* 0x0000820013087a25 */ /* 0x000fc600078e0014 */
[----:B------:R-:W-:Y:S01]  /*0910*/  MOV R0, R10 ;  /* 0x0000000a00007202 */ /* 0x000fe20000000f00 */
[----:B------:R-:W-:-:S04]  /*0920*/  @P0 IMAD.HI.U32 R4, R10, c[0x0][0x2c8], RZ ;  /* 0x0000b2000a040a27 */ /* 0x000fc800078e00ff */
[----:B------:R-:W-:Y:S01]  /*0930*/  IMAD.WIDE.U32 R2, R18, c[0x0][0x1c0], R2 ;  /* 0x0000700012027a25 */ /* 0x000fe200078e0002 */
[----:B------:R-:W-:-:S03]  /*0940*/  @P0 SHF.R.U32.HI R0, RZ, c[0x0][0x2cc], R4 ;  /* 0x0000b300ff000a19 */ /* 0x000fc60000011604 */
[C---:B------:R-:W-:Y:S01]  /*0950*/  IMAD R4, R6.reuse, c[0x0][0x208], RZ ;  /* 0x0000820006047a24 */ /* 0x040fe200078e02ff */
[----:B------:R-:W-:Y:S01]  /*0960*/  IADD3 R3, R3, R5, RZ ;  /* 0x0000000503037210 */ /* 0x000fe20007ffe0ff */
[----:B------:R-:W-:Y:S01]  /*0970*/  IMAD R5, R6, c[0x0][0x1e0], RZ ;  /* 0x0000780006057a24 */ /* 0x000fe200078e02ff */
[----:B------:R-:W-:Y:S01]  /*0980*/  SHF.R.S32.HI R6, RZ, 0x1f, R0 ;  /* 0x0000001fff067819 */ /* 0x000fe20000011400 */
[C---:B------:R-:W-:Y:S02]  /*0990*/  IMAD R11, R19.reuse, c[0x0][0x20c], R4 ;  /* 0x00008300130b7a24 */ /* 0x040fe400078e0204 */
[C---:B------:R-:W-:Y:S02]  /*09a0*/  IMAD R7, R19.reuse, c[0x0][0x1e4], R5 ;  /* 0x0000790013077a24 */ /* 0x040fe400078e0205 */
[----:B------:R-:W-:Y:S02]  /*09b0*/  IMAD R6, R6, c[0x0][0x1b0], RZ ;  /* 0x00006c0006067a24 */ /* 0x000fe400078e02ff */
[----:B------:R-:W-:-:S04]  /*09c0*/  IMAD.WIDE.U32 R4, R19, c[0x0][0x1e0], R20 ;  /* 0x0000780013047a25 */ /* 0x000fc800078e0014 */
[----:B------:R-:W-:Y:S01]  /*09d0*/  IMAD.WIDE.U32 R2, R0, c[0x0][0x1b0], R2 ;  /* 0x00006c0000027a25 */ /* 0x000fe200078e0002 */
[----:B------:R-:W-:-:S03]  /*09e0*/  IADD3 R7, R5, R7, RZ ;  /* 0x0000000705077210 */ /* 0x000fc60007ffe0ff */
[----:B------:R-:W-:Y:S02]  /*09f0*/  IMAD R6, R0, c[0x0][0x1b4], R6 ;  /* 0x00006d0000067a24 */ /* 0x000fe400078e0206 */
[----:B------:R-:W-:Y:S02]  /*0a00*/  IMAD.MOV R0, RZ, RZ, -R0 ;  /* 0x000000ffff007224 */ /* 0x000fe400078e0a00 */
[----:B------:R-:W-:Y:S01]  /*0a10*/  IMAD.IADD R5, R9, 0x1, R11 ;  /* 0x0000000109057824 */ /* 0x000fe200078e020b */
[----:B------:R-:W-:Y:S01]  /*0a20*/  IADD3 R3, R3, R6, RZ ;  /* 0x0000000603037210 */ /* 0x000fe20007ffe0ff */
[----:B------:R-:W-:Y:S01]  /*0a30*/  IMAD R9, R0, c[0x0][0x2c4], R10 ;  /* 0x0000b10000097a24 */ /* 0x000fe200078e020a */
[----:B------:R-:W-:Y:S01]  /*0a40*/  LOP3.LUT R0, R26, 0xfffffff0, RZ, 0xc0, !PT ;  /* 0xfffffff01a007812 */ /* 0x000fe200078ec0ff */
[----:B------:R-:W-:Y:S01]  /*0a50*/  IMAD.MOV.U32 R6, RZ, RZ, R4 ;  /* 0x000000ffff067224 */ /* 0x000fe200078e0004 */
[----:B------:R-:W-:Y:S01]  /*0a60*/  MOV R4, R8 ;  /* 0x0000000800047202 */ /* 0x000fe20000000f00 */
[----:B------:R-:W-:-:S02]  /*0a70*/  IMAD R10, R12, c[0x0][0x210], RZ ;  /* 0x000084000c0a7a24 */ /* 0x000fc400078e02ff */
[----:B------:R-:W-:Y:S01]  /*0a80*/  IMAD.IADD R8, R244, 0x1, -R0 ;  /* 0x00000001f4087824 */ /* 0x000fe200078e0a00 */
[----:B------:R-:W-:Y:S01]  /*0a90*/  SHF.L.U32 R0, R19, 0x6, RZ ;  /* 0x0000000613007819 */ /* 0x000fe200000006ff */
[----:B------:R-:W-:Y:S01]  /*0aa0*/  IMAD R13, R16, c[0x0][0x214], R10 ;  /* 0x00008500100d7a24 */ /* 0x000fe200078e020a */
[----:B------:R-:W-:Y:S01]  /*0ab0*/  SHF.R.S32.HI R10, RZ, 0x1f, R9 ;  /* 0x0000001fff0a7819 */ /* 0x000fe20000011409 */
[----:B------:R-:W-:Y:S01]  /*0ac0*/  IMAD R11, R12, c[0x0][0x1e8], RZ ;  /* 0x00007a000c0b7a24 */ /* 0x000fe200078e02ff */
[----:B------:R-:W-:Y:S01]  /*0ad0*/  SHF.R.S32.HI R12, RZ, 0x1f, R8 ;  /* 0x0000001fff0c7819 */ /* 0x000fe20000011408 */
[----:B------:R-:W-:Y:S01]  /*0ae0*/  IMAD.WIDE.U32 R2, R9, c[0x0][0x1a8], R2 ;  /* 0x00006a0009027a25 */ /* 0x000fe200078e0002 */
[----:B------:R-:W-:Y:S02]  /*0af0*/  LOP3.LUT R0, R0, 0x1c0, RZ, 0xc0, !PT ;  /* 0x000001c000007812 */ /* 0x000fe400078ec0ff */
[----:B------:R-:W-:Y:S01]  /*0b00*/  LEA.HI R25, R12, R8, RZ, 0x3 ;  /* 0x000000080c197211 */ /* 0x000fe200078f18ff */
[----:B------:R-:W-:Y:S01]  /*0b10*/  IMAD R10, R10, c[0x0][0x1a8], RZ ;  /* 0x00006a000a0a7a24 */ /* 0x000fe200078e02ff */
[----:B------:R-:W-:Y:S01]  /*0b20*/  LOP3.LUT R14, R0, 0x38, R20, 0xf8, !PT ;  /* 0x00000038000e7812 */ /* 0x000fe200078ef814 */
[----:B------:R-:W-:Y:S01]  /*0b30*/  IMAD.WIDE.U32 R4, R16, c[0x0][0x210], R4 ;  /* 0x0000840010047a25 */ /* 0x000fe200078e0004 */
[----:B------:R-:W-:-:S02]  /*0b40*/  SHF.R.U32.HI R12, RZ, 0x3, R0 ;  /* 0x00000003ff0c7819 */ /* 0x000fc40000011600 */
[----:B------:R-:W-:Y:S01]  /*0b50*/  LOP3.LUT R0, R25, 0xfffffff8, RZ, 0xc0, !PT ;  /* 0xfffffff819007812 */ /* 0x000fe200078ec0ff */
[----:B------:R-:W-:Y:S02]  /*0b60*/  IMAD R10, R9, c[0x0][0x1ac], R10 ;  /* 0x00006b00090a7a24 */ /* 0x000fe400078e020a */
[----:B------:R-:W-:Y:S01]  /*0b70*/  IMAD R11, R16, c[0x0][0x1ec], R11 ;  /* 0x00007b00100b7a24 */ /* 0x000fe200078e020b */
[----:B------:R-:W-:Y:S01]  /*0b80*/  IADD3 R24, R8, -R0, RZ ;  /* 0x8000000008187210 */ /* 0x000fe20007ffe0ff */
[----:B------:R-:W-:Y:S01]  /*0b90*/  IMAD.WIDE.U32 R6, R16, c[0x0][0x1e8], R6 ;  /* 0x00007a0010067a25 */ /* 0x000fe200078e0006 */
[----:B------:R-:W-:Y:S02]  /*0ba0*/  IADD3 R9, R3, R10, RZ ;  /* 0x0000000a03097210 */ /* 0x000fe40007ffe0ff */
[----:B------:R-:W-:Y:S01]  /*0bb0*/  LEA R8, P0, R2, c[0x0][0x160], 0x1 ;  /* 0x0000580002087a11 */ /* 0x000fe200078008ff */
[----:B------:R-:W-:Y:S01]  /*0bc0*/  IMAD.IADD R5, R5, 0x1, R13 ;  /* 0x0000000105057824 */ /* 0x000fe200078e020d */
[----:B------:R-:W-:Y:S01]  /*0bd0*/  LOP3.LUT R16, R14, R12, RZ, 0x3c, !PT ;  /* 0x0000000c0e107212 */ /* 0x000fe200078e3cff */
[----:B------:R-:W-:Y:S01]  /*0be0*/  IMAD.IADD R7, R7, 0x1, R11 ;  /* 0x0000000107077824 */ /* 0x000fe200078e020b */
[----:B------:R-:W-:Y:S01]  /*0bf0*/  LEA.HI.X R9, R2, c[0x0][0x164], R9, 0x1, P0 ;  /* 0x0000590002097a11 */ /* 0x000fe200000f0c09 */
[----:B------:R1:W3:Y:S01]  /*0c00*/  SHFL.IDX PT, R13, R8, RZ, 0x181f ;  /* 0x00181fff080d7589 */ /* 0x0002e200000e0000 */
[----:B------:R-:W-:-:S03]  /*0c10*/  LEA.HI R11, R27, R244, RZ, 0x6 ;  /* 0x000000f41b0b7211 */ /* 0x000fc600078f30ff */
[----:B------:R1:W4:Y:S02]  /*0c20*/  SHFL.IDX PT, R14, R9, RZ, 0x181f ;  /* 0x00181fff090e7589 */ /* 0x00032400000e0000 */
[----:B------:R-:W-:Y:S01]  /*0c30*/  IMAD.SHL.U32 R11, R11, 0x8, RZ ;  /* 0x000000080b0b7824 */ /* 0x000fe200078e00ff */
        /* <DEDUP_REMOVED lines=8> */
[C---:B------:R-:W-:Y:S01]  /*0cc0*/  IMAD R12, R2.reuse, c[0x0][0x1f4], R10 ;  /* 0x00007d00020c7a24 */ /* 0x040fe200078e020a */
[----:B------:R-:W-:Y:S01]  /*0cd0*/  ISETP.GE.AND P0, PT, R15, UR4, PT ;  /* 0x000000040f007c0c */ /* 0x000fe2000bf06270 */
[----:B------:R-:W-:Y:S01]  /*0ce0*/  IMAD R10, R2, c[0x0][0x21c], R0 ;  /* 0x00008700020a7a24 */ /* 0x000fe200078e0200 */
        /* <DEDUP_REMOVED lines=19> */
.L_x_1619:
[----:B---34-:R-:W-:Y:S05]  /*0e20*/  BSYNC B0 ;  /* 0x0000000000007941 */ /* 0x018fea0003800000 */
.L_x_1618:
        /* <DEDUP_REMOVED lines=11> */
.L_x_1621:
[----:B------:R-:W-:Y:S05]  /*0ee0*/  BSYNC B0 ;  /* 0x0000000000007941 */ /* 0x000fea0003800000 */
.L_x_1620:
        /* <DEDUP_REMOVED lines=11> */
.L_x_1623:
[----:B------:R-:W-:Y:S05]  /*0fa0*/  BSYNC B0 ;  /* 0x0000000000007941 */ /* 0x000fea0003800000 */
.L_x_1622:
        /* <DEDUP_REMOVED lines=11> */
.L_x_1625:
[----:B------:R-:W-:Y:S05]  /*1060*/  BSYNC B0 ;  /* 0x0000000000007941 */ /* 0x000fea0003800000 */
.L_x_1624:
        /* <DEDUP_REMOVED lines=11> */
.L_x_1627:
[----:B------:R-:W-:Y:S05]  /*1120*/  BSYNC B0 ;  /* 0x0000000000007941 */ /* 0x000fea0003800000 */
.L_x_1626:
        /* <DEDUP_REMOVED lines=11> */
.L_x_1629:
[----:B------:R-:W-:Y:S05]  /*11e0*/  BSYNC B0 ;  /* 0x0000000000007941 */ /* 0x000fea0003800000 */
.L_x_1628:
        /* <DEDUP_REMOVED lines=11> */
.L_x_1631:
[----:B------:R-:W-:Y:S05]  /*12a0*/  BSYNC B0 ;  /* 0x0000000000007941 */ /* 0x000fea0003800000 */
.L_x_1630:
[----:B-123--:R-:W1:Y:S01]  /*12b0*/  SHFL.IDX PT, R8, R8, 0x7, 0x181f ;  /* 0x00f81f0008087f89 */ /* 0x00ee6200000e0000 */
[----:B------:R-:W-:Y:S01]  /*12c0*/  IADD3 R5, R15, 0x70, RZ ;  /* 0x000000700f057810 */ /* 0x000fe20007ffe0ff */
[----:B------:R-:W-:Y:S01]  /*12d0*/  IMAD.SHL.U32 R241, R0, 0x2, RZ ;  /* 0x0000000200f17824 */ /* 0x000fe200078e00ff */
[C---:B------:R-:W-:Y:S01]  /*12e0*/  IADD3 R142, R236.reuse, -0x1, RZ ;  /* 0xffffffffec8e7810 */ /* 0x040fe20007ffe0ff */
[----:B------:R-:W2:Y:S01]  /*12f0*/  SHFL.IDX PT, R2, R9, 0x7, 0x181f ;  /* 0x00f81f0009027f89 */ /* 0x000ea200000e0000 */
[----:B------:R-:W-:Y:S01]  /*1300*/  ISETP.GE.AND P1, PT, R5, UR4, PT ;  /* 0x0000000405007c0c */ /* 0x000fe2000bf26270 */
[----:B------:R-:W-:Y:S01]  /*1310*/  IMAD.MOV.U32 R5, RZ, RZ, 0x70 ;  /* 0x00000070ff057424 */ /* 0x000fe200078e00ff */
[----:B------:R-:W-:Y:S01]  /*1320*/  SHF.R.S32.HI R18, RZ, 0x4, R26 ;  /* 0x00000004ff127819 */ /* 0x000fe2000001141a */
[----:B------:R-:W-:Y:S01]  /*1330*/  IMAD.MOV.U32 R250, RZ, RZ, R32 ;  /* 0x000000fffffa7224 */ /* 0x000fe200078e0020 */
[----:B------:R-:W-:Y:S01]  /*1340*/  LEA.HI R242, R27, R244, RZ, 0x5 ;  /* 0x000000f41bf27211 */ /* 0x000fe200078f28ff */
[----:B------:R-:W-:Y:S01]  /*1350*/  IMAD R141, R236, -0x70, R5 ;  /* 0xffffff90ec8d7824 */ /* 0x000fe200078e0205 */
[----:B------:R-:W-:Y:S01]  /*1360*/  ULDC.64 UR4, c[0x0][0x208] ;  /* 0x0000820000047ab9 */ /* 0x000fe20000000a00 */
[C---:B----4-:R-:W-:Y:S01]  /*1370*/  IMAD R6, R5.reuse, c[0x0][0x1e4], RZ ;  /* 0x0000790005067a24 */ /* 0x050fe200078e02ff */
[----:B------:R-:W-:Y:S01]  /*1380*/  USHF.L.U32 UR7, UR4, 0x5, URZ ;  /* 0x0000000504077899 */ /* 0x000fe2000800063f */
[----:B------:R-:W-:Y:S01]  /*1390*/  IMAD.WIDE.U32 R248, R5, c[0x0][0x1e0], RZ ;  /* 0x0000780005f87a25 */ /* 0x000fe200078e00ff */
[----:B------:R-:W-:Y:S01]  /*13a0*/  IADD3 R22, R141, c[0x0][0x1d0], -R19 ;  /* 0x000074008d167a10 */ /* 0x000fe20007ffe813 */
[----:B------:R-:W-:-:S02]  /*13b0*/  UMOV UR6, 0x5 ;  /* 0x0000000500067882 */ /* 0x000fc40000000000 */
[----:B------:R-:W-:Y:S01]  /*13c0*/  IMAD.IADD R243, R249, 0x1, R6 ;  /* 0x00000001f9f37824 */ /* 0x000fe200078e0206 */
[C---:B------:R-:W-:Y:S01]  /*13d0*/  ISETP.GE.AND P6, PT, R22.reuse, 0x21, PT ;  /* 0x000000211600780c */ /* 0x040fe20003fc6270 */
[----:B------:R-:W-:Y:S01]  /*13e0*/  IMAD.MOV.U32 R251, RZ, RZ, R33 ;  /* 0x000000fffffb7224 */ /* 0x000fe200078e0021 */
[----:B------:R-:W-:Y:S01]  /*13f0*/  ISETP.GE.AND P4, PT, R22, 0x1, PT ;  /* 0x000000011600780c */ /* 0x000fe20003f86270 */
[----:B------:R-:W-:Y:S01]  /*1400*/  IMAD.MOV.U32 R250, RZ, RZ, R30 ;  /* 0x000000fffffa7224 */ /* 0x000fe200078e001e */
[----:B------:R-:W-:Y:S01]  /*1410*/  USHF.L.U64.HI UR5, UR4, UR6, UR5 ;  /* 0x0000000604057299 */ /* 0x000fe20008010205 */
[C---:B-1----:R-:W-:Y:S01]  /*1420*/  @!P1 LEA R8, P0, R20.reuse, R8, 0x1 ;  /* 0x0000000814089211 */ /* 0x042fe200078008ff */
[----:B------:R-:W-:Y:S02]  /*1430*/  IMAD R0, R243, R142, RZ ;  /* 0x0000008ef3007224 */ /* 0x000fe400078e02ff */
[----:B------:R-:W-:Y:S01]  /*1440*/  IMAD.MOV.U32 R245, RZ, RZ, c[0x0][0x1e0] ;  /* 0x00007800fff57624 */ /* 0x000fe200078e00ff */
[----:B--2---:R-:W-:Y:S01]  /*1450*/  @!P1 LEA.HI.X R9, R20, R2, R21, 0x1, P0 ;  /* 0x0000000214099211 */ /* 0x004fe200000f0c15 */
[----:B------:R-:W-:Y:S01]  /*1460*/  IMAD.WIDE.U32 R6, R142, R248, R250 ;  /* 0x000000f88e067225 */ /* 0x000fe200078e00fa */
[----:B------:R-:W-:Y:S01]  /*1470*/  ISETP.GE.AND P0, PT, R22, 0x11, PT ;  /* 0x000000111600780c */ /* 0x000fe20003f06270 */
[----:B------:R-:W-:Y:S01]  /*1480*/  STL.64 [R1+0x18], R250 ;  /* 0x000018fa01007387 */ /* 0x000fe20000100a00 */
[----:B------:R-:W-:Y:S01]  /*1490*/  SHF.R.S32.HI R21, RZ, 0x1f, R142 ;  /* 0x0000001fff157819 */ /* 0x000fe2000001148e */
[----:B------:R-:W-:-:S02]  /*14a0*/  IMAD.MOV.U32 R246, RZ, RZ, c[0x0][0x1e4] ;  /* 0x00007900fff67624 */ /* 0x000fc400078e00ff */
[----:B------:R-:W-:Y:S01]  /*14b0*/  @!PT LDS RZ, [RZ] ;  /* 0x00000000fffff984 */ /* 0x000fe20000000800 */
[----:B------:R1:W-:Y:S01]  /*14c0*/  @!P1 LDGSTS.E.BYPASS.LTC128B.128 [R241+0xa900], [R8.64], !P3 ;  /* 0x0a90000008f19fae */ /* 0x0003e2000d901d48 */
[----:B------:R-:W-:Y:S01]  /*14d0*/  ISETP.GE.AND P1, PT, R20, c[0x0][0x1d4], PT ;  /* 0x0000750014007a0c */ /* 0x000fe20003f26270 */
[----:B------:R-:W-:Y:S02]  /*14e0*/  IMAD R0, R21, R248, R0 ;  /* 0x000000f815007224 */ /* 0x000fe400078e0200 */
[----:B------:R-:W0:Y:S01]  /*14f0*/  LDGDEPBAR ;  /* 0x00000000000079af */ /* 0x000e220000000000 */
[----:B------:R-:W-:Y:S02]  /*1500*/  IMAD.SHL.U32 R12, R246, 0x20, RZ ;  /* 0x00000020f60c7824 */ /* 0x000fe400078e00ff */
[----:B------:R-:W-:Y:S01]  /*1510*/  IMAD.IADD R7, R7, 0x1, R0 ;  /* 0x0000000107077824 */ /* 0x000fe200078e0200 */
[----:B------:R-:W-:Y:S01]  /*1520*/  BAR.SYNC.DEFER_BLOCKING 0x0 ;  /* 0x0000000000007b1d */ /* 0x000fe20000010000 */
[----:B------:R-:W-:Y:S01]  /*1530*/  @P0 LEA R2, P2, R245, R6, 0x4 ;  /* 0x00000006f5020211 */ /* 0x000fe200078420ff */
[----:B------:R-:W-:-:S02]  /*1540*/  IMAD.MOV.U32 R92, RZ, RZ, R28 ;  /* 0x000000ffff5c7224 */ /* 0x000fc400078e001c */
[----:B------:R-:W-:Y:S01]  /*1550*/  IMAD.MOV.U32 R93, RZ, RZ, R29 ;  /* 0x000000ffff5d7224 */ /* 0x000fe200078e001d */
[----:B------:R-:W-:Y:S01]  /*1560*/  @P0 LEA R10, P5, R2, c[0x0][0x1c8], 0x1 ;  /* 0x00007200020a0a11 */ /* 0x000fe200078a08ff */
[----:B------:R-:W-:Y:S01]  /*1570*/  IMAD.MOV.U32 R92, RZ, RZ, R94 ;  /* 0x000000ffff5c7224 */ /* 0x000fe200078e005e */
[----:B------:R-:W-:-:S04]  /*1580*/  @P0 LEA.HI.X R5, R245, R7, R246, 0x4, P2 ;  /* 0x00000007f5050211 */ /* 0x000fc800010f24f6 */
[----:B------:R-:W-:Y:S01]  /*1590*/  @P0 LEA.HI.X R11, R2, c[0x0][0x1cc], R5, 0x1, P5 ;  /* 0x00007300020b0a11 */ /* 0x000fe200028f0c05 */
[----:B------:R-:W-:Y:S01]  /*15a0*/  STL.64 [R1+0x30], R92 ;  /* 0x0000305c01007387 */ /* 0x000fe20000100a00 */
[----:B------:R-:W-:Y:S01]  /*15b0*/  ISETP.GE.AND P5, PT, R22, 0x31, PT ;  /* 0x000000311600780c */ /* 0x000fe20003fa6270 */
[----:B-1----:R-:W-:-:S05]  /*15c0*/  IMAD.WIDE.U32 R8, R245, 0x20, RZ ;  /* 0x00000020f5087825 */ /* 0x002fca00078e00ff */
[C---:B------:R-:W-:Y:S02]  /*15d0*/  @P6 IADD3 R0, P2, R6.reuse, R8, RZ ;  /* 0x0000000806006210 */ /* 0x040fe40007f5e0ff */
[C---:B------:R-:W-:Y:S02]  /*15e0*/  @P4 LEA R8, P3, R6.reuse, c[0x0][0x1c8], 0x1 ;  /* 0x0000720006084a11 */ /* 0x040fe400078608ff */
[----:B------:R-:W-:Y:S02]  /*15f0*/  @P6 IADD3.X R2, R7, R9, R12, P2, !PT ;  /* 0x0000000907026210 */ /* 0x000fe400017fe40c */
[----:B------:R-:W-:Y:S02]  /*1600*/  @P4 LEA.HI.X R9, R6, c[0x0][0x1cc], R7, 0x1, P3 ;  /* 0x0000730006094a11 */ /* 0x000fe400018f0c07 */
[----:B------:R-:W-:Y:S02]  /*1610*/  @P6 LEA R16, P2, R0, c[0x0][0x1c8], 0x1 ;  /* 0x0000720000106a11 */ /* 0x000fe400078408ff */
[C---:B------:R-:W-:Y:S01]  /*1620*/  ISETP.GE.AND P3, PT, R22.reuse, 0x51, PT ;  /* 0x000000511600780c */ /* 0x040fe20003f66270 */
[----:B------:R-:W-:Y:S01]  /*1630*/  @!PT LDS RZ, [RZ] ;  /* 0x00000000fffff984 */ /* 0x000fe20000000800 */
[----:B------:R-:W-:Y:S01]  /*1640*/  @!PT LDS RZ, [RZ] ;  /* 0x00000000fffff984 */ /* 0x000fe20000000800 */
[----:B------:R-:W-:Y:S01]  /*1650*/  @!PT LDS RZ, [RZ] ;  /* 0x00000000fffff984 */ /* 0x000fe20000000800 */
[----:B------:R1:W-:Y:S01]  /*1660*/  @P4 LDGSTS.E.BYPASS.LTC128B.128 [R241+0x3900], [R8.64], !P1 ;  /* 0x0390000008f14fae */ /* 0x0003e2000c901d48 */
[----:B------:R-:W-:-:S02]  /*1670*/  ISETP.GE.AND P4, PT, R22, 0x41, PT ;  /* 0x000000411600780c */ /* 0x000fc40003f86270 */
[----:B------:R-:W-:Y:S01]  /*1680*/  @P6 LEA.HI.X R17, R0, c[0x0][0x1cc], R2, 0x1, P2 ;  /* 0x0000730000116a11 */ /* 0x000fe200010f0c02 */
[----:B------:R-:W-:Y:S01]  /*1690*/  @P5 IMAD R0, R246, 0x30, RZ ;  /* 0x00000030f6005824 */ /* 0x000fe200078e02ff */
[----:B------:R2:W-:Y:S01]  /*16a0*/  @P0 LDGSTS.E.BYPASS.LTC128B.128 [R241+0x4100], [R10.64], !P1 ;  /* 0x041000000af10fae */ /* 0x0005e2000c901d48 */
[----:B------:R-:W-:-:S03]  /*16b0*/  ISETP.GE.AND P2, PT, R22, 0x61, PT ;  /* 0x000000611600780c */ /* 0x000fc60003f46270 */
[----:B------:R3:W-:Y:S10]  /*16c0*/  @P6 LDGSTS.E.BYPASS.LTC128B.128 [R241+0x4900], [R16.64], !P1 ;  /* 0x0490000010f16fae */ /* 0x0007f4000c901d48 */
[----:B------:R-:W-:-:S02]  /*16d0*/  @P2 IMAD R5, R246, 0x60, RZ ;  /* 0x00000060f6052824 */ /* 0x000fc400078e02ff */
[----:B-1----:R-:W-:-:S04]  /*16e0*/  @P5 IMAD.WIDE.U32 R8, R245, 0x30, R6 ;  /* 0x00000030f5085825 */ /* 0x002fc800078e0006 */
[----:B------:R-:W-:Y:S01]  /*16f0*/  @P5 IMAD.IADD R0, R9, 0x1, R0 ;  /* 0x0000000109005824 */ /* 0x000fe200078e0200 */
[----:B------:R-:W-:Y:S01]  /*1700*/  @P5 LEA R14, P0, R8, c[0x0][0x1c8], 0x1 ;  /* 0x00007200080e5a11 */ /* 0x000fe200078008ff */
[----:B--2---:R-:W-:-:S03]  /*1710*/  @P3 IMAD R10, R246, 0x50, RZ ;  /* 0x00000050f60a3824 */ /* 0x004fc600078e02ff */
[----:B------:R-:W-:Y:S01]  /*1720*/  @P5 LEA.HI.X R15, R8, c[0x0][0x1cc], R0, 0x1, P0 ;  /* 0x00007300080f5a11 */ /* 0x000fe200000f0c00 */
[C---:B------:R-:W-:Y:S01]  /*1730*/  @P3 IMAD.WIDE.U32 R8, R245.reuse, 0x50, R6 ;  /* 0x00000050f5083825 */ /* 0x040fe200078e0006 */
[----:B------:R-:W-:-:S03]  /*1740*/  @P4 LEA R0, P0, R245, R6, 0x6 ;  /* 0x00000006f5004211 */ /* 0x000fc600078030ff */
[----:B------:R1:W-:Y:S01]  /*1750*/  @P5 LDGSTS.E.BYPASS.LTC128B.128 [R241+0x5100], [R14.64], !P1 ;  /* 0x051000000ef15fae */ /* 0x0003e2000c901d48 */
[C---:B------:R-:W-:Y:S01]  /*1760*/  @P4 LEA.HI.X R2, R245.reuse, R7, R246, 0x6, P0 ;  /* 0x00000007f5024211 */ /* 0x040fe200000f34f6 */
[----:B------:R-:W-:Y:S01]  /*1770*/  @P2 IMAD.WIDE.U32 R6, R245, 0x60, R6 ;  /* 0x00000060f5062825 */ /* 0x000fe200078e0006 */
[----:B------:R-:W-:-:S04]  /*1780*/  @P4 LEA R12, P0, R0, c[0x0][0x1c8], 0x1 ;  /* 0x00007200000c4a11 */ /* 0x000fc800078008ff */
[----:B------:R-:W-:Y:S01]  /*1790*/  @P4 LEA.HI.X R13, R0, c[0x0][0x1cc], R2, 0x1, P0 ;  /* 0x00007300000d4a11 */ /* 0x000fe200000f0c02 */
[----:B------:R-:W-:Y:S01]  /*17a0*/  @P3 IMAD.IADD R0, R9, 0x1, R10 ;  /* 0x0000000109003824 */ /* 0x000fe200078e020a */
[----:B------:R-:W-:Y:S02]  /*17b0*/  @P3 LEA R10, P0, R8, c[0x0][0x1c8], 0x1 ;  /* 0x00007200080a3a11 */ /* 0x000fe400078008ff */
[----:B------:R-:W-:Y:S01]  /*17c0*/  LEA.HI R2, R26, R18, RZ, 0x1 ;  /* 0x000000121a027211 */ /* 0x000fe200078f08ff */
[----:B------:R1:W-:Y:S01]  /*17d0*/  @P4 LDGSTS.E.BYPASS.LTC128B.128 [R241+0x5900], [R12.64], !P1 ;  /* 0x059000000cf14fae */ /* 0x0003e2000c901d48 */
[----:B------:R-:W-:Y:S01]  /*17e0*/  @P3 LEA.HI.X R11, R8, c[0x0][0x1cc], R0, 0x1, P0 ;  /* 0x00007300080b3a11 */ /* 0x000fe200000f0c00 */
[----:B------:R-:W-:Y:S01]  /*17f0*/  @P2 IMAD.IADD R0, R7, 0x1, R5 ;  /* 0x0000000107002824 */ /* 0x000fe200078e0205 */
[----:B------:R-:W-:Y:S02]  /*1800*/  @P2 LEA R8, P0, R6, c[0x0][0x1c8], 0x1 ;  /* 0x0000720006082a11 */ /* 0x000fe400078008ff */
[----:B------:R-:W-:Y:S01]  /*1810*/  LOP3.LUT R2, R2, 0xfffffffe, RZ, 0xc0, !PT ;  /* 0xfffffffe02027812 */ /* 0x000fe200078ec0ff */
[----:B------:R2:W-:Y:S01]  /*1820*/  @P3 LDGSTS.E.BYPASS.LTC128B.128 [R241+0x6100], [R10.64], !P1 ;  /* 0x061000000af13fae */ /* 0x0005e2000c901d48 */
[----:B------:R-:W-:Y:S01]  /*1830*/  @P2 LEA.HI.X R9, R6, c[0x0][0x1cc], R0, 0x1, P0 ;  /* 0x0000730006092a11 */ /* 0x000fe200000f0c00 */
[C---:B------:R-:W-:Y:S01]  /*1840*/  IMAD.SHL.U32 R0, R23.reuse, 0x40, RZ ;  /* 0x0000004017007824 */ /* 0x040fe200078e00ff */
[----:B------:R-:W-:Y:S01]  /*1850*/  LOP3.LUT P0, RZ, R23, 0x2, RZ, 0xc0, !PT ;  /* 0x0000000217ff7812 */ /* 0x000fe2000780c0ff */
[----:B------:R-:W-:Y:S01]  /*1860*/  IMAD.IADD R18, R18, 0x1, -R2 ;  /* 0x0000000112127824 */ /* 0x000fe200078e0a02 */
[----:B------:R-:W-:Y:S01]  /*1870*/  ISETP.GE.AND P3, PT, R20, c[0x0][0x1d4], PT ;  /* 0x0000750014007a0c */ /* 0x000fe20003f66270 */
[----:B------:R4:W-:Y:S01]  /*1880*/  @P2 LDGSTS.E.BYPASS.LTC128B.128 [R241+0x6900], [R8.64], !P1 ;  /* 0x0690000008f12fae */ /* 0x0009e2000c901d48 */
[----:B------:R-:W-:Y:S01]  /*1890*/  IMAD.SHL.U32 R2, R24, 0x40, RZ ;  /* 0x0000004018027824 */ /* 0x000fe200078e00ff */
[----:B------:R-:W-:Y:S01]  /*18a0*/  LOP3.LUT R0, R0, 0x1c0, RZ, 0xc0, !PT ;  /* 0x000001c000007812 */ /* 0x000fe200078ec0ff */
[----:B------:R-:W-:Y:S01]  /*18b0*/  IMAD.SHL.U32 R5, R18, 0x8, RZ ;  /* 0x0000000812057824 */ /* 0x000fe200078e00ff */
[----:B------:R-:W0:Y:S01]  /*18c0*/  LDGDEPBAR ;  /* 0x00000000000079af */ /* 0x000e220000000000 */
[----:B------:R-:W-:-:S02]  /*18d0*/  ISETP.LT.OR P6, PT, R22, 0x1, P3 ;  /* 0x000000011600780c */ /* 0x000fc40001fc1670 */
[----:B------:R-:W-:Y:S02]  /*18e0*/  LOP3.LUT R2, R2, 0x1c0, RZ, 0xc0, !PT ;  /* 0x000001c002027812 */ /* 0x000fe400078ec0ff */
[----:B------:R-:W-:Y:S02]  /*18f0*/  SHF.R.U32.HI R6, RZ, 0x3, R0 ;  /* 0x00000003ff067819 */ /* 0x000fe40000011600 */
[----:B------:R-:W-:Y:S01]  /*1900*/  LOP3.LUT R7, R2, 0x8, R5, 0xf8, !PT ;  /* 0x0000000802077812 */ /* 0x000fe200078ef805 */
[----:B------:R-:W-:Y:S01]  /*1910*/  IMAD.SHL.U32 R5, R25, 0x40, RZ ;  /* 0x0000004019057824 */ /* 0x000fe200078e00ff */
[----:B------:R-:W-:Y:S02]  /*1920*/  SHF.R.U32.HI R2, RZ, 0x3, R2 ;  /* 0x00000003ff027819 */ /* 0x000fe40000011602 */
[----:B------:R-:W-:Y:S02]  /*1930*/  ISETP.LT.OR P5, PT, R22, 0x11, P3 ;  /* 0x000000111600780c */ /* 0x000fe40001fa1670 */
[----:B------:R-:W-:-:S02]  /*1940*/  LOP3.LUT R140, R7, R2, RZ, 0x3c, !PT ;  /* 0x00000002078c7212 */ /* 0x000fc400078e3cff */
[----:B------:R-:W-:Y:S01]  /*1950*/  LOP3.LUT R5, R5, 0xfffffe00, RZ, 0xc0, !PT ;  /* 0xfffffe0005057812 */ /* 0x000fe200078ec0ff */
[----:B----4-:R-:W-:Y:S01]  /*1960*/  IMAD.SHL.U32 R8, R19, 0x8, RZ ;  /* 0x0000000813087824 */ /* 0x010fe200078e00ff */
[----:B------:R-:W-:-:S04]  /*1970*/  DEPBAR.LE SB0, 0x1 ;  /* 0x000080400000791a */ /* 0x000fc80000000000 */
[----:B------:R-:W-:-:S04]  /*1980*/  DEPBAR.LE SB0, 0x0 ;  /* 0x000080000000791a */ /* 0x000fc80000000000 */
[----:B------:R-:W-:Y:S01]  /*1990*/  LOP3.LUT R8, R0, 0x8, R8, 0xf8, !PT ;  /* 0x0000000800087812 */ /* 0x000fe200078ef808 */
[----:B------:R-:W-:-:S03]  /*19a0*/  IMAD.SHL.U32 R0, R242, 0x20, RZ ;  /* 0x00000020f2007824 */ /* 0x000fc600078e00ff */
[----:B------:R-:W-:Y:S02]  /*19b0*/  LOP3.LUT R6, R8, R6, RZ, 0x3c, !PT ;  /* 0x0000000608067212 */ /* 0x000fe400078e3cff */
[----:B------:R-:W-:-:S03]  /*19c0*/  LOP3.LUT R2, R0, 0x7ffffc00, RZ, 0xc0, !PT ;  /* 0x7ffffc0000027812 */ /* 0x000fc600078ec0ff */
[----:B------:R-:W-:Y:S01]  /*19d0*/  IMAD R0, R18, 0x200, R6 ;  /* 0x0000020012007824 */ /* 0x000fe200078e0206 */
[----:B------:R-:W-:Y:S01]  /*19e0*/  IADD3 R2, R140, R5, R2 ;  /* 0x000000058c027210 */ /* 0x000fe20007ffe002 */
[----:B------:R-:W-:-:S04]  /*19f0*/  IMAD.WIDE.U32 R6, R142, c[0x0][0x208], RZ ;  /* 0x000082008e067a25 */ /* 0x000fc800078e00ff */
        /* <DEDUP_REMOVED lines=10> */
[----:B------:R-:W-:Y:S01]  /*1aa0*/  IADD3 R240, R234, 0x800, RZ ;  /* 0x00000800eaf07810 */ /* 0x000fe20007ffe0ff */
[----:B------:R-:W-:Y:S01]  /*1ab0*/  IMAD R0, R142, c[0x0][0x20c], R0 ;  /* 0x000083008e007a24 */ /* 0x000fe200078e0200 */
[----:B------:R-:W-:-:S02]  /*1ac0*/  IADD3 R239, R234, 0x1000, RZ ;  /* 0x00001000eaef7810 */ /* 0x000fc40007ffe0ff */
[C---:B------:R-:W-:Y:S01]  /*1ad0*/  IADD3 R238, R234.reuse, 0x1800, RZ ;  /* 0x00001800eaee7810 */ /* 0x040fe20007ffe0ff */
[----:B------:R-:W-:Y:S01]  /*1ae0*/  IMAD.IADD R0, R7, 0x1, R0 ;  /* 0x0000000107007824 */ /* 0x000fe200078e0200 */
[----:B------:R-:W-:-:S03]  /*1af0*/  IADD3 R237, R234, 0x2000, RZ ;  /* 0x00002000eaed7810 */ /* 0x000fc60007ffe0ff */
[----:B------:R-:W-:Y:S01]  /*1b00*/  IMAD R0, R0, 0x70, RZ ;  /* 0x0000007000007824 */ /* 0x000fe200078e02ff */
[----:B--2---:R-:W-:Y:S04]  /*1b10*/  LDSM.16.M88.4 R8, [R230+0x9100] ;  /* 0x00910000e608783b */ /* 0x004fe80000000200 */
[----:B------:R-:W2:Y:S04]  /*1b20*/  LDSM.16.M88.4 R28, [R143+0x3900] ;  /* 0x003900008f1c783b */ /* 0x000ea80000000200 */
[----:B------:R-:W4:Y:S04]  /*1b30*/  LDSM.16.M88.4 R24, [R143+0x4100] ;  /* 0x004100008f18783b */ /* 0x000f280000000200 */
[----:B---3--:R-:W3:Y:S04]  /*1b40*/  LDSM.16.M88.4 R16, [R143+0x4900] ;  /* 0x004900008f10783b */ /* 0x008ee80000000200 */
[----:B------:R-:W5:Y:S04]  /*1b50*/  LDSM.16.M88.4 R32, [R143+0x5100] ;  /* 0x005100008f20783b */ /* 0x000f680000000200 */
[----:B------:R-:W3:Y:S04]  /*1b60*/  LDSM.16.M88.4 R36, [R143+0x5900] ;  /* 0x005900008f24783b */ /* 0x000ee80000000200 */
[----:B------:R-:W5:Y:S04]  /*1b70*/  LDSM.16.M88.4 R44, [R143+0x6100] ;  /* 0x006100008f2c783b */ /* 0x000f680000000200 */
[----:B------:R-:W5:Y:S04]  /*1b80*/  LDSM.16.M88.4 R40, [R143+0x6900] ;  /* 0x006900008f28783b */ /* 0x000f680000000200 */
[----:B-1----:R-:W1:Y:S04]  /*1b90*/  LDSM.16.M88.4 R12, [R230+0x7100] ;  /* 0x00710000e60c783b */ /* 0x002e680000000200 */
[----:B------:R-:W-:Y:S04]  /*1ba0*/  LDSM.16.M88.4 R56, [R234] ;  /* 0x00000000ea38783b */ /* 0x000fe80000000200 */
[----:B------:R-:W-:Y:S01]  /*1bb0*/  LDSM.16.M88.4 R52, [R234+0x800] ;  /* 0x00080000ea34783b */ /* 0x000fe20000000200 */
[C---:B--2---:R-:W-:Y:S03]  /*1bc0*/  HMMA.16816.F32 R60, R8.reuse, R28, RZ ;  /* 0x0000001c083c723c */ /* 0x044fe600000018ff */
[----:B------:R-:W-:Y:S05]  /*1bd0*/  LDSM.16.M88.4 R48, [R234+0x1000] ;  /* 0x00100000ea30783b */ /* 0x000fea0000000200 */
[C---:B----4-:R-:W-:Y:S08]  /*1be0*/  HMMA.16816.F32 R64, R8.reuse, R24, RZ ;  /* 0x000000180840723c */ /* 0x050ff000000018ff */
[C---:B---3--:R-:W-:Y:S08]  /*1bf0*/  HMMA.16816.F32 R68, R8.reuse, R16, RZ ;  /* 0x000000100844723c */ /* 0x048ff000000018ff */
[C---:B-----5:R-:W-:Y:S08]  /*1c00*/  HMMA.16816.F32 R72, R8.reuse, R32, RZ ;  /* 0x000000200848723c */ /* 0x060ff000000018ff */
[C---:B------:R-:W-:Y:S08]  /*1c10*/  HMMA.16816.F32 R76, R8.reuse, R36, RZ ;  /* 0x00000024084c723c */ /* 0x040ff000000018ff */
        /* <DEDUP_REMOVED lines=8> */
[----:B------:R-:W-:Y:S07]  /*1ca0*/  HMMA.16816.F32 R188, R8, R42, RZ ;  /* 0x0000002a08bc723c */ /* 0x000fee00000018ff */
[----:B------:R-:W-:Y:S01]  /*1cb0*/  IMAD.WIDE.U32 R8, R6, 0x70, R92 ;  /* 0x0000007006087825 */ /* 0x000fe200078e005c */
[----:B-1----:R-:W-:Y:S03]  /*1cc0*/  HMMA.16816.F32 R184, R12, R28, RZ ;  /* 0x0000001c0cb8723c */ /* 0x002fe600000018ff */
[----:B------:R-:W-:Y:S01]  /*1cd0*/  IMAD.IADD R0, R9, 0x1, R0 ;  /* 0x0000000109007824 */ /* 0x000fe200078e0200 */
[----:B------:R-:W-:-:S04]  /*1ce0*/  LEA R6, P2, R8, c[0x0][0x1f8], 0x1 ;  /* 0x00007e0008067a11 */ /* 0x000fc800078408ff */
[C---:B------:R-:W-:Y:S01]  /*1cf0*/  HMMA.16816.F32 R176, R12.reuse, R30, RZ ;  /* 0x0000001e0cb0723c */ /* 0x040fe200000018ff */
[----:B------:R-:W-:Y:S01]  /*1d00*/  LDSM.16.M88.4 R28, [R234+0x2800] ;  /* 0x00280000ea1c783b */ /* 0x000fe20000000200 */
[----:B------:R-:W-:Y:S02]  /*1d10*/  IADD3 R20, P0, R6, UR7, RZ ;  /* 0x0000000706147c10 */ /* 0x000fe4000ff1e0ff */
[----:B------:R-:W-:Y:S01]  /*1d20*/  LEA.HI.X R7, R8, c[0x0][0x1fc], R0, 0x1, P2 ;  /* 0x00007f0008077a11 */ /* 0x000fe200010f0c00 */
[----:B------:R-:W-:Y:S01]  /*1d30*/  IMAD.MOV.U32 R0, RZ, RZ, 0x40 ;  /* 0x00000040ff007424 */ /* 0x000fe200078e00ff */
[----:B------:R-:W-:Y:S01]  /*1d40*/  LDSM.16.M88.4 R8, [R233+0x7100] ;  /* 0x00710000e908783b */ /* 0x000fe20000000200 */
[----:B------:R-:W-:Y:S01]  /*1d50*/  LOP3.LUT P2, RZ, R23, 0x4, RZ, 0xc0, !PT ;  /* 0x0000000417ff7812 */ /* 0x000fe2000784c0ff */
[----:B------:R-:W-:Y:S01]  /*1d60*/  HMMA.16816.F32 R144, R12, R16, RZ ;  /* 0x000000100c90723c */ /* 0x000fe200000018ff */
[----:B------:R-:W-:Y:S02]  /*1d70*/  IADD3.X R21, R7, UR5, RZ, P0, !PT ;  /* 0x0000000507157c10 */ /* 0x000fe400087fe4ff */
[----:B------:R-:W-:-:S02]  /*1d80*/  ISETP.LT.OR P0, PT, R22, 0x21, P3 ;  /* 0x000000211600780c */ /* 0x000fc40001f01670 */
[----:B------:R-:W-:-:S03]  /*1d90*/  SEL R0, R0, 0xffffffc0, !P2 ;  /* 0xffffffc000007807 */ /* 0x000fc60005000000 */
[----:B------:R-:W-:Y:S01]  /*1da0*/  HMMA.16816.F32 R168, R12, R18, RZ ;  /* 0x000000120ca8723c */ /* 0x000fe200000018ff */
[----:B------:R-:W1:Y:S01]  /*1db0*/  LDSM.16.M88.4 R16, [R233+0x9100] ;  /* 0x00910000e910783b */ /* 0x000e620000000200 */
[----:B------:R-:W-:Y:S02]  /*1dc0*/  IMAD.IADD R229, R143, 0x1, R0 ;  /* 0x000000018fe57824 */ /* 0x000fe400078e0200 */
[----:B------:R-:W-:Y:S01]  /*1dd0*/  IMAD.IADD R228, R0, 0x1, R234 ;  /* 0x0000000100e47824 */ /* 0x000fe200078e02ea */
[----:B------:R-:W-:-:S03]  /*1de0*/  LOP3.LUT R0, R140, R5, RZ, 0xfc, !PT ;  /* 0x000000058c007212 */ /* 0x000fc600078efcff */
[C---:B------:R-:W-:Y:S08]  /*1df0*/  HMMA.16816.F32 R136, R12.reuse, R32, RZ ;  /* 0x000000200c88723c */ /* 0x040ff000000018ff */
[C---:B------:R-:W-:Y:S01]  /*1e00*/  HMMA.16816.F32 R164, R12.reuse, R34, RZ ;  /* 0x000000220ca4723c */ /* 0x040fe200000018ff */
[----:B------:R-:W2:Y:S07]  /*1e10*/  LDSM.16.M88.4 R32, [R234+0x2000] ;  /* 0x00200000ea20783b */ /* 0x000eae0000000200 */
[C---:B------:R-:W-:Y:S08]  /*1e20*/  HMMA.16816.F32 R152, R12.reuse, R24, RZ ;  /* 0x000000180c98723c */ /* 0x040ff000000018ff */
[C---:B------:R-:W-:Y:S01]  /*1e30*/  HMMA.16816.F32 R172, R12.reuse, R26, RZ ;  /* 0x0000001a0cac723c */ /* 0x040fe200000018ff */
[----:B------:R-:W-:Y:S07]  /*1e40*/  LDSM.16.M88.4 R24, [R234+0x3000] ;  /* 0x00300000ea18783b */ /* 0x000fee0000000200 */
[C---:B------:R-:W-:Y:S08]  /*1e50*/  HMMA.16816.F32 R132, R12.reuse, R36, RZ ;  /* 0x000000240c84723c */ /* 0x040ff000000018ff */
[----:B------:R-:W-:Y:S01]  /*1e60*/  HMMA.16816.F32 R156, R12, R38, RZ ;  /* 0x000000260c9c723c */ /* 0x000fe200000018ff */
[----:B------:R-:W3:Y:S04]  /*1e70*/  LDSM.16.M88.4 R36, [R234+0x1800] ;  /* 0x00180000ea24783b */ /* 0x000ee80000000200 */
[----:B------:R-:W-:Y:S01]  /*1e80*/  @!PT LDS RZ, [RZ] ;  /* 0x00000000fffff984 */ /* 0x000fe20000000800 */
[----:B------:R-:W-:Y:S01]  /*1e90*/  @!PT LDS RZ, [RZ] ;  /* 0x00000000fffff984 */ /* 0x000fe20000000800 */
[----:B------:R-:W-:Y:S01]  /*1ea0*/  @!PT LDS RZ, [RZ] ;  /* 0x00000000fffff984 */ /* 0x000fe20000000800 */
[----:B------:R4:W-:Y:S01]  /*1eb0*/  LDGSTS.E.BYPASS.LTC128B.128 [R241+0x100], [R6.64], !P6 ;  /* 0x0010000006f17fae */ /* 0x0009e2000f101d48 */
[----:B------:R-:W-:-:S02]  /*1ec0*/  ISETP.LT.OR P6, PT, R22, 0x31, P3 ;  /* 0x000000311600780c */ /* 0x000fc40001fc1670 */
[----:B------:R-:W-:Y:S01]  /*1ed0*/  HMMA.16816.F32 R124, R12, R44, RZ ;  /* 0x0000002c0c7c723c */ /* 0x000fe200000018ff */
[----:B------:R5:W-:Y:S01]  /*1ee0*/  LDGSTS.E.BYPASS.LTC128B.128 [R241+0x900], [R20.64], !P5 ;  /* 0x0090000014f17fae */ /* 0x000be2000e901d48 */
[----:B------:R-:W-:-:S06]  /*1ef0*/  ISETP.LT.OR P5, PT, R22, 0x41, P3 ;  /* 0x000000411600780c */ /* 0x000fcc0001fa1670 */
[C---:B------:R-:W-:Y:S08]  /*1f00*/  HMMA.16816.F32 R148, R12.reuse, R46, RZ ;  /* 0x0000002e0c94723c */ /* 0x040ff000000018ff */
[C---:B------:R-:W-:Y:S08]  /*1f10*/  HMMA.16816.F32 R120, R12.reuse, R40, RZ ;  /* 0x000000280c78723c */ /* 0x040ff000000018ff */
[----:B------:R-:W-:Y:S07]  /*1f20*/  HMMA.16816.F32 R128, R12, R42, RZ ;  /* 0x0000002a0c80723c */ /* 0x000fee00000018ff */
[----:B------:R-:W-:Y:S01]  /*1f30*/  IADD3 R12, P4, R20, UR7, RZ ;  /* 0x00000007140c7c10 */ /* 0x000fe2000ff9e0ff */
[----:B-1----:R-:W-:Y:S03]  /*1f40*/  HMMA.16816.F32 R44, R16, R28, R80 ;  /* 0x0000001c102c723c */ /* 0x002fe60000001850 */
[----:B------:R-:W-:-:S02]  /*1f50*/  IADD3.X R13, R21, UR5, RZ, P4, !PT ;  /* 0x00000005150d7c10 */ /* 0x000fc4000a7fe4ff */
[----:B------:R-:W-:-:S03]  /*1f60*/  IADD3 R14, P4, R12, UR7, RZ ;  /* 0x000000070c0e7c10 */ /* 0x000fc6000ff9e0ff */
[----:B------:R1:W-:Y:S01]  /*1f70*/  LDGSTS.E.BYPASS.LTC128B.128 [R241+0x1100], [R12.64], !P0 ;  /* 0x011000000cf17fae */ /* 0x0003e2000c101d48 */
[----:B------:R-:W-:Y:S01]  /*1f80*/  IADD3.X R15, R13, UR5, RZ, P4, !PT ;  /* 0x000000050d0f7c10 */ /* 0x000fe2000a7fe4ff */
[----:B--2---:R-:W-:Y:S01]  /*1f90*/  HMMA.16816.F32 R40, R16, R32, R76 ;  /* 0x000000201028723c */ /* 0x004fe2000000184c */
[----:B----4-:R-:W-:-:S03]  /*1fa0*/  IADD3 R6, P4, R14, UR7, RZ ;  /* 0x000000070e067c10 */ /* 0x010fc6000ff9e0ff */
[----:B------:R2:W-:Y:S01]  /*1fb0*/  LDGSTS.E.BYPASS.LTC128B.128 [R241+0x1900], [R14.64], !P6 ;  /* 0x019000000ef17fae */ /* 0x0005e2000f101d48 */
[----:B------:R-:W-:Y:S02]  /*1fc0*/  IADD3.X R7, R15, UR5, RZ, P4, !PT ;  /* 0x000000050f077c10 */ /* 0x000fe4000a7fe4ff */
[C---:B------:R-:W-:Y:S01]  /*1fd0*/  ISETP.LT.OR P4, PT, R22.reuse, 0x51, P3 ;  /* 0x000000511600780c */ /* 0x040fe20001f81670 */
[C---:B------:R-:W-:Y:S01]  /*1fe0*/  HMMA.16816.F32 R104, R16.reuse, R56, R60 ;  /* 0x000000381068723c */ /* 0x040fe2000000183c */
[----:B------:R-:W-:Y:S01]  /*1ff0*/  ISETP.LT.OR P3, PT, R22, 0x61, P3 ;  /* 0x000000611600780c */ /* 0x000fe20001f61670 */
[----:B------:R4:W-:Y:S06]  /*2000*/  LDGSTS.E.BYPASS.LTC128B.128 [R241+0x2100], [R6.64], !P5 ;  /* 0x0210000006f17fae */ /* 0x0009ec000e901d48 */
[C---:B---3--:R-:W-:Y:S08]  /*2010*/  HMMA.16816.F32 R92, R16.reuse, R36, R72 ;  /* 0x00000024105c723c */ /* 0x048ff00000001848 */
[----:B------:R-:W-:Y:S01]  /*2020*/  HMMA.16816.F32 R180, R16, R58, R84 ;  /* 0x0000003a10b4723c */ /* 0x000fe20000001854 */
[----:B-1----:R-:W-:-:S04]  /*2030*/  IADD3 R12, P0, R6, UR7, RZ ;  /* 0x00000007060c7c10 */ /* 0x002fc8000ff1e0ff */
[----:B------:R-:W-:Y:S02]  /*2040*/  IADD3.X R13, R7, UR5, RZ, P0, !PT ;  /* 0x00000005070d7c10 */ /* 0x000fe400087fe4ff */
[----:B--2---:R-:W-:Y:S01]  /*2050*/  IADD3 R14, P0, R12, UR7, RZ ;  /* 0x000000070c0e7c10 */ /* 0x004fe2000ff1e0ff */
[----:B------:R-:W-:Y:S02]  /*2060*/  HMMA.16816.F32 R220, R16, R54, R108 ;  /* 0x0000003610dc723c */ /* 0x000fe4000000186c */
[----:B------:R1:W-:Y:S01]  /*2070*/  LDGSTS.E.BYPASS.LTC128B.128 [R241+0x2900], [R12.64], !P4 ;  /* 0x029000000cf17fae */ /* 0x0003e2000e101d48 */
[----:B------:R-:W-:-:S05]  /*2080*/  IADD3.X R15, R13, UR5, RZ, P0, !PT ;  /* 0x000000050d0f7c10 */ /* 0x000fca00087fe4ff */
[----:B------:R1:W-:Y:S01]  /*2090*/  LDGSTS.E.BYPASS.LTC128B.128 [R241+0x3100], [R14.64], !P3 ;  /* 0x031000000ef17fae */ /* 0x0003e2000d901d48 */
[C---:B------:R-:W-:Y:S03]  /*20a0*/  HMMA.16816.F32 R216, R16.reuse, R50, R112 ;  /* 0x0000003210d8723c */ /* 0x040fe60000001870 */
[----:B-----5:R-:W-:Y:S04]  /*20b0*/  LDSM.16.M88.4 R20, [R231+0x9100] ;  /* 0x00910000e714783b */ /* 0x020fe80000000200 */
[----:B------:R-:W2:Y:S01]  /*20c0*/  LDSM.16.M88.4 R80, [R229+0x5900] ;  /* 0x00590000e550783b */ /* 0x000ea20000000200 */
[C---:B------:R-:W-:Y:S03]  /*20d0*/  HMMA.16816.F32 R100, R16.reuse, R52, R64 ;  /* 0x000000341064723c */ /* 0x040fe60000001840 */
[----:B------:R-:W3:Y:S04]  /*20e0*/  LDSM.16.M88.4 R76, [R229+0x6100] ;  /* 0x00610000e54c783b */ /* 0x000ee80000000200 */
[----:B------:R-:W5:Y:S01]  /*20f0*/  LDSM.16.M88.4 R60, [R229+0x4100] ;  /* 0x00410000e53c783b */ /* 0x000f620000000200 */
[C---:B------:R-:W-:Y:S03]  /*2100*/  HMMA.16816.F32 R96, R16.reuse, R48, R68 ;  /* 0x000000301060723c */ /* 0x040fe60000001844 */
[----:B------:R-:W2:Y:S04]  /*2110*/  LDSM.16.M88.4 R84, [R229+0x5100] ;  /* 0x00510000e554783b */ /* 0x000ea80000000200 */
[----:B------:R-:W2:Y:S01]  /*2120*/  LDSM.16.M88.4 R72, [R229+0x6900] ;  /* 0x00690000e548783b */ /* 0x000ea20000000200 */
[C---:B------:R-:W-:Y:S03]  /*2130*/  HMMA.16816.F32 R88, R16.reuse, R24, R88 ;  /* 0x000000181058723c */ /* 0x040fe60000001858 */
[----:B------:R-:W2:Y:S04]  /*2140*/  LDSM.16.M88.4 R64, [R229+0x3900] ;  /* 0x00390000e540783b */ /* 0x000ea80000000200 */
[----:B------:R-:W-:Y:S01]  /*2150*/  LDSM.16.M88.4 R68, [R229+0x4900] ;  /* 0x00490000e544783b */ /* 0x000fe20000000200 */
[C---:B------:R-:W-:Y:S03]  /*2160*/  HMMA.16816.F32 R112, R16.reuse, R38, R116 ;  /* 0x000000261070723c */ /* 0x040fe60000001874 */
[----:B-1----:R-:W-:Y:S04]  /*2170*/  LDSM.16.M88.4 R12, [R232+0x7100] ;  /* 0x00710000e80c783b */ /* 0x002fe80000000200 */
[----:B------:R-:W0:Y:S01]  /*2180*/  LDGDEPBAR ;  /* 0x00000000000079af */ /* 0x000e220000000000 */
[C---:B------:R-:W-:Y:S08]  /*2190*/  HMMA.16816.F32 R108, R16.reuse, R34, R160 ;  /* 0x00000022106c723c */ /* 0x040ff000000018a0 */
[C---:B------:R-:W-:Y:S08]  /*21a0*/  HMMA.16816.F32 R200, R16.reuse, R30, R192 ;  /* 0x0000001e10c8723c */ /* 0x040ff000000018c0 */
[----:B------:R-:W-:Y:S01]  /*21b0*/  HMMA.16816.F32 R188, R16, R26, R188 ;  /* 0x0000001a10bc723c */ /* 0x000fe200000018bc */
[----:B------:R-:W1:Y:S07]  /*21c0*/  LDSM.16.M88.4 R16, [R231+0x7100] ;  /* 0x00710000e710783b */ /* 0x000e6e0000000200 */
[C---:B------:R-:W-:Y:S08]  /*21d0*/  HMMA.16816.F32 R184, R8.reuse, R56, R184 ;  /* 0x0000003808b8723c */ /* 0x040ff000000018b8 */
[C---:B------:R-:W-:Y:S08]  /*21e0*/  HMMA.16816.F32 R192, R8.reuse, R52, R152 ;  /* 0x0000003408c0723c */ /* 0x040ff00000001898 */
[C---:B------:R-:W-:Y:S08]  /*21f0*/  HMMA.16816.F32 R56, R8.reuse, R58, R176 ;  /* 0x0000003a0838723c */ /* 0x040ff000000018b0 */
[C---:B------:R-:W-:Y:S08]  /*2200*/  HMMA.16816.F32 R52, R8.reuse, R54, R172 ;  /* 0x000000360834723c */ /* 0x040ff000000018ac */
[C---:B------:R-:W-:Y:S08]  /*2210*/  HMMA.16816.F32 R204, R8.reuse, R36, R136 ;  /* 0x0000002408cc723c */ /* 0x040ff00000001888 */
[C---:B------:R-:W-:Y:S08]  /*2220*/  HMMA.16816.F32 R208, R8.reuse, R32, R132 ;  /* 0x0000002008d0723c */ /* 0x040ff00000001884 */
[C---:B------:R-:W-:Y:S08]  /*2230*/  HMMA.16816.F32 R132, R8.reuse, R50, R168 ;  /* 0x000000320884723c */ /* 0x040ff000000018a8 */
[C---:B------:R-:W-:Y:S01]  /*2240*/  HMMA.16816.F32 R136, R8.reuse, R38, R164 ;  /* 0x000000260888723c */ /* 0x040fe200000018a4 */
[----:B------:R-:W-:Y:S07]  /*2250*/  LDSM.16.M88.4 R36, [R228+0x1800] ;  /* 0x00180000e424783b */ /* 0x000fee0000000200 */
[C---:B------:R-:W-:Y:S01]  /*2260*/  HMMA.16816.F32 R196, R8.reuse, R48, R144 ;  /* 0x0000003008c4723c */ /* 0x040fe20000001890 */
[----:B------:R-:W-:Y:S07]  /*2270*/  LDSM.16.M88.4 R48, [R228] ;  /* 0x00000000e430783b */ /* 0x000fee0000000200 */
[C---:B------:R-:W-:Y:S08]  /*2280*/  HMMA.16816.F32 R212, R8.reuse, R28, R124 ;  /* 0x0000001c08d4723c */ /* 0x040ff0000000187c */
[C---:B------:R-:W-:Y:S01]  /*2290*/  HMMA.16816.F32 R172, R8.reuse, R30, R148 ;  /* 0x0000001e08ac723c */ /* 0x040fe20000001894 */
[----:B------:R-:W-:Y:S07]  /*22a0*/  LDSM.16.M88.4 R28, [R228+0x2800] ;  /* 0x00280000e41c783b */ /* 0x000fee0000000200 */
[C---:B------:R-:W-:Y:S08]  /*22b0*/  HMMA.16816.F32 R224, R8.reuse, R24, R120 ;  /* 0x0000001808e0723c */ /* 0x040ff00000001878 */
[C---:B------:R-:W-:Y:S01]  /*22c0*/  HMMA.16816.F32 R168, R8.reuse, R34, R156 ;  /* 0x0000002208a8723c */ /* 0x040fe2000000189c */
[----:B------:R-:W-:Y:S07]  /*22d0*/  LDSM.16.M88.4 R32, [R228+0x2000] ;  /* 0x00200000e420783b */ /* 0x000fee0000000200 */
[----:B------:R-:W-:Y:S01]  /*22e0*/  HMMA.16816.F32 R164, R8, R26, R128 ;  /* 0x0000001a08a4723c */ /* 0x000fe20000001880 */
[----:B------:R-:W-:Y:S04]  /*22f0*/  LDSM.16.M88.4 R8, [R232+0x9100] ;  /* 0x00910000e808783b */ /* 0x000fe80000000200 */
[----:B------:R-:W-:Y:S03]  /*2300*/  LDSM.16.M88.4 R24, [R228+0x3000] ;  /* 0x00300000e418783b */ /* 0x000fe60000000200 */
[C---:B--2---:R-:W-:Y:S01]  /*2310*/  HMMA.16816.F32 R144, R20.reuse, R80, R40 ;  /* 0x000000501490723c */ /* 0x044fe20000001828 */
[----:B------:R-:W2:Y:S07]  /*2320*/  LDSM.16.M88.4 R40, [R228+0x1000] ;  /* 0x00100000e428783b */ /* 0x000eae0000000200 */
[----:B---3--:R-:W-:Y:S01]  /*2330*/  HMMA.16816.F32 R128, R20, R76, R44 ;  /* 0x0000004c1480723c */ /* 0x008fe2000000182c */
[----:B------:R-:W3:Y:S01]  /*2340*/  LDSM.16.M88.4 R44, [R228+0x800] ;  /* 0x00080000e42c783b */ /* 0x000ee20000000200 */
[----:B------:R-:W-:-:S06]  /*2350*/  DEPBAR.LE SB0, 0x0 ;  /* 0x000080000000791a */ /* 0x000fcc0000000000 */
[C---:B-----5:R-:W-:Y:S08]  /*2360*/  HMMA.16816.F32 R156, R20.reuse, R60, R100 ;  /* 0x0000003c149c723c */ /* 0x060ff00000001864 */
[C---:B------:R-:W-:Y:S08]  /*2370*/  HMMA.16816.F32 R148, R20.reuse, R84, R92 ;  /* 0x000000541494723c */ /* 0x040ff0000000185c */
[C---:B------:R-:W-:Y:S08]  /*2380*/  HMMA.16816.F32 R100, R20.reuse, R72, R88 ;  /* 0x000000481464723c */ /* 0x040ff00000001858 */
[C---:B------:R-:W-:Y:S08]  /*2390*/  HMMA.16816.F32 R160, R20.reuse, R64, R104 ;  /* 0x0000004014a0723c */ /* 0x040ff00000001868 */
[----:B------:R-:W-:Y:S08]  /*23a0*/  HMMA.16816.F32 R124, R20, R66, R180 ;  /* 0x00000042147c723c */ /* 0x000ff000000018b4 */
[C---:B-1----:R-:W-:Y:S08]  /*23b0*/  HMMA.16816.F32 R92, R16.reuse, R64, R184 ;  /* 0x00000040105c723c */ /* 0x042ff000000018b8 */
[----:B------:R-:W-:Y:S08]  /*23c0*/  HMMA.16816.F32 R88, R16, R66, R56 ;  /* 0x000000421058723c */ /* 0x000ff00000001838 */
[C---:B------:R-:W-:Y:S08]  /*23d0*/  HMMA.16816.F32 R152, R20.reuse, R68, R96 ;  /* 0x000000441498723c */ /* 0x040ff00000001860 */
[----:B------:R-:W-:Y:S08]  /*23e0*/  HMMA.16816.F32 R120, R20, R62, R220 ;  /* 0x0000003e1478723c */ /* 0x000ff000000018dc */
[C---:B------:R-:W-:Y:S08]  /*23f0*/  HMMA.16816.F32 R64, R16.reuse, R60, R192 ;  /* 0x0000003c1040723c */ /* 0x040ff000000018c0 */
[----:B------:R-:W-:Y:S08]  /*2400*/  HMMA.16816.F32 R56, R16, R62, R52 ;  /* 0x0000003e1038723c */ /* 0x000ff00000001834 */
[C---:B------:R-:W-:Y:S08]  /*2410*/  HMMA.16816.F32 R116, R20.reuse, R70, R216 ;  /* 0x000000461474723c */ /* 0x040ff000000018d8 */
[C---:B------:R-:W-:Y:S08]  /*2420*/  HMMA.16816.F32 R112, R20.reuse, R86, R112 ;  /* 0x000000561470723c */ /* 0x040ff00000001870 */
[C---:B------:R-:W-:Y:S08]  /*2430*/  HMMA.16816.F32 R108, R20.reuse, R82, R108 ;  /* 0x00000052146c723c */ /* 0x040ff0000000186c */
[C---:B------:R-:W-:Y:S07]  /*2440*/  HMMA.16816.F32 R104, R20.reuse, R78, R200 ;  /* 0x0000004e1468723c */ /* 0x040fee00000018c8 */
[----:B------:R-:W-:Y:S01]  /*2450*/  IMAD.MOV.U32 R202, RZ, RZ, R235 ;  /* 0x000000ffffca7224 */ /* 0x000fe200078e00eb */
[----:B------:R-:W-:Y:S01]  /*2460*/  HMMA.16816.F32 R96, R20, R74, R188 ;  /* 0x0000004a1460723c */ /* 0x000fe200000018bc */
[----:B------:R-:W-:Y:S01]  /*2470*/  IMAD.MOV.U32 R203, RZ, RZ, R236 ;  /* 0x000000ffffcb7224 */ /* 0x000fe200078e00ec */
[----:B------:R-:W-:-:S02]  /*2480*/  IADD3 R236, R234, 0x2800, RZ ;  /* 0x00002800eaec7810 */ /* 0x000fc40007ffe0ff */
[----:B------:R-:W-:Y:S02]  /*2490*/  ISETP.GT.AND P0, PT, R142, R202, PT ;  /* 0x000000ca8e00720c */ /* 0x000fe40003f04270 */
[----:B------:R-:W-:Y:S02]  /*24a0*/  IADD3 R235, R234, 0x3000, RZ ;  /* 0x00003000eaeb7810 */ /* 0x000fe40007ffe0ff */
[C---:B------:R-:W-:Y:S08]  /*24b0*/  HMMA.16816.F32 R60, R16.reuse, R84, R204 ;  /* 0x00000054103c723c */ /* 0x040ff000000018cc */
        /* <DEDUP_REMOVED lines=9> */
[C---:B--2---:R-:W-:Y:S08]  /*2550*/  HMMA.16816.F32 R152, R8.reuse, R40, R152 ;  /* 0x000000280898723c */ /* 0x044ff00000001898 */
[C---:B------:R-:W-:Y:S08]  /*2560*/  HMMA.16816.F32 R116, R8.reuse, R42, R116 ;  /* 0x0000002a0874723c */ /* 0x040ff00000001874 */
[----:B------:R-:W-:Y:S08]  /*2570*/  HMMA.16816.F32 R164, R8, R36, R148 ;  /* 0x0000002408a4723c */ /* 0x000ff00000001894 */
[C---:B------:R-:W-:Y:S08]  /*2580*/  HMMA.16816.F32 R52, R12.reuse, R40, R52 ;  /* 0x000000280c34723c */ /* 0x040ff00000001834 */
[----:B------:R-:W-:Y:S08]  /*2590*/  HMMA.16816.F32 R20, R12, R42, R20 ;  /* 0x0000002a0c14723c */ /* 0x000ff00000001814 */
[C---:B---3--:R-:W-:Y:S08]  /*25a0*/  HMMA.16816.F32 R156, R8.reuse, R44, R156 ;  /* 0x0000002c089c723c */ /* 0x048ff0000000189c */
[C---:B------:R-:W-:Y:S08]  /*25b0*/  HMMA.16816.F32 R120, R8.reuse, R46, R120 ;  /* 0x0000002e0878723c */ /* 0x040ff00000001878 */
[C---:B------:R-:W-:Y:S08]  /*25c0*/  HMMA.16816.F32 R148, R8.reuse, R38, R112 ;  /* 0x000000260894723c */ /* 0x040ff00000001870 */
        /* <DEDUP_REMOVED lines=22> */
[----:B----4-:R-:W-:Y:S01]  /*2730*/  IADD3 R2, R203, -0x2, RZ ;  /* 0xfffffffecb027810 */ /* 0x010fe20007ffe0ff */
        /* <DEDUP_REMOVED lines=31> */
.L_x_1632:
[----:B----4-:R-:W-:Y:S01]  /*2930*/  LOP3.LUT R2, R242, 0xffffffe0, RZ, 0xc0, !PT ;  /* 0xffffffe0f2027812 */ /* 0x010fe200078ec0ff */
[----:B------:R-:W-:Y:S01]  /*2940*/  STL [R1+0x44], R228 ;  /* 0x000044e401007387 */ /* 0x000fe20000100800 */
[----:B---3--:R-:W-:Y:S01]  /*2950*/  IADD3 R6, R141, c[0x0][0x1d0], RZ ;  /* 0x000074008d067a10 */ /* 0x008fe20007ffe0ff */
[----:B------:R-:W-:Y:S02]  /*2960*/  IMAD.SHL.U32 R224, R0, 0x2, RZ ;  /* 0x0000000200e07824 */ /* 0x000fe400078e00ff */
[----:B------:R-:W-:Y:S01]  /*2970*/  IMAD.IADD R2, R244, 0x1, -R2 ;  /* 0x00000001f4027824 */ /* 0x000fe200078e0a02 */
[----:B------:R-:W-:Y:S01]  /*2980*/  STL [R1+0x40], R143 ;  /* 0x0000408f01007387 */ /* 0x000fe20000100800 */
[----:B------:R-:W-:-:S02]  /*2990*/  IMAD R225, R4, 0x2, R224 ;  /* 0x0000000204e17824 */ /* 0x000fc400078e02e0 */
[C---:B------:R-:W-:Y:S01]  /*29a0*/  IMAD R227, R3.reuse, 0x2, R224 ;  /* 0x0000000203e37824 */ /* 0x040fe200078e02e0 */
[----:B------:R-:W-:Y:S01]  /*29b0*/  SHF.R.S32.HI R5, RZ, 0x1f, R2 ;  /* 0x0000001fff057819 */ /* 0x000fe20000011402 */
[----:B------:R-:W0:Y:S01]  /*29c0*/  LDGDEPBAR ;  /* 0x00000000000079af */ /* 0x000e220000000000 */
[----:B------:R-:W-:Y:S02]  /*29d0*/  LEA R226, R3, R225, 0x1 ;  /* 0x000000e103e27211 */ /* 0x000fe400078e08ff */
        /* <DEDUP_REMOVED lines=77> */
[----:B------:R-:W-:Y:S01]  /*2eb0*/  ISETP.GT.AND P3, PT, R2, 0x38, PT ;  /* 0x000000380200780c */ /* 0x000fe20003f64270 */
[----:B------:R-:W-:Y:S01]  /*2ec0*/  LDSM.16.MT88.4 R20, [R224+0x900] ;  /* 0x00090000e014783b */ /* 0x000fe20000004200 */
[----:B------:R-:W-:Y:S02]  /*2ed0*/  FSEL R119, R17, -INF , P2 ;  /* 0xff80000011777808 */ /* 0x000fe40001000000 */
[----:B------:R-:W-:Y:S02]  /*2ee0*/  FMNMX.FTZ R5, R118, R5, !PT ;  /* 0x0000000576057209 */ /* 0x000fe40007810000 */
[----:B------:R-:W-:Y:S02]  /*2ef0*/  FSEL R135, R166, -INF , P0 ;  /* 0xff800000a6877808 */ /* 0x000fe40000000000 */
[----:B------:R-:W-:Y:S01]  /*2f00*/  FSEL R127, R164, -INF , P0 ;  /* 0xff800000a47f7808 */ /* 0x000fe20000000000 */
[----:B------:R-:W-:Y:S01]  /*2f10*/  IMAD.MOV.U32 R164, RZ, RZ, R202 ;  /* 0x000000ffffa47224 */ /* 0x000fe200078e00ca */
[----:B------:R-:W-:-:S02]  /*2f20*/  FSEL R156, R18, -INF , P0 ;  /* 0xff800000129c7808 */ /* 0x000fc40000000000 */
[----:B------:R-:W-:Y:S02]  /*2f30*/  ISETP.GT.AND P0, PT, R2, 0x39, PT ;  /* 0x000000390200780c */ /* 0x000fe40003f04270 */
[----:B------:R-:W-:Y:S02]  /*2f40*/  FSEL R142, R36, -INF , P3 ;  /* 0xff800000248e7808 */ /* 0x000fe40001800000 */
[----:B------:R-:W-:Y:S02]  /*2f50*/  FMNMX.FTZ R5, R119, R5, !PT ;  /* 0x0000000577057209 */ /* 0x000fe40007810000 */
[----:B------:R-:W-:Y:S02]  /*2f60*/  FSEL R140, R167, -INF , P2 ;  /* 0xff800000a78c7808 */ /* 0x000fe40001000000 */
[----:B------:R-:W-:Y:S02]  /*2f70*/  FSEL R133, R165, -INF , P2 ;  /* 0xff800000a5857808 */ /* 0x000fe40001000000 */
[----:B------:R-:W-:-:S02]  /*2f80*/  FSEL R158, R19, -INF , P2 ;  /* 0xff800000139e7808 */ /* 0x000fc40001000000 */
[----:B------:R-:W-:Y:S01]  /*2f90*/  ISETP.GT.AND P2, PT, R2, 0x40, PT ;  /* 0x000000400200780c */ /* 0x000fe20003f44270 */
[----:B------:R-:W-:Y:S01]  /*2fa0*/  LDSM.16.MT88.4 R16, [R224+0x100] ;  /* 0x00010000e010783b */ /* 0x000fe20000004200 */
        /* <DEDUP_REMOVED lines=13> */
[----:B------:R-:W-:Y:S02]  /*3080*/  FSEL R134, R150, -INF , P3 ;  /* 0xff80000096867808 */ /* 0x000fe40001800000 */
[----:B------:R-:W-:Y:S02]  /*3090*/  FSEL R151, R38, -INF , P3 ;  /* 0xff80000026977808 */ /* 0x000fe40001800000 */
[C---:B------:R-:W-:Y:S01]  /*30a0*/  ISETP.GT.AND P0, PT, R2.reuse, 0x49, PT ;  /* 0x000000490200780c */ /* 0x040fe20003f04270 */
[----:B------:R-:W-:Y:S01]  /*30b0*/  LDSM.16.MT88.4 R36, [R226+0x100] ;  /* 0x00010000e224783b */ /* 0x000fe20000004200 */
[----:B------:R-:W-:-:S02]  /*30c0*/  ISETP.GT.AND P3, PT, R2, 0x48, PT ;  /* 0x000000480200780c */ /* 0x000fc40003f64270 */
[----:B------:R-:W-:Y:S02]  /*30d0*/  FMNMX.FTZ R5, R148, R5, !PT ;  /* 0x0000000594057209 */ /* 0x000fe40007810000 */
[----:B------:R-:W-:Y:S02]  /*30e0*/  FSEL R162, R109, -INF , P0 ;  /* 0xff8000006da27808 */ /* 0x000fe40000000000 */
[----:B------:R-:W-:Y:S02]  /*30f0*/  FSEL R109, R32, -INF , P3 ;  /* 0xff800000206d7808 */ /* 0x000fe40001800000 */
[----:B------:R-:W-:Y:S02]  /*3100*/  FMNMX.FTZ R5, R149, R5, !PT ;  /* 0x0000000595057209 */ /* 0x000fe40007810000 */
        /* <DEDUP_REMOVED lines=8> */
[----:B------:R-:W-:Y:S02]  /*3190*/  ISETP.GT.AND P0, PT, R2, 0x51, PT ;  /* 0x000000510200780c */ /* 0x000fe40003f04270 */
[----:B------:R-:W-:Y:S02]  /*31a0*/  FSEL R246, R44, -INF , P2 ;  /* 0xff8000002cf67808 */ /* 0x000fe40001000000 */
[----:B------:R-:W-:Y:S02]  /*31b0*/  FMNMX.FTZ R5, R150, R5, !PT ;  /* 0x0000000596057209 */ /* 0x000fe40007810000 */
[----:B------:R-:W-:Y:S02]  /*31c0*/  FSEL R100, R58, -INF , P4 ;  /* 0xff8000003a647808 */ /* 0x000fe40002000000 */
[----:B------:R-:W-:Y:S02]  /*31d0*/  ISETP.GT.AND P4, PT, R2, 0x58, PT ;  /* 0x000000580200780c */ /* 0x000fe40003f84270 */
[----:B------:R-:W-:-:S02]  /*31e0*/  FSEL R245, R45, -INF , P0 ;  /* 0xff8000002df57808 */ /* 0x000fc40000000000 */
[----:B------:R-:W-:Y:S02]  /*31f0*/  FMNMX.FTZ R5, R246, R5, !PT ;  /* 0x00000005f6057209 */ /* 0x000fe40007810000 */
[----:B------:R-:W-:Y:S02]  /*3200*/  ISETP.GT.AND P6, PT, R2, 0x59, PT ;  /* 0x000000590200780c */ /* 0x000fe40003fc4270 */
[----:B------:R-:W-:Y:S02]  /*3210*/  FSEL R152, R68, -INF , P4 ;  /* 0xff80000044987808 */ /* 0x000fe40002000000 */
[----:B------:R-:W-:Y:S02]  /*3220*/  FMNMX.FTZ R5, R245, R5, !PT ;  /* 0x00000005f5057209 */ /* 0x000fe40007810000 */
[----:B------:R-:W-:Y:S02]  /*3230*/  ISETP.GT.AND P5, PT, R2, 0x60, PT ;  /* 0x000000600200780c */ /* 0x000fe40003fa4270 */
[----:B------:R-:W-:-:S02]  /*3240*/  FSEL R153, R69, -INF , P6 ;  /* 0xff80000045997808 */ /* 0x000fc40003000000 */
[----:B------:R-:W-:Y:S02]  /*3250*/  FMNMX.FTZ R5, R152, R5, !PT ;  /* 0x0000000598057209 */ /* 0x000fe40007810000 */
[----:B------:R-:W-:Y:S02]  /*3260*/  ISETP.GT.AND P4, PT, R2, 0x61, PT ;  /* 0x000000610200780c */ /* 0x000fe40003f84270 */
[----:B------:R-:W-:Y:S02]  /*3270*/  FSEL R181, R76, -INF , P5 ;  /* 0xff8000004cb57808 */ /* 0x000fe40002800000 */
[----:B------:R-:W-:Y:S02]  /*3280*/  FMNMX.FTZ R5, R153, R5, !PT ;  /* 0x0000000599057209 */ /* 0x000fe40007810000 */
[----:B------:R-:W-:Y:S02]  /*3290*/  FSEL R177, R110, -INF , P3 ;  /* 0xff8000006eb17808 */ /* 0x000fe40001800000 */
[----:B------:R-:W-:-:S02]  /*32a0*/  FSEL R160, R108, -INF , P3 ;  /* 0xff8000006ca07808 */ /* 0x000fc40001800000 */
[----:B------:R-:W-:Y:S02]  /*32b0*/  FSEL R179, R34, -INF , P3 ;  /* 0xff80000022b37808 */ /* 0x000fe40001800000 */
[----:B------:R-:W-:Y:S01]  /*32c0*/  ISETP.GT.AND P3, PT, R2, 0x68, PT ;  /* 0x000000680200780c */ /* 0x000fe20003f64270 */
[----:B------:R-:W-:Y:S01]  /*32d0*/  LDSM.16.MT88.4 R32, [R225+0x100] ;  /* 0x00010000e120783b */ /* 0x000fe20000004200 */
        /* <DEDUP_REMOVED lines=9> */
[----:B------:R-:W-:-:S02]  /*3370*/  FMNMX.FTZ R5, R154, R5, !PT ;  /* 0x000000059a057209 */ /* 0x000fc40007810000 */
[----:B------:R-:W-:Y:S02]  /*3380*/  FSEL R213, R131, -INF , P0 ;  /* 0xff80000083d57808 */ /* 0x000fe40000000000 */
[----:B------:R-:W-:Y:S02]  /*3390*/  FMNMX.FTZ R5, R111, R5, !PT ;  /* 0x000000056f057209 */ /* 0x000fe40007810000 */
[----:B------:R-:W-:Y:S02]  /*33a0*/  FSEL R205, R129, -INF , P0 ;  /* 0xff80000081cd7808 */ /* 0x000fe40000000000 */
[----:B------:R-:W-:Y:S01]  /*33b0*/  FSEL R197, R47, -INF , P0 ;  /* 0xff8000002fc57808 */ /* 0x000fe20000000000 */
[----:B------:R-:W1:Y:S01]  /*33c0*/  SHFL.BFLY PT, R6, R5, 0x2, 0x1f ;  /* 0x0c401f0005067f89 */ /* 0x000e6200000e0000 */
[----:B------:R-:W-:Y:S02]  /*33d0*/  FMNMX.FTZ R8, R50, R51, !PT ;  /* 0x0000003332087209 */ /* 0x000fe40007810000 */
[----:B------:R-:W-:-:S02]  /*33e0*/  FSEL R129, R169, -INF , P6 ;  /* 0xff800000a9817808 */ /* 0x000fc40003000000 */
[----:B------:R-:W-:Y:S02]  /*33f0*/  FMNMX.FTZ R8, R60, R8, !PT ;  /* 0x000000083c087209 */ /* 0x000fe40007810000 */
        /* <DEDUP_REMOVED lines=9> */
[----:B-1----:R-:W-:Y:S02]  /*3490*/  FMNMX.FTZ R5, R5, R6, !PT ;  /* 0x0000000605057209 */ /* 0x002fe40007810000 */
[----:B------:R-:W-:-:S02]  /*34a0*/  FSEL R173, R71, -INF , P6 ;  /* 0xff80000047ad7808 */ /* 0x000fc40003000000 */
[----:B------:R-:W-:Y:S01]  /*34b0*/  FSEL R252, R78, -INF , P5 ;  /* 0xff8000004efc7808 */ /* 0x000fe20002800000 */
[----:B------:R-:W1:Y:S01]  /*34c0*/  SHFL.BFLY PT, R6, R5, 0x1, 0x1f ;  /* 0x0c201f0005067f89 */ /* 0x000e6200000e0000 */
[----:B------:R-:W-:Y:S02]  /*34d0*/  FSEL R251, R79, -INF , P4 ;  /* 0xff8000004ffb7808 */ /* 0x000fe40002000000 */
[----:B------:R-:W-:Y:S02]  /*34e0*/  FSEL R223, R74, -INF , P3 ;  /* 0xff8000004adf7808 */ /* 0x000fe40001800000 */
[----:B------:R-:W-:Y:S02]  /*34f0*/  FSEL R222, R75, -INF , P2 ;  /* 0xff8000004bde7808 */ /* 0x000fe40001000000 */
[----:B------:R-:W-:Y:S02]  /*3500*/  MOV R167, R203 ;  /* 0x000000cb00a77202 */ /* 0x000fe40000000f00 */
[----:B-1----:R-:W-:-:S02]  /*3510*/  FMNMX.FTZ R138, R5, R6, !PT ;  /* 0x00000006058a7209 */ /* 0x002fc40007810000 */
[----:B------:R-:W-:Y:S02]  /*3520*/  FMNMX.FTZ R5, R15, R24, !PT ;  /* 0x000000180f057209 */ /* 0x000fe40007810000 */
[----:B------:R-:W-:Y:S01]  /*3530*/  FMNMX.FTZ R6, R27, R28, !PT ;  /* 0x0000001c1b067209 */ /* 0x000fe20007810000 */
[----:B------:R-:W-:Y:S01]  /*3540*/  FMUL.FTZ R7, R138, c[0x0][0x2d0] ;  /* 0x0000b4008a077a20 */ /* 0x000fe20000410000 */
        /* <DEDUP_REMOVED lines=25> */
[----:B------:R-:W-:Y:S02]  /*36e0*/  FSETP.NEU.FTZ.AND P0, PT, R138, -INF , PT ;  /* 0xff8000008a00780b */ /* 0x000fe40003f1d000 */
[----:B------:R-:W-:Y:S02]  /*36f0*/  FMNMX.FTZ R5, R132, R5, !PT ;  /* 0x0000000584057209 */ /* 0x000fe40007810000 */
[----:B------:R-:W-:-:S02]  /*3700*/  FMNMX.FTZ R6, R134, R6, !PT ;  /* 0x0000000686067209 */ /* 0x000fc40007810000 */
[----:B------:R-:W-:Y:S02]  /*3710*/  FMNMX.FTZ R5, R159, R5, !PT ;  /* 0x000000059f057209 */ /* 0x000fe40007810000 */
[----:B------:R-:W-:Y:S02]  /*3720*/  FSEL R7, R7, RZ, P0 ;  /* 0x000000ff07077208 */ /* 0x000fe40000000000 */
[----:B------:R-:W-:Y:S02]  /*3730*/  FMNMX.FTZ R5, R161, R5, !PT ;  /* 0x00000005a1057209 */ /* 0x000fe40007810000 */
[----:B------:R-:W-:Y:S02]  /*3740*/  ISETP.GT.AND P0, PT, R2, 0x58, PT ;  /* 0x000000580200780c */ /* 0x000fe40003f04270 */
[----:B------:R-:W-:Y:S02]  /*3750*/  FMNMX.FTZ R5, R160, R5, !PT ;  /* 0x00000005a0057209 */ /* 0x000fe40007810000 */
[----:B------:R-:W-:-:S02]  /*3760*/  FSEL R128, R168, -INF , P0 ;  /* 0xff800000a8807808 */ /* 0x000fc40000000000 */
        /* <DEDUP_REMOVED lines=22> */
[----:B------:R-:W-:Y:S01]  /*38d0*/  IMAD.MOV.U32 R170, RZ, RZ, R181 ;  /* 0x000000ffffaa7224 */ /* 0x000fe200078e00b5 */
[----:B------:R-:W-:Y:S02]  /*38e0*/  FMNMX.FTZ R136, R220, R136, !PT ;  /* 0x00000088dc887209 */ /* 0x000fe40007810000 */
[----:B------:R-:W-:-:S02]  /*38f0*/  FMNMX.FTZ R5, R122, R5, !PT ;  /* 0x000000057a057209 */ /* 0x000fc40007810000 */
[----:B------:R-:W-:Y:S02]  /*3900*/  FMNMX.FTZ R2, R131, R2, !PT ;  /* 0x0000000283027209 */ /* 0x000fe40007810000 */
[----:B------:R-:W-:Y:S02]  /*3910*/  FMNMX.FTZ R136, R221, R136, !PT ;  /* 0x00000088dd887209 */ /* 0x000fe40007810000 */
[----:B------:R-:W-:Y:S02]  /*3920*/  FMNMX.FTZ R5, R124, R5, !PT ;  /* 0x000000057c057209 */ /* 0x000fe40007810000 */
[----:B------:R-:W-:Y:S01]  /*3930*/  FMNMX.FTZ R2, R130, R2, !PT ;  /* 0x0000000282027209 */ /* 0x000fe20007810000 */
[----:B------:R-:W1:Y:S01]  /*3940*/  SHFL.BFLY PT, R6, R136, 0x2, 0x1f ;  /* 0x0c401f0088067f89 */ /* 0x000e6200000e0000 */
        /* <DEDUP_REMOVED lines=9> */
[----:B------:R-:W-:Y:S01]  /*39e0*/  FSEL R172, R70, -INF , P0 ;  /* 0xff80000046ac7808 */ /* 0x000fe20000000000 */
[----:B------:R-:W2:Y:S01]  /*39f0*/  SHFL.BFLY PT, R8, R2, 0x2, 0x1f ;  /* 0x0c401f0002087f89 */ /* 0x000ea200000e0000 */
[----:B------:R-:W-:Y:S02]  /*3a00*/  FMNMX.FTZ R5, R184, R5, !PT ;  /* 0x00000005b8057209 */ /* 0x000fe40007810000 */
[----:B-1----:R-:W-:Y:S01]  /*3a10*/  FMNMX.FTZ R136, R136, R6, !PT ;  /* 0x0000000688887209 */ /* 0x002fe20007810000 */
[----:B------:R-:W-:Y:S01]  /*3a20*/  FFMA.FTZ R6, R10, c[0x0][0x2d0], -R7 ;  /* 0x0000b4000a067a23 */ /* 0x000fe20000010807 */
[----:B------:R-:W-:-:S03]  /*3a30*/  FMNMX.FTZ R5, R179, R5, !PT ;  /* 0x00000005b3057209 */ /* 0x000fc60007810000 */
[----:B------:R-:W1:Y:S01]  /*3a40*/  SHFL.BFLY PT, R9, R136, 0x1, 0x1f ;  /* 0x0c201f0088097f89 */ /* 0x000e6200000e0000 */
[----:B------:R-:W-:Y:S01]  /*3a50*/  FMNMX.FTZ R5, R186, R5, !PT ;  /* 0x00000005ba057209 */ /* 0x000fe20007810000 */
[----:B------:R3:W-:Y:S01]  /*3a60*/  MUFU.EX2 R110, R6 ;  /* 0x00000006006e7308 */ /* 0x0007e20000000800 */
[----:B--2---:R-:W-:Y:S02]  /*3a70*/  FMNMX.FTZ R2, R2, R8, !PT ;  /* 0x0000000802027209 */ /* 0x004fe40007810000 */
[----:B---3--:R-:W-:Y:S01]  /*3a80*/  FMNMX.FTZ R6, R108, R5, !PT ;  /* 0x000000056c067209 */ /* 0x008fe20007810000 */
[----:B------:R-:W-:Y:S02]  /*3a90*/  FFMA.FTZ R5, R11, c[0x0][0x2d0], -R7 ;  /* 0x0000b4000b057a23 */ /* 0x000fe40000010807 */
[----:B------:R-:W2:Y:S01]  /*3aa0*/  SHFL.BFLY PT, R11, R2, 0x1, 0x1f ;  /* 0x0c201f00020b7f89 */ /* 0x000ea200000e0000 */
[----:B------:R-:W-:Y:S01]  /*3ab0*/  FMNMX.FTZ R6, R197, R6, !PT ;  /* 0x00000006c5067209 */ /* 0x000fe20007810000 */
[----:B------:R3:W4:Y:S01]  /*3ac0*/  MUFU.EX2 R143, R5 ;  /* 0x00000005008f7308 */ /* 0x0007220000000800 */
[----:B-1----:R-:W-:-:S02]  /*3ad0*/  FMNMX.FTZ R136, R136, R9, !PT ;  /* 0x0000000988887209 */ /* 0x002fc40007810000 */
[----:B------:R-:W-:Y:S02]  /*3ae0*/  FMNMX.FTZ R6, R172, R6, !PT ;  /* 0x00000006ac067209 */ /* 0x000fe40007810000 */
[C---:B------:R-:W-:Y:S01]  /*3af0*/  FSETP.NEU.FTZ.AND P0, PT, R136.reuse, -INF , PT ;  /* 0xff8000008800780b */ /* 0x040fe20003f1d000 */
[----:B------:R-:W-:Y:S01]  /*3b00*/  FMUL.FTZ R9, R136, c[0x0][0x2d0] ;  /* 0x0000b40088097a20 */ /* 0x000fe20000410000 */
[----:B------:R-:W-:Y:S01]  /*3b10*/  FMNMX.FTZ R6, R173, R6, !PT ;  /* 0x00000006ad067209 */ /* 0x000fe20007810000 */
[----:B---3--:R-:W-:Y:S01]  /*3b20*/  FFMA.FTZ R5, R12, c[0x0][0x2d0], -R7 ;  /* 0x0000b4000c057a23 */ /* 0x008fe20000010807 */
[----:B----4-:R-:W-:-:S03]  /*3b30*/  F2FP.PACK_AB R12, R143, R110 ;  /* 0x0000006e8f0c723e */ /* 0x010fc600000000ff */
        /* <DEDUP_REMOVED lines=21> */
[----:B--2---:R-:W-:-:S07]  /*3c90*/  FFMA.FTZ R5, R24, c[0x0][0x2d0], -R6 ;  /* 0x0000b40018057a23 */ /* 0x004fce0000010806 */
[----:B------:R2:W3:Y:S01]  /*3ca0*/  MUFU.EX2 R217, R5 ;  /* 0x0000000500d97308 */ /* 0x0004e20000000800 */
[----:B-1----:R-:W-:Y:S01]  /*3cb0*/  F2FP.PACK_AB R10, R194, R199 ;  /* 0x000000c7c20a723e */ /* 0x002fe200000000ff */
[----:B--2---:R-:W-:-:S05]  /*3cc0*/  FMUL.FTZ R5, R2, c[0x0][0x2d0] ;  /* 0x0000b40002057a20 */ /* 0x004fca0000410000 */
[----:B------:R-:W-:-:S05]  /*3cd0*/  FSEL R5, R5, RZ, P0 ;  /* 0x000000ff05057208 */ /* 0x000fca0000000000 */
[--C-:B------:R-:W-:Y:S02]  /*3ce0*/  FFMA.FTZ R9, R27, c[0x0][0x2d0], -R5.reuse ;  /* 0x0000b4001b097a23 */ /* 0x100fe40000010805 */
[--C-:B------:R-:W-:Y:S01]  /*3cf0*/  FFMA.FTZ R0, R28, c[0x0][0x2d0], -R5.reuse ;  /* 0x0000b4001c007a23 */ /* 0x100fe20000010805 */
[----:B------:R-:W-:Y:S01]  /*3d00*/  LDSM.16.MT88.4 R24, [R227+0x100] ;  /* 0x00010000e318783b */ /* 0x000fe20000004200 */
[----:B------:R1:W-:Y:S08]  /*3d10*/  MUFU.EX2 R168, R9 ;  /* 0x0000000900a87308 */ /* 0x0003f00000000800 */
[----:B------:R2:W4:Y:S01]  /*3d20*/  MUFU.EX2 R191, R0 ;  /* 0x0000000000bf7308 */ /* 0x0005220000000800 */
[----:B-1----:R-:W1:Y:S01]  /*3d30*/  SHFL.BFLY PT, R9, R8, 0x1, 0x1f ;  /* 0x0c201f0008097f89 */ /* 0x002e6200000e0000 */
[----:B--2---:R-:W-:-:S06]  /*3d40*/  FFMA.FTZ R0, R29, c[0x0][0x2d0], -R5 ;  /* 0x0000b4001d007a23 */ /* 0x004fcc0000010805 */
[----:B------:R2:W-:Y:S01]  /*3d50*/  MUFU.EX2 R171, R0 ;  /* 0x0000000000ab7308 */ /* 0x0005e20000000800 */
[----:B-1----:R-:W-:Y:S02]  /*3d60*/  FMNMX.FTZ R137, R8, R9, !PT ;  /* 0x0000000908897209 */ /* 0x002fe40007810000 */
[----:B---3--:R-:W-:Y:S01]  /*3d70*/  F2FP.PACK_AB R8, R217, R219 ;  /* 0x000000dbd908723e */ /* 0x008fe200000000ff */
[----:B--2---:R-:W-:Y:S01]  /*3d80*/  FFMA.FTZ R0, R48, c[0x0][0x2d0], -R5 ;  /* 0x0000b40030007a23 */ /* 0x004fe20000010805 */
[C---:B------:R-:W-:Y:S01]  /*3d90*/  FSETP.NEU.FTZ.AND P0, PT, R137.reuse, -INF , PT ;  /* 0xff8000008900780b */ /* 0x040fe20003f1d000 */
[----:B------:R-:W-:Y:S01]  /*3da0*/  FMUL.FTZ R3, R137, c[0x0][0x2d0] ;  /* 0x0000b40089037a20 */ /* 0x000fe20000410000 */
[----:B----4-:R-:W-:Y:S01]  /*3db0*/  F2FP.PACK_AB R9, R191, R168 ;  /* 0x000000a8bf09723e */ /* 0x010fe200000000ff */
[----:B------:R1:W2:Y:S02]  /*3dc0*/  MUFU.EX2 R169, R0 ;  /* 0x0000000000a97308 */ /* 0x0002a40000000800 */
[----:B-1----:R-:W-:Y:S01]  /*3dd0*/  FFMA.FTZ R0, R31, c[0x0][0x2d0], -R7 ;  /* 0x0000b4001f007a23 */ /* 0x002fe20000010807 */
[----:B--2---:R-:W-:-:S05]  /*3de0*/  F2FP.PACK_AB R11, R169, R171 ;  /* 0x000000aba90b723e */ /* 0x004fca00000000ff */
[----:B------:R1:W-:Y:S02]  /*3df0*/  MUFU.EX2 R4, R0 ;  /* 0x0000000000047308 */ /* 0x0003e40000000800 */
[C---:B------:R-:W-:Y:S08]  /*3e00*/  HMMA.16816.F32 R76, R8.reuse, R16, RZ ;  /* 0x00000010084c723c */ /* 0x040ff000000018ff */
[----:B------:R-:W-:Y:S01]  /*3e10*/  HMMA.16816.F32 R72, R8, R24, RZ ;  /* 0x000000180848723c */ /* 0x000fe200000018ff */
[----:B-1----:R-:W-:-:S02]  /*3e20*/  FFMA.FTZ R0, R30, c[0x0][0x2d0], -R7 ;  /* 0x0000b4001e007a23 */ /* 0x002fc40000010807 */
[----:B------:R-:W1:Y:S02]  /*3e30*/  LDSM.16.MT88.4 R28, [R226+0x900] ;  /* 0x00090000e21c783b */ /* 0x000e640000004200 */
[----:B------:R2:W-:Y:S03]  /*3e40*/  MUFU.EX2 R182, R0 ;  /* 0x0000000000b67308 */ /* 0x0005e60000000800 */
[C---:B------:R-:W-:Y:S08]  /*3e50*/  HMMA.16816.F32 R56, R8.reuse, R26, RZ ;  /* 0x0000001a0838723c */ /* 0x040ff000000018ff */
[----:B------:R-:W-:Y:S01]  /*3e60*/  HMMA.16816.F32 R68, R8, R32, RZ ;  /* 0x000000200844723c */ /* 0x000fe200000018ff */
[----:B--2---:R-:W-:Y:S01]  /*3e70*/  FSEL R0, R3, RZ, P0 ;  /* 0x000000ff03007208 */ /* 0x004fe20000000000 */
[----:B------:R-:W-:-:S06]  /*3e80*/  FFMA.FTZ R3, R49, c[0x0][0x2d0], -R7 ;  /* 0x0000b40031037a23 */ /* 0x000fcc0000010807 */
[C---:B------:R-:W-:Y:S01]  /*3e90*/  HMMA.16816.F32 R64, R8.reuse, R36, RZ ;  /* 0x000000240840723c */ /* 0x040fe200000018ff */
[----:B------:R2:W-:Y:S07]  /*3ea0*/  MUFU.EX2 R196, R3 ;  /* 0x0000000300c47308 */ /* 0x0005ee0000000800 */
[----:B------:R-:W-:Y:S01]  /*3eb0*/  HMMA.16816.F32 R52, R8, R34, RZ ;  /* 0x000000220834723c */ /* 0x000fe200000018ff */
[----:B--2---:R-:W-:-:S04]  /*3ec0*/  FFMA.FTZ R3, R50, c[0x0][0x2d0], -R0 ;  /* 0x0000b40032037a23 */ /* 0x004fc80000010800 */
[----:B------:R2:W-:Y:S02]  /*3ed0*/  MUFU.EX2 R209, R3 ;  /* 0x0000000300d17308 */ /* 0x0005e40000000800 */
[--C-:B--2---:R-:W-:Y:S02]  /*3ee0*/  FFMA.FTZ R3, R51, c[0x0][0x2d0], -R0.reuse ;  /* 0x0000b40033037a23 */ /* 0x104fe40000010800 */
[----:B------:R-:W-:Y:S04]  /*3ef0*/  HMMA.16816.F32 R48, R8, R38, RZ ;  /* 0x000000260830723c */ /* 0x000fe800000018ff */
[----:B------:R2:W3:Y:S02]  /*3f00*/  MUFU.EX2 R208, R3 ;  /* 0x0000000300d07308 */ /* 0x0004e40000000800 */
[----:B--2---:R-:W-:Y:S01]  /*3f10*/  FFMA.FTZ R3, R60, c[0x0][0x2d0], -R0 ;  /* 0x0000b4003c037a23 */ /* 0x004fe20000010800 */
[----:B---3--:R-:W-:-:S05]  /*3f20*/  F2FP.PACK_AB R13, R208, R209 ;  /* 0x000000d1d00d723e */ /* 0x008fca00000000ff */
[----:B------:R2:W-:Y:S02]  /*3f30*/  MUFU.EX2 R248, R3 ;  /* 0x0000000300f87308 */ /* 0x0005e40000000800 */
[----:B--2---:R-:W-:Y:S02]  /*3f40*/  FFMA.FTZ R3, R61, c[0x0][0x2d0], -R0 ;  /* 0x0000b4003d037a23 */ /* 0x004fe40000010800 */
[----:B------:R-:W-:Y:S04]  /*3f50*/  HMMA.16816.F32 R60, R8, R18, RZ ;  /* 0x00000012083c723c */ /* 0x000fe800000018ff */
[----:B------:R2:W3:Y:S02]  /*3f60*/  MUFU.EX2 R250, R3 ;  /* 0x0000000300fa7308 */ /* 0x0004e40000000800 */
[----:B--2---:R-:W-:Y:S01]  /*3f70*/  FFMA.FTZ R3, R80, c[0x0][0x2d0], -R6 ;  /* 0x0000b40050037a23 */ /* 0x004fe20000010806 */
[----:B---3--:R-:W-:-:S05]  /*3f80*/  F2FP.PACK_AB R15, R250, R248 ;  /* 0x000000f8fa0f723e */ /* 0x008fca00000000ff */
[----:B------:R2:W-:Y:S02]  /*3f90*/  MUFU.EX2 R198, R3 ;  /* 0x0000000300c67308 */ /* 0x0005e40000000800 */
[C---:B------:R-:W-:Y:S08]  /*3fa0*/  HMMA.16816.F32 R44, R12.reuse, R24, RZ ;  /* 0x000000180c2c723c */ /* 0x040ff000000018ff */
[----:B------:R-:W-:Y:S01]  /*3fb0*/  HMMA.16816.F32 R40, R12, R32, RZ ;  /* 0x000000200c28723c */ /* 0x000fe200000018ff */
[----:B--2---:R-:W-:-:S04]  /*3fc0*/  FFMA.FTZ R3, R81, c[0x0][0x2d0], -R6 ;  /* 0x0000b40051037a23 */ /* 0x004fc80000010806 */
[----:B------:R2:W3:Y:S03]  /*3fd0*/  MUFU.EX2 R193, R3 ;  /* 0x0000000300c17308 */ /* 0x0004e60000000800 */
[C---:B------:R-:W-:Y:S08]  /*3fe0*/  HMMA.16816.F32 R96, R12.reuse, R34, RZ ;  /* 0x000000220c60723c */ /* 0x040ff000000018ff */
[----:B------:R-:W-:Y:S01]  /*3ff0*/  HMMA.16816.F32 R32, R12, R36, RZ ;  /* 0x000000240c20723c */ /* 0x000fe200000018ff */
[----:B--2---:R-:W-:Y:S01]  /*4000*/  FFMA.FTZ R3, R82, c[0x0][0x2d0], -R6 ;  /* 0x0000b40052037a23 */ /* 0x004fe20000010806 */
[----:B---3--:R-:W-:-:S06]  /*4010*/  F2FP.PACK_AB R8, R193, R198 ;  /* 0x000000c6c108723e */ /* 0x008fcc00000000ff */
[----:B------:R-:W-:Y:S01]  /*4020*/  HMMA.16816.F32 R80, R12, R16, RZ ;  /* 0x000000100c50723c */ /* 0x000fe200000018ff */
[----:B------:R2:W-:Y:S02]  /*4030*/  MUFU.EX2 R189, R3 ;  /* 0x0000000300bd7308 */ /* 0x0005e40000000800 */
[----:B--2---:R-:W-:-:S05]  /*4040*/  FFMA.FTZ R3, R84, c[0x0][0x2d0], -R6 ;  /* 0x0000b40054037a23 */ /* 0x004fca0000010806 */
[----:B------:R-:W-:Y:S01]  /*4050*/  HMMA.16816.F32 R84, R12, R18, RZ ;  /* 0x000000120c54723c */ /* 0x000fe200000018ff */
[----:B------:R-:W2:Y:S01]  /*4060*/  LDSM.16.MT88.4 R16, [R227+0x900] ;  /* 0x00090000e310783b */ /* 0x000ea20000004200 */
[----:B------:R3:W4:Y:S02]  /*4070*/  MUFU.EX2 R195, R3 ;  /* 0x0000000300c37308 */ /* 0x0007240000000800 */
[----:B---3--:R-:W-:Y:S01]  /*4080*/  FFMA.FTZ R3, R88, c[0x0][0x2d0], -R5 ;  /* 0x0000b40058037a23 */ /* 0x008fe20000010805 */
[----:B----4-:R-:W-:-:S05]  /*4090*/  F2FP.PACK_AB R10, R195, R189 ;  /* 0x000000bdc30a723e */ /* 0x010fca00000000ff */
[----:B------:R3:W-:Y:S02]  /*40a0*/  MUFU.EX2 R188, R3 ;  /* 0x0000000300bc7308 */ /* 0x0007e40000000800 */
[--C-:B---3--:R-:W-:Y:S02]  /*40b0*/  FFMA.FTZ R3, R89, c[0x0][0x2d0], -R5.reuse ;  /* 0x0000b40059037a23 */ /* 0x108fe40000010805 */
[----:B------:R-:W-:Y:S01]  /*40c0*/  HMMA.16816.F32 R88, R12, R26, RZ ;  /* 0x0000001a0c58723c */ /* 0x000fe200000018ff */
[----:B------:R-:W3:Y:S03]  /*40d0*/  LDSM.16.MT88.4 R24, [R225+0x900] ;  /* 0x00090000e118783b */ /* 0x000ee60000004200 */
[----:B------:R4:W1:Y:S02]  /*40e0*/  MUFU.EX2 R155, R3 ;  /* 0x00000003009b7308 */ /* 0x0008640000000800 */
[----:B----4-:R-:W-:Y:S01]  /*40f0*/  FFMA.FTZ R3, R92, c[0x0][0x2d0], -R5 ;  /* 0x0000b4005c037a23 */ /* 0x010fe20000010805 */
[----:B-1----:R-:W-:-:S05]  /*4100*/  F2FP.PACK_AB R9, R155, R188 ;  /* 0x000000bc9b09723e */ /* 0x002fca00000000ff */
[----:B------:R1:W-:Y:S02]  /*4110*/  MUFU.EX2 R180, R3 ;  /* 0x0000000300b47308 */ /* 0x0003e40000000800 */
[----:B-1----:R-:W-:-:S06]  /*4120*/  FFMA.FTZ R3, R93, c[0x0][0x2d0], -R5 ;  /* 0x0000b4005d037a23 */ /* 0x002fcc0000010805 */
[----:B------:R1:W4:Y:S02]  /*4130*/  MUFU.EX2 R228, R3 ;  /* 0x0000000300e47308 */ /* 0x0003240000000800 */
[----:B-1----:R-:W-:Y:S01]  /*4140*/  FFMA.FTZ R3, R94, c[0x0][0x2d0], -R0 ;  /* 0x0000b4005e037a23 */ /* 0x002fe20000010800 */
[----:B----4-:R-:W-:-:S05]  /*4150*/  F2FP.PACK_AB R11, R228, R180 ;  /* 0x000000b4e40b723e */ /* 0x010fca00000000ff */
[----:B------:R1:W-:Y:S02]  /*4160*/  MUFU.EX2 R244, R3 ;  /* 0x0000000300f47308 */ /* 0x0003e40000000800 */
[C---:B------:R-:W-:Y:S08]  /*4170*/  HMMA.16816.F32 R144, R8.reuse, R20, R76 ;  /* 0x000000140890723c */ /* 0x040ff0000000184c */
[----:B------:R-:W-:Y:S01]  /*4180*/  HMMA.16816.F32 R48, R8, R30, R48 ;  /* 0x0000001e0830723c */ /* 0x000fe20000001830 */
[----:B-1----:R-:W-:-:S04]  /*4190*/  FFMA.FTZ R3, R95, c[0x0][0x2d0], -R0 ;  /* 0x0000b4005f037a23 */ /* 0x002fc80000010800 */
[----:B------:R1:W4:Y:S03]  /*41a0*/  MUFU.EX2 R243, R3 ;  /* 0x0000000300f37308 */ /* 0x0003260000000800 */
[----:B------:R-:W-:Y:S01]  /*41b0*/  HMMA.16816.F32 R92, R12, R38, RZ ;  /* 0x000000260c5c723c */ /* 0x000fe200000018ff */
[----:B------:R-:W-:Y:S01]  /*41c0*/  LDSM.16.MT88.4 R12, [R224+0x1100] ;  /* 0x00110000e00c783b */ /* 0x000fe20000004200 */
[----:B-1----:R-:W-:-:S04]  /*41d0*/  FFMA.FTZ R3, R100, c[0x0][0x2d0], -R0 ;  /* 0x0000b40064037a23 */ /* 0x002fc80000010800 */
[----:B------:R1:W-:Y:S02]  /*41e0*/  MUFU.EX2 R247, R3 ;  /* 0x0000000300f77308 */ /* 0x0003e40000000800 */
[----:B-1----:R-:W-:Y:S02]  /*41f0*/  FFMA.FTZ R3, R101, c[0x0][0x2d0], -R0 ;  /* 0x0000b40065037a23 */ /* 0x002fe40000010800 */
[C---:B--2---:R-:W-:Y:S04]  /*4200*/  HMMA.16816.F32 R100, R8.reuse, R16, R72 ;  /* 0x000000100864723c */ /* 0x044fe80000001848 */
[----:B------:R1:W2:Y:S04]  /*4210*/  MUFU.EX2 R242, R3 ;  /* 0x0000000300f27308 */ /* 0x0002a80000000800 */
        /* <DEDUP_REMOVED lines=10> */
[----:B----4-:R-:W-:Y:S02]  /*42c0*/  F2FP.PACK_AB R9, R243, R244 ;  /* 0x000000f4f309723e */ /* 0x010fe400000000ff */
[----:B------:R-:W-:-:S02]  /*42d0*/  F2FP.PACK_AB R10, R196, R182 ;  /* 0x000000b6c40a723e */ /* 0x000fc400000000ff */
[----:B--2---:R-:W-:Y:S01]  /*42e0*/  F2FP.PACK_AB R11, R242, R247 ;  /* 0x000000f7f20b723e */ /* 0x004fe200000000ff */
[----:B-1----:R-:W-:-:S06]  /*42f0*/  FFMA.FTZ R3, R105, c[0x0][0x2d0], -R6 ;  /* 0x0000b40069037a23 */ /* 0x002fcc0000010806 */
[C---:B------:R-:W-:Y:S01]  /*4300*/  HMMA.16816.F32 R76, R8.reuse, R24, R40 ;  /* 0x00000018084c723c */ /* 0x040fe20000001828 */
[----:B------:R1:W-:Y:S07]  /*4310*/  MUFU.EX2 R212, R3 ;  /* 0x0000000300d47308 */ /* 0x0003ee0000000800 */
[C---:B------:R-:W-:Y:S01]  /*4320*/  HMMA.16816.F32 R40, R8.reuse, R26, R96 ;  /* 0x0000001a0828723c */ /* 0x040fe20000001860 */
[----:B------:R-:W-:Y:S06]  /*4330*/  LDSM.16.MT88.4 R24, [R226+0x1100] ;  /* 0x00110000e218783b */ /* 0x000fec0000004200 */
[----:B------:R-:W-:Y:S01]  /*4340*/  MOV R99, R193 ;  /* 0x000000c100637202 */ /* 0x000fe20000000f00 */
[----:B------:R-:W-:Y:S01]  /*4350*/  IMAD.MOV.U32 R98, RZ, RZ, R192 ;  /* 0x000000ffff627224 */ /* 0x000fe200078e00c0 */
[----:B------:R-:W-:Y:S01]  /*4360*/  HMMA.16816.F32 R52, R8, R20, R80 ;  /* 0x000000140834723c */ /* 0x000fe20000001850 */
[----:B-1----:R-:W-:-:S02]  /*4370*/  FFMA.FTZ R3, R107, c[0x0][0x2d0], -R6 ;  /* 0x0000b4006b037a23 */ /* 0x002fc40000010806 */
[----:B------:R-:W-:Y:S02]  /*4380*/  IMAD.MOV.U32 R97, RZ, RZ, R191 ;  /* 0x000000ffff617224 */ /* 0x000fe400078e00bf */
[----:B------:R1:W2:Y:S01]  /*4390*/  MUFU.EX2 R211, R3 ;  /* 0x0000000300d37308 */ /* 0x0002a20000000800 */
[----:B------:R-:W-:Y:S02]  /*43a0*/  IMAD.MOV.U32 R96, RZ, RZ, R189 ;  /* 0x000000ffff607224 */ /* 0x000fe400078e00bd */
[C---:B------:R-:W-:Y:S01]  /*43b0*/  HMMA.16816.F32 R104, R8.reuse, R28, R32 ;  /* 0x0000001c0868723c */ /* 0x040fe20000001820 */
[----:B------:R-:W4:Y:S06]  /*43c0*/  LDSM.16.MT88.4 R32, [R225+0x1100] ;  /* 0x00110000e120783b */ /* 0x000f2c0000004200 */
[----:B------:R-:W-:Y:S01]  /*43d0*/  IMAD.MOV.U32 R29, RZ, RZ, R199 ;  /* 0x000000ffff1d7224 */ /* 0x000fe200078e00c7 */
[----:B------:R-:W-:Y:S01]  /*43e0*/  HMMA.16816.F32 R36, R8, R22, R84 ;  /* 0x000000160824723c */ /* 0x000fe20000001854 */
[----:B------:R-:W-:Y:S01]  /*43f0*/  IMAD.MOV.U32 R28, RZ, RZ, R198 ;  /* 0x000000ffff1c7224 */ /* 0x000fe200078e00c6 */
[----:B------:R-:W4:Y:S01]  /*4400*/  LDSM.16.MT88.4 R20, [R227+0x1100] ;  /* 0x00110000e314783b */ /* 0x000f220000004200 */
[----:B-1----:R-:W-:-:S02]  /*4410*/  FFMA.FTZ R3, R112, c[0x0][0x2d0], -R5 ;  /* 0x0000b40070037a23 */ /* 0x002fc40000010805 */
[----:B------:R-:W-:-:S03]  /*4420*/  IMAD.MOV.U32 R112, RZ, RZ, R182 ;  /* 0x000000ffff707224 */ /* 0x000fc600078e00b6 */
[C---:B------:R-:W-:Y:S01]  /*4430*/  HMMA.16816.F32 R44, R8.reuse, R16, R44 ;  /* 0x00000010082c723c */ /* 0x040fe2000000182c */
[----:B------:R1:W-:Y:S07]  /*4440*/  MUFU.EX2 R207, R3 ;  /* 0x0000000300cf7308 */ /* 0x0003ee0000000800 */
[C---:B------:R-:W-:Y:S07]  /*4450*/  HMMA.16816.F32 R16, R8.reuse, R18, R88 ;  /* 0x000000120810723c */ /* 0x040fee0000001858 */
[----:B------:R-:W-:Y:S01]  /*4460*/  IMAD.MOV.U32 R90, RZ, RZ, R180 ;  /* 0x000000ffff5a7224 */ /* 0x000fe200078e00b4 */
[----:B------:R-:W-:Y:S01]  /*4470*/  HMMA.16816.F32 R80, R8, R30, R92 ;  /* 0x0000001e0850723c */ /* 0x000fe2000000185c */
[----:B-1----:R-:W-:-:S02]  /*4480*/  FFMA.FTZ R3, R113, c[0x0][0x2d0], -R5 ;  /* 0x0000b40071037a23 */ /* 0x002fc40000010805 */
[----:B------:R-:W-:Y:S02]  /*4490*/  IMAD.MOV.U32 R113, RZ, RZ, R196 ;  /* 0x000000ffff717224 */ /* 0x000fe400078e00c4 */
[----:B------:R1:W1:Y:S01]  /*44a0*/  MUFU.EX2 R206, R3 ;  /* 0x0000000300ce7308 */ /* 0x0002620000000800 */
[----:B------:R-:W-:Y:S01]  /*44b0*/  IMAD.MOV.U32 R91, RZ, RZ, R183 ;  /* 0x000000ffff5b7224 */ /* 0x000fe200078e00b7 */
[----:B---3--:R-:W-:Y:S01]  /*44c0*/  F2FP.PACK_AB R8, R214, R215 ;  /* 0x000000d7d608723e */ /* 0x008fe200000000ff */
[----:B------:R-:W-:Y:S01]  /*44d0*/  IMAD.MOV.U32 R88, RZ, RZ, R28 ;  /* 0x000000ffff587224 */ /* 0x000fe200078e001c */
[----:B--2---:R-:W-:Y:S01]  /*44e0*/  F2FP.PACK_AB R10, R211, R212 ;  /* 0x000000d4d30a723e */ /* 0x004fe200000000ff */
[----:B------:R-:W-:Y:S01]  /*44f0*/  IMAD.MOV.U32 R95, RZ, RZ, R154 ;  /* 0x000000ffff5f7224 */ /* 0x000fe200078e009a */
[----:B------:R-:W-:Y:S01]  /*4500*/  MOV R93, R4 ;  /* 0x00000004005d7202 */ /* 0x000fe20000000f00 */
[----:B------:R-:W-:Y:S02]  /*4510*/  IMAD.MOV.U32 R94, RZ, RZ, R171 ;  /* 0x000000ffff5e7224 */ /* 0x000fe400078e00ab */
[----:B------:R-:W-:-:S02]  /*4520*/  IMAD.MOV.U32 R4, RZ, RZ, R170 ;  /* 0x000000ffff047224 */ /* 0x000fc400078e00aa */
[----:B-1----:R-:W-:Y:S01]  /*4530*/  FFMA.FTZ R3, R114, c[0x0][0x2d0], -R5 ;  /* 0x0000b40072037a23 */ /* 0x002fe20000010805 */
[----:B------:R-:W-:Y:S01]  /*4540*/  F2FP.PACK_AB R9, R206, R207 ;  /* 0x000000cfce09723e */ /* 0x000fe200000000ff */
[----:B------:R-:W-:Y:S02]  /*4550*/  IMAD.MOV.U32 R114, RZ, RZ, R197 ;  /* 0x000000ffff727224 */ /* 0x000fe400078e00c5 */
[----:B------:R1:W-:Y:S02]  /*4560*/  MUFU.EX2 R204, R3 ;  /* 0x0000000300cc7308 */ /* 0x0003e40000000800 */
[----:B------:R-:W-:Y:S02]  /*4570*/  IMAD.MOV.U32 R89, RZ, RZ, R114 ;  /* 0x000000ffff597224 */ /* 0x000fe400078e0072 */
[----:B-1----:R-:W-:Y:S02]  /*4580*/  FFMA.FTZ R3, R115, c[0x0][0x2d0], -R5 ;  /* 0x0000b40073037a23 */ /* 0x002fe40000010805 */
[----:B------:R-:W-:-:S02]  /*4590*/  IMAD.MOV.U32 R115, RZ, RZ, R29 ;  /* 0x000000ffff737224 */ /* 0x000fc400078e001d */
[----:B------:R1:W2:Y:S02]  /*45a0*/  MUFU.EX2 R203, R3 ;  /* 0x0000000300cb7308 */ /* 0x0002a40000000800 */
[----:B-1----:R-:W-:Y:S01]  /*45b0*/  FFMA.FTZ R3, R121, c[0x0][0x2d0], -R7 ;  /* 0x0000b40079037a23 */ /* 0x002fe20000010807 */
[----:B--2---:R-:W-:Y:S01]  /*45c0*/  F2FP.PACK_AB R11, R203, R204 ;  /* 0x000000cccb0b723e */ /* 0x004fe200000000ff */
[----:B------:R-:W-:-:S04]  /*45d0*/  IMAD.MOV.U32 R121, RZ, RZ, R91 ;  /* 0x000000ffff797224 */ /* 0x000fc800078e005b */
[----:B------:R1:W-:Y:S01]  /*45e0*/  MUFU.EX2 R202, R3 ;  /* 0x0000000300ca7308 */ /* 0x0003e20000000800 */
[----:B------:R-:W-:Y:S01]  /*45f0*/  IMAD.MOV.U32 R91, RZ, RZ, R188 ;  /* 0x000000ffff5b7224 */ /* 0x000fe200078e00bc */
[----:B----4-:R-:W-:Y:S03]  /*4600*/  HMMA.16816.F32 R180, R8, R32, R72 ;  /* 0x0000002008b4723c */ /* 0x010fe60000001848 */
[----:B------:R-:W-:Y:S02]  /*4610*/  IMAD.MOV.U32 R92, RZ, RZ, R91 ;  /* 0x000000ffff5c7224 */ /* 0x000fe400078e005b */
[----:B------:R-:W-:-:S03]  /*4620*/  IMAD.MOV.U32 R91, RZ, RZ, R152 ;  /* 0x000000ffff5b7224 */ /* 0x000fc600078e0098 */
[----:B------:R-:W-:Y:S01]  /*4630*/  HMMA.16816.F32 R72, R8, R14, R64 ;  /* 0x0000000e0848723c */ /* 0x000fe20000001840 */
[----:B-1----:R-:W-:-:S04]  /*4640*/  FFMA.FTZ R3, R120, c[0x0][0x2d0], -R7 ;  /* 0x0000b40078037a23 */ /* 0x002fc80000010807 */
[----:B------:R1:W2:Y:S03]  /*4650*/  MUFU.EX2 R201, R3 ;  /* 0x0000000300c97308 */ /* 0x0002a60000000800 */
[C---:B------:R-:W-:Y:S08]  /*4660*/  HMMA.16816.F32 R84, R8.reuse, R24, R68 ;  /* 0x000000180854723c */ /* 0x040ff00000001844 */
[----:B------:R-:W-:Y:S01]  /*4670*/  HMMA.16816.F32 R64, R8, R34, R56 ;  /* 0x000000220840723c */ /* 0x000fe20000001838 */
[----:B-1----:R-:W-:-:S07]  /*4680*/  FFMA.FTZ R3, R116, c[0x0][0x2d0], -R7 ;  /* 0x0000b40074037a23 */ /* 0x002fce0000010807 */
[----:B------:R-:W-:Y:S01]  /*4690*/  HMMA.16816.F32 R144, R8, R12, R144 ;  /* 0x0000000c0890723c */ /* 0x000fe20000001890 */
[----:B------:R-:W-:Y:S01]  /*46a0*/  IMAD.MOV.U32 R116, RZ, RZ, R88 ;  /* 0x000000ffff747224 */ /* 0x000fe200078e0058 */
[----:B------:R1:W-:Y:S01]  /*46b0*/  MUFU.EX2 R200, R3 ;  /* 0x0000000300c87308 */ /* 0x0003e20000000800 */
[----:B------:R-:W-:-:S05]  /*46c0*/  IMAD.MOV.U32 R88, RZ, RZ, R153 ;  /* 0x000000ffff587224 */ /* 0x000fca00078e0099 */
        /* <DEDUP_REMOVED lines=20> */
[----:B------:R-:W-:Y:S02]  /*4810*/  MOV R118, R194 ;  /* 0x000000c200767202 */ /* 0x000fe40000000f00 */
[----:B--2---:R-:W-:-:S03]  /*4820*/  F2FP.PACK_AB R11, R195, R196 ;  /* 0x000000c4c30b723e */ /* 0x004fc600000000ff */
[----:B------:R1:W-:Y:S04]  /*4830*/  MUFU.EX2 R194, R3 ;  /* 0x0000000300c27308 */ /* 0x0003e80000000800 */
[C---:B------:R-:W-:Y:S08]  /*4840*/  HMMA.16816.F32 R52, R8.reuse, R12, R52 ;  /* 0x0000000c0834723c */ /* 0x040ff00000001834 */
[----:B------:R-:W-:Y:S01]  /*4850*/  HMMA.16816.F32 R48, R8, R14, R36 ;  /* 0x0000000e0830723c */ /* 0x000fe20000001824 */
[----:B------:R-:W-:Y:S01]  /*4860*/  LDSM.16.MT88.4 R12, [R227+0x1900] ;  /* 0x00190000e30c783b */ /* 0x000fe20000004200 */
[----:B-1----:R-:W-:-:S02]  /*4870*/  FFMA.FTZ R3, R119, c[0x0][0x2d0], -R7 ;  /* 0x0000b40077037a23 */ /* 0x002fc40000010807 */
[----:B------:R-:W-:Y:S02]  /*4880*/  IMAD.MOV.U32 R119, RZ, RZ, R90 ;  /* 0x000000ffff777224 */ /* 0x000fe400078e005a */
[----:B------:R1:W-:Y:S01]  /*4890*/  MUFU.EX2 R193, R3 ;  /* 0x0000000300c17308 */ /* 0x0003e20000000800 */
[----:B------:R-:W-:Y:S01]  /*48a0*/  IMAD.MOV.U32 R90, RZ, RZ, R190 ;  /* 0x000000ffff5a7224 */ /* 0x000fe200078e00be */
[C---:B------:R-:W-:Y:S08]  /*48b0*/  HMMA.16816.F32 R60, R8.reuse, R24, R104 ;  /* 0x00000018083c723c */ /* 0x040ff00000001868 */
[----:B------:R-:W-:Y:S01]  /*48c0*/  HMMA.16816.F32 R44, R8, R20, R44 ;  /* 0x00000014082c723c */ /* 0x000fe2000000182c */
[----:B-1----:R-:W-:-:S07]  /*48d0*/  FFMA.FTZ R3, R127, c[0x0][0x2d0], -R6 ;  /* 0x0000b4007f037a23 */ /* 0x002fce0000010806 */
[C---:B------:R-:W-:Y:S01]  /*48e0*/  HMMA.16816.F32 R36, R8.reuse, R22, R16 ;  /* 0x000000160824723c */ /* 0x040fe20000001810 */
[----:B------:R-:W1:Y:S01]  /*48f0*/  LDSM.16.MT88.4 R16, [R224+0x1900] ;  /* 0x00190000e010783b */ /* 0x000e620000004200 */
[----:B------:R2:W-:Y:S03]  /*4900*/  MUFU.EX2 R192, R3 ;  /* 0x0000000300c07308 */ /* 0x0005e60000000800 */
[----:B------:R-:W3:Y:S03]  /*4910*/  LDSM.16.MT88.4 R20, [R225+0x1900] ;  /* 0x00190000e114783b */ /* 0x000ee60000004200 */
[C---:B------:R-:W-:Y:S08]  /*4920*/  HMMA.16816.F32 R28, R8.reuse, R32, R76 ;  /* 0x00000020081c723c */ /* 0x040ff0000000184c */
[----:B------:R-:W-:Y:S01]  /*4930*/  HMMA.16816.F32 R40, R8, R34, R40 ;  /* 0x000000220828723c */ /* 0x000fe20000001828 */
[----:B--2---:R-:W-:-:S02]  /*4940*/  FFMA.FTZ R3, R133, c[0x0][0x2d0], -R6 ;  /* 0x0000b40085037a23 */ /* 0x004fc40000010806 */
[----:B------:R-:W-:Y:S02]  /*4950*/  IMAD.MOV.U32 R133, RZ, RZ, R94 ;  /* 0x000000ffff857224 */ /* 0x000fe400078e005e */
[----:B------:R2:W4:Y:S03]  /*4960*/  MUFU.EX2 R191, R3 ;  /* 0x0000000300bf7308 */ /* 0x0005260000000800 */
[----:B------:R-:W-:Y:S01]  /*4970*/  HMMA.16816.F32 R80, R8, R26, R80 ;  /* 0x0000001a0850723c */ /* 0x000fe20000001850 */
[----:B------:R-:W1:Y:S01]  /*4980*/  LDSM.16.MT88.4 R24, [R226+0x1900] ;  /* 0x00190000e218783b */ /* 0x000e620000004200 */
[----:B--2---:R-:W-:-:S05]  /*4990*/  FFMA.FTZ R3, R126, c[0x0][0x2d0], -R6 ;  /* 0x0000b4007e037a23 */ /* 0x004fca0000010806 */
[----:B----4-:R-:W-:Y:S01]  /*49a0*/  F2FP.PACK_AB R8, R191, R192 ;  /* 0x000000c0bf08723e */ /* 0x010fe200000000ff */
[----:B------:R-:W-:Y:S01]  /*49b0*/  IMAD.MOV.U32 R126, RZ, RZ, R93 ;  /* 0x000000ffff7e7224 */ /* 0x000fe200078e005d */
[----:B------:R2:W-:Y:S02]  /*49c0*/  MUFU.EX2 R190, R3 ;  /* 0x0000000300be7308 */ /* 0x0005e40000000800 */
[----:B--2---:R-:W-:Y:S02]  /*49d0*/  FFMA.FTZ R3, R132, c[0x0][0x2d0], -R6 ;  /* 0x0000b40084037a23 */ /* 0x004fe40000010806 */
[----:B------:R-:W-:-:S04]  /*49e0*/  IMAD.MOV.U32 R132, RZ, RZ, R92 ;  /* 0x000000ffff847224 */ /* 0x000fc800078e005c */
[----:B------:R2:W4:Y:S02]  /*49f0*/  MUFU.EX2 R189, R3 ;  /* 0x0000000300bd7308 */ /* 0x0005240000000800 */
[----:B--2---:R-:W-:Y:S01]  /*4a00*/  FFMA.FTZ R3, R135, c[0x0][0x2d0], -R5 ;  /* 0x0000b40087037a23 */ /* 0x004fe20000010805 */
[----:B----4-:R-:W-:Y:S02]  /*4a10*/  F2FP.PACK_AB R10, R189, R190 ;  /* 0x000000bebd0a723e */ /* 0x010fe400000000ff */
[----:B------:R-:W-:-:S03]  /*4a20*/  MOV R135, R116 ;  /* 0x0000007400877202 */ /* 0x000fc60000000f00 */
[----:B------:R2:W-:Y:S02]  /*4a30*/  MUFU.EX2 R188, R3 ;  /* 0x0000000300bc7308 */ /* 0x0005e40000000800 */
[----:B--2---:R-:W-:-:S06]  /*4a40*/  FFMA.FTZ R3, R140, c[0x0][0x2d0], -R5 ;  /* 0x0000b4008c037a23 */ /* 0x004fcc0000010805 */
[----:B------:R2:W4:Y:S02]  /*4a50*/  MUFU.EX2 R140, R3 ;  /* 0x00000003008c7308 */ /* 0x0005240000000800 */
[----:B--2---:R-:W-:Y:S01]  /*4a60*/  FFMA.FTZ R3, R134, c[0x0][0x2d0], -R5 ;  /* 0x0000b40086037a23 */ /* 0x004fe20000010805 */
[----:B----4-:R-:W-:-:S05]  /*4a70*/  F2FP.PACK_AB R9, R140, R188 ;  /* 0x000000bc8c09723e */ /* 0x010fca00000000ff */
[----:B------:R2:W-:Y:S02]  /*4a80*/  MUFU.EX2 R114, R3 ;  /* 0x0000000300727308 */ /* 0x0005e40000000800 */
[----:B--2---:R-:W-:Y:S01]  /*4a90*/  FFMA.FTZ R3, R139, c[0x0][0x2d0], -R5 ;  /* 0x0000b4008b037a23 */ /* 0x004fe20000010805 */
[----:B------:R-:W-:Y:S01]  /*4aa0*/  MOV R139, R96 ;  /* 0x00000060008b7202 */ /* 0x000fe20000000f00 */
[----:B------:R-:W-:Y:S02]  /*4ab0*/  IMAD.MOV.U32 R96, RZ, RZ, R97 ;  /* 0x000000ffff607224 */ /* 0x000fe400078e0061 */
[----:B------:R-:W-:Y:S02]  /*4ac0*/  IMAD.MOV.U32 R97, RZ, RZ, R98 ;  /* 0x000000ffff617224 */ /* 0x000fe400078e0062 */
[----:B------:R-:W-:Y:S02]  /*4ad0*/  IMAD.MOV.U32 R98, RZ, RZ, R99 ;  /* 0x000000ffff627224 */ /* 0x000fe400078e0063 */
[----:B------:R-:W-:-:S02]  /*4ae0*/  IMAD.MOV.U32 R99, RZ, RZ, R115 ;  /* 0x000000ffff637224 */ /* 0x000fc400078e0073 */
[----:B------:R2:W4:Y:S01]  /*4af0*/  MUFU.EX2 R115, R3 ;  /* 0x0000000300737308 */ /* 0x0005220000000800 */
[----:B------:R-:W-:Y:S01]  /*4b00*/  MOV R123, R98 ;  /* 0x00000062007b7202 */ /* 0x000fe20000000f00 */
[----:B------:R-:W-:Y:S02]  /*4b10*/  IMAD.MOV.U32 R98, RZ, RZ, R110 ;  /* 0x000000ffff627224 */ /* 0x000fe400078e006e */
[----:B------:R-:W-:Y:S02]  /*4b20*/  IMAD.MOV.U32 R127, RZ, RZ, R97 ;  /* 0x000000ffff7f7224 */ /* 0x000fe400078e0061 */
[----:B------:R-:W-:Y:S02]  /*4b30*/  IMAD.MOV.U32 R97, RZ, RZ, R108 ;  /* 0x000000ffff617224 */ /* 0x000fe400078e006c */
[----:B------:R-:W-:Y:S02]  /*4b40*/  IMAD.MOV.U32 R117, RZ, RZ, R99 ;  /* 0x000000ffff757224 */ /* 0x000fe400078e0063 */
[----:B------:R-:W-:-:S02]  /*4b50*/  IMAD.MOV.U32 R99, RZ, RZ, R165 ;  /* 0x000000ffff637224 */ /* 0x000fc400078e00a5 */
[----:B------:R-:W-:Y:S02]  /*4b60*/  IMAD.MOV.U32 R116, RZ, RZ, R98 ;  /* 0x000000ffff747224 */ /* 0x000fe400078e0062 */
[----:B------:R-:W-:Y:S02]  /*4b70*/  IMAD.MOV.U32 R134, RZ, RZ, R117 ;  /* 0x000000ffff867224 */ /* 0x000fe400078e0075 */
[----:B--2---:R-:W-:Y:S01]  /*4b80*/  FFMA.FTZ R3, R142, c[0x0][0x2d0], -R7 ;  /* 0x0000b4008e037a23 */ /* 0x004fe20000010807 */
[----:B----4-:R-:W-:Y:S01]  /*4b90*/  F2FP.PACK_AB R11, R115, R114 ;  /* 0x00000072730b723e */ /* 0x010fe200000000ff */
[----:B------:R-:W-:Y:S02]  /*4ba0*/  IMAD.MOV.U32 R142, RZ, RZ, R113 ;  /* 0x000000ffff8e7224 */ /* 0x000fe400078e0071 */
[----:B------:R2:W-:Y:S04]  /*4bb0*/  MUFU.EX2 R113, R3 ;  /* 0x0000000300717308 */ /* 0x0005e80000000800 */
[C---:B-1----:R-:W-:Y:S08]  /*4bc0*/  HMMA.16816.F32 R152, R8.reuse, R18, R72 ;  /* 0x000000120898723c */ /* 0x042ff00000001848 */
[C---:B------:R-:W-:Y:S01]  /*4bd0*/  HMMA.16816.F32 R144, R8.reuse, R16, R144 ;  /* 0x000000100890723c */ /* 0x040fe20000001890 */
[----:B--2---:R-:W-:Y:S01]  /*4be0*/  FFMA.FTZ R3, R141, c[0x0][0x2d0], -R7 ;  /* 0x0000b4008d037a23 */ /* 0x004fe20000010807 */
[----:B------:R-:W-:Y:S01]  /*4bf0*/  MOV R141, R121 ;  /* 0x00000079008d7202 */ /* 0x000fe20000000f00 */
[----:B------:R-:W-:Y:S01]  /*4c00*/  IMAD.MOV.U32 R121, RZ, RZ, R89 ;  /* 0x000000ffff797224 */ /* 0x000fe200078e0059 */
[----:B------:R-:W-:Y:S01]  /*4c10*/  MOV R89, R164 ;  /* 0x000000a400597202 */ /* 0x000fe20000000f00 */
[----:B------:R1:W-:Y:S03]  /*4c20*/  MUFU.EX2 R112, R3 ;  /* 0x0000000300707308 */ /* 0x0003e60000000800 */
[C---:B---3--:R-:W-:Y:S08]  /*4c30*/  HMMA.16816.F32 R180, R8.reuse, R20, R180 ;  /* 0x0000001408b4723c */ /* 0x048ff000000018b4 */
[----:B------:R-:W-:Y:S01]  /*4c40*/  HMMA.16816.F32 R76, R8, R22, R64 ;  /* 0x00000016084c723c */ /* 0x000fe20000001840 */
[----:B-1----:R-:W-:-:S07]  /*4c50*/  FFMA.FTZ R3, R148, c[0x0][0x2d0], -R7 ;  /* 0x0000b40094037a23 */ /* 0x002fce0000010807 */
[----:B------:R-:W-:Y:S01]  /*4c60*/  HMMA.16816.F32 R72, R8, R24, R84 ;  /* 0x000000180848723c */ /* 0x000fe20000001854 */
[----:B------:R-:W-:Y:S02]  /*4c70*/  IMAD.MOV.U32 R148, RZ, RZ, R168 ;  /* 0x000000ffff947224 */ /* 0x000fe400078e00a8 */
[----:B------:R-:W-:Y:S02]  /*4c80*/  IMAD.MOV.U32 R168, RZ, RZ, R111 ;  /* 0x000000ffffa87224 */ /* 0x000fe400078e006f */
[----:B------:R1:W-:Y:S02]  /*4c90*/  MUFU.EX2 R111, R3 ;  /* 0x00000003006f7308 */ /* 0x0003e40000000800 */
[----:B------:R-:W-:Y:S02]  /*4ca0*/  IMAD.MOV.U32 R120, RZ, RZ, R168 ;  /* 0x000000ffff787224 */ /* 0x000fe400078e00a8 */
[----:B-1----:R-:W-:Y:S02]  /*4cb0*/  FFMA.FTZ R3, R149, c[0x0][0x2d0], -R7 ;  /* 0x0000b40095037a23 */ /* 0x002fe40000010807 */
[----:B------:R-:W-:-:S02]  /*4cc0*/  IMAD.MOV.U32 R149, RZ, RZ, R96 ;  /* 0x000000ffff957224 */ /* 0x000fc400078e0060 */
[----:B------:R1:W-:Y:S01]  /*4cd0*/  MUFU.EX2 R110, R3 ;  /* 0x00000003006e7308 */ /* 0x0003e20000000800 */
[----:B------:R-:W-:Y:S02]  /*4ce0*/  IMAD.MOV.U32 R96, RZ, RZ, R90 ;  /* 0x000000ffff607224 */ /* 0x000fe400078e005a */
[----:B------:R-:W-:-:S04]  /*4cf0*/  IMAD.MOV.U32 R90, RZ, RZ, R167 ;  /* 0x000000ffff5a7224 */ /* 0x000fc800078e00a7 */
[----:B------:R-:W-:Y:S02]  /*4d00*/  IMAD.MOV.U32 R117, RZ, RZ, R90 ;  /* 0x000000ffff757224 */ /* 0x000fe400078e005a */
[----:B-1----:R-:W-:Y:S02]  /*4d10*/  FFMA.FTZ R3, R156, c[0x0][0x2d0], -R0 ;  /* 0x0000b4009c037a23 */ /* 0x002fe40000010800 */
[----:B------:R-:W-:Y:S02]  /*4d20*/  IMAD.MOV.U32 R156, RZ, RZ, R166 ;  /* 0x000000ffff9c7224 */ /* 0x000fe400078e00a6 */
[----:B------:R1:W-:Y:S01]  /*4d30*/  MUFU.EX2 R108, R3 ;  /* 0x00000003006c7308 */ /* 0x0003e20000000800 */
[----:B------:R-:W-:Y:S01]  /*4d40*/  HMMA.16816.F32 R164, R8, R12, R100 ;  /* 0x0000000c08a4723c */ /* 0x000fe20000001864 */
[----:B-1----:R-:W-:Y:S01]  /*4d50*/  FFMA.FTZ R3, R158, c[0x0][0x2d0], -R0 ;  /* 0x0000b4009e037a23 */ /* 0x002fe20000010800 */
[----:B------:R-:W-:-:S06]  /*4d60*/  MOV R158, R169 ;  /* 0x000000a9009e7202 */ /* 0x000fcc0000000f00 */
[C---:B------:R-:W-:Y:S01]  /*4d70*/  HMMA.16816.F32 R168, R8.reuse, R14, R68 ;  /* 0x0000000e08a8723c */ /* 0x040fe20000001844 */
[----:B------:R1:W2:Y:S07]  /*4d80*/  MUFU.EX2 R107, R3 ;  /* 0x00000003006b7308 */ /* 0x0002ae0000000800 */
[----:B------:R-:W-:Y:S07]  /*4d90*/  HMMA.16816.F32 R68, R8, R26, R56 ;  /* 0x0000001a0844723c */ /* 0x000fee0000001838 */
[----:B------:R-:W-:Y:S01]  /*4da0*/  F2FP.PACK_AB R8, R193, R194 ;  /* 0x000000c2c108723e */ /* 0x000fe200000000ff */
[--C-:B-1----:R-:W-:Y:S01]  /*4db0*/  FFMA.FTZ R3, R151, c[0x0][0x2d0], -R0.reuse ;  /* 0x0000b40097037a23 */ /* 0x102fe20000010800 */
[----:B--2---:R-:W-:Y:S01]  /*4dc0*/  F2FP.PACK_AB R9, R107, R108 ;  /* 0x0000006c6b09723e */ /* 0x004fe200000000ff */
[----:B------:R-:W-:Y:S01]  /*4dd0*/  IMAD.MOV.U32 R151, RZ, RZ, R127 ;  /* 0x000000ffff977224 */ /* 0x000fe200078e007f */
[----:B------:R-:W-:Y:S01]  /*4de0*/  F2FP.PACK_AB R10, R112, R113 ;  /* 0x00000071700a723e */ /* 0x000fe200000000ff */
[----:B------:R1:W-:Y:S01]  /*4df0*/  MUFU.EX2 R105, R3 ;  /* 0x0000000300697308 */ /* 0x0003e20000000800 */
[----:B------:R-:W-:Y:S01]  /*4e00*/  IMAD.MOV.U32 R127, RZ, RZ, R123 ;  /* 0x000000ffff7f7224 */ /* 0x000fe200078e007b */
[----:B------:R-:W-:Y:S01]  /*4e10*/  MOV R123, R89 ;  /* 0x00000059007b7202 */ /* 0x000fe20000000f00 */
[----:B-1----:R-:W-:-:S02]  /*4e20*/  FFMA.FTZ R3, R157, c[0x0][0x2d0], -R0 ;  /* 0x0000b4009d037a23 */ /* 0x002fc40000010800 */
[----:B------:R-:W-:-:S03]  /*4e30*/  IMAD.MOV.U32 R157, RZ, RZ, R95 ;  /* 0x000000ffff9d7224 */ /* 0x000fc600078e005f */
[----:B------:R1:W2:Y:S02]  /*4e40*/  MUFU.EX2 R104, R3 ;  /* 0x0000000300687308 */ /* 0x0002a40000000800 */
[----:B-1----:R-:W-:Y:S01]  /*4e50*/  FFMA.FTZ R3, R109, c[0x0][0x2d0], -R7 ;  /* 0x0000b4006d037a23 */ /* 0x002fe20000010807 */
[----:B--2---:R-:W-:-:S05]  /*4e60*/  F2FP.PACK_AB R11, R104, R105 ;  /* 0x00000069680b723e */ /* 0x004fca00000000ff */
[----:B------:R1:W-:Y:S02]  /*4e70*/  MUFU.EX2 R109, R3 ;  /* 0x00000003006d7308 */ /* 0x0003e40000000800 */
[C---:B------:R-:W-:Y:S08]  /*4e80*/  HMMA.16816.F32 R64, R8.reuse, R16, R52 ;  /* 0x000000100840723c */ /* 0x040ff00000001834 */
[----:B------:R-:W-:Y:S01]  /*4e90*/  HMMA.16816.F32 R56, R8, R18, R48 ;  /* 0x000000120838723c */ /* 0x000fe20000001830 */
[----:B------:R-:W2:Y:S01]  /*4ea0*/  LDSM.16.MT88.4 R16, [R224+0x2100] ;  /* 0x00210000e010783b */ /* 0x000ea20000004200 */
[----:B-1----:R-:W-:-:S02]  /*4eb0*/  FFMA.FTZ R3, R150, c[0x0][0x2d0], -R7 ;  /* 0x0000b40096037a23 */ /* 0x002fc40000010807 */
[----:B------:R-:W-:Y:S02]  /*4ec0*/  IMAD.MOV.U32 R150, RZ, RZ, R120 ;  /* 0x000000ffff967224 */ /* 0x000fe400078e0078 */
[----:B------:R1:W-:Y:S01]  /*4ed0*/  MUFU.EX2 R106, R3 ;  /* 0x00000003006a7308 */ /* 0x0003e20000000800 */
[----:B------:R-:W-:Y:S01]  /*4ee0*/  IMAD.MOV.U32 R120, RZ, RZ, R99 ;  /* 0x000000ffff787224 */ /* 0x000fe200078e0063 */
[C---:B------:R-:W-:Y:S08]  /*4ef0*/  HMMA.16816.F32 R52, R8.reuse, R12, R44 ;  /* 0x0000000c0834723c */ /* 0x040ff0000000182c */
[----:B------:R-:W-:Y:S01]  /*4f00*/  HMMA.16816.F32 R48, R8, R14, R36 ;  /* 0x0000000e0830723c */ /* 0x000fe20000001824 */
[----:B------:R-:W3:Y:S01]  /*4f10*/  LDSM.16.MT88.4 R12, [R227+0x2100] ;  /* 0x00210000e30c783b */ /* 0x000ee20000004200 */
[----:B-1----:R-:W-:Y:S01]  /*4f20*/  FFMA.FTZ R3, R159, c[0x0][0x2d0], -R6 ;  /* 0x0000b4009f037a23 */ /* 0x002fe20000010806 */
[----:B------:R-:W-:Y:S01]  /*4f30*/  MOV R159, R121 ;  /* 0x00000079009f7202 */ /* 0x000fe20000000f00 */
[----:B------:R-:W-:-:S04]  /*4f40*/  IMAD.MOV.U32 R121, RZ, RZ, R96 ;  /* 0x000000ffff797224 */ /* 0x000fc800078e0060 */
[C---:B------:R-:W-:Y:S01]  /*4f50*/  HMMA.16816.F32 R32, R8.reuse, R20, R28 ;  /* 0x000000140820723c */ /* 0x040fe2000000181c */
[----:B------:R1:W-:Y:S01]  /*4f60*/  MUFU.EX2 R103, R3 ;  /* 0x0000000300677308 */ /* 0x0003e20000000800 */
[----:B------:R-:W-:Y:S06]  /*4f70*/  LDSM.16.MT88.4 R28, [R226+0x2100] ;  /* 0x00210000e21c783b */ /* 0x000fec0000004200 */
[C---:B------:R-:W-:Y:S01]  /*4f80*/  HMMA.16816.F32 R40, R8.reuse, R22, R40 ;  /* 0x000000160828723c */ /* 0x040fe20000001828 */
[----:B------:R-:W4:Y:S07]  /*4f90*/  LDSM.16.MT88.4 R20, [R225+0x2100] ;  /* 0x00210000e114783b */ /* 0x000f2e0000004200 */
[----:B------:R-:W-:Y:S01]  /*4fa0*/  HMMA.16816.F32 R44, R8, R24, R60 ;  /* 0x00000018082c723c */ /* 0x000fe2000000183c */
[----:B-1----:R-:W-:-:S02]  /*4fb0*/  FFMA.FTZ R3, R161, c[0x0][0x2d0], -R6 ;  /* 0x0000b400a1037a23 */ /* 0x002fc40000010806 */
[----:B------:R-:W-:Y:S02]  /*4fc0*/  IMAD.MOV.U32 R161, RZ, RZ, R97 ;  /* 0x000000ffffa17224 */ /* 0x000fe400078e0061 */
[----:B------:R1:W1:Y:S03]  /*4fd0*/  MUFU.EX2 R102, R3 ;  /* 0x0000000300667308 */ /* 0x0002660000000800 */
[----:B------:R-:W-:Y:S01]  /*4fe0*/  HMMA.16816.F32 R36, R8, R26, R80 ;  /* 0x0000001a0824723c */ /* 0x000fe20000001850 */
[----:B------:R-:W2:Y:S01]  /*4ff0*/  LDSM.16.MT88.4 R24, [R224+0x2900] ;  /* 0x00290000e018783b */ /* 0x000ea20000004200 */
[----:B-1----:R-:W-:-:S05]  /*5000*/  FFMA.FTZ R3, R160, c[0x0][0x2d0], -R6 ;  /* 0x0000b400a0037a23 */ /* 0x002fca0000010806 */
[----:B------:R-:W-:Y:S01]  /*5010*/  F2FP.PACK_AB R8, R102, R103 ;  /* 0x000000676608723e */ /* 0x000fe200000000ff */
[----:B------:R-:W-:Y:S01]  /*5020*/  IMAD.MOV.U32 R160, RZ, RZ, R88 ;  /* 0x000000ffffa07224 */ /* 0x000fe200078e0058 */
[----:B------:R1:W-:Y:S02]  /*5030*/  MUFU.EX2 R101, R3 ;  /* 0x0000000300657308 */ /* 0x0003e40000000800 */
[----:B-1----:R-:W-:Y:S02]  /*5040*/  FFMA.FTZ R3, R162, c[0x0][0x2d0], -R6 ;  /* 0x0000b400a2037a23 */ /* 0x002fe40000010806 */
[----:B------:R-:W-:-:S04]  /*5050*/  IMAD.MOV.U32 R162, RZ, RZ, R91 ;  /* 0x000000ffffa27224 */ /* 0x000fc800078e005b */
        /* <DEDUP_REMOVED lines=25> */
[----:B-1----:R-:W-:-:S04]  /*51f0*/  FFMA.FTZ R3, R186, c[0x0][0x2d0], -R0 ;  /* 0x0000b400ba037a23 */ /* 0x002fc80000010800 */
[----:B------:R1:W3:Y:S03]  /*5200*/  MUFU.EX2 R92, R3 ;  /* 0x00000003005c7308 */ /* 0x0002e60000000800 */
[----:B------:R-:W-:Y:S07]  /*5210*/  HMMA.16816.F32 R68, R8, R30, R68 ;  /* 0x0000001e0844723c */ /* 0x000fee0000001844 */
[----:B------:R-:W-:-:S02]  /*5220*/  F2FP.PACK_AB R8, R110, R111 ;  /* 0x0000006f6e08723e */ /* 0x000fc400000000ff */
[----:B--2---:R-:W-:Y:S02]  /*5230*/  F2FP.PACK_AB R9, R94, R95 ;  /* 0x0000005f5e09723e */ /* 0x004fe400000000ff */
[----:B------:R-:W-:Y:S01]  /*5240*/  F2FP.PACK_AB R10, R106, R109 ;  /* 0x0000006d6a0a723e */ /* 0x000fe200000000ff */
[----:B-1----:R-:W-:Y:S01]  /*5250*/  FFMA.FTZ R3, R187, c[0x0][0x2d0], -R6 ;  /* 0x0000b400bb037a23 */ /* 0x002fe20000010806 */
[----:B---3--:R-:W-:-:S03]  /*5260*/  F2FP.PACK_AB R11, R92, R93 ;  /* 0x0000005d5c0b723e */ /* 0x008fc600000000ff */
[----:B------:R1:W-:Y:S04]  /*5270*/  MUFU.EX2 R91, R3 ;  /* 0x00000003005b7308 */ /* 0x0003e80000000800 */
[C---:B------:R-:W-:Y:S08]  /*5280*/  HMMA.16816.F32 R64, R8.reuse, R16, R64 ;  /* 0x000000100840723c */ /* 0x040ff00000001840 */
[----:B------:R-:W-:Y:S01]  /*5290*/  HMMA.16816.F32 R56, R8, R18, R56 ;  /* 0x000000120838723c */ /* 0x000fe20000001838 */
[----:B------:R-:W-:Y:S01]  /*52a0*/  LDSM.16.MT88.4 R16, [R225+0x2900] ;  /* 0x00290000e110783b */ /* 0x000fe20000004200 */
[----:B-1----:R-:W-:-:S04]  /*52b0*/  FFMA.FTZ R3, R205, c[0x0][0x2d0], -R6 ;  /* 0x0000b400cd037a23 */ /* 0x002fc80000010806 */
[----:B------:R1:W2:Y:S02]  /*52c0*/  MUFU.EX2 R90, R3 ;  /* 0x00000003005a7308 */ /* 0x0002a40000000800 */
[C---:B------:R-:W-:Y:S08]  /*52d0*/  HMMA.16816.F32 R52, R8.reuse, R12, R52 ;  /* 0x0000000c0834723c */ /* 0x040ff00000001834 */
[----:B------:R-:W-:Y:S01]  /*52e0*/  HMMA.16816.F32 R48, R8, R14, R48 ;  /* 0x0000000e0830723c */ /* 0x000fe20000001830 */
[----:B------:R-:W-:Y:S01]  /*52f0*/  LDSM.16.MT88.4 R12, [R226+0x2900] ;  /* 0x00290000e20c783b */ /* 0x000fe20000004200 */
[----:B-1----:R-:W-:-:S06]  /*5300*/  FFMA.FTZ R3, R128, c[0x0][0x2d0], -R6 ;  /* 0x0000b40080037a23 */ /* 0x002fcc0000010806 */
[C---:B------:R-:W-:Y:S01]  /*5310*/  HMMA.16816.F32 R32, R8.reuse, R20, R32 ;  /* 0x000000140820723c */ /* 0x040fe20000001820 */
[----:B------:R1:W-:Y:S07]  /*5320*/  MUFU.EX2 R89, R3 ;  /* 0x0000000300597308 */ /* 0x0003ee0000000800 */
[C---:B------:R-:W-:Y:S01]  /*5330*/  HMMA.16816.F32 R40, R8.reuse, R22, R40 ;  /* 0x000000160828723c */ /* 0x040fe20000001828 */
[----:B------:R-:W3:Y:S07]  /*5340*/  LDSM.16.MT88.4 R20, [R227+0x2900] ;  /* 0x00290000e314783b */ /* 0x000eee0000004200 */
[----:B------:R-:W-:Y:S01]  /*5350*/  HMMA.16816.F32 R44, R8, R28, R44 ;  /* 0x0000001c082c723c */ /* 0x000fe2000000182c */
[----:B-1----:R-:W-:-:S04]  /*5360*/  FFMA.FTZ R3, R129, c[0x0][0x2d0], -R6 ;  /* 0x0000b40081037a23 */ /* 0x002fc80000010806 */
[----:B------:R1:W4:Y:S03]  /*5370*/  MUFU.EX2 R88, R3 ;  /* 0x0000000300587308 */ /* 0x0003260000000800 */
[----:B------:R-:W-:Y:S01]  /*5380*/  HMMA.16816.F32 R36, R8, R30, R36 ;  /* 0x0000001e0824723c */ /* 0x000fe20000001824 */
[----:B------:R-:W-:-:S06]  /*5390*/  IMAD.MOV.U32 R185, RZ, RZ, R116 ;  /* 0x000000ffffb97224 */ /* 0x000fcc00078e0074 */
[----:B--2---:R-:W-:Y:S01]  /*53a0*/  F2FP.PACK_AB R8, R90, R91 ;  /* 0x0000005b5a08723e */ /* 0x004fe200000000ff */
[----:B-1----:R-:W-:Y:S01]  /*53b0*/  FFMA.FTZ R3, R210, c[0x0][0x2d0], -R5 ;  /* 0x0000b400d2037a23 */ /* 0x002fe20000010805 */
[----:B----4-:R-:W-:-:S03]  /*53c0*/  F2FP.PACK_AB R10, R88, R89 ;  /* 0x00000059580a723e */ /* 0x010fc600000000ff */
        /* <DEDUP_REMOVED lines=13> */
[----:B-1----:R-:W-:Y:S02]  /*54a0*/  FFMA.FTZ R3, R162, c[0x0][0x2d0], -R7 ;  /* 0x0000b400a2037a23 */ /* 0x002fe40000010807 */
[----:B------:R-:W-:Y:S02]  /*54b0*/  IMAD.MOV.U32 R162, RZ, RZ, R160 ;  /* 0x000000ffffa27224 */ /* 0x000fe400078e00a0 */
[----:B------:R-:W-:Y:S02]  /*54c0*/  IMAD.MOV.U32 R160, RZ, RZ, R161 ;  /* 0x000000ffffa07224 */ /* 0x000fe400078e00a1 */
[----:B------:R1:W-:Y:S01]  /*54d0*/  MUFU.EX2 R81, R3 ;  /* 0x0000000300517308 */ /* 0x0003e20000000800 */
[----:B------:R-:W-:Y:S01]  /*54e0*/  IMAD.MOV.U32 R161, RZ, RZ, R159 ;  /* 0x000000ffffa17224 */ /* 0x000fe200078e009f */
[----:B------:R-:W-:Y:S01]  /*54f0*/  MOV R159, R150 ;  /* 0x00000096009f7202 */ /* 0x000fe20000000f00 */
[----:B------:R-:W-:-:S02]  /*5500*/  IMAD.MOV.U32 R150, RZ, RZ, R157 ;  /* 0x000000ffff967224 */ /* 0x000fc400078e009d */
[----:B------:R-:W-:Y:S02]  /*5510*/  IMAD.MOV.U32 R157, RZ, RZ, R151 ;  /* 0x000000ffff9d7224 */ /* 0x000fe400078e0097 */
[----:B------:R-:W-:Y:S02]  /*5520*/  IMAD.MOV.U32 R151, RZ, RZ, R158 ;  /* 0x000000ffff977224 */ /* 0x000fe400078e009e */
[----:B------:R-:W-:Y:S02]  /*5530*/  IMAD.MOV.U32 R158, RZ, RZ, R156 ;  /* 0x000000ffff9e7224 */ /* 0x000fe400078e009c */
[----:B------:R-:W-:Y:S01]  /*5540*/  IMAD.MOV.U32 R156, RZ, RZ, R149 ;  /* 0x000000ffff9c7224 */ /* 0x000fe200078e0095 */
[----:B------:R-:W-:Y:S01]  /*5550*/  MOV R149, R148 ;  /* 0x0000009400957202 */ /* 0x000fe20000000f00 */
[----:B------:R-:W-:Y:S02]  /*5560*/  IMAD.MOV.U32 R148, RZ, RZ, R141 ;  /* 0x000000ffff947224 */ /* 0x000fe400078e008d */
[----:B------:R-:W-:-:S02]  /*5570*/  IMAD.MOV.U32 R141, RZ, RZ, R142 ;  /* 0x000000ffff8d7224 */ /* 0x000fc400078e008e */
[----:B-1----:R-:W-:Y:S02]  /*5580*/  FFMA.FTZ R3, R162, c[0x0][0x2d0], -R7 ;  /* 0x0000b400a2037a23 */ /* 0x002fe40000010807 */
[----:B------:R-:W-:Y:S02]  /*5590*/  IMAD.MOV.U32 R162, RZ, RZ, R160 ;  /* 0x000000ffffa27224 */ /* 0x000fe400078e00a0 */
[----:B------:R1:W-:Y:S01]  /*55a0*/  MUFU.EX2 R80, R3 ;  /* 0x0000000300507308 */ /* 0x0003e20000000800 */
[----:B------:R-:W-:Y:S02]  /*55b0*/  IMAD.MOV.U32 R160, RZ, RZ, R161 ;  /* 0x000000ffffa07224 */ /* 0x000fe400078e00a1 */
[----:B------:R-:W-:Y:S02]  /*55c0*/  IMAD.MOV.U32 R142, RZ, RZ, R139 ;  /* 0x000000ffff8e7224 */ /* 0x000fe400078e008b */
[----:B-1----:R-:W-:Y:S02]  /*55d0*/  FFMA.FTZ R3, R162, c[0x0][0x2d0], -R0 ;  /* 0x0000b400a2037a23 */ /* 0x002fe40000010800 */
[----:B------:R-:W-:-:S02]  /*55e0*/  IMAD.MOV.U32 R161, RZ, RZ, R159 ;  /* 0x000000ffffa17224 */ /* 0x000fc400078e009f */
[----:B------:R1:W-:Y:S01]  /*55f0*/  MUFU.EX2 R63, R3 ;  /* 0x00000003003f7308 */ /* 0x0003e20000000800 */
[----:B------:R-:W-:Y:S01]  /*5600*/  IMAD.MOV.U32 R159, RZ, RZ, R150 ;  /* 0x000000ffff9f7224 */ /* 0x000fe200078e0096 */
[----:B------:R-:W-:Y:S01]  /*5610*/  MOV R150, R157 ;  /* 0x0000009d00967202 */ /* 0x000fe20000000f00 */
[----:B------:R-:W-:Y:S02]  /*5620*/  IMAD.MOV.U32 R157, RZ, RZ, R151 ;  /* 0x000000ffff9d7224 */ /* 0x000fe400078e0097 */
[----:B------:R-:W-:Y:S02]  /*5630*/  IMAD.MOV.U32 R139, RZ, RZ, R119 ;  /* 0x000000ffff8b7224 */ /* 0x000fe400078e0077 */
[----:B-1----:R-:W-:Y:S02]  /*5640*/  FFMA.FTZ R3, R160, c[0x0][0x2d0], -R0 ;  /* 0x0000b400a0037a23 */ /* 0x002fe40000010800 */
[----:B------:R-:W-:Y:S02]  /*5650*/  IMAD.MOV.U32 R151, RZ, RZ, R158 ;  /* 0x000000ffff977224 */ /* 0x000fe400078e009e */
[----:B------:R1:W4:Y:S01]  /*5660*/  MUFU.EX2 R62, R3 ;  /* 0x00000003003e7308 */ /* 0x0003220000000800 */
[----:B------:R-:W-:-:S02]  /*5670*/  IMAD.MOV.U32 R158, RZ, RZ, R156 ;  /* 0x000000ffff9e7224 */ /* 0x000fc400078e009c */
[----:B------:R-:W-:Y:S01]  /*5680*/  IMAD.MOV.U32 R119, RZ, RZ, R118 ;  /* 0x000000ffff777224 */ /* 0x000fe200078e0076 */
[----:B------:R-:W-:Y:S01]  /*5690*/  MOV R118, R122 ;  /* 0x0000007a00767202 */ /* 0x000fe20000000f00 */
[----:B------:R-:W-:Y:S02]  /*56a0*/  IMAD.MOV.U32 R156, RZ, RZ, R149 ;  /* 0x000000ffff9c7224 */ /* 0x000fe400078e0095 */
[----:B-1----:R-:W-:Y:S02]  /*56b0*/  FFMA.FTZ R3, R172, c[0x0][0x2d0], -R0 ;  /* 0x0000b400ac037a23 */ /* 0x002fe40000010800 */
[----:B------:R-:W-:Y:S02]  /*56c0*/  IMAD.MOV.U32 R122, RZ, RZ, R228 ;  /* 0x000000ffff7a7224 */ /* 0x000fe400078e00e4 */
[----:B------:R1:W-:Y:S01]  /*56d0*/  MUFU.EX2 R61, R3 ;  /* 0x00000003003d7308 */ /* 0x0003e20000000800 */
[----:B------:R-:W-:Y:S01]  /*56e0*/  IMAD.MOV.U32 R149, RZ, RZ, R148 ;  /* 0x000000ffff957224 */ /* 0x000fe200078e0094 */
[----:B------:R-:W-:Y:S01]  /*56f0*/  MOV R148, R141 ;  /* 0x0000008d00947202 */ /* 0x000fe20000000f00 */
[----:B------:R-:W-:-:S02]  /*5700*/  IMAD.MOV.U32 R141, RZ, RZ, R142 ;  /* 0x000000ffff8d7224 */ /* 0x000fc400078e008e */
[----:B------:R-:W-:Y:S02]  /*5710*/  IMAD.MOV.U32 R179, RZ, RZ, R161 ;  /* 0x000000ffffb37224 */ /* 0x000fe400078e00a1 */
[----:B------:R-:W-:Y:S01]  /*5720*/  IMAD.MOV.U32 R162, RZ, RZ, R150 ;  /* 0x000000ffffa27224 */ /* 0x000fe200078e0096 */
[C---:B------:R-:W-:Y:S08]  /*5730*/  HMMA.16816.F32 R144, R8.reuse, R24, R144 ;  /* 0x000000180890723c */ /* 0x040ff00000001890 */
[----:B------:R-:W-:Y:S01]  /*5740*/  HMMA.16816.F32 R152, R8, R26, R152 ;  /* 0x0000001a0898723c */ /* 0x000fe20000001898 */
[----:B-1----:R-:W-:-:S07]  /*5750*/  FFMA.FTZ R3, R173, c[0x0][0x2d0], -R0 ;  /* 0x0000b400ad037a23 */ /* 0x002fce0000010800 */
[----:B---3--:R-:W-:Y:S01]  /*5760*/  HMMA.16816.F32 R164, R8, R20, R164 ;  /* 0x0000001408a4723c */ /* 0x008fe200000018a4 */
[----:B------:R1:W3:Y:S01]  /*5770*/  MUFU.EX2 R60, R3 ;  /* 0x00000003003c7308 */ /* 0x0002e20000000800 */
[----:B------:R-:W-:-:S06]  /*5780*/  IMAD.MOV.U32 R142, RZ, RZ, R139 ;  /* 0x000000ffff8e7224 */ /* 0x000fcc00078e008b */
[----:B------:R-:W-:Y:S01]  /*5790*/  HMMA.16816.F32 R168, R8, R22, R168 ;  /* 0x0000001608a8723c */ /* 0x000fe200000018a8 */
[----:B------:R-:W-:-:S07]  /*57a0*/  IMAD.MOV.U32 R139, RZ, RZ, R119 ;  /* 0x000000ffff8b7224 */ /* 0x000fce00078e0077 */
[----:B------:R-:W-:Y:S01]  /*57b0*/  HMMA.16816.F32 R180, R8, R16, R180 ;  /* 0x0000001008b4723c */ /* 0x000fe200000018b4 */
[----:B-1----:R-:W-:-:S07]  /*57c0*/  FFMA.FTZ R3, R216, c[0x0][0x2d0], -R6 ;  /* 0x0000b400d8037a23 */ /* 0x002fce0000010806 */
[----:B------:R-:W-:Y:S01]  /*57d0*/  HMMA.16816.F32 R72, R8, R12, R72 ;  /* 0x0000000c0848723c */ /* 0x000fe20000001848 */
[----:B------:R1:W-:Y:S01]  /*57e0*/  MUFU.EX2 R29, R3 ;  /* 0x00000003001d7308 */ /* 0x0003e20000000800 */
[----:B------:R-:W-:-:S06]  /*57f0*/  IMAD.MOV.U32 R119, RZ, RZ, R118 ;  /* 0x000000ffff777224 */ /* 0x000fcc00078e0076 */
[----:B------:R-:W-:Y:S01]  /*5800*/  HMMA.16816.F32 R68, R8, R14, R68 ;  /* 0x0000000e0844723c */ /* 0x000fe20000001844 */
[----:B------:R-:W-:Y:S01]  /*5810*/  IMAD.MOV.U32 R118, RZ, RZ, R122 ;  /* 0x000000ffff767224 */ /* 0x000fe200078e007a */
[----:B------:R-:W-:Y:S01]  /*5820*/  MOV R122, R123 ;  /* 0x0000007b007a7202 */ /* 0x000fe20000000f00 */
[----:B------:R-:W-:Y:S02]  /*5830*/  IMAD.MOV.U32 R123, RZ, RZ, R117 ;  /* 0x000000ffff7b7224 */ /* 0x000fe400078e0075 */
[----:B------:R-:W-:Y:S01]  /*5840*/  IMAD.MOV.U32 R205, RZ, RZ, R121 ;  /* 0x000000ffffcd7224 */ /* 0x000fe200078e0079 */
[----:B------:R-:W-:Y:S01]  /*5850*/  MOV R187, R120 ;  /* 0x0000007800bb7202 */ /* 0x000fe20000000f00 */
[----:B------:R-:W-:Y:S02]  /*5860*/  IMAD.MOV.U32 R186, RZ, RZ, R159 ;  /* 0x000000ffffba7224 */ /* 0x000fe400078e009f */
[----:B------:R-:W-:Y:S01]  /*5870*/  FFMA.FTZ R4, R4, c[0x0][0x2d0], -R7 ;  /* 0x0000b40004047a23 */ /* 0x000fe20000010807 */
[----:B------:R-:W-:Y:S01]  /*5880*/  MOV R163, R157 ;  /* 0x0000009d00a37202 */ /* 0x000fe20000000f00 */
[----:B-1----:R-:W-:Y:S01]  /*5890*/  FFMA.FTZ R3, R218, c[0x0][0x2d0], -R6 ;  /* 0x0000b400da037a23 */ /* 0x002fe20000010806 */
[----:B------:R1:W5:Y:S01]  /*58a0*/  LDL.LU R228, [R1+0x44] ;  /* 0x0000440001e47983 */ /* 0x0003620000300800 */
[----:B------:R-:W-:-:S02]  /*58b0*/  IMAD.MOV.U32 R117, RZ, RZ, R143 ;  /* 0x000000ffff757224 */ /* 0x000fc400078e008f */
[----:B------:R3:W1:Y:S01]  /*58c0*/  MUFU.EX2 R31, R3 ;  /* 0x00000003001f7308 */ /* 0x0006620000000800 */
[----:B------:R-:W-:Y:S01]  /*58d0*/  MOV R161, R148 ;  /* 0x0000009400a17202 */ /* 0x000fe20000000f00 */
[----:B------:R-:W-:Y:S01]  /*58e0*/  IMAD.MOV.U32 R150, RZ, RZ, R141 ;  /* 0x000000ffff967224 */ /* 0x000fe200078e008d */
[----:B------:R-:W-:Y:S01]  /*58f0*/  MOV R141, R118 ;  /* 0x00000076008d7202 */ /* 0x000fe20000000f00 */
[----:B------:R-:W-:Y:S01]  /*5900*/  IMAD.MOV.U32 R148, RZ, RZ, R119 ;  /* 0x000000ffff947224 */ /* 0x000fe200078e0077 */
[----:B------:R1:W5:Y:S01]  /*5910*/  LDL.LU R143, [R1+0x40] ;  /* 0x00004000018f7983 */ /* 0x0003620000300800 */
[----:B------:R-:W-:Y:S01]  /*5920*/  IMAD.MOV.U32 R184, RZ, RZ, R117 ;  /* 0x000000ffffb87224 */ /* 0x000fe200078e0075 */
[----:B------:R-:W-:Y:S01]  /*5930*/  MOV R210, R161 ;  /* 0x000000a100d27202 */ /* 0x000fe20000000f00 */
[----:B------:R-:W-:Y:S01]  /*5940*/  HMMA.16816.F32 R116, R8, R18, R76 ;  /* 0x000000120874723c */ /* 0x000fe2000000184c */
[----:B------:R-:W-:Y:S02]  /*5950*/  IMAD.MOV.U32 R177, RZ, RZ, R158 ;  /* 0x000000ffffb17224 */ /* 0x000fe400078e009e */
[----:B------:R-:W-:-:S02]  /*5960*/  IMAD.MOV.U32 R176, RZ, RZ, R156 ;  /* 0x000000ffffb07224 */ /* 0x000fc400078e009c */
[----:B------:R-:W-:Y:S01]  /*5970*/  IMAD.MOV.U32 R178, RZ, RZ, R151 ;  /* 0x000000ffffb27224 */ /* 0x000fe200078e0097 */
[----:B------:R-:W1:Y:S01]  /*5980*/  LDSM.16.MT88.4 R156, [R224+0x3100] ;  /* 0x00310000e09c783b */ /* 0x000e620000004200 */
[----:B--2---:R-:W-:Y:S01]  /*5990*/  F2FP.PACK_AB R8, R82, R83 ;  /* 0x000000535208723e */ /* 0x004fe200000000ff */
[----:B---3--:R-:W-:Y:S01]  /*59a0*/  FFMA.FTZ R3, R220, c[0x0][0x2d0], -R6 ;  /* 0x0000b400dc037a23 */ /* 0x008fe20000010806 */
[----:B----4-:R-:W-:Y:S01]  /*59b0*/  F2FP.PACK_AB R9, R62, R63 ;  /* 0x0000003f3e09723e */ /* 0x010fe200000000ff */
[----:B------:R-:W-:Y:S01]  /*59c0*/  IMAD.MOV.U32 R160, RZ, RZ, R149 ;  /* 0x000000ffffa07224 */ /* 0x000fe200078e0095 */
[----:B------:R-:W-:Y:S01]  /*59d0*/  F2FP.PACK_AB R10, R80, R81 ;  /* 0x00000051500a723e */ /* 0x000fe200000000ff */
[----:B------:R2:W-:Y:S01]  /*59e0*/  MUFU.EX2 R30, R3 ;  /* 0x00000003001e7308 */ /* 0x0005e20000000800 */
[----:B------:R-:W-:Y:S01]  /*59f0*/  F2FP.PACK_AB R11, R60, R61 ;  /* 0x0000003d3c0b723e */ /* 0x000fe200000000ff */
[----:B------:R-:W-:Y:S02]  /*5a00*/  IMAD.MOV.U32 R149, RZ, RZ, R139 ;  /* 0x000000ffff957224 */ /* 0x000fe400078e008b */
[----:B------:R-:W-:-:S02]  /*5a10*/  IMAD.MOV.U32 R151, RZ, RZ, R142 ;  /* 0x000000ffff977224 */ /* 0x000fc400078e008e */
[----:B------:R-:W-:Y:S02]  /*5a20*/  IMAD.MOV.U32 R246, RZ, RZ, R150 ;  /* 0x000000fffff67224 */ /* 0x000fe400078e0096 */
[C---:B------:R-:W-:Y:S01]  /*5a30*/  HMMA.16816.F32 R56, R8.reuse, R26, R56 ;  /* 0x0000001a0838723c */ /* 0x040fe20000001838 */
[----:B------:R-:W-:Y:S02]  /*5a40*/  IMAD.MOV.U32 R213, RZ, RZ, R151 ;  /* 0x000000ffffd57224 */ /* 0x000fe400078e0097 */
[----:B------:R-:W-:Y:S02]  /*5a50*/  IMAD.MOV.U32 R139, RZ, RZ, R122 ;  /* 0x000000ffff8b7224 */ /* 0x000fe400078e007a */
[----:B------:R-:W-:Y:S02]  /*5a60*/  IMAD.MOV.U32 R142, RZ, RZ, R123 ;  /* 0x000000ffff8e7224 */ /* 0x000fe400078e007b */
[----:B------:R-:W-:Y:S01]  /*5a70*/  LDSM.16.MT88.4 R120, [R225+0x3100] ;  /* 0x00310000e178783b */ /* 0x000fe20000004200 */
[----:B--2---:R-:W-:Y:S01]  /*5a80*/  FFMA.FTZ R3, R221, c[0x0][0x2d0], -R6 ;  /* 0x0000b400dd037a23 */ /* 0x004fe20000010806 */
[----:B------:R-:W-:Y:S01]  /*5a90*/  HMMA.16816.F32 R64, R8, R24, R64 ;  /* 0x000000180840723c */ /* 0x000fe20000001840 */
[----:B------:R-:W-:-:S02]  /*5aa0*/  FFMA.FTZ R6, R252, c[0x0][0x2d0], -R0 ;  /* 0x0000b400fc067a23 */ /* 0x000fc40000010800 */
[----:B------:R2:W3:Y:S05]  /*5ab0*/  MUFU.EX2 R28, R3 ;  /* 0x00000003001c7308 */ /* 0x0004ea0000000800 */
[C---:B------:R-:W-:Y:S03]  /*5ac0*/  HMMA.16816.F32 R48, R8.reuse, R22, R48 ;  /* 0x000000160830723c */ /* 0x040fe60000001830 */
[----:B------:R4:W-:Y:S05]  /*5ad0*/  MUFU.EX2 R23, R4 ;  /* 0x0000000400177308 */ /* 0x0009ea0000000800 */
[----:B------:R-:W-:Y:S01]  /*5ae0*/  HMMA.16816.F32 R44, R8, R12, R44 ;  /* 0x0000000c082c723c */ /* 0x000fe2000000182c */
[----:B--2---:R-:W-:-:S04]  /*5af0*/  FFMA.FTZ R3, R174, c[0x0][0x2d0], -R5 ;  /* 0x0000b400ae037a23 */ /* 0x004fc80000010805 */
[----:B------:R2:W-:Y:S02]  /*5b00*/  MUFU.EX2 R27, R3 ;  /* 0x00000003001b7308 */ /* 0x0005e40000000800 */
[----:B------:R-:W-:Y:S01]  /*5b10*/  FFMA.FTZ R12, R223, c[0x0][0x2d0], -R0 ;  /* 0x0000b400df0c7a23 */ /* 0x000fe20000010800 */
[C---:B------:R-:W-:Y:S01]  /*5b20*/  HMMA.16816.F32 R52, R8.reuse, R20, R52 ;  /* 0x000000140834723c */ /* 0x040fe20000001834 */
[----:B------:R-:W-:Y:S01]  /*5b30*/  FADD.FTZ R13, R185, R184 ;  /* 0x000000b8b90d7221 */ /* 0x000fe20000010000 */
[----:B------:R-:W-:Y:S01]  /*5b40*/  MOV R185, R163 ;  /* 0x000000a300b97202 */ /* 0x000fe20000000f00 */
[----:B----4-:R-:W-:Y:S02]  /*5b50*/  FFMA.FTZ R4, R251, c[0x0][0x2d0], -R0 ;  /* 0x0000b400fb047a23 */ /* 0x010fe40000010800 */
[----:B------:R-:W-:Y:S02]  /*5b60*/  IMAD.MOV.U32 R184, RZ, RZ, R178 ;  /* 0x000000ffffb87224 */ /* 0x000fe400078e00b2 */
[----:B------:R-:W-:Y:S01]  /*5b70*/  FFMA.FTZ R0, R222, c[0x0][0x2d0], -R0 ;  /* 0x0000b400de007a23 */ /* 0x000fe20000010800 */
[----:B------:R-:W-:Y:S01]  /*5b80*/  HMMA.16816.F32 R36, R8, R14, R36 ;  /* 0x0000000e0824723c */ /* 0x000fe20000001824 */
[----:B------:R-:W-:-:S02]  /*5b90*/  FADD.FTZ R20, R209, R208 ;  /* 0x000000d0d1147221 */ /* 0x000fc40000010000 */
[----:B------:R-:W-:Y:S02]  /*5ba0*/  FADD.FTZ R21, R219, R217 ;  /* 0x000000d9db157221 */ /* 0x000fe40000010000 */
[----:B------:R-:W-:Y:S02]  /*5bb0*/  IMAD.MOV.U32 R178, RZ, RZ, R135 ;  /* 0x000000ffffb27224 */ /* 0x000fe400078e0087 */
[----:B--2---:R-:W-:Y:S01]  /*5bc0*/  FFMA.FTZ R3, R175, c[0x0][0x2d0], -R5 ;  /* 0x0000b400af037a23 */ /* 0x004fe20000010805 */
[----:B------:R-:W-:Y:S01]  /*5bd0*/  HMMA.16816.F32 R32, R8, R16, R32 ;  /* 0x000000100820723c */ /* 0x000fe20000001820 */
[----:B------:R-:W-:Y:S01]  /*5be0*/  IMAD.MOV.U32 R163, RZ, RZ, R132 ;  /* 0x000000ffffa37224 */ /* 0x000fe200078e0084 */
[----:B------:R-:W2:Y:S01]  /*5bf0*/  LDSM.16.MT88.4 R172, [R227+0x3100] ;  /* 0x00310000e3ac783b */ /* 0x000ea20000004200 */
[----:B------:R4:W-:Y:S01]  /*5c00*/  MUFU.EX2 R26, R3 ;  /* 0x00000003001a7308 */ /* 0x0009e20000000800 */
[----:B------:R-:W-:Y:S01]  /*5c10*/  IMAD.MOV.U32 R77, RZ, RZ, R185 ;  /* 0x000000ffff4d7224 */ /* 0x000fe200078e00b9 */
[----:B-1----:R-:W-:Y:S01]  /*5c20*/  F2FP.PACK_AB R132, R31, R29 ;  /* 0x0000001d1f84723e */ /* 0x002fe200000000ff */
[----:B------:R-:W-:-:S02]  /*5c30*/  IMAD.MOV.U32 R79, RZ, RZ, R178 ;  /* 0x000000ffff4f7224 */ /* 0x000fc400078e00b2 */
[----:B------:R-:W-:Y:S01]  /*5c40*/  HMMA.16816.F32 R40, R8, R18, R40 ;  /* 0x000000120828723c */ /* 0x000fe20000001828 */
[----:B------:R-:W-:Y:S01]  /*5c50*/  IMAD.MOV.U32 R245, RZ, RZ, R163 ;  /* 0x000000fffff57224 */ /* 0x000fe200078e00a3 */
[----:B------:R-:W1:Y:S01]  /*5c60*/  LDSM.16.MT88.4 R16, [R226+0x3100] ;  /* 0x00310000e210783b */ /* 0x000e620000004200 */
[----:B------:R3:W-:Y:S01]  /*5c70*/  MUFU.EX2 R9, R4 ;  /* 0x0000000400097308 */ /* 0x0007e20000000800 */
[----:B----4-:R-:W-:-:S07]  /*5c80*/  FFMA.FTZ R3, R249, c[0x0][0x2d0], -R5 ;  /* 0x0000b400f9037a23 */ /* 0x010fce0000010805 */
[----:B------:R-:W-:Y:S01]  /*5c90*/  MUFU.EX2 R11, R12 ;  /* 0x0000000c000b7308 */ /* 0x000fe20000000800 */
[----:B---3--:R-:W-:-:S07]  /*5ca0*/  FADD.FTZ R4, R184, R13 ;  /* 0x0000000db8047221 */ /* 0x008fce0000010000 */
[----:B------:R3:W-:Y:S01]  /*5cb0*/  MUFU.EX2 R25, R3 ;  /* 0x0000000300197308 */ /* 0x0007e20000000800 */
[----:B------:R-:W-:-:S07]  /*5cc0*/  FADD.FTZ R4, R160, R4 ;  /* 0x00000004a0047221 */ /* 0x000fce0000010000 */
[----:B------:R4:W-:Y:S01]  /*5cd0*/  MUFU.EX2 R12, R0 ;  /* 0x00000000000c7308 */ /* 0x0009e20000000800 */
[----:B---3--:R-:W-:-:S07]  /*5ce0*/  FFMA.FTZ R3, R205, c[0x0][0x2d0], -R5 ;  /* 0x0000b400cd037a23 */ /* 0x008fce0000010805 */
[----:B------:R-:W3:Y:S01]  /*5cf0*/  MUFU.EX2 R10, R6 ;  /* 0x00000006000a7308 */ /* 0x000ee20000000800 */
[----:B------:R-:W-:Y:S02]  /*5d00*/  FFMA.FTZ R5, R186, c[0x0][0x2d0], -R7 ;  /* 0x0000b400ba057a23 */ /* 0x000fe40000010807 */
[----:B------:R-:W-:Y:S02]  /*5d10*/  IMAD.MOV.U32 R186, RZ, RZ, R177 ;  /* 0x000000ffffba7224 */ /* 0x000fe400078e00b1 */
[----:B------:R-:W-:Y:S01]  /*5d20*/  IMAD.MOV.U32 R177, RZ, RZ, R134 ;  /* 0x000000ffffb17224 */ /* 0x000fe200078e0086 */
[----:B------:R-:W-:Y:S01]  /*5d30*/  F2FP.PACK_AB R134, R28, R30 ;  /* 0x0000001e1c86723e */ /* 0x000fe200000000ff */
[----:B------:R-:W-:Y:S01]  /*5d40*/  IMAD.MOV.U32 R205, RZ, RZ, R148 ;  /* 0x000000ffffcd7224 */ /* 0x000fe200078e0094 */
[----:B------:R1:W1:Y:S01]  /*5d50*/  MUFU.EX2 R24, R3 ;  /* 0x0000000300187308 */ /* 0x0002620000000800 */
[----:B----4-:R-:W-:-:S07]  /*5d60*/  FADD.FTZ R0, R177, R21 ;  /* 0x00000015b1007221 */ /* 0x010fce0000010000 */
[----:B------:R4:W-:Y:S01]  /*5d70*/  MUFU.EX2 R15, R5 ;  /* 0x00000005000f7308 */ /* 0x0009e20000000800 */
[----:B---3--:R-:W-:Y:S01]  /*5d80*/  F2FP.PACK_AB R185, R9, R10 ;  /* 0x0000000a09b9723e */ /* 0x008fe200000000ff */
[--C-:B-1----:R-:W-:Y:S01]  /*5d90*/  FFMA.FTZ R3, R187, c[0x0][0x2d0], -R7.reuse ;  /* 0x0000b400bb037a23 */ /* 0x102fe20000010807 */
[----:B------:R-:W-:Y:S01]  /*5da0*/  F2FP.PACK_AB R135, R24, R25 ;  /* 0x000000191887723e */ /* 0x000fe200000000ff */
[----:B------:R-:W-:Y:S01]  /*5db0*/  FFMA.FTZ R7, R179, c[0x0][0x2d0], -R7 ;  /* 0x0000b400b3077a23 */ /* 0x000fe20000010807 */
[----:B------:R-:W-:Y:S01]  /*5dc0*/  F2FP.PACK_AB R187, R12, R11 ;  /* 0x0000000b0cbb723e */ /* 0x000fe200000000ff */
[----:B------:R-:W-:Y:S02]  /*5dd0*/  IMAD.MOV.U32 R179, RZ, RZ, R176 ;  /* 0x000000ffffb37224 */ /* 0x000fe400078e00b0 */
[----:B------:R1:W3:Y:S01]  /*5de0*/  MUFU.EX2 R22, R3 ;  /* 0x0000000300167308 */ /* 0x0002e20000000800 */
[----:B------:R-:W-:Y:S01]  /*5df0*/  IMAD.MOV.U32 R176, RZ, RZ, R162 ;  /* 0x000000ffffb07224 */ /* 0x000fe200078e00a2 */
[----:B------:R-:W-:Y:S01]  /*5e00*/  MOV R162, R133 ;  /* 0x0000008500a27202 */ /* 0x000fe20000000f00 */
[----:B----4-:R-:W-:Y:S01]  /*5e10*/  FADD.FTZ R5, R179, R186 ;  /* 0x000000bab3057221 */ /* 0x010fe20000010000 */
[----:B------:R-:W-:Y:S01]  /*5e20*/  F2FP.PACK_AB R133, R26, R27 ;  /* 0x0000001b1a85723e */ /* 0x000fe200000000ff */
[----:B------:R-:W-:-:S02]  /*5e30*/  IMAD.MOV.U32 R78, RZ, RZ, R176 ;  /* 0x000000ffff4e7224 */ /* 0x000fc400078e00b0 */
[----:B------:R-:W-:Y:S01]  /*5e40*/  FADD.FTZ R6, R162, R5 ;  /* 0x00000005a2067221 */ /* 0x000fe20000010000 */
[----:B------:R4:W2:Y:S03]  /*5e50*/  MUFU.EX2 R14, R7 ;  /* 0x00000007000e7308 */ /* 0x0008a60000000800 */
[----:B------:R-:W-:Y:S01]  /*5e60*/  HMMA.16816.F32 R144, R132, R156, R144 ;  /* 0x0000009c8490723c */ /* 0x000fe20000001890 */
[----:B-1----:R-:W-:Y:S01]  /*5e70*/  FADD.FTZ R3, R248, R20 ;  /* 0x00000014f8037221 */ /* 0x002fe20000010000 */
[----:B---3--:R-:W-:-:S06]  /*5e80*/  F2FP.PACK_AB R184, R22, R23 ;  /* 0x0000001716b8723e */ /* 0x008fcc00000000ff */
[C---:B------:R-:W-:Y:S01]  /*5e90*/  HMMA.16816.F32 R152, R132.reuse, R158, R152 ;  /* 0x0000009e8498723c */ /* 0x040fe20000001898 */
[----:B------:R-:W-:Y:S02]  /*5ea0*/  FADD.FTZ R5, R250, R3 ;  /* 0x00000003fa057221 */ /* 0x000fe40000010000 */
[----:B------:R-:W-:Y:S02]  /*5eb0*/  FADD.FTZ R3, R77, R6 ;  /* 0x000000064d037221 */ /* 0x000fe40000010000 */
[----:B----4-:R-:W-:Y:S01]  /*5ec0*/  FADD.FTZ R7, R149, R0 ;  /* 0x0000000095077221 */ /* 0x010fe20000010000 */
[----:B--2---:R-:W-:Y:S01]  /*5ed0*/  F2FP.PACK_AB R186, R14, R15 ;  /* 0x0000000f0eba723e */ /* 0x004fe200000000ff */
[----:B------:R-:W-:Y:S01]  /*5ee0*/  FADD.FTZ R0, R78, R4 ;  /* 0x000000044e007221 */ /* 0x000fe20000010000 */
[----:B------:R-:W-:Y:S01]  /*5ef0*/  HMMA.16816.F32 R164, R132, R172, R164 ;  /* 0x000000ac84a4723c */ /* 0x000fe200000018a4 */
[----:B------:R-:W-:Y:S02]  /*5f00*/  FADD.FTZ R5, R244, R5 ;  /* 0x00000005f4057221 */ /* 0x000fe40000010000 */
[----:B------:R-:W-:-:S02]  /*5f10*/  FADD.FTZ R4, R79, R7 ;  /* 0x000000074f047221 */ /* 0x000fc40000010000 */
[----:B------:R-:W-:Y:S02]  /*5f20*/  FADD.FTZ R3, R245, R3 ;  /* 0x00000003f5037221 */ /* 0x000fe40000010000 */
        /* <DEDUP_REMOVED lines=12> */
[----:B------:R-:W-:Y:S01]  /*5ff0*/  FADD.FTZ R4, R242, R4 ;  /* 0x00000004f2047221 */ /* 0x000fe20000010000 */
[----:B------:R-:W-:Y:S01]  /*6000*/  IADD3 R242, R142, -0x2, RZ ;  /* 0xfffffffe8ef27810 */ /* 0x000fe20007ffe0ff */
[----:B------:R-:W-:Y:S02]  /*6010*/  FADD.FTZ R5, R205, R3 ;  /* 0x00000003cd057221 */ /* 0x000fe40000010000 */
[----:B------:R-:W-:Y:S01]  /*6020*/  FADD.FTZ R3, R141, R0 ;  /* 0x000000008d037221 */ /* 0x000fe20000010000 */
[----:B------:R-:W-:Y:S01]  /*6030*/  ISETP.GE.AND P0, PT, R242, R139, PT ;  /* 0x0000008bf200720c */ /* 0x000fe20003f06270 */
        /* <DEDUP_REMOVED lines=41> */
[-C--:B------:R-:W-:Y:S01]  /*62d0*/  HMMA.16816.F32 R132, R132, R18.reuse, R68 ;  /* 0x000000128484723c */ /* 0x080fe20000001844 */
        /* <DEDUP_REMOVED lines=47> */
[----:B------:R1:W-:Y:S01]  /*65d0*/  STL [R1], R6 ;  /* 0x0000000601007387 */ /* 0x0003e20000100800 */
[----:B------:R-:W-:-:S03]  /*65e0*/  FADD.FTZ R0, R24, R5 ;  /* 0x0000000518007221 */ /* 0x000fc60000010000 */
[----:B------:R1:W-:Y:S04]  /*65f0*/  STL [R1+0x4], R4 ;  /* 0x0000040401007387 */ /* 0x0003e80000100800 */
[----:B------:R1:W-:Y:S04]  /*6600*/  STL [R1+0xc], R0 ;  /* 0x00000c0001007387 */ /* 0x0003e80000100800 */
[----:B------:R1:W-:Y:S01]  /*6610*/  STL [R1+0x8], R3 ;  /* 0x0000080301007387 */ /* 0x0003e20000100800 */
[----:B------:R-:W-:Y:S05]  /*6620*/  @!P0 BRA `(.L_x_1633) ;  /* 0x00003eb000008947 */ /* 0x000fea0003800000 */
[----:B------:R-:W2:Y:S01]  /*6630*/  LDL.LU.64 R76, [R1+0x30] ;  /* 0x00003000014c7983 */ /* 0x000ea20000300a00 */
[----:B-1----:R-:W-:Y:S01]  /*6640*/  IMAD.MOV.U32 R3, RZ, RZ, R137 ;  /* 0x000000ffff037224 */ /* 0x002fe200078e0089 */
[----:B------:R-:W-:Y:S01]  /*6650*/  MOV R142, R2 ;  /* 0x00000002008e7202 */ /* 0x000fe20000000f00 */
[----:B------:R-:W-:Y:S01]  /*6660*/  IMAD.MOV.U32 R0, RZ, RZ, R138 ;  /* 0x000000ffff007224 */ /* 0x000fe200078e008a */
[----:B------:R-:W3:Y:S01]  /*6670*/  LDL.LU.64 R78, [R1+0x38] ;  /* 0x00003800014e7983 */ /* 0x000ee20000300a00 */
[----:B------:R-:W-:Y:S01]  /*6680*/  IMAD.MOV.U32 R140, RZ, RZ, R136 ;  /* 0x000000ffff8c7224 */ /* 0x000fe200078e0088 */
[----:B--2---:R-:W-:-:S02]  /*6690*/  MOV R5, R77 ;  /* 0x0000004d00057202 */ /* 0x004fc40000000f00 */
[----:B---3--:R-:W-:-:S05]  /*66a0*/  MOV R4, R78 ;  /* 0x0000004e00047202 */ /* 0x008fca0000000f00 */
[----:B------:R1:W-:Y:S02]  /*66b0*/  STL.64 [R1+0x10], R4 ;  /* 0x0000100401007387 */ /* 0x0003e40000100a00 */
.L_x_1634:
[----:B------:R-:W2:Y:S01]  /*66c0*/  LDL.64 R72, [R1+0x10] ;  /* 0x0000100001487983 */ /* 0x000ea20000100a00 */
[----:B------:R-:W-:Y:S04]  /*66d0*/  DEPBAR.LE SB0, 0x0 ;  /* 0x000080000000791a */ /* 0x000fe80000000000 */
[----:B------:R-:W-:Y:S01]  /*66e0*/  SHF.R.S32.HI R2, RZ, 0x1f, R242 ;  /* 0x0000001fff027819 */ /* 0x000fe200000114f2 */
[----:B------:R-:W-:Y:S01]  /*66f0*/  BAR.SYNC.DEFER_BLOCKING 0x0 ;  /* 0x0000000000007b1d */ /* 0x000fe20000010000 */
[----:B------:R-:W-:Y:S01]  /*6700*/  IMAD.WIDE.U32 R84, R242, c[0x0][0x208], RZ ;  /* 0x00008200f2547a25 */ /* 0x000fe200078e00ff */
[----:B------:R-:W-:Y:S03]  /*6710*/  MOV R247, c[0x0][0x1e4] ;  /* 0x0000790000f77a02 */ /* 0x000fe60000000f00 */
[----:B------:R-:W-:Y:S04]  /*6720*/  IMAD R2, R2, c[0x0][0x208], RZ ;  /* 0x0000820002027a24 */ /* 0x000fe800078e02ff */
[----:B------:R-:W-:Y:S05]  /*6730*/  IMAD R2, R242, c[0x0][0x20c], R2 ;  /* 0x00008300f2027a24 */ /* 0x000fea00078e0202 */
[----:B------:R-:W-:Y:S05]  /*6740*/  IADD3 R2, R85, R2, RZ ;  /* 0x0000000255027210 */ /* 0x000fea0007ffe0ff */
[----:B------:R-:W-:Y:S01]  /*6750*/  IMAD R2, R2, 0x70, RZ ;  /* 0x0000007002027824 */ /* 0x000fe200078e02ff */
[----:B------:R-:W-:Y:S08]  /*6760*/  LDSM.16.M88.4 R112, [R230+0x7100] ;  /* 0x00710000e670783b */ /* 0x000ff00000000200 */
[----:B-----5:R-:W3:Y:S08]  /*6770*/  LDSM.16.M88.4 R16, [R143+0x3900] ;  /* 0x003900008f10783b */ /* 0x020ef00000000200 */
[----:B------:R-:W4:Y:S08]  /*6780*/  LDSM.16.M88.4 R108, [R230+0x9100] ;  /* 0x00910000e66c783b */ /* 0x000f300000000200 */
[----:B------:R-:W1:Y:S08]  /*6790*/  LDSM.16.M88.4 R32, [R143+0x4100] ;  /* 0x004100008f20783b */ /* 0x000e700000000200 */
[----:B------:R-:W2:Y:S04]  /*67a0*/  LDL R245, [R1+0x24] ;  /* 0x0000240001f57983 */ /* 0x000ea80000100800 */
[----:B------:R-:W1:Y:S08]  /*67b0*/  LDSM.16.M88.4 R48, [R143+0x4900] ;  /* 0x004900008f30783b */ /* 0x000e700000000200 */
[----:B------:R-:W1:Y:S02]  /*67c0*/  LDSM.16.M88.4 R64, [R143+0x5100] ;  /* 0x005100008f40783b */ /* 0x000e640000000200 */
[-C--:B-1-3--:R-:W-:Y:S06]  /*67d0*/  HMMA.16816.F32 R4, R112, R16.reuse, RZ ;  /* 0x000000107004723c */ /* 0x08afec00000018ff */
[----:B------:R-:W1:Y:S02]  /*67e0*/  LDSM.16.M88.4 R80, [R143+0x5900] ;  /* 0x005900008f50783b */ /* 0x000e640000000200 */
[C---:B----4-:R-:W-:Y:S06]  /*67f0*/  HMMA.16816.F32 R8, R108.reuse, R16, RZ ;  /* 0x000000106c08723c */ /* 0x050fec00000018ff */
[----:B------:R-:W3:Y:S02]  /*6800*/  LDSM.16.M88.4 R96, [R143+0x6100] ;  /* 0x006100008f60783b */ /* 0x000ee40000000200 */
[-C--:B------:R-:W-:Y:S06]  /*6810*/  HMMA.16816.F32 R12, R108, R18.reuse, RZ ;  /* 0x000000126c0c723c */ /* 0x080fec00000018ff */
[----:B------:R-:W4:Y:S02]  /*6820*/  LDSM.16.M88.4 R136, [R143+0x6900] ;  /* 0x006900008f88783b */ /* 0x000f240000000200 */
[C---:B------:R-:W-:Y:S06]  /*6830*/  HMMA.16816.F32 R16, R112.reuse, R18, RZ ;  /* 0x000000127010723c */ /* 0x040fec00000018ff */
[----:B------:R-:W-:Y:S02]  /*6840*/  LDSM.16.M88.4 R188, [R233+0x7100] ;  /* 0x00710000e9bc783b */ /* 0x000fe40000000200 */
[-C--:B------:R-:W-:Y:S06]  /*6850*/  HMMA.16816.F32 R20, R112, R32.reuse, RZ ;  /* 0x000000207014723c */ /* 0x080fec00000018ff */
[----:B------:R-:W1:Y:S02]  /*6860*/  LDSM.16.M88.4 R192, [R234] ;  /* 0x00000000eac0783b */ /* 0x000e640000000200 */
[C---:B------:R-:W-:Y:S06]  /*6870*/  HMMA.16816.F32 R24, R108.reuse, R32, RZ ;  /* 0x000000206c18723c */ /* 0x040fec00000018ff */
[----:B------:R-:W1:Y:S02]  /*6880*/  LDSM.16.M88.4 R196, [R233+0x9100] ;  /* 0x00910000e9c4783b */ /* 0x000e640000000200 */
[-C--:B------:R-:W-:Y:S06]  /*6890*/  HMMA.16816.F32 R28, R108, R34.reuse, RZ ;  /* 0x000000226c1c723c */ /* 0x080fec00000018ff */
[----:B------:R-:W1:Y:S02]  /*68a0*/  LDSM.16.M88.4 R200, [R240] ;  /* 0x00000000f0c8783b */ /* 0x000e640000000200 */
[C---:B------:R-:W-:Y:S06]  /*68b0*/  HMMA.16816.F32 R32, R112.reuse, R34, RZ ;  /* 0x000000227020723c */ /* 0x040fec00000018ff */
[----:B------:R-:W1:Y:S02]  /*68c0*/  LDSM.16.M88.4 R204, [R239] ;  /* 0x00000000efcc783b */ /* 0x000e640000000200 */
[-C--:B------:R-:W-:Y:S06]  /*68d0*/  HMMA.16816.F32 R36, R112, R48.reuse, RZ ;  /* 0x000000307024723c */ /* 0x080fec00000018ff */
[----:B------:R-:W1:Y:S02]  /*68e0*/  LDSM.16.M88.4 R208, [R238] ;  /* 0x00000000eed0783b */ /* 0x000e640000000200 */
[C---:B------:R-:W-:Y:S06]  /*68f0*/  HMMA.16816.F32 R40, R108.reuse, R48, RZ ;  /* 0x000000306c28723c */ /* 0x040fec00000018ff */
[----:B------:R-:W1:Y:S02]  /*6900*/  LDSM.16.M88.4 R212, [R237] ;  /* 0x00000000edd4783b */ /* 0x000e640000000200 */
[-C--:B------:R-:W-:Y:S06]  /*6910*/  HMMA.16816.F32 R44, R108, R50.reuse, RZ ;  /* 0x000000326c2c723c */ /* 0x080fec00000018ff */
[----:B------:R-:W1:Y:S02]  /*6920*/  LDSM.16.M88.4 R216, [R236] ;  /* 0x00000000ecd8783b */ /* 0x000e640000000200 */
[C---:B------:R-:W-:Y:S06]  /*6930*/  HMMA.16816.F32 R48, R112.reuse, R50, RZ ;  /* 0x000000327030723c */ /* 0x040fec00000018ff */
[----:B------:R-:W2:Y:S02]  /*6940*/  LDSM.16.M88.4 R220, [R235] ;  /* 0x00000000ebdc783b */ /* 0x000ea40000000200 */
[-C--:B------:R-:W-:Y:S06]  /*6950*/  HMMA.16816.F32 R52, R112, R64.reuse, RZ ;  /* 0x000000407034723c */ /* 0x080fec00000018ff */
[----:B------:R-:W4:Y:S02]  /*6960*/  LDL.64 R250, [R1+0x18] ;  /* 0x0000180001fa7983 */ /* 0x000f240000100a00 */
[C---:B------:R-:W-:Y:S04]  /*6970*/  HMMA.16816.F32 R56, R108.reuse, R64, RZ ;  /* 0x000000406c38723c */ /* 0x040fe800000018ff */
[----:B------:R-:W4:Y:S04]  /*6980*/  LDL.64 R248, [R1+0x28] ;  /* 0x0000280001f87983 */ /* 0x000f280000100a00 */
[-C--:B------:R-:W-:Y:S08]  /*6990*/  HMMA.16816.F32 R60, R108, R66.reuse, RZ ;  /* 0x000000426c3c723c */ /* 0x080ff000000018ff */
[C---:B------:R-:W-:Y:S08]  /*69a0*/  HMMA.16816.F32 R64, R112.reuse, R66, RZ ;  /* 0x000000427040723c */ /* 0x040ff000000018ff */
[-C--:B-1----:R-:W-:Y:S01]  /*69b0*/  HMMA.16816.F32 R68, R112, R80.reuse, RZ ;  /* 0x000000507044723c */ /* 0x082fe200000018ff */
[----:B--2---:R-:W-:Y:S07]  /*69c0*/  IMAD.WIDE.U32 R84, R84, 0x70, R72 ;  /* 0x0000007054547825 */ /* 0x004fee00078e0048 */
[C---:B------:R-:W-:Y:S04]  /*69d0*/  HMMA.16816.F32 R72, R108.reuse, R80, RZ ;  /* 0x000000506c48723c */ /* 0x040fe800000018ff */
[----:B------:R-:W-:Y:S02]  /*69e0*/  LEA R88, P0, R84, c[0x0][0x1f8], 0x1 ;  /* 0x00007e0054587a11 */ /* 0x000fe400078008ff */
[----:B------:R-:W-:Y:S02]  /*69f0*/  IADD3 R2, R85, R2, RZ ;  /* 0x0000000255027210 */ /* 0x000fe40007ffe0ff */
[----:B------:R-:W-:Y:S01]  /*6a00*/  IADD3 R92, P2, R88, UR7, RZ ;  /* 0x00000007585c7c10 */ /* 0x000fe2000ff5e0ff */
[-C--:B------:R-:W-:Y:S03]  /*6a10*/  HMMA.16816.F32 R76, R108, R82.reuse, RZ ;  /* 0x000000526c4c723c */ /* 0x080fe600000018ff */
[----:B------:R-:W-:Y:S02]  /*6a20*/  LEA.HI.X R89, R84, c[0x0][0x1fc], R2, 0x1, P0 ;  /* 0x00007f0054597a11 */ /* 0x000fe400000f0c02 */
[----:B------:R-:W-:Y:S03]  /*6a30*/  IADD3 R94, P0, R92, UR7, RZ ;  /* 0x000000075c5e7c10 */ /* 0x000fe6000ff1e0ff */
[----:B------:R-:W-:Y:S01]  /*6a40*/  @!PT LDS RZ, [RZ] ;  /* 0x00000000fffff984 */ /* 0x000fe20000000800 */
[----:B------:R-:W-:Y:S01]  /*6a50*/  @!PT LDS RZ, [RZ] ;  /* 0x00000000fffff984 */ /* 0x000fe20000000800 */
[----:B------:R-:W-:Y:S01]  /*6a60*/  @!PT LDS RZ, [RZ] ;  /* 0x00000000fffff984 */ /* 0x000fe20000000800 */
[----:B------:R1:W-:Y:S01]  /*6a70*/  LDGSTS.E.BYPASS.LTC128B.128 [R241+0x100], [R88.64], !P1 ;  /* 0x0010000058f17fae */ /* 0x0003e2000c901d48 */
[----:B------:R-:W-:Y:S01]  /*6a80*/  IADD3.X R93, R89, UR5, RZ, P2, !PT ;  /* 0x00000005595d7c10 */ /* 0x000fe200097fe4ff */
[C---:B------:R-:W-:Y:S03]  /*6a90*/  HMMA.16816.F32 R80, R112.reuse, R82, RZ ;  /* 0x000000527050723c */ /* 0x040fe600000018ff */
[----:B------:R-:W-:Y:S03]  /*6aa0*/  IADD3.X R95, R93, UR5, RZ, P0, !PT ;  /* 0x000000055d5f7c10 */ /* 0x000fe600087fe4ff */
[----:B------:R2:W-:Y:S01]  /*6ab0*/  LDGSTS.E.BYPASS.LTC128B.128 [R241+0x900], [R92.64], !P1 ;  /* 0x009000005cf17fae */ /* 0x0005e2000c901d48 */
[----:B------:R-:W-:Y:S01]  /*6ac0*/  IADD3 R102, P2, R94, UR7, RZ ;  /* 0x000000075e667c10 */ /* 0x000fe2000ff5e0ff */
[-C--:B---3--:R-:W-:Y:S04]  /*6ad0*/  HMMA.16816.F32 R84, R112, R96.reuse, RZ ;  /* 0x000000607054723c */ /* 0x088fe800000018ff */
[----:B------:R-:W-:Y:S02]  /*6ae0*/  IADD3.X R103, R95, UR5, RZ, P2, !PT ;  /* 0x000000055f677c10 */ /* 0x000fe400097fe4ff */
[----:B------:R2:W-:Y:S08]  /*6af0*/  LDGSTS.E.BYPASS.LTC128B.128 [R241+0x1100], [R94.64], !P1 ;  /* 0x011000005ef17fae */ /* 0x0005f0000c901d48 */
[----:B------:R3:W-:Y:S01]  /*6b00*/  LDGSTS.E.BYPASS.LTC128B.128 [R241+0x1900], [R102.64], !P1 ;  /* 0x0190000066f17fae */ /* 0x0007e2000c901d48 */
[C---:B-1----:R-:W-:Y:S07]  /*6b10*/  HMMA.16816.F32 R88, R108.reuse, R96, RZ ;  /* 0x000000606c58723c */ /* 0x042fee00000018ff */
[----:B------:R-:W-:Y:S05]  /*6b20*/  IADD3 R96, P0, R102, UR7, RZ ;  /* 0x0000000766607c10 */ /* 0x000fea000ff1e0ff */
[----:B------:R-:W-:Y:S02]  /*6b30*/  IADD3.X R97, R103, UR5, RZ, P0, !PT ;  /* 0x0000000567617c10 */ /* 0x000fe400087fe4ff */
[----:B------:R-:W-:Y:S01]  /*6b40*/  IADD3 R100, P2, R96, UR7, RZ ;  /* 0x0000000760647c10 */ /* 0x000fe2000ff5e0ff */
[-C--:B--2---:R-:W-:Y:S02]  /*6b50*/  HMMA.16816.F32 R92, R108, R98.reuse, RZ ;  /* 0x000000626c5c723c */ /* 0x084fe400000018ff */
[----:B------:R1:W-:Y:S01]  /*6b60*/  LDGSTS.E.BYPASS.LTC128B.128 [R241+0x2100], [R96.64], !P1 ;  /* 0x0210000060f17fae */ /* 0x0003e2000c901d48 */
[----:B------:R-:W-:Y:S02]  /*6b70*/  IADD3.X R101, R97, UR5, RZ, P2, !PT ;  /* 0x0000000561657c10 */ /* 0x000fe400097fe4ff */
[----:B---3--:R-:W-:Y:S05]  /*6b80*/  IADD3 R102, P0, R100, UR7, RZ ;  /* 0x0000000764667c10 */ /* 0x008fea000ff1e0ff */
[----:B------:R4:W-:Y:S02]  /*6b90*/  LDGSTS.E.BYPASS.LTC128B.128 [R241+0x2900], [R100.64], !P1 ;  /* 0x0290000064f17fae */ /* 0x0009e4000c901d48 */
[----:B------:R-:W-:Y:S02]  /*6ba0*/  IADD3.X R103, R101, UR5, RZ, P0, !PT ;  /* 0x0000000565677c10 */ /* 0x000fe400087fe4ff */
[C---:B------:R-:W-:Y:S02]  /*6bb0*/  ISETP.GT.AND P0, PT, R242.reuse, R245, PT ;  /* 0x000000f5f200720c */ /* 0x040fe40003f04270 */
[----:B------:R-:W-:Y:S02]  /*6bc0*/  MOV R245, c[0x0][0x1e0] ;  /* 0x0000780000f57a02 */ /* 0x000fe40000000f00 */
[----:B------:R4:W-:Y:S01]  /*6bd0*/  LDGSTS.E.BYPASS.LTC128B.128 [R241+0x3100], [R102.64], !P1 ;  /* 0x0310000066f17fae */ /* 0x0009e2000c901d48 */
[----:B------:R-:W-:Y:S07]  /*6be0*/  IADD3 R242, R242, -0x1, RZ ;  /* 0xfffffffff2f27810 */ /* 0x000fee0007ffe0ff */
[----:B------:R-:W0:Y:S01]  /*6bf0*/  LDGDEPBAR ;  /* 0x00000000000079af */ /* 0x000e220000000000 */
[C---:B-1----:R-:W-:Y:S08]  /*6c00*/  HMMA.16816.F32 R96, R112.reuse, R98, RZ ;  /* 0x000000627060723c */ /* 0x042ff000000018ff */
[-C--:B----4-:R-:W-:Y:S08]  /*6c10*/  HMMA.16816.F32 R100, R112, R136.reuse, RZ ;  /* 0x000000887064723c */ /* 0x090ff000000018ff */
        /* <DEDUP_REMOVED lines=36> */
[-C--:B------:R-:W-:Y:S01]  /*6e60*/  HMMA.16816.F32 R108, R196, R222.reuse, R108 ;  /* 0x000000dec46c723c */ /* 0x080fe2000000186c */
[----:B------:R-:W3:Y:S07]  /*6e70*/  LDSM.16.M88.4 R196, [R229+0x5100] ;  /* 0x00510000e5c4783b */ /* 0x000eee0000000200 */
[----:B------:R-:W-:Y:S01]  /*6e80*/  HMMA.16816.F32 R112, R188, R222, R112 ;  /* 0x000000debc70723c */ /* 0x000fe20000001870 */
[----:B------:R-:W4:Y:S07]  /*6e90*/  LDSM.16.M88.4 R188, [R229+0x6100] ;  /* 0x00610000e5bc783b */ /* 0x000f2e0000000200 */
[-C--:B-1----:R-:W-:Y:S08]  /*6ea0*/  HMMA.16816.F32 R4, R136, R192.reuse, R4 ;  /* 0x000000c08804723c */ /* 0x082ff00000001804 */
[C---:B--2---:R-:W-:Y:S08]  /*6eb0*/  HMMA.16816.F32 R8, R200.reuse, R192, R8 ;  /* 0x000000c0c808723c */ /* 0x044ff00000001808 */
[-C--:B------:R-:W-:Y:S08]  /*6ec0*/  HMMA.16816.F32 R12, R200, R194.reuse, R12 ;  /* 0x000000c2c80c723c */ /* 0x080ff0000000180c */
[C---:B------:R-:W-:Y:S01]  /*6ed0*/  HMMA.16816.F32 R16, R136.reuse, R194, R16 ;  /* 0x000000c28810723c */ /* 0x040fe20000001810 */
[----:B------:R-:W-:Y:S07]  /*6ee0*/  LDSM.16.M88.4 R192, [R228] ;  /* 0x00000000e4c0783b */ /* 0x000fee0000000200 */
[-C--:B---3--:R-:W-:Y:S08]  /*6ef0*/  HMMA.16816.F32 R20, R136, R204.reuse, R20 ;  /* 0x000000cc8814723c */ /* 0x088ff00000001814 */
[C---:B------:R-:W-:Y:S08]  /*6f00*/  HMMA.16816.F32 R24, R200.reuse, R204, R24 ;  /* 0x000000ccc818723c */ /* 0x040ff00000001818 */
[-C--:B------:R-:W-:Y:S08]  /*6f10*/  HMMA.16816.F32 R28, R200, R206.reuse, R28 ;  /* 0x000000cec81c723c */ /* 0x080ff0000000181c */
[C---:B------:R-:W-:Y:S01]  /*6f20*/  HMMA.16816.F32 R32, R136.reuse, R206, R32 ;  /* 0x000000ce8820723c */ /* 0x040fe20000001820 */
[----:B------:R-:W-:Y:S07]  /*6f30*/  LDSM.16.M88.4 R204, [R228+0x800] ;  /* 0x00080000e4cc783b */ /* 0x000fee0000000200 */
[-C--:B----4-:R-:W-:Y:S08]  /*6f40*/  HMMA.16816.F32 R36, R136, R208.reuse, R36 ;  /* 0x000000d08824723c */ /* 0x090ff00000001824 */
        /* <DEDUP_REMOVED lines=21> */
[-C--:B------:R-:W-:Y:S01]  /*70a0*/  HMMA.16816.F32 R108, R200, R218.reuse, R108 ;  /* 0x000000dac86c723c */ /* 0x080fe2000000186c */
[----:B------:R-:W2:Y:S07]  /*70b0*/  LDSM.16.M88.4 R200, [R228+0x2000] ;  /* 0x00200000e4c8783b */ /* 0x000eae0000000200 */
[----:B------:R-:W-:Y:S01]  /*70c0*/  HMMA.16816.F32 R112, R136, R218, R112 ;  /* 0x000000da8870723c */ /* 0x000fe20000001870 */
[----:B------:R-:W3:Y:S07]  /*70d0*/  LDSM.16.M88.4 R136, [R228+0x2800] ;  /* 0x00280000e488783b */ /* 0x000eee0000000200 */
[-C--:B-1----:R-:W-:Y:S08]  /*70e0*/  HMMA.16816.F32 R4, R188, R192.reuse, R4 ;  /* 0x000000c0bc04723c */ /* 0x082ff00000001804 */
[C---:B------:R-:W-:Y:S08]  /*70f0*/  HMMA.16816.F32 R8, R196.reuse, R192, R8 ;  /* 0x000000c0c408723c */ /* 0x040ff00000001808 */
[-C--:B------:R-:W-:Y:S08]  /*7100*/  HMMA.16816.F32 R12, R196, R194.reuse, R12 ;  /* 0x000000c2c40c723c */ /* 0x080ff0000000180c */
[C---:B------:R-:W-:Y:S01]  /*7110*/  HMMA.16816.F32 R16, R188.reuse, R194, R16 ;  /* 0x000000c2bc10723c */ /* 0x040fe20000001810 */
[----:B------:R-:W1:Y:S01]  /*7120*/  LDSM.16.M88.4 R192, [R228+0x3000] ;  /* 0x00300000e4c0783b */ /* 0x000e620000000200 */
[----:B------:R-:W-:Y:S04]  /*7130*/  DEPBAR.LE SB0, 0x0 ;  /* 0x000080000000791a */ /* 0x000fe80000000000 */
[----:B------:R-:W-:Y:S02]  /*7140*/  FMNMX.FTZ R2, R4, R0, !PT ;  /* 0x0000000004027209 */ /* 0x000fe40007810000 */
[-C--:B------:R-:W-:Y:S01]  /*7150*/  HMMA.16816.F32 R20, R188, R204.reuse, R20 ;  /* 0x000000ccbc14723c */ /* 0x080fe20000001814 */
[----:B------:R-:W-:Y:S04]  /*7160*/  BAR.SYNC.DEFER_BLOCKING 0x0 ;  /* 0x0000000000007b1d */ /* 0x000fe80000010000 */
[----:B------:R-:W-:Y:S02]  /*7170*/  FMNMX.FTZ R2, R5, R2, !PT ;  /* 0x0000000205027209 */ /* 0x000fe40007810000 */
[----:B------:R-:W-:Y:S01]  /*7180*/  FMNMX.FTZ R141, R6, R3, !PT ;  /* 0x00000003068d7209 */ /* 0x000fe20007810000 */
[C---:B------:R-:W-:Y:S04]  /*7190*/  HMMA.16816.F32 R24, R196.reuse, R204, R24 ;  /* 0x000000ccc418723c */ /* 0x040fe80000001818 */
[----:B------:R-:W-:Y:S04]  /*71a0*/  FMNMX.FTZ R141, R7, R141, !PT ;  /* 0x0000008d078d7209 */ /* 0x000fe80007810000 */
[-C--:B------:R-:W-:Y:S04]  /*71b0*/  HMMA.16816.F32 R28, R196, R206.reuse, R28 ;  /* 0x000000cec41c723c */ /* 0x080fe8000000181c */
[----:B------:R-:W-:Y:S02]  /*71c0*/  FMNMX.FTZ R2, R16, R2, !PT ;  /* 0x0000000210027209 */ /* 0x000fe40007810000 */
[----:B------:R-:W-:Y:S02]  /*71d0*/  FMNMX.FTZ R141, R18, R141, !PT ;  /* 0x0000008d128d7209 */ /* 0x000fe40007810000 */
[C---:B------:R-:W-:Y:S04]  /*71e0*/  HMMA.16816.F32 R32, R188.reuse, R206, R32 ;  /* 0x000000cebc20723c */ /* 0x040fe80000001820 */
[----:B------:R-:W-:Y:S02]  /*71f0*/  FMNMX.FTZ R2, R17, R2, !PT ;  /* 0x0000000211027209 */ /* 0x000fe40007810000 */
[----:B------:R-:W-:Y:S02]  /*7200*/  FMNMX.FTZ R141, R19, R141, !PT ;  /* 0x0000008d138d7209 */ /* 0x000fe40007810000 */
[-C--:B------:R-:W-:Y:S04]  /*7210*/  HMMA.16816.F32 R36, R188, R208.reuse, R36 ;  /* 0x000000d0bc24723c */ /* 0x080fe80000001824 */
[----:B------:R-:W-:Y:S04]  /*7220*/  FMNMX.FTZ R2, R20, R2, !PT ;  /* 0x0000000214027209 */ /* 0x000fe80007810000 */
[C---:B------:R-:W-:Y:S04]  /*7230*/  HMMA.16816.F32 R40, R196.reuse, R208, R40 ;  /* 0x000000d0c428723c */ /* 0x040fe80000001828 */
[----:B------:R-:W-:Y:S04]  /*7240*/  FMNMX.FTZ R2, R21, R2, !PT ;  /* 0x0000000215027209 */ /* 0x000fe80007810000 */
        /* <DEDUP_REMOVED lines=12> */
[-C--:B--2---:R-:W-:Y:S04]  /*7310*/  HMMA.16816.F32 R68, R188, R200.reuse, R68 ;  /* 0x000000c8bc44723c */ /* 0x084fe80000001844 */
[----:B------:R-:W-:Y:S04]  /*7320*/  FMNMX.FTZ R2, R52, R2, !PT ;  /* 0x0000000234027209 */ /* 0x000fe80007810000 */
[C---:B------:R-:W-:Y:S04]  /*7330*/  HMMA.16816.F32 R72, R196.reuse, R200, R72 ;  /* 0x000000c8c448723c */ /* 0x040fe80000001848 */
[----:B------:R-:W-:Y:S03]  /*7340*/  FMNMX.FTZ R2, R53, R2, !PT ;  /* 0x0000000235027209 */ /* 0x000fe60007810000 */
[----:B------:R-:W-:Y:S01]  /*7350*/  FMNMX.FTZ R200, R8, R140, !PT ;  /* 0x0000008c08c87209 */ /* 0x000fe20007810000 */
[-C--:B------:R-:W-:Y:S04]  /*7360*/  HMMA.16816.F32 R76, R196, R202.reuse, R76 ;  /* 0x000000cac44c723c */ /* 0x080fe8000000184c */
[----:B------:R-:W-:Y:S04]  /*7370*/  FMNMX.FTZ R2, R64, R2, !PT ;  /* 0x0000000240027209 */ /* 0x000fe80007810000 */
[C---:B------:R-:W-:Y:S04]  /*7380*/  HMMA.16816.F32 R80, R188.reuse, R202, R80 ;  /* 0x000000cabc50723c */ /* 0x040fe80000001850 */
[----:B------:R-:W-:Y:S04]  /*7390*/  FMNMX.FTZ R2, R65, R2, !PT ;  /* 0x0000000241027209 */ /* 0x000fe80007810000 */
[-C--:B---3--:R-:W-:Y:S04]  /*73a0*/  HMMA.16816.F32 R84, R188, R136.reuse, R84 ;  /* 0x00000088bc54723c */ /* 0x088fe80000001854 */
[----:B------:R-:W-:Y:S04]  /*73b0*/  FMNMX.FTZ R2, R68, R2, !PT ;  /* 0x0000000244027209 */ /* 0x000fe80007810000 */
[C---:B------:R-:W-:Y:S07]  /*73c0*/  HMMA.16816.F32 R88, R196.reuse, R136, R88 ;  /* 0x00000088c458723c */ /* 0x040fee0000001858 */
[----:B------:R-:W-:Y:S01]  /*73d0*/  FMNMX.FTZ R136, R22, R141, !PT ;  /* 0x0000008d16887209 */ /* 0x000fe20007810000 */
[-C--:B------:R-:W-:Y:S04]  /*73e0*/  HMMA.16816.F32 R92, R196, R138.reuse, R92 ;  /* 0x0000008ac45c723c */ /* 0x080fe8000000185c */
[----:B------:R-:W-:Y:S02]  /*73f0*/  FMNMX.FTZ R137, R9, R200, !PT ;  /* 0x000000c809897209 */ /* 0x000fe40007810000 */
[----:B------:R-:W-:Y:S02]  /*7400*/  FMNMX.FTZ R136, R23, R136, !PT ;  /* 0x0000008817887209 */ /* 0x000fe40007810000 */
[----:B------:R-:W-:Y:S01]  /*7410*/  FMNMX.FTZ R137, R12, R137, !PT ;  /* 0x000000890c897209 */ /* 0x000fe20007810000 */
[C---:B------:R-:W-:Y:S04]  /*7420*/  HMMA.16816.F32 R96, R188.reuse, R138, R96 ;  /* 0x0000008abc60723c */ /* 0x040fe80000001860 */
[----:B------:R-:W-:Y:S02]  /*7430*/  FMNMX.FTZ R137, R13, R137, !PT ;  /* 0x000000890d897209 */ /* 0x000fe40007810000 */
[----:B------:R-:W-:Y:S02]  /*7440*/  FMNMX.FTZ R136, R34, R136, !PT ;  /* 0x0000008822887209 */ /* 0x000fe40007810000 */
[----:B------:R-:W-:Y:S01]  /*7450*/  FMNMX.FTZ R137, R24, R137, !PT ;  /* 0x0000008918897209 */ /* 0x000fe20007810000 */
[-C--:B-1----:R-:W-:Y:S03]  /*7460*/  HMMA.16816.F32 R100, R188, R192.reuse, R100 ;  /* 0x000000c0bc64723c */ /* 0x082fe60000001864 */
[----:B------:R-:W-:Y:S02]  /*7470*/  FMNMX.FTZ R136, R35, R136, !PT ;  /* 0x0000008823887209 */ /* 0x000fe40007810000 */
[----:B------:R-:W-:Y:S02]  /*7480*/  FMNMX.FTZ R137, R25, R137, !PT ;  /* 0x0000008919897209 */ /* 0x000fe40007810000 */
[----:B------:R-:W-:Y:S01]  /*7490*/  FMNMX.FTZ R136, R38, R136, !PT ;  /* 0x0000008826887209 */ /* 0x000fe20007810000 */
[C---:B------:R-:W-:Y:S04]  /*74a0*/  HMMA.16816.F32 R104, R196.reuse, R192, R104 ;  /* 0x000000c0c468723c */ /* 0x040fe80000001868 */
[----:B------:R-:W-:Y:S02]  /*74b0*/  FMNMX.FTZ R137, R28, R137, !PT ;  /* 0x000000891c897209 */ /* 0x000fe40007810000 */
[----:B------:R-:W-:Y:S02]  /*74c0*/  FMNMX.FTZ R136, R39, R136, !PT ;  /* 0x0000008827887209 */ /* 0x000fe40007810000 */
[----:B------:R-:W-:Y:S01]  /*74d0*/  FMNMX.FTZ R137, R29, R137, !PT ;  /* 0x000000891d897209 */ /* 0x000fe20007810000 */
[-C--:B------:R-:W-:Y:S03]  /*74e0*/  HMMA.16816.F32 R108, R196, R194.reuse, R108 ;  /* 0x000000c2c46c723c */ /* 0x080fe6000000186c */
[----:B------:R-:W-:Y:S02]  /*74f0*/  FMNMX.FTZ R136, R50, R136, !PT ;  /* 0x0000008832887209 */ /* 0x000fe40007810000 */
[----:B------:R-:W-:Y:S02]  /*7500*/  FMNMX.FTZ R137, R40, R137, !PT ;  /* 0x0000008928897209 */ /* 0x000fe40007810000 */
[----:B------:R-:W-:Y:S01]  /*7510*/  FMNMX.FTZ R136, R51, R136, !PT ;  /* 0x0000008833887209 */ /* 0x000fe20007810000 */
[----:B------:R-:W-:Y:S04]  /*7520*/  HMMA.16816.F32 R112, R188, R194, R112 ;  /* 0x000000c2bc70723c */ /* 0x000fe80000001870 */
[----:B------:R-:W-:Y:S02]  /*7530*/  FMNMX.FTZ R136, R54, R136, !PT ;  /* 0x0000008836887209 */ /* 0x000fe40007810000 */
[----:B------:R-:W-:Y:S02]  /*7540*/  FMNMX.FTZ R137, R41, R137, !PT ;  /* 0x0000008929897209 */ /* 0x000fe40007810000 */
[----:B------:R-:W-:Y:S04]  /*7550*/  FMNMX.FTZ R136, R55, R136, !PT ;  /* 0x0000008837887209 */ /* 0x000fe80007810000 */
        /* <DEDUP_REMOVED lines=40> */
[----:B------:R-:W1:Y:S01]  /*77e0*/  SHFL.BFLY PT, R188, R138, 0x2, 0x1f ;  /* 0x0c401f008abc7f89 */ /* 0x000e6200000e0000 */
[----:B------:R-:W-:Y:S02]  /*77f0*/  FMNMX.FTZ R137, R42, R137, !PT ;  /* 0x000000892a897209 */ /* 0x000fe40007810000 */
[----:B------:R-:W-:Y:S02]  /*7800*/  FMNMX.FTZ R2, R114, R2, !PT ;  /* 0x0000000272027209 */ /* 0x000fe40007810000 */
[----:B------:R-:W-:Y:S02]  /*7810*/  FMNMX.FTZ R136, R77, R136, !PT ;  /* 0x000000884d887209 */ /* 0x000fe40007810000 */
[----:B------:R-:W-:Y:S02]  /*7820*/  FMNMX.FTZ R137, R43, R137, !PT ;  /* 0x000000892b897209 */ /* 0x000fe40007810000 */
[----:B------:R-:W-:Y:S02]  /*7830*/  FMNMX.FTZ R2, R115, R2, !PT ;  /* 0x0000000273027209 */ /* 0x000fe40007810000 */
[----:B------:R-:W-:Y:S02]  /*7840*/  FMNMX.FTZ R136, R88, R136, !PT ;  /* 0x0000008858887209 */ /* 0x000fe40007810000 */
[----:B------:R-:W-:Y:S01]  /*7850*/  FMNMX.FTZ R137, R46, R137, !PT ;  /* 0x000000892e897209 */ /* 0x000fe20007810000 */
[----:B------:R-:W2:Y:S01]  /*7860*/  SHFL.BFLY PT, R141, R2, 0x2, 0x1f ;  /* 0x0c401f00028d7f89 */ /* 0x000ea200000e0000 */
        /* <DEDUP_REMOVED lines=8> */
[----:B-1----:R-:W-:Y:S02]  /*78f0*/  FMNMX.FTZ R138, R138, R188, !PT ;  /* 0x000000bc8a8a7209 */ /* 0x002fe40007810000 */
[----:B------:R-:W-:Y:S02]  /*7900*/  FMNMX.FTZ R136, R105, R136, !PT ;  /* 0x0000008869887209 */ /* 0x000fe40007810000 */
[----:B------:R-:W-:Y:S01]  /*7910*/  FMNMX.FTZ R137, R63, R137, !PT ;  /* 0x000000893f897209 */ /* 0x000fe20007810000 */
[----:B------:R-:W1:Y:S01]  /*7920*/  SHFL.BFLY PT, R188, R138, 0x1, 0x1f ;  /* 0x0c201f008abc7f89 */ /* 0x000e6200000e0000 */
[----:B------:R-:W-:Y:S02]  /*7930*/  FMNMX.FTZ R136, R108, R136, !PT ;  /* 0x000000886c887209 */ /* 0x000fe40007810000 */
[----:B------:R-:W-:Y:S02]  /*7940*/  FMNMX.FTZ R137, R74, R137, !PT ;  /* 0x000000894a897209 */ /* 0x000fe40007810000 */
[----:B------:R-:W-:Y:S02]  /*7950*/  FMNMX.FTZ R136, R109, R136, !PT ;  /* 0x000000886d887209 */ /* 0x000fe40007810000 */
[----:B--2---:R-:W-:Y:S02]  /*7960*/  FMNMX.FTZ R2, R2, R141, !PT ;  /* 0x0000008d02027209 */ /* 0x004fe40007810000 */
[----:B------:R-:W-:Y:S01]  /*7970*/  FMNMX.FTZ R137, R75, R137, !PT ;  /* 0x000000894b897209 */ /* 0x000fe20007810000 */
[----:B------:R-:W2:Y:S03]  /*7980*/  SHFL.BFLY PT, R139, R136, 0x2, 0x1f ;  /* 0x0c401f00888b7f89 */ /* 0x000ea600000e0000 */
[----:B------:R-:W-:Y:S04]  /*7990*/  FMNMX.FTZ R137, R78, R137, !PT ;  /* 0x000000894e897209 */ /* 0x000fe80007810000 */
[----:B------:R-:W-:Y:S01]  /*79a0*/  FMNMX.FTZ R137, R79, R137, !PT ;  /* 0x000000894f897209 */ /* 0x000fe20007810000 */
[----:B------:R-:W3:Y:S03]  /*79b0*/  SHFL.BFLY PT, R141, R2, 0x1, 0x1f ;  /* 0x0c201f00028d7f89 */ /* 0x000ee600000e0000 */
[----:B------:R-:W-:Y:S02]  /*79c0*/  FMNMX.FTZ R137, R90, R137, !PT ;  /* 0x000000895a897209 */ /* 0x000fe40007810000 */
[----:B-1----:R-:W-:Y:S02]  /*79d0*/  FMNMX.FTZ R138, R138, R188, !PT ;  /* 0x000000bc8a8a7209 */ /* 0x002fe40007810000 */
[----:B------:R-:W-:Y:S03]  /*79e0*/  FMNMX.FTZ R137, R91, R137, !PT ;  /* 0x000000895b897209 */ /* 0x000fe60007810000 */
[----:B------:R-:W-:Y:S01]  /*79f0*/  FADD.FTZ R0, -R138, R0 ;  /* 0x000000008a007221 */ /* 0x000fe20000010100 */
[----:B------:R-:W-:Y:S01]  /*7a00*/  FMNMX.FTZ R137, R94, R137, !PT ;  /* 0x000000895e897209 */ /* 0x000fe20007810000 */
[----:B------:R-:W-:Y:S03]  /*7a10*/  FMUL.FTZ R192, R138, c[0x0][0x2d0] ;  /* 0x0000b4008ac07a20 */ /* 0x000fe60000410000 */
[----:B------:R-:W-:Y:S01]  /*7a20*/  FMNMX.FTZ R137, R95, R137, !PT ;  /* 0x000000895f897209 */ /* 0x000fe20007810000 */
[--C-:B------:R-:W-:Y:S01]  /*7a30*/  FFMA.FTZ R20, R20, c[0x0][0x2d0], -R192.reuse ;  /* 0x0000b40014147a23 */ /* 0x100fe200000108c0 */
[----:B--2---:R-:W-:Y:S01]  /*7a40*/  FMNMX.FTZ R136, R136, R139, !PT ;  /* 0x0000008b88887209 */ /* 0x004fe20007810000 */
[--C-:B------:R-:W-:Y:S01]  /*7a50*/  FFMA.FTZ R21, R21, c[0x0][0x2d0], -R192.reuse ;  /* 0x0000b40015157a23 */ /* 0x100fe200000108c0 */
[----:B------:R-:W-:Y:S01]  /*7a60*/  FMNMX.FTZ R139, R106, R137, !PT ;  /* 0x000000896a8b7209 */ /* 0x000fe20007810000 */
[----:B------:R-:W-:Y:S01]  /*7a70*/  MUFU.EX2 R209, R20 ;  /* 0x0000001400d17308 */ /* 0x000fe20000000800 */
[--C-:B------:R-:W-:Y:S01]  /*7a80*/  FFMA.FTZ R52, R52, c[0x0][0x2d0], -R192.reuse ;  /* 0x0000b40034347a23 */ /* 0x100fe200000108c0 */
[----:B------:R-:W1:Y:S01]  /*7a90*/  SHFL.BFLY PT, R189, R136, 0x1, 0x1f ;  /* 0x0c201f0088bd7f89 */ /* 0x000e6200000e0000 */
[----:B---3--:R-:W-:Y:S01]  /*7aa0*/  FMNMX.FTZ R137, R2, R141, !PT ;  /* 0x0000008d02897209 */ /* 0x008fe20007810000 */
[----:B------:R-:W-:Y:S01]  /*7ab0*/  FMUL.FTZ R2, R0, c[0x0][0x2d0] ;  /* 0x0000b40000027a20 */ /* 0x000fe20000410000 */
[----:B------:R-:W-:Y:S01]  /*7ac0*/  FMNMX.FTZ R0, R107, R139, !PT ;  /* 0x0000008b6b007209 */ /* 0x000fe20007810000 */
[--C-:B------:R-:W-:Y:S02]  /*7ad0*/  FFMA.FTZ R53, R53, c[0x0][0x2d0], -R192.reuse ;  /* 0x0000b40035357a23 */ /* 0x100fe400000108c0 */
[--C-:B------:R-:W-:Y:S01]  /*7ae0*/  FFMA.FTZ R64, R64, c[0x0][0x2d0], -R192.reuse ;  /* 0x0000b40040407a23 */ /* 0x100fe200000108c0 */
[----:B------:R-:W-:Y:S01]  /*7af0*/  FMNMX.FTZ R0, R110, R0, !PT ;  /* 0x000000006e007209 */ /* 0x000fe20007810000 */
[----:B------:R2:W3:Y:S01]  /*7b00*/  MUFU.EX2 R141, R2 ;  /* 0x00000002008d7308 */ /* 0x0004e20000000800 */
[--C-:B------:R-:W-:Y:S02]  /*7b10*/  FFMA.FTZ R65, R65, c[0x0][0x2d0], -R192.reuse ;  /* 0x0000b40041417a23 */ /* 0x100fe400000108c0 */
[----:B------:R-:W-:Y:S01]  /*7b20*/  FMNMX.FTZ R0, R111, R0, !PT ;  /* 0x000000006f007209 */ /* 0x000fe20007810000 */
[--C-:B------:R-:W-:Y:S02]  /*7b30*/  FFMA.FTZ R68, R68, c[0x0][0x2d0], -R192.reuse ;  /* 0x0000b40044447a23 */ /* 0x100fe400000108c0 */
[--C-:B------:R-:W-:Y:S02]  /*7b40*/  FFMA.FTZ R69, R69, c[0x0][0x2d0], -R192.reuse ;  /* 0x0000b40045457a23 */ /* 0x100fe400000108c0 */
[----:B------:R-:W-:Y:S02]  /*7b50*/  FMUL.FTZ R193, R137, c[0x0][0x2d0] ;  /* 0x0000b40089c17a20 */ /* 0x000fe40000410000 */
[----:B------:R-:W-:Y:S01]  /*7b60*/  MUFU.EX2 R208, R21 ;  /* 0x0000001500d07308 */ /* 0x000fe20000000800 */
[--C-:B------:R-:W-:Y:S02]  /*7b70*/  FFMA.FTZ R4, R4, c[0x0][0x2d0], -R192.reuse ;  /* 0x0000b40004047a23 */ /* 0x100fe400000108c0 */
[--C-:B------:R-:W-:Y:S02]  /*7b80*/  FFMA.FTZ R22, R22, c[0x0][0x2d0], -R193.reuse ;  /* 0x0000b40016167a23 */ /* 0x100fe400000108c1 */
[--C-:B------:R-:W-:Y:S01]  /*7b90*/  FFMA.FTZ R23, R23, c[0x0][0x2d0], -R193.reuse ;  /* 0x0000b40017177a23 */ /* 0x100fe200000108c1 */
[----:B-1----:R-:W-:Y:S01]  /*7ba0*/  FMNMX.FTZ R136, R136, R189, !PT ;  /* 0x000000bd88887209 */ /* 0x002fe20007810000 */
[--C-:B------:R-:W-:Y:S02]  /*7bb0*/  FFMA.FTZ R54, R54, c[0x0][0x2d0], -R193.reuse ;  /* 0x0000b40036367a23 */ /* 0x100fe400000108c1 */
[--C-:B------:R-:W-:Y:S01]  /*7bc0*/  FFMA.FTZ R55, R55, c[0x0][0x2d0], -R193.reuse ;  /* 0x0000b40037377a23 */ /* 0x100fe200000108c1 */
[----:B------:R1:W-:Y:S01]  /*7bd0*/  MUFU.EX2 R219, R4 ;  /* 0x0000000400db7308 */ /* 0x0003e20000000800 */
[--C-:B------:R-:W-:Y:S02]  /*7be0*/  FFMA.FTZ R6, R6, c[0x0][0x2d0], -R193.reuse ;  /* 0x0000b40006067a23 */ /* 0x100fe400000108c1 */
[----:B------:R-:W-:Y:S02]  /*7bf0*/  FFMA.FTZ R66, R66, c[0x0][0x2d0], -R193 ;  /* 0x0000b40042427a23 */ /* 0x000fe400000108c1 */
[----:B--2---:R-:W-:Y:S02]  /*7c00*/  FADD.FTZ R2, -R137, R3 ;  /* 0x0000000389027221 */ /* 0x004fe40000010100 */
[----:B------:R-:W2:Y:S01]  /*7c10*/  SHFL.BFLY PT, R3, R0, 0x2, 0x1f ;  /* 0x0c401f0000037f89 */ /* 0x000ea200000e0000 */
[--C-:B------:R-:W-:Y:S02]  /*7c20*/  FFMA.FTZ R67, R67, c[0x0][0x2d0], -R193.reuse ;  /* 0x0000b40043437a23 */ /* 0x100fe400000108c1 */
[----:B------:R-:W-:Y:S01]  /*7c30*/  MUFU.EX2 R218, R6 ;  /* 0x0000000600da7308 */ /* 0x000fe20000000800 */
[----:B------:R-:W-:Y:S02]  /*7c40*/  FMUL.FTZ R2, R2, c[0x0][0x2d0] ;  /* 0x0000b40002027a20 */ /* 0x000fe40000410000 */
[--C-:B------:R-:W-:Y:S02]  /*7c50*/  FFMA.FTZ R70, R70, c[0x0][0x2d0], -R193.reuse ;  /* 0x0000b40046467a23 */ /* 0x100fe400000108c1 */
[--C-:B------:R-:W-:Y:S02]  /*7c60*/  FFMA.FTZ R71, R71, c[0x0][0x2d0], -R193.reuse ;  /* 0x0000b40047477a23 */ /* 0x100fe400000108c1 */
[--C-:B------:R-:W-:Y:S02]  /*7c70*/  FFMA.FTZ R7, R7, c[0x0][0x2d0], -R193.reuse ;  /* 0x0000b40007077a23 */ /* 0x100fe400000108c1 */
[----:B------:R-:W-:Y:S01]  /*7c80*/  FMUL.FTZ R194, R136, c[0x0][0x2d0] ;  /* 0x0000b40088c27a20 */ /* 0x000fe20000410000 */
[----:B------:R4:W4:Y:S01]  /*7c90*/  MUFU.EX2 R139, R2 ;  /* 0x00000002008b7308 */ /* 0x0009220000000800 */
[----:B------:R-:W-:Y:S02]  /*7ca0*/  FFMA.FTZ R5, R5, c[0x0][0x2d0], -R192 ;  /* 0x0000b40005057a23 */ /* 0x000fe400000108c0 */
[----:B------:R-:W-:Y:S01]  /*7cb0*/  FFMA.FTZ R60, R60, c[0x0][0x2d0], -R194 ;  /* 0x0000b4003c3c7a23 */ /* 0x000fe200000108c2 */
[----:B-1----:R-:W-:Y:S01]  /*7cc0*/  @P0 SHF.R.S32.HI R4, RZ, 0x1f, R242 ;  /* 0x0000001fff040819 */ /* 0x002fe200000114f2 */
[----:B------:R-:W-:Y:S02]  /*7cd0*/  FFMA.FTZ R61, R61, c[0x0][0x2d0], -R194 ;  /* 0x0000b4003d3d7a23 */ /* 0x000fe400000108c2 */
[--C-:B------:R-:W-:Y:S02]  /*7ce0*/  FFMA.FTZ R16, R16, c[0x0][0x2d0], -R192.reuse ;  /* 0x0000b40010107a23 */ /* 0x100fe400000108c0 */
[----:B------:R-:W-:Y:S01]  /*7cf0*/  FFMA.FTZ R17, R17, c[0x0][0x2d0], -R192 ;  /* 0x0000b40011117a23 */ /* 0x000fe200000108c0 */
[----:B------:R-:W-:Y:S01]  /*7d00*/  MUFU.EX2 R220, R7 ;  /* 0x0000000700dc7308 */ /* 0x000fe20000000800 */
[----:B--2---:R-:W-:Y:S01]  /*7d10*/  FMNMX.FTZ R0, R0, R3, !PT ;  /* 0x0000000300007209 */ /* 0x004fe20007810000 */
[--C-:B------:R-:W-:Y:S02]  /*7d20*/  FFMA.FTZ R18, R18, c[0x0][0x2d0], -R193.reuse ;  /* 0x0000b40012127a23 */ /* 0x100fe400000108c1 */
[----:B------:R-:W-:Y:S02]  /*7d30*/  FFMA.FTZ R19, R19, c[0x0][0x2d0], -R193 ;  /* 0x0000b40013137a23 */ /* 0x000fe400000108c1 */
[C---:B---3--:R-:W-:Y:S02]  /*7d40*/  FMUL.FTZ R120, R141.reuse, R120 ;  /* 0x000000788d787220 */ /* 0x048fe40000410000 */
[----:B------:R-:W-:Y:S02]  /*7d50*/  FMUL.FTZ R121, R141, R121 ;  /* 0x000000798d797220 */ /* 0x000fe40000410000 */
[----:B------:R-:W-:Y:S01]  /*7d60*/  MUFU.EX2 R223, R5 ;  /* 0x0000000500df7308 */ /* 0x000fe20000000800 */
[--C-:B------:R-:W-:Y:S02]  /*7d70*/  FFMA.FTZ R8, R8, c[0x0][0x2d0], -R194.reuse ;  /* 0x0000b40008087a23 */ /* 0x100fe400000108c2 */
[----:B------:R-:W-:Y:S02]  /*7d80*/  FFMA.FTZ R9, R9, c[0x0][0x2d0], -R194 ;  /* 0x0000b40009097a23 */ /* 0x000fe400000108c2 */
[----:B----4-:R-:W-:Y:S02]  /*7d90*/  FADD.FTZ R2, -R136, R140 ;  /* 0x0000008c88027221 */ /* 0x010fe40000010100 */
[C---:B------:R-:W-:Y:S02]  /*7da0*/  FMUL.FTZ R122, R139.reuse, R122 ;  /* 0x0000007a8b7a7220 */ /* 0x040fe40000410000 */
[----:B------:R-:W-:Y:S01]  /*7db0*/  FMUL.FTZ R2, R2, c[0x0][0x2d0] ;  /* 0x0000b40002027a20 */ /* 0x000fe20000410000 */
[----:B------:R1:W-:Y:S01]  /*7dc0*/  MUFU.EX2 R216, R8 ;  /* 0x0000000800d87308 */ /* 0x0003e20000000800 */
[----:B------:R-:W-:Y:S02]  /*7dd0*/  FMUL.FTZ R123, R139, R123 ;  /* 0x0000007b8b7b7220 */ /* 0x000fe40000410000 */
[C---:B------:R-:W-:Y:S02]  /*7de0*/  FMUL.FTZ R124, R141.reuse, R124 ;  /* 0x0000007c8d7c7220 */ /* 0x040fe40000410000 */
[----:B------:R-:W-:Y:S02]  /*7df0*/  FMUL.FTZ R125, R141, R125 ;  /* 0x0000007d8d7d7220 */ /* 0x000fe40000410000 */
[C---:B------:R-:W-:Y:S02]  /*7e00*/  FMUL.FTZ R126, R139.reuse, R126 ;  /* 0x0000007e8b7e7220 */ /* 0x040fe40000410000 */
[----:B------:R-:W-:Y:S01]  /*7e10*/  FMUL.FTZ R127, R139, R127 ;  /* 0x0000007f8b7f7220 */ /* 0x000fe20000410000 */
[----:B------:R2:W3:Y:S01]  /*7e20*/  MUFU.EX2 R140, R2 ;  /* 0x00000002008c7308 */ /* 0x0004e20000000800 */
[--C-:B------:R-:W-:Y:S02]  /*7e30*/  FFMA.FTZ R56, R56, c[0x0][0x2d0], -R194.reuse ;  /* 0x0000b40038387a23 */ /* 0x100fe400000108c2 */
[----:B------:R-:W-:Y:S02]  /*7e40*/  FFMA.FTZ R57, R57, c[0x0][0x2d0], -R194 ;  /* 0x0000b40039397a23 */ /* 0x000fe400000108c2 */
[--C-:B------:R-:W-:Y:S02]  /*7e50*/  FFMA.FTZ R80, R80, c[0x0][0x2d0], -R192.reuse ;  /* 0x0000b40050507a23 */ /* 0x100fe400000108c0 */
[----:B------:R-:W-:Y:S02]  /*7e60*/  FFMA.FTZ R81, R81, c[0x0][0x2d0], -R192 ;  /* 0x0000b40051517a23 */ /* 0x000fe400000108c0 */
[--C-:B------:R-:W-:Y:S01]  /*7e70*/  FFMA.FTZ R13, R13, c[0x0][0x2d0], -R194.reuse ;  /* 0x0000b4000d0d7a23 */ /* 0x100fe200000108c2 */
[----:B------:R4:W-:Y:S01]  /*7e80*/  MUFU.EX2 R217, R9 ;  /* 0x0000000900d97308 */ /* 0x0009e20000000800 */
[--C-:B------:R-:W-:Y:S02]  /*7e90*/  FFMA.FTZ R24, R24, c[0x0][0x2d0], -R194.reuse ;  /* 0x0000b40018187a23 */ /* 0x100fe400000108c2 */
[--C-:B------:R-:W-:Y:S01]  /*7ea0*/  FFMA.FTZ R12, R12, c[0x0][0x2d0], -R194.reuse ;  /* 0x0000b4000c0c7a23 */ /* 0x100fe200000108c2 */
[----:B-1----:R-:W-:Y:S01]  /*7eb0*/  @P0 MOV R8, R248 ;  /* 0x000000f800080202 */ /* 0x002fe20000000f00 */
[----:B------:R-:W-:Y:S02]  /*7ec0*/  FFMA.FTZ R25, R25, c[0x0][0x2d0], -R194 ;  /* 0x0000b40019197a23 */ /* 0x000fe400000108c2 */
[----:B------:R-:W-:Y:S02]  /*7ed0*/  FFMA.FTZ R33, R33, c[0x0][0x2d0], -R192 ;  /* 0x0000b40021217a23 */ /* 0x000fe400000108c0 */
[--C-:B------:R-:W-:Y:S01]  /*7ee0*/  FFMA.FTZ R28, R28, c[0x0][0x2d0], -R194.reuse ;  /* 0x0000b4001c1c7a23 */ /* 0x100fe200000108c2 */
[----:B------:R1:W-:Y:S01]  /*7ef0*/  MUFU.EX2 R205, R13 ;  /* 0x0000000d00cd7308 */ /* 0x0003e20000000800 */
[----:B------:R-:W-:Y:S02]  /*7f00*/  @P0 IMAD R6, R4, c[0x0][0x1e0], RZ ;  /* 0x0000780004060a24 */ /* 0x000fe400078e02ff */
[----:B------:R-:W-:Y:S01]  /*7f10*/  FFMA.FTZ R29, R29, c[0x0][0x2d0], -R194 ;  /* 0x0000b4001d1d7a23 */ /* 0x000fe200000108c2 */
[----:B--2---:R-:W2:Y:S01]  /*7f20*/  SHFL.BFLY PT, R2, R0, 0x1, 0x1f ;  /* 0x0c201f0000027f89 */ /* 0x004ea200000e0000 */
[C---:B---3--:R-:W-:Y:S02]  /*7f30*/  FMUL.FTZ R116, R140.reuse, R116 ;  /* 0x000000748c747220 */ /* 0x048fe40000410000 */
[C---:B------:R-:W-:Y:S02]  /*7f40*/  FMUL.FTZ R117, R140.reuse, R117 ;  /* 0x000000758c757220 */ /* 0x040fe40000410000 */
[----:B------:R-:W-:Y:S01]  /*7f50*/  FMUL.FTZ R128, R140, R128 ;  /* 0x000000808c807220 */ /* 0x000fe20000410000 */
[----:B------:R3:W-:Y:S01]  /*7f60*/  MUFU.EX2 R206, R12 ;  /* 0x0000000c00ce7308 */ /* 0x0007e20000000800 */
[C---:B------:R-:W-:Y:S01]  /*7f70*/  @P0 IMAD.WIDE.U32 R4, R242.reuse, c[0x0][0x1e0], RZ ;  /* 0x00007800f2040a25 */ /* 0x040fe200078e00ff */
[----:B----4-:R-:W-:Y:S03]  /*7f80*/  @P0 MOV R9, R251 ;  /* 0x000000fb00090202 */ /* 0x010fe60000000f00 */
[----:B------:R-:W-:Y:S02]  /*7f90*/  @P0 IMAD R6, R242, c[0x0][0x1e4], R6 ;  /* 0x00007900f2060a24 */ /* 0x000fe400078e0206 */
[----:B------:R-:W-:Y:S02]  /*7fa0*/  FMUL.FTZ R129, R140, R129 ;  /* 0x000000818c817220 */ /* 0x000fe40000410000 */
[----:B------:R-:W-:Y:S01]  /*7fb0*/  @P0 IMAD.WIDE.U32 R8, R4, 0x70, R8 ;  /* 0x0000007004080825 */ /* 0x000fe200078e0008 */
[----:B------:R-:W-:Y:S01]  /*7fc0*/  MUFU.EX2 R203, R23 ;  /* 0x0000001700cb7308 */ /* 0x000fe20000000800 */
[----:B------:R-:W-:Y:S02]  /*7fd0*/  @P0 IADD3 R6, R5, R6, RZ ;  /* 0x0000000605060210 */ /* 0x000fe40007ffe0ff */
[C---:B------:R-:W-:Y:S01]  /*7fe0*/  FMUL.FTZ R132, R140.reuse, R132 ;  /* 0x000000848c847220 */ /* 0x040fe20000410000 */
[----:B-1----:R-:W-:Y:S01]  /*7ff0*/  @P0 SHF.L.U32 R13, R245, 0x5, RZ ;  /* 0x00000005f50d0819 */ /* 0x002fe200000006ff */
[----:B------:R-:W-:Y:S02]  /*8000*/  FMUL.FTZ R133, R140, R133 ;  /* 0x000000858c857220 */ /* 0x000fe40000410000 */
[----:B------:R-:W-:Y:S01]  /*8010*/  @P0 IMAD R4, R6, 0x70, RZ ;  /* 0x0000007006040824 */ /* 0x000fe200078e02ff */
[----:B--2---:R-:W-:Y:S01]  /*8020*/  FMNMX.FTZ R2, R0, R2, !PT ;  /* 0x0000000200027209 */ /* 0x004fe20007810000 */
[----:B------:R-:W-:Y:S01]  /*8030*/  FFMA.FTZ R35, R35, c[0x0][0x2d0], -R193 ;  /* 0x0000b40023237a23 */ /* 0x000fe200000108c1 */
[----:B------:R1:W-:Y:S01]  /*8040*/  MUFU.EX2 R246, R16 ;  /* 0x0000001000f67308 */ /* 0x0003e20000000800 */
[----:B------:R-:W-:Y:S01]  /*8050*/  @P0 LEA R6, P3, R8, c[0x0][0x1c8], 0x1 ;  /* 0x0000720008060a11 */ /* 0x000fe200078608ff */
[----:B------:R-:W-:Y:S01]  /*8060*/  FFMA.FTZ R36, R36, c[0x0][0x2d0], -R192 ;  /* 0x0000b40024247a23 */ /* 0x000fe200000108c0 */
[----:B------:R-:W-:Y:S01]  /*8070*/  @P0 IADD3 R5, R9, R4, RZ ;  /* 0x0000000409050210 */ /* 0x000fe20007ffe0ff */
[----:B------:R-:W-:Y:S01]  /*8080*/  FMUL.FTZ R3, R2, c[0x0][0x2d0] ;  /* 0x0000b40002037a20 */ /* 0x000fe20000410000 */
[-C--:B------:R-:W-:Y:S01]  /*8090*/  @P0 IADD3 R4, P2, R6, R13.reuse, RZ ;  /* 0x0000000d06040210 */ /* 0x080fe20007f5e0ff */
[----:B------:R-:W-:Y:S01]  /*80a0*/  FADD.FTZ R0, -R2, R142 ;  /* 0x0000008e02007221 */ /* 0x000fe20000010100 */
[----:B------:R-:W-:Y:S01]  /*80b0*/  @P0 LEA.HI.X R7, R8, c[0x0][0x1cc], R5, 0x1, P3 ;  /* 0x0000730008070a11 */ /* 0x000fe200018f0c05 */
[----:B------:R-:W-:Y:S01]  /*80c0*/  FFMA.FTZ R10, R10, c[0x0][0x2d0], -R3 ;  /* 0x0000b4000a0a7a23 */ /* 0x000fe20000010803 */
[----:B---3--:R-:W-:Y:S01]  /*80d0*/  @P0 SHF.L.U64.HI R12, R245, 0x5, R247 ;  /* 0x00000005f50c0819 */ /* 0x008fe200000102f7 */
[----:B------:R-:W-:Y:S01]  /*80e0*/  MUFU.EX2 R142, R22 ;  /* 0x00000016008e7308 */ /* 0x000fe20000000800 */
[--C-:B------:R-:W-:Y:S01]  /*80f0*/  FFMA.FTZ R62, R62, c[0x0][0x2d0], -R3.reuse ;  /* 0x0000b4003e3e7a23 */ /* 0x100fe20000010803 */
[----:B------:R2:W-:Y:S01]  /*8100*/  @P0 LDGSTS.E.BYPASS.LTC128B.128 [R241+0x3900], [R6.64], !P1 ;  /* 0x0390000006f10fae */ /* 0x0005e2000c901d48 */
[----:B------:R-:W-:Y:S01]  /*8110*/  @P0 IADD3.X R5, R7, R12, RZ, P2, !PT ;  /* 0x0000000c07050210 */ /* 0x000fe200017fe4ff */
[--C-:B------:R-:W-:Y:S02]  /*8120*/  FFMA.FTZ R63, R63, c[0x0][0x2d0], -R3.reuse ;  /* 0x0000b4003f3f7a23 */ /* 0x100fe40000010803 */
[--C-:B------:R-:W-:Y:S02]  /*8130*/  FFMA.FTZ R11, R11, c[0x0][0x2d0], -R3.reuse ;  /* 0x0000b4000b0b7a23 */ /* 0x100fe40000010803 */
[--C-:B------:R-:W-:Y:S02]  /*8140*/  FFMA.FTZ R14, R14, c[0x0][0x2d0], -R3.reuse ;  /* 0x0000b4000e0e7a23 */ /* 0x100fe40000010803 */
[----:B------:R3:W-:Y:S01]  /*8150*/  MUFU.EX2 R195, R10 ;  /* 0x0000000a00c37308 */ /* 0x0007e20000000800 */
[----:B------:R4:W-:Y:S01]  /*8160*/  @P0 LDGSTS.E.BYPASS.LTC128B.128 [R241+0x4100], [R4.64], !P1 ;  /* 0x0410000004f10fae */ /* 0x0009e2000c901d48 */
[--C-:B------:R-:W-:Y:S02]  /*8170*/  FFMA.FTZ R15, R15, c[0x0][0x2d0], -R3.reuse ;  /* 0x0000b4000f0f7a23 */ /* 0x100fe40000010803 */
[----:B-1----:R-:W-:Y:S02]  /*8180*/  FMUL.FTZ R16, R141, R156 ;  /* 0x0000009c8d107220 */ /* 0x002fe40000410000 */
[--C-:B------:R-:W-:Y:S02]  /*8190*/  FFMA.FTZ R58, R58, c[0x0][0x2d0], -R3.reuse ;  /* 0x0000b4003a3a7a23 */ /* 0x100fe40000010803 */
[--C-:B------:R-:W-:Y:S02]  /*81a0*/  FFMA.FTZ R59, R59, c[0x0][0x2d0], -R3.reuse ;  /* 0x0000b4003b3b7a23 */ /* 0x100fe40000010803 */
[----:B------:R1:W-:Y:S01]  /*81b0*/  MUFU.EX2 R207, R17 ;  /* 0x0000001100cf7308 */ /* 0x0003e20000000800 */
[----:B------:R-:W-:Y:S02]  /*81c0*/  FMUL.FTZ R0, R0, c[0x0][0x2d0] ;  /* 0x0000b40000007a20 */ /* 0x000fe40000410000 */
[--C-:B------:R-:W-:Y:S02]  /*81d0*/  FFMA.FTZ R31, R31, c[0x0][0x2d0], -R3.reuse ;  /* 0x0000b4001f1f7a23 */ /* 0x100fe40000010803 */
[--C-:B------:R-:W-:Y:S02]  /*81e0*/  FFMA.FTZ R26, R26, c[0x0][0x2d0], -R3.reuse ;  /* 0x0000b4001a1a7a23 */ /* 0x100fe40000010803 */
[--C-:B------:R-:W-:Y:S02]  /*81f0*/  FFMA.FTZ R27, R27, c[0x0][0x2d0], -R3.reuse ;  /* 0x0000b4001b1b7a23 */ /* 0x100fe40000010803 */
[----:B------:R-:W-:Y:S01]  /*8200*/  FFMA.FTZ R30, R30, c[0x0][0x2d0], -R3 ;  /* 0x0000b4001e1e7a23 */ /* 0x000fe20000010803 */
[----:B------:R4:W-:Y:S01]  /*8210*/  MUFU.EX2 R196, R11 ;  /* 0x0000000b00c47308 */ /* 0x0009e20000000800 */
[--C-:B------:R-:W-:Y:S02]  /*8220*/  FFMA.FTZ R37, R37, c[0x0][0x2d0], -R192.reuse ;  /* 0x0000b40025257a23 */ /* 0x100fe400000108c0 */
[--C-:B------:R-:W-:Y:S01]  /*8230*/  FFMA.FTZ R38, R38, c[0x0][0x2d0], -R193.reuse ;  /* 0x0000b40026267a23 */ /* 0x100fe200000108c1 */
[-C--:B---3--:R-:W-:Y:S01]  /*8240*/  @P0 IADD3 R10, P4, R4, R13.reuse, RZ ;  /* 0x0000000d040a0210 */ /* 0x088fe20007f9e0ff */
[--C-:B------:R-:W-:Y:S02]  /*8250*/  FFMA.FTZ R39, R39, c[0x0][0x2d0], -R193.reuse ;  /* 0x0000b40027277a23 */ /* 0x100fe400000108c1 */
[--C-:B------:R-:W-:Y:S01]  /*8260*/  FFMA.FTZ R48, R48, c[0x0][0x2d0], -R192.reuse ;  /* 0x0000b40030307a23 */ /* 0x100fe200000108c0 */
[-C--:B------:R-:W-:Y:S01]  /*8270*/  @P0 IADD3 R8, P3, R10, R13.reuse, RZ ;  /* 0x0000000d0a080210 */ /* 0x080fe20007f7e0ff */
[----:B------:R-:W-:Y:S01]  /*8280*/  FFMA.FTZ R49, R49, c[0x0][0x2d0], -R192 ;  /* 0x0000b40031317a23 */ /* 0x000fe200000108c0 */
[----:B------:R3:W-:Y:S01]  /*8290*/  MUFU.EX2 R244, R18 ;  /* 0x0000001200f47308 */ /* 0x0007e20000000800 */
[--C-:B------:R-:W-:Y:S01]  /*82a0*/  FFMA.FTZ R50, R50, c[0x0][0x2d0], -R193.reuse ;  /* 0x0000b40032327a23 */ /* 0x100fe200000108c1 */
[----:B--2---:R-:W-:Y:S01]  /*82b0*/  @P0 IADD3 R6, P2, R8, R13, RZ ;  /* 0x0000000d08060210 */ /* 0x004fe20007f5e0ff */
[----:B------:R-:W-:Y:S02]  /*82c0*/  FFMA.FTZ R51, R51, c[0x0][0x2d0], -R193 ;  /* 0x0000b40033337a23 */ /* 0x000fe400000108c1 */
[----:B-1----:R-:W-:Y:S02]  /*82d0*/  FMUL.FTZ R17, R141, R157 ;  /* 0x0000009d8d117220 */ /* 0x002fe40000410000 */
[--C-:B------:R-:W-:Y:S02]  /*82e0*/  FFMA.FTZ R40, R40, c[0x0][0x2d0], -R194.reuse ;  /* 0x0000b40028287a23 */ /* 0x100fe400000108c2 */
[--C-:B------:R-:W-:Y:S01]  /*82f0*/  FFMA.FTZ R41, R41, c[0x0][0x2d0], -R194.reuse ;  /* 0x0000b40029297a23 */ /* 0x100fe200000108c2 */
[----:B------:R1:W-:Y:S01]  /*8300*/  MUFU.EX2 R204, R19 ;  /* 0x0000001300cc7308 */ /* 0x0003e20000000800 */
[--C-:B------:R-:W-:Y:S02]  /*8310*/  FFMA.FTZ R42, R42, c[0x0][0x2d0], -R3.reuse ;  /* 0x0000b4002a2a7a23 */ /* 0x100fe40000010803 */
[--C-:B------:R-:W-:Y:S01]  /*8320*/  FFMA.FTZ R43, R43, c[0x0][0x2d0], -R3.reuse ;  /* 0x0000b4002b2b7a23 */ /* 0x100fe20000010803 */
[-C--:B----4-:R-:W-:Y:S01]  /*8330*/  @P0 IADD3.X R11, R5, R12.reuse, RZ, P4, !PT ;  /* 0x0000000c050b0210 */ /* 0x090fe200027fe4ff */
[--C-:B------:R-:W-:Y:S02]  /*8340*/  FFMA.FTZ R44, R44, c[0x0][0x2d0], -R194.reuse ;  /* 0x0000b4002c2c7a23 */ /* 0x100fe400000108c2 */
[----:B------:R-:W-:Y:S01]  /*8350*/  FFMA.FTZ R45, R45, c[0x0][0x2d0], -R194 ;  /* 0x0000b4002d2d7a23 */ /* 0x000fe200000108c2 */
[-C--:B------:R-:W-:Y:S01]  /*8360*/  @P0 IADD3.X R9, R11, R12.reuse, RZ, P3, !PT ;  /* 0x0000000c0b090210 */ /* 0x080fe20001ffe4ff */
[----:B------:R2:W-:Y:S01]  /*8370*/  @P0 LDGSTS.E.BYPASS.LTC128B.128 [R241+0x4900], [R10.64], !P1 ;  /* 0x049000000af10fae */ /* 0x0005e2000c901d48 */
[----:B------:R-:W4:Y:S01]  /*8380*/  MUFU.EX2 R0, R0 ;  /* 0x0000000000007308 */ /* 0x000f220000000800 */
[----:B------:R-:W-:Y:S01]  /*8390*/  @P0 IADD3 R4, P3, R6, R13, RZ ;  /* 0x0000000d06040210 */ /* 0x000fe20007f7e0ff */
[----:B------:R-:W-:Y:S01]  /*83a0*/  FFMA.FTZ R46, R46, c[0x0][0x2d0], -R3 ;  /* 0x0000b4002e2e7a23 */ /* 0x000fe20000010803 */
[----:B------:R-:W-:Y:S01]  /*83b0*/  @P0 IADD3.X R7, R9, R12, RZ, P2, !PT ;  /* 0x0000000c09070210 */ /* 0x000fe200017fe4ff */
[----:B---3--:R-:W-:Y:S02]  /*83c0*/  FMUL.FTZ R18, R139, R158 ;  /* 0x0000009e8b127220 */ /* 0x008fe40000410000 */
[----:B------:R-:W-:Y:S01]  /*83d0*/  FFMA.FTZ R113, R113, c[0x0][0x2d0], -R192 ;  /* 0x0000b40071717a23 */ /* 0x000fe200000108c0 */
[----:B------:R3:W-:Y:S01]  /*83e0*/  @P0 LDGSTS.E.BYPASS.LTC128B.128 [R241+0x5100], [R8.64], !P1 ;  /* 0x0510000008f10fae */ /* 0x0007e2000c901d48 */
[----:B------:R-:W-:Y:S01]  /*83f0*/  @P0 IADD3.X R5, R7, R12, RZ, P3, !PT ;  /* 0x0000000c07050210 */ /* 0x000fe20001ffe4ff */
[----:B------:R-:W-:Y:S01]  /*8400*/  FFMA.FTZ R109, R109, c[0x0][0x2d0], -R194 ;  /* 0x0000b4006d6d7a23 */ /* 0x000fe200000108c2 */
[----:B------:R3:W-:Y:S01]  /*8410*/  MUFU.EX2 R201, R14 ;  /* 0x0000000e00c97308 */ /* 0x0007e20000000800 */
[----:B------:R-:W-:Y:S02]  /*8420*/  FFMA.FTZ R32, R32, c[0x0][0x2d0], -R192 ;  /* 0x0000b40020207a23 */ /* 0x000fe400000108c0 */
[--C-:B------:R-:W-:Y:S02]  /*8430*/  FFMA.FTZ R34, R34, c[0x0][0x2d0], -R193.reuse ;  /* 0x0000b40022227a23 */ /* 0x100fe400000108c1 */
[----:B------:R3:W-:Y:S01]  /*8440*/  @P0 LDGSTS.E.BYPASS.LTC128B.128 [R241+0x5900], [R6.64], !P1 ;  /* 0x0590000006f10fae */ /* 0x0007e2000c901d48 */
[----:B-1----:R-:W-:Y:S02]  /*8450*/  FMUL.FTZ R19, R139, R159 ;  /* 0x0000009f8b137220 */ /* 0x002fe40000410000 */
[--C-:B------:R-:W-:Y:S02]  /*8460*/  FFMA.FTZ R82, R82, c[0x0][0x2d0], -R193.reuse ;  /* 0x0000b40052527a23 */ /* 0x100fe400000108c1 */
[----:B------:R1:W1:Y:S01]  /*8470*/  MUFU.EX2 R202, R15 ;  /* 0x0000000f00ca7308 */ /* 0x0002620000000800 */
[----:B------:R-:W-:Y:S02]  /*8480*/  FFMA.FTZ R83, R83, c[0x0][0x2d0], -R193 ;  /* 0x0000b40053537a23 */ /* 0x000fe400000108c1 */
[----:B------:R1:W-:Y:S01]  /*8490*/  @P0 LDGSTS.E.BYPASS.LTC128B.128 [R241+0x6100], [R4.64], !P1 ;  /* 0x0610000004f10fae */ /* 0x0003e2000c901d48 */
[----:B----4-:R-:W-:Y:S01]  /*84a0*/  FMUL.FTZ R118, R0, R118 ;  /* 0x0000007600767220 */ /* 0x010fe20000410000 */
[----:B--2---:R-:W-:Y:S01]  /*84b0*/  @P0 IADD3 R10, P2, R4, R13, RZ ;  /* 0x0000000d040a0210 */ /* 0x004fe20007f5e0ff */
[----:B------:R-:W-:Y:S02]  /*84c0*/  FMUL.FTZ R13, R140, R153 ;  /* 0x000000998c0d7220 */ /* 0x000fe40000410000 */
[----:B------:R-:W-:Y:S02]  /*84d0*/  FMUL.FTZ R119, R0, R119 ;  /* 0x0000007700777220 */ /* 0x000fe40000410000 */
[----:B------:R-:W2:Y:S01]  /*84e0*/  MUFU.EX2 R243, R32 ;  /* 0x0000002000f37308 */ /* 0x000ea20000000800 */
[----:B------:R-:W-:Y:S01]  /*84f0*/  @P0 IADD3.X R11, R5, R12, RZ, P2, !PT ;  /* 0x0000000c050b0210 */ /* 0x000fe200017fe4ff */
[C---:B------:R-:W-:Y:S02]  /*8500*/  FMUL.FTZ R12, R140.reuse, R152 ;  /* 0x000000988c0c7220 */ /* 0x040fe40000410000 */
[C---:B---3--:R-:W-:Y:S01]  /*8510*/  FMUL.FTZ R8, R140.reuse, R144 ;  /* 0x000000908c087220 */ /* 0x048fe20000410000 */
[----:B------:R-:W-:Y:S01]  /*8520*/  F2FP.PACK_AB R144, R217, R216 ;  /* 0x000000d8d990723e */ /* 0x000fe200000000ff */
[----:B------:R3:W-:Y:S01]  /*8530*/  @P0 LDGSTS.E.BYPASS.LTC128B.128 [R241+0x6900], [R10.64], !P1 ;  /* 0x069000000af10fae */ /* 0x0007e2000c901d48 */
[----:B------:R-:W-:Y:S01]  /*8540*/  FMUL.FTZ R9, R140, R145 ;  /* 0x000000918c097220 */ /* 0x000fe20000410000 */
[----:B------:R-:W-:Y:S01]  /*8550*/  F2FP.PACK_AB R145, R196, R195 ;  /* 0x000000c3c491723e */ /* 0x000fe200000000ff */
[C---:B------:R-:W-:Y:S01]  /*8560*/  FMUL.FTZ R14, R0.reuse, R154 ;  /* 0x0000009a000e7220 */ /* 0x040fe20000410000 */
[----:B------:R4:W-:Y:S01]  /*8570*/  MUFU.EX2 R200, R31 ;  /* 0x0000001f00c87308 */ /* 0x0009e20000000800 */
[----:B------:R-:W-:Y:S02]  /*8580*/  FMUL.FTZ R130, R0, R130 ;  /* 0x0000008200827220 */ /* 0x000fe40000410000 */
[----:B------:R-:W-:Y:S01]  /*8590*/  FMUL.FTZ R6, R139, R150 ;  /* 0x000000968b067220 */ /* 0x000fe20000410000 */
[----:B------:R-:W2:Y:S01]  /*85a0*/  LDSM.16.MT88.4 R20, [R224+0x100] ;  /* 0x00010000e014783b */ /* 0x000ea20000004200 */
[----:B------:R-:W-:Y:S01]  /*85b0*/  F2FP.PACK_AB R150, R207, R246 ;  /* 0x000000f6cf96723e */ /* 0x000fe200000000ff */
[----:B------:R-:W-:Y:S01]  /*85c0*/  FMUL.FTZ R7, R139, R151 ;  /* 0x000000978b077220 */ /* 0x000fe20000410000 */
[----:B------:R-:W-:Y:S01]  /*85d0*/  F2FP.PACK_AB R151, R204, R244 ;  /* 0x000000f4cc97723e */ /* 0x000fe200000000ff */
[----:B-1----:R-:W-:Y:S02]  /*85e0*/  FMUL.FTZ R15, R0, R155 ;  /* 0x0000009b000f7220 */ /* 0x002fe40000410000 */
[----:B------:R1:W-:Y:S01]  /*85f0*/  MUFU.EX2 R252, R24 ;  /* 0x0000001800fc7308 */ /* 0x0003e20000000800 */
[----:B------:R-:W-:Y:S01]  /*8600*/  FMUL.FTZ R4, R141, R148 ;  /* 0x000000948d047220 */ /* 0x000fe20000410000 */
[----:B------:R-:W-:Y:S01]  /*8610*/  F2FP.PACK_AB R148, R223, R219 ;  /* 0x000000dbdf94723e */ /* 0x000fe200000000ff */
[----:B------:R-:W-:Y:S01]  /*8620*/  FMUL.FTZ R5, R141, R149 ;  /* 0x000000958d057220 */ /* 0x000fe20000410000 */
[----:B------:R-:W-:Y:S01]  /*8630*/  F2FP.PACK_AB R149, R220, R218 ;  /* 0x000000dadc95723e */ /* 0x000fe200000000ff */
[----:B------:R-:W2:Y:S01]  /*8640*/  LDSM.16.MT88.4 R188, [R227+0x100] ;  /* 0x00010000e3bc783b */ /* 0x000ea20000004200 */
[C---:B------:R-:W-:Y:S02]  /*8650*/  FMUL.FTZ R131, R0.reuse, R131 ;  /* 0x0000008300837220 */ /* 0x040fe40000410000 */
[C---:B------:R-:W-:Y:S02]  /*8660*/  FMUL.FTZ R134, R0.reuse, R134 ;  /* 0x0000008600867220 */ /* 0x040fe40000410000 */
[----:B------:R-:W-:Y:S01]  /*8670*/  MUFU.EX2 R212, R52 ;  /* 0x0000003400d47308 */ /* 0x000fe20000000800 */
[C---:B------:R-:W-:Y:S02]  /*8680*/  FMUL.FTZ R135, R0.reuse, R135 ;  /* 0x0000008700877220 */ /* 0x040fe40000410000 */
[----:B------:R-:W2:Y:S01]  /*8690*/  LDSM.16.MT88.4 R152, [R225+0x100] ;  /* 0x00010000e198783b */ /* 0x000ea20000004200 */
[C---:B---3--:R-:W-:Y:S01]  /*86a0*/  FMUL.FTZ R10, R0.reuse, R146 ;  /* 0x00000092000a7220 */ /* 0x048fe20000410000 */
[----:B------:R-:W-:Y:S01]  /*86b0*/  F2FP.PACK_AB R146, R205, R206 ;  /* 0x000000cecd92723e */ /* 0x000fe200000000ff */
[----:B------:R-:W-:Y:S01]  /*86c0*/  FMUL.FTZ R11, R0, R147 ;  /* 0x00000093000b7220 */ /* 0x000fe20000410000 */
[----:B------:R-:W-:Y:S01]  /*86d0*/  F2FP.PACK_AB R147, R202, R201 ;  /* 0x000000c9ca93723e */ /* 0x000fe200000000ff */
[----:B----4-:R-:W-:Y:S01]  /*86e0*/  FMUL.FTZ R31, R0, R171 ;  /* 0x000000ab001f7220 */ /* 0x010fe20000410000 */
[----:B--2---:R-:W-:Y:S01]  /*86f0*/  MOV R171, R243 ;  /* 0x000000f300ab7202 */ /* 0x004fe20000000f00 */
[----:B------:R-:W-:Y:S01]  /*8700*/  MUFU.EX2 R210, R33 ;  /* 0x0000002100d27308 */ /* 0x000fe20000000800 */
[----:B------:R-:W2:Y:S01]  /*8710*/  LDSM.16.MT88.4 R156, [R226+0x100] ;  /* 0x00010000e29c783b */ /* 0x000ea20000004200 */
[--C-:B------:R-:W-:Y:S02]  /*8720*/  FFMA.FTZ R72, R72, c[0x0][0x2d0], -R194.reuse ;  /* 0x0000b40048487a23 */ /* 0x100fe400000108c2 */
[----:B-1----:R-:W-:Y:S02]  /*8730*/  FMUL.FTZ R24, R140, R164 ;  /* 0x000000a48c187220 */ /* 0x002fe40000410000 */
[--C-:B------:R-:W-:Y:S02]  /*8740*/  FFMA.FTZ R73, R73, c[0x0][0x2d0], -R194.reuse ;  /* 0x0000b40049497a23 */ /* 0x100fe400000108c2 */
[--C-:B------:R-:W-:Y:S01]  /*8750*/  FFMA.FTZ R76, R76, c[0x0][0x2d0], -R194.reuse ;  /* 0x0000b4004c4c7a23 */ /* 0x100fe200000108c2 */
[----:B------:R-:W0:Y:S01]  /*8760*/  LDGDEPBAR ;  /* 0x00000000000079af */ /* 0x000e220000000000 */
[----:B------:R-:W1:Y:S01]  /*8770*/  MUFU.EX2 R211, R35 ;  /* 0x0000002300d37308 */ /* 0x000e620000000800 */
[----:B------:R-:W-:Y:S02]  /*8780*/  FFMA.FTZ R77, R77, c[0x0][0x2d0], -R194 ;  /* 0x0000b4004d4d7a23 */ /* 0x000fe400000108c2 */
[--C-:B------:R-:W-:Y:S01]  /*8790*/  FFMA.FTZ R74, R74, c[0x0][0x2d0], -R3.reuse ;  /* 0x0000b4004a4a7a23 */ /* 0x100fe20000010803 */
[-C--:B------:R-:W-:Y:S05]  /*87a0*/  HMMA.16816.F32 R4, R148, R20.reuse, R4 ;  /* 0x000000149404723c */ /* 0x080fea0000001804 */
[--C-:B------:R-:W-:Y:S01]  /*87b0*/  FFMA.FTZ R75, R75, c[0x0][0x2d0], -R3.reuse ;  /* 0x0000b4004b4b7a23 */ /* 0x100fe20000010803 */
[----:B------:R3:W-:Y:S01]  /*87c0*/  MUFU.EX2 R249, R37 ;  /* 0x0000002500f97308 */ /* 0x0007e20000000800 */
[--C-:B------:R-:W-:Y:S01]  /*87d0*/  FFMA.FTZ R78, R78, c[0x0][0x2d0], -R3.reuse ;  /* 0x0000b4004e4e7a23 */ /* 0x100fe20000010803 */
[C---:B------:R-:W-:Y:S04]  /*87e0*/  HMMA.16816.F32 R8, R144.reuse, R20, R8 ;  /* 0x000000149008723c */ /* 0x040fe80000001808 */
[----:B------:R-:W-:Y:S02]  /*87f0*/  FFMA.FTZ R79, R79, c[0x0][0x2d0], -R3 ;  /* 0x0000b4004f4f7a23 */ /* 0x000fe40000010803 */
[--C-:B------:R-:W-:Y:S02]  /*8800*/  FFMA.FTZ R84, R84, c[0x0][0x2d0], -R192.reuse ;  /* 0x0000b40054547a23 */ /* 0x100fe400000108c0 */
[-C--:B------:R-:W-:Y:S01]  /*8810*/  HMMA.16816.F32 R12, R144, R22.reuse, R12 ;  /* 0x00000016900c723c */ /* 0x080fe2000000180c */
[----:B------:R4:W-:Y:S03]  /*8820*/  MUFU.EX2 R251, R25 ;  /* 0x0000001900fb7308 */ /* 0x0009e60000000800 */
[C---:B------:R-:W-:Y:S01]  /*8830*/  FMUL.FTZ R20, R141.reuse, R160 ;  /* 0x000000a08d147220 */ /* 0x040fe20000410000 */
[----:B-1----:R-:W-:Y:S01]  /*8840*/  MOV R164, R211 ;  /* 0x000000d300a47202 */ /* 0x002fe20000000f00 */
[----:B------:R-:W-:Y:S02]  /*8850*/  FMUL.FTZ R21, R141, R161 ;  /* 0x000000a18d157220 */ /* 0x000fe40000410000 */
[C---:B------:R-:W-:Y:S03]  /*8860*/  HMMA.16816.F32 R16, R148.reuse, R22, R16 ;  /* 0x000000169410723c */ /* 0x040fe60000001810 */
[----:B------:R1:W-:Y:S01]  /*8870*/  MUFU.EX2 R197, R26 ;  /* 0x0000001a00c57308 */ /* 0x0003e20000000800 */
[----:B------:R-:W-:Y:S01]  /*8880*/  FMUL.FTZ R35, R139, R175 ;  /* 0x000000af8b237220 */ /* 0x000fe20000410000 */
[----:B------:R-:W-:Y:S01]  /*8890*/  MOV R175, R206 ;  /* 0x000000ce00af7202 */ /* 0x000fe20000000f00 */
[----:B---3--:R-:W-:Y:S02]  /*88a0*/  FMUL.FTZ R37, R141, R177 ;  /* 0x000000b18d257220 */ /* 0x008fe40000410000 */
[C---:B------:R-:W-:Y:S04]  /*88b0*/  FMUL.FTZ R22, R139.reuse, R162 ;  /* 0x000000a28b167220 */ /* 0x040fe80000410000 */
[----:B------:R-:W-:Y:S01]  /*88c0*/  FMUL.FTZ R23, R139, R163 ;  /* 0x000000a38b177220 */ /* 0x000fe20000410000 */
[----:B------:R3:W-:Y:S01]  /*88d0*/  MUFU.EX2 R198, R27 ;  /* 0x0000001b00c67308 */ /* 0x0007e20000000800 */
[----:B------:R-:W-:Y:S01]  /*88e0*/  LDSM.16.MT88.4 R160, [R227+0x900] ;  /* 0x00090000e3a0783b */ /* 0x000fe20000004200 */
[--C-:B------:R-:W-:Y:S02]  /*88f0*/  FFMA.FTZ R85, R85, c[0x0][0x2d0], -R192.reuse ;  /* 0x0000b40055557a23 */ /* 0x100fe400000108c0 */
[----:B----4-:R-:W-:Y:S01]  /*8900*/  FMUL.FTZ R25, R140, R165 ;  /* 0x000000a58c197220 */ /* 0x010fe20000410000 */
[----:B------:R-:W-:Y:S01]  /*8910*/  MOV R165, R210 ;  /* 0x000000d200a57202 */ /* 0x000fe20000000f00 */
[-C--:B------:R-:W-:Y:S03]  /*8920*/  HMMA.16816.F32 R20, R148, R188.reuse, R20 ;  /* 0x000000bc9414723c */ /* 0x080fe60000001814 */
[--C-:B------:R-:W-:Y:S01]  /*8930*/  FFMA.FTZ R96, R96, c[0x0][0x2d0], -R192.reuse ;  /* 0x0000b40060607a23 */ /* 0x100fe200000108c0 */
[----:B------:R-:W4:Y:S01]  /*8940*/  MUFU.EX2 R32, R34 ;  /* 0x0000002200207308 */ /* 0x000f220000000800 */
[--C-:B------:R-:W-:Y:S02]  /*8950*/  FFMA.FTZ R97, R97, c[0x0][0x2d0], -R192.reuse ;  /* 0x0000b40061617a23 */ /* 0x100fe400000108c0 */
[--C-:B------:R-:W-:Y:S02]  /*8960*/  FFMA.FTZ R86, R86, c[0x0][0x2d0], -R193.reuse ;  /* 0x0000b40056567a23 */ /* 0x100fe400000108c1 */
[----:B-1----:R-:W-:Y:S03]  /*8970*/  FMUL.FTZ R26, R0, R166 ;  /* 0x000000a6001a7220 */ /* 0x002fe60000410000 */
[--C-:B------:R-:W-:Y:S02]  /*8980*/  FFMA.FTZ R87, R87, c[0x0][0x2d0], -R193.reuse ;  /* 0x0000b40057577a23 */ /* 0x100fe400000108c1 */
[----:B------:R1:W1:Y:S01]  /*8990*/  MUFU.EX2 R33, R28 ;  /* 0x0000001c00217308 */ /* 0x0002620000000800 */
[--C-:B------:R-:W-:Y:S02]  /*89a0*/  FFMA.FTZ R98, R98, c[0x0][0x2d0], -R193.reuse ;  /* 0x0000b40062627a23 */ /* 0x100fe400000108c1 */
[----:B------:R-:W-:Y:S02]  /*89b0*/  FFMA.FTZ R99, R99, c[0x0][0x2d0], -R193 ;  /* 0x0000b40063637a23 */ /* 0x000fe400000108c1 */
[----:B---3--:R-:W-:Y:S02]  /*89c0*/  FMUL.FTZ R27, R0, R167 ;  /* 0x000000a7001b7220 */ /* 0x008fe40000410000 */
[--C-:B------:R-:W-:Y:S02]  /*89d0*/  FFMA.FTZ R90, R90, c[0x0][0x2d0], -R3.reuse ;  /* 0x0000b4005a5a7a23 */ /* 0x100fe40000010803 */
[--C-:B------:R-:W-:Y:S01]  /*89e0*/  FFMA.FTZ R91, R91, c[0x0][0x2d0], -R3.reuse ;  /* 0x0000b4005b5b7a23 */ /* 0x100fe20000010803 */
[----:B------:R3:W2:Y:S01]  /*89f0*/  MUFU.EX2 R34, R29 ;  /* 0x0000001d00227308 */ /* 0x0006a20000000800 */
[--C-:B------:R-:W-:Y:S01]  /*8a00*/  FFMA.FTZ R94, R94, c[0x0][0x2d0], -R3.reuse ;  /* 0x0000b4005e5e7a23 */ /* 0x100fe20000010803 */
[C---:B------:R-:W-:Y:S04]  /*8a10*/  HMMA.16816.F32 R24, R144.reuse, R188, R24 ;  /* 0x000000bc9018723c */ /* 0x040fe80000001818 */
[----:B----4-:R-:W-:Y:S01]  /*8a20*/  MOV R167, R32 ;  /* 0x0000002000a77202 */ /* 0x010fe20000000f00 */
[----:B------:R-:W-:Y:S01]  /*8a30*/  FMUL.FTZ R32, R141, R172 ;  /* 0x000000ac8d207220 */ /* 0x000fe20000410000 */
[----:B------:R-:W-:Y:S01]  /*8a40*/  MOV R172, R205 ;  /* 0x000000cd00ac7202 */ /* 0x000fe20000000f00 */
[--C-:B------:R-:W-:Y:S01]  /*8a50*/  FFMA.FTZ R95, R95, c[0x0][0x2d0], -R3.reuse ;  /* 0x0000b4005f5f7a23 */ /* 0x100fe20000010803 */
[----:B------:R4:W2:Y:S01]  /*8a60*/  MUFU.EX2 R199, R30 ;  /* 0x0000001e00c77308 */ /* 0x0008a20000000800 */
[--C-:B------:R-:W-:Y:S03]  /*8a70*/  FFMA.FTZ R106, R106, c[0x0][0x2d0], -R3.reuse ;  /* 0x0000b4006a6a7a23 */ /* 0x100fe60000010803 */
[----:B-1----:R-:W-:Y:S01]  /*8a80*/  FMUL.FTZ R28, R140, R168 ;  /* 0x000000a88c1c7220 */ /* 0x002fe20000410000 */
[----:B------:R-:W-:Y:S01]  /*8a90*/  MOV R166, R33 ;  /* 0x0000002100a67202 */ /* 0x000fe20000000f00 */
[----:B------:R-:W-:Y:S01]  /*8aa0*/  FMUL.FTZ R33, R141, R173 ;  /* 0x000000ad8d217220 */ /* 0x000fe20000410000 */
[----:B------:R-:W-:Y:S01]  /*8ab0*/  MOV R173, R204 ;  /* 0x000000cc00ad7202 */ /* 0x000fe20000000f00 */
[--C-:B------:R-:W-:Y:S02]  /*8ac0*/  FFMA.FTZ R107, R107, c[0x0][0x2d0], -R3.reuse ;  /* 0x0000b4006b6b7a23 */ /* 0x100fe40000010803 */
[----:B------:R1:W-:Y:S01]  /*8ad0*/  MUFU.EX2 R243, R39 ;  /* 0x0000002700f37308 */ /* 0x0003e20000000800 */
[----:B------:R-:W-:Y:S02]  /*8ae0*/  FFMA.FTZ R110, R110, c[0x0][0x2d0], -R3 ;  /* 0x0000b4006e6e7a23 */ /* 0x000fe40000010803 */
[--C-:B------:R-:W-:Y:S02]  /*8af0*/  FFMA.FTZ R100, R100, c[0x0][0x2d0], -R192.reuse ;  /* 0x0000b40064647a23 */ /* 0x100fe400000108c0 */
[----:B---3--:R-:W-:Y:S02]  /*8b00*/  FMUL.FTZ R29, R140, R169 ;  /* 0x000000a98c1d7220 */ /* 0x008fe40000410000 */
[--C-:B------:R-:W-:Y:S02]  /*8b10*/  FFMA.FTZ R101, R101, c[0x0][0x2d0], -R192.reuse ;  /* 0x0000b40065657a23 */ /* 0x100fe400000108c0 */
[----:B------:R-:W-:Y:S01]  /*8b20*/  FFMA.FTZ R112, R112, c[0x0][0x2d0], -R192 ;  /* 0x0000b40070707a23 */ /* 0x000fe200000108c0 */
[----:B------:R3:W-:Y:S01]  /*8b30*/  MUFU.EX2 R250, R36 ;  /* 0x0000002400fa7308 */ /* 0x0007e20000000800 */
[--C-:B------:R-:W-:Y:S02]  /*8b40*/  FFMA.FTZ R102, R102, c[0x0][0x2d0], -R193.reuse ;  /* 0x0000b40066667a23 */ /* 0x100fe400000108c1 */
[--C-:B------:R-:W-:Y:S02]  /*8b50*/  FFMA.FTZ R103, R103, c[0x0][0x2d0], -R193.reuse ;  /* 0x0000b40067677a23 */ /* 0x100fe400000108c1 */
[----:B----4-:R-:W-:Y:S01]  /*8b60*/  FMUL.FTZ R30, R0, R170 ;  /* 0x000000aa001e7220 */ /* 0x010fe20000410000 */
[----:B--2---:R-:W-:Y:S01]  /*8b70*/  MOV R170, R34 ;  /* 0x0000002200aa7202 */ /* 0x004fe20000000f00 */
[----:B------:R-:W-:Y:S01]  /*8b80*/  FMUL.FTZ R34, R139, R174 ;  /* 0x000000ae8b227220 */ /* 0x000fe20000410000 */
[----:B------:R-:W-:Y:S01]  /*8b90*/  MOV R174, R207 ;  /* 0x000000cf00ae7202 */ /* 0x000fe20000000f00 */
[--C-:B------:R-:W-:Y:S01]  /*8ba0*/  FFMA.FTZ R114, R114, c[0x0][0x2d0], -R193.reuse ;  /* 0x0000b40072727a23 */ /* 0x100fe200000108c1 */
[----:B------:R2:W-:Y:S01]  /*8bb0*/  MUFU.EX2 R245, R38 ;  /* 0x0000002600f57308 */ /* 0x0005e20000000800 */
[----:B------:R-:W-:Y:S01]  /*8bc0*/  FFMA.FTZ R193, R115, c[0x0][0x2d0], -R193 ;  /* 0x0000b40073c17a23 */ /* 0x000fe200000108c1 */
[-C--:B------:R-:W-:Y:S03]  /*8bd0*/  HMMA.16816.F32 R28, R144, R190.reuse, R28 ;  /* 0x000000be901c723c */ /* 0x080fe6000000181c */
[----:B-1----:R-:W-:Y:S02]  /*8be0*/  FMUL.FTZ R39, R139, R179 ;  /* 0x000000b38b277220 */ /* 0x002fe40000410000 */
[--C-:B------:R-:W-:Y:S02]  /*8bf0*/  FFMA.FTZ R105, R105, c[0x0][0x2d0], -R194.reuse ;  /* 0x0000b40069697a23 */ /* 0x100fe400000108c2 */
[--C-:B------:R-:W-:Y:S01]  /*8c00*/  FFMA.FTZ R108, R108, c[0x0][0x2d0], -R194.reuse ;  /* 0x0000b4006c6c7a23 */ /* 0x100fe200000108c2 */
[C---:B------:R-:W-:Y:S01]  /*8c10*/  HMMA.16816.F32 R32, R148.reuse, R190, R32 ;  /* 0x000000be9420723c */ /* 0x040fe20000001820 */
[----:B------:R1:W-:Y:S03]  /*8c20*/  MUFU.EX2 R248, R48 ;  /* 0x0000003000f87308 */ /* 0x0003e60000000800 */
[----:B---3--:R-:W-:Y:S02]  /*8c30*/  FMUL.FTZ R36, R141, R176 ;  /* 0x000000b08d247220 */ /* 0x008fe40000410000 */
[--C-:B------:R-:W-:Y:S02]  /*8c40*/  FFMA.FTZ R88, R88, c[0x0][0x2d0], -R194.reuse ;  /* 0x0000b40058587a23 */ /* 0x100fe400000108c2 */
[--C-:B------:R-:W-:Y:S03]  /*8c50*/  FFMA.FTZ R89, R89, c[0x0][0x2d0], -R194.reuse ;  /* 0x0000b40059597a23 */ /* 0x100fe600000108c2 */
[----:B------:R3:W-:Y:S01]  /*8c60*/  MUFU.EX2 R222, R50 ;  /* 0x0000003200de7308 */ /* 0x0007e20000000800 */
[--C-:B------:R-:W-:Y:S02]  /*8c70*/  FFMA.FTZ R92, R92, c[0x0][0x2d0], -R194.reuse ;  /* 0x0000b4005c5c7a23 */ /* 0x100fe400000108c2 */
[----:B--2---:R-:W-:Y:S02]  /*8c80*/  FMUL.FTZ R38, R139, R178 ;  /* 0x000000b28b267220 */ /* 0x004fe40000410000 */
[--C-:B------:R-:W-:Y:S02]  /*8c90*/  FFMA.FTZ R93, R93, c[0x0][0x2d0], -R194.reuse ;  /* 0x0000b4005d5d7a23 */ /* 0x100fe400000108c2 */
[----:B------:R-:W-:Y:S03]  /*8ca0*/  FFMA.FTZ R104, R104, c[0x0][0x2d0], -R194 ;  /* 0x0000b40068687a23 */ /* 0x000fe600000108c2 */
[-C--:B------:R-:W-:Y:S01]  /*8cb0*/  HMMA.16816.F32 R36, R148, R152.reuse, R36 ;  /* 0x000000989424723c */ /* 0x080fe20000001824 */
[----:B------:R2:W-:Y:S02]  /*8cc0*/  MUFU.EX2 R247, R49 ;  /* 0x0000003100f77308 */ /* 0x0005e40000000800 */
[----:B-1----:R-:W-:Y:S08]  /*8cd0*/  FMUL.FTZ R48, R140, R180 ;  /* 0x000000b48c307220 */ /* 0x002ff00000410000 */
[----:B------:R1:W-:Y:S01]  /*8ce0*/  MUFU.EX2 R221, R51 ;  /* 0x0000003300dd7308 */ /* 0x0003e20000000800 */
[----:B---3--:R-:W-:Y:S09]  /*8cf0*/  FMUL.FTZ R50, R0, R182 ;  /* 0x000000b600327220 */ /* 0x008ff20000410000 */
[----:B------:R3:W-:Y:S01]  /*8d00*/  MUFU.EX2 R169, R40 ;  /* 0x0000002800a97308 */ /* 0x0007e20000000800 */
[----:B--2---:R-:W-:Y:S09]  /*8d10*/  FMUL.FTZ R49, R140, R181 ;  /* 0x000000b58c317220 */ /* 0x004ff20000410000 */
[----:B------:R2:W2:Y:S01]  /*8d20*/  MUFU.EX2 R215, R41 ;  /* 0x0000002900d77308 */ /* 0x0004a20000000800 */
[----:B-1----:R-:W-:Y:S09]  /*8d30*/  FMUL.FTZ R51, R0, R183 ;  /* 0x000000b700337220 */ /* 0x002ff20000410000 */
[----:B------:R-:W-:Y:S01]  /*8d40*/  MUFU.EX2 R211, R53 ;  /* 0x0000003500d37308 */ /* 0x000fe20000000800 */
[C---:B------:R-:W-:Y:S04]  /*8d50*/  HMMA.16816.F32 R48, R144.reuse, R152, R48 ;  /* 0x000000989030723c */ /* 0x040fe80000001830 */
[C---:B---3--:R-:W-:Y:S01]  /*8d60*/  FMUL.FTZ R40, R141.reuse, R184 ;  /* 0x000000b88d287220 */ /* 0x048fe20000410000 */
[----:B------:R-:W-:Y:S03]  /*8d70*/  MOV R184, R203 ;  /* 0x000000cb00b87202 */ /* 0x000fe60000000f00 */
[-C--:B------:R-:W-:Y:S01]  /*8d80*/  HMMA.16816.F32 R116, R144, R154.reuse, R116 ;  /* 0x0000009a9074723c */ /* 0x080fe20000001874 */
[----:B------:R-:W-:Y:S03]  /*8d90*/  MUFU.EX2 R207, R55 ;  /* 0x0000003700cf7308 */ /* 0x000fe60000000800 */
[----:B--2---:R-:W-:Y:S01]  /*8da0*/  FMUL.FTZ R41, R141, R185 ;  /* 0x000000b98d297220 */ /* 0x004fe20000410000 */
[----:B------:R-:W-:Y:S03]  /*8db0*/  MOV R185, R208 ;  /* 0x000000d000b97202 */ /* 0x000fe60000000f00 */
[C---:B------:R-:W-:Y:S01]  /*8dc0*/  HMMA.16816.F32 R120, R148.reuse, R154, R120 ;  /* 0x0000009a9478723c */ /* 0x040fe20000001878 */
[----:B------:R-:W1:Y:S02]  /*8dd0*/  LDSM.16.MT88.4 R152, [R224+0x900] ;  /* 0x00090000e098783b */ /* 0x000e640000004200 */
[----:B------:R2:W-:Y:S05]  /*8de0*/  MUFU.EX2 R168, R42 ;  /* 0x0000002a00a87308 */ /* 0x0005ea0000000800 */
[-C--:B------:R-:W-:Y:S05]  /*8df0*/  HMMA.16816.F32 R124, R148, R156.reuse, R124 ;  /* 0x0000009c947c723c */ /* 0x080fea000000187c */
[----:B------:R3:W1:Y:S03]  /*8e00*/  MUFU.EX2 R178, R43 ;  /* 0x0000002b00b27308 */ /* 0x0006660000000800 */
[C---:B------:R-:W-:Y:S01]  /*8e10*/  HMMA.16816.F32 R128, R144.reuse, R156, R128 ;  /* 0x0000009c9080723c */ /* 0x040fe20000001880 */
[----:B------:R-:W4:Y:S04]  /*8e20*/  LDL.LU R157, [R1+0x8] ;  /* 0x00000800019d7983 */ /* 0x000f280000300800 */
[----:B------:R-:W4:Y:S02]  /*8e30*/  LDL.LU R156, [R1+0xc] ;  /* 0x00000c00019c7983 */ /* 0x000f240000300800 */
[----:B------:R1:W-:Y:S01]  /*8e40*/  MUFU.EX2 R214, R44 ;  /* 0x0000002c00d67308 */ /* 0x0003e20000000800 */
[-C--:B------:R-:W-:Y:S04]  /*8e50*/  HMMA.16816.F32 R132, R144, R158.reuse, R132 ;  /* 0x0000009e9084723c */ /* 0x080fe80000001884 */
[----:B--2---:R-:W-:Y:S01]  /*8e60*/  FMUL.FTZ R42, R139, R186 ;  /* 0x000000ba8b2a7220 */ /* 0x004fe20000410000 */
[----:B------:R-:W-:Y:S01]  /*8e70*/  MOV R186, R142 ;  /* 0x0000008e00ba7202 */ /* 0x000fe20000000f00 */
[--C-:B------:R-:W-:Y:S01]  /*8e80*/  FFMA.FTZ R142, R47, c[0x0][0x2d0], -R3.reuse ;  /* 0x0000b4002f8e7a23 */ /* 0x100fe20000010803 */
[----:B------:R-:W-:Y:S01]  /*8e90*/  F2FP.PACK_AB R47, R164, R167 ;  /* 0x000000a7a42f723e */ /* 0x000fe200000000ff */
[----:B------:R-:W-:Y:S01]  /*8ea0*/  FFMA.FTZ R3, R111, c[0x0][0x2d0], -R3 ;  /* 0x0000b4006f037a23 */ /* 0x000fe20000010803 */
[----:B------:R2:W2:Y:S03]  /*8eb0*/  MUFU.EX2 R213, R45 ;  /* 0x0000002d00d57308 */ /* 0x0004a60000000800 */
[----:B------:R-:W-:Y:S01]  /*8ec0*/  F2FP.PACK_AB R144, R251, R252 ;  /* 0x000000fcfb90723e */ /* 0x000fe200000000ff */
[----:B---3--:R-:W-:Y:S01]  /*8ed0*/  FMUL.FTZ R43, R139, R187 ;  /* 0x000000bb8b2b7220 */ /* 0x008fe20000410000 */
[----:B------:R-:W-:Y:S02]  /*8ee0*/  MOV R187, R209 ;  /* 0x000000d100bb7202 */ /* 0x000fe40000000f00 */
[----:B------:R-:W-:Y:S02]  /*8ef0*/  F2FP.PACK_AB R146, R170, R166 ;  /* 0x000000a6aa92723e */ /* 0x000fe400000000ff */
[----:B------:R-:W-:Y:S01]  /*8f00*/  F2FP.PACK_AB R145, R198, R197 ;  /* 0x000000c5c691723e */ /* 0x000fe200000000ff */
[----:B------:R3:W-:Y:S01]  /*8f10*/  MUFU.EX2 R177, R46 ;  /* 0x0000002e00b17308 */ /* 0x0007e20000000800 */
[----:B------:R-:W-:Y:S01]  /*8f20*/  HMMA.16816.F32 R40, R148, R158, R40 ;  /* 0x0000009e9428723c */ /* 0x000fe20000001828 */
[----:B------:R-:W3:Y:S03]  /*8f30*/  LDSM.16.MT88.4 R148, [R225+0x900] ;  /* 0x00090000e194783b */ /* 0x000ee60000004200 */
[----:B-1----:R-:W-:Y:S02]  /*8f40*/  F2FP.PACK_AB R44, R185, R187 ;  /* 0x000000bbb92c723e */ /* 0x002fe400000000ff */
[----:B------:R-:W-:Y:S03]  /*8f50*/  F2FP.PACK_AB R147, R200, R199 ;  /* 0x000000c7c893723e */ /* 0x000fe600000000ff */
[----:B------:R1:W-:Y:S01]  /*8f60*/  MUFU.EX2 R208, R54 ;  /* 0x0000003600d07308 */ /* 0x0003e20000000800 */
[----:B------:R-:W4:Y:S02]  /*8f70*/  LDL.LU R158, [R1] ;  /* 0x00000000019e7983 */ /* 0x000f240000300800 */
[----:B--2---:R-:W-:Y:S02]  /*8f80*/  F2FP.PACK_AB R45, R184, R186 ;  /* 0x000000bab82d723e */ /* 0x004fe400000000ff */
[----:B------:R-:W2:Y:S05]  /*8f90*/  LDL.LU R159, [R1+0x4] ;  /* 0x00000400019f7983 */ /* 0x000eaa0000300800 */
[----:B------:R-:W-:Y:S01]  /*8fa0*/  MUFU.EX2 R210, R64 ;  /* 0x0000004000d27308 */ /* 0x000fe20000000800 */
[----:B---3--:R-:W-:Y:S09]  /*8fb0*/  F2FP.PACK_AB R46, R165, R171 ;  /* 0x000000aba52e723e */ /* 0x008ff200000000ff */
[----:B------:R-:W-:Y:S01]  /*8fc0*/  MUFU.EX2 R209, R65 ;  /* 0x0000004100d17308 */ /* 0x000fe20000000800 */
[-C--:B------:R-:W-:Y:S01]  /*8fd0*/  HMMA.16816.F32 R4, R44, R152.reuse, R4 ;  /* 0x000000982c04723c */ /* 0x080fe20000001804 */
[----:B-1----:R-:W-:Y:S07]  /*8fe0*/  LDSM.16.MT88.4 R52, [R224+0x1100] ;  /* 0x00110000e034783b */ /* 0x002fee0000004200 */
[C---:B------:R-:W-:Y:S01]  /*8ff0*/  HMMA.16816.F32 R8, R144.reuse, R152, R8 ;  /* 0x000000989008723c */ /* 0x040fe20000001808 */
[----:B------:R-:W-:Y:S07]  /*9000*/  MUFU.EX2 R183, R66 ;  /* 0x0000004200b77308 */ /* 0x000fee0000000800 */
[-C--:B------:R-:W-:Y:S03]  /*9010*/  HMMA.16816.F32 R12, R144, R154.reuse, R12 ;  /* 0x0000009a900c723c */ /* 0x080fe6000000180c */
[----:B------:R1:W-:Y:S05]  /*9020*/  MUFU.EX2 R206, R67 ;  /* 0x0000004300ce7308 */ /* 0x0003ea0000000800 */
[C---:B------:R-:W-:Y:S01]  /*9030*/  HMMA.16816.F32 R16, R44.reuse, R154, R16 ;  /* 0x0000009a2c10723c */ /* 0x040fe20000001810 */
[----:B------:R-:W3:Y:S04]  /*9040*/  LDSM.16.MT88.4 R152, [R226+0x900] ;  /* 0x00090000e298783b */ /* 0x000ee80000004200 */
[----:B------:R-:W-:Y:S03]  /*9050*/  MUFU.EX2 R205, R60 ;  /* 0x0000003c00cd7308 */ /* 0x000fe60000000800 */
[-C--:B------:R-:W-:Y:S07]  /*9060*/  HMMA.16816.F32 R20, R44, R160.reuse, R20 ;  /* 0x000000a02c14723c */ /* 0x080fee0000001814 */
[----:B------:R-:W-:Y:S01]  /*9070*/  MUFU.EX2 R204, R61 ;  /* 0x0000003d00cc7308 */ /* 0x000fe20000000800 */
[C---:B------:R-:W-:Y:S01]  /*9080*/  HMMA.16816.F32 R24, R144.reuse, R160, R24 ;  /* 0x000000a09018723c */ /* 0x040fe20000001818 */
[----:B-1----:R-:W1:Y:S07]  /*9090*/  LDSM.16.MT88.4 R64, [R227+0x1100] ;  /* 0x00110000e340783b */ /* 0x002e6e0000004200 */
[-C--:B------:R-:W-:Y:S01]  /*90a0*/  HMMA.16816.F32 R28, R144, R162.reuse, R28 ;  /* 0x000000a2901c723c */ /* 0x080fe2000000181c */
[----:B------:R-:W-:Y:S07]  /*90b0*/  MUFU.EX2 R188, R62 ;  /* 0x0000003e00bc7308 */ /* 0x000fee0000000800 */
[C---:B------:R-:W-:Y:S03]  /*90c0*/  HMMA.16816.F32 R32, R44.reuse, R162, R32 ;  /* 0x000000a22c20723c */ /* 0x040fe60000001820 */
[----:B------:R-:W-:Y:S05]  /*90d0*/  MUFU.EX2 R190, R68 ;  /* 0x0000004400be7308 */ /* 0x000fea0000000800 */
[-C--:B------:R-:W-:Y:S05]  /*90e0*/  HMMA.16816.F32 R36, R44, R148.reuse, R36 ;  /* 0x000000942c24723c */ /* 0x080fea0000001824 */
[----:B------:R-:W-:Y:S03]  /*90f0*/  MUFU.EX2 R203, R69 ;  /* 0x0000004500cb7308 */ /* 0x000fe60000000800 */
[C---:B------:R-:W-:Y:S07]  /*9100*/  HMMA.16816.F32 R48, R144.reuse, R148, R48 ;  /* 0x000000949030723c */ /* 0x040fee0000001830 */
[----:B------:R-:W1:Y:S01]  /*9110*/  MUFU.EX2 R176, R142 ;  /* 0x0000008e00b07308 */ /* 0x000e620000000800 */
[-C--:B------:R-:W-:Y:S08]  /*9120*/  HMMA.16816.F32 R116, R144, R150.reuse, R116 ;  /* 0x000000969074723c */ /* 0x080ff00000001874 */
[C---:B------:R-:W-:Y:S01]  /*9130*/  HMMA.16816.F32 R120, R44.reuse, R150, R120 ;  /* 0x000000962c78723c */ /* 0x040fe20000001878 */
[----:B------:R1:W-:Y:S07]  /*9140*/  MUFU.EX2 R142, R63 ;  /* 0x0000003f008e7308 */ /* 0x0003ee0000000800 */
[-C--:B---3--:R-:W-:Y:S03]  /*9150*/  HMMA.16816.F32 R124, R44, R152.reuse, R124 ;  /* 0x000000982c7c723c */ /* 0x088fe6000000187c */
[----:B------:R3:W-:Y:S05]  /*9160*/  MUFU.EX2 R179, R56 ;  /* 0x0000003800b37308 */ /* 0x0007ea0000000800 */
[C---:B------:R-:W-:Y:S05]  /*9170*/  HMMA.16816.F32 R128, R144.reuse, R152, R128 ;  /* 0x000000989080723c */ /* 0x040fea0000001880 */
[----:B------:R3:W3:Y:S03]  /*9180*/  MUFU.EX2 R182, R57 ;  /* 0x0000003900b67308 */ /* 0x0006e60000000800 */
[-C--:B------:R-:W-:Y:S01]  /*9190*/  HMMA.16816.F32 R132, R144, R154.reuse, R132 ;  /* 0x0000009a9084723c */ /* 0x080fe20000001884 */
[----:B-1----:R-:W1:Y:S06]  /*91a0*/  LDSM.16.MT88.4 R60, [R225+0x1100] ;  /* 0x00110000e13c783b */ /* 0x002e6c0000004200 */
[----:B------:R1:W-:Y:S01]  /*91b0*/  MUFU.EX2 R181, R58 ;  /* 0x0000003a00b57308 */ /* 0x0003e20000000800 */
[----:B------:R-:W-:Y:S04]  /*91c0*/  HMMA.16816.F32 R40, R44, R154, R40 ;  /* 0x0000009a2c28723c */ /* 0x000fe80000001828 */
[----:B---3--:R-:W-:Y:S03]  /*91d0*/  F2FP.PACK_AB R56, R215, R169 ;  /* 0x000000a9d738723e */ /* 0x008fe600000000ff */
[----:B------:R-:W-:Y:S02]  /*91e0*/  F2FP.PACK_AB R44, R249, R250 ;  /* 0x000000faf92c723e */ /* 0x000fe400000000ff */
[----:B------:R3:W1:Y:S03]  /*91f0*/  MUFU.EX2 R180, R59 ;  /* 0x0000003b00b47308 */ /* 0x0006660000000800 */
[----:B------:R-:W-:Y:S02]  /*9200*/  F2FP.PACK_AB R46, R247, R248 ;  /* 0x000000f8f72e723e */ /* 0x000fe400000000ff */
[----:B------:R-:W-:Y:S02]  /*9210*/  F2FP.PACK_AB R45, R243, R245 ;  /* 0x000000f5f32d723e */ /* 0x000fe400000000ff */
[----:B------:R-:W-:Y:S02]  /*9220*/  F2FP.PACK_AB R47, R221, R222 ;  /* 0x000000dedd2f723e */ /* 0x000fe400000000ff */
[----:B------:R-:W-:Y:S01]  /*9230*/  F2FP.PACK_AB R57, R178, R168 ;  /* 0x000000a8b239723e */ /* 0x000fe200000000ff */
[----:B------:R-:W-:Y:S04]  /*9240*/  MUFU.EX2 R191, R80 ;  /* 0x0000005000bf7308 */ /* 0x000fe80000000800 */
[-C--:B------:R-:W-:Y:S03]  /*9250*/  HMMA.16816.F32 R4, R44, R52.reuse, R4 ;  /* 0x000000342c04723c */ /* 0x080fe60000001804 */
[----:B-1----:R-:W-:Y:S03]  /*9260*/  F2FP.PACK_AB R58, R213, R214 ;  /* 0x000000d6d53a723e */ /* 0x002fe600000000ff */
[----:B------:R-:W-:Y:S01]  /*9270*/  MUFU.EX2 R80, R71 ;  /* 0x0000004700507308 */ /* 0x000fe20000000800 */
[----:B---3--:R-:W-:Y:S09]  /*9280*/  F2FP.PACK_AB R59, R176, R177 ;  /* 0x000000b1b03b723e */ /* 0x008ff200000000ff */
[----:B------:R-:W-:Y:S01]  /*9290*/  MUFU.EX2 R189, R81 ;  /* 0x0000005100bd7308 */ /* 0x000fe20000000800 */
[C---:B------:R-:W-:Y:S09]  /*92a0*/  HMMA.16816.F32 R8, R56.reuse, R52, R8 ;  /* 0x000000343808723c */ /* 0x040ff20000001808 */
[----:B------:R1:W-:Y:S01]  /*92b0*/  MUFU.EX2 R81, R70 ;  /* 0x0000004600517308 */ /* 0x0003e20000000800 */
[-C--:B------:R-:W-:Y:S08]  /*92c0*/  HMMA.16816.F32 R12, R56, R54.reuse, R12 ;  /* 0x00000036380c723c */ /* 0x080ff0000000180c */
[C---:B------:R-:W-:Y:S01]  /*92d0*/  HMMA.16816.F32 R16, R44.reuse, R54, R16 ;  /* 0x000000362c10723c */ /* 0x040fe20000001810 */
[----:B------:R-:W3:Y:S01]  /*92e0*/  LDSM.16.MT88.4 R52, [R226+0x1100] ;  /* 0x00110000e234783b */ /* 0x000ee20000004200 */
[----:B------:R-:W-:Y:S06]  /*92f0*/  MUFU.EX2 R113, R113 ;  /* 0x0000007100717308 */ /* 0x000fec0000000800 */
[-C--:B------:R-:W-:Y:S04]  /*9300*/  HMMA.16816.F32 R20, R44, R64.reuse, R20 ;  /* 0x000000402c14723c */ /* 0x080fe80000001814 */
[----:B------:R-:W-:Y:S01]  /*9310*/  MUFU.EX2 R193, R193 ;  /* 0x000000c100c17308 */ /* 0x000fe20000000800 */
[----:B-1----:R-:W-:Y:S03]  /*9320*/  LDSM.16.MT88.4 R68, [R225+0x2100] ;  /* 0x00210000e144783b */ /* 0x002fe60000004200 */
[C---:B------:R-:W-:Y:S06]  /*9330*/  HMMA.16816.F32 R24, R56.reuse, R64, R24 ;  /* 0x000000403818723c */ /* 0x040fec0000001818 */
[----:B------:R-:W-:Y:S02]  /*9340*/  MUFU.EX2 R109, R109 ;  /* 0x0000006d006d7308 */ /* 0x000fe40000000800 */
[-C--:B------:R-:W-:Y:S08]  /*9350*/  HMMA.16816.F32 R28, R56, R66.reuse, R28 ;  /* 0x00000042381c723c */ /* 0x080ff0000000181c */
[C---:B------:R-:W-:Y:S01]  /*9360*/  HMMA.16816.F32 R32, R44.reuse, R66, R32 ;  /* 0x000000422c20723c */ /* 0x040fe20000001820 */
[----:B------:R-:W1:Y:S01]  /*9370*/  LDSM.16.MT88.4 R64, [R224+0x1900] ;  /* 0x00190000e040783b */ /* 0x000e620000004200 */
[----:B------:R-:W-:Y:S06]  /*9380*/  MUFU.EX2 R82, R82 ;  /* 0x0000005200527308 */ /* 0x000fec0000000800 */
[-C--:B------:R-:W-:Y:S04]  /*9390*/  HMMA.16816.F32 R36, R44, R60.reuse, R36 ;  /* 0x0000003c2c24723c */ /* 0x080fe80000001824 */
[----:B------:R-:W-:Y:S04]  /*93a0*/  MUFU.EX2 R83, R83 ;  /* 0x0000005300537308 */ /* 0x000fe80000000800 */
[C---:B------:R-:W-:Y:S06]  /*93b0*/  HMMA.16816.F32 R48, R56.reuse, R60, R48 ;  /* 0x0000003c3830723c */ /* 0x040fec0000001830 */
[----:B------:R-:W-:Y:S02]  /*93c0*/  MUFU.EX2 R72, R72 ;  /* 0x0000004800487308 */ /* 0x000fe40000000800 */
[-C--:B------:R-:W-:Y:S08]  /*93d0*/  HMMA.16816.F32 R116, R56, R62.reuse, R116 ;  /* 0x0000003e3874723c */ /* 0x080ff00000001874 */
[C---:B------:R-:W-:Y:S01]  /*93e0*/  HMMA.16816.F32 R120, R44.reuse, R62, R120 ;  /* 0x0000003e2c78723c */ /* 0x040fe20000001878 */
[----:B------:R-:W-:Y:S01]  /*93f0*/  LDSM.16.MT88.4 R60, [R225+0x1900] ;  /* 0x00190000e13c783b */ /* 0x000fe20000004200 */
[----:B------:R-:W1:Y:S02]  /*9400*/  MUFU.EX2 R73, R73 ;  /* 0x0000004900497308 */ /* 0x000e640000000800 */
[----:B----4-:R-:W-:Y:S02]  /*9410*/  FFMA.FTZ R140, R140, R157, R216 ;  /* 0x0000009d8c8c7223 */ /* 0x010fe400000100d8 */
[----:B------:R-:W-:Y:S02]  /*9420*/  FFMA.FTZ R0, R0, R156, R195 ;  /* 0x0000009c00007223 */ /* 0x000fe400000100c3 */
[-C--:B---3--:R-:W-:Y:S04]  /*9430*/  HMMA.16816.F32 R124, R44, R52.reuse, R124 ;  /* 0x000000342c7c723c */ /* 0x088fe8000000187c */
[----:B------:R-:W-:Y:S01]  /*9440*/  FADD.FTZ R140, R217, R140 ;  /* 0x0000008cd98c7221 */ /* 0x000fe20000010000 */
[----:B------:R-:W-:Y:S01]  /*9450*/  MUFU.EX2 R76, R76 ;  /* 0x0000004c004c7308 */ /* 0x000fe20000000800 */
[----:B------:R-:W-:Y:S02]  /*9460*/  FADD.FTZ R0, R196, R0 ;  /* 0x00000000c4007221 */ /* 0x000fe40000010000 */
[C---:B------:R-:W-:Y:S04]  /*9470*/  HMMA.16816.F32 R128, R56.reuse, R52, R128 ;  /* 0x000000343880723c */ /* 0x040fe80000001880 */
[----:B------:R-:W-:Y:S03]  /*9480*/  FADD.FTZ R0, R201, R0 ;  /* 0x00000000c9007221 */ /* 0x000fe60000010000 */
[----:B------:R-:W-:Y:S01]  /*9490*/  F2FP.PACK_AB R52, R182, R179 ;  /* 0x000000b3b634723e */ /* 0x000fe200000000ff */
[-C--:B------:R-:W-:Y:S01]  /*94a0*/  HMMA.16816.F32 R132, R56, R54.reuse, R132 ;  /* 0x000000363884723c */ /* 0x080fe20000001884 */
[----:B------:R-:W3:Y:S01]  /*94b0*/  LDSM.16.MT88.4 R56, [R227+0x1900] ;  /* 0x00190000e338783b */ /* 0x000ee20000004200 */
[----:B------:R-:W4:Y:S02]  /*94c0*/  MUFU.EX2 R77, R77 ;  /* 0x0000004d004d7308 */ /* 0x000f240000000800 */
[----:B------:R-:W-:Y:S04]  /*94d0*/  F2FP.PACK_AB R53, R180, R181 ;  /* 0x000000b5b435723e */ /* 0x000fe800000000ff */
[----:B------:R-:W-:Y:S04]  /*94e0*/  HMMA.16816.F32 R40, R44, R54, R40 ;  /* 0x000000362c28723c */ /* 0x000fe80000001828 */
[----:B------:R-:W-:Y:S01]  /*94f0*/  MUFU.EX2 R74, R74 ;  /* 0x0000004a004a7308 */ /* 0x000fe20000000800 */
[----:B------:R-:W-:Y:S02]  /*9500*/  FFMA.FTZ R141, R141, R158, R219 ;  /* 0x0000009e8d8d7223 */ /* 0x000fe400000100db */
[----:B------:R-:W-:Y:S02]  /*9510*/  F2FP.PACK_AB R44, R211, R212 ;  /* 0x000000d4d32c723e */ /* 0x000fe400000000ff */
[----:B------:R-:W-:Y:S03]  /*9520*/  F2FP.PACK_AB R46, R209, R210 ;  /* 0x000000d2d12e723e */ /* 0x000fe600000000ff */
[----:B------:R-:W-:Y:S01]  /*9530*/  F2FP.PACK_AB R45, R207, R208 ;  /* 0x000000d0cf2d723e */ /* 0x000fe200000000ff */
[----:B--2---:R-:W-:Y:S01]  /*9540*/  FFMA.FTZ R139, R139, R159, R218 ;  /* 0x0000009f8b8b7223 */ /* 0x004fe200000100da */
[----:B------:R-:W-:Y:S01]  /*9550*/  F2FP.PACK_AB R47, R206, R183 ;  /* 0x000000b7ce2f723e */ /* 0x000fe200000000ff */
[----:B------:R-:W-:Y:S01]  /*9560*/  LDSM.16.MT88.4 R156, [R224+0x3100] ;  /* 0x00310000e09c783b */ /* 0x000fe20000004200 */
[----:B------:R-:W-:Y:S01]  /*9570*/  F2FP.PACK_AB R54, R204, R205 ;  /* 0x000000cdcc36723e */ /* 0x000fe200000000ff */
[----:B------:R-:W2:Y:S01]  /*9580*/  MUFU.EX2 R75, R75 ;  /* 0x0000004b004b7308 */ /* 0x000ea20000000800 */
[----:B------:R-:W-:Y:S01]  /*9590*/  F2FP.PACK_AB R55, R142, R188 ;  /* 0x000000bc8e37723e */ /* 0x000fe200000000ff */
[----:B------:R-:W-:Y:S02]  /*95a0*/  FADD.FTZ R141, R223, R141 ;  /* 0x0000008ddf8d7221 */ /* 0x000fe40000010000 */
[-C--:B-1----:R-:W-:Y:S03]  /*95b0*/  HMMA.16816.F32 R4, R44, R64.reuse, R4 ;  /* 0x000000402c04723c */ /* 0x082fe60000001804 */
[----:B------:R-:W-:Y:S02]  /*95c0*/  FADD.FTZ R141, R246, R141 ;  /* 0x0000008df68d7221 */ /* 0x000fe40000010000 */
[----:B------:R-:W-:Y:S01]  /*95d0*/  FADD.FTZ R139, R220, R139 ;  /* 0x0000008bdc8b7221 */ /* 0x000fe20000010000 */
[----:B------:R-:W-:Y:S02]  /*95e0*/  MUFU.EX2 R78, R78 ;  /* 0x0000004e004e7308 */ /* 0x000fe40000000800 */
[C---:B------:R-:W-:Y:S04]  /*95f0*/  HMMA.16816.F32 R8, R52.reuse, R64, R8 ;  /* 0x000000403408723c */ /* 0x040fe80000001808 */
[----:B------:R-:W-:Y:S04]  /*9600*/  FADD.FTZ R139, R244, R139 ;  /* 0x0000008bf48b7221 */ /* 0x000fe80000010000 */
[-C--:B------:R-:W-:Y:S01]  /*9610*/  HMMA.16816.F32 R12, R52, R66.reuse, R12 ;  /* 0x00000042340c723c */ /* 0x080fe2000000180c */
[----:B------:R-:W1:Y:S07]  /*9620*/  MUFU.EX2 R79, R79 ;  /* 0x0000004f004f7308 */ /* 0x000e6e0000000800 */
[C---:B------:R-:W-:Y:S01]  /*9630*/  HMMA.16816.F32 R16, R44.reuse, R66, R16 ;  /* 0x000000422c10723c */ /* 0x040fe20000001810 */
[----:B------:R-:W1:Y:S02]  /*9640*/  LDSM.16.MT88.4 R64, [R226+0x1900] ;  /* 0x00190000e240783b */ /* 0x000e640000004200 */
[----:B------:R-:W-:Y:S05]  /*9650*/  MUFU.EX2 R84, R84 ;  /* 0x0000005400547308 */ /* 0x000fea0000000800 */
[-C--:B---3--:R-:W-:Y:S05]  /*9660*/  HMMA.16816.F32 R20, R44, R56.reuse, R20 ;  /* 0x000000382c14723c */ /* 0x088fea0000001814 */
[----:B------:R-:W-:Y:S03]  /*9670*/  MUFU.EX2 R85, R85 ;  /* 0x0000005500557308 */ /* 0x000fe60000000800 */
[C---:B------:R-:W-:Y:S07]  /*9680*/  HMMA.16816.F32 R24, R52.reuse, R56, R24 ;  /* 0x000000383418723c */ /* 0x040fee0000001818 */
[----:B------:R-:W-:Y:S01]  /*9690*/  MUFU.EX2 R96, R96 ;  /* 0x0000006000607308 */ /* 0x000fe20000000800 */
[-C--:B------:R-:W-:Y:S08]  /*96a0*/  HMMA.16816.F32 R28, R52, R58.reuse, R28 ;  /* 0x0000003a341c723c */ /* 0x080ff0000000181c */
[C---:B------:R-:W-:Y:S01]  /*96b0*/  HMMA.16816.F32 R32, R44.reuse, R58, R32 ;  /* 0x0000003a2c20723c */ /* 0x040fe20000001820 */
[----:B------:R-:W3:Y:S01]  /*96c0*/  LDSM.16.MT88.4 R56, [R224+0x2100] ;  /* 0x00210000e038783b */ /* 0x000ee20000004200 */
[----:B------:R-:W-:Y:S06]  /*96d0*/  MUFU.EX2 R97, R97 ;  /* 0x0000006100617308 */ /* 0x000fec0000000800 */
[-C--:B------:R-:W-:Y:S04]  /*96e0*/  HMMA.16816.F32 R36, R44, R60.reuse, R36 ;  /* 0x0000003c2c24723c */ /* 0x080fe80000001824 */
[----:B------:R-:W-:Y:S04]  /*96f0*/  MUFU.EX2 R86, R86 ;  /* 0x0000005600567308 */ /* 0x000fe80000000800 */
[C---:B------:R-:W-:Y:S06]  /*9700*/  HMMA.16816.F32 R48, R52.reuse, R60, R48 ;  /* 0x0000003c3430723c */ /* 0x040fec0000001830 */
[----:B------:R-:W-:Y:S02]  /*9710*/  MUFU.EX2 R87, R87 ;  /* 0x0000005700577308 */ /* 0x000fe40000000800 */
[-C--:B------:R-:W-:Y:S08]  /*9720*/  HMMA.16816.F32 R116, R52, R62.reuse, R116 ;  /* 0x0000003e3474723c */ /* 0x080ff00000001874 */
[C---:B------:R-:W-:Y:S01]  /*9730*/  HMMA.16816.F32 R120, R44.reuse, R62, R120 ;  /* 0x0000003e2c78723c */ /* 0x040fe20000001878 */
[----:B------:R-:W3:Y:S01]  /*9740*/  LDSM.16.MT88.4 R60, [R227+0x2100] ;  /* 0x00210000e33c783b */ /* 0x000ee20000004200 */
[----:B------:R-:W-:Y:S06]  /*9750*/  MUFU.EX2 R98, R98 ;  /* 0x0000006200627308 */ /* 0x000fec0000000800 */
[-C--:B-1----:R-:W-:Y:S04]  /*9760*/  HMMA.16816.F32 R124, R44, R64.reuse, R124 ;  /* 0x000000402c7c723c */ /* 0x082fe8000000187c */
[----:B------:R-:W-:Y:S04]  /*9770*/  MUFU.EX2 R99, R99 ;  /* 0x0000006300637308 */ /* 0x000fe80000000800 */
[C---:B------:R-:W-:Y:S06]  /*9780*/  HMMA.16816.F32 R128, R52.reuse, R64, R128 ;  /* 0x000000403480723c */ /* 0x040fec0000001880 */
[----:B------:R-:W-:Y:S02]  /*9790*/  MUFU.EX2 R100, R100 ;  /* 0x0000006400647308 */ /* 0x000fe40000000800 */
[-C--:B------:R-:W-:Y:S07]  /*97a0*/  HMMA.16816.F32 R132, R52, R66.reuse, R132 ;  /* 0x000000423484723c */ /* 0x080fee0000001884 */
[----:B------:R-:W-:Y:S01]  /*97b0*/  F2FP.PACK_AB R52, R73, R72 ;  /* 0x000000484934723e */ /* 0x000fe200000000ff */
[----:B------:R-:W-:Y:S01]  /*97c0*/  HMMA.16816.F32 R40, R44, R66, R40 ;  /* 0x000000422c28723c */ /* 0x000fe20000001828 */
[----:B------:R-:W1:Y:S01]  /*97d0*/  LDSM.16.MT88.4 R64, [R226+0x2100] ;  /* 0x00210000e240783b */ /* 0x000e620000004200 */
[----:B------:R-:W-:Y:S02]  /*97e0*/  MUFU.EX2 R101, R101 ;  /* 0x0000006500657308 */ /* 0x000fe40000000800 */
[----:B----4-:R-:W-:Y:S02]  /*97f0*/  F2FP.PACK_AB R54, R77, R76 ;  /* 0x0000004c4d36723e */ /* 0x010fe400000000ff */
[----:B--2---:R-:W-:Y:S02]  /*9800*/  F2FP.PACK_AB R53, R75, R74 ;  /* 0x0000004a4b35723e */ /* 0x004fe400000000ff */
[----:B------:R-:W-:Y:S04]  /*9810*/  F2FP.PACK_AB R44, R203, R190 ;  /* 0x000000becb2c723e */ /* 0x000fe800000000ff */
[----:B------:R-:W-:Y:S01]  /*9820*/  F2FP.PACK_AB R46, R189, R191 ;  /* 0x000000bfbd2e723e */ /* 0x000fe200000000ff */
[----:B------:R-:W-:Y:S01]  /*9830*/  MUFU.EX2 R112, R112 ;  /* 0x0000007000707308 */ /* 0x000fe20000000800 */
[----:B------:R-:W-:Y:S02]  /*9840*/  F2FP.PACK_AB R45, R80, R81 ;  /* 0x00000051502d723e */ /* 0x000fe400000000ff */
[----:B------:R-:W-:Y:S02]  /*9850*/  F2FP.PACK_AB R47, R83, R82 ;  /* 0x00000052532f723e */ /* 0x000fe400000000ff */
[----:B------:R-:W-:Y:S05]  /*9860*/  F2FP.PACK_AB R55, R79, R78 ;  /* 0x0000004e4f37723e */ /* 0x000fea00000000ff */
[-C--:B---3--:R-:W-:Y:S01]  /*9870*/  HMMA.16816.F32 R4, R44, R56.reuse, R4 ;  /* 0x000000382c04723c */ /* 0x088fe20000001804 */
[----:B------:R-:W-:Y:S07]  /*9880*/  MUFU.EX2 R102, R102 ;  /* 0x0000006600667308 */ /* 0x000fee0000000800 */
[C---:B------:R-:W-:Y:S03]  /*9890*/  HMMA.16816.F32 R8, R52.reuse, R56, R8 ;  /* 0x000000383408723c */ /* 0x040fe60000001808 */
[----:B------:R-:W-:Y:S05]  /*98a0*/  MUFU.EX2 R103, R103 ;  /* 0x0000006700677308 */ /* 0x000fea0000000800 */
[-C--:B------:R-:W-:Y:S05]  /*98b0*/  HMMA.16816.F32 R12, R52, R58.reuse, R12 ;  /* 0x0000003a340c723c */ /* 0x080fea000000180c */
[----:B------:R-:W-:Y:S03]  /*98c0*/  MUFU.EX2 R114, R114 ;  /* 0x0000007200727308 */ /* 0x000fe60000000800 */
[C---:B------:R-:W-:Y:S01]  /*98d0*/  HMMA.16816.F32 R16, R44.reuse, R58, R16 ;  /* 0x0000003a2c10723c */ /* 0x040fe20000001810 */
[----:B------:R-:W2:Y:S06]  /*98e0*/  LDSM.16.MT88.4 R56, [R224+0x2900] ;  /* 0x00290000e038783b */ /* 0x000eac0000004200 */
[----:B------:R-:W-:Y:S01]  /*98f0*/  MUFU.EX2 R105, R105 ;  /* 0x0000006900697308 */ /* 0x000fe20000000800 */
[-C--:B------:R-:W-:Y:S08]  /*9900*/  HMMA.16816.F32 R20, R44, R60.reuse, R20 ;  /* 0x0000003c2c14723c */ /* 0x080ff00000001814 */
[C---:B------:R-:W-:Y:S01]  /*9910*/  HMMA.16816.F32 R24, R52.reuse, R60, R24 ;  /* 0x0000003c3418723c */ /* 0x040fe20000001818 */
[----:B------:R-:W-:Y:S07]  /*9920*/  MUFU.EX2 R108, R108 ;  /* 0x0000006c006c7308 */ /* 0x000fee0000000800 */
[-C--:B------:R-:W-:Y:S03]  /*9930*/  HMMA.16816.F32 R28, R52, R62.reuse, R28 ;  /* 0x0000003e341c723c */ /* 0x080fe6000000181c */
[----:B------:R-:W-:Y:S05]  /*9940*/  MUFU.EX2 R88, R88 ;  /* 0x0000005800587308 */ /* 0x000fea0000000800 */
[C---:B------:R-:W-:Y:S01]  /*9950*/  HMMA.16816.F32 R32, R44.reuse, R62, R32 ;  /* 0x0000003e2c20723c */ /* 0x040fe20000001820 */
[----:B------:R-:W3:Y:S04]  /*9960*/  LDSM.16.MT88.4 R60, [R227+0x2900] ;  /* 0x00290000e33c783b */ /* 0x000ee80000004200 */
[----:B------:R-:W4:Y:S03]  /*9970*/  MUFU.EX2 R89, R89 ;  /* 0x0000005900597308 */ /* 0x000f260000000800 */
[-C--:B------:R-:W-:Y:S07]  /*9980*/  HMMA.16816.F32 R36, R44, R68.reuse, R36 ;  /* 0x000000442c24723c */ /* 0x080fee0000001824 */
[----:B------:R-:W-:Y:S01]  /*9990*/  MUFU.EX2 R92, R92 ;  /* 0x0000005c005c7308 */ /* 0x000fe20000000800 */
[C---:B------:R-:W-:Y:S08]  /*99a0*/  HMMA.16816.F32 R48, R52.reuse, R68, R48 ;  /* 0x000000443430723c */ /* 0x040ff00000001830 */
[-C--:B------:R-:W-:Y:S01]  /*99b0*/  HMMA.16816.F32 R116, R52, R70.reuse, R116 ;  /* 0x000000463474723c */ /* 0x080fe20000001874 */
[----:B------:R-:W2:Y:S07]  /*99c0*/  MUFU.EX2 R93, R93 ;  /* 0x0000005d005d7308 */ /* 0x000eae0000000800 */
[C---:B------:R-:W-:Y:S01]  /*99d0*/  HMMA.16816.F32 R120, R44.reuse, R70, R120 ;  /* 0x000000462c78723c */ /* 0x040fe20000001878 */
[----:B------:R-:W3:Y:S02]  /*99e0*/  LDSM.16.MT88.4 R68, [R225+0x2900] ;  /* 0x00290000e144783b */ /* 0x000ee40000004200 */
[----:B------:R-:W-:Y:S05]  /*99f0*/  MUFU.EX2 R90, R90 ;  /* 0x0000005a005a7308 */ /* 0x000fea0000000800 */
[-C--:B-1----:R-:W-:Y:S05]  /*9a00*/  HMMA.16816.F32 R124, R44, R64.reuse, R124 ;  /* 0x000000402c7c723c */ /* 0x082fea000000187c */
[----:B------:R-:W1:Y:S03]  /*9a10*/  MUFU.EX2 R91, R91 ;  /* 0x0000005b005b7308 */ /* 0x000e660000000800 */
[C---:B------:R-:W-:Y:S07]  /*9a20*/  HMMA.16816.F32 R128, R52.reuse, R64, R128 ;  /* 0x000000403480723c */ /* 0x040fee0000001880 */
[----:B------:R-:W-:Y:S01]  /*9a30*/  MUFU.EX2 R94, R94 ;  /* 0x0000005e005e7308 */ /* 0x000fe20000000800 */
[-C--:B------:R-:W-:Y:S07]  /*9a40*/  HMMA.16816.F32 R132, R52, R66.reuse, R132 ;  /* 0x000000423484723c */ /* 0x080fee0000001884 */
[----:B----4-:R-:W-:Y:S01]  /*9a50*/  F2FP.PACK_AB R52, R89, R88 ;  /* 0x000000585934723e */ /* 0x010fe200000000ff */
[----:B------:R-:W-:Y:S01]  /*9a60*/  HMMA.16816.F32 R40, R44, R66, R40 ;  /* 0x000000422c28723c */ /* 0x000fe20000001828 */
[----:B------:R-:W4:Y:S01]  /*9a70*/  MUFU.EX2 R95, R95 ;  /* 0x0000005f005f7308 */ /* 0x000f220000000800 */
[----:B------:R-:W3:Y:S02]  /*9a80*/  LDSM.16.MT88.4 R64, [R226+0x2900] ;  /* 0x00290000e240783b */ /* 0x000ee40000004200 */
[----:B--2---:R-:W-:Y:S02]  /*9a90*/  F2FP.PACK_AB R54, R93, R92 ;  /* 0x0000005c5d36723e */ /* 0x004fe400000000ff */
[----:B-1----:R-:W-:Y:S02]  /*9aa0*/  F2FP.PACK_AB R53, R91, R90 ;  /* 0x0000005a5b35723e */ /* 0x002fe400000000ff */
[----:B------:R-:W-:Y:S03]  /*9ab0*/  F2FP.PACK_AB R44, R85, R84 ;  /* 0x00000054552c723e */ /* 0x000fe600000000ff */
[----:B------:R-:W1:Y:S01]  /*9ac0*/  MUFU.EX2 R104, R104 ;  /* 0x0000006800687308 */ /* 0x000e620000000800 */
[----:B------:R-:W-:Y:S02]  /*9ad0*/  F2FP.PACK_AB R46, R97, R96 ;  /* 0x00000060612e723e */ /* 0x000fe400000000ff */
[----:B------:R-:W-:Y:S02]  /*9ae0*/  F2FP.PACK_AB R45, R87, R86 ;  /* 0x00000056572d723e */ /* 0x000fe400000000ff */
[----:B------:R-:W-:Y:S05]  /*9af0*/  F2FP.PACK_AB R47, R99, R98 ;  /* 0x00000062632f723e */ /* 0x000fea00000000ff */
[----:B------:R-:W-:Y:S02]  /*9b00*/  MUFU.EX2 R106, R106 ;  /* 0x0000006a006a7308 */ /* 0x000fe40000000800 */
[-C--:B------:R-:W-:Y:S03]  /*9b10*/  HMMA.16816.F32 R4, R44, R56.reuse, R4 ;  /* 0x000000382c04723c */ /* 0x080fe60000001804 */
[----:B----4-:R-:W-:Y:S05]  /*9b20*/  F2FP.PACK_AB R55, R95, R94 ;  /* 0x0000005e5f37723e */ /* 0x010fea00000000ff */
[----:B------:R-:W2:Y:S02]  /*9b30*/  MUFU.EX2 R107, R107 ;  /* 0x0000006b006b7308 */ /* 0x000ea40000000800 */
[C---:B------:R-:W-:Y:S07]  /*9b40*/  HMMA.16816.F32 R8, R52.reuse, R56, R8 ;  /* 0x000000383408723c */ /* 0x040fee0000001808 */
[----:B------:R-:W-:Y:S01]  /*9b50*/  FADD.FTZ R57, R174, R141 ;  /* 0x0000008dae397221 */ /* 0x000fe20000010000 */
[-C--:B------:R-:W-:Y:S04]  /*9b60*/  HMMA.16816.F32 R12, R52, R58.reuse, R12 ;  /* 0x0000003a340c723c */ /* 0x080fe8000000180c */
[----:B------:R-:W-:Y:S01]  /*9b70*/  FADD.FTZ R56, R175, R140 ;  /* 0x0000008caf387221 */ /* 0x000fe20000010000 */
[----:B------:R-:W-:Y:S03]  /*9b80*/  MOV R140, R136 ;  /* 0x00000088008c7202 */ /* 0x000fe60000000f00 */
[C---:B------:R-:W-:Y:S07]  /*9b90*/  HMMA.16816.F32 R16, R44.reuse, R58, R16 ;  /* 0x0000003a2c10723c */ /* 0x040fee0000001810 */
[----:B------:R-:W-:Y:S01]  /*9ba0*/  FADD.FTZ R59, R173, R139 ;  /* 0x0000008bad3b7221 */ /* 0x000fe20000010000 */
[-C--:B---3--:R-:W-:Y:S04]  /*9bb0*/  HMMA.16816.F32 R20, R44, R60.reuse, R20 ;  /* 0x0000003c2c14723c */ /* 0x088fe80000001814 */
[----:B------:R-:W-:Y:S02]  /*9bc0*/  FADD.FTZ R58, R172, R56 ;  /* 0x00000038ac3a7221 */ /* 0x000fe40000010000 */
[----:B------:R-:W3:Y:S01]  /*9bd0*/  LDSM.16.MT88.4 R172, [R227+0x3100] ;  /* 0x00310000e3ac783b */ /* 0x000ee20000004200 */
[----:B------:R-:W-:Y:S01]  /*9be0*/  FADD.FTZ R56, R202, R0 ;  /* 0x00000000ca387221 */ /* 0x000fe20000010000 */
[C---:B------:R-:W-:Y:S01]  /*9bf0*/  HMMA.16816.F32 R24, R52.reuse, R60, R24 ;  /* 0x0000003c3418723c */ /* 0x040fe20000001818 */
[----:B------:R4:W-:Y:S03]  /*9c00*/  MUFU.EX2 R60, R3 ;  /* 0x00000003003c7308 */ /* 0x0009e60000000800 */
[----:B------:R-:W-:Y:S02]  /*9c10*/  FADD.FTZ R0, R252, R58 ;  /* 0x0000003afc007221 */ /* 0x000fe40000010000 */
[----:B------:R-:W-:Y:S02]  /*9c20*/  FADD.FTZ R56, R197, R56 ;  /* 0x00000038c5387221 */ /* 0x000fe40000010000 */
[-C--:B------:R-:W-:Y:S03]  /*9c30*/  HMMA.16816.F32 R28, R52, R62.reuse, R28 ;  /* 0x0000003e341c723c */ /* 0x080fe6000000181c */
[----:B------:R-:W1:Y:S01]  /*9c40*/  MUFU.EX2 R61, R110 ;  /* 0x0000006e003d7308 */ /* 0x000e620000000800 */
[----:B------:R-:W-:Y:S04]  /*9c50*/  FADD.FTZ R56, R198, R56 ;  /* 0x00000038c6387221 */ /* 0x000fe80000010000 */
[C---:B------:R-:W-:Y:S08]  /*9c60*/  HMMA.16816.F32 R32, R44.reuse, R62, R32 ;  /* 0x0000003e2c20723c */ /* 0x040ff00000001820 */
[-C--:B------:R-:W-:Y:S04]  /*9c70*/  HMMA.16816.F32 R36, R44, R68.reuse, R36 ;  /* 0x000000442c24723c */ /* 0x080fe80000001824 */
[----:B----4-:R-:W-:Y:S01]  /*9c80*/  FADD.FTZ R3, R186, R59 ;  /* 0x0000003bba037221 */ /* 0x010fe20000010000 */
[----:B------:R-:W-:Y:S03]  /*9c90*/  F2FP.PACK_AB R186, R113, R112 ;  /* 0x0000007071ba723e */ /* 0x000fe600000000ff */
[C---:B------:R-:W-:Y:S04]  /*9ca0*/  HMMA.16816.F32 R48, R52.reuse, R68, R48 ;  /* 0x000000443430723c */ /* 0x040fe80000001830 */
[----:B------:R-:W-:Y:S01]  /*9cb0*/  FADD.FTZ R3, R184, R3 ;  /* 0x00000003b8037221 */ /* 0x000fe20000010000 */
[----:B------:R-:W-:Y:S03]  /*9cc0*/  F2FP.PACK_AB R184, R101, R100 ;  /* 0x0000006465b8723e */ /* 0x000fe600000000ff */
[-C--:B------:R-:W-:Y:S08]  /*9cd0*/  HMMA.16816.F32 R116, R52, R70.reuse, R116 ;  /* 0x000000463474723c */ /* 0x080ff00000001874 */
[C---:B------:R-:W-:Y:S08]  /*9ce0*/  HMMA.16816.F32 R120, R44.reuse, R70, R120 ;  /* 0x000000462c78723c */ /* 0x040ff00000001878 */
[-C--:B------:R-:W-:Y:S08]  /*9cf0*/  HMMA.16816.F32 R124, R44, R64.reuse, R124 ;  /* 0x000000402c7c723c */ /* 0x080ff0000000187c */
[C---:B------:R-:W-:Y:S08]  /*9d00*/  HMMA.16816.F32 R128, R52.reuse, R64, R128 ;  /* 0x000000403480723c */ /* 0x040ff00000001880 */
[-C--:B------:R-:W-:Y:S07]  /*9d10*/  HMMA.16816.F32 R132, R52, R66.reuse, R132 ;  /* 0x000000423484723c */ /* 0x080fee0000001884 */
[----:B------:R-:W-:Y:S01]  /*9d20*/  FADD.FTZ R52, R187, R57 ;  /* 0x00000039bb347221 */ /* 0x000fe20000010000 */
[----:B------:R-:W-:Y:S04]  /*9d30*/  HMMA.16816.F32 R40, R44, R66, R40 ;  /* 0x000000422c28723c */ /* 0x000fe80000001828 */
[----:B------:R-:W-:Y:S01]  /*9d40*/  FADD.FTZ R52, R185, R52 ;  /* 0x00000034b9347221 */ /* 0x000fe20000010000 */
[----:B------:R-:W-:Y:S01]  /*9d50*/  F2FP.PACK_AB R185, R103, R102 ;  /* 0x0000006667b9723e */ /* 0x000fe200000000ff */
[----:B------:R-:W-:Y:S01]  /*9d60*/  FADD.FTZ R53, R251, R0 ;  /* 0x00000000fb357221 */ /* 0x000fe20000010000 */
[----:B------:R-:W-:Y:S01]  /*9d70*/  F2FP.PACK_AB R187, R193, R114 ;  /* 0x00000072c1bb723e */ /* 0x000fe200000000ff */
[----:B------:R-:W-:Y:S01]  /*9d80*/  FADD.FTZ R0, R171, R52 ;  /* 0x00000034ab007221 */ /* 0x000fe20000010000 */
[----:B-1----:R-:W-:Y:S03]  /*9d90*/  F2FP.PACK_AB R44, R105, R104 ;  /* 0x00000068692c723e */ /* 0x002fe600000000ff */
[----:B------:R-:W-:Y:S01]  /*9da0*/  FADD.FTZ R52, R167, R3 ;  /* 0x00000003a7347221 */ /* 0x000fe20000010000 */
[----:B------:R-:W-:Y:S01]  /*9db0*/  F2FP.PACK_AB R46, R109, R108 ;  /* 0x0000006c6d2e723e */ /* 0x000fe200000000ff */
[----:B------:R-:W-:Y:S01]  /*9dc0*/  FADD.FTZ R3, R199, R56 ;  /* 0x00000038c7037221 */ /* 0x000fe20000010000 */
[-C--:B------:R-:W-:Y:S01]  /*9dd0*/  HMMA.16816.F32 R148, R184, R156.reuse, R4 ;  /* 0x0000009cb894723c */ /* 0x080fe20000001804 */
[----:B------:R-:W1:Y:S04]  /*9de0*/  LDSM.16.MT88.4 R4, [R225+0x3100] ;  /* 0x00310000e104783b */ /* 0x000e680000004200 */
[----:B------:R-:W-:Y:S01]  /*9df0*/  FADD.FTZ R0, R165, R0 ;  /* 0x00000000a5007221 */ /* 0x000fe20000010000 */
[----:B--2---:R-:W-:Y:S01]  /*9e00*/  F2FP.PACK_AB R45, R107, R106 ;  /* 0x0000006a6b2d723e */ /* 0x004fe200000000ff */
[----:B------:R-:W-:Y:S01]  /*9e10*/  FADD.FTZ R3, R200, R3 ;  /* 0x00000003c8037221 */ /* 0x000fe20000010000 */
[----:B------:R-:W-:Y:S01]  /*9e20*/  F2FP.PACK_AB R47, R60, R61 ;  /* 0x0000003d3c2f723e */ /* 0x000fe200000000ff */
[----:B------:R-:W-:Y:S06]  /*9e30*/  FADD.FTZ R0, R250, R0 ;  /* 0x00000000fa007221 */ /* 0x000fec0000010000 */
        /* <DEDUP_REMOVED lines=10> */
[-C--:B---3--:R-:W-:Y:S03]  /*9ee0*/  HMMA.16816.F32 R160, R184, R172.reuse, R20 ;  /* 0x000000acb8a0723c */ /* 0x088fe60000001814 */
[----:B------:R-:W-:Y:S02]  /*9ef0*/  FADD.FTZ R8, R243, R12 ;  /* 0x0000000cf3087221 */ /* 0x000fe40000010000 */
[----:B------:R-:W-:Y:S02]  /*9f00*/  FADD.FTZ R3, R215, R11 ;  /* 0x0000000bd7037221 */ /* 0x000fe40000010000 */
[----:B------:R-:W-:Y:S01]  /*9f10*/  FADD.FTZ R0, R178, R10 ;  /* 0x0000000ab2007221 */ /* 0x000fe20000010000 */
[C---:B------:R-:W-:Y:S04]  /*9f20*/  HMMA.16816.F32 R164, R44.reuse, R172, R24 ;  /* 0x000000ac2ca4723c */ /* 0x040fe80000001818 */
[----:B------:R-:W-:Y:S02]  /*9f30*/  FADD.FTZ R12, R248, R9 ;  /* 0x00000009f80c7221 */ /* 0x000fe40000010000 */
[----:B------:R-:W-:Y:S02]  /*9f40*/  FADD.FTZ R15, R222, R8 ;  /* 0x00000008de0f7221 */ /* 0x000fe40000010000 */
[----:B------:R-:W-:Y:S01]  /*9f50*/  FADD.FTZ R14, R214, R3 ;  /* 0x00000003d60e7221 */ /* 0x000fe20000010000 */
[----:B------:R-:W2:Y:S01]  /*9f60*/  LDSM.16.MT88.4 R8, [R226+0x3100] ;  /* 0x00310000e208783b */ /* 0x000ea20000004200 */
        /* <DEDUP_REMOVED lines=31> */
[-C--:B--2---:R-:W-:Y:S03]  /*a160*/  HMMA.16816.F32 R124, R184, R8.reuse, R124 ;  /* 0x00000008b87c723c */ /* 0x084fe6000000187c */
        /* <DEDUP_REMOVED lines=47> */
[----:B------:R-:W-:Y:S01]  /*a460*/  FADD.FTZ R0, R61, R7 ;  /* 0x000000073d007221 */ /* 0x000fe20000010000 */
[----:B------:R-:W-:Y:S03]  /*a470*/  STL [R1+0x4], R4 ;  /* 0x0000040401007387 */ /* 0x000fe60000100800 */
[----:B------:R-:W-:Y:S01]  /*a480*/  FADD.FTZ R0, R60, R0 ;  /* 0x000000003c007221 */ /* 0x000fe20000010000 */
[----:B------:R1:W-:Y:S04]  /*a490*/  STL [R1+0x8], R3 ;  /* 0x0000080301007387 */ /* 0x0003e80000100800 */
[----:B------:R2:W-:Y:S01]  /*a4a0*/  STL [R1+0xc], R0 ;  /* 0x00000c0001007387 */ /* 0x0005e20000100800 */
[----:B-1----:R-:W-:Y:S02]  /*a4b0*/  MOV R3, R137 ;  /* 0x0000008900037202 */ /* 0x002fe40000000f00 */
[----:B--2---:R-:W-:Y:S01]  /*a4c0*/  MOV R0, R138 ;  /* 0x0000008a00007202 */ /* 0x004fe20000000f00 */
[----:B------:R-:W-:-:S05]  /*a4d0*/  @P0 BRA `(.L_x_1634) ;  /* 0xffffc1e000000947 */ /* 0x000fca000383ffff */
.L_x_1633:
[----:B-1----:R-:W2:Y:S04]  /*a4e0*/  LDL.LU R6, [R1] ;  /* 0x0000000001067983 */ /* 0x002ea80000300800 */
        /* <DEDUP_REMOVED lines=10> */
[----:B----4-:R-:W3:Y:S01]  /*a590*/  SHFL.BFLY PT, R7, R10, 0x2, 0x1f ;  /* 0x0c401f000a077f89 */ /* 0x010ee200000e0000 */
[----:B-1----:R-:W-:-:S03]  /*a5a0*/  FADD.FTZ R5, R5, R6 ;  /* 0x0000000605057221 */ /* 0x002fc60000010000 */
[----:B------:R-:W1:Y:S01]  /*a5b0*/  SHFL.BFLY PT, R6, R8, 0x2, 0x1f ;  /* 0x0c401f0008067f89 */ /* 0x000e6200000e0000 */
[----:B--2---:R-:W-:-:S03]  /*a5c0*/  FADD.FTZ R9, R9, R4 ;  /* 0x0000000409097221 */ /* 0x004fc60000010000 */
[----:B------:R-:W2:Y:S01]  /*a5d0*/  SHFL.BFLY PT, R0, R5, 0x1, 0x1f ;  /* 0x0c201f0005007f89 */ /* 0x000ea200000e0000 */
[----:B---3--:R-:W-:-:S03]  /*a5e0*/  FADD.FTZ R7, R7, R10 ;  /* 0x0000000a07077221 */ /* 0x008fc60000010000 */
[----:B------:R-:W3:Y:S04]  /*a5f0*/  SHFL.BFLY PT, R4, R9, 0x1, 0x1f ;  /* 0x0c201f0009047f89 */ /* 0x000ee800000e0000 */
[----:B------:R-:W4:Y:S01]  /*a600*/  SHFL.BFLY PT, R3, R7, 0x1, 0x1f ;  /* 0x0c201f0007037f89 */ /* 0x000f2200000e0000 */
[----:B-1----:R-:W-:Y:S02]  /*a610*/  FADD.FTZ R6, R6, R8 ;  /* 0x0000000806067221 */ /* 0x002fe40000010000 */
[----:B--2---:R-:W-:-:S03]  /*a620*/  FADD.FTZ R5, R5, R0 ;  /* 0x0000000005057221 */ /* 0x004fc60000010000 */
[----:B------:R-:W1:Y:S01]  /*a630*/  SHFL.BFLY PT, R8, R6, 0x1, 0x1f ;  /* 0x0c201f0006087f89 */ /* 0x000e6200000e0000 */
[----:B------:R-:W-:Y:S01]  /*a640*/  MOV R0, RZ ;  /* 0x000000ff00007202 */ /* 0x000fe20000000f00 */
[----:B---3--:R-:W-:Y:S01]  /*a650*/  FADD.FTZ R9, R9, R4 ;  /* 0x0000000409097221 */ /* 0x008fe20000010000 */
[----:B------:R-:W-:Y:S02]  /*a660*/  FSETP.NE.FTZ.AND P3, PT, R5, RZ, PT ;  /* 0x000000ff0500720b */ /* 0x000fe40003f75000 */
[----:B------:R-:W-:Y:S01]  /*a670*/  MOV R4, RZ ;  /* 0x000000ff00047202 */ /* 0x000fe20000000f00 */
[----:B----4-:R-:W-:Y:S01]  /*a680*/  FADD.FTZ R7, R7, R3 ;  /* 0x0000000307077221 */ /* 0x010fe20000010000 */
[----:B------:R-:W-:Y:S02]  /*a690*/  FSETP.NE.FTZ.AND P2, PT, R9, RZ, PT ;  /* 0x000000ff0900720b */ /* 0x000fe40003f55000 */
[----:B------:R-:W-:Y:S02]  /*a6a0*/  MOV R3, RZ ;  /* 0x000000ff00037202 */ /* 0x000fe40000000f00 */
[----:B------:R-:W-:-:S05]  /*a6b0*/  FSETP.NE.FTZ.AND P1, PT, R7, RZ, PT ;  /* 0x000000ff0700720b */ /* 0x000fca0003f35000 */
[----:B------:R-:W2:Y:S01]  /*a6c0*/  @P3 MUFU.RCP R0, R5 ;  /* 0x0000000500003308 */ /* 0x000ea20000001000 */
[----:B-1----:R-:W-:-:S07]  /*a6d0*/  FADD.FTZ R6, R8, R6 ;  /* 0x0000000608067221 */ /* 0x002fce0000010000 */
[----:B------:R-:W1:Y:S01]  /*a6e0*/  @P1 MUFU.RCP R3, R7 ;  /* 0x0000000700031308 */ /* 0x000e620000001000 */
[----:B------:R-:W-:Y:S01]  /*a6f0*/  FSETP.NE.FTZ.AND P0, PT, R6, RZ, PT ;  /* 0x000000ff0600720b */ /* 0x000fe20003f15000 */
[----:B--2---:R-:W-:-:S06]  /*a700*/  FMUL.FTZ R148, R0, R148 ;  /* 0x0000009400947220 */ /* 0x004fcc0000410000 */
[----:B------:R-:W2:Y:S01]  /*a710*/  @P2 MUFU.RCP R4, R9 ;  /* 0x0000000900042308 */ /* 0x000ea20000001000 */
[C---:B------:R-:W-:Y:S02]  /*a720*/  FMUL.FTZ R149, R0.reuse, R149 ;  /* 0x0000009500957220 */ /* 0x040fe40000410000 */
[C---:B------:R-:W-:Y:S02]  /*a730*/  FMUL.FTZ R156, R0.reuse, R156 ;  /* 0x0000009c009c7220 */ /* 0x040fe40000410000 */
[C---:B------:R-:W-:Y:S02]  /*a740*/  FMUL.FTZ R157, R0.reuse, R157 ;  /* 0x0000009d009d7220 */ /* 0x040fe40000410000 */
[C---:B------:R-:W-:Y:S01]  /*a750*/  FMUL.FTZ R160, R0.reuse, R160 ;  /* 0x000000a000a07220 */ /* 0x040fe20000410000 */
[----:B------:R-:W-:Y:S01]  /*a760*/  @P3 MUFU.LG2 R11, R5 ;  /* 0x00000005000b3308 */ /* 0x000fe20000000c00 */
[C---:B------:R-:W-:Y:S01]  /*a770*/  FMUL.FTZ R161, R0.reuse, R161 ;  /* 0x000000a100a17220 */ /* 0x040fe20000410000 */
[----:B------:R-:W-:Y:S01]  /*a780*/  @P0 MOV R8, 0x3f317218 ;  /* 0x3f31721800080802 */ /* 0x000fe20000000f00 */
        /* <DEDUP_REMOVED lines=13> */
[C---:B-1----:R-:W-:Y:S02]  /*a860*/  FMUL.FTZ R144, R3.reuse, R144 ;  /* 0x0000009003907220 */ /* 0x042fe40000410000 */
[C---:B------:R-:W-:Y:S02]  /*a870*/  FMUL.FTZ R145, R3.reuse, R145 ;  /* 0x0000009103917220 */ /* 0x040fe40000410000 */
[C---:B------:R-:W-:Y:S01]  /*a880*/  FMUL.FTZ R152, R3.reuse, R152 ;  /* 0x0000009803987220 */ /* 0x040fe20000410000 */
[----:B------:R-:W1:Y:S01]  /*a890*/  @P0 MUFU.RCP R0, R6 ;  /* 0x0000000600000308 */ /* 0x000e620000001000 */
        /* <DEDUP_REMOVED lines=15> */
[----:B--2---:R-:W-:-:S02]  /*a990*/  FMUL.FTZ R150, R4, R150 ;  /* 0x0000009604967220 */ /* 0x004fc40000410000 */
        /* <DEDUP_REMOVED lines=16> */
[C---:B-1----:R-:W-:Y:S02]  /*aaa0*/  FMUL.FTZ R146, R0.reuse, R146 ;  /* 0x0000009200927220 */ /* 0x042fe40000410000 */
        /* <DEDUP_REMOVED lines=28> */
.L_x_1617:
        /* <DEDUP_REMOVED lines=172> */
.L_x_1637:
[----:B-1----:R-:W-:Y:S05]  /*b730*/  BSYNC B0 ;  /* 0x0000000000007941 */ /* 0x002fea0003800000 */
.L_x_1636:
        /* <DEDUP_REMOVED lines=49> */
.L_x_1639:
[----:B------:R-:W-:Y:S05]  /*ba50*/  BSYNC B0 ;  /* 0x0000000000007941 */ /* 0x000fea0003800000 */
.L_x_1638:
        /* <DEDUP_REMOVED lines=49> */
.L_x_1641:
[----:B------:R-:W-:Y:S05]  /*bd70*/  BSYNC B0 ;  /* 0x0000000000007941 */ /* 0x000fea0003800000 */
.L_x_1640:
        /* <DEDUP_REMOVED lines=50> */
.L_x_1635:
        /* <DEDUP_REMOVED lines=47> */
.L_x_1642:
        /* <DEDUP_REMOVED lines=15> */
.L_x_3263:


//--------------------- .text._ZN7cutlass13device_kernelIN5flash19enable_sm80_to_sm89INS1_16FlashAttnFwdSm80INS1_25CollectiveMainloopFwdSm80ILi4ELi1ELb0EN4cute5tupleIJNS5_1CILi128EEENS7_ILi80EEENS7_ILi64EEEEEELi64ENS_6half_tEfNS_4arch4Sm80ELb0ELb0ELb0ELb1ELb0ELb0ELb1ELb1EEENS1_21CollectiveEpilogueFwdINS6_IJS8_SA_S9_EEENS6_IJNS7_ILi1EEESI_SI_EEESC_SE_Li128ELb1ELb1ELb1ELb0EEENS1_36VarlenDynamicPersistentTileSchedulerILi128ELi80ELi128ELi128ELb1ELb1ELb0ELb0ELb1ELb1EEEEEEEEEvNT_6ParamsE --------------------------
	.section	.text._ZN7cutlass13device_kernelIN5flash19enable_sm80_to_sm89INS1_16FlashAttnFwdSm80INS1_25CollectiveMainloopFwdSm80ILi4ELi1ELb0EN4cute5tupleIJNS5_1CILi128EEENS7_ILi80EEENS7_ILi64EEEEEELi64ENS_6half_tEfNS_4arch4Sm80ELb0ELb0ELb0ELb1ELb0ELb0ELb1ELb1EEENS1_21CollectiveEpilogueFwdINS6_IJS8_SA_S9_EEENS6_IJNS7_ILi1EEESI_SI_EEESC_SE_Li128ELb1ELb1ELb1ELb0EEENS1_36VarlenDynamicPersistentTileSchedulerILi128ELi80ELi128ELi128ELb1ELb1ELb0ELb0ELb1ELb1EEEEEEEEEvNT_6ParamsE,"ax",@progbits
	.sectioninfo	@"SHI_REGISTERS=255"
	.align	128
.text._ZN7cutlass13device_kernelIN5flash19enable_sm80_to_sm89INS1_16FlashAttnFwdSm80INS1_25CollectiveMainloopFwdSm80ILi4ELi1ELb0EN4cute5tupleIJNS5_1CILi128EEENS7_ILi80EEENS7_ILi64EEEEEELi64ENS_6half_tEfNS_4arch4Sm80ELb0ELb0ELb0ELb1ELb0ELb0ELb1ELb1EEENS1_21CollectiveEpilogueFwdINS6_IJS8_SA_S9_EEENS6_IJNS7_ILi1EEESI_SI_EEESC_SE_Li128ELb1ELb1ELb1ELb0EEENS1_36VarlenDynamicPersistentTileSchedulerILi128ELi80ELi128ELi128ELb1ELb1ELb0ELb0ELb1ELb1EEEEEEEEEvNT_6ParamsE:
        .type           _ZN7cutlass13device_kernelIN5flash19enable_sm80_to_sm89INS1_16FlashAttnFwdSm80INS1_25CollectiveMainloopFwdSm80ILi4ELi1ELb0EN4cute5tupleIJNS5_1CILi128EEENS7_ILi80EEENS7_ILi64EEEEEELi64ENS_6half_tEfNS_4arch4Sm80ELb0ELb0ELb0ELb1ELb0ELb0ELb1ELb1EEENS1_21CollectiveEpilogueFwdINS6_IJS8_SA_S9_EEENS6_IJNS7_ILi1EEESI_SI_EEESC_SE_Li128ELb1ELb1ELb1ELb0EEENS1_36VarlenDynamicPersistentTileSchedulerILi128ELi80ELi128ELi128ELb1ELb1ELb0ELb0ELb1ELb1EEEEEEEEEvNT_6ParamsE,@function
        .size           _ZN7cutlass13device_kernelIN5flash19enable_sm80_to_sm89INS1_16FlashAttnFwdSm80INS1_25CollectiveMainloopFwdSm80ILi4ELi1ELb0EN4cute5tupleIJNS5_1CILi128EEENS7_ILi80EEENS7_ILi64EEEEEELi64ENS_6half_tEfNS_4arch4Sm80ELb0ELb0ELb0ELb1ELb0ELb0ELb1ELb1EEENS1_21CollectiveEpilogueFwdINS6_IJS8_SA_S9_EEENS6_IJNS7_ILi1EEESI_SI_EEESC_SE_Li128ELb1ELb1ELb1ELb0EEENS1_36VarlenDynamicPersistentTileSchedulerILi128ELi80ELi128ELi128ELb1ELb1ELb0ELb0ELb1ELb1EEEEEEEEEvNT_6ParamsE,(.L_x_3264 - _ZN7cutlass13device_kernelIN5flash19enable_sm80_to_sm89INS1_16FlashAttnFwdSm80INS1_25CollectiveMainloopFwdSm80ILi4ELi1ELb0EN4cute5tupleIJNS5_1CILi128EEENS7_ILi80EEENS7_ILi64EEEEEELi64ENS_6half_tEfNS_4arch4Sm80ELb0ELb0ELb0ELb1ELb0ELb0ELb1ELb1EEENS1_21CollectiveEpilogueFwdINS6_IJS8_SA_S9_EEENS6_IJNS7_ILi1EEESI_SI_EEESC_SE_Li128ELb1ELb1ELb1ELb0EEENS1_36VarlenDynamicPersistentTileSchedulerILi128ELi80ELi128ELi128ELb1ELb1ELb0ELb0ELb1ELb1EEEEEEEEEvNT_6ParamsE)
        .other          _ZN7cutlass13device_kernelIN5flash19enable_sm80_to_sm89INS1_16FlashAttnFwdSm80INS1_25CollectiveMainloopFwdSm80ILi4ELi1ELb0EN4cute5tupleIJNS5_1CILi128EEENS7_ILi80EEENS7_ILi64EEEEEELi64ENS_6half_tEfNS_4arch4Sm80ELb0ELb0ELb0ELb1ELb0ELb0ELb1ELb1EEENS1_21CollectiveEpilogueFwdINS6_IJS8_SA_S9_EEENS6_IJNS7_ILi1EEESI_SI_EEESC_SE_Li128ELb1ELb1ELb1ELb0EEENS1_36VarlenDynamicPersistentTileSchedulerILi128ELi80ELi128ELi128ELb1ELb1ELb0ELb0ELb1ELb1EEEEEEEEEvNT_6ParamsE,@"STO_CUDA_ENTRY STV_DEFAULT"
_ZN7cutlass13device_kernelIN5flash19enable_sm80_to_sm89INS1_16FlashAttnFwdSm80INS1_25CollectiveMainloopFwdSm80ILi4ELi1ELb0EN4cute5tupleIJNS5_1CILi128EEENS7_ILi80EEENS7_ILi64EEEEEELi64ENS_6half_tEfNS_4arch4Sm80ELb0ELb0ELb0ELb1ELb0ELb0ELb1ELb1EEENS1_21CollectiveEpilogueFwdINS6_IJS8_SA_S9_EEENS6_IJNS7_ILi1EEESI_SI_EEESC_SE_Li128ELb1ELb1ELb1ELb0EEENS1_36VarlenDynamicPersistentTileSchedulerILi128ELi80ELi128ELi128ELb1ELb1ELb0ELb0ELb1ELb1EEEEEEEEEvNT_6ParamsE:
[----:B------:R-:W-:-:S03]  /*0000*/  MOV R1, c[0x0][0x28] ;  /* 0x00000a0000017a02 */ /* 0x000fc60000000f00 */
[----:B------:R-:W1:Y:S01]  /*0010*/  S2R R2, SR_TID.X ;  /* 0x0000000000027919 */ /* 0x000e620000002100 */
[----:B------:R-:W-:Y:S01]  /*0020*/  IADD3 R1, R1, -0x58, RZ ;  /* 0xffffffa801017810 */ /* 0x000fe20007ffe0ff */
[----:B------:R-:W-:Y:S01]  /*0030*/  ULDC.64 UR8, c[0x0][0x118] ;  /* 0x0000460000087ab9 */ /* 0x000fe20000000a00 */
[----:B-1----:R-:W-:-:S05]  /*0040*/  SHF.R.U32.HI R0, RZ, 0x5, R2 ;  /* 0x00000005ff007819 */ /* 0x002fca0000011602 */
[----:B------:R-:W1:Y:S02]  /*0050*/  SHFL.IDX PT, R3, R0, RZ, 0x1f ;  /* 0x00001fff00037589 */ /* 0x000e6400000e0000 */
[----:B-1----:R-:W-:Y:S02]  /*0060*/  ISETP.NE.AND P0, PT, R3, RZ, PT ;  /* 0x000000ff0300720c */ /* 0x002fe40003f05270 */
[----:B------:R1:W-:Y:S11]  /*0070*/  STL [R1+0x4c], R3 ;  /* 0x00004c0301007387 */ /* 0x0003f60000100800 */
[----:B------:R-:W-:Y:S06]  /*0080*/  @P0 BAR.SYNC.DEFER_BLOCKING 0x5, 0x80 ;  /* 0x0142000000000b1d */ /* 0x000fec0000010000 */
[----:B------:R-:W2:Y:S04]  /*0090*/  @P0 LDS.128 R248, [0x9100] ;  /* 0x00910000fff80984 */ /* 0x000ea80000000c00 */
[----:B------:R-:W-:Y:S06]  /*00a0*/  @P0 BAR.ARV 0x4, 0x80 ;  /* 0x0102000000000b1d */ /* 0x000fec0000002000 */
[----:B------:R-:W-:Y:S05]  /*00b0*/  @P0 BRA `(.L_x_1643) ;  /* 0x00000a8000000947 */ /* 0x000fea0003800000 */
[----:B-1----:R-:W-:Y:S01]  /*00c0*/  LOP3.LUT R13, R2, 0x1f, RZ, 0xc0, !PT ;  /* 0x0000001f020d7812 */ /* 0x002fe200078ec0ff */
[----:B------:R-:W-:-:S02]  /*00d0*/  IMAD.MOV.U32 R8, RZ, RZ, RZ ;  /* 0x000000ffff087224 */ /* 0x000fc400078e00ff */
[----:B------:R-:W-:Y:S01]  /*00e0*/  IMAD.MOV.U32 R7, RZ, RZ, RZ ;  /* 0x000000ffff077224 */ /* 0x000fe200078e00ff */
[----:B------:R-:W-:-:S04]  /*00f0*/  ISETP.NE.AND P6, PT, R13, 0x1f, PT ;  /* 0x0000001f0d00780c */ /* 0x000fc80003fc5270 */
[----:B------:R-:W-:-:S13]  /*0100*/  ISETP.GE.OR P0, PT, R13, c[0x0][0x53c], !P6 ;  /* 0x00014f000d007a0c */ /* 0x000fda0007706670 */
[----:B------:R-:W-:Y:S02]  /*0110*/  @!P0 IMAD.MOV.U32 R4, RZ, RZ, 0x4 ;  /* 0x00000004ff048424 */ /* 0x000fe400078e00ff */
[----:B------:R-:W-:Y:S02]  /*0120*/  @!P0 IMAD.MOV.U32 R2, RZ, RZ, 0x4 ;  /* 0x00000004ff028424 */ /* 0x000fe400078e00ff */
[----:B------:R-:W-:-:S04]  /*0130*/  @!P0 IMAD.WIDE.U32 R4, R13, R4, c[0x0][0x580] ;  /* 0x000160000d048625 */ /* 0x000fc800078e0004 */
[C---:B------:R-:W-:Y:S01]  /*0140*/  @!P0 IMAD.WIDE.U32 R2, R13.reuse, R2, c[0x0][0x578] ;  /* 0x00015e000d028625 */ /* 0x040fe200078e0002 */
[----:B------:R-:W3:Y:S04]  /*0150*/  @!P0 LDG.E R8, [R4.64] ;  /* 0x0000000804088981 */ /* 0x000ee8000c1e1900 */
[----:B------:R-:W3:Y:S01]  /*0160*/  @!P0 LDG.E R7, [R2.64] ;  /* 0x0000000802078981 */ /* 0x000ee2000c1e1900 */
[C---:B------:R-:W-:Y:S01]  /*0170*/  ISETP.NE.AND P5, PT, R13.reuse, RZ, PT ;  /* 0x000000ff0d00720c */ /* 0x040fe20003fa5270 */
[----:B------:R-:W1:Y:S01]  /*0180*/  S2UR UR4, SR_CTAID.X ;  /* 0x00000000000479c3 */ /* 0x000e620000002500 */
[C---:B------:R-:W-:Y:S02]  /*0190*/  ISETP.GE.U32.AND P4, PT, R13.reuse, 0x2, PT ;  /* 0x000000020d00780c */ /* 0x040fe40003f86070 */
[----:B------:R-:W-:-:S02]  /*01a0*/  ISETP.GE.U32.AND P3, PT, R13, 0x4, PT ;  /* 0x000000040d00780c */ /* 0x000fc40003f66070 */
[C---:B------:R-:W-:Y:S02]  /*01b0*/  ISETP.GE.U32.AND P2, PT, R13.reuse, 0x8, PT ;  /* 0x000000080d00780c */ /* 0x040fe40003f46070 */
[----:B------:R-:W-:Y:S02]  /*01c0*/  ISETP.GE.U32.AND P1, PT, R13, 0x10, PT ;  /* 0x000000100d00780c */ /* 0x000fe40003f26070 */
[----:B------:R-:W-:Y:S01]  /*01d0*/  MOV R10, RZ ;  /* 0x000000ff000a7202 */ /* 0x000fe20000000f00 */
[----:B---3--:R-:W-:-:S05]  /*01e0*/  IMAD R4, R8, R7, RZ ;  /* 0x0000000708047224 */ /* 0x008fca00078e02ff */
[----:B------:R-:W3:Y:S02]  /*01f0*/  SHFL.UP PT, R0, R4, 0x1, RZ ;  /* 0x0420000004007989 */ /* 0x000ee400000e00ff */
[----:B---3--:R-:W-:-:S05]  /*0200*/  SEL R0, R0, RZ, P5 ;  /* 0x000000ff00007207 */ /* 0x008fca0002800000 */
[----:B------:R-:W-:-:S05]  /*0210*/  IMAD.IADD R4, R4, 0x1, R0 ;  /* 0x0000000104047824 */ /* 0x000fca00078e0200 */
[----:B------:R-:W3:Y:S02]  /*0220*/  SHFL.UP PT, R0, R4, 0x2, RZ ;  /* 0x0440000004007989 */ /* 0x000ee400000e00ff */
[----:B---3--:R-:W-:-:S04]  /*0230*/  SEL R0, R0, RZ, P4 ;  /* 0x000000ff00007207 */ /* 0x008fc80002000000 */
[----:B------:R-:W-:-:S05]  /*0240*/  IADD3 R4, R4, R0, RZ ;  /* 0x0000000004047210 */ /* 0x000fca0007ffe0ff */
        /* <DEDUP_REMOVED lines=9> */
[----:B------:R-:W3:Y:S02]  /*02e0*/  SHFL.IDX PT, R6, R4, 0x1f, 0x1f ;  /* 0x03e01f0004067f89 */ /* 0x000ee400000e0000 */
[----:B---3--:R-:W-:-:S04]  /*02f0*/  IMAD R6, R6, c[0x0][0x538], RZ ;  /* 0x00014e0006067a24 */ /* 0x008fc800078e02ff */
[----:B------:R-:W-:Y:S01]  /*0300*/  IMAD.MOV.U32 R0, RZ, RZ, R6 ;  /* 0x000000ffff007224 */ /* 0x000fe200078e0006 */
[----:B-1----:R-:W-:-:S13]  /*0310*/  ISETP.GT.AND P0, PT, R6, UR4, PT ;  /* 0x0000000406007c0c */ /* 0x002fda000bf04270 */
[----:B------:R-:W-:Y:S05]  /*0320*/  @P0 BRA `(.L_x_1644) ;  /* 0x0000027000000947 */ /* 0x000fea0003800000 */
[----:B------:R-:W-:Y:S02]  /*0330*/  MOV R6, R0 ;  /* 0x0000000000067202 */ /* 0x000fe40000000f00 */
[----:B------:R-:W-:-:S04]  /*0340*/  MOV R10, RZ ;  /* 0x000000ff000a7202 */ /* 0x000fc80000000f00 */
.L_x_1648:
        /* <DEDUP_REMOVED lines=12> */
[----:B------:R-:W3:Y:S04]  /*0410*/  @!P0 LDG.E R8, [R4.64] ;  /* 0x0000000804088981 */ /* 0x000ee8000c1e1900 */
[----:B------:R-:W3:Y:S02]  /*0420*/  @!P0 LDG.E R7, [R2.64] ;  /* 0x0000000802078981 */ /* 0x000ee4000c1e1900 */
[----:B---3--:R-:W-:Y:S01]  /*0430*/  IMAD R5, R8, R7, RZ ;  /* 0x0000000708057224 */ /* 0x008fe200078e02ff */
[----:B------:R-:W-:Y:S05]  /*0440*/  BRA.DIV ~URZ, `(.L_x_1646) ;  /* 0x0000c6127f007947 */ /* 0x000fea000b800000 */
[----:B------:R1:W3:Y:S02]  /*0450*/  SHFL.UP PT, R0, R5, 0x1, RZ ;  /* 0x0420000005007989 */ /* 0x0002e400000e00ff */
.L_x_1757:
[----:B---3--:R-:W-:-:S04]  /*0460*/  SEL R0, R0, RZ, P5 ;  /* 0x000000ff00007207 */ /* 0x008fc80002800000 */
        /* <DEDUP_REMOVED lines=14> */
[----:B------:R1:W3:Y:S02]  /*0550*/  SHFL.IDX PT, R0, R4, 0x1f, 0x1f ;  /* 0x03e01f0004007f89 */ /* 0x0002e400000e0000 */
.L_x_1758:
[----:B---3--:R-:W-:-:S05]  /*0560*/  IMAD R0, R0, c[0x0][0x538], RZ ;  /* 0x00014e0000007a24 */ /* 0x008fca00078e02ff */
[----:B------:R-:W-:-:S04]  /*0570*/  IADD3 R6, R0, R6, RZ ;  /* 0x0000000600067210 */ /* 0x000fc80007ffe0ff */
[----:B------:R-:W-:-:S13]  /*0580*/  ISETP.GT.AND P0, PT, R6, UR4, PT ;  /* 0x0000000406007c0c */ /* 0x000fda000bf04270 */
[----:B-12---:R-:W-:Y:S05]  /*0590*/  @!P0 BRA `(.L_x_1648) ;  /* 0xfffffdb000008947 */ /* 0x006fea000383ffff */
.L_x_1644:
[----:B------:R-:W-:-:S05]  /*05a0*/  IADD3 R6, -R0, R6, RZ ;  /* 0x0000000600067210 */ /* 0x000fca0007ffe1ff */
[----:B------:R-:W-:-:S05]  /*05b0*/  IMAD R0, R4, c[0x0][0x538], R6 ;  /* 0x00014e0004007a24 */ /* 0x000fca00078e0206 */
[----:B------:R-:W-:Y:S01]  /*05c0*/  ISETP.GT.AND P0, PT, R0, UR4, PT ;  /* 0x0000000400007c0c */ /* 0x000fe2000bf04270 */
[----:B------:R-:W-:-:S12]  /*05d0*/  BRA.DIV ~URZ, `(.L_x_1649) ;  /* 0x0000c6a27f007947 */ /* 0x000fd8000b800000 */
[----:B------:R-:W-:-:S04]  /*05e0*/  VOTE.ANY R0, PT, !P0 ;  /* 0x0000000000007806 */ /* 0x000fc800040e0100 */
.L_x_1759:
[----:B--2---:R1:W2:Y:S01]  /*05f0*/  POPC R251, R0 ;  /* 0x0000000000fb7309 */ /* 0x0042a20000000000 */
[----:B------:R-:W-:Y:S05]  /*0600*/  BRA.DIV ~URZ, `(.L_x_1650) ;  /* 0x0000c6b27f007947 */ /* 0x000fea000b800000 */
[----:B--2---:R2:W3:Y:S01]  /*0610*/  SHFL.IDX PT, R12, R8, R251, 0x1f ;  /* 0x00001ffb080c7589 */ /* 0x0044e200000e0000 */
[----:B------:R-:W-:-:S03]  /*0620*/  MOV R248, RZ ;  /* 0x000000ff00f87202 */ /* 0x000fc60000000f00 */
[----:B------:R2:W4:Y:S04]  /*0630*/  SHFL.IDX PT, R11, R7, R251, 0x1f ;  /* 0x00001ffb070b7589 */ /* 0x00052800000e0000 */
.L_x_1760:
[----:B------:R-:W-:Y:S01]  /*0640*/  ISETP.NE.AND P0, PT, R0, RZ, PT ;  /* 0x000000ff0000720c */ /* 0x000fe20003f05270 */
[----:B------:R-:W-:-:S12]  /*0650*/  BSSY B0, `(.L_x_1651) ;  /* 0x0000005000007945 */ /* 0x000fd80003800000 */
[----:B------:R-:W-:Y:S05]  /*0660*/  @!P0 BRA `(.L_x_1652) ;  /* 0x0000003000008947 */ /* 0x000fea0003800000 */
[----:B------:R-:W-:Y:S01]  /*0670*/  IADD3 R5, R251, -0x1, RZ ;  /* 0xfffffffffb057810 */ /* 0x000fe20007ffe0ff */
[----:B------:R-:W-:Y:S05]  /*0680*/  BRA.DIV ~URZ, `(.L_x_1653) ;  /* 0x0000c7127f007947 */ /* 0x000fea000b800000 */
[----:B------:R1:W2:Y:S02]  /*0690*/  SHFL.IDX PT, R248, R4, R5, 0x1f ;  /* 0x00001f0504f87589 */ /* 0x0002a400000e0000 */
.L_x_1652:
[----:B------:R-:W-:Y:S05]  /*06a0*/  BSYNC B0 ;  /* 0x0000000000007941 */ /* 0x000fea0003800000 */
.L_x_1651:
[----:B-1-3--:R-:W-:Y:S01]  /*06b0*/  IABS R0, R12 ;  /* 0x0000000c00007213 */ /* 0x00afe20000000000 */
[----:B--2---:R-:W-:Y:S02]  /*06c0*/  IMAD R248, R248, c[0x0][0x538], R6 ;  /* 0x00014e00f8f87a24 */ /* 0x004fe400078e0206 */
[----:B------:R-:W-:Y:S02]  /*06d0*/  IMAD.IADD R251, R251, 0x1, R10 ;  /* 0x00000001fbfb7824 */ /* 0x000fe400078e020a */
[----:B------:R-:W-:Y:S01]  /*06e0*/  IMAD.MOV.U32 R5, RZ, RZ, R0 ;  /* 0x000000ffff057224 */ /* 0x000fe200078e0000 */
[----:B----4-:R-:W-:Y:S02]  /*06f0*/  IABS R0, R11 ;  /* 0x0000000b00007213 */ /* 0x010fe40000000000 */
[----:B------:R-:W-:Y:S01]  /*0700*/  IADD3 R249, -R248, UR4, RZ ;  /* 0x00000004f8f97c10 */ /* 0x000fe2000fffe1ff */
[----:B------:R-:W1:Y:S02]  /*0710*/  I2F.RP R2, R5 ;  /* 0x0000000500027306 */ /* 0x000e640000209400 */
[----:B------:R-:W-:Y:S01]  /*0720*/  IMAD.MOV.U32 R7, RZ, RZ, R0 ;  /* 0x000000ffff077224 */ /* 0x000fe200078e0000 */
[----:B------:R-:W-:-:S02]  /*0730*/  IABS R6, R249 ;  /* 0x000000f900067213 */ /* 0x000fc40000000000 */
[----:B------:R-:W-:-:S03]  /*0740*/  IABS R0, R12 ;  /* 0x0000000c00007213 */ /* 0x000fc60000000000 */
[----:B------:R-:W-:Y:S01]  /*0750*/  I2F.RP R8, R7 ;  /* 0x0000000700087306 */ /* 0x000fe20000209400 */
[----:B------:R-:W-:-:S07]  /*0760*/  IADD3 R0, RZ, -R0, RZ ;  /* 0x80000000ff007210 */ /* 0x000fce0007ffe0ff */
[----:B-1----:R-:W1:Y:S02]  /*0770*/  MUFU.RCP R2, R2 ;  /* 0x0000000200027308 */ /* 0x002e640000001000 */
[----:B-1----:R-:W-:-:S06]  /*0780*/  IADD3 R2, R2, 0xffffffe, RZ ;  /* 0x0ffffffe02027810 */ /* 0x002fcc0007ffe0ff */
[----:B------:R-:W1:Y:S02]  /*0790*/  F2I.FTZ.U32.TRUNC.NTZ R3, R2 ;  /* 0x0000000200037305 */ /* 0x000e64000021f000 */
[----:B-1----:R-:W-:-:S04]  /*07a0*/  IMAD.MOV R2, RZ, RZ, -R3 ;  /* 0x000000ffff027224 */ /* 0x002fc800078e0a03 */
[----:B------:R-:W-:Y:S02]  /*07b0*/  IMAD R4, R2, R5, RZ ;  /* 0x0000000502047224 */ /* 0x000fe400078e02ff */
        /* <DEDUP_REMOVED lines=45> */
[----:B------:R-:W-:-:S04]  /*0a90*/  IMAD R2, R11, R2, R4 ;  /* 0x000000020b027224 */ /* 0x000fc800078e0204 */
[----:B------:R-:W-:Y:S01]  /*0aa0*/  IMAD R250, R2, 0x10000, R0 ;  /* 0x0001000002fa7824 */ /* 0x000fe200078e0200 */
[----:B------:R-:W-:Y:S05]  /*0ab0*/  BRA `(.L_x_1654) ;  /* 0x0000004000007947 */ /* 0x000fea0003800000 */
.L_x_1645:
[----:B--2---:R-:W-:Y:S01]  /*0ac0*/  IMAD.MOV.U32 R249, RZ, RZ, RZ ;  /* 0x000000fffff97224 */ /* 0x004fe200078e00ff */
[----:B------:R-:W-:Y:S01]  /*0ad0*/  MOV R250, RZ ;  /* 0x000000ff00fa7202 */ /* 0x000fe20000000f00 */
[----:B------:R-:W-:Y:S01]  /*0ae0*/  IMAD.U32 R248, RZ, RZ, UR4 ;  /* 0x00000004fff87e24 */ /* 0x000fe2000f8e00ff */
[----:B------:R-:W-:Y:S02]  /*0af0*/  MOV R251, c[0x0][0x53c] ;  /* 0x00014f0000fb7a02 */ /* 0x000fe40000000f00 */
.L_x_1654:
[----:B------:R-:W-:Y:S01]  /*0b00*/  ISETP.NE.AND P0, PT, R13, RZ, PT ;  /* 0x000000ff0d00720c */ /* 0x000fe20003f05270 */
[----:B------:R-:W-:-:S12]  /*0b10*/  WARPSYNC 0xffffffff ;  /* 0xffffffff00007948 */ /* 0x000fd80003800000 */
[----:B------:R1:W-:Y:S04]  /*0b20*/  @!P0 STS.128 [0x9100], R248 ;  /* 0x009100f8ff008388 */ /* 0x0003e80000000c00 */
[----:B------:R-:W-:Y:S06]  /*0b30*/  BAR.ARV 0x5, 0x80 ;  /* 0x0142000000007b1d */ /* 0x000fec0000002000 */
.L_x_1643:
[----:B-12---:R-:W-:-:S13]  /*0b40*/  ISETP.GE.AND P0, PT, R251, c[0x0][0x53c], PT ;  /* 0x00014f00fb007a0c */ /* 0x006fda0003f06270 */
        /* <DEDUP_REMOVED lines=23> */
[----:B------:R-:W-:Y:S02]  /*0cc0*/  LOP3.LUT R3, R3, 0xfffffff8, RZ, 0xc0, !PT ;  /* 0xfffffff803037812 */ /* 0x000fe400078ec0ff */
        /* <DEDUP_REMOVED lines=75> */
[C---:B------:R-:W-:Y:S01]  /*1180*/  @P4 IADD3 R210, R119.reuse, -0x20, RZ ;  /* 0xffffffe077d24810 */ /* 0x040fe20007ffe0ff */
        /* <DEDUP_REMOVED lines=11> */
[----:B------:R-:W-:Y:S01]  /*1240*/  IADD3 R213, R210, 0x1000, RZ ;  /* 0x00001000d2d57810 */ /* 0x000fe20007ffe0ff */
[----:B------:R-:W-:Y:S01]  /*1250*/  IMAD.IADD R204, R0, 0x1, R200 ;  /* 0x0000000100cc7824 */ /* 0x000fe200078e02c8 */
[----:B------:R-:W-:Y:S02]  /*1260*/  IADD3 R212, R210, 0x1800, RZ ;  /* 0x00001800d2d47810 */ /* 0x000fe40007ffe0ff */
        /* <DEDUP_REMOVED lines=22> */
.L_x_1756:
[----:B------:R-:W-:-:S04]  /*13d0*/  IMAD.MOV.U32 R14, RZ, RZ, 0x4 ;  /* 0x00000004ff0e7424 */ /* 0x000fc800078e00ff */
[----:B--2---:R-:W-:-:S05]  /*13e0*/  IMAD.WIDE R2, R251, R14, c[0x0][0x588] ;  /* 0x00016200fb027625 */ /* 0x004fca00078e020e */
[----:B------:R-:W2:Y:S01]  /*13f0*/  LDG.E R245, [R2.64] ;  /* 0x0000000802f57981 */ /* 0x000ea2000c1e1900 */
[----:B------:R-:W-:Y:S01]  /*1400*/  ISETP.NE.U32.AND P0, PT, RZ, c[0x0][0x370], PT ;  /* 0x0000dc00ff007a0c */ /* 0x000fe20003f05070 */
[----:B------:R-:W-:Y:S01]  /*1410*/  CS2R R8, SRZ ;  /* 0x0000000000087805 */ /* 0x000fe2000001ff00 */
[----:B------:R-:W-:Y:S02]  /*1420*/  ISETP.NE.U32.AND P3, PT, RZ, c[0x0][0x360], PT ;  /* 0x0000d800ff007a0c */ /* 0x000fe40003f65070 */
[----:B------:R-:W-:Y:S02]  /*1430*/  ISETP.NE.AND.EX P0, PT, RZ, c[0x0][0x374], PT, P0 ;  /* 0x0000dd00ff007a0c */ /* 0x000fe40003f05300 */
[----:B------:R-:W-:Y:S02]  /*1440*/  ISETP.NE.AND.EX P3, PT, RZ, c[0x0][0x364], PT, P3 ;  /* 0x0000d900ff007a0c */ /* 0x000fe40003f65330 */
[----:B------:R-:W-:Y:S02]  /*1450*/  ISETP.NE.U32.AND P5, PT, RZ, c[0x0][0x348], PT ;  /* 0x0000d200ff007a0c */ /* 0x000fe40003fa5070 */
[----:B------:R-:W-:-:S02]  /*1460*/  ISETP.NE.U32.AND P4, PT, RZ, c[0x0][0x350], PT ;  /* 0x0000d400ff007a0c */ /* 0x000fc40003f85070 */
[----:B------:R-:W-:Y:S02]  /*1470*/  ISETP.NE.AND.EX P5, PT, RZ, c[0x0][0x34c], PT, P5 ;  /* 0x0000d300ff007a0c */ /* 0x000fe40003fa5350 */
[----:B------:R-:W-:Y:S01]  /*1480*/  ISETP.NE.AND.EX P4, PT, RZ, c[0x0][0x354], PT, P4 ;  /* 0x0000d500ff007a0c */ /* 0x000fe20003f85340 */
[----:B------:R-:W-:Y:S01]  /*1490*/  IMAD.MOV.U32 R11, RZ, RZ, RZ ;  /* 0x000000ffff0b7224 */ /* 0x000fe200078e00ff */
[----:B--2---:R-:W-:Y:S02]  /*14a0*/  SHF.R.S32.HI R12, RZ, 0x1f, R245 ;  /* 0x0000001fff0c7819 */ /* 0x004fe400000114f5 */
        /* <DEDUP_REMOVED lines=9> */
[----:B-1----:R-:W-:-:S04]  /*1540*/  LEA R2, P1, R245, c[0x0][0x350], 0x2 ;  /* 0x0000d400f5027a11 */ /* 0x002fc800078210ff */
[----:B------:R-:W-:-:S05]  /*1550*/  LEA.HI.X R3, R245, c[0x0][0x354], R12, 0x2, P1 ;  /* 0x0000d500f5037a11 */ /* 0x000fca00008f140c */
[----:B------:R2:W5:Y:S01]  /*1560*/  @P4 LDG.E R9, [R2.64] ;  /* 0x0000000802094981 */ /* 0x000562000c1e1900 */
[----:B------:R-:W-:-:S05]  /*1570*/  LOP3.LUT R18, R250, 0xffff, RZ, 0xc0, !PT ;  /* 0x0000fffffa127812 */ /* 0x000fca00078ec0ff */
[----:B------:R2:W-:Y:S01]  /*1580*/  STL [R1+0x14], R18 ;  /* 0x0000141201007387 */ /* 0x0005e20000100800 */
[----:B------:R-:W-:Y:S01]  /*1590*/  YIELD ;  /* 0x0000000000007946 */ /* 0x000fe20003800000 */
[----:B------:R-:W-:Y:S05]  /*15a0*/  @P3 BRA `(.L_x_1655) ;  /* 0x0000005000003947 */ /* 0x000fea0003800000 */
[----:B-----5:R-:W-:Y:S01]  /*15b0*/  MOV R17, c[0x0][0x168] ;  /* 0x00005a0000117a02 */ /* 0x020fe20000000f00 */
[----:B------:R-:W-:Y:S05]  /*15c0*/  @!P5 BRA `(.L_x_1655) ;  /* 0x000000300000d947 */ /* 0x000fea0003800000 */
[----:B--2---:R-:W2:Y:S04]  /*15d0*/  LDG.E R6, [R4.64] ;  /* 0x0000000804067981 */ /* 0x004ea8000c1e1900 */
[----:B------:R-:W2:Y:S02]  /*15e0*/  LDG.E R0, [R4.64+0x4] ;  /* 0x0000040804007981 */ /* 0x000ea4000c1e1900 */
[----:B--2---:R-:W-:Y:S02]  /*15f0*/  IADD3 R17, -R6, R0, RZ ;  /* 0x0000000006117210 */ /* 0x004fe40007ffe1ff */
.L_x_1655:
[----:B------:R-:W-:-:S04]  /*1600*/  ISETP.NE.U32.AND P0, PT, RZ, c[0x0][0x368], PT ;  /* 0x0000da00ff007a0c */ /* 0x000fc80003f05070 */
[----:B------:R-:W-:-:S13]  /*1610*/  ISETP.NE.AND.EX P0, PT, RZ, c[0x0][0x36c], PT, P0 ;  /* 0x0000db00ff007a0c */ /* 0x000fda0003f05300 */
[----:B------:R-:W-:Y:S05]  /*1620*/  @!P0 BRA `(.L_x_1656) ;  /* 0x0000004000008947 */ /* 0x000fea0003800000 */
[----:B--2---:R-:W-:-:S04]  /*1630*/  LEA R2, P0, R245, c[0x0][0x368], 0x2 ;  /* 0x0000da00f5027a11 */ /* 0x004fc800078010ff */
[----:B------:R-:W-:-:S05]  /*1640*/  LEA.HI.X R3, R245, c[0x0][0x36c], R12, 0x2, P0 ;  /* 0x0000db00f5037a11 */ /* 0x000fca00000f140c */
[----:B------:R1:W5:Y:S01]  /*1650*/  LDG.E R0, [R2.64] ;  /* 0x0000000802007981 */ /* 0x000362000c1e1900 */
[----:B------:R-:W-:Y:S05]  /*1660*/  BRA `(.L_x_1657) ;  /* 0x0000005000007947 */ /* 0x000fea0003800000 */
.L_x_1656:
[----:B------:R-:W-:Y:S01]  /*1670*/  MOV R0, c[0x0][0x1d0] ;  /* 0x0000740000007a02 */ /* 0x000fe20000000f00 */
[----:B------:R-:W-:Y:S05]  /*1680*/  @!P4 BRA `(.L_x_1657) ;  /* 0x000000300000c947 */ /* 0x000fea0003800000 */
[----:B--2---:R-:W2:Y:S04]  /*1690*/  LDG.E R4, [R2.64] ;  /* 0x0000000802047981 */ /* 0x004ea8000c1e1900 */
[----:B------:R-:W2:Y:S02]  /*16a0*/  LDG.E R0, [R2.64+0x4] ;  /* 0x0000040802007981 */ /* 0x000ea4000c1e1900 */
[----:B--2---:R-:W-:-:S04]  /*16b0*/  IADD3 R0, -R4, R0, RZ ;  /* 0x0000000004007210 */ /* 0x004fc80007ffe1ff */
.L_x_1657:
[----:B-12---:R-:W-:Y:S01]  /*16c0*/  LOP3.LUT R2, R250, 0xff000000, RZ, 0xc0, !PT ;  /* 0xff000000fa027812 */ /* 0x006fe200078ec0ff */
        /* <DEDUP_REMOVED lines=47> */
.L_x_1659:
[----:B------:R-:W-:Y:S05]  /*19c0*/  BSYNC B0 ;  /* 0x0000000000007941 */ /* 0x000fea0003800000 */
.L_x_1658:
[----:B------:R-:W-:Y:S01]  /*19d0*/  IMAD R250, R15, R2, RZ ;  /* 0x000000020ffa7224 */ /* 0x000fe200078e02ff */
        /* <DEDUP_REMOVED lines=40> */
[----:B------:R-:W2:Y:S01]  /*1c60*/  LDL R4, [R1+0x40] ;  /* 0x0000400001047983 */ /* 0x000ea20000100800 */
[----:B------:R-:W-:-:S04]  /*1c70*/  ISETP.NE.U32.AND P1, PT, RZ, c[0x0][0x340], PT ;  /* 0x0000d000ff007a0c */ /* 0x000fc80003f25070 */
[----:B------:R-:W-:-:S13]  /*1c80*/  ISETP.NE.AND.EX P1, PT, RZ, c[0x0][0x344], PT, P1 ;  /* 0x0000d100ff007a0c */ /* 0x000fda0003f25310 */
[----:B------:R-:W-:-:S05]  /*1c90*/  @P1 IMAD.WIDE R2, R245, R14, c[0x0][0x340] ;  /* 0x0000d000f5021625 */ /* 0x000fca00078e020e */
[----:B------:R3:W4:Y:S01]  /*1ca0*/  @P1 LDG.E R14, [R2.64] ;  /* 0x00000008020e1981 */ /* 0x000722000c1e1900 */
[----:B------:R-:W-:Y:S02]  /*1cb0*/  MOV R0, c[0x0][0x2c4] ;  /* 0x0000b10000007a02 */ /* 0x000fe40000000f00 */
[----:B------:R-:W-:Y:S01]  /*1cc0*/  SHF.R.S32.HI R247, RZ, 0x1f, R246 ;  /* 0x0000001ffff77819 */ /* 0x000fe200000114f6 */
[----:B------:R-:W5:Y:S01]  /*1cd0*/  S2R R6, SR_TID.X ;  /* 0x0000000000067919 */ /* 0x000f620000002100 */
[----:B------:R-:W-:Y:S02]  /*1ce0*/  ISETP.NE.AND P0, PT, R0, 0x1, PT ;  /* 0x000000010000780c */ /* 0x000fe40003f05270 */
[----:B------:R-:W-:Y:S02]  /*1cf0*/  SHF.R.S32.HI R0, RZ, 0x1f, R11 ;  /* 0x0000001fff007819 */ /* 0x000fe4000001140b */
[----:B------:R-:W-:Y:S02]  /*1d00*/  ISETP.GE.AND P3, PT, R246, c[0x0][0x198], PT ;  /* 0x00006600f6007a0c */ /* 0x000fe40003f66270 */
[----:B------:R-:W-:Y:S01]  /*1d10*/  IADD3 R64, R244, -0x1, RZ ;  /* 0xfffffffff4407810 */ /* 0x000fe20007ffe0ff */
[----:B------:R-:W-:-:S04]  /*1d20*/  IMAD R0, R0, c[0x0][0x178], RZ ;  /* 0x00005e0000007a24 */ /* 0x000fc800078e02ff */
[----:B---3--:R-:W-:Y:S01]  /*1d30*/  IMAD R2, R11, c[0x0][0x17c], R0 ;  /* 0x00005f000b027a24 */ /* 0x008fe200078e0200 */
[----:B-----5:R-:W-:-:S04]  /*1d40*/  SHF.R.S32.HI R22, RZ, 0x1f, R6 ;  /* 0x0000001fff167819 */ /* 0x020fc80000011406 */
[----:B------:R-:W-:Y:S02]  /*1d50*/  LEA.HI R22, R22, R6, RZ, 0x3 ;  /* 0x0000000616167211 */ /* 0x000fe400078f18ff */
[----:B------:R-:W-:Y:S02]  /*1d60*/  SEL R6, R12, RZ, !P5 ;  /* 0x000000ff0c067207 */ /* 0x000fe40006800000 */
[----:B------:R-:W-:-:S03]  /*1d70*/  SHF.R.S32.HI R22, RZ, 0x3, R22 ;  /* 0x00000003ff167819 */ /* 0x000fc60000011416 */
[----:B------:R-:W-:Y:S01]  /*1d80*/  IMAD R16, R6, c[0x0][0x1c0], RZ ;  /* 0x0000700006107a24 */ /* 0x000fe200078e02ff */
[----:B--2---:R-:W-:Y:S01]  /*1d90*/  LEA R10, R249, R4, 0x7 ;  /* 0x00000004f90a7211 */ /* 0x004fe200078e38ff */
[----:B-1----:R-:W-:Y:S01]  /*1da0*/  IMAD.WIDE.U32 R4, R11, c[0x0][0x178], RZ ;  /* 0x00005e000b047a25 */ /* 0x002fe200078e00ff */
[----:B------:R-:W-:Y:S02]  /*1db0*/  SEL R11, R245, RZ, !P5 ;  /* 0x000000fff50b7207 */ /* 0x000fe40006800000 */
[----:B------:R-:W-:Y:S01]  /*1dc0*/  MOV R0, R10 ;  /* 0x0000000a00007202 */ /* 0x000fe20000000f00 */
[----:B------:R-:W-:-:S04]  /*1dd0*/  @P0 IMAD.HI.U32 R3, R10, c[0x0][0x2c8], RZ ;  /* 0x0000b2000a030a27 */ /* 0x000fc800078e00ff */
[----:B------:R-:W-:Y:S01]  /*1de0*/  IMAD.IADD R5, R5, 0x1, R2 ;  /* 0x0000000105057824 */ /* 0x000fe200078e0202 */
[----:B------:R-:W-:Y:S02]  /*1df0*/  @P0 SHF.R.U32.HI R0, RZ, c[0x0][0x2cc], R3 ;  /* 0x0000b300ff000a19 */ /* 0x000fe40000011603 */
[----:B------:R-:W-:Y:S01]  /*1e00*/  SHF.R.S32.HI R3, RZ, 0x1f, R13 ;  /* 0x0000001fff037819 */ /* 0x000fe2000001140d */
[----:B------:R-:W-:Y:S01]  /*1e10*/  IMAD.WIDE.U32 R4, R18, c[0x0][0x1b8], R4 ;  /* 0x00006e0012047a25 */ /* 0x000fe200078e0004 */
[----:B------:R-:W-:-:S04]  /*1e20*/  IADD3 R2, P0, R22, R13, RZ ;  /* 0x0000000d16027210 */ /* 0x000fc80007f1e0ff */
[----:B------:R-:W-:Y:S01]  /*1e30*/  LEA.HI.X.SX32 R3, R22, R3, 0x1, P0 ;  /* 0x0000000316037211 */ /* 0x000fe200000f0eff */
[----:B------:R-:W-:-:S04]  /*1e40*/  IMAD.WIDE.U32 R6, R2, c[0x0][0x1e0], R246 ;  /* 0x0000780002067a25 */ /* 0x000fc800078e00f6 */
[C---:B------:R-:W-:Y:S02]  /*1e50*/  IMAD R15, R3.reuse, c[0x0][0x1e0], RZ ;  /* 0x00007800030f7a24 */ /* 0x040fe400078e02ff */
[----:B------:R-:W-:Y:S02]  /*1e60*/  IMAD R13, R3, c[0x0][0x208], RZ ;  /* 0x00008200030d7a24 */ /* 0x000fe400078e02ff */
[----:B------:R-:W-:Y:S02]  /*1e70*/  IMAD R3, R18, c[0x0][0x1bc], R5 ;  /* 0x00006f0012037a24 */ /* 0x000fe400078e0205 */
[C---:B------:R-:W-:Y:S02]  /*1e80*/  IMAD R5, R2.reuse, c[0x0][0x1e4], R15 ;  /* 0x0000790002057a24 */ /* 0x040fe400078e020f */
[----:B------:R-:W-:-:S04]  /*1e90*/  IMAD.WIDE.U32 R8, R2, c[0x0][0x208], R246 ;  /* 0x0000820002087a25 */ /* 0x000fc800078e00f6 */
[----:B------:R-:W-:Y:S01]  /*1ea0*/  IMAD R15, R2, c[0x0][0x20c], R13 ;  /* 0x00008300020f7a24 */ /* 0x000fe200078e020d */
[----:B------:R-:W-:Y:S01]  /*1eb0*/  MOV R2, R4 ;  /* 0x0000000400027202 */ /* 0x000fe20000000f00 */
[----:B------:R-:W-:Y:S01]  /*1ec0*/  IMAD R13, R11, c[0x0][0x1c4], R16 ;  /* 0x000071000b0d7a24 */ /* 0x000fe200078e0210 */
[----:B------:R-:W-:Y:S01]  /*1ed0*/  IADD3 R4, -R0, RZ, RZ ;  /* 0x000000ff00047210 */ /* 0x000fe20007ffe1ff */
[----:B------:R-:W-:Y:S01]  /*1ee0*/  IMAD.IADD R7, R7, 0x1, R5 ;  /* 0x0000000107077824 */ /* 0x000fe200078e0205 */
[----:B------:R-:W-:Y:S01]  /*1ef0*/  IADD3 R5, R9, R15, RZ ;  /* 0x0000000f09057210 */ /* 0x000fe20007ffe0ff */
[----:B------:R-:W-:Y:S01]  /*1f00*/  IMAD.WIDE.U32 R2, R11, c[0x0][0x1c0], R2 ;  /* 0x000070000b027a25 */ /* 0x000fe200078e0002 */
[----:B------:R-:W-:-:S03]  /*1f10*/  SHF.R.S32.HI R11, RZ, 0x1f, R0 ;  /* 0x0000001fff0b7819 */ /* 0x000fc60000011400 */
[----:B------:R-:W-:Y:S01]  /*1f20*/  IMAD R10, R4, c[0x0][0x2c4], R10 ;  /* 0x0000b100040a7a24 */ /* 0x000fe200078e020a */
[----:B------:R-:W-:Y:S01]  /*1f30*/  IADD3 R3, R3, R13, RZ ;  /* 0x0000000d03037210 */ /* 0x000fe20007ffe0ff */
[----:B------:R-:W-:Y:S01]  /*1f40*/  IMAD R9, R11, c[0x0][0x1b0], RZ ;  /* 0x00006c000b097a24 */ /* 0x000fe200078e02ff */
[----:B------:R-:W-:Y:S01]  /*1f50*/  MOV R4, R8 ;  /* 0x0000000800047202 */ /* 0x000fe20000000f00 */
[----:B------:R-:W-:-:S04]  /*1f60*/  IMAD.WIDE.U32 R6, R18, c[0x0][0x1e8], R6 ;  /* 0x00007a0012067a25 */ /* 0x000fc800078e0006 */
[C---:B------:R-:W-:Y:S02]  /*1f70*/  IMAD R11, R0.reuse, c[0x0][0x1b4], R9 ;  /* 0x00006d00000b7a24 */ /* 0x040fe400078e0209 */
[----:B------:R-:W-:Y:S01]  /*1f80*/  IMAD.WIDE.U32 R2, R0, c[0x0][0x1b0], R2 ;  /* 0x00006c0000027a25 */ /* 0x000fe200078e0002 */
[----:B----4-:R-:W-:Y:S02]  /*1f90*/  @P1 SHF.R.S32.HI R0, RZ, 0x1f, R14 ;  /* 0x0000001fff001819 */ /* 0x010fe4000001140e */
[----:B------:R-:W-:Y:S01]  /*1fa0*/  @!P1 MOV R0, R12 ;  /* 0x0000000c00009202 */ /* 0x000fe20000000f00 */
[C---:B------:R-:W-:Y:S01]  /*1fb0*/  IMAD R9, R18.reuse, c[0x0][0x1ec], R7 ;  /* 0x00007b0012097a24 */ /* 0x040fe200078e0207 */
[----:B------:R-:W-:Y:S01]  /*1fc0*/  SHF.R.S32.HI R7, RZ, 0x1f, R10 ;  /* 0x0000001fff077819 */ /* 0x000fe2000001140a */
[----:B------:R-:W-:Y:S01]  /*1fd0*/  IMAD.MOV.U32 R8, RZ, RZ, R6 ;  /* 0x000000ffff087224 */ /* 0x000fe200078e0006 */
[----:B------:R-:W-:Y:S01]  /*1fe0*/  IADD3 R3, R3, R11, RZ ;  /* 0x0000000b03037210 */ /* 0x000fe20007ffe0ff */
[----:B------:R-:W-:Y:S01]  /*1ff0*/  IMAD.WIDE.U32 R4, R18, c[0x0][0x210], R4 ;  /* 0x0000840012047a25 */ /* 0x000fe200078e0004 */
[----:B------:R-:W-:-:S02]  /*2000*/  SEL R6, R0, RZ, !P4 ;  /* 0x000000ff00067207 */ /* 0x000fc40006000000 */
[----:B------:R-:W-:Y:S01]  /*2010*/  @!P1 MOV R14, R245 ;  /* 0x000000f5000e9202 */ /* 0x000fe20000000f00 */
[----:B------:R-:W-:Y:S01]  /*2020*/  IMAD R7, R7, c[0x0][0x1a8], RZ ;  /* 0x00006a0007077a24 */ /* 0x000fe200078e02ff */
[----:B------:R-:W-:Y:S01]  /*2030*/  ISETP.GE.AND P1, PT, R246, c[0x0][0x1d4], PT ;  /* 0x00007500f6007a0c */ /* 0x000fe20003f26270 */
[----:B------:R-:W-:Y:S01]  /*2040*/  IMAD.WIDE.U32 R2, R10, c[0x0][0x1a8], R2 ;  /* 0x00006a000a027a25 */ /* 0x000fe200078e0002 */
[----:B------:R-:W-:-:S03]  /*2050*/  SEL R0, R14, RZ, !P4 ;  /* 0x000000ff0e007207 */ /* 0x000fc60006000000 */
[----:B------:R-:W-:Y:S02]  /*2060*/  IMAD R7, R10, c[0x0][0x1ac], R7 ;  /* 0x00006b000a077a24 */ /* 0x000fe400078e0207 */
[----:B------:R-:W-:Y:S02]  /*2070*/  IMAD R11, R6, c[0x0][0x1f0], RZ ;  /* 0x00007c00060b7a24 */ /* 0x000fe400078e02ff */
[----:B------:R-:W-:Y:S02]  /*2080*/  IMAD R5, R18, c[0x0][0x214], R5 ;  /* 0x0000850012057a24 */ /* 0x000fe400078e0205 */
[----:B------:R-:W-:Y:S02]  /*2090*/  IMAD R6, R6, c[0x0][0x218], RZ ;  /* 0x0000860006067a24 */ /* 0x000fe400078e02ff */
[----:B------:R-:W-:Y:S01]  /*20a0*/  IMAD.IADD R3, R3, 0x1, R7 ;  /* 0x0000000103037824 */ /* 0x000fe200078e0207 */
[----:B------:R-:W-:Y:S01]  /*20b0*/  LEA R7, P0, R2, c[0x0][0x160], 0x1 ;  /* 0x0000580002077a11 */ /* 0x000fe200078008ff */
[----:B------:R-:W-:-:S02]  /*20c0*/  IMAD R10, R0, c[0x0][0x21c], R6 ;  /* 0x00008700000a7a24 */ /* 0x000fc400078e0206 */
[----:B------:R-:W-:Y:S01]  /*20d0*/  IMAD.WIDE.U32 R18, R0, c[0x0][0x218], R4 ;  /* 0x0000860000127a25 */ /* 0x000fe200078e0004 */
[----:B------:R-:W-:-:S03]  /*20e0*/  LEA.HI.X R6, R2, c[0x0][0x164], R3, 0x1, P0 ;  /* 0x0000590002067a11 */ /* 0x000fc600000f0c03 */
[----:B------:R-:W-:Y:S01]  /*20f0*/  IMAD.WIDE.U32 R20, R0, c[0x0][0x1f0], R8 ;  /* 0x00007c0000147a25 */ /* 0x000fe200078e0008 */
[----:B------:R-:W-:-:S03]  /*2100*/  IADD3 R2, R19, R10, RZ ;  /* 0x0000000a13027210 */ /* 0x000fc60007ffe0ff */
[----:B------:R-:W-:Y:S01]  /*2110*/  IMAD R11, R0, c[0x0][0x1f4], R11 ;  /* 0x00007d00000b7a24 */ /* 0x000fe200078e020b */
[----:B------:R1:W-:Y:S01]  /*2120*/  STL.64 [R1], R20 ;  /* 0x0000001401007387 */ /* 0x0003e20000100a00 */
[----:B------:R-:W-:-:S03]  /*2130*/  LEA R0, R249, R22, 0x7 ;  /* 0x00000016f9007211 */ /* 0x000fc600078e38ff */
[----:B------:R1:W-:Y:S01]  /*2140*/  STL.64 [R1+0x8], R18 ;  /* 0x0000081201007387 */ /* 0x0003e20000100a00 */
[----:B------:R-:W-:-:S03]  /*2150*/  IADD3 R252, R21, R11, RZ ;  /* 0x0000000b15fc7210 */ /* 0x000fc60007ffe0ff */
[----:B------:R1:W-:Y:S01]  /*2160*/  STL [R1+0x10], R2 ;  /* 0x0000100201007387 */ /* 0x0003e20000100800 */
[----:B------:R-:W-:Y:S05]  /*2170*/  BRA.DIV ~URZ, `(.L_x_1661) ;  /* 0x0000ac827f007947 */ /* 0x000fea000b800000 */
[----:B------:R2:W3:Y:S02]  /*2180*/  SHFL.IDX PT, R8, R6, RZ, 0x181f ;  /* 0x00181fff06087589 */ /* 0x0004e400000e0000 */
.L_x_1761:
[----:B------:R-:W-:Y:S05]  /*2190*/  BRA.DIV ~URZ, `(.L_x_1662) ;  /* 0x0000acd27f007947 */ /* 0x000fea000b800000 */
[----:B-1----:R1:W4:Y:S02]  /*21a0*/  SHFL.IDX PT, R2, R7, RZ, 0x181f ;  /* 0x00181fff07027589 */ /* 0x00232400000e0000 */
.L_x_1762:
        /* <DEDUP_REMOVED lines=10> */
.L_x_1664:
[----:B------:R-:W-:Y:S05]  /*2250*/  BSYNC B0 ;  /* 0x0000000000007941 */ /* 0x000fea0003800000 */
.L_x_1663:
[----:B------:R-:W-:Y:S05]  /*2260*/  BRA.DIV ~URZ, `(.L_x_1665) ;  /* 0x0000ac727f007947 */ /* 0x000fea000b800000 */
[----:B---3--:R3:W1:Y:S04]  /*2270*/  SHFL.IDX PT, R8, R6, 0x1, 0x181f ;  /* 0x00381f0006087f89 */ /* 0x00866800000e0000 */
[----:B----4-:R3:W4:Y:S02]  /*2280*/  SHFL.IDX PT, R2, R7, 0x1, 0x181f ;  /* 0x00381f0007027f89 */ /* 0x01072400000e0000 */
.L_x_1763:
        /* <DEDUP_REMOVED lines=10> */
.L_x_1667:
[----:B------:R-:W-:Y:S05]  /*2330*/  BSYNC B0 ;  /* 0x0000000000007941 */ /* 0x000fea0003800000 */
.L_x_1666:
[----:B------:R-:W-:Y:S05]  /*2340*/  BRA.DIV ~URZ, `(.L_x_1668) ;  /* 0x0000ac627f007947 */ /* 0x000fea000b800000 */
[----:B-1----:R1:W2:Y:S02]  /*2350*/  SHFL.IDX PT, R8, R6, 0x2, 0x181f ;  /* 0x00581f0006087f89 */ /* 0x0022a400000e0000 */
.L_x_1764:
[----:B------:R-:W-:Y:S05]  /*2360*/  BRA.DIV ~URZ, `(.L_x_1669) ;  /* 0x0000acb27f007947 */ /* 0x000fea000b800000 */
[----:B----4-:R4:W1:Y:S02]  /*2370*/  SHFL.IDX PT, R2, R7, 0x2, 0x181f ;  /* 0x00581f0007027f89 */ /* 0x01086400000e0000 */
.L_x_1765:
        /* <DEDUP_REMOVED lines=10> */
.L_x_1671:
[----:B------:R-:W-:Y:S05]  /*2420*/  BSYNC B0 ;  /* 0x0000000000007941 */ /* 0x000fea0003800000 */
.L_x_1670:
[----:B------:R-:W-:Y:S05]  /*2430*/  BRA.DIV ~URZ, `(.L_x_1672) ;  /* 0x0000ac527f007947 */ /* 0x000fea000b800000 */
[----:B--2---:R2:W3:Y:S04]  /*2440*/  SHFL.IDX PT, R8, R6, 0x3, 0x181f ;  /* 0x00781f0006087f89 */ /* 0x0044e800000e0000 */
[----:B-1----:R2:W1:Y:S02]  /*2450*/  SHFL.IDX PT, R2, R7, 0x3, 0x181f ;  /* 0x00781f0007027f89 */ /* 0x00246400000e0000 */
.L_x_1766:
        /* <DEDUP_REMOVED lines=10> */
.L_x_1674:
[----:B------:R-:W-:Y:S05]  /*2500*/  BSYNC B0 ;  /* 0x0000000000007941 */ /* 0x000fea0003800000 */
.L_x_1673:
[----:B------:R-:W-:Y:S05]  /*2510*/  BRA.DIV ~URZ, `(.L_x_1675) ;  /* 0x0000ac427f007947 */ /* 0x000fea000b800000 */
[----:B---3--:R3:W2:Y:S02]  /*2520*/  SHFL.IDX PT, R8, R6, 0x4, 0x181f ;  /* 0x00981f0006087f89 */ /* 0x0086a400000e0000 */
.L_x_1767:
[----:B------:R-:W-:Y:S05]  /*2530*/  BRA.DIV ~URZ, `(.L_x_1676) ;  /* 0x0000ac927f007947 */ /* 0x000fea000b800000 */
[----:B-1----:R1:W3:Y:S02]  /*2540*/  SHFL.IDX PT, R2, R7, 0x4, 0x181f ;  /* 0x00981f0007027f89 */ /* 0x0022e400000e0000 */
.L_x_1768:
        /* <DEDUP_REMOVED lines=10> */
.L_x_1678:
[----:B------:R-:W-:Y:S05]  /*25f0*/  BSYNC B0 ;  /* 0x0000000000007941 */ /* 0x000fea0003800000 */
.L_x_1677:
[----:B------:R-:W-:Y:S05]  /*2600*/  BRA.DIV ~URZ, `(.L_x_1679) ;  /* 0x0000ac327f007947 */ /* 0x000fea000b800000 */
[----:B--2---:R2:W1:Y:S04]  /*2610*/  SHFL.IDX PT, R8, R6, 0x5, 0x181f ;  /* 0x00b81f0006087f89 */ /* 0x00446800000e0000 */
[----:B---3--:R2:W3:Y:S02]  /*2620*/  SHFL.IDX PT, R2, R7, 0x5, 0x181f ;  /* 0x00b81f0007027f89 */ /* 0x0084e400000e0000 */
.L_x_1769:
        /* <DEDUP_REMOVED lines=10> */
.L_x_1681:
[----:B------:R-:W-:Y:S05]  /*26d0*/  BSYNC B0 ;  /* 0x0000000000007941 */ /* 0x000fea0003800000 */
.L_x_1680:
[----:B------:R-:W-:Y:S05]  /*26e0*/  BRA.DIV ~URZ, `(.L_x_1682) ;  /* 0x0000ac227f007947 */ /* 0x000fea000b800000 */
[----:B-1----:R1:W2:Y:S02]  /*26f0*/  SHFL.IDX PT, R8, R6, 0x6, 0x181f ;  /* 0x00d81f0006087f89 */ /* 0x0022a400000e0000 */
.L_x_1770:
[----:B------:R-:W-:Y:S05]  /*2700*/  BRA.DIV ~URZ, `(.L_x_1683) ;  /* 0x0000ac727f007947 */ /* 0x000fea000b800000 */
[----:B---3--:R3:W1:Y:S02]  /*2710*/  SHFL.IDX PT, R2, R7, 0x6, 0x181f ;  /* 0x00d81f0007027f89 */ /* 0x00866400000e0000 */
.L_x_1771:
        /* <DEDUP_REMOVED lines=10> */
.L_x_1685:
[----:B------:R-:W-:Y:S05]  /*27c0*/  BSYNC B0 ;  /* 0x0000000000007941 */ /* 0x000fea0003800000 */
.L_x_1684:
[----:B------:R-:W-:Y:S05]  /*27d0*/  BRA.DIV ~URZ, `(.L_x_1686) ;  /* 0x0000ac127f007947 */ /* 0x000fea000b800000 */
[----:B-12---:R-:W1:Y:S04]  /*27e0*/  SHFL.IDX PT, R6, R6, 0x7, 0x181f ;  /* 0x00f81f0006067f89 */ /* 0x006e6800000e0000 */
[----:B------:R2:W3:Y:S02]  /*27f0*/  SHFL.IDX PT, R2, R7, 0x7, 0x181f ;  /* 0x00f81f0007027f89 */ /* 0x0004e400000e0000 */
.L_x_1772:
[----:B------:R-:W-:-:S04]  /*2800*/  IADD3 R0, R0, 0x70, RZ ;  /* 0x0000007000007810 */ /* 0x000fc80007ffe0ff */
[----:B------:R-:W-:-:S13]  /*2810*/  ISETP.GE.AND P2, PT, R0, R4, PT ;  /* 0x000000040000720c */ /* 0x000fda0003f46270 */
[----:B---3--:R-:W-:-:S04]  /*2820*/  @!P2 LEA R2, P0, R246, R2, 0x1 ;  /* 0x00000002f602a211 */ /* 0x008fc800078008ff */
[----:B-1----:R-:W-:-:S05]  /*2830*/  @!P2 LEA.HI.X R3, R246, R6, R247, 0x1, P0 ;  /* 0x00000006f603a211 */ /* 0x002fca00000f0cf7 */
[----:B------:R-:W-:Y:S01]  /*2840*/  @!PT LDS RZ, [RZ] ;  /* 0x00000000fffff984 */ /* 0x000fe20000000800 */
[----:B------:R-:W-:Y:S01]  /*2850*/  @!PT LDS RZ, [RZ] ;  /* 0x00000000fffff984 */ /* 0x000fe20000000800 */
[----:B------:R-:W-:Y:S01]  /*2860*/  @!PT LDS RZ, [RZ] ;  /* 0x00000000fffff984 */ /* 0x000fe20000000800 */
[----:B------:R1:W-:Y:S04]  /*2870*/  @!P2 LDGSTS.E.BYPASS.LTC128B.128 [R216+0x8900], [R2.64], !P3 ;  /* 0x0890000002d8afae */ /* 0x0003e8000d901d48 */
[----:B------:R-:W0:Y:S01]  /*2880*/  LDGDEPBAR ;  /* 0x00000000000079af */ /* 0x000e220000000000 */
[----:B------:R-:W-:Y:S02]  /*2890*/  WARPSYNC 0xffffffff ;  /* 0xffffffff00007948 */ /* 0x000fe40003800000 */
[----:B------:R-:W3:Y:S04]  /*28a0*/  LDL.64 R8, [R1] ;  /* 0x0000000001087983 */ /* 0x000ee80000100a00 */
[----:B------:R-:W5:Y:S04]  /*28b0*/  LDL R17, [R1+0x10] ;  /* 0x0000100001117983 */ /* 0x000f680000100800 */
[----:B--2---:R-:W2:Y:S04]  /*28c0*/  LDL.64 R136, [R1+0x8] ;  /* 0x0000080001887983 */ /* 0x004ea80000100a00 */
[----:B----4-:R-:W4:Y:S01]  /*28d0*/  S2R R7, SR_TID.X ;  /* 0x0000000000077919 */ /* 0x010f220000002100 */
[----:B------:R-:W-:Y:S01]  /*28e0*/  IMAD.MOV.U32 R65, RZ, RZ, -0x50 ;  /* 0xffffffb0ff417424 */ /* 0x000fe200078e00ff */
[----:B------:R-:W-:Y:S01]  /*28f0*/  SHF.R.S32.HI R16, RZ, 0x1f, R64 ;  /* 0x0000001fff107819 */ /* 0x000fe20000011440 */
[----:B-1----:R-:W-:Y:S01]  /*2900*/  IMAD.WIDE.U32 R2, R64, c[0x0][0x1e0], RZ ;  /* 0x0000780040027a25 */ /* 0x002fe200078e00ff */
[----:B------:R-:W-:-:S03]  /*2910*/  ULDC.64 UR4, c[0x0][0x208] ;  /* 0x0000820000047ab9 */ /* 0x000fc60000000a00 */
[----:B------:R-:W-:Y:S02]  /*2920*/  IMAD R65, R244, R65, 0x50 ;  /* 0x00000050f4417424 */ /* 0x000fe400078e0241 */
[----:B------:R-:W-:Y:S01]  /*2930*/  IMAD R0, R16, c[0x0][0x1e0], RZ ;  /* 0x0000780010007a24 */ /* 0x000fe200078e02ff */
[----:B----4-:R-:W-:-:S04]  /*2940*/  SHF.R.S32.HI R5, RZ, 0x1f, R7 ;  /* 0x0000001fff057819 */ /* 0x010fc80000011407 */
[----:B------:R-:W-:-:S04]  /*2950*/  LEA.HI R5, R5, R7, RZ, 0x3 ;  /* 0x0000000705057211 */ /* 0x000fc800078f18ff */
[----:B------:R-:W-:-:S04]  /*2960*/  SHF.R.S32.HI R5, RZ, 0x3, R5 ;  /* 0x00000003ff057819 */ /* 0x000fc80000011405 */
[----:B------:R-:W-:Y:S01]  /*2970*/  IADD3 R18, R65, R116, -R5 ;  /* 0x0000007441127210 */ /* 0x000fe20007ffe805 */
[----:B------:R-:W-:-:S03]  /*2980*/  IMAD R0, R64, c[0x0][0x1e4], R0 ;  /* 0x0000790040007a24 */ /* 0x000fc600078e0200 */
[C---:B------:R-:W-:Y:S02]  /*2990*/  ISETP.GE.AND P2, PT, R18.reuse, 0x1, PT ;  /* 0x000000011200780c */ /* 0x040fe40003f46270 */
[----:B------:R-:W-:Y:S01]  /*29a0*/  ISETP.GE.AND P6, PT, R18, 0x11, PT ;  /* 0x000000111200780c */ /* 0x000fe20003fc6270 */
[----:B------:R-:W-:Y:S02]  /*29b0*/  IMAD.IADD R0, R3, 0x1, R0 ;  /* 0x0000000103007824 */ /* 0x000fe400078e0200 */
[----:B------:R-:W-:Y:S02]  /*29c0*/  IMAD.MOV.U32 R67, RZ, RZ, R252 ;  /* 0x000000ffff437224 */ /* 0x000fe400078e00fc */
[----:B------:R-:W-:Y:S02]  /*29d0*/  IMAD.MOV.U32 R117, RZ, RZ, c[0x0][0x1e0] ;  /* 0x00007800ff757624 */ /* 0x000fe400078e00ff */
[----:B------:R-:W-:Y:S01]  /*29e0*/  IMAD R5, R0, 0x50, RZ ;  /* 0x0000005000057824 */ /* 0x000fe200078e02ff */
[----:B------:R-:W-:Y:S01]  /*29f0*/  BAR.SYNC.DEFER_BLOCKING 0x0 ;  /* 0x0000000000007b1d */ /* 0x000fe20000010000 */
[----:B------:R-:W-:Y:S01]  /*2a00*/  ISETP.GE.AND P5, PT, R18, 0x21, PT ;  /* 0x000000211200780c */ /* 0x000fe20003fa6270 */
[----:B------:R-:W-:Y:S01]  /*2a10*/  IMAD.MOV.U32 R118, RZ, RZ, c[0x0][0x1e4] ;  /* 0x00007900ff767624 */ /* 0x000fe200078e00ff */
[----:B------:R-:W-:-:S03]  /*2a20*/  USHF.L.U32 UR7, UR4, 0x5, URZ ;  /* 0x0000000504077899 */ /* 0x000fc6000800063f */
[----:B------:R-:W-:Y:S02]  /*2a30*/  UMOV UR6, 0x5 ;  /* 0x0000000500067882 */ /* 0x000fe40000000000 */
[----:B------:R-:W-:Y:S01]  /*2a40*/  USHF.L.U64.HI UR5, UR4, UR6, UR5 ;  /* 0x0000000604057299 */ /* 0x000fe20008010205 */
[----:B---3--:R-:W-:-:S04]  /*2a50*/  IMAD.MOV.U32 R66, RZ, RZ, R8 ;  /* 0x000000ffff427224 */ /* 0x008fc800078e0008 */
[----:B------:R-:W-:-:S04]  /*2a60*/  IMAD.WIDE.U32 R2, R2, 0x50, R66 ;  /* 0x0000005002027825 */ /* 0x000fc800078e0042 */
[----:B------:R-:W-:Y:S01]  /*2a70*/  IMAD.IADD R3, R3, 0x1, R5 ;  /* 0x0000000103037824 */ /* 0x000fe200078e0205 */
[C---:B------:R-:W-:Y:S02]  /*2a80*/  @P2 LEA R4, P4, R2.reuse, c[0x0][0x1c8], 0x1 ;  /* 0x0000720002042a11 */ /* 0x040fe400078808ff */
[C---:B------:R-:W-:Y:S02]  /*2a90*/  @P6 LEA R0, P3, R117.reuse, R2, 0x4 ;  /* 0x0000000275006211 */ /* 0x040fe400078620ff */
[----:B------:R-:W-:Y:S02]  /*2aa0*/  @P2 LEA.HI.X R5, R2, c[0x0][0x1cc], R3, 0x1, P4 ;  /* 0x0000730002052a11 */ /* 0x000fe400020f0c03 */
[C---:B------:R-:W-:Y:S02]  /*2ab0*/  @P6 LEA.HI.X R6, R117.reuse, R3, R118, 0x4, P3 ;  /* 0x0000000375066211 */ /* 0x040fe400018f2476 */
[C---:B------:R-:W-:Y:S01]  /*2ac0*/  ISETP.GE.AND P4, PT, R18.reuse, 0x31, PT ;  /* 0x000000311200780c */ /* 0x040fe20003f86270 */
[----:B------:R-:W-:Y:S01]  /*2ad0*/  IMAD.WIDE.U32 R8, R117, 0x20, RZ ;  /* 0x0000002075087825 */ /* 0x000fe200078e00ff */
[----:B------:R-:W-:Y:S01]  /*2ae0*/  ISETP.GE.AND P3, PT, R18, 0x41, PT ;  /* 0x000000411200780c */ /* 0x000fe20003f66270 */
[----:B------:R-:W-:Y:S01]  /*2af0*/  @!PT LDS RZ, [RZ] ;  /* 0x00000000fffff984 */ /* 0x000fe20000000800 */
[----:B------:R-:W-:Y:S01]  /*2b00*/  @!PT LDS RZ, [RZ] ;  /* 0x00000000fffff984 */ /* 0x000fe20000000800 */
[----:B------:R-:W-:Y:S01]  /*2b10*/  @!PT LDS RZ, [RZ] ;  /* 0x00000000fffff984 */ /* 0x000fe20000000800 */
[----:B------:R1:W-:Y:S01]  /*2b20*/  @P2 LDGSTS.E.BYPASS.LTC128B.128 [R216+0x2900], [R4.64], !P1 ;  /* 0x0290000004d82fae */ /* 0x0003e2000c901d48 */
[----:B------:R-:W-:-:S04]  /*2b30*/  @P6 LEA R10, P0, R0, c[0x0][0x1c8], 0x1 ;  /* 0x00007200000a6a11 */ /* 0x000fc800078008ff */
[----:B------:R-:W-:Y:S01]  /*2b40*/  @P6 LEA.HI.X R11, R0, c[0x0][0x1cc], R6, 0x1, P0 ;  /* 0x00007300000b6a11 */ /* 0x000fe200000f0c06 */
[----:B------:R-:W-:Y:S01]  /*2b50*/  IMAD.SHL.U32 R6, R118, 0x20, RZ ;  /* 0x0000002076067824 */ /* 0x000fe200078e00ff */
[----:B------:R-:W-:-:S03]  /*2b60*/  @P5 IADD3 R0, P0, R2, R8, RZ ;  /* 0x0000000802005210 */ /* 0x000fc60007f1e0ff */
[----:B------:R-:W-:Y:S01]  /*2b70*/  @P4 IMAD R12, R118, 0x30, RZ ;  /* 0x00000030760c4824 */ /* 0x000fe200078e02ff */
[----:B------:R-:W-:Y:S01]  /*2b80*/  @P5 IADD3.X R6, R3, R9, R6, P0, !PT ;  /* 0x0000000903065210 */ /* 0x000fe200007fe406 */
[----:B------:R3:W-:Y:S01]  /*2b90*/  @P6 LDGSTS.E.BYPASS.LTC128B.128 [R216+0x3100], [R10.64], !P1 ;  /* 0x031000000ad86fae */ /* 0x0007e2000c901d48 */
[C---:B------:R-:W-:Y:S02]  /*2ba0*/  @P5 LEA R8, P0, R0.reuse, c[0x0][0x1c8], 0x1 ;  /* 0x0000720000085a11 */ /* 0x040fe400078008ff */
[----:B------:R-:W-:Y:S02]  /*2bb0*/  @P3 LEA R7, P2, R117, R2, 0x6 ;  /* 0x0000000275073211 */ /* 0x000fe400078430ff */
[----:B------:R-:W-:-:S05]  /*2bc0*/  @P5 LEA.HI.X R9, R0, c[0x0][0x1cc], R6, 0x1, P0 ;  /* 0x0000730000095a11 */ /* 0x000fca00000f0c06 */
[----:B------:R3:W-:Y:S01]  /*2bd0*/  @P5 LDGSTS.E.BYPASS.LTC128B.128 [R216+0x3900], [R8.64], !P1 ;  /* 0x0390000008d85fae */ /* 0x0007e2000c901d48 */
[----:B-1----:R-:W-:Y:S01]  /*2be0*/  @P4 IMAD.WIDE.U32 R4, R117, 0x30, R2 ;  /* 0x0000003075044825 */ /* 0x002fe200078e0002 */
[----:B------:R-:W-:Y:S02]  /*2bf0*/  @P3 LEA R2, P0, R7, c[0x0][0x1c8], 0x1 ;  /* 0x0000720007023a11 */ /* 0x000fe400078008ff */
[----:B------:R-:W-:Y:S01]  /*2c00*/  @P3 LEA.HI.X R3, R117, R3, R118, 0x6, P2 ;  /* 0x0000000375033211 */ /* 0x000fe200010f3476 */
[----:B------:R-:W-:Y:S01]  /*2c10*/  @P4 IMAD.IADD R0, R5, 0x1, R12 ;  /* 0x0000000105004824 */ /* 0x000fe200078e020c */
[C---:B------:R-:W-:Y:S02]  /*2c20*/  @P4 LEA R6, P2, R4.reuse, c[0x0][0x1c8], 0x1 ;  /* 0x0000720004064a11 */ /* 0x040fe400078408ff */
[----:B------:R-:W-:Y:S02]  /*2c30*/  @P3 LEA.HI.X R3, R7, c[0x0][0x1cc], R3, 0x1, P0 ;  /* 0x0000730007033a11 */ /* 0x000fe400000f0c03 */
[----:B------:R-:W-:-:S05]  /*2c40*/  @P4 LEA.HI.X R7, R4, c[0x0][0x1cc], R0, 0x1, P2 ;  /* 0x0000730004074a11 */ /* 0x000fca00010f0c00 */
[----:B------:R1:W-:Y:S04]  /*2c50*/  @P4 LDGSTS.E.BYPASS.LTC128B.128 [R216+0x4100], [R6.64], !P1 ;  /* 0x0410000006d84fae */ /* 0x0003e8000c901d48 */
[----:B------:R4:W-:Y:S04]  /*2c60*/  @P3 LDGSTS.E.BYPASS.LTC128B.128 [R216+0x4900], [R2.64], !P1 ;  /* 0x0490000002d83fae */ /* 0x0009e8000c901d48 */
[----:B------:R-:W0:Y:S01]  /*2c70*/  LDGDEPBAR ;  /* 0x00000000000079af */ /* 0x000e220000000000 */
[----:B------:R-:W-:-:S04]  /*2c80*/  DEPBAR.LE SB0, 0x1 ;  /* 0x000080400000791a */ /* 0x000fc80000000000 */
[----:B------:R-:W-:-:S04]  /*2c90*/  DEPBAR.LE SB0, 0x0 ;  /* 0x000080000000791a */ /* 0x000fc80000000000 */
[----:B------:R-:W-:Y:S06]  /*2ca0*/  BAR.SYNC.DEFER_BLOCKING 0x0 ;  /* 0x0000000000007b1d */ /* 0x000fec0000010000 */
[----:B-1----:R-:W-:Y:S04]  /*2cb0*/  LDSM.16.M88.4 R4, [R206+0x2000] ;  /* 0x00200000ce04783b */ /* 0x002fe80000000200 */
[----:B------:R-:W1:Y:S04]  /*2cc0*/  LDSM.16.M88.4 R20, [R119] ;  /* 0x000000007714783b */ /* 0x000e680000000200 */
[----:B------:R-:W2:Y:S04]  /*2cd0*/  LDSM.16.M88.4 R12, [R119+0x800] ;  /* 0x00080000770c783b */ /* 0x000ea80000000200 */
[----:B------:R-:W2:Y:S04]  /*2ce0*/  LDSM.16.M88.4 R24, [R119+0x1000] ;  /* 0x001000007718783b */ /* 0x000ea80000000200 */
[----:B------:R-:W5:Y:S04]  /*2cf0*/  LDSM.16.M88.4 R32, [R119+0x1800] ;  /* 0x001800007720783b */ /* 0x000f680000000200 */
[----:B------:R-:W5:Y:S04]  /*2d00*/  LDSM.16.M88.4 R28, [R119+0x2000] ;  /* 0x00200000771c783b */ /* 0x000f680000000200 */
[----:B---3--:R-:W3:Y:S01]  /*2d10*/  LDSM.16.M88.4 R8, [R206] ;  /* 0x00000000ce08783b */ /* 0x008ee20000000200 */
[----:B------:R-:W-:-:S02]  /*2d20*/  IMAD R0, R16, c[0x0][0x208], RZ ;  /* 0x0000820010007a24 */ /* 0x000fc400078e02ff */
[C---:B----4-:R-:W-:Y:S01]  /*2d30*/  IMAD.WIDE.U32 R2, R64.reuse, c[0x0][0x208], RZ ;  /* 0x0000820040027a25 */ /* 0x050fe200078e00ff */
[----:B------:R-:W-:Y:S03]  /*2d40*/  LDSM.16.M88.4 R36, [R213] ;  /* 0x00000000d524783b */ /* 0x000fe60000000200 */
[----:B------:R-:W-:Y:S01]  /*2d50*/  IMAD R0, R64, c[0x0][0x20c], R0 ;  /* 0x0000830040007a24 */ /* 0x000fe200078e0200 */
[----:B------:R-:W-:Y:S03]  /*2d60*/  LDSM.16.M88.4 R56, [R214] ;  /* 0x00000000d638783b */ /* 0x000fe60000000200 */
[----:B------:R-:W-:Y:S01]  /*2d70*/  IMAD.IADD R0, R3, 0x1, R0 ;  /* 0x0000000103007824 */ /* 0x000fe200078e0200 */
[----:B------:R-:W-:Y:S01]  /*2d80*/  ISETP.GE.AND P2, PT, R246, c[0x0][0x1d4], PT ;  /* 0x00007500f6007a0c */ /* 0x000fe20003f46270 */
[----:B------:R-:W-:Y:S01]  /*2d90*/  LDSM.16.M88.4 R68, [R210] ;  /* 0x00000000d244783b */ /* 0x000fe20000000200 */
[C---:B-1----:R-:W-:Y:S08]  /*2da0*/  HMMA.16816.F32 R40, R4.reuse, R20, RZ ;  /* 0x000000140428723c */ /* 0x042ff000000018ff */
[C---:B--2---:R-:W-:Y:S08]  /*2db0*/  HMMA.16816.F32 R44, R4.reuse, R12, RZ ;  /* 0x0000000c042c723c */ /* 0x044ff000000018ff */
[C---:B------:R-:W-:Y:S08]  /*2dc0*/  HMMA.16816.F32 R48, R4.reuse, R24, RZ ;  /* 0x000000180430723c */ /* 0x040ff000000018ff */
[C---:B-----5:R-:W-:Y:S08]  /*2dd0*/  HMMA.16816.F32 R52, R4.reuse, R32, RZ ;  /* 0x000000200434723c */ /* 0x060ff000000018ff */
[C---:B------:R-:W-:Y:S08]  /*2de0*/  HMMA.16816.F32 R60, R4.reuse, R28, RZ ;  /* 0x0000001c043c723c */ /* 0x040ff000000018ff */
[C---:B------:R-:W-:Y:S08]  /*2df0*/  HMMA.16816.F32 R76, R4.reuse, R22, RZ ;  /* 0x00000016044c723c */ /* 0x040ff000000018ff */
[C---:B------:R-:W-:Y:S08]  /*2e00*/  HMMA.16816.F32 R72, R4.reuse, R14, RZ ;  /* 0x0000000e0448723c */ /* 0x040ff000000018ff */
[C---:B------:R-:W-:Y:S08]  /*2e10*/  HMMA.16816.F32 R96, R4.reuse, R26, RZ ;  /* 0x0000001a0460723c */ /* 0x040ff000000018ff */
[C---:B------:R-:W-:Y:S08]  /*2e20*/  HMMA.16816.F32 R112, R4.reuse, R34, RZ ;  /* 0x000000220470723c */ /* 0x040ff000000018ff */
[----:B------:R-:W-:Y:S01]  /*2e30*/  HMMA.16816.F32 R108, R4, R30, RZ ;  /* 0x0000001e046c723c */ /* 0x000fe200000018ff */
[----:B------:R-:W1:Y:S01]  /*2e40*/  LDSM.16.M88.4 R4, [R209+0x2000] ;  /* 0x00200000d104783b */ /* 0x000e620000000200 */
[----:B------:R-:W-:-:S06]  /*2e50*/  IMAD R0, R0, 0x50, RZ ;  /* 0x0000005000007824 */ /* 0x000fcc00078e02ff */
[C---:B---3--:R-:W-:Y:S08]  /*2e60*/  HMMA.16816.F32 R120, R8.reuse, R20, RZ ;  /* 0x000000140878723c */ /* 0x048ff000000018ff */
[C---:B------:R-:W-:Y:S01]  /*2e70*/  HMMA.16816.F32 R144, R8.reuse, R22, RZ ;  /* 0x000000160890723c */ /* 0x040fe200000018ff */
[----:B------:R-:W-:Y:S07]  /*2e80*/  LDSM.16.M88.4 R20, [R211] ;  /* 0x00000000d314783b */ /* 0x000fee0000000200 */
[C---:B------:R-:W-:Y:S08]  /*2e90*/  HMMA.16816.F32 R104, R8.reuse, R12, RZ ;  /* 0x0000000c0868723c */ /* 0x040ff000000018ff */
[C---:B------:R-:W-:Y:S08]  /*2ea0*/  HMMA.16816.F32 R128, R8.reuse, R14, RZ ;  /* 0x0000000e0880723c */ /* 0x040ff000000018ff */
[C---:B------:R-:W-:Y:S08]  /*2eb0*/  HMMA.16816.F32 R100, R8.reuse, R24, RZ ;  /* 0x000000180864723c */ /* 0x040ff000000018ff */
[C---:B------:R-:W-:Y:S01]  /*2ec0*/  HMMA.16816.F32 R124, R8.reuse, R26, RZ ;  /* 0x0000001a087c723c */ /* 0x040fe200000018ff */
[----:B------:R-:W2:Y:S07]  /*2ed0*/  LDSM.16.M88.4 R24, [R212] ;  /* 0x00000000d418783b */ /* 0x000eae0000000200 */
[C---:B------:R-:W-:Y:S08]  /*2ee0*/  HMMA.16816.F32 R92, R8.reuse, R32, RZ ;  /* 0x00000020085c723c */ /* 0x040ff000000018ff */
[C---:B------:R-:W-:Y:S08]  /*2ef0*/  HMMA.16816.F32 R132, R8.reuse, R34, RZ ;  /* 0x000000220884723c */ /* 0x040ff000000018ff */
[C---:B------:R-:W-:Y:S08]  /*2f00*/  HMMA.16816.F32 R84, R8.reuse, R28, RZ ;  /* 0x0000001c0854723c */ /* 0x040ff000000018ff */
[----:B------:R-:W-:Y:S07]  /*2f10*/  HMMA.16816.F32 R88, R8, R30, RZ ;  /* 0x0000001e0858723c */ /* 0x000fee00000018ff */
[----:B------:R-:W-:-:S02]  /*2f20*/  IMAD.MOV.U32 R8, RZ, RZ, R136 ;  /* 0x000000ffff087224 */ /* 0x000fc400078e0088 */
[----:B------:R-:W-:-:S04]  /*2f30*/  IMAD.MOV.U32 R9, RZ, RZ, R17 ;  /* 0x000000ffff097224 */ /* 0x000fc800078e0011 */
[----:B------:R-:W-:Y:S01]  /*2f40*/  IMAD.WIDE.U32 R2, R2, 0x50, R8 ;  /* 0x0000005002027825 */ /* 0x000fe200078e0008 */
[----:B------:R-:W-:Y:S01]  /*2f50*/  ISETP.LT.OR P6, PT, R18, 0x1, P2 ;  /* 0x000000011200780c */ /* 0x000fe200017c1670 */
[----:B------:R-:W3:Y:S02]  /*2f60*/  LDSM.16.M88.4 R8, [R209] ;  /* 0x00000000d108783b */ /* 0x000ee40000000200 */
[----:B------:R-:W-:Y:S01]  /*2f70*/  IMAD.IADD R0, R3, 0x1, R0 ;  /* 0x0000000103007824 */ /* 0x000fe200078e0200 */
[----:B------:R-:W-:-:S04]  /*2f80*/  LEA R16, P0, R2, c[0x0][0x1f8], 0x1 ;  /* 0x00007e0002107a11 */ /* 0x000fc800078008ff */
[----:B------:R-:W-:Y:S02]  /*2f90*/  LEA.HI.X R17, R2, c[0x0][0x1fc], R0, 0x1, P0 ;  /* 0x00007f0002117a11 */ /* 0x000fe400000f0c00 */
[----:B------:R-:W-:Y:S02]  /*2fa0*/  IADD3 R14, P3, R16, UR7, RZ ;  /* 0x00000007100e7c10 */ /* 0x000fe4000ff7e0ff */
[----:B------:R-:W-:Y:S01]  /*2fb0*/  ISETP.LT.OR P5, PT, R18, 0x11, P2 ;  /* 0x000000111200780c */ /* 0x000fe200017a1670 */
[----:B------:R-:W-:Y:S01]  /*2fc0*/  @!PT LDS RZ, [RZ] ;  /* 0x00000000fffff984 */ /* 0x000fe20000000800 */
[----:B------:R-:W-:Y:S01]  /*2fd0*/  @!PT LDS RZ, [RZ] ;  /* 0x00000000fffff984 */ /* 0x000fe20000000800 */
[----:B------:R-:W-:Y:S01]  /*2fe0*/  @!PT LDS RZ, [RZ] ;  /* 0x00000000fffff984 */ /* 0x000fe20000000800 */
[----:B------:R4:W-:Y:S01]  /*2ff0*/  LDGSTS.E.BYPASS.LTC128B.128 [R216+0x100], [R16.64], !P6 ;  /* 0x0010000010d87fae */ /* 0x0009e2000f101d48 */
[----:B------:R-:W-:Y:S02]  /*3000*/  IADD3 R12, P0, R14, UR7, RZ ;  /* 0x000000070e0c7c10 */ /* 0x000fe4000ff1e0ff */
[----:B------:R-:W-:Y:S02]  /*3010*/  IADD3.X R15, R17, UR5, RZ, P3, !PT ;  /* 0x00000005110f7c10 */ /* 0x000fe40009ffe4ff */
[----:B------:R-:W-:-:S02]  /*3020*/  ISETP.LT.OR P4, PT, R18, 0x21, P2 ;  /* 0x000000211200780c */ /* 0x000fc40001781670 */
[----:B------:R-:W-:Y:S02]  /*3030*/  IADD3.X R13, R15, UR5, RZ, P0, !PT ;  /* 0x000000050f0d7c10 */ /* 0x000fe400087fe4ff */
[----:B------:R-:W-:Y:S02]  /*3040*/  ISETP.LT.OR P3, PT, R18, 0x31, P2 ;  /* 0x000000311200780c */ /* 0x000fe40001761670 */
[----:B------:R-:W-:Y:S01]  /*3050*/  IADD3 R2, P0, R12, UR7, RZ ;  /* 0x000000070c027c10 */ /* 0x000fe2000ff1e0ff */
[----:B------:R5:W-:Y:S01]  /*3060*/  LDGSTS.E.BYPASS.LTC128B.128 [R216+0x900], [R14.64], !P5 ;  /* 0x009000000ed87fae */ /* 0x000be2000e901d48 */
[----:B------:R-:W-:Y:S02]  /*3070*/  ISETP.LT.OR P2, PT, R18, 0x41, P2 ;  /* 0x000000411200780c */ /* 0x000fe40001741670 */
[----:B------:R-:W-:Y:S01]  /*3080*/  IADD3.X R3, R13, UR5, RZ, P0, !PT ;  /* 0x000000050d037c10 */ /* 0x000fe200087fe4ff */
[----:B-1----:R-:W-:Y:S02]  /*3090*/  HMMA.16816.F32 R28, R4, R36, R48 ;  /* 0x00000024041c723c */ /* 0x002fe40000001830 */
[----:B------:R5:W-:Y:S04]  /*30a0*/  LDGSTS.E.BYPASS.LTC128B.128 [R216+0x1100], [R12.64], !P4 ;  /* 0x011000000cd87fae */ /* 0x000be8000e101d48 */
[----:B------:R1:W-:Y:S01]  /*30b0*/  LDGSTS.E.BYPASS.LTC128B.128 [R216+0x1900], [R2.64], !P3 ;  /* 0x0190000002d87fae */ /* 0x0003e2000d901d48 */
[----:B----4-:R-:W-:-:S04]  /*30c0*/  IADD3 R16, P0, R2, UR7, RZ ;  /* 0x0000000702107c10 */ /* 0x010fc8000ff1e0ff */
[----:B------:R-:W-:Y:S01]  /*30d0*/  IADD3.X R17, R3, UR5, RZ, P0, !PT ;  /* 0x0000000503117c10 */ /* 0x000fe200087fe4ff */
[C---:B------:R-:W-:Y:S04]  /*30e0*/  HMMA.16816.F32 R32, R4.reuse, R56, R44 ;  /* 0x000000380420723c */ /* 0x040fe8000000182c */
[----:B------:R4:W-:Y:S04]  /*30f0*/  LDGSTS.E.BYPASS.LTC128B.128 [R216+0x2100], [R16.64], !P2 ;  /* 0x0210000010d87fae */ /* 0x0009e8000d101d48 */
[----:B------:R-:W-:Y:S04]  /*3100*/  LDSM.16.M88.4 R48, [R205+0x800] ;  /* 0x00080000cd30783b */ /* 0x000fe80000000200 */
[----:B------:R-:W-:Y:S01]  /*3110*/  LDSM.16.M88.4 R44, [R205+0x1000] ;  /* 0x00100000cd2c783b */ /* 0x000fe20000000200 */
[C---:B--2---:R-:W-:Y:S03]  /*3120*/  HMMA.16816.F32 R140, R4.reuse, R24, R52 ;  /* 0x00000018048c723c */ /* 0x044fe60000001834 */
[----:B------:R-:W-:Y:S04]  /*3130*/  LDSM.16.M88.4 R52, [R205] ;  /* 0x00000000cd34783b */ /* 0x000fe80000000200 */
[----:B-----5:R-:W-:Y:S01]  /*3140*/  LDSM.16.M88.4 R12, [R207] ;  /* 0x00000000cf0c783b */ /* 0x020fe20000000200 */
[C---:B------:R-:W-:Y:S03]  /*3150*/  HMMA.16816.F32 R80, R4.reuse, R68, R40 ;  /* 0x000000440450723c */ /* 0x040fe60000001828 */
[----:B------:R-:W-:Y:S04]  /*3160*/  LDSM.16.M88.4 R40, [R205+0x2000] ;  /* 0x00200000cd28783b */ /* 0x000fe80000000200 */
[----:B------:R-:W0:Y:S04]  /*3170*/  LDGDEPBAR ;  /* 0x00000000000079af */ /* 0x000e280000000000 */
[----:B----4-:R-:W2:Y:S01]  /*3180*/  LDSM.16.M88.4 R16, [R207+0x2000] ;  /* 0x00200000cf10783b */ /* 0x010ea20000000200 */
[C---:B------:R-:W-:Y:S03]  /*3190*/  HMMA.16816.F32 R156, R4.reuse, R20, R60 ;  /* 0x00000014049c723c */ /* 0x040fe6000000183c */
[----:B------:R-:W4:Y:S05]  /*31a0*/  LDSM.16.M88.4 R60, [R205+0x1800] ;  /* 0x00180000cd3c783b */ /* 0x000f2a0000000200 */
[C---:B------:R-:W-:Y:S08]  /*31b0*/  HMMA.16816.F32 R76, R4.reuse, R70, R76 ;  /* 0x00000046044c723c */ /* 0x040ff0000000184c */
[----:B------:R-:W-:Y:S08]  /*31c0*/  HMMA.16816.F32 R72, R4, R58, R72 ;  /* 0x0000003a0448723c */ /* 0x000ff00000001848 */
[C---:B---3--:R-:W-:Y:S08]  /*31d0*/  HMMA.16816.F32 R136, R8.reuse, R68, R120 ;  /* 0x000000440888723c */ /* 0x048ff00000001878 */
[C---:B------:R-:W-:Y:S08]  /*31e0*/  HMMA.16816.F32 R68, R8.reuse, R70, R144 ;  /* 0x000000460844723c */ /* 0x040ff00000001890 */
[----:B------:R-:W-:Y:S08]  /*31f0*/  HMMA.16816.F32 R152, R8, R56, R104 ;  /* 0x000000380898723c */ /* 0x000ff00000001868 */
[C---:B------:R-:W-:Y:S08]  /*3200*/  HMMA.16816.F32 R172, R4.reuse, R38, R96 ;  /* 0x0000002604ac723c */ /* 0x040ff00000001860 */
[C---:B------:R-:W-:Y:S08]  /*3210*/  HMMA.16816.F32 R164, R4.reuse, R26, R112 ;  /* 0x0000001a04a4723c */ /* 0x040ff00000001870 */
[----:B------:R-:W-:Y:S01]  /*3220*/  HMMA.16816.F32 R148, R4, R22, R108 ;  /* 0x000000160494723c */ /* 0x000fe2000000186c */
[----:B------:R-:W-:Y:S07]  /*3230*/  LDSM.16.M88.4 R4, [R208+0x2000] ;  /* 0x00200000d004783b */ /* 0x000fee0000000200 */
[C---:B------:R-:W-:Y:S08]  /*3240*/  HMMA.16816.F32 R56, R8.reuse, R58, R128 ;  /* 0x0000003a0838723c */ /* 0x040ff00000001880 */
[C---:B------:R-:W-:Y:S08]  /*3250*/  HMMA.16816.F32 R160, R8.reuse, R36, R100 ;  /* 0x0000002408a0723c */ /* 0x040ff00000001864 */
[C---:B------:R-:W-:Y:S08]  /*3260*/  HMMA.16816.F32 R168, R8.reuse, R24, R92 ;  /* 0x0000001808a8723c */ /* 0x040ff0000000185c */
[C---:B------:R-:W-:Y:S08]  /*3270*/  HMMA.16816.F32 R176, R8.reuse, R20, R84 ;  /* 0x0000001408b0723c */ /* 0x040ff00000001854 */
[C---:B------:R-:W-:Y:S01]  /*3280*/  HMMA.16816.F32 R120, R8.reuse, R38, R124 ;  /* 0x000000260878723c */ /* 0x040fe2000000187c */
[----:B------:R-:W-:Y:S07]  /*3290*/  LDSM.16.M88.4 R36, [R202] ;  /* 0x00000000ca24783b */ /* 0x000fee0000000200 */
[C---:B------:R-:W-:Y:S01]  /*32a0*/  HMMA.16816.F32 R132, R8.reuse, R26, R132 ;  /* 0x0000001a0884723c */ /* 0x040fe20000001884 */
[----:B------:R-:W-:Y:S07]  /*32b0*/  LDSM.16.M88.4 R24, [R202+0x1800] ;  /* 0x00180000ca18783b */ /* 0x000fee0000000200 */
[----:B------:R-:W-:Y:S01]  /*32c0*/  HMMA.16816.F32 R128, R8, R22, R88 ;  /* 0x000000160880723c */ /* 0x000fe20000001858 */
[----:B------:R-:W-:Y:S04]  /*32d0*/  LDSM.16.M88.4 R8, [R208] ;  /* 0x00000000d008783b */ /* 0x000fe80000000200 */
[----:B------:R-:W-:Y:S03]  /*32e0*/  LDSM.16.M88.4 R20, [R202+0x2000] ;  /* 0x00200000ca14783b */ /* 0x000fe60000000200 */
[C---:B--2---:R-:W-:Y:S01]  /*32f0*/  HMMA.16816.F32 R112, R16.reuse, R48, R32 ;  /* 0x000000301070723c */ /* 0x044fe20000001820 */
[----:B------:R-:W2:Y:S07]  /*3300*/  LDSM.16.M88.4 R32, [R202+0x800] ;  /* 0x00080000ca20783b */ /* 0x000eae0000000200 */
[----:B------:R-:W-:Y:S01]  /*3310*/  HMMA.16816.F32 R108, R16, R44, R28 ;  /* 0x0000002c106c723c */ /* 0x000fe2000000181c */
[----:B------:R-:W3:Y:S01]  /*3320*/  LDSM.16.M88.4 R28, [R202+0x1000] ;  /* 0x00100000ca1c783b */ /* 0x000ee20000000200 */
[----:B------:R-:W-:Y:S01]  /*3330*/  ISETP.GT.AND P0, PT, R64, R250, PT ;  /* 0x000000fa4000720c */ /* 0x000fe20003f04270 */
[----:B------:R-:W-:-:S05]  /*3340*/  DEPBAR.LE SB0, 0x0 ;  /* 0x000080000000791a */ /* 0x000fca0000000000 */
[----:B------:R-:W-:Y:S08]  /*3350*/  HMMA.16816.F32 R92, R16, R50, R72 ;  /* 0x00000032105c723c */ /* 0x000ff00000001848 */
[----:B------:R-:W-:Y:S08]  /*3360*/  HMMA.16816.F32 R72, R12, R54, R68 ;  /* 0x000000360c48723c */ /* 0x000ff00000001844 */
[----:B------:R-:W-:Y:S08]  /*3370*/  HMMA.16816.F32 R124, R16, R52, R80 ;  /* 0x00000034107c723c */ /* 0x000ff00000001850 */
[----:B------:R-:W-:Y:S08]  /*3380*/  HMMA.16816.F32 R68, R12, R48, R152 ;  /* 0x000000300c44723c */ /* 0x000ff00000001898 */
[C---:B----4-:R-:W-:Y:S08]  /*3390*/  HMMA.16816.F32 R104, R16.reuse, R60, R140 ;  /* 0x0000003c1068723c */ /* 0x050ff0000000188c */
        /* <DEDUP_REMOVED lines=13> */
[----:B------:R-:W-:Y:S07]  /*3470*/  BSSY B0, `(.L_x_1687) ;  /* 0x0000035000007945 */ /* 0x000fee0003800000 */
[C---:B--2---:R-:W-:Y:S08]  /*3480*/  HMMA.16816.F32 R112, R4.reuse, R32, R112 ;  /* 0x000000200470723c */ /* 0x044ff00000001870 */
[----:B------:R-:W-:Y:S08]  /*3490*/  HMMA.16816.F32 R92, R4, R34, R92 ;  /* 0x00000022045c723c */ /* 0x000ff0000000185c */
[C---:B------:R-:W-:Y:S08]  /*34a0*/  HMMA.16816.F32 R68, R8.reuse, R32, R68 ;  /* 0x000000200844723c */ /* 0x040ff00000001844 */
[----:B------:R-:W-:Y:S08]  /*34b0*/  HMMA.16816.F32 R48, R8, R34, R48 ;  /* 0x000000220830723c */ /* 0x000ff00000001830 */
[C---:B---3--:R-:W-:Y:S08]  /*34c0*/  HMMA.16816.F32 R108, R4.reuse, R28, R108 ;  /* 0x0000001c046c723c */ /* 0x048ff0000000186c */
[C---:B------:R-:W-:Y:S08]  /*34d0*/  HMMA.16816.F32 R40, R4.reuse, R30, R88 ;  /* 0x0000001e0428723c */ /* 0x040ff00000001858 */
[C---:B------:R-:W-:Y:S08]  /*34e0*/  HMMA.16816.F32 R100, R4.reuse, R20, R100 ;  /* 0x000000140464723c */ /* 0x040ff00000001864 */
[----:B------:R-:W-:Y:S08]  /*34f0*/  HMMA.16816.F32 R80, R4, R22, R80 ;  /* 0x000000160450723c */ /* 0x000ff00000001850 */
        /* <DEDUP_REMOVED lines=11> */
[----:B------:R-:W-:Y:S01]  /*35b0*/  HMMA.16816.F32 R20, R8, R22, R12 ;  /* 0x000000160814723c */ /* 0x000fe2000000180c */
[----:B------:R-:W-:Y:S06]  /*35c0*/  BAR.SYNC.DEFER_BLOCKING 0x0 ;  /* 0x0000000000007b1d */ /* 0x000fec0000010000 */
[----:B------:R-:W-:Y:S01]  /*35d0*/  @!UPT UIADD3 URZ, URZ, URZ, URZ ;  /* 0x0000003f3f3ff290 */ /* 0x000fe2000fffe03f */
[----:B------:R-:W-:Y:S11]  /*35e0*/  @!P0 BRA `(.L_x_1688) ;  /* 0x000001d000008947 */ /* 0x000ff60003800000 */
[----:B-1----:R-:W-:Y:S01]  /*35f0*/  IADD3 R0, R244, -0x2, RZ ;  /* 0xfffffffef4007810 */ /* 0x002fe20007ffe0ff */
        /* <DEDUP_REMOVED lines=28> */
.L_x_1688:
[----:B-1----:R-:W-:Y:S05]  /*37c0*/  BSYNC B0 ;  /* 0x0000000000007941 */ /* 0x002fea0003800000 */
.L_x_1687:
[----:B------:R-:W2:Y:S04]  /*37d0*/  LDL R0, [R1+0x18] ;  /* 0x0000180001007983 */ /* 0x000ea80000100800 */
[----:B------:R-:W0:Y:S01]  /*37e0*/  LDGDEPBAR ;  /* 0x00000000000079af */ /* 0x000e220000000000 */
[----:B--2---:R-:W-:-:S04]  /*37f0*/  IADD3 R0, -R0, R116, R65 ;  /* 0x0000007400007210 */ /* 0x004fc80007ffe141 */
        /* <DEDUP_REMOVED lines=13> */
[----:B------:R-:W-:Y:S02]  /*38d0*/  FSEL R14, R127, -INF , P0 ;  /* 0xff8000007f0e7808 */ /* 0x000fe40000000000 */
[----:B------:R-:W-:Y:S02]  /*38e0*/  FSEL R36, R78, -INF , P2 ;  /* 0xff8000004e247808 */ /* 0x000fe40001000000 */
[----:B------:R-:W-:Y:S02]  /*38f0*/  FSEL R37, R79, -INF , P0 ;  /* 0xff8000004f257808 */ /* 0x000fe40000000000 */
[C---:B------:R-:W-:Y:S02]  /*3900*/  ISETP.GT.AND P2, PT, R0.reuse, 0x10, PT ;  /* 0x000000100000780c */ /* 0x040fe40003f44270 */
[----:B------:R-:W-:-:S02]  /*3910*/  ISETP.GT.AND P0, PT, R0, 0x11, PT ;  /* 0x000000110000780c */ /* 0x000fc40003f04270 */
[----:B------:R-:W-:Y:S02]  /*3920*/  FSEL R27, R73, -INF , P3 ;  /* 0xff800000491b7808 */ /* 0x000fe40001800000 */
[----:B------:R-:W-:Y:S02]  /*3930*/  FMNMX.FTZ R2, R26, R2, !PT ;  /* 0x000000021a027209 */ /* 0x000fe40007810000 */
[----:B------:R-:W-:Y:S02]  /*3940*/  FSEL R12, R97, -INF , P3 ;  /* 0xff800000610c7808 */ /* 0x000fe40001800000 */
[----:B------:R-:W-:Y:S02]  /*3950*/  FMNMX.FTZ R3, R11, R3, !PT ;  /* 0x000000030b037209 */ /* 0x000fe40007810000 */
[----:B------:R-:W-:Y:S02]  /*3960*/  FSEL R39, R75, -INF , P3 ;  /* 0xff8000004b277808 */ /* 0x000fe40001800000 */
[----:B------:R-:W-:-:S02]  /*3970*/  FSEL R38, R74, -INF , P4 ;  /* 0xff8000004a267808 */ /* 0x000fc40002000000 */
        /* <DEDUP_REMOVED lines=16> */
[----:B------:R-:W-:Y:S02]  /*3a80*/  FMNMX.FTZ R2, R90, R2, !PT ;  /* 0x000000025a027209 */ /* 0x000fe40007810000 */
[----:B------:R-:W-:-:S02]  /*3a90*/  FMNMX.FTZ R3, R44, R3, !PT ;  /* 0x000000032c037209 */ /* 0x000fc40007810000 */
        /* <DEDUP_REMOVED lines=19> */
[C---:B------:R-:W-:Y:S02]  /*3bd0*/  ISETP.GT.AND P2, PT, R0.reuse, 0x30, PT ;  /* 0x000000300000780c */ /* 0x040fe40003f44270 */
[----:B------:R-:W-:Y:S02]  /*3be0*/  ISETP.GT.AND P0, PT, R0, 0x31, PT ;  /* 0x000000310000780c */ /* 0x000fe40003f04270 */
[----:B------:R-:W-:Y:S02]  /*3bf0*/  FMNMX.FTZ R2, R91, R2, !PT ;  /* 0x000000025b027209 */ /* 0x000fe40007810000 */
[----:B------:R-:W-:Y:S02]  /*3c00*/  FMNMX.FTZ R3, R45, R3, !PT ;  /* 0x000000032d037209 */ /* 0x000fe40007810000 */
[----:B------:R-:W-:Y:S02]  /*3c10*/  FSEL R131, R42, -INF , P4 ;  /* 0xff8000002a837808 */ /* 0x000fe40002000000 */
[----:B------:R-:W-:-:S02]  /*3c20*/  FSEL R126, R40, -INF , P4 ;  /* 0xff800000287e7808 */ /* 0x000fc40002000000 */
[----:B------:R-:W-:Y:S02]  /*3c30*/  FSEL R132, R43, -INF , P3 ;  /* 0xff8000002b847808 */ /* 0x000fe40001800000 */
[----:B------:R-:W-:Y:S02]  /*3c40*/  FSEL R128, R41, -INF , P3 ;  /* 0xff80000029807808 */ /* 0x000fe40001800000 */
[----:B------:R-:W-:Y:S01]  /*3c50*/  FSEL R140, R30, -INF , P4 ;  /* 0xff8000001e8c7808 */ /* 0x000fe20002000000 */
[----:B------:R-:W-:Y:S01]  /*3c60*/  LDSM.16.MT88.4 R40, [R203] ;  /* 0x00000000cb28783b */ /* 0x000fe20000004200 */
[----:B------:R-:W-:Y:S02]  /*3c70*/  FSEL R133, R28, -INF , P4 ;  /* 0xff8000001c857808 */ /* 0x000fe40002000000 */
[----:B------:R-:W-:Y:S02]  /*3c80*/  FSEL R143, R31, -INF , P3 ;  /* 0xff8000001f8f7808 */ /* 0x000fe40001800000 */
[----:B------:R-:W-:-:S02]  /*3c90*/  FSEL R136, R29, -INF , P3 ;  /* 0xff8000001d887808 */ /* 0x000fc40001800000 */
[----:B------:R-:W-:Y:S01]  /*3ca0*/  FSEL R155, R106, -INF , P2 ;  /* 0xff8000006a9b7808 */ /* 0x000fe20001000000 */
[----:B------:R-:W-:Y:S01]  /*3cb0*/  LDSM.16.MT88.4 R28, [R201] ;  /* 0x00000000c91c783b */ /* 0x000fe20000004200 */
[----:B------:R-:W-:Y:S02]  /*3cc0*/  FSEL R146, R104, -INF , P2 ;  /* 0xff80000068927808 */ /* 0x000fe40001000000 */
[----:B------:R-:W-:Y:S02]  /*3cd0*/  FSEL R175, R107, -INF , P0 ;  /* 0xff8000006baf7808 */ /* 0x000fe40000000000 */
[----:B------:R-:W-:Y:S02]  /*3ce0*/  FSEL R147, R105, -INF , P0 ;  /* 0xff80000069937808 */ /* 0x000fe40000000000 */
[----:B------:R-:W-:Y:S02]  /*3cf0*/  FSEL R197, R18, -INF , P2 ;  /* 0xff80000012c57808 */ /* 0x000fe40001000000 */
[----:B------:R-:W-:-:S02]  /*3d00*/  FSEL R134, R16, -INF , P2 ;  /* 0xff80000010867808 */ /* 0x000fc40001000000 */
[----:B------:R-:W-:Y:S02]  /*3d10*/  FSEL R215, R19, -INF , P0 ;  /* 0xff80000013d77808 */ /* 0x000fe40000000000 */
[----:B------:R-:W-:Y:S02]  /*3d20*/  FSEL R139, R17, -INF , P0 ;  /* 0xff800000118b7808 */ /* 0x000fe40000000000 */
[C---:B------:R-:W-:Y:S01]  /*3d30*/  ISETP.GT.AND P6, PT, R0.reuse, 0x38, PT ;  /* 0x000000380000780c */ /* 0x040fe20003fc4270 */
[----:B------:R-:W-:Y:S01]  /*3d40*/  LDSM.16.MT88.4 R16, [R200] ;  /* 0x00000000c810783b */ /* 0x000fe20000004200 */
[C---:B------:R-:W-:Y:S02]  /*3d50*/  ISETP.GT.AND P5, PT, R0.reuse, 0x39, PT ;  /* 0x000000390000780c */ /* 0x040fe40003fa4270 */
[C---:B------:R-:W-:Y:S02]  /*3d60*/  ISETP.GT.AND P4, PT, R0.reuse, 0x40, PT ;  /* 0x000000400000780c */ /* 0x040fe40003f84270 */
[----:B------:R-:W-:-:S02]  /*3d70*/  ISETP.GT.AND P3, PT, R0, 0x41, PT ;  /* 0x000000410000780c */ /* 0x000fc40003f64270 */
[----:B------:R-:W-:Y:S02]  /*3d80*/  ISETP.GT.AND P2, PT, R0, 0x48, PT ;  /* 0x000000480000780c */ /* 0x000fe40003f44270 */
[----:B------:R-:W-:Y:S02]  /*3d90*/  FMNMX.FTZ R2, R96, R2, !PT ;  /* 0x0000000260027209 */ /* 0x000fe40007810000 */
        /* <DEDUP_REMOVED lines=35> */
[----:B------:R-:W-:Y:S02]  /*3fd0*/  FSEL R153, R53, -INF , P3 ;  /* 0xff80000035997808 */ /* 0x000fe40001800000 */
        /* <DEDUP_REMOVED lines=14> */
[----:B------:R-:W-:Y:S02]  /*40c0*/  FMNMX.FTZ R3, R180, R3, !PT ;  /* 0x00000003b4037209 */ /* 0x000fe40007810000 */
[----:B------:R-:W-:-:S02]  /*40d0*/  FMNMX.FTZ R0, R36, R37, !PT ;  /* 0x0000002524007209 */ /* 0x000fc40007810000 */
[----:B------:R-:W-:Y:S01]  /*40e0*/  FMNMX.FTZ R5, R187, R4, !PT ;  /* 0x00000004bb057209 */ /* 0x000fe20007810000 */
[----:B------:R-:W1:Y:S01]  /*40f0*/  SHFL.BFLY PT, R6, R3, 0x2, 0x1f ;  /* 0x0c401f0003067f89 */ /* 0x000e6200000e0000 */
[----:B------:R-:W-:Y:S02]  /*4100*/  FSEL R150, R86, -INF , P6 ;  /* 0xff80000056967808 */ /* 0x000fe40003000000 */
[----:B------:R-:W-:Y:S01]  /*4110*/  FMNMX.FTZ R2, R175, R2, !PT ;  /* 0x00000002af027209 */ /* 0x000fe20007810000 */
[----:B------:R-:W2:Y:S01]  /*4120*/  SHFL.BFLY PT, R7, R5, 0x2, 0x1f ;  /* 0x0c401f0005077f89 */ /* 0x000ea200000e0000 */
[----:B------:R-:W-:Y:S02]  /*4130*/  FMNMX.FTZ R0, R38, R0, !PT ;  /* 0x0000000026007209 */ /* 0x000fe40007810000 */
[----:B------:R-:W-:Y:S02]  /*4140*/  FSEL R142, R87, -INF , P5 ;  /* 0xff800000578e7808 */ /* 0x000fe40002800000 */
[----:B------:R-:W-:-:S02]  /*4150*/  FMNMX.FTZ R2, R150, R2, !PT ;  /* 0x0000000296027209 */ /* 0x000fc40007810000 */
[----:B------:R-:W-:Y:S02]  /*4160*/  FMNMX.FTZ R0, R39, R0, !PT ;  /* 0x0000000027007209 */ /* 0x000fe40007810000 */
[----:B------:R-:W-:Y:S02]  /*4170*/  FSEL R186, R102, -INF , P4 ;  /* 0xff80000066ba7808 */ /* 0x000fe40002000000 */
[----:B------:R-:W-:Y:S02]  /*4180*/  FMNMX.FTZ R2, R142, R2, !PT ;  /* 0x000000028e027209 */ /* 0x000fe40007810000 */
        /* <DEDUP_REMOVED lines=10> */
[----:B------:R-:W-:Y:S02]  /*4230*/  FMNMX.FTZ R2, R198, R2, !PT ;  /* 0x00000002c6027209 */ /* 0x000fe40007810000 */
[----:B------:R-:W-:Y:S02]  /*4240*/  FMNMX.FTZ R4, R138, R4, !PT ;  /* 0x000000048a047209 */ /* 0x000fe40007810000 */
[----:B-1----:R-:W-:Y:S02]  /*4250*/  FMNMX.FTZ R0, R3, R6, !PT ;  /* 0x0000000603007209 */ /* 0x002fe40007810000 */
[----:B--2---:R-:W-:Y:S02]  /*4260*/  FMNMX.FTZ R3, R5, R7, !PT ;  /* 0x0000000705037209 */ /* 0x004fe40007810000 */
[----:B------:R-:W1:Y:S01]  /*4270*/  SHFL.BFLY PT, R5, R2, 0x2, 0x1f ;  /* 0x0c401f0002057f89 */ /* 0x000e6200000e0000 */
[----:B------:R-:W-:-:S02]  /*4280*/  FMNMX.FTZ R4, R141, R4, !PT ;  /* 0x000000048d047209 */ /* 0x000fc40007810000 */
[----:B------:R-:W-:Y:S01]  /*4290*/  FSEL R148, R62, -INF , P6 ;  /* 0xff8000003e947808 */ /* 0x000fe20003000000 */
[----:B------:R-:W2:Y:S01]  /*42a0*/  SHFL.BFLY PT, R6, R0, 0x1, 0x1f ;  /* 0x0c201f0000067f89 */ /* 0x000ea200000e0000 */
[----:B------:R-:W-:Y:S02]  /*42b0*/  FMNMX.FTZ R4, R140, R4, !PT ;  /* 0x000000048c047209 */ /* 0x000fe40007810000 */
[----:B------:R-:W-:Y:S01]  /*42c0*/  FSEL R149, R63, -INF , P5 ;  /* 0xff8000003f957808 */ /* 0x000fe20002800000 */
[----:B------:R-:W3:Y:S01]  /*42d0*/  SHFL.BFLY PT, R7, R3, 0x1, 0x1f ;  /* 0x0c201f0003077f89 */ /* 0x000ee200000e0000 */
[----:B------:R-:W-:Y:S02]  /*42e0*/  FMNMX.FTZ R4, R143, R4, !PT ;  /* 0x000000048f047209 */ /* 0x000fe40007810000 */
[----:B------:R-:W-:Y:S02]  /*42f0*/  FSEL R199, R54, -INF , P4 ;  /* 0xff80000036c77808 */ /* 0x000fe40002000000 */
[----:B------:R-:W-:-:S02]  /*4300*/  FMNMX.FTZ R4, R197, R4, !PT ;  /* 0x00000004c5047209 */ /* 0x000fc40007810000 */
[----:B------:R-:W-:Y:S02]  /*4310*/  FSEL R217, R55, -INF , P3 ;  /* 0xff80000037d97808 */ /* 0x000fe40001800000 */
[----:B------:R-:W-:Y:S02]  /*4320*/  FMNMX.FTZ R4, R215, R4, !PT ;  /* 0x00000004d7047209 */ /* 0x000fe40007810000 */
[----:B------:R-:W-:Y:S02]  /*4330*/  FSEL R218, R22, -INF , P2 ;  /* 0xff80000016da7808 */ /* 0x000fe40001000000 */
[----:B------:R-:W-:Y:S02]  /*4340*/  FMNMX.FTZ R4, R148, R4, !PT ;  /* 0x0000000494047209 */ /* 0x000fe40007810000 */
[----:B------:R-:W-:Y:S02]  /*4350*/  FSEL R219, R23, -INF , P0 ;  /* 0xff80000017db7808 */ /* 0x000fe40000000000 */
[----:B-1----:R-:W-:Y:S01]  /*4360*/  FMNMX.FTZ R5, R2, R5, !PT ;  /* 0x0000000502057209 */ /* 0x002fe20007810000 */
[----:B------:R-:W-:Y:S01]  /*4370*/  LDSM.16.MT88.4 R20, [R204] ;  /* 0x00000000cc14783b */ /* 0x000fe20000004200 */
[----:B------:R-:W-:-:S02]  /*4380*/  FMNMX.FTZ R2, R149, R4, !PT ;  /* 0x0000000495027209 */ /* 0x000fc40007810000 */
[----:B--2---:R-:W-:Y:S02]  /*4390*/  FMNMX.FTZ R114, R0, R6, !PT ;  /* 0x0000000600727209 */ /* 0x004fe40007810000 */
[----:B------:R-:W-:Y:S01]  /*43a0*/  FMNMX.FTZ R0, R199, R2, !PT ;  /* 0x00000002c7007209 */ /* 0x000fe20007810000 */
[----:B------:R-:W1:Y:S01]  /*43b0*/  SHFL.BFLY PT, R6, R5, 0x1, 0x1f ;  /* 0x0c201f0005067f89 */ /* 0x000e6200000e0000 */
[----:B---3--:R-:W-:Y:S01]  /*43c0*/  FMNMX.FTZ R112, R3, R7, !PT ;  /* 0x0000000703707209 */ /* 0x008fe20007810000 */
[C---:B------:R-:W-:Y:S01]  /*43d0*/  FMUL.FTZ R3, R114.reuse, c[0x0][0x2d0] ;  /* 0x0000b40072037a20 */ /* 0x040fe20000410000 */
[----:B------:R-:W-:Y:S02]  /*43e0*/  FMNMX.FTZ R0, R217, R0, !PT ;  /* 0x00000000d9007209 */ /* 0x000fe40007810000 */
[----:B------:R-:W-:Y:S01]  /*43f0*/  FSETP.NEU.FTZ.AND P3, PT, R114, -INF , PT ;  /* 0xff8000007200780b */ /* 0x000fe20003f7d000 */
[----:B------:R-:W-:Y:S01]  /*4400*/  FMUL.FTZ R2, R112, c[0x0][0x2d0] ;  /* 0x0000b40070027a20 */ /* 0x000fe20000410000 */
[----:B------:R-:W-:-:S02]  /*4410*/  FMNMX.FTZ R4, R218, R0, !PT ;  /* 0x00000000da047209 */ /* 0x000fc40007810000 */
[----:B------:R-:W-:Y:S02]  /*4420*/  FSEL R3, R3, RZ, P3 ;  /* 0x000000ff03037208 */ /* 0x000fe40001800000 */
[----:B------:R-:W-:Y:S02]  /*4430*/  FMNMX.FTZ R4, R219, R4, !PT ;  /* 0x00000004db047209 */ /* 0x000fe40007810000 */
[----:B------:R-:W-:Y:S01]  /*4440*/  FSETP.NEU.FTZ.AND P2, PT, R112, -INF , PT ;  /* 0xff8000007000780b */ /* 0x000fe20003f5d000 */
[----:B------:R-:W-:Y:S02]  /*4450*/  FFMA.FTZ R0, R8, c[0x0][0x2d0], -R3 ;  /* 0x0000b40008007a23 */ /* 0x000fe40000010803 */
[----:B------:R-:W2:Y:S01]  /*4460*/  SHFL.BFLY PT, R7, R4, 0x2, 0x1f ;  /* 0x0c401f0004077f89 */ /* 0x000ea200000e0000 */
[----:B------:R-:W-:Y:S01]  /*4470*/  FSEL R2, R2, RZ, P2 ;  /* 0x000000ff02027208 */ /* 0x000fe20001000000 */
[----:B------:R3:W-:Y:S01]  /*4480*/  MUFU.EX2 R240, R0 ;  /* 0x0000000000f07308 */ /* 0x0007e20000000800 */
[----:B-1----:R-:W-:-:S03]  /*4490*/  FMNMX.FTZ R5, R5, R6, !PT ;  /* 0x0000000605057209 */ /* 0x002fc60007810000 */
[----:B------:R-:W-:Y:S01]  /*44a0*/  FFMA.FTZ R6, R11, c[0x0][0x2d0], -R2 ;  /* 0x0000b4000b067a23 */ /* 0x000fe20000010802 */
[----:B------:R-:W-:-:S03]  /*44b0*/  FSETP.NEU.FTZ.AND P0, PT, R5, -INF , PT ;  /* 0xff8000000500780b */ /* 0x000fc60003f1d000 */
[----:B------:R1:W-:Y:S01]  /*44c0*/  MUFU.EX2 R242, R6 ;  /* 0x0000000600f27308 */ /* 0x0003e20000000800 */
[----:B---3--:R-:W-:-:S07]  /*44d0*/  FFMA.FTZ R0, R9, c[0x0][0x2d0], -R2 ;  /* 0x0000b40009007a23 */ /* 0x008fce0000010802 */
[----:B------:R3:W-:Y:S01]  /*44e0*/  MUFU.EX2 R239, R0 ;  /* 0x0000000000ef7308 */ /* 0x0007e20000000800 */
[----:B--2---:R-:W-:Y:S01]  /*44f0*/  FMNMX.FTZ R4, R4, R7, !PT ;  /* 0x0000000704047209 */ /* 0x004fe20007810000 */
[----:B-1----:R-:W-:-:S04]  /*4500*/  FFMA.FTZ R6, R12, c[0x0][0x2d0], -R2 ;  /* 0x0000b4000c067a23 */ /* 0x002fc80000010802 */
[----:B------:R-:W1:Y:S02]  /*4510*/  SHFL.BFLY PT, R7, R4, 0x1, 0x1f ;  /* 0x0c201f0004077f89 */ /* 0x000e6400000e0000 */
[----:B------:R-:W2:Y:S01]  /*4520*/  MUFU.EX2 R243, R6 ;  /* 0x0000000600f37308 */ /* 0x000ea20000000800 */
[----:B---3--:R-:W-:-:S07]  /*4530*/  FFMA.FTZ R0, R10, c[0x0][0x2d0], -R2 ;  /* 0x0000b4000a007a23 */ /* 0x008fce0000010802 */
[----:B------:R3:W4:Y:S01]  /*4540*/  MUFU.EX2 R238, R0 ;  /* 0x0000000000ee7308 */ /* 0x0007220000000800 */
[----:B--2---:R-:W-:Y:S02]  /*4550*/  F2FP.PACK_AB R10, R243, R242 ;  /* 0x000000f2f30a723e */ /* 0x004fe400000000ff */
[----:B-1----:R-:W-:Y:S01]  /*4560*/  FMNMX.FTZ R113, R4, R7, !PT ;  /* 0x0000000704717209 */ /* 0x002fe20007810000 */
[----:B------:R-:W-:Y:S02]  /*4570*/  FFMA.FTZ R4, R26, c[0x0][0x2d0], -R3 ;  /* 0x0000b4001a047a23 */ /* 0x000fe40000010803 */
[----:B---3--:R-:W-:Y:S02]  /*4580*/  FMUL.FTZ R0, R5, c[0x0][0x2d0] ;  /* 0x0000b40005007a20 */ /* 0x008fe40000410000 */
[----:B------:R-:W-:Y:S01]  /*4590*/  MUFU.EX2 R227, R4 ;  /* 0x0000000400e37308 */ /* 0x000fe20000000800 */
[----:B----4-:R-:W-:Y:S02]  /*45a0*/  F2FP.PACK_AB R8, R238, R239 ;  /* 0x000000efee08723e */ /* 0x010fe400000000ff */
[----:B------:R-:W-:-:S02]  /*45b0*/  FSEL R0, R0, RZ, P0 ;  /* 0x000000ff00007208 */ /* 0x000fc40000000000 */
        /* <DEDUP_REMOVED lines=45> */
[----:B------:R-:W-:Y:S08]  /*4890*/  HMMA.16816.F32 R44, R8, R42, RZ ;  /* 0x0000002a082c723c */ /* 0x000ff000000018ff */
[----:B------:R-:W-:Y:S01]  /*48a0*/  HMMA.16816.F32 R80, R12, R20, RZ ;  /* 0x000000140c50723c */ /* 0x000fe200000018ff */
[----:B--2---:R-:W-:-:S07]  /*48b0*/  FFMA.FTZ R6, R72, c[0x0][0x2d0], -R2 ;  /* 0x0000b40048067a23 */ /* 0x004fce0000010802 */
[C---:B------:R-:W-:Y:S01]  /*48c0*/  HMMA.16816.F32 R108, R12.reuse, R22, RZ ;  /* 0x000000160c6c723c */ /* 0x040fe200000018ff */
[----:B----4-:R-:W-:Y:S01]  /*48d0*/  F2FP.PACK_AB R8, R233, R229 ;  /* 0x000000e5e908723e */ /* 0x010fe200000000ff */
[----:B------:R2:W-:Y:S06]  /*48e0*/  MUFU.EX2 R232, R6 ;  /* 0x0000000600e87308 */ /* 0x0005ec0000000800 */
[C---:B------:R-:W-:Y:S08]  /*48f0*/  HMMA.16816.F32 R20, R12.reuse, R40, RZ ;  /* 0x000000280c14723c */ /* 0x040ff000000018ff */
[----:B------:R-:W-:Y:S01]  /*4900*/  HMMA.16816.F32 R100, R12, R42, RZ ;  /* 0x0000002a0c64723c */ /* 0x000fe200000018ff */
[----:B--2---:R-:W-:-:S04]  /*4910*/  FFMA.FTZ R6, R73, c[0x0][0x2d0], -R2 ;  /* 0x0000b40049067a23 */ /* 0x004fc80000010802 */
[----:B------:R2:W4:Y:S03]  /*4920*/  MUFU.EX2 R231, R6 ;  /* 0x0000000600e77308 */ /* 0x0005260000000800 */
[----:B------:R-:W-:Y:S01]  /*4930*/  HMMA.16816.F32 R120, R12, R30, RZ ;  /* 0x0000001e0c78723c */ /* 0x000fe200000018ff */
[----:B--2---:R-:W-:Y:S01]  /*4940*/  FFMA.FTZ R6, R74, c[0x0][0x2d0], -R0 ;  /* 0x0000b4004a067a23 */ /* 0x004fe20000010800 */
[----:B----4-:R-:W-:-:S03]  /*4950*/  F2FP.PACK_AB R10, R231, R232 ;  /* 0x000000e8e70a723e */ /* 0x010fc600000000ff */
[----:B------:R2:W-:Y:S02]  /*4960*/  MUFU.EX2 R221, R6 ;  /* 0x0000000600dd7308 */ /* 0x0005e40000000800 */
[--C-:B--2---:R-:W-:Y:S02]  /*4970*/  FFMA.FTZ R6, R75, c[0x0][0x2d0], -R0.reuse ;  /* 0x0000b4004b067a23 */ /* 0x104fe40000010800 */
[----:B------:R-:W-:Y:S01]  /*4980*/  HMMA.16816.F32 R72, R12, R28, RZ ;  /* 0x0000001c0c48723c */ /* 0x000fe200000018ff */
[----:B------:R-:W-:Y:S03]  /*4990*/  LDSM.16.MT88.4 R12, [R200+0x1000] ;  /* 0x00100000c80c783b */ /* 0x000fe60000004200 */
[----:B------:R2:W4:Y:S01]  /*49a0*/  MUFU.EX2 R220, R6 ;  /* 0x0000000600dc7308 */ /* 0x0005220000000800 */
[----:B------:R-:W-:Y:S01]  /*49b0*/  LDSM.16.MT88.4 R28, [R201+0x1000] ;  /* 0x00100000c91c783b */ /* 0x000fe20000004200 */
[----:B--2---:R-:W-:Y:S01]  /*49c0*/  FFMA.FTZ R6, R88, c[0x0][0x2d0], -R0 ;  /* 0x0000b40058067a23 */ /* 0x004fe20000010800 */
[----:B----4-:R-:W-:-:S05]  /*49d0*/  F2FP.PACK_AB R9, R220, R221 ;  /* 0x000000dddc09723e */ /* 0x010fca00000000ff */
[----:B------:R2:W-:Y:S02]  /*49e0*/  MUFU.EX2 R223, R6 ;  /* 0x0000000600df7308 */ /* 0x0005e40000000800 */
[----:B--2---:R-:W-:-:S06]  /*49f0*/  FFMA.FTZ R6, R89, c[0x0][0x2d0], -R0 ;  /* 0x0000b40059067a23 */ /* 0x004fcc0000010800 */
[----:B------:R2:W4:Y:S02]  /*4a00*/  MUFU.EX2 R222, R6 ;  /* 0x0000000600de7308 */ /* 0x0005240000000800 */
[----:B--2---:R-:W-:Y:S01]  /*4a10*/  FFMA.FTZ R6, R90, c[0x0][0x2d0], -R3 ;  /* 0x0000b4005a067a23 */ /* 0x004fe20000010803 */
[----:B----4-:R-:W-:-:S05]  /*4a20*/  F2FP.PACK_AB R11, R222, R223 ;  /* 0x000000dfde0b723e */ /* 0x010fca00000000ff */
[----:B------:R2:W-:Y:S02]  /*4a30*/  MUFU.EX2 R191, R6 ;  /* 0x0000000600bf7308 */ /* 0x0005e40000000800 */
[C---:B-1----:R-:W-:Y:S08]  /*4a40*/  HMMA.16816.F32 R104, R8.reuse, R24, R76 ;  /* 0x000000180868723c */ /* 0x042ff0000000184c */
[----:B------:R-:W-:Y:S01]  /*4a50*/  HMMA.16816.F32 R76, R8, R32, R48 ;  /* 0x00000020084c723c */ /* 0x000fe20000001830 */
[----:B--2---:R-:W-:-:S04]  /*4a60*/  FFMA.FTZ R6, R91, c[0x0][0x2d0], -R3 ;  /* 0x0000b4005b067a23 */ /* 0x004fc80000010803 */
[----:B------:R1:W2:Y:S03]  /*4a70*/  MUFU.EX2 R190, R6 ;  /* 0x0000000600be7308 */ /* 0x0002a60000000800 */
[C---:B---3--:R-:W-:Y:S08]  /*4a80*/  HMMA.16816.F32 R88, R8.reuse, R16, R56 ;  /* 0x000000100858723c */ /* 0x048ff00000001838 */
[----:B------:R-:W-:Y:S01]  /*4a90*/  HMMA.16816.F32 R68, R8, R26, R68 ;  /* 0x0000001a0844723c */ /* 0x000fe20000001844 */
[----:B-1----:R-:W-:-:S07]  /*4aa0*/  FFMA.FTZ R6, R96, c[0x0][0x2d0], -R3 ;  /* 0x0000b40060067a23 */ /* 0x002fce0000010803 */
[----:B------:R-:W-:Y:S01]  /*4ab0*/  HMMA.16816.F32 R44, R8, R34, R44 ;  /* 0x00000022082c723c */ /* 0x000fe2000000182c */
[----:B------:R1:W-:Y:S02]  /*4ac0*/  MUFU.EX2 R195, R6 ;  /* 0x0000000600c37308 */ /* 0x0003e40000000800 */
[----:B-1----:R-:W-:-:S05]  /*4ad0*/  FFMA.FTZ R6, R97, c[0x0][0x2d0], -R3 ;  /* 0x0000b40061067a23 */ /* 0x002fca0000010803 */
[C---:B------:R-:W-:Y:S01]  /*4ae0*/  HMMA.16816.F32 R96, R8.reuse, R36, R64 ;  /* 0x000000240860723c */ /* 0x040fe20000001840 */
[----:B------:R1:W3:Y:S07]  /*4af0*/  MUFU.EX2 R189, R6 ;  /* 0x0000000600bd7308 */ /* 0x0002ee0000000800 */
[C---:B------:R-:W-:Y:S08]  /*4b00*/  HMMA.16816.F32 R64, R8.reuse, R38, R60 ;  /* 0x000000260840723c */ /* 0x040ff0000000183c */
[----:B------:R-:W-:Y:S01]  /*4b10*/  HMMA.16816.F32 R60, R8, R18, R52 ;  /* 0x00000012083c723c */ /* 0x000fe20000001834 */
[----:B-1----:R-:W-:-:S04]  /*4b20*/  FFMA.FTZ R6, R115, c[0x0][0x2d0], -R4 ;  /* 0x0000b40073067a23 */ /* 0x002fc80000010804 */
[----:B------:R1:W-:Y:S02]  /*4b30*/  MUFU.EX2 R185, R6 ;  /* 0x0000000600b97308 */ /* 0x0003e40000000800 */
[----:B--2---:R-:W-:Y:S02]  /*4b40*/  F2FP.PACK_AB R8, R190, R191 ;  /* 0x000000bfbe08723e */ /* 0x004fe400000000ff */
[----:B---3--:R-:W-:Y:S01]  /*4b50*/  F2FP.PACK_AB R10, R189, R195 ;  /* 0x000000c3bd0a723e */ /* 0x008fe200000000ff */
        /* <DEDUP_REMOVED lines=20> */
[----:B------:R3:W4:Y:S06]  /*4ca0*/  MUFU.EX2 R179, R6 ;  /* 0x0000000600b37308 */ /* 0x00072c0000000800 */
[C---:B------:R-:W-:Y:S08]  /*4cb0*/  HMMA.16816.F32 R56, R8.reuse, R16, R72 ;  /* 0x000000100838723c */ /* 0x040ff00000001848 */
[----:B------:R-:W-:Y:S01]  /*4cc0*/  HMMA.16816.F32 R16, R8, R18, R120 ;  /* 0x000000120810723c */ /* 0x000fe20000001878 */
[----:B---3--:R-:W-:-:S04]  /*4cd0*/  FFMA.FTZ R6, R126, c[0x0][0x2d0], -R2 ;  /* 0x0000b4007e067a23 */ /* 0x008fc80000010802 */
[----:B------:R3:W-:Y:S03]  /*4ce0*/  MUFU.EX2 R177, R6 ;  /* 0x0000000600b17308 */ /* 0x0007e60000000800 */
[----:B------:R-:W-:Y:S07]  /*4cf0*/  HMMA.16816.F32 R80, R8, R34, R100 ;  /* 0x000000220850723c */ /* 0x000fee0000001864 */
[----:B----4-:R-:W-:Y:S01]  /*4d00*/  F2FP.PACK_AB R8, R179, R178 ;  /* 0x000000b2b308723e */ /* 0x010fe200000000ff */
        /* <DEDUP_REMOVED lines=14> */
[----:B------:R3:W4:Y:S02]  /*4df0*/  MUFU.EX2 R170, R6 ;  /* 0x0000000600aa7308 */ /* 0x0007240000000800 */
[C---:B--2---:R-:W-:Y:S08]  /*4e00*/  HMMA.16816.F32 R92, R8.reuse, R36, R76 ;  /* 0x00000024085c723c */ /* 0x044ff0000000184c */
[----:B------:R-:W-:Y:S01]  /*4e10*/  HMMA.16816.F32 R76, R8, R14, R68 ;  /* 0x0000000e084c723c */ /* 0x000fe20000001844 */
[----:B---3--:R-:W-:-:S04]  /*4e20*/  FFMA.FTZ R6, R133, c[0x0][0x2d0], -R3 ;  /* 0x0000b40085067a23 */ /* 0x008fc80000010803 */
[----:B------:R2:W-:Y:S03]  /*4e30*/  MUFU.EX2 R169, R6 ;  /* 0x0000000600a97308 */ /* 0x0005e60000000800 */
[C---:B-1----:R-:W-:Y:S08]  /*4e40*/  HMMA.16816.F32 R72, R8.reuse, R22, R64 ;  /* 0x000000160848723c */ /* 0x042ff00000001840 */
[----:B------:R-:W-:Y:S01]  /*4e50*/  HMMA.16816.F32 R104, R8, R12, R104 ;  /* 0x0000000c0868723c */ /* 0x000fe20000001868 */
[----:B--2---:R-:W-:-:S07]  /*4e60*/  FFMA.FTZ R6, R136, c[0x0][0x2d0], -R3 ;  /* 0x0000b40088067a23 */ /* 0x004fce0000010803 */
[C---:B------:R-:W-:Y:S01]  /*4e70*/  HMMA.16816.F32 R96, R8.reuse, R20, R96 ;  /* 0x000000140860723c */ /* 0x040fe20000001860 */
[----:B------:R1:W2:Y:S07]  /*4e80*/  MUFU.EX2 R168, R6 ;  /* 0x0000000600a87308 */ /* 0x0002ae0000000800 */
[C---:B------:R-:W-:Y:S08]  /*4e90*/  HMMA.16816.F32 R88, R8.reuse, R28, R88 ;  /* 0x0000001c0858723c */ /* 0x040ff00000001858 */
[----:B------:R-:W-:Y:S01]  /*4ea0*/  HMMA.16816.F32 R68, R8, R30, R60 ;  /* 0x0000001e0844723c */ /* 0x000fe2000000183c */
[----:B-1----:R-:W-:-:S02]  /*4eb0*/  FFMA.FTZ R6, R134, c[0x0][0x2d0], -R3 ;  /* 0x0000b40086067a23 */ /* 0x002fc40000010803 */
[----:B------:R-:W-:Y:S02]  /*4ec0*/  LDSM.16.MT88.4 R132, [R200+0x2000] ;  /* 0x00200000c884783b */ /* 0x000fe40000004200 */
[----:B------:R1:W-:Y:S03]  /*4ed0*/  MUFU.EX2 R167, R6 ;  /* 0x0000000600a77308 */ /* 0x0003e60000000800 */
[----:B------:R-:W-:Y:S07]  /*4ee0*/  HMMA.16816.F32 R64, R8, R38, R44 ;  /* 0x000000260840723c */ /* 0x000fee000000182c */
[----:B----4-:R-:W-:-:S02]  /*4ef0*/  F2FP.PACK_AB R8, R170, R181 ;  /* 0x000000b5aa08723e */ /* 0x010fc400000000ff */
        /* <DEDUP_REMOVED lines=17> */
[----:B-1----:R-:W-:-:S04]  /*5010*/  FFMA.FTZ R6, R137, c[0x0][0x2d0], -R3 ;  /* 0x0000b40089067a23 */ /* 0x002fc80000010803 */
        /* <DEDUP_REMOVED lines=38> */
[----:B------:R-:W2:Y:S01]  /*5280*/  LDSM.16.MT88.4 R96, [R201+0x2000] ;  /* 0x00200000c960783b */ /* 0x000ea20000004200 */
[----:B-1----:R-:W-:-:S06]  /*5290*/  FFMA.FTZ R6, R153, c[0x0][0x2d0], -R3 ;  /* 0x0000b40099067a23 */ /* 0x002fcc0000010803 */
[C---:B-----5:R-:W-:Y:S01]  /*52a0*/  HMMA.16816.F32 R88, R8.reuse, R16, R88 ;  /* 0x000000100858723c */ /* 0x060fe20000001858 */
[----:B------:R1:W3:Y:S07]  /*52b0*/  MUFU.EX2 R80, R6 ;  /* 0x0000000600507308 */ /* 0x0002ee0000000800 */
[C---:B------:R-:W-:Y:S08]  /*52c0*/  HMMA.16816.F32 R68, R8.reuse, R18, R68 ;  /* 0x000000120844723c */ /* 0x040ff00000001844 */
[----:B------:R-:W-:Y:S01]  /*52d0*/  HMMA.16816.F32 R104, R8, R12, R92 ;  /* 0x0000000c0868723c */ /* 0x000fe2000000185c */
[--C-:B-1----:R-:W-:Y:S01]  /*52e0*/  FFMA.FTZ R6, R152, c[0x0][0x2d0], -R3.reuse ;  /* 0x0000b40098067a23 */ /* 0x102fe20000010803 */
[----:B---3--:R-:W-:Y:S01]  /*52f0*/  F2FP.PACK_AB R108, R80, R81 ;  /* 0x00000051506c723e */ /* 0x008fe200000000ff */
[----:B------:R-:W-:-:S02]  /*5300*/  FFMA.FTZ R3, R180, c[0x0][0x2d0], -R3 ;  /* 0x0000b400b4037a23 */ /* 0x000fc40000010803 */
[----:B------:R1:W-:Y:S03]  /*5310*/  MUFU.EX2 R77, R6 ;  /* 0x00000006004d7308 */ /* 0x0003e60000000800 */
[----:B------:R-:W-:Y:S05]  /*5320*/  HMMA.16816.F32 R64, R8, R14, R64 ;  /* 0x0000000e0840723c */ /* 0x000fea0000001840 */
[----:B------:R3:W4:Y:S02]  /*5330*/  MUFU.EX2 R241, R3 ;  /* 0x0000000300f17308 */ /* 0x0007240000000800 */
[----:B------:R-:W-:-:S02]  /*5340*/  F2FP.PACK_AB R8, R165, R167 ;  /* 0x000000a7a508723e */ /* 0x000fc400000000ff */
[----:B------:R-:W-:Y:S01]  /*5350*/  F2FP.PACK_AB R10, R115, R161 ;  /* 0x000000a1730a723e */ /* 0x000fe200000000ff */
[----:B-1----:R-:W-:-:S04]  /*5360*/  FFMA.FTZ R6, R197, c[0x0][0x2d0], -R4 ;  /* 0x0000b400c5067a23 */ /* 0x002fc80000010804 */
[----:B------:R1:W-:Y:S01]  /*5370*/  MUFU.EX2 R76, R6 ;  /* 0x00000006004c7308 */ /* 0x0003e20000000800 */
[----:B---3--:R-:W-:Y:S01]  /*5380*/  FFMA.FTZ R3, R194, c[0x0][0x2d0], -R2 ;  /* 0x0000b400c2037a23 */ /* 0x008fe20000010802 */
[----:B----4-:R-:W-:-:S06]  /*5390*/  F2FP.PACK_AB R110, R241, R77 ;  /* 0x0000004df16e723e */ /* 0x010fcc00000000ff */
[----:B------:R3:W-:Y:S01]  /*53a0*/  MUFU.EX2 R56, R3 ;  /* 0x0000000300387308 */ /* 0x0007e20000000800 */
[----:B-1----:R-:W-:-:S07]  /*53b0*/  FFMA.FTZ R6, R215, c[0x0][0x2d0], -R4 ;  /* 0x0000b400d7067a23 */ /* 0x002fce0000010804 */
[----:B------:R1:W4:Y:S01]  /*53c0*/  MUFU.EX2 R73, R6 ;  /* 0x0000000600497308 */ /* 0x0003220000000800 */
[----:B---3--:R-:W-:-:S07]  /*53d0*/  FFMA.FTZ R3, R196, c[0x0][0x2d0], -R2 ;  /* 0x0000b400c4037a23 */ /* 0x008fce0000010802 */
[----:B------:R3:W5:Y:S01]  /*53e0*/  MUFU.EX2 R58, R3 ;  /* 0x00000003003a7308 */ /* 0x0007620000000800 */
[----:B-1----:R-:W-:Y:S01]  /*53f0*/  FFMA.FTZ R6, R148, c[0x0][0x2d0], -R4 ;  /* 0x0000b40094067a23 */ /* 0x002fe20000010804 */
[----:B----4-:R-:W-:-:S06]  /*5400*/  F2FP.PACK_AB R9, R73, R76 ;  /* 0x0000004c4909723e */ /* 0x010fcc00000000ff */
[----:B------:R1:W-:Y:S01]  /*5410*/  MUFU.EX2 R72, R6 ;  /* 0x0000000600487308 */ /* 0x0003e20000000800 */
[--C-:B---3--:R-:W-:Y:S01]  /*5420*/  FFMA.FTZ R3, R192, c[0x0][0x2d0], -R2.reuse ;  /* 0x0000b400c0037a23 */ /* 0x108fe20000010802 */
[----:B-----5:R-:W-:Y:S01]  /*5430*/  F2FP.PACK_AB R152, R58, R56 ;  /* 0x000000383a98723e */ /* 0x020fe200000000ff */
[----:B------:R-:W-:-:S05]  /*5440*/  FFMA.FTZ R2, R187, c[0x0][0x2d0], -R2 ;  /* 0x0000b400bb027a23 */ /* 0x000fca0000010802 */
[----:B------:R3:W-:Y:S01]  /*5450*/  MUFU.EX2 R57, R3 ;  /* 0x0000000300397308 */ /* 0x0007e20000000800 */
[----:B-1----:R-:W-:-:S07]  /*5460*/  FFMA.FTZ R6, R149, c[0x0][0x2d0], -R4 ;  /* 0x0000b40095067a23 */ /* 0x002fce0000010804 */
[----:B------:R-:W1:Y:S01]  /*5470*/  MUFU.EX2 R59, R6 ;  /* 0x00000006003b7308 */ /* 0x000e620000000800 */
[----:B---3--:R-:W-:-:S04]  /*5480*/  FADD.FTZ R3, R239, R238 ;  /* 0x000000eeef037221 */ /* 0x008fc80000010000 */
[----:B------:R-:W-:Y:S01]  /*5490*/  FADD.FTZ R3, R242, R3 ;  /* 0x00000003f2037221 */ /* 0x000fe20000010000 */
[----:B-1----:R-:W-:-:S07]  /*54a0*/  F2FP.PACK_AB R11, R59, R72 ;  /* 0x000000483b0b723e */ /* 0x002fce00000000ff */
[C---:B------:R-:W-:Y:S01]  /*54b0*/  HMMA.16816.F32 R60, R8.reuse, R24, R60 ;  /* 0x00000018083c723c */ /* 0x040fe2000000183c */
[----:B------:R1:W3:Y:S07]  /*54c0*/  MUFU.EX2 R25, R2 ;  /* 0x0000000200197308 */ /* 0x0002ee0000000800 */
[C---:B------:R-:W-:Y:S08]  /*54d0*/  HMMA.16816.F32 R32, R8.reuse, R22, R32 ;  /* 0x000000160820723c */ /* 0x040ff00000001820 */
[----:B------:R-:W-:Y:S01]  /*54e0*/  HMMA.16816.F32 R48, R8, R20, R48 ;  /* 0x000000140830723c */ /* 0x000fe20000001830 */
[----:B-1----:R-:W-:Y:S01]  /*54f0*/  FFMA.FTZ R2, R186, c[0x0][0x2d0], -R0 ;  /* 0x0000b400ba027a23 */ /* 0x002fe20000010800 */
[----:B---3--:R-:W-:-:S03]  /*5500*/  F2FP.PACK_AB R154, R25, R57 ;  /* 0x00000039199a723e */ /* 0x008fc600000000ff */
[----:B------:R1:W-:Y:S03]  /*5510*/  MUFU.EX2 R24, R2 ;  /* 0x0000000200187308 */ /* 0x0003e60000000800 */
[C---:B------:R-:W-:Y:S08]  /*5520*/  HMMA.16816.F32 R44, R8.reuse, R12, R44 ;  /* 0x0000000c082c723c */ /* 0x040ff0000000182c */
[----:B------:R-:W-:Y:S01]  /*5530*/  HMMA.16816.F32 R52, R8, R26, R52 ;  /* 0x0000001a0834723c */ /* 0x000fe20000001834 */
[----:B-1----:R-:W-:-:S07]  /*5540*/  FFMA.FTZ R2, R188, c[0x0][0x2d0], -R0 ;  /* 0x0000b400bc027a23 */ /* 0x002fce0000010800 */
[C---:B------:R-:W-:Y:S01]  /*5550*/  HMMA.16816.F32 R40, R8.reuse, R16, R40 ;  /* 0x000000100828723c */ /* 0x040fe20000001828 */
[----:B------:R1:W3:Y:S07]  /*5560*/  MUFU.EX2 R22, R2 ;  /* 0x0000000200167308 */ /* 0x0002ee0000000800 */
[C---:B------:R-:W-:Y:S01]  /*5570*/  HMMA.16816.F32 R28, R8.reuse, R18, R28 ;  /* 0x00000012081c723c */ /* 0x040fe2000000181c */
[----:B------:R-:W4:Y:S07]  /*5580*/  LDSM.16.MT88.4 R16, [R203+0x2000] ;  /* 0x00200000cb10783b */ /* 0x000f2e0000004200 */
[----:B------:R-:W-:Y:S01]  /*5590*/  HMMA.16816.F32 R36, R8, R14, R36 ;  /* 0x0000000e0824723c */ /* 0x000fe20000001824 */
[--C-:B-1----:R-:W-:Y:S01]  /*55a0*/  FFMA.FTZ R2, R193, c[0x0][0x2d0], -R0.reuse ;  /* 0x0000b400c1027a23 */ /* 0x102fe20000010800 */
[----:B---3--:R-:W-:Y:S01]  /*55b0*/  F2FP.PACK_AB R153, R22, R24 ;  /* 0x000000181699723e */ /* 0x008fe200000000ff */
[----:B------:R-:W-:-:S02]  /*55c0*/  FFMA.FTZ R0, R198, c[0x0][0x2d0], -R0 ;  /* 0x0000b400c6007a23 */ /* 0x000fc40000010800 */
[----:B------:R1:W-:Y:S08]  /*55d0*/  MUFU.EX2 R21, R2 ;  /* 0x0000000200157308 */ /* 0x0003f00000000800 */
[----:B------:R3:W5:Y:S01]  /*55e0*/  MUFU.EX2 R20, R0 ;  /* 0x0000000000147308 */ /* 0x0007620000000800 */
[----:B-1----:R-:W-:-:S04]  /*55f0*/  FADD.FTZ R2, R240, R228 ;  /* 0x000000e4f0027221 */ /* 0x002fc80000010000 */
[----:B------:R-:W-:Y:S02]  /*5600*/  FADD.FTZ R6, R227, R2 ;  /* 0x00000002e3067221 */ /* 0x000fe40000010000 */
[----:B---3--:R-:W-:Y:S01]  /*5610*/  FFMA.FTZ R0, R199, c[0x0][0x2d0], -R4 ;  /* 0x0000b400c7007a23 */ /* 0x008fe20000010804 */
[----:B-----5:R-:W-:-:S03]  /*5620*/  F2FP.PACK_AB R155, R20, R21 ;  /* 0x00000015149b723e */ /* 0x020fc600000000ff */
[----:B------:R1:W-:Y:S04]  /*5630*/  MUFU.EX2 R12, R0 ;  /* 0x00000000000c7308 */ /* 0x0003e80000000800 */
[C---:B------:R-:W-:Y:S08]  /*5640*/  HMMA.16816.F32 R120, R152.reuse, R132, R120 ;  /* 0x000000849878723c */ /* 0x040ff00000001878 */
[----:B------:R-:W-:Y:S01]  /*5650*/  HMMA.16816.F32 R128, R152, R134, R128 ;  /* 0x000000869880723c */ /* 0x000fe20000001880 */
[----:B-1----:R-:W-:-:S04]  /*5660*/  FFMA.FTZ R0, R217, c[0x0][0x2d0], -R4 ;  /* 0x0000b400d9007a23 */ /* 0x002fc80000010804 */
[----:B------:R1:W3:Y:S03]  /*5670*/  MUFU.EX2 R9, R0 ;  /* 0x0000000000097308 */ /* 0x0002e60000000800 */
[C---:B------:R-:W-:Y:S08]  /*5680*/  HMMA.16816.F32 R140, R152.reuse, R84, R140 ;  /* 0x00000054988c723c */ /* 0x040ff0000000188c */
[----:B------:R-:W-:Y:S01]  /*5690*/  HMMA.16816.F32 R144, R152, R86, R144 ;  /* 0x000000569890723c */ /* 0x000fe20000001890 */
[----:B-1----:R-:W-:Y:S01]  /*56a0*/  FFMA.FTZ R0, R218, c[0x0][0x2d0], -R4 ;  /* 0x0000b400da007a23 */ /* 0x002fe20000010804 */
[----:B---3--:R-:W-:-:S06]  /*56b0*/  F2FP.PACK_AB R109, R9, R12 ;  /* 0x0000000c096d723e */ /* 0x008fcc00000000ff */
[C---:B--2---:R-:W-:Y:S01]  /*56c0*/  HMMA.16816.F32 R88, R152.reuse, R96, R88 ;  /* 0x000000609858723c */ /* 0x044fe20000001858 */
[----:B------:R1:W-:Y:S07]  /*56d0*/  MUFU.EX2 R10, R0 ;  /* 0x00000000000a7308 */ /* 0x0003ee0000000800 */
[C---:B------:R-:W-:Y:S08]  /*56e0*/  HMMA.16816.F32 R92, R152.reuse, R98, R68 ;  /* 0x00000062985c723c */ /* 0x040ff00000001844 */
[----:B----4-:R-:W-:Y:S01]  /*56f0*/  HMMA.16816.F32 R104, R152, R16, R104 ;  /* 0x000000109868723c */ /* 0x010fe20000001868 */
        /* <DEDUP_REMOVED lines=73> */
[----:B------:R-:W-:Y:S01]  /*5b90*/  IADD3 R0, R244, -0x2, RZ ;  /* 0xfffffffef4007810 */ /* 0x000fe20007ffe0ff */
[----:B------:R-:W-:Y:S02]  /*5ba0*/  FADD.FTZ R6, R117, R6 ;  /* 0x0000000675067221 */ /* 0x000fe40000010000 */
[----:B------:R-:W-:Y:S01]  /*5bb0*/  FADD.FTZ R4, R77, R4 ;  /* 0x000000044d047221 */ /* 0x000fe20000010000 */
[----:B------:R-:W-:Y:S01]  /*5bc0*/  ISETP.GE.AND P0, PT, R0, R250, PT ;  /* 0x000000fa0000720c */ /* 0x000fe20003f06270 */
        /* <DEDUP_REMOVED lines=9> */
[----:B------:R-:W-:Y:S05]  /*5c60*/  @!P0 BRA `(.L_x_1689) ;  /* 0x00002ec000008947 */ /* 0x000fea0003800000 */
[----:B------:R-:W-:Y:S01]  /*5c70*/  MOV R215, R0 ;  /* 0x0000000000d77202 */ /* 0x000fe20000000f00 */
[----:B------:R-:W-:Y:S01]  /*5c80*/  IMAD.MOV.U32 R0, RZ, RZ, R114 ;  /* 0x000000ffff007224 */ /* 0x000fe200078e0072 */
[----:B------:R-:W-:Y:S01]  /*5c90*/  MOV R3, R113 ;  /* 0x0000007100037202 */ /* 0x000fe20000000f00 */
[----:B------:R-:W-:Y:S01]  /*5ca0*/  IMAD.MOV.U32 R115, RZ, RZ, R112 ;  /* 0x000000ffff737224 */ /* 0x000fe200078e0070 */
[----:B------:R-:W-:Y:S02]  /*5cb0*/  MOV R118, R5 ;  /* 0x0000000500767202 */ /* 0x000fe40000000f00 */
.L_x_1690:
[----:B------:R-:W2:Y:S01]  /*5cc0*/  LDL R72, [R1+0x10] ;  /* 0x0000100001487983 */ /* 0x000ea20000100800 */
[----:B------:R-:W-:Y:S04]  /*5cd0*/  DEPBAR.LE SB0, 0x0 ;  /* 0x000080000000791a */ /* 0x000fe80000000000 */
[----:B------:R-:W3:Y:S01]  /*5ce0*/  LDL.64 R70, [R1+0x8] ;  /* 0x0000080001467983 */ /* 0x000ee20000100a00 */
[----:B------:R-:W-:Y:S01]  /*5cf0*/  WARPSYNC 0xffffffff ;  /* 0xffffffff00007948 */ /* 0x000fe20003800000 */
[----:B------:R-:W-:Y:S01]  /*5d00*/  SHF.R.S32.HI R2, RZ, 0x1f, R215 ;  /* 0x0000001fff027819 */ /* 0x000fe200000114d7 */
[C---:B------:R-:W-:Y:S01]  /*5d10*/  IMAD.WIDE.U32 R68, R215.reuse, c[0x0][0x208], RZ ;  /* 0x00008200d7447a25 */ /* 0x040fe200078e00ff */
[----:B------:R-:W-:Y:S02]  /*5d20*/  MOV R114, c[0x0][0x208] ;  /* 0x0000820000727a02 */ /* 0x000fe40000000f00 */
[----:B------:R-:W-:Y:S01]  /*5d30*/  BAR.SYNC.DEFER_BLOCKING 0x0 ;  /* 0x0000000000007b1d */ /* 0x000fe20000010000 */
[----:B------:R-:W-:Y:S01]  /*5d40*/  IMAD R2, R2, c[0x0][0x208], RZ ;  /* 0x0000820002027a24 */ /* 0x000fe200078e02ff */
[----:B------:R-:W-:Y:S02]  /*5d50*/  MOV R74, 0x5 ;  /* 0x00000005004a7802 */ /* 0x000fe40000000f00 */
[C---:B------:R-:W-:Y:S01]  /*5d60*/  SHF.L.U32 R190, R114.reuse, 0x5, RZ ;  /* 0x0000000572be7819 */ /* 0x040fe200000006ff */
[----:B------:R-:W-:Y:S01]  /*5d70*/  IMAD R2, R215, c[0x0][0x20c], R2 ;  /* 0x00008300d7027a24 */ /* 0x000fe200078e0202 */
[----:B------:R-:W-:Y:S04]  /*5d80*/  SHF.L.U64.HI R114, R114, R74, c[0x0][0x20c] ;  /* 0x0000830072727619 */ /* 0x000fe8000001024a */
[----:B------:R-:W-:Y:S05]  /*5d90*/  IADD3 R2, R69, R2, RZ ;  /* 0x0000000245027210 */ /* 0x000fea0007ffe0ff */
[----:B------:R-:W-:Y:S01]  /*5da0*/  IMAD R2, R2, 0x50, RZ ;  /* 0x0000005002027824 */ /* 0x000fe200078e02ff */
[----:B------:R-:W-:Y:S08]  /*5db0*/  LDSM.16.M88.4 R80, [R206] ;  /* 0x00000000ce50783b */ /* 0x000ff00000000200 */
[----:B------:R-:W1:Y:S08]  /*5dc0*/  LDSM.16.M88.4 R16, [R119] ;  /* 0x000000007710783b */ /* 0x000e700000000200 */
[----:B------:R-:W4:Y:S08]  /*5dd0*/  LDSM.16.M88.4 R76, [R206+0x2000] ;  /* 0x00200000ce4c783b */ /* 0x000f300000000200 */
[----:B------:R-:W5:Y:S08]  /*5de0*/  LDSM.16.M88.4 R32, [R119+0x800] ;  /* 0x000800007720783b */ /* 0x000f700000000200 */
[----:B------:R-:W5:Y:S08]  /*5df0*/  LDSM.16.M88.4 R48, [R119+0x1000] ;  /* 0x001000007730783b */ /* 0x000f700000000200 */
[----:B------:R-:W5:Y:S01]  /*5e00*/  LDSM.16.M88.4 R64, [R119+0x1800] ;  /* 0x001800007740783b */ /* 0x000f620000000200 */
[-C--:B-1----:R-:W-:Y:S07]  /*5e10*/  HMMA.16816.F32 R4, R80, R16.reuse, RZ ;  /* 0x000000105004723c */ /* 0x082fee00000018ff */
[----:B------:R-:W1:Y:S01]  /*5e20*/  LDSM.16.M88.4 R156, [R119+0x2000] ;  /* 0x00200000779c783b */ /* 0x000e620000000200 */
[C---:B----4-:R-:W-:Y:S07]  /*5e30*/  HMMA.16816.F32 R8, R76.reuse, R16, RZ ;  /* 0x000000104c08723c */ /* 0x050fee00000018ff */
[----:B------:R-:W-:Y:S01]  /*5e40*/  LDSM.16.M88.4 R160, [R209] ;  /* 0x00000000d1a0783b */ /* 0x000fe20000000200 */
[-C--:B------:R-:W-:Y:S07]  /*5e50*/  HMMA.16816.F32 R12, R76, R18.reuse, RZ ;  /* 0x000000124c0c723c */ /* 0x080fee00000018ff */
[----:B------:R-:W4:Y:S01]  /*5e60*/  LDSM.16.M88.4 R164, [R210] ;  /* 0x00000000d2a4783b */ /* 0x000f220000000200 */
[C---:B------:R-:W-:Y:S07]  /*5e70*/  HMMA.16816.F32 R16, R80.reuse, R18, RZ ;  /* 0x000000125010723c */ /* 0x040fee00000018ff */
[----:B------:R-:W1:Y:S01]  /*5e80*/  LDSM.16.M88.4 R168, [R209+0x2000] ;  /* 0x00200000d1a8783b */ /* 0x000e620000000200 */
[-C--:B-----5:R-:W-:Y:S07]  /*5e90*/  HMMA.16816.F32 R20, R80, R32.reuse, RZ ;  /* 0x000000205014723c */ /* 0x0a0fee00000018ff */
[----:B------:R-:W5:Y:S01]  /*5ea0*/  LDSM.16.M88.4 R172, [R214] ;  /* 0x00000000d6ac783b */ /* 0x000f620000000200 */
[C---:B------:R-:W-:Y:S07]  /*5eb0*/  HMMA.16816.F32 R24, R76.reuse, R32, RZ ;  /* 0x000000204c18723c */ /* 0x040fee00000018ff */
[----:B------:R-:W1:Y:S01]  /*5ec0*/  LDSM.16.M88.4 R176, [R213] ;  /* 0x00000000d5b0783b */ /* 0x000e620000000200 */
[-C--:B------:R-:W-:Y:S07]  /*5ed0*/  HMMA.16816.F32 R28, R76, R34.reuse, RZ ;  /* 0x000000224c1c723c */ /* 0x080fee00000018ff */
[----:B------:R-:W1:Y:S01]  /*5ee0*/  LDSM.16.M88.4 R180, [R212] ;  /* 0x00000000d4b4783b */ /* 0x000e620000000200 */
[C---:B------:R-:W-:Y:S07]  /*5ef0*/  HMMA.16816.F32 R32, R80.reuse, R34, RZ ;  /* 0x000000225020723c */ /* 0x040fee00000018ff */
[----:B------:R-:W1:Y:S01]  /*5f00*/  LDSM.16.M88.4 R184, [R211] ;  /* 0x00000000d3b8783b */ /* 0x000e620000000200 */
[-C--:B------:R-:W-:Y:S07]  /*5f10*/  HMMA.16816.F32 R36, R80, R48.reuse, RZ ;  /* 0x000000305024723c */ /* 0x080fee00000018ff */
[----:B------:R-:W5:Y:S01]  /*5f20*/  LDL.64 R218, [R1] ;  /* 0x0000000001da7983 */ /* 0x000f620000100a00 */
[C---:B------:R-:W-:Y:S08]  /*5f30*/  HMMA.16816.F32 R40, R76.reuse, R48, RZ ;  /* 0x000000304c28723c */ /* 0x040ff000000018ff */
[-C--:B------:R-:W-:Y:S08]  /*5f40*/  HMMA.16816.F32 R44, R76, R50.reuse, RZ ;  /* 0x000000324c2c723c */ /* 0x080ff000000018ff */
[C---:B------:R-:W-:Y:S08]  /*5f50*/  HMMA.16816.F32 R48, R80.reuse, R50, RZ ;  /* 0x000000325030723c */ /* 0x040ff000000018ff */
[-C--:B------:R-:W-:Y:S08]  /*5f60*/  HMMA.16816.F32 R52, R80, R64.reuse, RZ ;  /* 0x000000405034723c */ /* 0x080ff000000018ff */
[C---:B------:R-:W-:Y:S08]  /*5f70*/  HMMA.16816.F32 R56, R76.reuse, R64, RZ ;  /* 0x000000404c38723c */ /* 0x040ff000000018ff */
[-C--:B------:R-:W-:Y:S08]  /*5f80*/  HMMA.16816.F32 R60, R76, R66.reuse, RZ ;  /* 0x000000424c3c723c */ /* 0x080ff000000018ff */
[C---:B------:R-:W-:Y:S04]  /*5f90*/  HMMA.16816.F32 R64, R80.reuse, R66, RZ ;  /* 0x000000425040723c */ /* 0x040fe800000018ff */
[----:B--2---:R-:W-:Y:S02]  /*5fa0*/  MOV R73, R72 ;  /* 0x0000004800497202 */ /* 0x004fe40000000f00 */
[----:B---3--:R-:W-:Y:S06]  /*5fb0*/  MOV R72, R70 ;  /* 0x0000004600487202 */ /* 0x008fec0000000f00 */
[----:B------:R-:W-:Y:S02]  /*5fc0*/  IMAD.WIDE.U32 R72, R68, 0x50, R72 ;  /* 0x0000005044487825 */ /* 0x000fe400078e0048 */
[-C--:B-1----:R-:W-:Y:S03]  /*5fd0*/  HMMA.16816.F32 R68, R80, R156.reuse, RZ ;  /* 0x0000009c5044723c */ /* 0x082fe600000018ff */
[----:B------:R-:W-:Y:S02]  /*5fe0*/  LEA R116, P0, R72, c[0x0][0x1f8], 0x1 ;  /* 0x00007e0048747a11 */ /* 0x000fe400078008ff */
[----:B------:R-:W-:Y:S02]  /*5ff0*/  IADD3 R2, R73, R2, RZ ;  /* 0x0000000249027210 */ /* 0x000fe40007ffe0ff */
[----:B------:R-:W-:Y:S02]  /*6000*/  IADD3 R112, P2, R116, R190, RZ ;  /* 0x000000be74707210 */ /* 0x000fe40007f5e0ff */
[----:B------:R-:W-:Y:S02]  /*6010*/  LEA.HI.X R117, R72, c[0x0][0x1fc], R2, 0x1, P0 ;  /* 0x00007f0048757a11 */ /* 0x000fe400000f0c02 */
[C---:B------:R-:W-:Y:S02]  /*6020*/  HMMA.16816.F32 R72, R76.reuse, R156, RZ ;  /* 0x0000009c4c48723c */ /* 0x040fe400000018ff */
[----:B------:R-:W-:Y:S01]  /*6030*/  IADD3.X R113, R117, R114, RZ, P2, !PT ;  /* 0x0000007275717210 */ /* 0x000fe200017fe4ff */
[----:B------:R-:W-:Y:S01]  /*6040*/  @!PT LDS RZ, [RZ] ;  /* 0x00000000fffff984 */ /* 0x000fe20000000800 */
[----:B------:R-:W-:Y:S01]  /*6050*/  @!PT LDS RZ, [RZ] ;  /* 0x00000000fffff984 */ /* 0x000fe20000000800 */
[----:B------:R-:W-:Y:S01]  /*6060*/  @!PT LDS RZ, [RZ] ;  /* 0x00000000fffff984 */ /* 0x000fe20000000800 */
[----:B------:R1:W-:Y:S01]  /*6070*/  LDGSTS.E.BYPASS.LTC128B.128 [R216+0x100], [R116.64], !P1 ;  /* 0x0010000074d87fae */ /* 0x0003e2000c901d48 */
[----:B------:R-:W-:Y:S04]  /*6080*/  IADD3 R188, P0, R112, R190, RZ ;  /* 0x000000be70bc7210 */ /* 0x000fe80007f1e0ff */
[-C--:B------:R-:W-:Y:S01]  /*6090*/  HMMA.16816.F32 R76, R76, R158.reuse, RZ ;  /* 0x0000009e4c4c723c */ /* 0x080fe200000018ff */
[----:B------:R-:W-:Y:S02]  /*60a0*/  IADD3.X R189, R113, R114, RZ, P0, !PT ;  /* 0x0000007271bd7210 */ /* 0x000fe400007fe4ff */
[----:B------:R2:W-:Y:S01]  /*60b0*/  LDGSTS.E.BYPASS.LTC128B.128 [R216+0x900], [R112.64], !P1 ;  /* 0x0090000070d87fae */ /* 0x0005e2000c901d48 */
[----:B------:R-:W-:Y:S04]  /*60c0*/  IADD3 R156, P2, R188, R190, RZ ;  /* 0x000000bebc9c7210 */ /* 0x000fe80007f5e0ff */
[----:B------:R-:W-:Y:S03]  /*60d0*/  HMMA.16816.F32 R80, R80, R158, RZ ;  /* 0x0000009e5050723c */ /* 0x000fe600000018ff */
[----:B------:R3:W-:Y:S01]  /*60e0*/  LDGSTS.E.BYPASS.LTC128B.128 [R216+0x1100], [R188.64], !P1 ;  /* 0x01100000bcd87fae */ /* 0x0007e2000c901d48 */
[----:B------:R-:W-:Y:S04]  /*60f0*/  IADD3.X R157, R189, R114, RZ, P2, !PT ;  /* 0x00000072bd9d7210 */ /* 0x000fe800017fe4ff */
[-C--:B----4-:R-:W-:Y:S03]  /*6100*/  HMMA.16816.F32 R4, R160, R164.reuse, R4 ;  /* 0x000000a4a004723c */ /* 0x090fe60000001804 */
[----:B------:R4:W-:Y:S02]  /*6110*/  LDGSTS.E.BYPASS.LTC128B.128 [R216+0x1900], [R156.64], !P1 ;  /* 0x019000009cd87fae */ /* 0x0009e4000c901d48 */
[----:B-1----:R-:W-:Y:S03]  /*6120*/  IADD3 R116, P0, R156, R190, RZ ;  /* 0x000000be9c747210 */ /* 0x002fe60007f1e0ff */
[C---:B------:R-:W-:Y:S04]  /*6130*/  HMMA.16816.F32 R8, R168.reuse, R164, R8 ;  /* 0x000000a4a808723c */ /* 0x040fe80000001808 */
[----:B------:R-:W-:Y:S02]  /*6140*/  IADD3.X R117, R157, R114, RZ, P0, !PT ;  /* 0x000000729d757210 */ /* 0x000fe400007fe4ff */
[C---:B------:R-:W-:Y:S02]  /*6150*/  ISETP.GT.AND P0, PT, R215.reuse, R250, PT ;  /* 0x000000fad700720c */ /* 0x040fe40003f04270 */
[-C--:B------:R-:W-:Y:S01]  /*6160*/  HMMA.16816.F32 R12, R168, R166.reuse, R12 ;  /* 0x000000a6a80c723c */ /* 0x080fe2000000180c */
[----:B------:R1:W-:Y:S03]  /*6170*/  LDGSTS.E.BYPASS.LTC128B.128 [R216+0x2100], [R116.64], !P1 ;  /* 0x0210000074d87fae */ /* 0x0003e6000c901d48 */
[----:B------:R-:W-:Y:S04]  /*6180*/  IADD3 R215, R215, -0x1, RZ ;  /* 0xffffffffd7d77810 */ /* 0x000fe80007ffe0ff */
[C---:B------:R-:W-:Y:S01]  /*6190*/  HMMA.16816.F32 R16, R160.reuse, R166, R16 ;  /* 0x000000a6a010723c */ /* 0x040fe20000001810 */
[----:B---3--:R-:W-:Y:S07]  /*61a0*/  LDSM.16.M88.4 R188, [R205] ;  /* 0x00000000cdbc783b */ /* 0x008fee0000000200 */
[-C--:B-----5:R-:W-:Y:S01]  /*61b0*/  HMMA.16816.F32 R20, R160, R172.reuse, R20 ;  /* 0x000000aca014723c */ /* 0x0a0fe20000001814 */
[----:B------:R-:W0:Y:S07]  /*61c0*/  LDGDEPBAR ;  /* 0x00000000000079af */ /* 0x000e2e0000000000 */
[C---:B------:R-:W-:Y:S01]  /*61d0*/  HMMA.16816.F32 R24, R168.reuse, R172, R24 ;  /* 0x000000aca818723c */ /* 0x040fe20000001818 */
[----:B----4-:R-:W3:Y:S07]  /*61e0*/  LDSM.16.M88.4 R156, [R207] ;  /* 0x00000000cf9c783b */ /* 0x010eee0000000200 */
[-C--:B------:R-:W-:Y:S01]  /*61f0*/  HMMA.16816.F32 R28, R168, R174.reuse, R28 ;  /* 0x000000aea81c723c */ /* 0x080fe2000000181c */
[----:B------:R-:W4:Y:S07]  /*6200*/  LDSM.16.M88.4 R192, [R207+0x2000] ;  /* 0x00200000cfc0783b */ /* 0x000f2e0000000200 */
[C---:B------:R-:W-:Y:S01]  /*6210*/  HMMA.16816.F32 R32, R160.reuse, R174, R32 ;  /* 0x000000aea020723c */ /* 0x040fe20000001820 */
[----:B------:R-:W5:Y:S07]  /*6220*/  LDSM.16.M88.4 R196, [R205+0x800] ;  /* 0x00080000cdc4783b */ /* 0x000f6e0000000200 */
[-C--:B------:R-:W-:Y:S01]  /*6230*/  HMMA.16816.F32 R36, R160, R176.reuse, R36 ;  /* 0x000000b0a024723c */ /* 0x080fe20000001824 */
[----:B------:R-:W1:Y:S07]  /*6240*/  LDSM.16.M88.4 R164, [R205+0x1000] ;  /* 0x00100000cda4783b */ /* 0x000e6e0000000200 */
[C---:B------:R-:W-:Y:S01]  /*6250*/  HMMA.16816.F32 R40, R168.reuse, R176, R40 ;  /* 0x000000b0a828723c */ /* 0x040fe20000001828 */
[----:B------:R-:W-:Y:S07]  /*6260*/  LDSM.16.M88.4 R172, [R208] ;  /* 0x00000000d0ac783b */ /* 0x000fee0000000200 */
[-C--:B------:R-:W-:Y:S08]  /*6270*/  HMMA.16816.F32 R44, R168, R178.reuse, R44 ;  /* 0x000000b2a82c723c */ /* 0x080ff0000000182c */
[C---:B------:R-:W-:Y:S01]  /*6280*/  HMMA.16816.F32 R48, R160.reuse, R178, R48 ;  /* 0x000000b2a030723c */ /* 0x040fe20000001830 */
[----:B------:R-:W-:Y:S07]  /*6290*/  LDSM.16.M88.4 R176, [R202] ;  /* 0x00000000cab0783b */ /* 0x000fee0000000200 */
        /* <DEDUP_REMOVED lines=8> */
[----:B------:R-:W-:Y:S07]  /*6320*/  LDSM.16.M88.4 R168, [R205+0x2000] ;  /* 0x00200000cda8783b */ /* 0x000fee0000000200 */
[----:B------:R-:W-:Y:S01]  /*6330*/  HMMA.16816.F32 R80, R160, R186, R80 ;  /* 0x000000baa050723c */ /* 0x000fe20000001850 */
[----:B------:R-:W1:Y:S07]  /*6340*/  LDSM.16.M88.4 R160, [R205+0x1800] ;  /* 0x00180000cda0783b */ /* 0x000e6e0000000200 */
[-C--:B---3--:R-:W-:Y:S01]  /*6350*/  HMMA.16816.F32 R4, R156, R188.reuse, R4 ;  /* 0x000000bc9c04723c */ /* 0x088fe20000001804 */
[----:B------:R-:W3:Y:S07]  /*6360*/  LDSM.16.M88.4 R184, [R202+0x800] ;  /* 0x00080000cab8783b */ /* 0x000eee0000000200 */
[C---:B----4-:R-:W-:Y:S08]  /*6370*/  HMMA.16816.F32 R8, R192.reuse, R188, R8 ;  /* 0x000000bcc008723c */ /* 0x050ff00000001808 */
[-C--:B------:R-:W-:Y:S08]  /*6380*/  HMMA.16816.F32 R12, R192, R190.reuse, R12 ;  /* 0x000000bec00c723c */ /* 0x080ff0000000180c */
[C---:B------:R-:W-:Y:S01]  /*6390*/  HMMA.16816.F32 R16, R156.reuse, R190, R16 ;  /* 0x000000be9c10723c */ /* 0x040fe20000001810 */
[----:B------:R-:W4:Y:S07]  /*63a0*/  LDSM.16.M88.4 R188, [R202+0x1000] ;  /* 0x00100000cabc783b */ /* 0x000f2e0000000200 */
[-C--:B-----5:R-:W-:Y:S08]  /*63b0*/  HMMA.16816.F32 R20, R156, R196.reuse, R20 ;  /* 0x000000c49c14723c */ /* 0x0a0ff00000001814 */
[C---:B------:R-:W-:Y:S08]  /*63c0*/  HMMA.16816.F32 R24, R192.reuse, R196, R24 ;  /* 0x000000c4c018723c */ /* 0x040ff00000001818 */
[-C--:B------:R-:W-:Y:S08]  /*63d0*/  HMMA.16816.F32 R28, R192, R198.reuse, R28 ;  /* 0x000000c6c01c723c */ /* 0x080ff0000000181c */
[C---:B------:R-:W-:Y:S01]  /*63e0*/  HMMA.16816.F32 R32, R156.reuse, R198, R32 ;  /* 0x000000c69c20723c */ /* 0x040fe20000001820 */
[----:B------:R-:W5:Y:S07]  /*63f0*/  LDSM.16.M88.4 R196, [R202+0x1800] ;  /* 0x00180000cac4783b */ /* 0x000f6e0000000200 */
        /* <DEDUP_REMOVED lines=11> */
[----:B------:R-:W-:Y:S01]  /*64b0*/  HMMA.16816.F32 R80, R156, R170, R80 ;  /* 0x000000aa9c50723c */ /* 0x000fe20000001850 */
[----:B------:R-:W1:Y:S01]  /*64c0*/  LDSM.16.M88.4 R156, [R202+0x2000] ;  /* 0x00200000ca9c783b */ /* 0x000e620000000200 */
[----:B------:R-:W-:Y:S06]  /*64d0*/  DEPBAR.LE SB0, 0x0 ;  /* 0x000080000000791a */ /* 0x000fec0000000000 */
[-C--:B------:R-:W-:Y:S01]  /*64e0*/  HMMA.16816.F32 R4, R172, R176.reuse, R4 ;  /* 0x000000b0ac04723c */ /* 0x080fe20000001804 */
[----:B------:R-:W-:Y:S07]  /*64f0*/  BAR.SYNC.DEFER_BLOCKING 0x0 ;  /* 0x0000000000007b1d */ /* 0x000fee0000010000 */
[C---:B------:R-:W-:Y:S08]  /*6500*/  HMMA.16816.F32 R8, R180.reuse, R176, R8 ;  /* 0x000000b0b408723c */ /* 0x040ff00000001808 */
[-C--:B------:R-:W-:Y:S08]  /*6510*/  HMMA.16816.F32 R12, R180, R178.reuse, R12 ;  /* 0x000000b2b40c723c */ /* 0x080ff0000000180c */
[C---:B------:R-:W-:Y:S04]  /*6520*/  HMMA.16816.F32 R16, R172.reuse, R178, R16 ;  /* 0x000000b2ac10723c */ /* 0x040fe80000001810 */
[----:B------:R-:W-:Y:S02]  /*6530*/  FMNMX.FTZ R2, R4, R0, !PT ;  /* 0x0000000004027209 */ /* 0x000fe40007810000 */
[----:B--2---:R-:W-:Y:S02]  /*6540*/  FMNMX.FTZ R112, R6, R3, !PT ;  /* 0x0000000306707209 */ /* 0x004fe40007810000 */
[-C--:B---3--:R-:W-:Y:S04]  /*6550*/  HMMA.16816.F32 R20, R172, R184.reuse, R20 ;  /* 0x000000b8ac14723c */ /* 0x088fe80000001814 */
[----:B------:R-:W-:Y:S02]  /*6560*/  FMNMX.FTZ R2, R5, R2, !PT ;  /* 0x0000000205027209 */ /* 0x000fe40007810000 */
[----:B------:R-:W-:Y:S02]  /*6570*/  FMNMX.FTZ R112, R7, R112, !PT ;  /* 0x0000007007707209 */ /* 0x000fe40007810000 */
        /* <DEDUP_REMOVED lines=8> */
[-C--:B----4-:R-:W-:Y:S04]  /*6600*/  HMMA.16816.F32 R36, R172, R188.reuse, R36 ;  /* 0x000000bcac24723c */ /* 0x090fe80000001824 */
[----:B------:R-:W-:Y:S02]  /*6610*/  FMNMX.FTZ R2, R20, R2, !PT ;  /* 0x0000000214027209 */ /* 0x000fe40007810000 */
[----:B------:R-:W-:Y:S02]  /*6620*/  FMNMX.FTZ R112, R22, R112, !PT ;  /* 0x0000007016707209 */ /* 0x000fe40007810000 */
[C---:B------:R-:W-:Y:S04]  /*6630*/  HMMA.16816.F32 R40, R180.reuse, R188, R40 ;  /* 0x000000bcb428723c */ /* 0x040fe80000001828 */
[----:B------:R-:W-:Y:S02]  /*6640*/  FMNMX.FTZ R2, R21, R2, !PT ;  /* 0x0000000215027209 */ /* 0x000fe40007810000 */
[----:B------:R-:W-:Y:S02]  /*6650*/  FMNMX.FTZ R113, R9, R113, !PT ;  /* 0x0000007109717209 */ /* 0x000fe40007810000 */
[-C--:B------:R-:W-:Y:S04]  /*6660*/  HMMA.16816.F32 R44, R180, R190.reuse, R44 ;  /* 0x000000beb42c723c */ /* 0x080fe8000000182c */
[----:B------:R-:W-:Y:S02]  /*6670*/  FMNMX.FTZ R2, R32, R2, !PT ;  /* 0x0000000220027209 */ /* 0x000fe40007810000 */
[----:B------:R-:W-:Y:S02]  /*6680*/  FMNMX.FTZ R113, R12, R113, !PT ;  /* 0x000000710c717209 */ /* 0x000fe40007810000 */
[C---:B------:R-:W-:Y:S04]  /*6690*/  HMMA.16816.F32 R48, R172.reuse, R190, R48 ;  /* 0x000000beac30723c */ /* 0x040fe80000001830 */
[----:B------:R-:W-:Y:S02]  /*66a0*/  FMNMX.FTZ R112, R23, R112, !PT ;  /* 0x0000007017707209 */ /* 0x000fe40007810000 */
[----:B------:R-:W-:Y:S02]  /*66b0*/  FMNMX.FTZ R2, R33, R2, !PT ;  /* 0x0000000221027209 */ /* 0x000fe40007810000 */
[-C--:B-----5:R-:W-:Y:S04]  /*66c0*/  HMMA.16816.F32 R52, R172, R196.reuse, R52 ;  /* 0x000000c4ac34723c */ /* 0x0a0fe80000001834 */
        /* <DEDUP_REMOVED lines=11> */
[-C--:B-1----:R-:W-:Y:S04]  /*6780*/  HMMA.16816.F32 R68, R172, R156.reuse, R68 ;  /* 0x0000009cac44723c */ /* 0x082fe80000001844 */
        /* <DEDUP_REMOVED lines=8> */
[----:B------:R-:W-:Y:S04]  /*6810*/  HMMA.16816.F32 R80, R172, R158, R80 ;  /* 0x0000009eac50723c */ /* 0x000fe80000001850 */
[----:B------:R-:W-:Y:S04]  /*6820*/  FMNMX.FTZ R112, R29, R116, !PT ;  /* 0x000000741d707209 */ /* 0x000fe80007810000 */
        /* <DEDUP_REMOVED lines=36> */
[----:B-1----:R-:W-:Y:S02]  /*6a70*/  FMNMX.FTZ R2, R2, R156, !PT ;  /* 0x0000009c02027209 */ /* 0x002fe40007810000 */
[----:B------:R-:W-:Y:S02]  /*6a80*/  FMNMX.FTZ R114, R31, R114, !PT ;  /* 0x000000721f727209 */ /* 0x000fe40007810000 */
[----:B------:R-:W-:Y:S01]  /*6a90*/  FMNMX.FTZ R112, R83, R112, !PT ;  /* 0x0000007053707209 */ /* 0x000fe20007810000 */
[----:B------:R-:W1:Y:S01]  /*6aa0*/  SHFL.BFLY PT, R157, R2, 0x1, 0x1f ;  /* 0x0c201f00029d7f89 */ /* 0x000e6200000e0000 */
[----:B------:R-:W-:Y:S04]  /*6ab0*/  FMNMX.FTZ R114, R42, R114, !PT ;  /* 0x000000722a727209 */ /* 0x000fe80007810000 */
[----:B------:R-:W-:Y:S03]  /*6ac0*/  FMNMX.FTZ R114, R43, R114, !PT ;  /* 0x000000722b727209 */ /* 0x000fe60007810000 */
[----:B------:R-:W3:Y:S01]  /*6ad0*/  SHFL.BFLY PT, R117, R112, 0x2, 0x1f ;  /* 0x0c401f0070757f89 */ /* 0x000ee200000e0000 */
[----:B------:R-:W-:Y:S04]  /*6ae0*/  FMNMX.FTZ R114, R46, R114, !PT ;  /* 0x000000722e727209 */ /* 0x000fe80007810000 */
[----:B------:R-:W-:Y:S02]  /*6af0*/  FMNMX.FTZ R114, R47, R114, !PT ;  /* 0x000000722f727209 */ /* 0x000fe40007810000 */
[----:B--2---:R-:W-:Y:S02]  /*6b00*/  FMNMX.FTZ R116, R113, R116, !PT ;  /* 0x0000007471747209 */ /* 0x004fe40007810000 */
[----:B------:R-:W-:Y:S03]  /*6b10*/  FMNMX.FTZ R114, R58, R114, !PT ;  /* 0x000000723a727209 */ /* 0x000fe60007810000 */
[----:B------:R-:W-:Y:S01]  /*6b20*/  SHFL.BFLY PT, R158, R116, 0x1, 0x1f ;  /* 0x0c201f00749e7f89 */ /* 0x000fe200000e0000 */
[----:B------:R-:W-:Y:S02]  /*6b30*/  FMNMX.FTZ R113, R59, R114, !PT ;  /* 0x000000723b717209 */ /* 0x000fe40007810000 */
[----:B-1----:R-:W-:Y:S02]  /*6b40*/  FMNMX.FTZ R114, R2, R157, !PT ;  /* 0x0000009d02727209 */ /* 0x002fe40007810000 */
[----:B------:R-:W-:Y:S03]  /*6b50*/  FMNMX.FTZ R113, R62, R113, !PT ;  /* 0x000000713e717209 */ /* 0x000fe60007810000 */
[C---:B------:R-:W-:Y:S01]  /*6b60*/  FADD.FTZ R0, -R114.reuse, R0 ;  /* 0x0000000072007221 */ /* 0x040fe20000010100 */
[----:B------:R-:W-:Y:S01]  /*6b70*/  FMNMX.FTZ R2, R63, R113, !PT ;  /* 0x000000713f027209 */ /* 0x000fe20007810000 */
[----:B------:R-:W-:Y:S01]  /*6b80*/  FMUL.FTZ R164, R114, c[0x0][0x2d0] ;  /* 0x0000b40072a47a20 */ /* 0x000fe20000410000 */
[----:B---3--:R-:W-:Y:S02]  /*6b90*/  FMNMX.FTZ R112, R112, R117, !PT ;  /* 0x0000007570707209 */ /* 0x008fe40007810000 */
[----:B------:R-:W-:Y:S01]  /*6ba0*/  FMNMX.FTZ R117, R74, R2, !PT ;  /* 0x000000024a757209 */ /* 0x000fe20007810000 */
[----:B------:R-:W-:Y:S02]  /*6bb0*/  FMUL.FTZ R2, R0, c[0x0][0x2d0] ;  /* 0x0000b40000027a20 */ /* 0x000fe40000410000 */
[----:B------:R-:W1:Y:S01]  /*6bc0*/  SHFL.BFLY PT, R156, R112, 0x1, 0x1f ;  /* 0x0c201f00709c7f89 */ /* 0x000e6200000e0000 */
[----:B------:R-:W-:Y:S01]  /*6bd0*/  FMNMX.FTZ R0, R75, R117, !PT ;  /* 0x000000754b007209 */ /* 0x000fe20007810000 */
[--C-:B------:R-:W-:Y:S01]  /*6be0*/  FFMA.FTZ R4, R4, c[0x0][0x2d0], -R164.reuse ;  /* 0x0000b40004047a23 */ /* 0x100fe200000108a4 */
[----:B------:R-:W2:Y:S01]  /*6bf0*/  MUFU.EX2 R117, R2 ;  /* 0x0000000200757308 */ /* 0x000ea20000000800 */
[--C-:B------:R-:W-:Y:S01]  /*6c00*/  FFMA.FTZ R37, R37, c[0x0][0x2d0], -R164.reuse ;  /* 0x0000b40025257a23 */ /* 0x100fe200000108a4 */
[----:B------:R-:W-:Y:S01]  /*6c10*/  FMNMX.FTZ R0, R78, R0, !PT ;  /* 0x000000004e007209 */ /* 0x000fe20007810000 */
[--C-:B------:R-:W-:Y:S03]  /*6c20*/  FFMA.FTZ R36, R36, c[0x0][0x2d0], -R164.reuse ;  /* 0x0000b40024247a23 */ /* 0x100fe600000108a4 */
[----:B------:R-:W-:Y:S04]  /*6c30*/  FMNMX.FTZ R0, R79, R0, !PT ;  /* 0x000000004f007209 */ /* 0x000fe80007810000 */
[----:B------:R-:W-:Y:S10]  /*6c40*/  MUFU.EX2 R232, R4 ;  /* 0x0000000400e87308 */ /* 0x000ff40000000800 */
[----:B------:R3:W-:Y:S01]  /*6c50*/  MUFU.EX2 R199, R36 ;  /* 0x0000002400c77308 */ /* 0x0007e20000000800 */
[----:B-1----:R-:W-:Y:S02]  /*6c60*/  FMNMX.FTZ R113, R112, R156, !PT ;  /* 0x0000009c70717209 */ /* 0x002fe40007810000 */
[----:B------:R-:W-:Y:S01]  /*6c70*/  FMNMX.FTZ R112, R116, R158, !PT ;  /* 0x0000009e74707209 */ /* 0x000fe20007810000 */
[----:B--2---:R-:W-:Y:S02]  /*6c80*/  FMUL.FTZ R84, R117, R84 ;  /* 0x0000005475547220 */ /* 0x004fe40000410000 */
[C---:B------:R-:W-:Y:S02]  /*6c90*/  FADD.FTZ R2, -R113.reuse, R3 ;  /* 0x0000000371027221 */ /* 0x040fe40000010100 */
[----:B------:R-:W1:Y:S01]  /*6ca0*/  SHFL.BFLY PT, R3, R0, 0x2, 0x1f ;  /* 0x0c401f0000037f89 */ /* 0x000e6200000e0000 */
[----:B------:R-:W-:Y:S01]  /*6cb0*/  FMUL.FTZ R165, R113, c[0x0][0x2d0] ;  /* 0x0000b40071a57a20 */ /* 0x000fe20000410000 */
[----:B------:R-:W-:Y:S01]  /*6cc0*/  MUFU.EX2 R198, R37 ;  /* 0x0000002500c67308 */ /* 0x000fe20000000800 */
[----:B------:R-:W-:Y:S02]  /*6cd0*/  FMUL.FTZ R2, R2, c[0x0][0x2d0] ;  /* 0x0000b40002027a20 */ /* 0x000fe40000410000 */
[--C-:B------:R-:W-:Y:S02]  /*6ce0*/  FFMA.FTZ R55, R55, c[0x0][0x2d0], -R165.reuse ;  /* 0x0000b40037377a23 */ /* 0x100fe400000108a5 */
[--C-:B------:R-:W-:Y:S02]  /*6cf0*/  FFMA.FTZ R67, R67, c[0x0][0x2d0], -R165.reuse ;  /* 0x0000b40043437a23 */ /* 0x100fe400000108a5 */
[----:B------:R-:W-:Y:S02]  /*6d00*/  FMUL.FTZ R166, R112, c[0x0][0x2d0] ;  /* 0x0000b40070a67a20 */ /* 0x000fe40000410000 */
[----:B------:R-:W-:Y:S01]  /*6d10*/  FMUL.FTZ R85, R117, R85 ;  /* 0x0000005575557220 */ /* 0x000fe20000410000 */
[----:B------:R2:W4:Y:S01]  /*6d20*/  MUFU.EX2 R116, R2 ;  /* 0x0000000200747308 */ /* 0x0005220000000800 */
[--C-:B------:R-:W-:Y:S02]  /*6d30*/  FFMA.FTZ R38, R38, c[0x0][0x2d0], -R165.reuse ;  /* 0x0000b40026267a23 */ /* 0x100fe400000108a5 */
[----:B------:R-:W-:Y:S02]  /*6d40*/  FFMA.FTZ R39, R39, c[0x0][0x2d0], -R165 ;  /* 0x0000b40027277a23 */ /* 0x000fe400000108a5 */
[----:B---3--:R-:W-:Y:S02]  /*6d50*/  FFMA.FTZ R36, R48, c[0x0][0x2d0], -R164 ;  /* 0x0000b40030247a23 */ /* 0x008fe400000108a4 */
[----:B------:R-:W-:Y:S02]  /*6d60*/  FFMA.FTZ R41, R41, c[0x0][0x2d0], -R166 ;  /* 0x0000b40029297a23 */ /* 0x000fe400000108a6 */
[C---:B------:R-:W-:Y:S01]  /*6d70*/  FMUL.FTZ R96, R117.reuse, R96 ;  /* 0x0000006075607220 */ /* 0x040fe20000410000 */
[----:B------:R3:W-:Y:S01]  /*6d80*/  MUFU.EX2 R197, R36 ;  /* 0x0000002400c57308 */ /* 0x0007e20000000800 */
[----:B------:R-:W-:Y:S01]  /*6d90*/  FMUL.FTZ R97, R117, R97 ;  /* 0x0000006175617220 */ /* 0x000fe20000410000 */
[----:B-1----:R-:W-:Y:S01]  /*6da0*/  FMNMX.FTZ R0, R0, R3, !PT ;  /* 0x0000000300007209 */ /* 0x002fe20007810000 */
[--C-:B------:R-:W-:Y:S02]  /*6db0*/  FFMA.FTZ R3, R17, c[0x0][0x2d0], -R164.reuse ;  /* 0x0000b40011037a23 */ /* 0x100fe400000108a4 */
[C---:B------:R-:W-:Y:S02]  /*6dc0*/  FMUL.FTZ R17, R117.reuse, R133 ;  /* 0x0000008575117220 */ /* 0x040fe40000410000 */
[C---:B------:R-:W-:Y:S02]  /*6dd0*/  FMUL.FTZ R100, R117.reuse, R100 ;  /* 0x0000006475647220 */ /* 0x040fe40000410000 */
[C---:B------:R-:W-:Y:S01]  /*6de0*/  FMUL.FTZ R101, R117.reuse, R101 ;  /* 0x0000006575657220 */ /* 0x040fe20000410000 */
[----:B------:R1:W-:Y:S01]  /*6df0*/  MUFU.EX2 R240, R3 ;  /* 0x0000000300f07308 */ /* 0x0003e20000000800 */
[C---:B------:R-:W-:Y:S02]  /*6e00*/  FMUL.FTZ R108, R117.reuse, R108 ;  /* 0x0000006c756c7220 */ /* 0x040fe40000410000 */
[----:B------:R-:W-:Y:S02]  /*6e10*/  FMUL.FTZ R109, R117, R109 ;  /* 0x0000006d756d7220 */ /* 0x000fe40000410000 */
[----:B--2---:R-:W-:Y:S02]  /*6e20*/  FADD.FTZ R2, -R112, R115 ;  /* 0x0000007370027221 */ /* 0x004fe40000010100 */
[----:B----4-:R-:W-:Y:S02]  /*6e30*/  FMUL.FTZ R86, R116, R86 ;  /* 0x0000005674567220 */ /* 0x010fe40000410000 */
[----:B------:R-:W-:Y:S01]  /*6e40*/  FMUL.FTZ R2, R2, c[0x0][0x2d0] ;  /* 0x0000b40002027a20 */ /* 0x000fe20000410000 */
[----:B------:R-:W-:Y:S01]  /*6e50*/  MUFU.EX2 R195, R38 ;  /* 0x0000002600c37308 */ /* 0x000fe20000000800 */
[C---:B------:R-:W-:Y:S02]  /*6e60*/  FMUL.FTZ R87, R116.reuse, R87 ;  /* 0x0000005774577220 */ /* 0x040fe40000410000 */
[C---:B------:R-:W-:Y:S02]  /*6e70*/  FMUL.FTZ R98, R116.reuse, R98 ;  /* 0x0000006274627220 */ /* 0x040fe40000410000 */
[C---:B------:R-:W-:Y:S02]  /*6e80*/  FMUL.FTZ R99, R116.reuse, R99 ;  /* 0x0000006374637220 */ /* 0x040fe40000410000 */
[C---:B------:R-:W-:Y:S02]  /*6e90*/  FMUL.FTZ R102, R116.reuse, R102 ;  /* 0x0000006674667220 */ /* 0x040fe40000410000 */
[C---:B------:R-:W-:Y:S01]  /*6ea0*/  FMUL.FTZ R103, R116.reuse, R103 ;  /* 0x0000006774677220 */ /* 0x040fe20000410000 */
[----:B------:R2:W4:Y:S01]  /*6eb0*/  MUFU.EX2 R115, R2 ;  /* 0x0000000200737308 */ /* 0x0005220000000800 */
[----:B---3--:R-:W-:Y:S02]  /*6ec0*/  FFMA.FTZ R36, R49, c[0x0][0x2d0], -R164 ;  /* 0x0000b40031247a23 */ /* 0x008fe400000108a4 */
[----:B------:R-:W-:Y:S02]  /*6ed0*/  FMUL.FTZ R110, R116, R110 ;  /* 0x0000006e746e7220 */ /* 0x000fe40000410000 */
[--C-:B-1----:R-:W-:Y:S02]  /*6ee0*/  FFMA.FTZ R3, R6, c[0x0][0x2d0], -R165.reuse ;  /* 0x0000b40006037a23 */ /* 0x102fe400000108a5 */
[----:B------:R-:W-:Y:S02]  /*6ef0*/  FMUL.FTZ R111, R116, R111 ;  /* 0x0000006f746f7220 */ /* 0x000fe40000410000 */
[--C-:B------:R-:W-:Y:S01]  /*6f00*/  FFMA.FTZ R50, R50, c[0x0][0x2d0], -R165.reuse ;  /* 0x0000b40032327a23 */ /* 0x100fe200000108a5 */
[----:B------:R1:W-:Y:S01]  /*6f10*/  MUFU.EX2 R233, R3 ;  /* 0x0000000300e97308 */ /* 0x0003e20000000800 */
[----:B------:R-:W-:Y:S02]  /*6f20*/  FFMA.FTZ R51, R51, c[0x0][0x2d0], -R165 ;  /* 0x0000b40033337a23 */ /* 0x000fe400000108a5 */
[--C-:B------:R-:W-:Y:S02]  /*6f30*/  FFMA.FTZ R40, R40, c[0x0][0x2d0], -R166.reuse ;  /* 0x0000b40028287a23 */ /* 0x100fe400000108a6 */
[----:B------:R-:W-:Y:S05]  /*6f40*/  FFMA.FTZ R56, R56, c[0x0][0x2d0], -R166 ;  /* 0x0000b40038387a23 */ /* 0x000fea00000108a6 */
[----:B------:R3:W-:Y:S01]  /*6f50*/  MUFU.EX2 R196, R36 ;  /* 0x0000002400c47308 */ /* 0x0007e20000000800 */
[--C-:B--2---:R-:W-:Y:S01]  /*6f60*/  FFMA.FTZ R2, R5, c[0x0][0x2d0], -R164.reuse ;  /* 0x0000b40005027a23 */ /* 0x104fe200000108a4 */
[----:B------:R-:W-:Y:S01]  /*6f70*/  @P0 SHF.R.S32.HI R5, RZ, 0x1f, R215 ;  /* 0x0000001fff050819 */ /* 0x000fe200000114d7 */
[C---:B----4-:R-:W-:Y:S02]  /*6f80*/  FMUL.FTZ R88, R115.reuse, R88 ;  /* 0x0000005873587220 */ /* 0x050fe40000410000 */
[C---:B------:R-:W-:Y:S05]  /*6f90*/  FMUL.FTZ R89, R115.reuse, R89 ;  /* 0x0000005973597220 */ /* 0x040fea0000410000 */
[----:B------:R2:W-:Y:S01]  /*6fa0*/  MUFU.EX2 R239, R2 ;  /* 0x0000000200ef7308 */ /* 0x0005e20000000800 */
[C---:B------:R-:W-:Y:S02]  /*6fb0*/  FMUL.FTZ R92, R115.reuse, R92 ;  /* 0x0000005c735c7220 */ /* 0x040fe40000410000 */
[----:B------:R-:W-:Y:S02]  /*6fc0*/  FMUL.FTZ R93, R115, R93 ;  /* 0x0000005d735d7220 */ /* 0x000fe40000410000 */
[--C-:B-1----:R-:W-:Y:S02]  /*6fd0*/  FFMA.FTZ R3, R7, c[0x0][0x2d0], -R165.reuse ;  /* 0x0000b40007037a23 */ /* 0x102fe400000108a5 */
[C---:B------:R-:W-:Y:S02]  /*6fe0*/  FMUL.FTZ R104, R115.reuse, R104 ;  /* 0x0000006873687220 */ /* 0x040fe40000410000 */
[----:B------:R-:W-:Y:S01]  /*6ff0*/  FMUL.FTZ R105, R115, R105 ;  /* 0x0000006973697220 */ /* 0x000fe20000410000 */
[----:B------:R1:W-:Y:S01]  /*7000*/  MUFU.EX2 R235, R3 ;  /* 0x0000000300eb7308 */ /* 0x0003e20000000800 */
[----:B------:R-:W-:Y:S02]  /*7010*/  @P0 IMAD R7, R5, c[0x0][0x1e0], RZ ;  /* 0x0000780005070a24 */ /* 0x000fe400078e02ff */
[C---:B------:R-:W-:Y:S02]  /*7020*/  FMUL.FTZ R37, R115.reuse, R153 ;  /* 0x0000009973257220 */ /* 0x040fe40000410000 */
[----:B---3--:R-:W-:Y:S05]  /*7030*/  FMUL.FTZ R36, R115, R152 ;  /* 0x0000009873247220 */ /* 0x008fea0000410000 */
[----:B------:R-:W-:Y:S01]  /*7040*/  MUFU.EX2 R194, R39 ;  /* 0x0000002700c27308 */ /* 0x000fe20000000800 */
[----:B--2---:R-:W-:Y:S02]  /*7050*/  FFMA.FTZ R2, R16, c[0x0][0x2d0], -R164 ;  /* 0x0000b40010027a23 */ /* 0x004fe400000108a4 */
[--C-:B------:R-:W-:Y:S02]  /*7060*/  FFMA.FTZ R16, R28, c[0x0][0x2d0], -R166.reuse ;  /* 0x0000b4001c107a23 */ /* 0x100fe400000108a6 */
[----:B------:R-:W-:Y:S05]  /*7070*/  FMUL.FTZ R28, R117, R148 ;  /* 0x00000094751c7220 */ /* 0x000fea0000410000 */
[----:B------:R2:W-:Y:S01]  /*7080*/  MUFU.EX2 R238, R2 ;  /* 0x0000000200ee7308 */ /* 0x0005e20000000800 */
[----:B-1----:R-:W-:Y:S02]  /*7090*/  FFMA.FTZ R3, R18, c[0x0][0x2d0], -R165 ;  /* 0x0000b40012037a23 */ /* 0x002fe400000108a5 */
[----:B------:R-:W-:Y:S07]  /*70a0*/  FMUL.FTZ R18, R116, R134 ;  /* 0x0000008674127220 */ /* 0x000fee0000410000 */
[----:B------:R1:W-:Y:S10]  /*70b0*/  MUFU.EX2 R236, R3 ;  /* 0x0000000300ec7308 */ /* 0x0003f40000000800 */
[----:B------:R-:W-:Y:S01]  /*70c0*/  MUFU.EX2 R193, R50 ;  /* 0x0000003200c17308 */ /* 0x000fe20000000800 */
[----:B--2---:R-:W2:Y:S09]  /*70d0*/  SHFL.BFLY PT, R2, R0, 0x1, 0x1f ;  /* 0x0c201f0000027f89 */ /* 0x004eb200000e0000 */
[----:B------:R-:W-:Y:S01]  /*70e0*/  MUFU.EX2 R192, R51 ;  /* 0x0000003300c07308 */ /* 0x000fe20000000800 */
[--C-:B-1----:R-:W-:Y:S02]  /*70f0*/  FFMA.FTZ R3, R8, c[0x0][0x2d0], -R166.reuse ;  /* 0x0000b40008037a23 */ /* 0x102fe400000108a6 */
[----:B------:R-:W-:Y:S01]  /*7100*/  @P0 IMAD R8, R215, c[0x0][0x1e4], R7 ;  /* 0x00007900d7080a24 */ /* 0x000fe200078e0207 */
[----:B------:R-:W-:Y:S06]  /*7110*/  @P0 MOV R7, R252 ;  /* 0x000000fc00070202 */ /* 0x000fec0000000f00 */
[----:B------:R1:W-:Y:S01]  /*7120*/  MUFU.EX2 R229, R3 ;  /* 0x0000000300e57308 */ /* 0x0003e20000000800 */
[----:B--2---:R-:W-:Y:S01]  /*7130*/  FMNMX.FTZ R2, R0, R2, !PT ;  /* 0x0000000200027209 */ /* 0x004fe20007810000 */
[----:B------:R-:W-:Y:S08]  /*7140*/  FFMA.FTZ R0, R19, c[0x0][0x2d0], -R165 ;  /* 0x0000b40013007a23 */ /* 0x000ff000000108a5 */
[----:B------:R2:W-:Y:S01]  /*7150*/  MUFU.EX2 R191, R40 ;  /* 0x0000002800bf7308 */ /* 0x0005e20000000800 */
[----:B------:R-:W-:Y:S09]  /*7160*/  FMUL.FTZ R19, R116, R135 ;  /* 0x0000008774137220 */ /* 0x000ff20000410000 */
[----:B------:R3:W-:Y:S01]  /*7170*/  MUFU.EX2 R237, R0 ;  /* 0x0000000000ed7308 */ /* 0x0007e20000000800 */
[----:B-1----:R-:W-:Y:S02]  /*7180*/  FFMA.FTZ R3, R9, c[0x0][0x2d0], -R166 ;  /* 0x0000b40009037a23 */ /* 0x002fe400000108a6 */
[----:B------:R-:W-:Y:S02]  /*7190*/  FFMA.FTZ R9, R21, c[0x0][0x2d0], -R164 ;  /* 0x0000b40015097a23 */ /* 0x000fe400000108a4 */
[----:B------:R-:W-:Y:S05]  /*71a0*/  FMUL.FTZ R21, R117, R137 ;  /* 0x0000008975157220 */ /* 0x000fea0000410000 */
[----:B------:R1:W-:Y:S01]  /*71b0*/  MUFU.EX2 R230, R3 ;  /* 0x0000000300e67308 */ /* 0x0003e20000000800 */
[----:B--2---:R-:W-:Y:S02]  /*71c0*/  FFMA.FTZ R40, R44, c[0x0][0x2d0], -R166 ;  /* 0x0000b4002c287a23 */ /* 0x004fe400000108a6 */
[--C-:B------:R-:W-:Y:S02]  /*71d0*/  FFMA.FTZ R44, R52, c[0x0][0x2d0], -R164.reuse ;  /* 0x0000b400342c7a23 */ /* 0x100fe400000108a4 */
[----:B------:R-:W-:Y:S05]  /*71e0*/  FFMA.FTZ R52, R64, c[0x0][0x2d0], -R164 ;  /* 0x0000b40040347a23 */ /* 0x000fea00000108a4 */
[----:B------:R2:W-:Y:S01]  /*71f0*/  MUFU.EX2 R227, R9 ;  /* 0x0000000900e37308 */ /* 0x0005e20000000800 */
[----:B---3--:R-:W-:Y:S04]  /*7200*/  FADD.FTZ R0, -R2, R118 ;  /* 0x0000007602007221 */ /* 0x008fe80000010100 */
[----:B------:R-:W-:Y:S05]  /*7210*/  FMUL.FTZ R0, R0, c[0x0][0x2d0] ;  /* 0x0000b40000007a20 */ /* 0x000fea0000410000 */
[----:B------:R3:W-:Y:S01]  /*7220*/  MUFU.EX2 R189, R40 ;  /* 0x0000002800bd7308 */ /* 0x0007e20000000800 */
[--C-:B-1----:R-:W-:Y:S09]  /*7230*/  FFMA.FTZ R3, R12, c[0x0][0x2d0], -R166.reuse ;  /* 0x0000b4000c037a23 */ /* 0x102ff200000108a6 */
[----:B------:R1:W-:Y:S01]  /*7240*/  MUFU.EX2 R231, R3 ;  /* 0x0000000300e77308 */ /* 0x0003e20000000800 */
[----:B--2---:R-:W-:Y:S09]  /*7250*/  @P0 MOV R9, c[0x0][0x1e4] ;  /* 0x0000790000090a02 */ /* 0x004ff20000000f00 */
[----:B------:R-:W2:Y:S01]  /*7260*/  MUFU.EX2 R0, R0 ;  /* 0x0000000000007308 */ /* 0x000ea20000000800 */
[--C-:B---3--:R-:W-:Y:S09]  /*7270*/  FFMA.FTZ R40, R45, c[0x0][0x2d0], -R166.reuse ;  /* 0x0000b4002d287a23 */ /* 0x108ff200000108a6 */
[----:B------:R-:W-:Y:S01]  /*7280*/  MUFU.EX2 R190, R41 ;  /* 0x0000002900be7308 */ /* 0x000fe20000000800 */
[----:B-1----:R-:W-:Y:S02]  /*7290*/  FFMA.FTZ R3, R13, c[0x0][0x2d0], -R166 ;  /* 0x0000b4000d037a23 */ /* 0x002fe400000108a6 */
[----:B------:R-:W-:Y:S07]  /*72a0*/  FMUL.FTZ R13, R115, R129 ;  /* 0x00000081730d7220 */ /* 0x000fee0000410000 */
[----:B------:R1:W-:Y:S01]  /*72b0*/  MUFU.EX2 R234, R3 ;  /* 0x0000000300ea7308 */ /* 0x0003e20000000800 */
[C---:B--2---:R-:W-:Y:S02]  /*72c0*/  FMUL.FTZ R90, R0.reuse, R90 ;  /* 0x0000005a005a7220 */ /* 0x044fe40000410000 */
[C---:B------:R-:W-:Y:S02]  /*72d0*/  FMUL.FTZ R91, R0.reuse, R91 ;  /* 0x0000005b005b7220 */ /* 0x040fe40000410000 */
[C---:B------:R-:W-:Y:S02]  /*72e0*/  FMUL.FTZ R94, R0.reuse, R94 ;  /* 0x0000005e005e7220 */ /* 0x040fe40000410000 */
[C---:B------:R-:W-:Y:S03]  /*72f0*/  FMUL.FTZ R95, R0.reuse, R95 ;  /* 0x0000005f005f7220 */ /* 0x040fe60000410000 */
[----:B------:R-:W-:Y:S01]  /*7300*/  MUFU.EX2 R188, R40 ;  /* 0x0000002800bc7308 */ /* 0x000fe20000000800 */
[C---:B------:R-:W-:Y:S02]  /*7310*/  FMUL.FTZ R106, R0.reuse, R106 ;  /* 0x0000006a006a7220 */ /* 0x040fe40000410000 */
[C---:B------:R-:W-:Y:S02]  /*7320*/  FMUL.FTZ R107, R0.reuse, R107 ;  /* 0x0000006b006b7220 */ /* 0x040fe40000410000 */
[C---:B------:R-:W-:Y:S02]  /*7330*/  FMUL.FTZ R38, R0.reuse, R154 ;  /* 0x0000009a00267220 */ /* 0x040fe40000410000 */
[----:B------:R-:W-:Y:S03]  /*7340*/  FMUL.FTZ R39, R0, R155 ;  /* 0x0000009b00277220 */ /* 0x000fe60000410000 */
[----:B------:R2:W-:Y:S01]  /*7350*/  MUFU.EX2 R187, R44 ;  /* 0x0000002c00bb7308 */ /* 0x0005e20000000800 */
[----:B-1----:R-:W-:Y:S04]  /*7360*/  FMUL.FTZ R3, R2, c[0x0][0x2d0] ;  /* 0x0000b40002037a20 */ /* 0x002fe80000410000 */
[--C-:B------:R-:W-:Y:S02]  /*7370*/  FFMA.FTZ R4, R10, c[0x0][0x2d0], -R3.reuse ;  /* 0x0000b4000a047a23 */ /* 0x100fe40000010803 */
[--C-:B------:R-:W-:Y:S03]  /*7380*/  FFMA.FTZ R6, R15, c[0x0][0x2d0], -R3.reuse ;  /* 0x0000b4000f067a23 */ /* 0x100fe60000010803 */
[----:B------:R-:W-:Y:S01]  /*7390*/  MUFU.EX2 R183, R55 ;  /* 0x0000003700b77308 */ /* 0x000fe20000000800 */
[----:B------:R-:W-:Y:S02]  /*73a0*/  FMUL.FTZ R15, R0, R131 ;  /* 0x00000083000f7220 */ /* 0x000fe40000410000 */
[--C-:B------:R-:W-:Y:S02]  /*73b0*/  FFMA.FTZ R26, R26, c[0x0][0x2d0], -R3.reuse ;  /* 0x0000b4001a1a7a23 */ /* 0x100fe40000010803 */
[--C-:B------:R-:W-:Y:S02]  /*73c0*/  FFMA.FTZ R27, R27, c[0x0][0x2d0], -R3.reuse ;  /* 0x0000b4001b1b7a23 */ /* 0x100fe40000010803 */
[--C-:B------:R-:W-:Y:S02]  /*73d0*/  FFMA.FTZ R30, R30, c[0x0][0x2d0], -R3.reuse ;  /* 0x0000b4001e1e7a23 */ /* 0x100fe40000010803 */
[--C-:B------:R-:W-:Y:S01]  /*73e0*/  FFMA.FTZ R31, R31, c[0x0][0x2d0], -R3.reuse ;  /* 0x0000b4001f1f7a23 */ /* 0x100fe20000010803 */
[----:B------:R1:W-:Y:S01]  /*73f0*/  MUFU.EX2 R171, R4 ;  /* 0x0000000400ab7308 */ /* 0x0003e20000000800 */
[--C-:B------:R-:W-:Y:S02]  /*7400*/  FFMA.FTZ R42, R42, c[0x0][0x2d0], -R3.reuse ;  /* 0x0000b4002a2a7a23 */ /* 0x100fe40000010803 */
[--C-:B------:R-:W-:Y:S02]  /*7410*/  FFMA.FTZ R43, R43, c[0x0][0x2d0], -R3.reuse ;  /* 0x0000b4002b2b7a23 */ /* 0x100fe40000010803 */
[--C-:B--2---:R-:W-:Y:S02]  /*7420*/  FFMA.FTZ R44, R53, c[0x0][0x2d0], -R164.reuse ;  /* 0x0000b400352c7a23 */ /* 0x104fe400000108a4 */
[--C-:B------:R-:W-:Y:S02]  /*7430*/  FFMA.FTZ R46, R46, c[0x0][0x2d0], -R3.reuse ;  /* 0x0000b4002e2e7a23 */ /* 0x100fe40000010803 */
[--C-:B------:R-:W-:Y:S01]  /*7440*/  FFMA.FTZ R47, R47, c[0x0][0x2d0], -R3.reuse ;  /* 0x0000b4002f2f7a23 */ /* 0x100fe20000010803 */
[----:B------:R2:W-:Y:S10]  /*7450*/  MUFU.EX2 R174, R6 ;  /* 0x0000000600ae7308 */ /* 0x0005f40000000800 */
[----:B------:R3:W-:Y:S01]  /*7460*/  MUFU.EX2 R170, R26 ;  /* 0x0000001a00aa7308 */ /* 0x0007e20000000800 */
[--C-:B-1----:R-:W-:Y:S09]  /*7470*/  FFMA.FTZ R4, R11, c[0x0][0x2d0], -R3.reuse ;  /* 0x0000b4000b047a23 */ /* 0x102ff20000010803 */
[----:B------:R1:W-:Y:S01]  /*7480*/  MUFU.EX2 R172, R4 ;  /* 0x0000000400ac7308 */ /* 0x0003e20000000800 */
[----:B--2---:R-:W-:Y:S09]  /*7490*/  @P0 MOV R6, R218 ;  /* 0x000000da00060202 */ /* 0x004ff20000000f00 */
[----:B------:R2:W-:Y:S01]  /*74a0*/  MUFU.EX2 R218, R16 ;  /* 0x0000001000da7308 */ /* 0x0005e20000000800 */
[----:B---3--:R-:W-:Y:S09]  /*74b0*/  FMUL.FTZ R26, R0, R146 ;  /* 0x00000092001a7220 */ /* 0x008ff20000410000 */
[----:B------:R3:W-:Y:S01]  /*74c0*/  MUFU.EX2 R169, R27 ;  /* 0x0000001b00a97308 */ /* 0x0007e20000000800 */
[----:B-1----:R-:W-:Y:S02]  /*74d0*/  FFMA.FTZ R4, R14, c[0x0][0x2d0], -R3 ;  /* 0x0000b4000e047a23 */ /* 0x002fe40000010803 */
[C---:B------:R-:W-:Y:S07]  /*74e0*/  FMUL.FTZ R14, R0.reuse, R130 ;  /* 0x00000082000e7220 */ /* 0x040fee0000410000 */
[----:B------:R1:W-:Y:S01]  /*74f0*/  MUFU.EX2 R173, R4 ;  /* 0x0000000400ad7308 */ /* 0x0003e20000000800 */
[----:B--2---:R-:W-:Y:S09]  /*7500*/  FMUL.FTZ R16, R117, R132 ;  /* 0x0000008475107220 */ /* 0x004ff20000410000 */
[----:B------:R2:W-:Y:S01]  /*7510*/  MUFU.EX2 R168, R30 ;  /* 0x0000001e00a87308 */ /* 0x0005e20000000800 */
[----:B---3--:R-:W-:Y:S09]  /*7520*/  FMUL.FTZ R27, R0, R147 ;  /* 0x00000093001b7220 */ /* 0x008ff20000410000 */
[----:B------:R3:W-:Y:S01]  /*7530*/  MUFU.EX2 R167, R31 ;  /* 0x0000001f00a77308 */ /* 0x0007e20000000800 */
[----:B-1----:R-:W-:Y:S05]  /*7540*/  @P0 IMAD.WIDE.U32 R4, R215, c[0x0][0x1e0], RZ ;  /* 0x00007800d7040a25 */ /* 0x002fea00078e00ff */
[----:B------:R-:W-:Y:S01]  /*7550*/  @P0 IADD3 R5, R5, R8, RZ ;  /* 0x0000000805050210 */ /* 0x000fe20007ffe0ff */
[----:B------:R-:W-:Y:S03]  /*7560*/  FFMA.FTZ R8, R20, c[0x0][0x2d0], -R164 ;  /* 0x0000b40014087a23 */ /* 0x000fe600000108a4 */
[----:B------:R1:W-:Y:S01]  /*7570*/  MUFU.EX2 R186, R44 ;  /* 0x0000002c00ba7308 */ /* 0x0003e20000000800 */
[----:B------:R-:W-:Y:S01]  /*7580*/  @P0 IMAD.WIDE.U32 R6, R4, 0x50, R6 ;  /* 0x0000005004060825 */ /* 0x000fe200078e0006 */
[----:B------:R-:W-:Y:S03]  /*7590*/  @P0 MOV R4, c[0x0][0x1e0] ;  /* 0x0000780000040a02 */ /* 0x000fe60000000f00 */
[----:B------:R-:W-:Y:S01]  /*75a0*/  FFMA.FTZ R20, R29, c[0x0][0x2d0], -R166 ;  /* 0x0000b4001d147a23 */ /* 0x000fe200000108a6 */
[----:B------:R-:W-:Y:S01]  /*75b0*/  @P0 LEA R10, P2, R6, c[0x0][0x1c8], 0x1 ;  /* 0x00007200060a0a11 */ /* 0x000fe200078408ff */
[----:B------:R-:W-:Y:S01]  /*75c0*/  FMUL.FTZ R29, R117, R149 ;  /* 0x00000095751d7220 */ /* 0x000fe20000410000 */
[----:B------:R-:W-:Y:S01]  /*75d0*/  @P0 SHF.L.U64.HI R12, R4, 0x5, R9 ;  /* 0x00000005040c0819 */ /* 0x000fe20000010209 */
[C---:B--2---:R-:W-:Y:S01]  /*75e0*/  FMUL.FTZ R30, R116.reuse, R150 ;  /* 0x00000096741e7220 */ /* 0x044fe20000410000 */
[----:B------:R2:W4:Y:S01]  /*75f0*/  MUFU.EX2 R228, R8 ;  /* 0x0000000800e47308 */ /* 0x0005220000000800 */
[----:B---3--:R-:W-:Y:S09]  /*7600*/  FMUL.FTZ R31, R116, R151 ;  /* 0x00000097741f7220 */ /* 0x008ff20000410000 */
[----:B------:R3:W-:Y:S01]  /*7610*/  MUFU.EX2 R217, R20 ;  /* 0x0000001400d97308 */ /* 0x0007e20000000800 */
[----:B-1----:R-:W-:Y:S09]  /*7620*/  FFMA.FTZ R44, R54, c[0x0][0x2d0], -R165 ;  /* 0x0000b400362c7a23 */ /* 0x002ff200000108a5 */
[----:B------:R-:W-:Y:S01]  /*7630*/  MUFU.EX2 R185, R44 ;  /* 0x0000002c00b97308 */ /* 0x000fe20000000800 */
[----:B--2---:R-:W-:Y:S01]  /*7640*/  @P0 IMAD R8, R5, 0x50, RZ ;  /* 0x0000005005080824 */ /* 0x004fe200078e02ff */
[----:B------:R-:W-:Y:S02]  /*7650*/  @P0 SHF.L.U32 R5, R4, 0x5, RZ ;  /* 0x0000000504050819 */ /* 0x000fe400000006ff */
[----:B----4-:R-:W-:Y:S02]  /*7660*/  F2FP.PACK_AB R48, R227, R228 ;  /* 0x000000e4e330723e */ /* 0x010fe400000000ff */
[----:B------:R-:W-:Y:S04]  /*7670*/  @P0 IADD3 R7, R7, R8, RZ ;  /* 0x0000000807070210 */ /* 0x000fe80007ffe0ff */
[----:B------:R-:W-:Y:S01]  /*7680*/  MUFU.EX2 R184, R52 ;  /* 0x0000003400b87308 */ /* 0x000fe20000000800 */
[-C--:B------:R-:W-:Y:S02]  /*7690*/  @P0 IADD3 R8, P4, R10, R5.reuse, RZ ;  /* 0x000000050a080210 */ /* 0x080fe40007f9e0ff */
[----:B------:R-:W-:Y:S01]  /*76a0*/  @P0 LEA.HI.X R11, R6, c[0x0][0x1cc], R7, 0x1, P2 ;  /* 0x00007300060b0a11 */ /* 0x000fe200010f0c07 */
[--C-:B------:R-:W-:Y:S01]  /*76b0*/  FFMA.FTZ R7, R32, c[0x0][0x2d0], -R164.reuse ;  /* 0x0000b40020077a23 */ /* 0x100fe200000108a4 */
[-C--:B------:R-:W-:Y:S01]  /*76c0*/  @P0 IADD3 R6, P3, R8, R5.reuse, RZ ;  /* 0x0000000508060210 */ /* 0x080fe20007f7e0ff */
[----:B---3--:R-:W-:Y:S01]  /*76d0*/  FMUL.FTZ R20, R117, R136 ;  /* 0x0000008875147220 */ /* 0x008fe20000410000 */
[----:B------:R-:W-:Y:S01]  /*76e0*/  @P0 IADD3.X R9, R11, R12, RZ, P4, !PT ;  /* 0x0000000c0b090210 */ /* 0x000fe200027fe4ff */
[----:B------:R1:W-:Y:S01]  /*76f0*/  @P0 LDGSTS.E.BYPASS.LTC128B.128 [R216+0x2900], [R10.64], !P1 ;  /* 0x029000000ad80fae */ /* 0x0003e2000c901d48 */
[-C--:B------:R-:W-:Y:S01]  /*7700*/  @P0 IADD3 R4, P2, R6, R5.reuse, RZ ;  /* 0x0000000506040210 */ /* 0x080fe20007f5e0ff */
[----:B------:R2:W-:Y:S01]  /*7710*/  MUFU.EX2 R226, R7 ;  /* 0x0000000700e27308 */ /* 0x0005e20000000800 */
[----:B------:R-:W-:Y:S05]  /*7720*/  FMUL.FTZ R32, R115, R140 ;  /* 0x0000008c73207220 */ /* 0x000fea0000410000 */
[----:B------:R3:W-:Y:S04]  /*7730*/  @P0 LDGSTS.E.BYPASS.LTC128B.128 [R216+0x3100], [R8.64], !P1 ;  /* 0x0310000008d80fae */ /* 0x0007e8000c901d48 */
[----:B------:R-:W-:Y:S10]  /*7740*/  MUFU.EX2 R180, R67 ;  /* 0x0000004300b47308 */ /* 0x000ff40000000800 */
[----:B------:R4:W-:Y:S01]  /*7750*/  MUFU.EX2 R179, R56 ;  /* 0x0000003800b37308 */ /* 0x0009e20000000800 */
[-C--:B--2---:R-:W-:Y:S01]  /*7760*/  @P0 IADD3.X R7, R9, R12.reuse, RZ, P3, !PT ;  /* 0x0000000c09070210 */ /* 0x084fe20001ffe4ff */
[----:B-1----:R-:W-:Y:S01]  /*7770*/  FFMA.FTZ R11, R33, c[0x0][0x2d0], -R164 ;  /* 0x0000b400210b7a23 */ /* 0x002fe200000108a4 */
[----:B------:R-:W-:Y:S01]  /*7780*/  @P0 IADD3 R10, P3, R4, R5, RZ ;  /* 0x00000005040a0210 */ /* 0x000fe20007f7e0ff */
[----:B------:R-:W-:Y:S01]  /*7790*/  FMUL.FTZ R33, R115, R141 ;  /* 0x0000008d73217220 */ /* 0x000fe20000410000 */
[----:B------:R-:W-:Y:S01]  /*77a0*/  @P0 IADD3.X R5, R7, R12, RZ, P2, !PT ;  /* 0x0000000c07050210 */ /* 0x000fe200017fe4ff */
[----:B------:R1:W-:Y:S04]  /*77b0*/  @P0 LDGSTS.E.BYPASS.LTC128B.128 [R216+0x3900], [R6.64], !P1 ;  /* 0x0390000006d80fae */ /* 0x0003e8000c901d48 */
[----:B------:R2:W5:Y:S01]  /*77c0*/  MUFU.EX2 R225, R11 ;  /* 0x0000000b00e17308 */ /* 0x0005620000000800 */
[C---:B---3--:R-:W-:Y:S01]  /*77d0*/  FMUL.FTZ R8, R115.reuse, R120 ;  /* 0x0000007873087220 */ /* 0x048fe20000410000 */
[----:B------:R-:W-:Y:S01]  /*77e0*/  F2FP.PACK_AB R120, R230, R229 ;  /* 0x000000e5e678723e */ /* 0x000fe200000000ff */
[----:B------:R-:W-:Y:S01]  /*77f0*/  FMUL.FTZ R9, R115, R121 ;  /* 0x0000007973097220 */ /* 0x000fe20000410000 */
[----:B------:R-:W-:Y:S01]  /*7800*/  F2FP.PACK_AB R121, R172, R171 ;  /* 0x000000abac79723e */ /* 0x000fe200000000ff */
[----:B------:R3:W-:Y:S01]  /*7810*/  @P0 LDGSTS.E.BYPASS.LTC128B.128 [R216+0x4100], [R4.64], !P1 ;  /* 0x0410000004d80fae */ /* 0x0007e2000c901d48 */
[--C-:B----4-:R-:W-:Y:S01]  /*7820*/  FFMA.FTZ R56, R70, c[0x0][0x2d0], -R165.reuse ;  /* 0x0000b40046387a23 */ /* 0x110fe200000108a5 */
[----:B--2---:R-:W-:Y:S01]  /*7830*/  @P0 IADD3.X R11, R5, R12, RZ, P3, !PT ;  /* 0x0000000c050b0210 */ /* 0x004fe20001ffe4ff */
[----:B------:R-:W-:Y:S01]  /*7840*/  FFMA.FTZ R12, R25, c[0x0][0x2d0], -R166 ;  /* 0x0000b400190c7a23 */ /* 0x000fe200000108a6 */
[----:B-----5:R-:W-:Y:S01]  /*7850*/  F2FP.PACK_AB R50, R225, R226 ;  /* 0x000000e2e132723e */ /* 0x020fe200000000ff */
[--C-:B-1----:R-:W-:Y:S03]  /*7860*/  FFMA.FTZ R6, R22, c[0x0][0x2d0], -R165.reuse ;  /* 0x0000b40016067a23 */ /* 0x102fe600000108a5 */
[----:B------:R1:W-:Y:S01]  /*7870*/  @P0 LDGSTS.E.BYPASS.LTC128B.128 [R216+0x4900], [R10.64], !P1 ;  /* 0x049000000ad80fae */ /* 0x0003e2000c901d48 */
[----:B------:R2:W-:Y:S01]  /*7880*/  MUFU.EX2 R219, R12 ;  /* 0x0000000c00db7308 */ /* 0x0005e20000000800 */
[C---:B------:R-:W-:Y:S01]  /*7890*/  FMUL.FTZ R7, R116.reuse, R127 ;  /* 0x0000007f74077220 */ /* 0x040fe20000410000 */
[----:B------:R-:W-:Y:S01]  /*78a0*/  F2FP.PACK_AB R127, R237, R236 ;  /* 0x000000eced7f723e */ /* 0x000fe200000000ff */
[C---:B------:R-:W-:Y:S02]  /*78b0*/  FMUL.FTZ R22, R116.reuse, R138 ;  /* 0x0000008a74167220 */ /* 0x040fe40000410000 */
[--C-:B---3--:R-:W-:Y:S02]  /*78c0*/  FFMA.FTZ R4, R23, c[0x0][0x2d0], -R165.reuse ;  /* 0x0000b40017047a23 */ /* 0x108fe400000108a5 */
[----:B------:R-:W3:Y:S01]  /*78d0*/  LDSM.16.MT88.4 R156, [R200] ;  /* 0x00000000c89c783b */ /* 0x000ee20000004200 */
[----:B------:R-:W-:Y:S01]  /*78e0*/  FMUL.FTZ R5, R117, R125 ;  /* 0x0000007d75057220 */ /* 0x000fe20000410000 */
[----:B------:R-:W-:Y:S01]  /*78f0*/  F2FP.PACK_AB R125, R235, R233 ;  /* 0x000000e9eb7d723e */ /* 0x000fe200000000ff */
[----:B------:R4:W-:Y:S01]  /*7900*/  MUFU.EX2 R222, R4 ;  /* 0x0000000400de7308 */ /* 0x0009e20000000800 */
[----:B------:R-:W-:Y:S02]  /*7910*/  FMUL.FTZ R23, R116, R139 ;  /* 0x0000008b74177220 */ /* 0x000fe40000410000 */
[C---:B------:R-:W-:Y:S02]  /*7920*/  FMUL.FTZ R25, R115.reuse, R145 ;  /* 0x0000009173197220 */ /* 0x040fe40000410000 */
[----:B------:R-:W5:Y:S05]  /*7930*/  LDSM.16.MT88.4 R160, [R204] ;  /* 0x00000000cca0783b */ /* 0x000f6a0000004200 */
[----:B------:R3:W3:Y:S03]  /*7940*/  MUFU.EX2 R221, R6 ;  /* 0x0000000600dd7308 */ /* 0x0006e60000000800 */
[----:B------:R-:W-:Y:S01]  /*7950*/  LDSM.16.MT88.4 R132, [R203] ;  /* 0x00000000cb84783b */ /* 0x000fe20000004200 */
[----:B--2---:R-:W-:Y:S02]  /*7960*/  FMUL.FTZ R12, R115, R128 ;  /* 0x00000080730c7220 */ /* 0x004fe40000410000 */
[----:B-1----:R-:W-:Y:S01]  /*7970*/  FMUL.FTZ R10, R0, R122 ;  /* 0x0000007a000a7220 */ /* 0x002fe20000410000 */
[----:B------:R-:W-:Y:S01]  /*7980*/  F2FP.PACK_AB R122, R234, R231 ;  /* 0x000000e7ea7a723e */ /* 0x000fe200000000ff */
[----:B------:R-:W-:Y:S01]  /*7990*/  FMUL.FTZ R11, R0, R123 ;  /* 0x0000007b000b7220 */ /* 0x000fe20000410000 */
[----:B------:R-:W-:Y:S02]  /*79a0*/  F2FP.PACK_AB R123, R174, R173 ;  /* 0x000000adae7b723e */ /* 0x000fe400000000ff */
[----:B------:R-:W1:Y:S01]  /*79b0*/  LDSM.16.MT88.4 R128, [R201] ;  /* 0x00000000c980783b */ /* 0x000e620000004200 */
[--C-:B----4-:R-:W-:Y:S02]  /*79c0*/  FFMA.FTZ R4, R34, c[0x0][0x2d0], -R165.reuse ;  /* 0x0000b40022047a23 */ /* 0x110fe400000108a5 */
[----:B------:R-:W-:Y:S02]  /*79d0*/  FMUL.FTZ R34, R0, R142 ;  /* 0x0000008e00227220 */ /* 0x000fe40000410000 */
[----:B------:R2:W-:Y:S03]  /*79e0*/  MUFU.EX2 R223, R4 ;  /* 0x0000000400df7308 */ /* 0x0005e60000000800 */
[----:B------:R-:W-:Y:S01]  /*79f0*/  LDSM.16.MT88.4 R52, [R204+0x1000] ;  /* 0x00100000cc34783b */ /* 0x000fe20000004200 */
[----:B---3--:R-:W-:Y:S01]  /*7a00*/  FMUL.FTZ R6, R116, R126 ;  /* 0x0000007e74067220 */ /* 0x008fe20000410000 */
[----:B------:R-:W-:Y:S02]  /*7a10*/  F2FP.PACK_AB R126, R240, R238 ;  /* 0x000000eef07e723e */ /* 0x000fe400000000ff */
[----:B------:R-:W-:Y:S04]  /*7a20*/  F2FP.PACK_AB R49, R222, R221 ;  /* 0x000000ddde31723e */ /* 0x000fe800000000ff */
[----:B------:R-:W0:Y:S01]  /*7a30*/  LDGDEPBAR ;  /* 0x00000000000079af */ /* 0x000e220000000000 */
[----:B--2---:R-:W-:Y:S02]  /*7a40*/  FFMA.FTZ R4, R35, c[0x0][0x2d0], -R165 ;  /* 0x0000b40023047a23 */ /* 0x004fe400000108a5 */
[C---:B------:R-:W-:Y:S02]  /*7a50*/  FMUL.FTZ R35, R0.reuse, R143 ;  /* 0x0000008f00237220 */ /* 0x040fe40000410000 */
[----:B------:R2:W3:Y:S01]  /*7a60*/  MUFU.EX2 R224, R4 ;  /* 0x0000000400e07308 */ /* 0x0004e20000000800 */
[----:B------:R-:W-:Y:S04]  /*7a70*/  FFMA.FTZ R0, R0, R244, R171 ;  /* 0x000000f400007223 */ /* 0x000fe800000100ab */
[----:B------:R-:W-:Y:S02]  /*7a80*/  FADD.FTZ R0, R172, R0 ;  /* 0x00000000ac007221 */ /* 0x000fe40000010000 */
[----:B--2---:R-:W-:Y:S01]  /*7a90*/  FFMA.FTZ R4, R24, c[0x0][0x2d0], -R166 ;  /* 0x0000b40018047a23 */ /* 0x004fe200000108a6 */
[----:B---3--:R-:W-:Y:S01]  /*7aa0*/  F2FP.PACK_AB R51, R224, R223 ;  /* 0x000000dfe033723e */ /* 0x008fe200000000ff */
[----:B------:R-:W-:Y:S02]  /*7ab0*/  FMUL.FTZ R24, R115, R144 ;  /* 0x0000009073187220 */ /* 0x000fe40000410000 */
[----:B------:R2:W3:Y:S02]  /*7ac0*/  MUFU.EX2 R220, R4 ;  /* 0x0000000400dc7308 */ /* 0x0004e40000000800 */
[----:B--2---:R-:W-:Y:S01]  /*7ad0*/  FMUL.FTZ R4, R117, R124 ;  /* 0x0000007c75047220 */ /* 0x004fe20000410000 */
[----:B------:R-:W-:Y:S07]  /*7ae0*/  F2FP.PACK_AB R124, R239, R232 ;  /* 0x000000e8ef7c723e */ /* 0x000fee00000000ff */
[-C--:B------:R-:W-:Y:S08]  /*7af0*/  HMMA.16816.F32 R4, R124, R156.reuse, R4 ;  /* 0x0000009c7c04723c */ /* 0x080ff00000001804 */
[C---:B------:R-:W-:Y:S08]  /*7b00*/  HMMA.16816.F32 R8, R120.reuse, R156, R8 ;  /* 0x0000009c7808723c */ /* 0x040ff00000001808 */
[-C--:B------:R-:W-:Y:S08]  /*7b10*/  HMMA.16816.F32 R12, R120, R158.reuse, R12 ;  /* 0x0000009e780c723c */ /* 0x080ff0000000180c */
[C---:B------:R-:W-:Y:S01]  /*7b20*/  HMMA.16816.F32 R16, R124.reuse, R158, R16 ;  /* 0x0000009e7c10723c */ /* 0x040fe20000001810 */
[----:B------:R-:W-:Y:S07]  /*7b30*/  MUFU.EX2 R158, R46 ;  /* 0x0000002e009e7308 */ /* 0x000fee0000000800 */
[-C--:B-----5:R-:W-:Y:S03]  /*7b40*/  HMMA.16816.F32 R20, R124, R160.reuse, R20 ;  /* 0x000000a07c14723c */ /* 0x0a0fe60000001814 */
[----:B------:R2:W-:Y:S05]  /*7b50*/  MUFU.EX2 R159, R47 ;  /* 0x0000002f009f7308 */ /* 0x0005ea0000000800 */
[C---:B------:R-:W-:Y:S05]  /*7b60*/  HMMA.16816.F32 R32, R120.reuse, R160, R32 ;  /* 0x000000a07820723c */ /* 0x040fea0000001820 */
[----:B------:R-:W-:Y:S03]  /*7b70*/  MUFU.EX2 R161, R42 ;  /* 0x0000002a00a17308 */ /* 0x000fe60000000800 */
[-C--:B------:R-:W-:Y:S07]  /*7b80*/  HMMA.16816.F32 R24, R120, R162.reuse, R24 ;  /* 0x000000a27818723c */ /* 0x080fee0000001818 */
[----:B------:R4:W5:Y:S01]  /*7b90*/  MUFU.EX2 R160, R43 ;  /* 0x0000002b00a07308 */ /* 0x0009620000000800 */
[C---:B------:R-:W-:Y:S01]  /*7ba0*/  HMMA.16816.F32 R84, R124.reuse, R162, R84 ;  /* 0x000000a27c54723c */ /* 0x040fe20000001854 */
[----:B--2---:R-:W-:Y:S07]  /*7bb0*/  LDSM.16.MT88.4 R44, [R200+0x1000] ;  /* 0x00100000c82c783b */ /* 0x004fee0000004200 */
[-C--:B-1----:R-:W-:Y:S01]  /*7bc0*/  HMMA.16816.F32 R28, R124, R128.reuse, R28 ;  /* 0x000000807c1c723c */ /* 0x082fe2000000181c */
[----:B------:R1:W-:Y:S07]  /*7bd0*/  MUFU.EX2 R162, R56 ;  /* 0x0000003800a27308 */ /* 0x0003ee0000000800 */
[C---:B------:R-:W-:Y:S01]  /*7be0*/  HMMA.16816.F32 R88, R120.reuse, R128, R88 ;  /* 0x000000807858723c */ /* 0x040fe20000001858 */
[----:B----4-:R-:W-:Y:S07]  /*7bf0*/  LDSM.16.MT88.4 R40, [R203+0x800] ;  /* 0x00080000cb28783b */ /* 0x010fee0000004200 */
[-C--:B------:R-:W-:Y:S08]  /*7c00*/  HMMA.16816.F32 R92, R120, R130.reuse, R92 ;  /* 0x00000082785c723c */ /* 0x080ff0000000185c */
[C---:B------:R-:W-:Y:S01]  /*7c10*/  HMMA.16816.F32 R96, R124.reuse, R130, R96 ;  /* 0x000000827c60723c */ /* 0x040fe20000001860 */
[----:B------:R-:W2:Y:S03]  /*7c20*/  LDSM.16.MT88.4 R128, [R200+0x800] ;  /* 0x00080000c880783b */ /* 0x000ea60000004200 */
[--C-:B-1----:R-:W-:Y:S04]  /*7c30*/  FFMA.FTZ R56, R71, c[0x0][0x2d0], -R165.reuse ;  /* 0x0000b40047387a23 */ /* 0x102fe800000108a5 */
[-C--:B------:R-:W-:Y:S01]  /*7c40*/  HMMA.16816.F32 R100, R124, R132.reuse, R100 ;  /* 0x000000847c64723c */ /* 0x080fe20000001864 */
[----:B------:R1:W-:Y:S07]  /*7c50*/  MUFU.EX2 R71, R56 ;  /* 0x0000003800477308 */ /* 0x0003ee0000000800 */
[C---:B------:R-:W-:Y:S08]  /*7c60*/  HMMA.16816.F32 R104, R120.reuse, R132, R104 ;  /* 0x000000847868723c */ /* 0x040ff00000001868 */
[-C--:B------:R-:W-:Y:S07]  /*7c70*/  HMMA.16816.F32 R36, R120, R134.reuse, R36 ;  /* 0x000000867824723c */ /* 0x080fee0000001824 */
[----:B---3--:R-:W-:Y:S01]  /*7c80*/  F2FP.PACK_AB R120, R219, R220 ;  /* 0x000000dcdb78723e */ /* 0x008fe200000000ff */
[----:B------:R-:W-:Y:S01]  /*7c90*/  HMMA.16816.F32 R108, R124, R134, R108 ;  /* 0x000000867c6c723c */ /* 0x000fe2000000186c */
[----:B------:R-:W3:Y:S03]  /*7ca0*/  LDSM.16.MT88.4 R124, [R204+0x800] ;  /* 0x00080000cc7c783b */ /* 0x000ee60000004200 */
[--C-:B-1----:R-:W-:Y:S01]  /*7cb0*/  FFMA.FTZ R56, R83, c[0x0][0x2d0], -R165.reuse ;  /* 0x0000b40053387a23 */ /* 0x102fe200000108a5 */
[----:B------:R-:W-:Y:S02]  /*7cc0*/  F2FP.PACK_AB R122, R217, R218 ;  /* 0x000000dad97a723e */ /* 0x000fe400000000ff */
[----:B------:R-:W-:Y:S01]  /*7cd0*/  F2FP.PACK_AB R121, R169, R170 ;  /* 0x000000aaa979723e */ /* 0x000fe200000000ff */
[-C--:B--2---:R-:W-:Y:S01]  /*7ce0*/  HMMA.16816.F32 R4, R48, R128.reuse, R4 ;  /* 0x000000803004723c */ /* 0x084fe20000001804 */
[----:B------:R-:W1:Y:S04]  /*7cf0*/  LDSM.16.MT88.4 R132, [R201+0x800] ;  /* 0x00080000c984783b */ /* 0x000e680000004200 */
[----:B------:R-:W-:Y:S07]  /*7d00*/  F2FP.PACK_AB R123, R167, R168 ;  /* 0x000000a8a77b723e */ /* 0x000fee00000000ff */
[C---:B------:R-:W-:Y:S08]  /*7d10*/  HMMA.16816.F32 R8, R120.reuse, R128, R8 ;  /* 0x000000807808723c */ /* 0x040ff00000001808 */
[-C--:B------:R-:W-:Y:S08]  /*7d20*/  HMMA.16816.F32 R12, R120, R130.reuse, R12 ;  /* 0x00000082780c723c */ /* 0x080ff0000000180c */
[C---:B------:R-:W-:Y:S08]  /*7d30*/  HMMA.16816.F32 R16, R48.reuse, R130, R16 ;  /* 0x000000823010723c */ /* 0x040ff00000001810 */
[-C--:B---3--:R-:W-:Y:S08]  /*7d40*/  HMMA.16816.F32 R20, R48, R124.reuse, R20 ;  /* 0x0000007c3014723c */ /* 0x088ff00000001814 */
[C---:B------:R-:W-:Y:S08]  /*7d50*/  HMMA.16816.F32 R32, R120.reuse, R124, R32 ;  /* 0x0000007c7820723c */ /* 0x040ff00000001820 */
[-C--:B------:R-:W-:Y:S08]  /*7d60*/  HMMA.16816.F32 R24, R120, R126.reuse, R24 ;  /* 0x0000007e7818723c */ /* 0x080ff00000001818 */
[C---:B------:R-:W-:Y:S08]  /*7d70*/  HMMA.16816.F32 R84, R48.reuse, R126, R84 ;  /* 0x0000007e3054723c */ /* 0x040ff00000001854 */
[-C--:B-1----:R-:W-:Y:S08]  /*7d80*/  HMMA.16816.F32 R28, R48, R132.reuse, R28 ;  /* 0x00000084301c723c */ /* 0x082ff0000000181c */
[C---:B------:R-:W-:Y:S08]  /*7d90*/  HMMA.16816.F32 R88, R120.reuse, R132, R88 ;  /* 0x000000847858723c */ /* 0x040ff00000001858 */
[-C--:B------:R-:W-:Y:S08]  /*7da0*/  HMMA.16816.F32 R92, R120, R134.reuse, R92 ;  /* 0x00000086785c723c */ /* 0x080ff0000000185c */
[C---:B------:R-:W-:Y:S01]  /*7db0*/  HMMA.16816.F32 R96, R48.reuse, R134, R96 ;  /* 0x000000863060723c */ /* 0x040fe20000001860 */
[----:B------:R-:W-:Y:S07]  /*7dc0*/  LDSM.16.MT88.4 R132, [R200+0x2000] ;  /* 0x00200000c884783b */ /* 0x000fee0000004200 */
[-C--:B------:R-:W-:Y:S08]  /*7dd0*/  HMMA.16816.F32 R100, R48, R40.reuse, R100 ;  /* 0x000000283064723c */ /* 0x080ff00000001864 */
[C---:B------:R-:W-:Y:S07]  /*7de0*/  HMMA.16816.F32 R104, R120.reuse, R40, R104 ;  /* 0x000000287868723c */ /* 0x040fee0000001868 */
[----:B------:R-:W-:Y:S01]  /*7df0*/  FFMA.FTZ R40, R65, c[0x0][0x2d0], -R164 ;  /* 0x0000b40041287a23 */ /* 0x000fe200000108a4 */
[-C--:B------:R-:W-:Y:S03]  /*7e00*/  HMMA.16816.F32 R36, R120, R42.reuse, R36 ;  /* 0x0000002a7824723c */ /* 0x080fe60000001824 */
[----:B------:R1:W-:Y:S01]  /*7e10*/  MUFU.EX2 R182, R40 ;  /* 0x0000002800b67308 */ /* 0x0003e20000000800 */
[----:B------:R-:W-:Y:S04]  /*7e20*/  F2FP.PACK_AB R41, R194, R195 ;  /* 0x000000c3c229723e */ /* 0x000fe800000000ff */
[----:B------:R-:W-:Y:S07]  /*7e30*/  HMMA.16816.F32 R108, R48, R42, R108 ;  /* 0x0000002a306c723c */ /* 0x000fee000000186c */
[----:B------:R-:W-:Y:S02]  /*7e40*/  F2FP.PACK_AB R42, R196, R197 ;  /* 0x000000c5c42a723e */ /* 0x000fe400000000ff */
[----:B------:R-:W-:Y:S03]  /*7e50*/  F2FP.PACK_AB R43, R192, R193 ;  /* 0x000000c1c02b723e */ /* 0x000fe600000000ff */
[----:B------:R-:W-:Y:S02]  /*7e60*/  F2FP.PACK_AB R48, R190, R191 ;  /* 0x000000bfbe30723e */ /* 0x000fe400000000ff */
[----:B-----5:R-:W-:Y:S02]  /*7e70*/  F2FP.PACK_AB R49, R160, R161 ;  /* 0x000000a1a031723e */ /* 0x020fe400000000ff */
[----:B------:R-:W-:Y:S02]  /*7e80*/  F2FP.PACK_AB R50, R188, R189 ;  /* 0x000000bdbc32723e */ /* 0x000fe400000000ff */
[----:B------:R-:W-:Y:S01]  /*7e90*/  F2FP.PACK_AB R51, R159, R158 ;  /* 0x0000009e9f33723e */ /* 0x000fe200000000ff */
[----:B-1----:R-:W-:Y:S02]  /*7ea0*/  FFMA.FTZ R40, R66, c[0x0][0x2d0], -R165 ;  /* 0x0000b40042287a23 */ /* 0x002fe400000108a5 */
[----:B------:R-:W1:Y:S02]  /*7eb0*/  LDSM.16.MT88.4 R64, [R201+0x1000] ;  /* 0x00100000c940783b */ /* 0x000e640000004200 */
[----:B------:R2:W-:Y:S02]  /*7ec0*/  MUFU.EX2 R181, R40 ;  /* 0x0000002800b57308 */ /* 0x0005e40000000800 */
[----:B--2---:R-:W-:Y:S07]  /*7ed0*/  F2FP.PACK_AB R40, R198, R199 ;  /* 0x000000c7c628723e */ /* 0x004fee00000000ff */
[-C--:B------:R-:W-:Y:S08]  /*7ee0*/  HMMA.16816.F32 R4, R40, R44.reuse, R4 ;  /* 0x0000002c2804723c */ /* 0x080ff00000001804 */
[C---:B------:R-:W-:Y:S07]  /*7ef0*/  HMMA.16816.F32 R8, R48.reuse, R44, R8 ;  /* 0x0000002c3008723c */ /* 0x040fee0000001808 */
[--C-:B------:R-:W-:Y:S01]  /*7f00*/  FFMA.FTZ R44, R57, c[0x0][0x2d0], -R166.reuse ;  /* 0x0000b400392c7a23 */ /* 0x100fe200000108a6 */
[-C--:B------:R-:W-:Y:S03]  /*7f10*/  HMMA.16816.F32 R12, R48, R46.reuse, R12 ;  /* 0x0000002e300c723c */ /* 0x080fe6000000180c */
[----:B------:R2:W-:Y:S05]  /*7f20*/  MUFU.EX2 R178, R44 ;  /* 0x0000002c00b27308 */ /* 0x0005ea0000000800 */
[C---:B------:R-:W-:Y:S08]  /*7f30*/  HMMA.16816.F32 R16, R40.reuse, R46, R16 ;  /* 0x0000002e2810723c */ /* 0x040ff00000001810 */
[-C--:B------:R-:W-:Y:S08]  /*7f40*/  HMMA.16816.F32 R20, R40, R52.reuse, R20 ;  /* 0x000000342814723c */ /* 0x080ff00000001814 */
[C---:B------:R-:W-:Y:S04]  /*7f50*/  HMMA.16816.F32 R32, R48.reuse, R52, R32 ;  /* 0x000000343020723c */ /* 0x040fe80000001820 */
[--C-:B--2---:R-:W-:Y:S03]  /*7f60*/  FFMA.FTZ R44, R58, c[0x0][0x2d0], -R3.reuse ;  /* 0x0000b4003a2c7a23 */ /* 0x104fe60000010803 */
[--C-:B------:R-:W-:Y:S01]  /*7f70*/  FFMA.FTZ R52, R61, c[0x0][0x2d0], -R166.reuse ;  /* 0x0000b4003d347a23 */ /* 0x100fe200000108a6 */
[-C--:B------:R-:W-:Y:S01]  /*7f80*/  HMMA.16816.F32 R24, R48, R54.reuse, R24 ;  /* 0x000000363018723c */ /* 0x080fe20000001818 */
[----:B------:R2:W-:Y:S07]  /*7f90*/  MUFU.EX2 R157, R44 ;  /* 0x0000002c009d7308 */ /* 0x0005ee0000000800 */
[C---:B------:R-:W-:Y:S03]  /*7fa0*/  HMMA.16816.F32 R84, R40.reuse, R54, R84 ;  /* 0x000000362854723c */ /* 0x040fe60000001854 */
[----:B------:R3:W-:Y:S05]  /*7fb0*/  MUFU.EX2 R176, R52 ;  /* 0x0000003400b07308 */ /* 0x0007ea0000000800 */
[-C--:B-1----:R-:W-:Y:S08]  /*7fc0*/  HMMA.16816.F32 R28, R40, R64.reuse, R28 ;  /* 0x00000040281c723c */ /* 0x082ff0000000181c */
[C---:B------:R-:W-:Y:S04]  /*7fd0*/  HMMA.16816.F32 R88, R48.reuse, R64, R88 ;  /* 0x000000403058723c */ /* 0x040fe80000001858 */
[--C-:B--2---:R-:W-:Y:S04]  /*7fe0*/  FFMA.FTZ R44, R59, c[0x0][0x2d0], -R3.reuse ;  /* 0x0000b4003b2c7a23 */ /* 0x104fe80000010803 */
[-C--:B------:R-:W-:Y:S01]  /*7ff0*/  HMMA.16816.F32 R92, R48, R66.reuse, R92 ;  /* 0x00000042305c723c */ /* 0x080fe2000000185c */
[----:B------:R1:W2:Y:S03]  /*8000*/  MUFU.EX2 R156, R44 ;  /* 0x0000002c009c7308 */ /* 0x0002a60000000800 */
[--C-:B---3--:R-:W-:Y:S04]  /*8010*/  FFMA.FTZ R52, R62, c[0x0][0x2d0], -R3.reuse ;  /* 0x0000b4003e347a23 */ /* 0x108fe80000010803 */
[C---:B------:R-:W-:Y:S03]  /*8020*/  HMMA.16816.F32 R96, R40.reuse, R66, R96 ;  /* 0x000000422860723c */ /* 0x040fe60000001860 */
[----:B------:R3:W-:Y:S10]  /*8030*/  MUFU.EX2 R118, R52 ;  /* 0x0000003400767308 */ /* 0x0007f40000000800 */
[----:B------:R4:W-:Y:S01]  /*8040*/  MUFU.EX2 R67, R56 ;  /* 0x0000003800437308 */ /* 0x0009e20000000800 */
[----:B-1----:R-:W-:Y:S09]  /*8050*/  FFMA.FTZ R44, R60, c[0x0][0x2d0], -R166 ;  /* 0x0000b4003c2c7a23 */ /* 0x002ff200000108a6 */
[----:B------:R1:W5:Y:S01]  /*8060*/  MUFU.EX2 R177, R44 ;  /* 0x0000002c00b17308 */ /* 0x0003620000000800 */
[----:B---3--:R-:W-:Y:S09]  /*8070*/  FFMA.FTZ R52, R63, c[0x0][0x2d0], -R3 ;  /* 0x0000b4003f347a23 */ /* 0x008ff20000010803 */
[----:B------:R3:W2:Y:S01]  /*8080*/  MUFU.EX2 R62, R52 ;  /* 0x00000034003e7308 */ /* 0x0006a20000000800 */
[----:B----4-:R-:W-:Y:S08]  /*8090*/  LDSM.16.MT88.4 R56, [R201+0x1800] ;  /* 0x00180000c938783b */ /* 0x010ff00000004200 */
[----:B-1----:R-:W1:Y:S01]  /*80a0*/  LDSM.16.MT88.4 R44, [R203+0x1000] ;  /* 0x00100000cb2c783b */ /* 0x002e620000004200 */
[--C-:B---3--:R-:W-:Y:S04]  /*80b0*/  FFMA.FTZ R52, R68, c[0x0][0x2d0], -R164.reuse ;  /* 0x0000b40044347a23 */ /* 0x108fe800000108a4 */
[----:B------:R3:W-:Y:S02]  /*80c0*/  MUFU.EX2 R175, R52 ;  /* 0x0000003400af7308 */ /* 0x0007e40000000800 */
[--C-:B---3--:R-:W-:Y:S01]  /*80d0*/  FFMA.FTZ R52, R69, c[0x0][0x2d0], -R164.reuse ;  /* 0x0000b40045347a23 */ /* 0x108fe200000108a4 */
[-C--:B-1----:R-:W-:Y:S07]  /*80e0*/  HMMA.16816.F32 R100, R40, R44.reuse, R100 ;  /* 0x0000002c2864723c */ /* 0x082fee0000001864 */
[----:B------:R1:W-:Y:S01]  /*80f0*/  MUFU.EX2 R163, R52 ;  /* 0x0000003400a37308 */ /* 0x0003e20000000800 */
[C---:B------:R-:W-:Y:S07]  /*8100*/  HMMA.16816.F32 R104, R48.reuse, R44, R104 ;  /* 0x0000002c3068723c */ /* 0x040fee0000001868 */
[--C-:B------:R-:W-:Y:S01]  /*8110*/  FFMA.FTZ R44, R80, c[0x0][0x2d0], -R164.reuse ;  /* 0x0000b400502c7a23 */ /* 0x100fe200000108a4 */
[-C--:B------:R-:W-:Y:S01]  /*8120*/  HMMA.16816.F32 R36, R48, R46.reuse, R36 ;  /* 0x0000002e3024723c */ /* 0x080fe20000001824 */
[----:B------:R-:W-:Y:S02]  /*8130*/  LDSM.16.MT88.4 R48, [R204+0x1800] ;  /* 0x00180000cc30783b */ /* 0x000fe40000004200 */
[----:B------:R3:W-:Y:S01]  /*8140*/  MUFU.EX2 R70, R44 ;  /* 0x0000002c00467308 */ /* 0x0007e20000000800 */
[----:B--2---:R-:W-:Y:S04]  /*8150*/  F2FP.PACK_AB R45, R156, R157 ;  /* 0x0000009d9c2d723e */ /* 0x004fe800000000ff */
[----:B------:R-:W-:Y:S01]  /*8160*/  HMMA.16816.F32 R108, R40, R46, R108 ;  /* 0x0000002e286c723c */ /* 0x000fe2000000186c */
[----:B-1----:R-:W1:Y:S06]  /*8170*/  LDSM.16.MT88.4 R52, [R200+0x1800] ;  /* 0x00180000c834783b */ /* 0x002e6c0000004200 */
[----:B------:R-:W-:Y:S02]  /*8180*/  F2FP.PACK_AB R40, R186, R187 ;  /* 0x000000bbba28723e */ /* 0x000fe400000000ff */
[----:B------:R-:W-:Y:S03]  /*8190*/  F2FP.PACK_AB R41, R183, R185 ;  /* 0x000000b9b729723e */ /* 0x000fe600000000ff */
[----:B------:R-:W-:Y:S02]  /*81a0*/  F2FP.PACK_AB R42, R182, R184 ;  /* 0x000000b8b62a723e */ /* 0x000fe400000000ff */
[----:B------:R-:W-:Y:S02]  /*81b0*/  F2FP.PACK_AB R43, R180, R181 ;  /* 0x000000b5b42b723e */ /* 0x000fe400000000ff */
[----:B-----5:R-:W-:Y:S02]  /*81c0*/  F2FP.PACK_AB R46, R176, R177 ;  /* 0x000000b1b02e723e */ /* 0x020fe400000000ff */
[----:B------:R-:W-:Y:S01]  /*81d0*/  F2FP.PACK_AB R47, R62, R118 ;  /* 0x000000763e2f723e */ /* 0x000fe200000000ff */
[----:B---3--:R-:W-:Y:S04]  /*81e0*/  FFMA.FTZ R44, R81, c[0x0][0x2d0], -R164 ;  /* 0x0000b400512c7a23 */ /* 0x008fe800000108a4 */
[----:B------:R2:W-:Y:S01]  /*81f0*/  MUFU.EX2 R69, R44 ;  /* 0x0000002c00457308 */ /* 0x0005e20000000800 */
[-C--:B-1----:R-:W-:Y:S03]  /*8200*/  HMMA.16816.F32 R4, R40, R52.reuse, R4 ;  /* 0x000000342804723c */ /* 0x082fe60000001804 */
[----:B--2---:R-:W-:Y:S06]  /*8210*/  FFMA.FTZ R44, R82, c[0x0][0x2d0], -R165 ;  /* 0x0000b400522c7a23 */ /* 0x004fec00000108a5 */
[----:B------:R1:W-:Y:S03]  /*8220*/  MUFU.EX2 R68, R44 ;  /* 0x0000002c00447308 */ /* 0x0003e60000000800 */
        /* <DEDUP_REMOVED lines=8> */
[--C-:B-1----:R-:W-:Y:S03]  /*82b0*/  FFMA.FTZ R52, R73, c[0x0][0x2d0], -R166.reuse ;  /* 0x0000b40049347a23 */ /* 0x102fe600000108a6 */
[--C-:B------:R-:W-:Y:S01]  /*82c0*/  FFMA.FTZ R48, R76, c[0x0][0x2d0], -R166.reuse ;  /* 0x0000b4004c307a23 */ /* 0x100fe200000108a6 */
[-C--:B------:R-:W-:Y:S01]  /*82d0*/  HMMA.16816.F32 R24, R44, R50.reuse, R24 ;  /* 0x000000322c18723c */ /* 0x080fe20000001818 */
[----:B------:R1:W2:Y:S07]  /*82e0*/  MUFU.EX2 R66, R52 ;  /* 0x0000003400427308 */ /* 0x0002ae0000000800 */
[C---:B------:R-:W-:Y:S03]  /*82f0*/  HMMA.16816.F32 R84, R40.reuse, R50, R84 ;  /* 0x000000322854723c */ /* 0x040fe60000001854 */
[----:B------:R3:W-:Y:S05]  /*8300*/  MUFU.EX2 R64, R48 ;  /* 0x0000003000407308 */ /* 0x0007ea0000000800 */
[-C--:B------:R-:W-:Y:S08]  /*8310*/  HMMA.16816.F32 R28, R40, R56.reuse, R28 ;  /* 0x00000038281c723c */ /* 0x080ff0000000181c */
[C---:B------:R-:W-:Y:S04]  /*8320*/  HMMA.16816.F32 R88, R44.reuse, R56, R88 ;  /* 0x000000382c58723c */ /* 0x040fe80000001858 */
[--C-:B-1----:R-:W-:Y:S01]  /*8330*/  FFMA.FTZ R52, R74, c[0x0][0x2d0], -R3.reuse ;  /* 0x0000b4004a347a23 */ /* 0x102fe20000010803 */
[----:B--2---:R-:W-:Y:S03]  /*8340*/  F2FP.PACK_AB R152, R66, R65 ;  /* 0x000000414298723e */ /* 0x004fe600000000ff */
[-C--:B------:R-:W-:Y:S01]  /*8350*/  HMMA.16816.F32 R92, R44, R58.reuse, R92 ;  /* 0x0000003a2c5c723c */ /* 0x080fe2000000185c */
[----:B------:R1:W-:Y:S03]  /*8360*/  MUFU.EX2 R61, R52 ;  /* 0x00000034003d7308 */ /* 0x0003e60000000800 */
[----:B---3--:R-:W-:Y:S04]  /*8370*/  FFMA.FTZ R48, R77, c[0x0][0x2d0], -R166 ;  /* 0x0000b4004d307a23 */ /* 0x008fe800000108a6 */
[C---:B------:R-:W-:Y:S03]  /*8380*/  HMMA.16816.F32 R96, R40.reuse, R58, R96 ;  /* 0x0000003a2860723c */ /* 0x040fe60000001860 */
[----:B------:R2:W3:Y:S01]  /*8390*/  MUFU.EX2 R63, R48 ;  /* 0x00000030003f7308 */ /* 0x0004e20000000800 */
[--C-:B-1----:R-:W-:Y:S09]  /*83a0*/  FFMA.FTZ R52, R75, c[0x0][0x2d0], -R3.reuse ;  /* 0x0000b4004b347a23 */ /* 0x102ff20000010803 */
[----:B------:R1:W4:Y:S01]  /*83b0*/  MUFU.EX2 R60, R52 ;  /* 0x00000034003c7308 */ /* 0x0003220000000800 */
[--C-:B--2---:R-:W-:Y:S01]  /*83c0*/  FFMA.FTZ R48, R78, c[0x0][0x2d0], -R3.reuse ;  /* 0x0000b4004e307a23 */ /* 0x104fe20000010803 */
[----:B---3--:R-:W-:Y:S01]  /*83d0*/  F2FP.PACK_AB R154, R63, R64 ;  /* 0x000000403f9a723e */ /* 0x008fe200000000ff */
[----:B------:R-:W-:Y:S07]  /*83e0*/  FFMA.FTZ R3, R79, c[0x0][0x2d0], -R3 ;  /* 0x0000b4004f037a23 */ /* 0x000fee0000010803 */
[----:B------:R2:W-:Y:S10]  /*83f0*/  MUFU.EX2 R57, R48 ;  /* 0x0000003000397308 */ /* 0x0005f40000000800 */
[----:B------:R-:W3:Y:S01]  /*8400*/  MUFU.EX2 R56, R3 ;  /* 0x0000000300387308 */ /* 0x000ee20000000800 */
[----:B-1----:R-:W1:Y:S01]  /*8410*/  LDSM.16.MT88.4 R52, [R203+0x1800] ;  /* 0x00180000cb34783b */ /* 0x002e620000004200 */
[----:B----4-:R-:W-:Y:S07]  /*8420*/  F2FP.PACK_AB R153, R60, R61 ;  /* 0x0000003d3c99723e */ /* 0x010fee00000000ff */
[----:B--2---:R-:W2:Y:S01]  /*8430*/  LDSM.16.MT88.4 R48, [R204+0x2000] ;  /* 0x00200000cc30783b */ /* 0x004ea20000004200 */
[----:B---3--:R-:W-:Y:S01]  /*8440*/  F2FP.PACK_AB R155, R56, R57 ;  /* 0x00000039389b723e */ /* 0x008fe200000000ff */
[----:B------:R-:W-:Y:S04]  /*8450*/  FFMA.FTZ R3, R117, R241, R232 ;  /* 0x000000f175037223 */ /* 0x000fe800000100e8 */
[----:B------:R-:W-:Y:S04]  /*8460*/  FADD.FTZ R3, R239, R3 ;  /* 0x00000003ef037221 */ /* 0x000fe80000010000 */
[----:B------:R-:W-:Y:S01]  /*8470*/  FADD.FTZ R3, R238, R3 ;  /* 0x00000003ee037221 */ /* 0x000fe20000010000 */
[-C--:B-1----:R-:W-:Y:S08]  /*8480*/  HMMA.16816.F32 R100, R40, R52.reuse, R100 ;  /* 0x000000342864723c */ /* 0x082ff00000001864 */
[C---:B------:R-:W-:Y:S07]  /*8490*/  HMMA.16816.F32 R104, R44.reuse, R52, R104 ;  /* 0x000000342c68723c */ /* 0x040fee0000001868 */
[----:B------:R-:W-:Y:S01]  /*84a0*/  FFMA.FTZ R53, R116, R242, R233 ;  /* 0x000000f274357223 */ /* 0x000fe200000100e9 */
[-C--:B------:R-:W-:Y:S01]  /*84b0*/  HMMA.16816.F32 R36, R44, R54.reuse, R36 ;  /* 0x000000362c24723c */ /* 0x080fe20000001824 */
[----:B------:R-:W1:Y:S03]  /*84c0*/  LDSM.16.MT88.4 R44, [R201+0x2000] ;  /* 0x00200000c92c783b */ /* 0x000e660000004200 */
[----:B------:R-:W-:Y:S01]  /*84d0*/  FFMA.FTZ R52, R115, R243, R229 ;  /* 0x000000f373347223 */ /* 0x000fe200000100e5 */
[----:B------:R-:W-:Y:S03]  /*84e0*/  MOV R115, R112 ;  /* 0x0000007000737202 */ /* 0x000fe60000000f00 */
[----:B------:R-:W-:Y:S07]  /*84f0*/  HMMA.16816.F32 R108, R40, R54, R108 ;  /* 0x00000036286c723c */ /* 0x000fee000000186c */
[----:B------:R-:W-:Y:S02]  /*8500*/  F2FP.PACK_AB R40, R163, R175 ;  /* 0x000000afa328723e */ /* 0x000fe400000000ff */
[----:B------:R-:W-:Y:S03]  /*8510*/  F2FP.PACK_AB R41, R71, R162 ;  /* 0x000000a24729723e */ /* 0x000fe600000000ff */
[----:B------:R-:W-:Y:S02]  /*8520*/  F2FP.PACK_AB R42, R69, R70 ;  /* 0x00000046452a723e */ /* 0x000fe400000000ff */
[----:B------:R-:W-:Y:S07]  /*8530*/  F2FP.PACK_AB R43, R67, R68 ;  /* 0x00000044432b723e */ /* 0x000fee00000000ff */
[-C--:B------:R-:W-:Y:S07]  /*8540*/  HMMA.16816.F32 R124, R40, R132.reuse, R4 ;  /* 0x00000084287c723c */ /* 0x080fee0000001804 */
[----:B------:R-:W-:Y:S01]  /*8550*/  FADD.FTZ R4, R235, R53 ;  /* 0x00000035eb047221 */ /* 0x000fe20000010000 */
[C---:B------:R-:W-:Y:S04]  /*8560*/  HMMA.16816.F32 R120, R152.reuse, R132, R8 ;  /* 0x000000849878723c */ /* 0x040fe80000001808 */
[----:B------:R-:W-:Y:S03]  /*8570*/  FADD.FTZ R5, R230, R52 ;  /* 0x00000034e6057221 */ /* 0x000fe60000010000 */
[----:B------:R-:W-:Y:S01]  /*8580*/  FADD.FTZ R9, R236, R4 ;  /* 0x00000004ec097221 */ /* 0x000fe20000010000 */
[-C--:B------:R-:W-:Y:S04]  /*8590*/  HMMA.16816.F32 R128, R152, R134.reuse, R12 ;  /* 0x000000869880723c */ /* 0x080fe8000000180c */
[----:B------:R-:W-:Y:S02]  /*85a0*/  FADD.FTZ R11, R231, R5 ;  /* 0x00000005e70b7221 */ /* 0x000fe40000010000 */
[----:B------:R-:W-:Y:S01]  /*85b0*/  FADD.FTZ R10, R173, R0 ;  /* 0x00000000ad0a7221 */ /* 0x000fe20000010000 */
[----:B------:R-:W3:Y:S01]  /*85c0*/  LDSM.16.MT88.4 R4, [R203+0x2000] ;  /* 0x00200000cb04783b */ /* 0x000ee20000004200 */
[----:B------:R-:W-:Y:S01]  /*85d0*/  FADD.FTZ R8, R240, R3 ;  /* 0x00000003f0087221 */ /* 0x000fe20000010000 */
[C---:B------:R-:W-:Y:S04]  /*85e0*/  HMMA.16816.F32 R132, R40.reuse, R134, R16 ;  /* 0x000000862884723c */ /* 0x040fe80000001810 */
[----:B------:R-:W-:Y:S02]  /*85f0*/  FADD.FTZ R3, R237, R9 ;  /* 0x00000009ed037221 */ /* 0x000fe40000010000 */
        /* <DEDUP_REMOVED lines=18> */
[-C--:B-1----:R-:W-:Y:S03]  /*8720*/  HMMA.16816.F32 R148, R40, R44.reuse, R28 ;  /* 0x0000002c2894723c */ /* 0x082fe6000000181c */
        /* <DEDUP_REMOVED lines=39> */
[-C--:B------:R-:W-:Y:S01]  /*89a0*/  MOV R118, R2.reuse ;  /* 0x0000000200767202 */ /* 0x080fe20000000f00 */
        /* <DEDUP_REMOVED lines=20> */
[----:B------:R-:W-:Y:S01]  /*8af0*/  MOV R3, R113 ;  /* 0x0000007100037202 */ /* 0x000fe20000000f00 */
[----:B------:R-:W-:Y:S01]  /*8b00*/  FADD.FTZ R244, R56, R0 ;  /* 0x0000000038f47221 */ /* 0x000fe20000010000 */
[----:B------:R-:W-:Y:S01]  /*8b10*/  MOV R0, R114 ;  /* 0x0000007200007202 */ /* 0x000fe20000000f00 */
[----:B------:R-:W-:-:S05]  /*8b20*/  @P0 BRA `(.L_x_1690) ;  /* 0xffffd19000000947 */ /* 0x000fca000383ffff */
.L_x_1689:
[----:B------:R-:W-:Y:S05]  /*8b30*/  BRA.DIV ~URZ, `(.L_x_1691) ;  /* 0x000049827f007947 */ /* 0x000fea000b800000 */
[----:B------:R-:W1:Y:S04]  /*8b40*/  SHFL.BFLY PT, R0, R241, 0x2, 0x1f ;  /* 0x0c401f00f1007f89 */ /* 0x000e6800000e0000 */
[----:B------:R-:W2:Y:S04]  /*8b50*/  SHFL.BFLY PT, R2, R242, 0x2, 0x1f ;  /* 0x0c401f00f2027f89 */ /* 0x000ea800000e0000 */
[----:B------:R-:W3:Y:S04]  /*8b60*/  SHFL.BFLY PT, R3, R243, 0x2, 0x1f ;  /* 0x0c401f00f3037f89 */ /* 0x000ee800000e0000 */
        /* <DEDUP_REMOVED lines=8> */
[----:B------:R4:W4:Y:S01]  /*8bf0*/  SHFL.BFLY PT, R9, R8, 0x1, 0x1f ;  /* 0x0c201f0008097f89 */ /* 0x00092200000e0000 */
[----:B-1----:R-:W-:Y:S02]  /*8c00*/  FADD.FTZ R4, R0, R4 ;  /* 0x0000000400047221 */ /* 0x002fe40000010000 */
[----:B--2---:R-:W-:Y:S02]  /*8c10*/  FADD.FTZ R6, R2, R6 ;  /* 0x0000000602067221 */ /* 0x004fe40000010000 */
[----:B---3--:R-:W-:Y:S02]  /*8c20*/  FADD.FTZ R7, R3, R7 ;  /* 0x0000000703077221 */ /* 0x008fe40000010000 */
.L_x_1773:
        /* <DEDUP_REMOVED lines=46> */
[----:B------:R-:W3:Y:S01]  /*8f10*/  @P0 MUFU.RCP R0, R4 ;  /* 0x0000000400000308 */ /* 0x000ee20000001000 */
        /* <DEDUP_REMOVED lines=24> */
[----:B------:R1:W4:Y:S01]  /*90a0*/  @P0 MUFU.LG2 R2, R4 ;  /* 0x0000000400020308 */ /* 0x0003220000000c00 */
[----:B------:R-:W-:-:S02]  /*90b0*/  @P3 FMUL.FTZ R7, R3, c[0x0][0x2d0] ;  /* 0x0000b40003073a20 */ /* 0x000fc40000410000 */
[----:B------:R-:W-:Y:S02]  /*90c0*/  @P1 FMUL.FTZ R3, R11, c[0x0][0x2d0] ;  /* 0x0000b4000b031a20 */ /* 0x000fe40000410000 */
[----:B------:R-:W-:Y:S02]  /*90d0*/  @P3 FMUL.FTZ R10, R10, 0.69314718246459960938 ;  /* 0x3f3172180a0a3820 */ /* 0x000fe40000410000 */
[----:B------:R-:W-:Y:S01]  /*90e0*/  @P1 FFMA.FTZ R26, R3, R112, R8 ;  /* 0x00000070031a1223 */ /* 0x000fe20000010008 */
[----:B------:R-:W-:Y:S01]  /*90f0*/  @P0 MOV R3, 0x3f317218 ;  /* 0x3f31721800030802 */ /* 0x000fe20000000f00 */
[----:B--2---:R-:W-:Y:S02]  /*9100*/  @P2 FMUL.FTZ R9, R9, 0.69314718246459960938 ;  /* 0x3f31721809092820 */ /* 0x004fe40000410000 */
[----:B------:R-:W-:Y:S02]  /*9110*/  @P2 FMUL.FTZ R6, R6, c[0x0][0x2d0] ;  /* 0x0000b40006062a20 */ /* 0x000fe40000410000 */
[----:B------:R-:W-:-:S02]  /*9120*/  @P0 FMUL.FTZ R3, R3, c[0x0][0x2d0] ;  /* 0x0000b40003030a20 */ /* 0x000fc40000410000 */
[----:B---3--:R-:W-:Y:S01]  /*9130*/  FMUL.FTZ R32, R0, R122 ;  /* 0x0000007a00207220 */ /* 0x008fe20000410000 */
[----:B-1----:R-:W-:Y:S01]  /*9140*/  MOV R4, 0x1 ;  /* 0x0000000100047802 */ /* 0x002fe20000000f00 */
[----:B----4-:R-:W-:Y:S02]  /*9150*/  @P0 FMUL.FTZ R2, R2, 0.69314718246459960938 ;  /* 0x3f31721802020820 */ /* 0x010fe40000410000 */
        /* <DEDUP_REMOVED lines=19> */
.L_x_1660:
[----:B------:R-:W2:Y:S01]  /*9290*/  S2R R2, SR_TID.X ;  /* 0x0000000000027919 */ /* 0x000ea20000002100 */
[----:B------:R-:W-:Y:S01]  /*92a0*/  BSSY B0, `(.L_x_1692) ;  /* 0x0000010000007945 */ /* 0x000fe20003800000 */
[----:B--2---:R-:W-:-:S13]  /*92b0*/  LOP3.LUT P0, RZ, R2, 0x7f, RZ, 0xc0, !PT ;  /* 0x0000007f02ff7812 */ /* 0x004fda000780c0ff */
[----:B------:R-:W-:Y:S05]  /*92c0*/  @P0 BRA `(.L_x_1693) ;  /* 0x000000d000000947 */ /* 0x000fea0003800000 */
[----:B------:R-:W2:Y:S01]  /*92d0*/  S2R R4, SR_LANEID ;  /* 0x0000000000047919 */ /* 0x000ea20000000000 */
        /* <DEDUP_REMOVED lines=11> */
[----:B--2---:R-:W-:-:S06]  /*9390*/  IADD3 R248, R3, c[0x0][0xc], R2 ;  /* 0x0000030003f87a10 */ /* 0x004fcc0007ffe002 */
.L_x_1693:
[----:B------:R-:W-:Y:S05]  /*93a0*/  BSYNC B0 ;  /* 0x0000000000007941 */ /* 0x000fea0003800000 */
.L_x_1692:
[----:B------:R-:W-:Y:S01]  /*93b0*/  PRMT R0, R0, 0x9910, RZ ;  /* 0x0000991000007816 */ /* 0x000fe200000000ff */
[----:B------:R-:W-:Y:S01]  /*93c0*/  BSSY B1, `(.L_x_1694) ;  /* 0x00002b0000017945 */ /* 0x000fe20003800000 */
[----:B------:R-:W-:Y:S01]  /*93d0*/  IMAD.MOV.U32 R88, RZ, RZ, R248 ;  /* 0x000000ffff587224 */ /* 0x000fe200078e00f8 */
[----:B------:R-:W-:Y:S02]  /*93e0*/  SHF.R.S32.HI R8, RZ, 0x1f, R245 ;  /* 0x0000001fff087819 */ /* 0x000fe400000114f5 */
[----:B------:R-:W-:Y:S02]  /*93f0*/  ISETP.NE.AND P0, PT, R0, RZ, PT ;  /* 0x000000ff0000720c */ /* 0x000fe40003f05270 */
[----:B------:R-:W-:-:S11]  /*9400*/  SHF.R.S32.HI R18, RZ, 0x1f, R246 ;  /* 0x0000001fff127819 */ /* 0x000fd600000114f6 */
[----:B------:R-:W-:Y:S05]  /*9410*/  @!P0 BRA `(.L_x_1695) ;  /* 0x00001f0000008947 */ /* 0x000fea0003800000 */
[----:B------:R-:W2:Y:S04]  /*9420*/  LDL R6, [R1+0x24] ;  /* 0x0000240001067983 */ /* 0x000ea80000100800 */
[----:B-1----:R-:W3:Y:S04]  /*9430*/  LDL R5, [R1+0x34] ;  /* 0x0000340001057983 */ /* 0x002ee80000100800 */
        /* <DEDUP_REMOVED lines=94> */
.L_x_1696:
[----:B-1----:R-:W2:Y:S04]  /*9a20*/  LDL R4, [R1+0x54] ;  /* 0x0000540001047983 */ /* 0x002ea80000100800 */
        /* <DEDUP_REMOVED lines=127> */
.L_x_1774:
[----:B------:R-:W-:Y:S05]  /*a220*/  BRA.DIV ~URZ, `(.L_x_1699) ;  /* 0x000035b27f007947 */ /* 0x000fea000b800000 */
[----:B------:R3:W4:Y:S02]  /*a230*/  SHFL.IDX PT, R2, R7, RZ, 0x181f ;  /* 0x00181fff07027589 */ /* 0x00072400000e0000 */
.L_x_1775:
[----:B------:R-:W-:-:S04]  /*a240*/  ISETP.GE.AND P2, PT, R246, c[0x0][0x3c8], PT ;  /* 0x0000f200f6007a0c */ /* 0x000fc80003f46270 */
[----:B------:R-:W-:-:S13]  /*a250*/  ISETP.GE.OR P1, PT, R4, R0, P2 ;  /* 0x000000000400720c */ /* 0x000fda0001726670 */
[----:B----4-:R-:W-:-:S04]  /*a260*/  @!P1 LEA R2, P0, R246, R2, 0x1 ;  /* 0x00000002f6029211 */ /* 0x010fc800078008ff */
[----:B--2---:R-:W-:-:S05]  /*a270*/  @!P1 LEA.HI.X R3, R246, R8, R18, 0x1, P0 ;  /* 0x00000008f6039211 */ /* 0x004fca00000f0c12 */
[----:B------:R2:W-:Y:S01]  /*a280*/  @!P1 ST.E.128 [R2.64], R12 ;  /* 0x0000000c02009985 */ /* 0x0005e2000c101d08 */
[----:B------:R-:W-:Y:S05]  /*a290*/  BRA.DIV ~URZ, `(.L_x_1700) ;  /* 0x000035b27f007947 */ /* 0x000fea000b800000 */
[----:B------:R4:W1:Y:S04]  /*a2a0*/  SHFL.IDX PT, R8, R6, 0x1, 0x181f ;  /* 0x00381f0006087f89 */ /* 0x00086800000e0000 */
[----:B--2---:R4:W2:Y:S02]  /*a2b0*/  SHFL.IDX PT, R2, R7, 0x1, 0x181f ;  /* 0x00381f0007027f89 */ /* 0x0048a400000e0000 */
.L_x_1776:
[----:B------:R-:W-:-:S04]  /*a2c0*/  IADD3 R3, R4, 0x10, RZ ;  /* 0x0000001004037810 */ /* 0x000fc80007ffe0ff */
[----:B------:R-:W-:-:S13]  /*a2d0*/  ISETP.GE.OR P1, PT, R3, R0, P2 ;  /* 0x000000000300720c */ /* 0x000fda0001726670 */
[----:B--2---:R-:W-:-:S04]  /*a2e0*/  @!P1 LEA R2, P0, R246, R2, 0x1 ;  /* 0x00000002f6029211 */ /* 0x004fc800078008ff */
[----:B-1----:R-:W-:-:S05]  /*a2f0*/  @!P1 LEA.HI.X R3, R246, R8, R18, 0x1, P0 ;  /* 0x00000008f6039211 */ /* 0x002fca00000f0c12 */
[----:B------:R1:W-:Y:S01]  /*a300*/  @!P1 ST.E.128 [R2.64], R20 ;  /* 0x0000001402009985 */ /* 0x0003e2000c101d08 */
[----:B------:R-:W-:Y:S05]  /*a310*/  BRA.DIV ~URZ, `(.L_x_1701) ;  /* 0x000036027f007947 */ /* 0x000fea000b800000 */
[----:B------:R2:W1:Y:S02]  /*a320*/  SHFL.IDX PT, R8, R6, 0x2, 0x181f ;  /* 0x00581f0006087f89 */ /* 0x00046400000e0000 */
.L_x_1777:
[----:B------:R-:W-:Y:S05]  /*a330*/  BRA.DIV ~URZ, `(.L_x_1702) ;  /* 0x000036527f007947 */ /* 0x000fea000b800000 */
[----:B-1----:R1:W2:Y:S02]  /*a340*/  SHFL.IDX PT, R2, R7, 0x2, 0x181f ;  /* 0x00581f0007027f89 */ /* 0x0022a400000e0000 */
.L_x_1778:
[----:B------:R-:W-:-:S04]  /*a350*/  IADD3 R3, R4, 0x20, RZ ;  /* 0x0000002004037810 */ /* 0x000fc80007ffe0ff */
[----:B------:R-:W-:-:S13]  /*a360*/  ISETP.GE.OR P1, PT, R3, R0, P2 ;  /* 0x000000000300720c */ /* 0x000fda0001726670 */
[----:B--2---:R-:W-:-:S04]  /*a370*/  @!P1 LEA R2, P0, R246, R2, 0x1 ;  /* 0x00000002f6029211 */ /* 0x004fc800078008ff */
[----:B------:R-:W-:-:S05]  /*a380*/  @!P1 LEA.HI.X R3, R246, R8, R18, 0x1, P0 ;  /* 0x00000008f6039211 */ /* 0x000fca00000f0c12 */
[----:B------:R2:W-:Y:S01]  /*a390*/  @!P1 ST.E.128 [R2.64], R24 ;  /* 0x0000001802009985 */ /* 0x0005e2000c101d08 */
[----:B------:R-:W-:Y:S05]  /*a3a0*/  BRA.DIV ~URZ, `(.L_x_1703) ;  /* 0x000036527f007947 */ /* 0x000fea000b800000 */
[----:B------:R1:W2:Y:S04]  /*a3b0*/  SHFL.IDX PT, R8, R6, 0x3, 0x181f ;  /* 0x00781f0006087f89 */ /* 0x0002a800000e0000 */
[----:B--2---:R1:W2:Y:S02]  /*a3c0*/  SHFL.IDX PT, R2, R7, 0x3, 0x181f ;  /* 0x00781f0007027f89 */ /* 0x0042a400000e0000 */
.L_x_1779:
[----:B------:R-:W-:-:S04]  /*a3d0*/  IADD3 R3, R4, 0x30, RZ ;  /* 0x0000003004037810 */ /* 0x000fc80007ffe0ff */
[----:B------:R-:W-:-:S13]  /*a3e0*/  ISETP.GE.OR P1, PT, R3, R0, P2 ;  /* 0x000000000300720c */ /* 0x000fda0001726670 */
[----:B--2---:R-:W-:-:S04]  /*a3f0*/  @!P1 LEA R2, P0, R246, R2, 0x1 ;  /* 0x00000002f6029211 */ /* 0x004fc800078008ff */
[----:B------:R-:W-:-:S05]  /*a400*/  @!P1 LEA.HI.X R3, R246, R8, R18, 0x1, P0 ;  /* 0x00000008f6039211 */ /* 0x000fca00000f0c12 */
[----:B------:R2:W-:Y:S01]  /*a410*/  @!P1 ST.E.128 [R2.64], R28 ;  /* 0x0000001c02009985 */ /* 0x0005e2000c101d08 */
[----:B------:R-:W-:Y:S05]  /*a420*/  BRA.DIV ~URZ, `(.L_x_1704) ;  /* 0x000036a27f007947 */ /* 0x000fea000b800000 */
[----:B------:R1:W2:Y:S02]  /*a430*/  SHFL.IDX PT, R8, R6, 0x4, 0x181f ;  /* 0x00981f0006087f89 */ /* 0x0002a400000e0000 */
.L_x_1780:
[----:B------:R-:W-:Y:S05]  /*a440*/  BRA.DIV ~URZ, `(.L_x_1705) ;  /* 0x000036f27f007947 */ /* 0x000fea000b800000 */
[----:B--2---:R2:W1:Y:S02]  /*a450*/  SHFL.IDX PT, R2, R7, 0x4, 0x181f ;  /* 0x00981f0007027f89 */ /* 0x00446400000e0000 */
.L_x_1781:
[----:B------:R-:W-:-:S04]  /*a460*/  IADD3 R3, R4, 0x40, RZ ;  /* 0x0000004004037810 */ /* 0x000fc80007ffe0ff */
[----:B------:R-:W-:-:S13]  /*a470*/  ISETP.GE.OR P1, PT, R3, R0, P2 ;  /* 0x000000000300720c */ /* 0x000fda0001726670 */
[----:B-1----:R-:W-:-:S04]  /*a480*/  @!P1 LEA R2, P0, R246, R2, 0x1 ;  /* 0x00000002f6029211 */ /* 0x002fc800078008ff */
[----:B------:R-:W-:-:S05]  /*a490*/  @!P1 LEA.HI.X R3, R246, R8, R18, 0x1, P0 ;  /* 0x00000008f6039211 */ /* 0x000fca00000f0c12 */
[----:B------:R1:W-:Y:S01]  /*a4a0*/  @!P1 ST.E.128 [R2.64], R32 ;  /* 0x0000002002009985 */ /* 0x0003e2000c101d08 */
[----:B------:R-:W-:Y:S05]  /*a4b0*/  BRA.DIV ~URZ, `(.L_x_1706) ;  /* 0x000036f27f007947 */ /* 0x000fea000b800000 */
[----:B------:R1:W2:Y:S04]  /*a4c0*/  SHFL.IDX PT, R8, R6, 0x5, 0x181f ;  /* 0x00b81f0006087f89 */ /* 0x0002a800000e0000 */
[----:B-1----:R1:W3:Y:S02]  /*a4d0*/  SHFL.IDX PT, R2, R7, 0x5, 0x181f ;  /* 0x00b81f0007027f89 */ /* 0x0022e400000e0000 */
.L_x_1782:
[----:B------:R-:W-:-:S04]  /*a4e0*/  IADD3 R3, R4, 0x50, RZ ;  /* 0x0000005004037810 */ /* 0x000fc80007ffe0ff */
[----:B------:R-:W-:-:S13]  /*a4f0*/  ISETP.GE.OR P1, PT, R3, R0, P2 ;  /* 0x000000000300720c */ /* 0x000fda0001726670 */
[----:B---3--:R-:W-:-:S04]  /*a500*/  @!P1 LEA R2, P0, R246, R2, 0x1 ;  /* 0x00000002f6029211 */ /* 0x008fc800078008ff */
[----:B--2---:R-:W-:-:S05]  /*a510*/  @!P1 LEA.HI.X R3, R246, R8, R18, 0x1, P0 ;  /* 0x00000008f6039211 */ /* 0x004fca00000f0c12 */
[----:B------:R2:W-:Y:S01]  /*a520*/  @!P1 ST.E.128 [R2.64], R36 ;  /* 0x0000002402009985 */ /* 0x0005e2000c101d08 */
[----:B------:R-:W-:Y:S05]  /*a530*/  BRA.DIV ~URZ, `(.L_x_1707) ;  /* 0x000037427f007947 */ /* 0x000fea000b800000 */
[----:B------:R3:W1:Y:S02]  /*a540*/  SHFL.IDX PT, R8, R6, 0x6, 0x181f ;  /* 0x00d81f0006087f89 */ /* 0x00066400000e0000 */
.L_x_1783:
[----:B------:R-:W-:Y:S05]  /*a550*/  BRA.DIV ~URZ, `(.L_x_1708) ;  /* 0x000037927f007947 */ /* 0x000fea000b800000 */
[----:B--2---:R2:W3:Y:S02]  /*a560*/  SHFL.IDX PT, R2, R7, 0x6, 0x181f ;  /* 0x00d81f0007027f89 */ /* 0x0044e400000e0000 */
.L_x_1784:
[----:B------:R-:W-:-:S04]  /*a570*/  IADD3 R3, R4, 0x60, RZ ;  /* 0x0000006004037810 */ /* 0x000fc80007ffe0ff */
[----:B------:R-:W-:-:S13]  /*a580*/  ISETP.GE.OR P1, PT, R3, R0, P2 ;  /* 0x000000000300720c */ /* 0x000fda0001726670 */
[----:B---3--:R-:W-:-:S04]  /*a590*/  @!P1 LEA R2, P0, R246, R2, 0x1 ;  /* 0x00000002f6029211 */ /* 0x008fc800078008ff */
[----:B-1----:R-:W-:-:S05]  /*a5a0*/  @!P1 LEA.HI.X R3, R246, R8, R18, 0x1, P0 ;  /* 0x00000008f6039211 */ /* 0x002fca00000f0c12 */
[----:B------:R1:W-:Y:S01]  /*a5b0*/  @!P1 ST.E.128 [R2.64], R40 ;  /* 0x0000002802009985 */ /* 0x0003e2000c101d08 */
[----:B------:R-:W-:Y:S05]  /*a5c0*/  BRA.DIV ~URZ, `(.L_x_1709) ;  /* 0x000037927f007947 */ /* 0x000fea000b800000 */
[----:B----4-:R-:W3:Y:S04]  /*a5d0*/  SHFL.IDX PT, R6, R6, 0x7, 0x181f ;  /* 0x00f81f0006067f89 */ /* 0x010ee800000e0000 */
[----:B-1----:R1:W4:Y:S02]  /*a5e0*/  SHFL.IDX PT, R3, R7, 0x7, 0x181f ;  /* 0x00f81f0007037f89 */ /* 0x00232400000e0000 */
.L_x_1785:
[----:B------:R-:W-:-:S04]  /*a5f0*/  IADD3 R2, R4, 0x70, RZ ;  /* 0x0000007004027810 */ /* 0x000fc80007ffe0ff */
[----:B------:R-:W-:-:S13]  /*a600*/  ISETP.GE.OR P2, PT, R2, R0, P2 ;  /* 0x000000000200720c */ /* 0x000fda0001746670 */
[----:B------:R-:W-:Y:S05]  /*a610*/  @P2 BRA `(.L_x_1710) ;  /* 0x000018a000002947 */ /* 0x000fea0003800000 */
[----:B----4-:R-:W-:-:S04]  /*a620*/  LEA R2, P0, R246, R3, 0x1 ;  /* 0x00000003f6027211 */ /* 0x010fc800078008ff */
[----:B---3--:R-:W-:-:S05]  /*a630*/  LEA.HI.X R3, R246, R6, R18, 0x1, P0 ;  /* 0x00000006f6037211 */ /* 0x008fca00000f0c12 */
[----:B------:R3:W-:Y:S01]  /*a640*/  ST.E.128 [R2.64], R44 ;  /* 0x0000002c02007985 */ /* 0x0007e2000c101d08 */
[----:B------:R-:W-:Y:S05]  /*a650*/  BRA `(.L_x_1710) ;  /* 0x0000186000007947 */ /* 0x000fea0003800000 */
.L_x_1697:
        /* <DEDUP_REMOVED lines=34> */
.L_x_1786:
[----:B------:R-:W-:Y:S05]  /*a880*/  BRA.DIV ~URZ, `(.L_x_1712) ;  /* 0x000036127f007947 */ /* 0x000fea000b800000 */
[----:B------:R3:W4:Y:S02]  /*a890*/  SHFL.IDX PT, R2, R20, RZ, 0x1c1f ;  /* 0x001c1fff14027589 */ /* 0x00072400000e0000 */
.L_x_1787:
        /* <DEDUP_REMOVED lines=49> */
.L_x_1714:
[----:B------:R-:W-:Y:S05]  /*abb0*/  BSYNC B0 ;  /* 0x0000000000007941 */ /* 0x000fea0003800000 */
.L_x_1713:
[----:B------:R-:W-:Y:S05]  /*abc0*/  BRA.DIV ~URZ, `(.L_x_1715) ;  /* 0x000033427f007947 */ /* 0x000fea000b800000 */
[----:B--2---:R2:W1:Y:S04]  /*abd0*/  SHFL.IDX PT, R12, R13, 0x1, 0x1c1f ;  /* 0x003c1f000d0c7f89 */ /* 0x00446800000e0000 */
[----:B----4-:R2:W4:Y:S02]  /*abe0*/  SHFL.IDX PT, R2, R20, 0x1, 0x1c1f ;  /* 0x003c1f0014027f89 */ /* 0x01052400000e0000 */
.L_x_1788:
        /* <DEDUP_REMOVED lines=35> */
.L_x_1717:
[----:B------:R-:W-:Y:S05]  /*ae20*/  BSYNC B0 ;  /* 0x0000000000007941 */ /* 0x000fea0003800000 */
.L_x_1716:
[----:B------:R-:W-:Y:S05]  /*ae30*/  BRA.DIV ~URZ, `(.L_x_1718) ;  /* 0x000031a27f007947 */ /* 0x000fea000b800000 */
[----:B-1----:R1:W2:Y:S02]  /*ae40*/  SHFL.IDX PT, R12, R13, 0x2, 0x1c1f ;  /* 0x005c1f000d0c7f89 */ /* 0x0022a400000e0000 */
.L_x_1789:
[----:B------:R-:W-:Y:S05]  /*ae50*/  BRA.DIV ~URZ, `(.L_x_1719) ;  /* 0x000031f27f007947 */ /* 0x000fea000b800000 */
[----:B--2-4-:R2:W4:Y:S02]  /*ae60*/  SHFL.IDX PT, R2, R20, 0x2, 0x1c1f ;  /* 0x005c1f0014027f89 */ /* 0x01452400000e0000 */
.L_x_1790:
        /* <DEDUP_REMOVED lines=35> */
.L_x_1721:
[----:B------:R-:W-:Y:S05]  /*b0a0*/  BSYNC B0 ;  /* 0x0000000000007941 */ /* 0x000fea0003800000 */
.L_x_1720:
[----:B------:R-:W-:Y:S05]  /*b0b0*/  BRA.DIV ~URZ, `(.L_x_1722) ;  /* 0x000030027f007947 */ /* 0x000fea000b800000 */
[----:B------:R1:W2:Y:S04]  /*b0c0*/  SHFL.IDX PT, R12, R13, 0x3, 0x1c1f ;  /* 0x007c1f000d0c7f89 */ /* 0x0002a800000e0000 */
[----:B-1--4-:R1:W4:Y:S02]  /*b0d0*/  SHFL.IDX PT, R2, R20, 0x3, 0x1c1f ;  /* 0x007c1f0014027f89 */ /* 0x01232400000e0000 */
.L_x_1791:
        /* <DEDUP_REMOVED lines=36> */
.L_x_1695:
[----:B------:R-:W-:Y:S01]  /*b320*/  ISETP.NE.U32.AND P1, PT, RZ, c[0x0][0x508], PT ;  /* 0x00014200ff007a0c */ /* 0x000fe20003f25070 */
[----:B------:R-:W2:Y:S01]  /*b330*/  LDL.LU R6, [R1+0x1c] ;  /* 0x00001c0001067983 */ /* 0x000ea20000300800 */
[----:B------:R-:W-:Y:S01]  /*b340*/  ISETP.NE.U32.AND P2, PT, RZ, c[0x0][0x500], PT ;  /* 0x00014000ff007a0c */ /* 0x000fe20003f45070 */
[----:B------:R-:W-:Y:S01]  /*b350*/  IMAD.MOV.U32 R4, RZ, RZ, 0x4 ;  /* 0x00000004ff047424 */ /* 0x000fe200078e00ff */
[----:B------:R-:W-:Y:S01]  /*b360*/  ISETP.NE.AND.EX P1, PT, RZ, c[0x0][0x50c], PT, P1 ;  /* 0x00014300ff007a0c */ /* 0x000fe20003f25310 */
[----:B------:R-:W-:Y:S01]  /*b370*/  IMAD.MOV.U32 R0, RZ, RZ, RZ ;  /* 0x000000ffff007224 */ /* 0x000fe200078e00ff */
[----:B------:R-:W-:Y:S01]  /*b380*/  ISETP.NE.AND.EX P2, PT, RZ, c[0x0][0x504], PT, P2 ;  /* 0x00014100ff007a0c */ /* 0x000fe20003f45320 */
[----:B------:R-:W-:Y:S02]  /*b390*/  IMAD.MOV.U32 R20, RZ, RZ, c[0x0][0x388] ;  /* 0x0000e200ff147624 */ /* 0x000fe400078e00ff */
[----:B-1----:R-:W-:-:S08]  /*b3a0*/  IMAD.WIDE R4, R245, R4, c[0x0][0x500] ;  /* 0x00014000f5047625 */ /* 0x002fd000078e0204 */
[C---:B------:R-:W-:Y:S02]  /*b3b0*/  @P1 LEA R2, P0, R245.reuse, c[0x0][0x508], 0x2 ;  /* 0x00014200f5021a11 */ /* 0x040fe400078010ff */
[----:B------:R1:W5:Y:S02]  /*b3c0*/  @P2 LDG.E R0, [R4.64] ;  /* 0x0000000804002981 */ /* 0x000364000c1e1900 */
[----:B------:R-:W-:-:S05]  /*b3d0*/  @P1 LEA.HI.X R3, R245, c[0x0][0x50c], R8, 0x2, P0 ;  /* 0x00014300f5031a11 */ /* 0x000fca00000f1408 */
[----:B------:R1:W5:Y:S01]  /*b3e0*/  @P1 LDG.E R20, [R2.64] ;  /* 0x0000000802141981 */ /* 0x000362000c1e1900 */
[----:B--2---:R-:W-:-:S04]  /*b3f0*/  ISETP.NE.AND P0, PT, R6, RZ, PT ;  /* 0x000000ff0600720c */ /* 0x004fc80003f05270 */
[----:B------:R-:W-:Y:S01]  /*b400*/  SEL R19, R6, c[0x0][0x3d4], P0 ;  /* 0x0000f50006137a07 */ /* 0x000fe20000000000 */
[----:B------:R-:W-:Y:S05]  /*b410*/  @P1 BRA `(.L_x_1723) ;  /* 0x0000004000001947 */ /* 0x000fea0003800000 */
[----:B-1----:R-:W-:Y:S05]  /*b420*/  @!P2 BRA `(.L_x_1723) ;  /* 0x000000300000a947 */ /* 0x002fea0003800000 */
[----:B------:R1:W2:Y:S04]  /*b430*/  LDG.E R2, [R4.64] ;  /* 0x0000000804027981 */ /* 0x0002a8000c1e1900 */
[----:B-1----:R-:W2:Y:S02]  /*b440*/  LDG.E R4, [R4.64+0x4] ;  /* 0x0000040804047981 */ /* 0x002ea4000c1e1900 */
[----:B--2--5:R-:W-:Y:S02]  /*b450*/  IADD3 R20, -R2, R4, RZ ;  /* 0x0000000402147210 */ /* 0x024fe40007ffe1ff */
.L_x_1723:
[----:B-1----:R-:W1:Y:S01]  /*b460*/  S2R R3, SR_TID.X ;  /* 0x0000000000037919 */ /* 0x002e620000002100 */
[----:B------:R-:W-:Y:S01]  /*b470*/  BSSY B0, `(.L_x_1724) ;  /* 0x0000037000007945 */ /* 0x000fe20003800000 */
[----:B------:R-:W-:Y:S02]  /*b480*/  SEL R12, R245, RZ, !P2 ;  /* 0x000000fff50c7207 */ /* 0x000fe40005000000 */
[----:B------:R-:W-:-:S02]  /*b490*/  SEL R21, R8, RZ, !P2 ;  /* 0x000000ff08157207 */ /* 0x000fc40005000000 */
[----:B-----5:R-:W-:Y:S02]  /*b4a0*/  SHF.R.S32.HI R17, RZ, 0x1f, R0 ;  /* 0x0000001fff117819 */ /* 0x020fe40000011400 */
[----:B-1----:R-:W-:-:S13]  /*b4b0*/  ISETP.GT.AND P0, PT, R3, 0x7f, PT ;  /* 0x0000007f0300780c */ /* 0x002fda0003f04270 */
[----:B------:R-:W-:Y:S05]  /*b4c0*/  @P0 BRA `(.L_x_1725) ;  /* 0x0000031000000947 */ /* 0x000fea0003800000 */
[----:B------:R-:W-:Y:S01]  /*b4d0*/  IMAD R2, R20, c[0x0][0x4e8], RZ ;  /* 0x00013a0014027a24 */ /* 0x000fe200078e02ff */
[----:B------:R-:W-:-:S04]  /*b4e0*/  LEA R13, R249, R3, 0x7 ;  /* 0x00000003f90d7211 */ /* 0x000fc800078e38ff */
        /* <DEDUP_REMOVED lines=47> */
.L_x_1725:
[----:B------:R-:W-:Y:S05]  /*b7e0*/  BSYNC B0 ;  /* 0x0000000000007941 */ /* 0x000fea0003800000 */
.L_x_1724:
[----:B------:R-:W-:-:S13]  /*b7f0*/  ISETP.GT.AND P0, PT, R19, 0x1, PT ;  /* 0x000000011300780c */ /* 0x000fda0003f04270 */
[----:B------:R-:W-:Y:S05]  /*b800*/  @P0 BRA `(.L_x_1710) ;  /* 0x000006b000000947 */ /* 0x000fea0003800000 */
[----:B-1----:R-:W2:Y:S04]  /*b810*/  LDL.LU R2, [R1+0x14] ;  /* 0x0000140001027983 */ /* 0x002ea80000300800 */
[----:B------:R-:W3:Y:S01]  /*b820*/  LDL R5, [R1+0x40] ;  /* 0x0000400001057983 */ /* 0x000ee20000100800 */
[----:B------:R-:W-:-:S03]  /*b830*/  IMAD R4, R17, c[0x0][0x3a0], RZ ;  /* 0x0000e80011047a24 */ /* 0x000fc600078e02ff */
[----:B------:R-:W1:Y:S02]  /*b840*/  S2R R9, SR_TID.X ;  /* 0x0000000000097919 */ /* 0x000e640000002100 */
[----:B-1----:R-:W-:-:S04]  /*b850*/  SHF.R.S32.HI R8, RZ, 0x1f, R9 ;  /* 0x0000001fff087819 */ /* 0x002fc80000011409 */
[----:B------:R-:W-:-:S04]  /*b860*/  LEA.HI R8, R8, R9, RZ, 0x3 ;  /* 0x0000000908087211 */ /* 0x000fc800078f18ff */
[----:B------:R-:W-:Y:S02]  /*b870*/  SHF.R.S32.HI R8, RZ, 0x3, R8 ;  /* 0x00000003ff087819 */ /* 0x000fe40000011408 */
[----:B--2---:R-:W-:Y:S02]  /*b880*/  MOV R7, R2 ;  /* 0x0000000200077202 */ /* 0x004fe40000000f00 */
[----:B------:R-:W-:-:S04]  /*b890*/  MOV R2, c[0x0][0x4e8] ;  /* 0x00013a0000027a02 */ /* 0x000fc80000000f00 */
[----:B------:R-:W-:Y:S01]  /*b8a0*/  ISETP.NE.AND P0, PT, R2, 0x1, PT ;  /* 0x000000010200780c */ /* 0x000fe20003f05270 */
[----:B------:R-:W-:-:S04]  /*b8b0*/  IMAD.WIDE.U32 R2, R0, c[0x0][0x3a0], RZ ;  /* 0x0000e80000027a25 */ /* 0x000fc800078e00ff */
[----:B------:R-:W-:Y:S01]  /*b8c0*/  IMAD R0, R0, c[0x0][0x3a4], R4 ;  /* 0x0000e90000007a24 */ /* 0x000fe200078e0204 */
[----:B---3--:R-:W-:Y:S01]  /*b8d0*/  LEA R4, R249, R5, 0x7 ;  /* 0x00000005f9047211 */ /* 0x008fe200078e38ff */
[----:B------:R-:W-:-:S03]  /*b8e0*/  IMAD R5, R21, c[0x0][0x3f0], RZ ;  /* 0x0000fc0015057a24 */ /* 0x000fc600078e02ff */
[----:B------:R-:W-:Y:S01]  /*b8f0*/  IADD3 R3, R3, R0, RZ ;  /* 0x0000000003037210 */ /* 0x000fe20007ffe0ff */
[----:B------:R-:W-:Y:S02]  /*b900*/  IMAD.MOV.U32 R0, RZ, RZ, R4 ;  /* 0x000000ffff007224 */ /* 0x000fe400078e0004 */
[----:B------:R-:W-:-:S04]  /*b910*/  @P0 IMAD.HI.U32 R6, R4, c[0x0][0x4ec], RZ ;  /* 0x00013b0004060a27 */ /* 0x000fc800078e00ff */
[C---:B------:R-:W-:Y:S01]  /*b920*/  IMAD.WIDE.U32 R2, R7.reuse, c[0x0][0x3e8], R2 ;  /* 0x0000fa0007027a25 */ /* 0x040fe200078e0002 */
[----:B------:R-:W-:Y:S02]  /*b930*/  @P0 SHF.R.U32.HI R0, RZ, c[0x0][0x4f0], R6 ;  /* 0x00013c00ff000a19 */ /* 0x000fe40000011606 */
[----:B------:R-:W-:Y:S01]  /*b940*/  ISETP.GE.AND P0, PT, R246, c[0x0][0x3c8], PT ;  /* 0x0000f200f6007a0c */ /* 0x000fe20003f06270 */
[----:B------:R-:W-:Y:S01]  /*b950*/  IMAD R3, R7, c[0x0][0x3ec], R3 ;  /* 0x0000fb0007037a24 */ /* 0x000fe200078e0203 */
[----:B------:R-:W-:Y:S01]  /*b960*/  SHF.R.S32.HI R6, RZ, 0x1f, R0 ;  /* 0x0000001fff067819 */ /* 0x000fe20000011400 */
[----:B------:R-:W-:Y:S01]  /*b970*/  IMAD R7, R12, c[0x0][0x3f4], R5 ;  /* 0x0000fd000c077a24 */ /* 0x000fe200078e0205 */
[----:B------:R-:W-:Y:S01]  /*b980*/  IADD3 R5, -R0, RZ, RZ ;  /* 0x000000ff00057210 */ /* 0x000fe20007ffe1ff */
[----:B------:R-:W-:-:S04]  /*b990*/  IMAD.WIDE.U32 R2, R12, c[0x0][0x3f0], R2 ;  /* 0x0000fc000c027a25 */ /* 0x000fc800078e0002 */
[----:B------:R-:W-:Y:S01]  /*b9a0*/  IMAD R6, R6, c[0x0][0x3e0], RZ ;  /* 0x0000f80006067a24 */ /* 0x000fe200078e02ff */
[----:B------:R-:W-:Y:S01]  /*b9b0*/  IADD3 R3, R3, R7, RZ ;  /* 0x0000000703037210 */ /* 0x000fe20007ffe0ff */
[----:B------:R-:W-:Y:S02]  /*b9c0*/  IMAD R4, R5, c[0x0][0x4e8], R4 ;  /* 0x00013a0005047a24 */ /* 0x000fe400078e0204 */
[C---:B------:R-:W-:Y:S02]  /*b9d0*/  IMAD R6, R0.reuse, c[0x0][0x3e4], R6 ;  /* 0x0000f90000067a24 */ /* 0x040fe400078e0206 */
[----:B------:R-:W-:Y:S01]  /*b9e0*/  IMAD.WIDE.U32 R2, R0, c[0x0][0x3e0], R2 ;  /* 0x0000f80000027a25 */ /* 0x000fe200078e0002 */
[----:B------:R-:W-:-:S03]  /*b9f0*/  SHF.R.S32.HI R0, RZ, 0x1f, R4 ;  /* 0x0000001fff007819 */ /* 0x000fc60000011404 */
[----:B------:R-:W-:Y:S02]  /*ba00*/  IMAD.IADD R3, R3, 0x1, R6 ;  /* 0x0000000103037824 */ /* 0x000fe400078e0206 */
[----:B------:R-:W-:Y:S02]  /*ba10*/  IMAD R0, R0, c[0x0][0x3d8], RZ ;  /* 0x0000f60000007a24 */ /* 0x000fe400078e02ff */
        /* <DEDUP_REMOVED lines=8> */
.L_x_1792:
[----:B------:R-:W-:Y:S05]  /*baa0*/  BRA.DIV ~URZ, `(.L_x_1727) ;  /* 0x000027527f007947 */ /* 0x000fea000b800000 */
[----:B------:R3:W4:Y:S02]  /*bab0*/  SHFL.IDX PT, R2, R7, RZ, 0x181f ;  /* 0x00181fff07027589 */ /* 0x00072400000e0000 */
.L_x_1793:
        /* <DEDUP_REMOVED lines=8> */
.L_x_1794:
[----:B------:R-:W-:-:S04]  /*bb40*/  IADD3 R3, R0, 0x10, RZ ;  /* 0x0000001000037810 */ /* 0x000fc80007ffe0ff */
[----:B------:R-:W-:-:S13]  /*bb50*/  ISETP.GE.OR P2, PT, R3, R4, P0 ;  /* 0x000000040300720c */ /* 0x000fda0000746670 */
[----:B--2---:R-:W-:-:S04]  /*bb60*/  @!P2 LEA R2, P1, R246, R2, 0x1 ;  /* 0x00000002f602a211 */ /* 0x004fc800078208ff */
[----:B-1----:R-:W-:-:S05]  /*bb70*/  @!P2 LEA.HI.X R3, R246, R8, R18, 0x1, P1 ;  /* 0x00000008f603a211 */ /* 0x002fca00008f0c12 */
[----:B------:R1:W-:Y:S01]  /*bb80*/  @!P2 ST.E.128 [R2.64], RZ ;  /* 0x000000ff0200a985 */ /* 0x0003e2000c101d08 */
[----:B------:R-:W-:Y:S05]  /*bb90*/  BRA.DIV ~URZ, `(.L_x_1729) ;  /* 0x000027a27f007947 */ /* 0x000fea000b800000 */
[----:B------:R2:W1:Y:S02]  /*bba0*/  SHFL.IDX PT, R8, R6, 0x2, 0x181f ;  /* 0x00581f0006087f89 */ /* 0x00046400000e0000 */
.L_x_1795:
[----:B------:R-:W-:Y:S05]  /*bbb0*/  BRA.DIV ~URZ, `(.L_x_1730) ;  /* 0x000027f27f007947 */ /* 0x000fea000b800000 */
[----:B-1----:R1:W2:Y:S02]  /*bbc0*/  SHFL.IDX PT, R2, R7, 0x2, 0x181f ;  /* 0x00581f0007027f89 */ /* 0x0022a400000e0000 */
.L_x_1796:
        /* <DEDUP_REMOVED lines=8> */
.L_x_1797:
[----:B------:R-:W-:-:S04]  /*bc50*/  IADD3 R3, R0, 0x30, RZ ;  /* 0x0000003000037810 */ /* 0x000fc80007ffe0ff */
[----:B------:R-:W-:-:S13]  /*bc60*/  ISETP.GE.OR P2, PT, R3, R4, P0 ;  /* 0x000000040300720c */ /* 0x000fda0000746670 */
[----:B--2---:R-:W-:-:S04]  /*bc70*/  @!P2 LEA R2, P1, R246, R2, 0x1 ;  /* 0x00000002f602a211 */ /* 0x004fc800078208ff */
[----:B------:R-:W-:-:S05]  /*bc80*/  @!P2 LEA.HI.X R3, R246, R8, R18, 0x1, P1 ;  /* 0x00000008f603a211 */ /* 0x000fca00008f0c12 */
[----:B------:R2:W-:Y:S01]  /*bc90*/  @!P2 ST.E.128 [R2.64], RZ ;  /* 0x000000ff0200a985 */ /* 0x0005e2000c101d08 */
[----:B------:R-:W-:Y:S05]  /*bca0*/  BRA.DIV ~URZ, `(.L_x_1732) ;  /* 0x000028427f007947 */ /* 0x000fea000b800000 */
[----:B------:R1:W2:Y:S02]  /*bcb0*/  SHFL.IDX PT, R8, R6, 0x4, 0x181f ;  /* 0x00981f0006087f89 */ /* 0x0002a400000e0000 */
.L_x_1798:
[----:B------:R-:W-:Y:S05]  /*bcc0*/  BRA.DIV ~URZ, `(.L_x_1733) ;  /* 0x000028927f007947 */ /* 0x000fea000b800000 */
[----:B--2---:R2:W1:Y:S02]  /*bcd0*/  SHFL.IDX PT, R2, R7, 0x4, 0x181f ;  /* 0x00981f0007027f89 */ /* 0x00446400000e0000 */
.L_x_1799:
        /* <DEDUP_REMOVED lines=8> */
.L_x_1800:
[----:B------:R-:W-:-:S04]  /*bd60*/  IADD3 R3, R0, 0x50, RZ ;  /* 0x0000005000037810 */ /* 0x000fc80007ffe0ff */
[----:B------:R-:W-:-:S13]  /*bd70*/  ISETP.GE.OR P2, PT, R3, R4, P0 ;  /* 0x000000040300720c */ /* 0x000fda0000746670 */
[----:B---3--:R-:W-:-:S04]  /*bd80*/  @!P2 LEA R2, P1, R246, R2, 0x1 ;  /* 0x00000002f602a211 */ /* 0x008fc800078208ff */
[----:B--2---:R-:W-:-:S05]  /*bd90*/  @!P2 LEA.HI.X R3, R246, R8, R18, 0x1, P1 ;  /* 0x00000008f603a211 */ /* 0x004fca00008f0c12 */
[----:B------:R2:W-:Y:S01]  /*bda0*/  @!P2 ST.E.128 [R2.64], RZ ;  /* 0x000000ff0200a985 */ /* 0x0005e2000c101d08 */
[----:B------:R-:W-:Y:S05]  /*bdb0*/  BRA.DIV ~URZ, `(.L_x_1735) ;  /* 0x000028e27f007947 */ /* 0x000fea000b800000 */
[----:B------:R3:W1:Y:S02]  /*bdc0*/  SHFL.IDX PT, R8, R6, 0x6, 0x181f ;  /* 0x00d81f0006087f89 */ /* 0x00066400000e0000 */
.L_x_1801:
[----:B------:R-:W-:Y:S05]  /*bdd0*/  BRA.DIV ~URZ, `(.L_x_1736) ;  /* 0x000029327f007947 */ /* 0x000fea000b800000 */
[----:B--2---:R2:W3:Y:S02]  /*bde0*/  SHFL.IDX PT, R2, R7, 0x6, 0x181f ;  /* 0x00d81f0007027f89 */ /* 0x0044e400000e0000 */
.L_x_1802:
        /* <DEDUP_REMOVED lines=8> */
.L_x_1803:
[----:B------:R-:W-:-:S04]  /*be70*/  IADD3 R0, R0, 0x70, RZ ;  /* 0x0000007000007810 */ /* 0x000fc80007ffe0ff */
[----:B------:R-:W-:-:S13]  /*be80*/  ISETP.GE.OR P1, PT, R0, R4, P0 ;  /* 0x000000040000720c */ /* 0x000fda0000726670 */
[----:B----4-:R-:W-:-:S04]  /*be90*/  @!P1 LEA R2, P0, R246, R2, 0x1 ;  /* 0x00000002f6029211 */ /* 0x010fc800078008ff */
[----:B---3--:R-:W-:-:S05]  /*bea0*/  @!P1 LEA.HI.X R3, R246, R6, R18, 0x1, P0 ;  /* 0x00000006f6039211 */ /* 0x008fca00000f0c12 */
[----:B------:R3:W-:Y:S04]  /*beb0*/  @!P1 ST.E.128 [R2.64], RZ ;  /* 0x000000ff02009985 */ /* 0x0007e8000c101d08 */
.L_x_1710:
[----:B------:R-:W-:Y:S05]  /*bec0*/  BSYNC B1 ;  /* 0x0000000000017941 */ /* 0x000fea0003800000 */
.L_x_1694:
[----:B------:R-:W5:Y:S02]  /*bed0*/  LDL R0, [R1+0x4c] ;  /* 0x00004c0001007983 */ /* 0x000f640000100800 */
[----:B-----5:R-:W-:-:S13]  /*bee0*/  ISETP.NE.AND P0, PT, R0, RZ, PT ;  /* 0x000000ff0000720c */ /* 0x020fda0003f05270 */
[----:B------:R-:W-:Y:S01]  /*bef0*/  @P0 WARPSYNC 0xffffffff ;  /* 0xffffffff00000948 */ /* 0x000fe20003800000 */
[----:B------:R-:W-:Y:S06]  /*bf00*/  @P0 BAR.SYNC.DEFER_BLOCKING 0x5, 0x80 ;  /* 0x0142000000000b1d */ /* 0x000fec0000010000 */
[----:B------:R-:W1:Y:S04]  /*bf10*/  @P0 LDS.128 R248, [0x9100] ;  /* 0x00910000fff80984 */ /* 0x000e680000000c00 */
[----:B------:R-:W-:Y:S06]  /*bf20*/  @P0 BAR.ARV 0x4, 0x80 ;  /* 0x0102000000000b1d */ /* 0x000fec0000002000 */
[----:B------:R-:W-:Y:S05]  /*bf30*/  @P0 BRA `(.L_x_1738) ;  /* 0x00000ae000000947 */ /* 0x000fea0003800000 */
[----:B------:R-:W5:Y:S01]  /*bf40*/  S2R R0, SR_TID.X ;  /* 0x0000000000007919 */ /* 0x000f620000002100 */
[----:B-12---:R-:W-:Y:S01]  /*bf50*/  IMAD.MOV.U32 R7, RZ, RZ, RZ ;  /* 0x000000ffff077224 */ /* 0x006fe200078e00ff */
[----:B-----5:R-:W-:-:S04]  /*bf60*/  LOP3.LUT R14, R0, 0x1f, RZ, 0xc0, !PT ;  /* 0x0000001f000e7812 */ /* 0x020fc800078ec0ff */
[----:B------:R-:W-:Y:S01]  /*bf70*/  ISETP.NE.AND P5, PT, R14, 0x1f, PT ;  /* 0x0000001f0e00780c */ /* 0x000fe20003fa5270 */
[----:B------:R-:W-:Y:S10]  /*bf80*/  BRA.DIV ~URZ, `(.L_x_1739) ;  /* 0x000028c27f007947 */ /* 0x000ff4000b800000 */
[----:B------:R1:W2:Y:S02]  /*bf90*/  SHFL.IDX PT, R10, R88, RZ, 0x1f ;  /* 0x00001fff580a7589 */ /* 0x0002a400000e0000 */
.L_x_1804:
[----:B------:R-:W-:Y:S05]  /*bfa0*/  BRA.DIV ~URZ, `(.L_x_1740) ;  /* 0x000029127f007947 */ /* 0x000fea000b800000 */
[----:B------:R1:W4:Y:S02]  /*bfb0*/  SHFL.IDX PT, R8, R88, 0x1, 0x1f ;  /* 0x00201f0058087f89 */ /* 0x00032400000e0000 */
.L_x_1805:
[----:B------:R-:W-:Y:S02]  /*bfc0*/  IMAD.IADD R0, R251, 0x1, R14 ;  /* 0x00000001fb007824 */ /* 0x000fe400078e020e */
[----:B---3--:R-:W-:-:S03]  /*bfd0*/  IMAD.MOV.U32 R6, RZ, RZ, RZ ;  /* 0x000000ffff067224 */ /* 0x008fc600078e00ff */
[----:B------:R-:W-:-:S13]  /*bfe0*/  ISETP.GE.OR P0, PT, R0, c[0x0][0x53c], !P5 ;  /* 0x00014f0000007a0c */ /* 0x000fda0006f06670 */
[----:B----4-:R-:W-:Y:S01]  /*bff0*/  @!P0 IMAD.MOV.U32 R2, RZ, RZ, 0x4 ;  /* 0x00000004ff028424 */ /* 0x010fe200078e00ff */
[----:B------:R-:W-:-:S03]  /*c000*/  @!P0 MOV R3, 0x4 ;  /* 0x0000000400038802 */ /* 0x000fc60000000f00 */
[----:B------:R-:W-:-:S04]  /*c010*/  @!P0 IMAD.WIDE R4, R0, R2, c[0x0][0x580] ;  /* 0x0001600000048625 */ /* 0x000fc800078e0202 */
[----:B------:R-:W-:Y:S01]  /*c020*/  @!P0 IMAD.WIDE R2, R0, R3, c[0x0][0x578] ;  /* 0x00015e0000028625 */ /* 0x000fe200078e0203 */
[----:B------:R-:W3:Y:S04]  /*c030*/  @!P0 LDG.E R6, [R4.64] ;  /* 0x0000000804068981 */ /* 0x000ee8000c1e1900 */
[----:B------:R-:W3:Y:S01]  /*c040*/  @!P0 LDG.E R7, [R2.64] ;  /* 0x0000000802078981 */ /* 0x000ee2000c1e1900 */
[C---:B------:R-:W-:Y:S02]  /*c050*/  ISETP.GE.U32.AND P4, PT, R14.reuse, 0x10, PT ;  /* 0x000000100e00780c */ /* 0x040fe40003f86070 */
[C---:B------:R-:W-:Y:S02]  /*c060*/  ISETP.GE.U32.AND P3, PT, R14.reuse, 0x8, PT ;  /* 0x000000080e00780c */ /* 0x040fe40003f66070 */
[----:B------:R-:W-:-:S02]  /*c070*/  ISETP.GE.U32.AND P2, PT, R14, 0x4, PT ;  /* 0x000000040e00780c */ /* 0x000fc40003f46070 */
[C---:B------:R-:W-:Y:S02]  /*c080*/  ISETP.GE.U32.AND P1, PT, R14.reuse, 0x2, PT ;  /* 0x000000020e00780c */ /* 0x040fe40003f26070 */
[----:B------:R-:W-:Y:S02]  /*c090*/  ISETP.NE.AND P0, PT, R14, RZ, PT ;  /* 0x000000ff0e00720c */ /* 0x000fe40003f05270 */
[----:B------:R-:W-:Y:S01]  /*c0a0*/  MOV R13, RZ ;  /* 0x000000ff000d7202 */ /* 0x000fe20000000f00 */
[----:B---3--:R-:W-:Y:S01]  /*c0b0*/  IMAD R0, R7, R6, RZ ;  /* 0x0000000607007224 */ /* 0x008fe200078e02ff */
[----:B------:R-:W-:Y:S07]  /*c0c0*/  BRA.DIV ~URZ, `(.L_x_1741) ;  /* 0x000028627f007947 */ /* 0x000fee000b800000 */
[----:B------:R3:W4:Y:S02]  /*c0d0*/  SHFL.UP PT, R4, R0, 0x1, RZ ;  /* 0x0420000000047989 */ /* 0x00072400000e00ff */
.L_x_1806:
[----:B----4-:R-:W-:-:S04]  /*c0e0*/  SEL R4, R4, RZ, P0 ;  /* 0x000000ff04047207 */ /* 0x010fc80000000000 */
[----:B---3--:R-:W-:Y:S01]  /*c0f0*/  IADD3 R0, R0, R4, RZ ;  /* 0x0000000400007210 */ /* 0x008fe20007ffe0ff */
        /* <DEDUP_REMOVED lines=14> */
.L_x_1807:
[----:B----4-:R-:W-:Y:S01]  /*c1e0*/  IMAD R0, R0, c[0x0][0x538], RZ ;  /* 0x00014e0000007a24 */ /* 0x010fe200078e02ff */
[----:B------:R-:W-:Y:S04]  /*c1f0*/  BSSY B1, `(.L_x_1743) ;  /* 0x000007d000017945 */ /* 0x000fe80003800000 */
[----:B------:R-:W-:-:S04]  /*c200*/  IADD3 R8, R0, R8, RZ ;  /* 0x0000000800087210 */ /* 0x000fc80007ffe0ff */
[----:B--2---:R-:W-:-:S13]  /*c210*/  ISETP.GT.AND P6, PT, R8, R10, PT ;  /* 0x0000000a0800720c */ /* 0x004fda0003fc4270 */
[----:B------:R-:W-:Y:S05]  /*c220*/  @P6 BRA `(.L_x_1744) ;  /* 0x0000024000006947 */ /* 0x000fea0003800000 */
.L_x_1748:
        /* <DEDUP_REMOVED lines=15> */
[----:B------:R2:W3:Y:S02]  /*c320*/  SHFL.UP PT, R2, R0, 0x1, RZ ;  /* 0x0420000000027989 */ /* 0x0004e400000e00ff */
.L_x_1808:
[----:B---3--:R-:W-:-:S04]  /*c330*/  SEL R2, R2, RZ, P0 ;  /* 0x000000ff02027207 */ /* 0x008fc80000000000 */
[----:B--2---:R-:W-:Y:S01]  /*c340*/  IADD3 R0, R0, R2, RZ ;  /* 0x0000000200007210 */ /* 0x004fe20007ffe0ff */
[----:B------:R-:W-:Y:S05]  /*c350*/  BRA.DIV ~URZ, `(.L_x_1747) ;  /* 0x000028127f007947 */ /* 0x000fea000b800000 */
        /* <DEDUP_REMOVED lines=12> */
[----:B------:R2:W3:Y:S02]  /*c420*/  SHFL.IDX PT, R0, R4, 0x1f, 0x1f ;  /* 0x03e01f0004007f89 */ /* 0x0004e400000e0000 */
.L_x_1809:
[----:B---3--:R-:W-:-:S05]  /*c430*/  IMAD R0, R0, c[0x0][0x538], RZ ;  /* 0x00014e0000007a24 */ /* 0x008fca00078e02ff */
[----:B------:R-:W-:-:S04]  /*c440*/  IADD3 R8, R0, R8, RZ ;  /* 0x0000000800087210 */ /* 0x000fc80007ffe0ff */
[----:B------:R-:W-:-:S13]  /*c450*/  ISETP.GT.AND P6, PT, R8, R10, PT ;  /* 0x0000000a0800720c */ /* 0x000fda0003fc4270 */
[----:B-12---:R-:W-:Y:S05]  /*c460*/  @!P6 BRA `(.L_x_1748) ;  /* 0xfffffdc00000e947 */ /* 0x006fea000383ffff */
.L_x_1744:
[----:B------:R-:W-:-:S05]  /*c470*/  IADD3 R12, -R0, R8, RZ ;  /* 0x00000008000c7210 */ /* 0x000fca0007ffe1ff */
[----:B------:R-:W-:-:S05]  /*c480*/  IMAD R0, R4, c[0x0][0x538], R12 ;  /* 0x00014e0004007a24 */ /* 0x000fca00078e020c */
[----:B------:R-:W-:Y:S01]  /*c490*/  ISETP.GT.AND P0, PT, R0, R10, PT ;  /* 0x0000000a0000720c */ /* 0x000fe20003f04270 */
[----:B------:R-:W-:-:S12]  /*c4a0*/  BRA.DIV ~URZ, `(.L_x_1749) ;  /* 0x000028727f007947 */ /* 0x000fd8000b800000 */
[----:B------:R-:W-:-:S04]  /*c4b0*/  VOTE.ANY R0, PT, !P0 ;  /* 0x0000000000007806 */ /* 0x000fc800040e0100 */
.L_x_1810:
[----:B------:R2:W4:Y:S01]  /*c4c0*/  POPC R11, R0 ;  /* 0x00000000000b7309 */ /* 0x0005220000000000 */
[----:B------:R-:W-:Y:S05]  /*c4d0*/  BRA.DIV ~URZ, `(.L_x_1750) ;  /* 0x000028827f007947 */ /* 0x000fea000b800000 */
[----:B----4-:R4:W1:Y:S04]  /*c4e0*/  SHFL.IDX PT, R8, R6, R11, 0x1f ;  /* 0x00001f0b06087589 */ /* 0x01086800000e0000 */
[----:B------:R4:W2:Y:S02]  /*c4f0*/  SHFL.IDX PT, R7, R7, R11, 0x1f ;  /* 0x00001f0b07077589 */ /* 0x0008a400000e0000 */
.L_x_1811:
[----:B------:R-:W-:Y:S01]  /*c500*/  ISETP.NE.AND P0, PT, R0, RZ, PT ;  /* 0x000000ff0000720c */ /* 0x000fe20003f05270 */
[----:B------:R-:W-:-:S12]  /*c510*/  BSSY B0, `(.L_x_1751) ;  /* 0x0000005000007945 */ /* 0x000fd80003800000 */
[----:B------:R-:W-:Y:S05]  /*c520*/  @!P0 BRA `(.L_x_1752) ;  /* 0x0000003000008947 */ /* 0x000fea0003800000 */
[----:B------:R-:W-:Y:S01]  /*c530*/  IADD3 R5, R11, -0x1, RZ ;  /* 0xffffffff0b057810 */ /* 0x000fe20007ffe0ff */
[----:B------:R-:W-:Y:S05]  /*c540*/  BRA.DIV ~URZ, `(.L_x_1753) ;  /* 0x000028e27f007947 */ /* 0x000fea000b800000 */
[----:B------:R3:W4:Y:S02]  /*c550*/  SHFL.IDX PT, R13, R4, R5, 0x1f ;  /* 0x00001f05040d7589 */ /* 0x00072400000e0000 */
.L_x_1752:
[----:B------:R-:W-:Y:S05]  /*c560*/  BSYNC B0 ;  /* 0x0000000000007941 */ /* 0x000fea0003800000 */
.L_x_1751:
[----:B-1----:R-:W-:Y:S01]  /*c570*/  IABS R2, R8 ;  /* 0x0000000800027213 */ /* 0x002fe20000000000 */
[----:B----4-:R-:W-:Y:S01]  /*c580*/  IMAD R248, R13, c[0x0][0x538], R12 ;  /* 0x00014e000df87a24 */ /* 0x010fe200078e020c */
[----:B--2---:R-:W-:Y:S01]  /*c590*/  IABS R3, R7 ;  /* 0x0000000700037213 */ /* 0x004fe20000000000 */
[----:B------:R-:W-:Y:S01]  /*c5a0*/  IMAD.IADD R251, R11, 0x1, R251 ;  /* 0x000000010bfb7824 */ /* 0x000fe200078e02fb */
[----:B---3--:R-:W1:Y:S01]  /*c5b0*/  I2F.RP R4, R2 ;  /* 0x0000000200047306 */ /* 0x008e620000209400 */
[----:B------:R-:W-:Y:S01]  /*c5c0*/  IMAD.IADD R9, R10, 0x1, -R248 ;  /* 0x000000010a097824 */ /* 0x000fe200078e0af8 */
[----:B------:R-:W-:-:S04]  /*c5d0*/  MOV R6, R3 ;  /* 0x0000000300067202 */ /* 0x000fc80000000f00 */
[----:B------:R-:W-:Y:S02]  /*c5e0*/  IABS R10, R9 ;  /* 0x00000009000a7213 */ /* 0x000fe40000000000 */
[----:B------:R-:W-:Y:S08]  /*c5f0*/  I2F.RP R12, R6 ;  /* 0x00000006000c7306 */ /* 0x000ff00000209400 */
        /* <DEDUP_REMOVED lines=9> */
[----:B------:R-:W-:-:S03]  /*c690*/  IMAD.HI.U32 R5, R5, R3, R4 ;  /* 0x0000000305057227 */ /* 0x000fc600078e0004 */
[----:B------:R-:W-:Y:S01]  /*c6a0*/  MOV R4, R0 ;  /* 0x0000000000047202 */ /* 0x000fe20000000f00 */
        /* <DEDUP_REMOVED lines=39> */
[----:B------:R-:W-:-:S04]  /*c920*/  @!P1 LOP3.LUT R2, RZ, R7, RZ, 0x33, !PT ;  /* 0x00000007ff029212 */ /* 0x000fc800078e33ff */
[----:B------:R-:W-:Y:S01]  /*c930*/  IADD3 R3, -R2, RZ, RZ ;  /* 0x000000ff02037210 */ /* 0x000fe20007ffe1ff */
[----:B------:R-:W-:-:S04]  /*c940*/  IMAD R2, R7, 0x1000000, R2 ;  /* 0x0100000007027824 */ /* 0x000fc800078e0202 */
[----:B------:R-:W-:-:S04]  /*c950*/  IMAD R0, R7, R3, R0 ;  /* 0x0000000307007224 */ /* 0x000fc800078e0200 */
[----:B------:R-:W-:Y:S01]  /*c960*/  IMAD R250, R0, 0x10000, R2 ;  /* 0x0001000000fa7824 */ /* 0x000fe200078e0202 */
[----:B------:R-:W-:Y:S05]  /*c970*/  BRA `(.L_x_1754) ;  /* 0x0000004000007947 */ /* 0x000fea0003800000 */
.L_x_1745:
[----:B------:R-:W-:Y:S01]  /*c980*/  IMAD.MOV.U32 R248, RZ, RZ, R10 ;  /* 0x000000fffff87224 */ /* 0x000fe200078e000a */
[----:B------:R-:W-:Y:S01]  /*c990*/  MOV R250, RZ ;  /* 0x000000ff00fa7202 */ /* 0x000fe20000000f00 */
[----:B------:R-:W-:Y:S01]  /*c9a0*/  IMAD.MOV.U32 R249, RZ, RZ, RZ ;  /* 0x000000fffff97224 */ /* 0x000fe200078e00ff */
[----:B------:R-:W-:Y:S02]  /*c9b0*/  MOV R251, c[0x0][0x53c] ;  /* 0x00014f0000fb7a02 */ /* 0x000fe40000000f00 */
.L_x_1754:
[----:B------:R-:W-:Y:S05]  /*c9c0*/  BSYNC B1 ;  /* 0x0000000000017941 */ /* 0x000fea0003800000 */
.L_x_1743:
[----:B------:R-:W-:Y:S01]  /*c9d0*/  WARPSYNC 0xffffffff ;  /* 0xffffffff00007948 */ /* 0x000fe20003800000 */
[----:B------:R-:W-:Y:S01]  /*c9e0*/  BAR.SYNC.DEFER_BLOCKING 0x4, 0x80 ;  /* 0x0102000000007b1d */ /* 0x000fe20000010000 */
[----:B------:R-:W-:-:S13]  /*c9f0*/  ISETP.NE.AND P0, PT, R14, RZ, PT ;  /* 0x000000ff0e00720c */ /* 0x000fda0003f05270 */
[----:B------:R2:W-:Y:S04]  /*ca00*/  @!P0 STS.128 [0x9100], R248 ;  /* 0x009100f8ff008388 */ /* 0x0005e80000000c00 */
[----:B------:R-:W-:Y:S06]  /*ca10*/  BAR.ARV 0x5, 0x80 ;  /* 0x0142000000007b1d */ /* 0x000fec0000002000 */
.L_x_1738:
[----:B-1----:R-:W-:-:S13]  /*ca20*/  ISETP.GE.AND P0, PT, R251, c[0x0][0x53c], PT ;  /* 0x00014f00fb007a0c */ /* 0x002fda0003f06270 */
[----:B--234-:R-:W-:Y:S01]  /*ca30*/  @P0 CALL.REL.NOINC `(.L_x_1755) ;  /* 0x0000001000000944 */ /* 0x01cfe20003c00000 */
[----:B------:R-:W-:Y:S05]  /*ca40*/  BRA `(.L_x_1756) ;  /* 0xffff498000007947 */ /* 0x000fea000383ffff */
.L_x_1755:
[----:B------:R-:W-:Y:S05]  /*ca50*/  EXIT ;  /* 0x000000000000794d */ /* 0x000fea0003800000 */
.L_x_1646:
[----:B------:R-:W-:Y:S01]  /*ca60*/  IMAD.MOV.U32 R0, RZ, RZ, R5 ;  /* 0x000000ffff007224 */ /* 0x000fe200078e0005 */
[----:B------:R-:W-:Y:S02]  /*ca70*/  MOV R2, 0x1 ;  /* 0x0000000100027802 */ /* 0x000fe40000000f00 */
[----:B------:R-:W-:Y:S02]  /*ca80*/  MOV R3, 0xcaa0 ;  /* 0x0000caa000037802 */ /* 0x000fe40000000f00 */
[----:B--2---:R-:W-:Y:S05]  /*ca90*/  CALL.REL.NOINC `($__internal_28_$__cuda_sm70_shflsync_up_p) ;  /* 0x0000248000007944 */ /* 0x004fea0003c00000 */
[----:B------:R-:W-:Y:S01]  /*caa0*/  MOV R0, R4 ;  /* 0x0000000400007202 */ /* 0x000fe20000000f00 */
[----:B------:R-:W-:Y:S05]  /*cab0*/  BRA `(.L_x_1757) ;  /* 0xffff39a000007947 */ /* 0x000fea000383ffff */
.L_x_1647:
[----:B------:R-:W-:Y:S01]  /*cac0*/  IMAD.MOV.U32 R0, RZ, RZ, R5 ;  /* 0x000000ffff007224 */ /* 0x000fe200078e0005 */
[----:B------:R-:W-:Y:S02]  /*cad0*/  MOV R2, 0x2 ;  /* 0x0000000200027802 */ /* 0x000fe40000000f00 */
[----:B------:R-:W-:Y:S02]  /*cae0*/  MOV R3, 0xcb00 ;  /* 0x0000cb0000037802 */ /* 0x000fe40000000f00 */
[----:B--2---:R-:W-:Y:S05]  /*caf0*/  CALL.REL.NOINC `($__internal_28_$__cuda_sm70_shflsync_up_p) ;  /* 0x0000242000007944 */ /* 0x004fea0003c00000 */
[----:B------:R-:W-:Y:S01]  /*cb00*/  SEL R0, R4, RZ, P4 ;  /* 0x000000ff04007207 */ /* 0x000fe20002000000 */
[----:B------:R-:W-:Y:S01]  /*cb10*/  IMAD.MOV.U32 R2, RZ, RZ, 0x4 ;  /* 0x00000004ff027424 */ /* 0x000fe200078e00ff */
[----:B------:R-:W-:-:S03]  /*cb20*/  MOV R3, 0xcb50 ;  /* 0x0000cb5000037802 */ /* 0x000fc60000000f00 */
[----:B------:R-:W-:Y:S02]  /*cb30*/  IMAD.IADD R0, R5, 0x1, R0 ;  /* 0x0000000105007824 */ /* 0x000fe400078e0200 */
[----:B------:R-:W-:Y:S05]  /*cb40*/  CALL.REL.NOINC `($__internal_28_$__cuda_sm70_shflsync_up_p) ;  /* 0x000023d000007944 */ /* 0x000fea0003c00000 */
        /* <DEDUP_REMOVED lines=12> */
[----:B------:R-:W-:Y:S02]  /*cc10*/  MOV R3, 0x1f ;  /* 0x0000001f00037802 */ /* 0x000fe40000000f00 */
[----:B------:R-:W-:Y:S01]  /*cc20*/  MOV R2, 0xcc60 ;  /* 0x0000cc6000027802 */ /* 0x000fe20000000f00 */
[----:B------:R-:W-:-:S04]  /*cc30*/  IMAD.IADD R4, R0, 0x1, R4 ;  /* 0x0000000100047824 */ /* 0x000fc800078e0204 */
[----:B------:R-:W-:Y:S02]  /*cc40*/  IMAD.MOV.U32 R9, RZ, RZ, R4 ;  /* 0x000000ffff097224 */ /* 0x000fe400078e0004 */
[----:B------:R-:W-:Y:S05]  /*cc50*/  CALL.REL.NOINC `($__internal_27_$__cuda_sm70_shflsync_idx_p) ;  /* 0x0000227000007944 */ /* 0x000fea0003c00000 */
[----:B------:R-:W-:Y:S01]  /*cc60*/  MOV R0, R5 ;  /* 0x0000000500007202 */ /* 0x000fe20000000f00 */
[----:B------:R-:W-:Y:S05]  /*cc70*/  BRA `(.L_x_1758) ;  /* 0xffff38e000007947 */ /* 0x000fea000383ffff */
.L_x_1649:
[----:B------:R-:W-:Y:S02]  /*cc80*/  SEL R0, RZ, 0x1, P0 ;  /* 0x00000001ff007807 */ /* 0x000fe40000000000 */
[----:B------:R-:W-:Y:S02]  /*cc90*/  MOV R2, 0xccb0 ;  /* 0x0000ccb000027802 */ /* 0x000fe40000000f00 */
[----:B--2---:R-:W-:Y:S05]  /*cca0*/  CALL.REL.NOINC `($__internal_29_$__cuda_sm70_votesync_ballot) ;  /* 0x000022e000007944 */ /* 0x004fea0003c00000 */
[----:B------:R-:W-:Y:S05]  /*ccb0*/  BRA `(.L_x_1759) ;  /* 0xffff393000007947 */ /* 0x000fea000383ffff */
.L_x_1650:
[----:B------:R-:W-:Y:S01]  /*ccc0*/  IMAD.MOV.U32 R9, RZ, RZ, R8 ;  /* 0x000000ffff097224 */ /* 0x000fe200078e0008 */
[----:B--2---:R-:W-:Y:S01]  /*ccd0*/  MOV R5, R251 ;  /* 0x000000fb00057202 */ /* 0x004fe20000000f00 */
[----:B------:R-:W-:Y:S01]  /*cce0*/  IMAD.MOV.U32 R3, RZ, RZ, 0x1f ;  /* 0x0000001fff037424 */ /* 0x000fe200078e00ff */
[----:B------:R-:W-:Y:S02]  /*ccf0*/  MOV R2, 0xcd10 ;  /* 0x0000cd1000027802 */ /* 0x000fe40000000f00 */
[----:B-1----:R-:W-:Y:S05]  /*cd00*/  CALL.REL.NOINC `($__internal_27_$__cuda_sm70_shflsync_idx_p) ;  /* 0x000021c000007944 */ /* 0x002fea0003c00000 */
[----:B------:R-:W-:Y:S01]  /*cd10*/  IMAD.MOV.U32 R12, RZ, RZ, R5 ;  /* 0x000000ffff0c7224 */ /* 0x000fe200078e0005 */
[----:B------:R-:W-:Y:S01]  /*cd20*/  MOV R9, R7 ;  /* 0x0000000700097202 */ /* 0x000fe20000000f00 */
[----:B------:R-:W-:Y:S01]  /*cd30*/  IMAD.MOV.U32 R248, RZ, RZ, RZ ;  /* 0x000000fffff87224 */ /* 0x000fe200078e00ff */
[----:B------:R-:W-:Y:S01]  /*cd40*/  MOV R5, R251 ;  /* 0x000000fb00057202 */ /* 0x000fe20000000f00 */
[----:B------:R-:W-:Y:S01]  /*cd50*/  IMAD.MOV.U32 R3, RZ, RZ, 0x1f ;  /* 0x0000001fff037424 */ /* 0x000fe200078e00ff */
[----:B------:R-:W-:-:S02]  /*cd60*/  MOV R2, 0xcd80 ;  /* 0x0000cd8000027802 */ /* 0x000fc40000000f00 */
[----:B------:R-:W-:Y:S05]  /*cd70*/  CALL.REL.NOINC `($__internal_27_$__cuda_sm70_shflsync_idx_p) ;  /* 0x0000215000007944 */ /* 0x000fea0003c00000 */
[----:B------:R-:W-:Y:S01]  /*cd80*/  MOV R11, R5 ;  /* 0x00000005000b7202 */ /* 0x000fe20000000f00 */
[----:B------:R-:W-:Y:S05]  /*cd90*/  BRA `(.L_x_1760) ;  /* 0xffff38a000007947 */ /* 0x000fea000383ffff */
.L_x_1653:
[----:B------:R-:W-:Y:S01]  /*cda0*/  IMAD.MOV.U32 R9, RZ, RZ, R4 ;  /* 0x000000ffff097224 */ /* 0x000fe200078e0004 */
[----:B------:R-:W-:-:S02]  /*cdb0*/  MOV R3, 0x1f ;  /* 0x0000001f00037802 */ /* 0x000fc40000000f00 */
[----:B------:R-:W-:Y:S02]  /*cdc0*/  MOV R2, 0xcde0 ;  /* 0x0000cde000027802 */ /* 0x000fe40000000f00 */
[----:B-1234-:R-:W-:Y:S05]  /*cdd0*/  CALL.REL.NOINC `($__internal_27_$__cuda_sm70_shflsync_idx_p) ;  /* 0x000020f000007944 */ /* 0x01efea0003c00000 */
[----:B------:R-:W-:Y:S01]  /*cde0*/  MOV R248, R5 ;  /* 0x0000000500f87202 */ /* 0x000fe20000000f00 */
[----:B------:R-:W-:Y:S05]  /*cdf0*/  BRA `(.L_x_1652) ;  /* 0xffff38a000007947 */ /* 0x000fea000383ffff */
.L_x_1661:
[----:B------:R-:W-:Y:S01]  /*ce00*/  IMAD.MOV.U32 R9, RZ, RZ, R6 ;  /* 0x000000ffff097224 */ /* 0x000fe200078e0006 */
[----:B------:R-:W-:Y:S01]  /*ce10*/  MOV R5, RZ ;  /* 0x000000ff00057202 */ /* 0x000fe20000000f00 */
[----:B------:R-:W-:Y:S01]  /*ce20*/  IMAD.MOV.U32 R3, RZ, RZ, 0x181f ;  /* 0x0000181fff037424 */ /* 0x000fe200078e00ff */
[----:B-1----:R-:W-:Y:S02]  /*ce30*/  MOV R2, 0xce50 ;  /* 0x0000ce5000027802 */ /* 0x002fe40000000f00 */
[----:B------:R-:W-:Y:S05]  /*ce40*/  CALL.REL.NOINC `($__internal_27_$__cuda_sm70_shflsync_idx_p) ;  /* 0x0000208000007944 */ /* 0x000fea0003c00000 */
[----:B------:R-:W-:Y:S01]  /*ce50*/  MOV R8, R5 ;  /* 0x0000000500087202 */ /* 0x000fe20000000f00 */
[----:B------:R-:W-:Y:S05]  /*ce60*/  BRA `(.L_x_1761) ;  /* 0xffff532000007947 */ /* 0x000fea000383ffff */
.L_x_1662:
[----:B------:R-:W-:Y:S01]  /*ce70*/  IMAD.MOV.U32 R9, RZ, RZ, R7 ;  /* 0x000000ffff097224 */ /* 0x000fe200078e0007 */
[----:B------:R-:W-:Y:S01]  /*ce80*/  MOV R5, RZ ;  /* 0x000000ff00057202 */ /* 0x000fe20000000f00 */
[----:B------:R-:W-:Y:S01]  /*ce90*/  IMAD.MOV.U32 R3, RZ, RZ, 0x181f ;  /* 0x0000181fff037424 */ /* 0x000fe200078e00ff */
[----:B-1----:R-:W-:Y:S02]  /*cea0*/  MOV R2, 0xcec0 ;  /* 0x0000cec000027802 */ /* 0x002fe40000000f00 */
[----:B--23--:R-:W-:Y:S05]  /*ceb0*/  CALL.REL.NOINC `($__internal_27_$__cuda_sm70_shflsync_idx_p) ;  /* 0x0000201000007944 */ /* 0x00cfea0003c00000 */
[----:B------:R-:W-:Y:S01]  /*cec0*/  MOV R2, R5 ;  /* 0x0000000500027202 */ /* 0x000fe20000000f00 */
[----:B------:R-:W-:Y:S05]  /*ced0*/  BRA `(.L_x_1762) ;  /* 0xffff52d000007947 */ /* 0x000fea000383ffff */
.L_x_1665:
[----:B------:R-:W-:Y:S01]  /*cee0*/  IMAD.MOV.U32 R9, RZ, RZ, R6 ;  /* 0x000000ffff097224 */ /* 0x000fe200078e0006 */
[----:B------:R-:W-:Y:S01]  /*cef0*/  MOV R5, 0x1 ;  /* 0x0000000100057802 */ /* 0x000fe20000000f00 */
[----:B---3--:R-:W-:Y:S01]  /*cf00*/  IMAD.MOV.U32 R3, RZ, RZ, 0x181f ;  /* 0x0000181fff037424 */ /* 0x008fe200078e00ff */
[----:B----4-:R-:W-:-:S02]  /*cf10*/  MOV R2, 0xcf30 ;  /* 0x0000cf3000027802 */ /* 0x010fc40000000f00 */
[----:B-12---:R-:W-:Y:S05]  /*cf20*/  CALL.REL.NOINC `($__internal_27_$__cuda_sm70_shflsync_idx_p) ;  /* 0x00001fa000007944 */ /* 0x006fea0003c00000 */
[----:B------:R-:W-:Y:S01]  /*cf30*/  IMAD.MOV.U32 R8, RZ, RZ, R5 ;  /* 0x000000ffff087224 */ /* 0x000fe200078e0005 */
[----:B------:R-:W-:Y:S01]  /*cf40*/  MOV R5, 0x1 ;  /* 0x0000000100057802 */ /* 0x000fe20000000f00 */
[----:B------:R-:W-:Y:S01]  /*cf50*/  IMAD.MOV.U32 R9, RZ, RZ, R7 ;  /* 0x000000ffff097224 */ /* 0x000fe200078e0007 */
[----:B------:R-:W-:-:S02]  /*cf60*/  MOV R3, 0x181f ;  /* 0x0000181f00037802 */ /* 0x000fc40000000f00 */
[----:B------:R-:W-:Y:S02]  /*cf70*/  MOV R2, 0xcf90 ;  /* 0x0000cf9000027802 */ /* 0x000fe40000000f00 */
[----:B------:R-:W-:Y:S05]  /*cf80*/  CALL.REL.NOINC `($__internal_27_$__cuda_sm70_shflsync_idx_p) ;  /* 0x00001f4000007944 */ /* 0x000fea0003c00000 */
[----:B------:R-:W-:Y:S01]  /*cf90*/  MOV R2, R5 ;  /* 0x0000000500027202 */ /* 0x000fe20000000f00 */
[----:B------:R-:W-:Y:S05]  /*cfa0*/  BRA `(.L_x_1763) ;  /* 0xffff52e000007947 */ /* 0x000fea000383ffff */
.L_x_1668:
[----:B------:R-:W-:Y:S01]  /*cfb0*/  IMAD.MOV.U32 R9, RZ, RZ, R6 ;  /* 0x000000ffff097224 */ /* 0x000fe200078e0006 */
[----:B------:R-:W-:Y:S01]  /*cfc0*/  MOV R5, 0x2 ;  /* 0x0000000200057802 */ /* 0x000fe20000000f00 */
[----:B-1----:R-:W-:Y:S01]  /*cfd0*/  IMAD.MOV.U32 R3, RZ, RZ, 0x181f ;  /* 0x0000181fff037424 */ /* 0x002fe200078e00ff */
[----:B----4-:R-:W-:Y:S02]  /*cfe0*/  MOV R2, 0xd000 ;  /* 0x0000d00000027802 */ /* 0x010fe40000000f00 */
[----:B--23--:R-:W-:Y:S05]  /*cff0*/  CALL.REL.NOINC `($__internal_27_$__cuda_sm70_shflsync_idx_p) ;  /* 0x00001ed000007944 */ /* 0x00cfea0003c00000 */
[----:B------:R-:W-:Y:S01]  /*d000*/  MOV R8, R5 ;  /* 0x0000000500087202 */ /* 0x000fe20000000f00 */
[----:B------:R-:W-:Y:S05]  /*d010*/  BRA `(.L_x_1764) ;  /* 0xffff534000007947 */ /* 0x000fea000383ffff */
.L_x_1669:
[----:B------:R-:W-:Y:S01]  /*d020*/  IMAD.MOV.U32 R9, RZ, RZ, R7 ;  /* 0x000000ffff097224 */ /* 0x000fe200078e0007 */
[----:B------:R-:W-:Y:S01]  /*d030*/  MOV R5, 0x2 ;  /* 0x0000000200057802 */ /* 0x000fe20000000f00 */
[----:B------:R-:W-:Y:S01]  /*d040*/  IMAD.MOV.U32 R3, RZ, RZ, 0x181f ;  /* 0x0000181fff037424 */ /* 0x000fe200078e00ff */
[----:B----4-:R-:W-:Y:S02]  /*d050*/  MOV R2, 0xd070 ;  /* 0x0000d07000027802 */ /* 0x010fe40000000f00 */
[----:B-123--:R-:W-:Y:S05]  /*d060*/  CALL.REL.NOINC `($__internal_27_$__cuda_sm70_shflsync_idx_p) ;  /* 0x00001e6000007944 */ /* 0x00efea0003c00000 */
[----:B------:R-:W-:Y:S01]  /*d070*/  MOV R2, R5 ;  /* 0x0000000500027202 */ /* 0x000fe20000000f00 */
[----:B------:R-:W-:Y:S05]  /*d080*/  BRA `(.L_x_1765) ;  /* 0xffff52f000007947 */ /* 0x000fea000383ffff */
.L_x_1672:
[----:B------:R-:W-:Y:S01]  /*d090*/  IMAD.MOV.U32 R9, RZ, RZ, R6 ;  /* 0x000000ffff097224 */ /* 0x000fe200078e0006 */
[----:B------:R-:W-:Y:S01]  /*d0a0*/  MOV R5, 0x3 ;  /* 0x0000000300057802 */ /* 0x000fe20000000f00 */
[----:B-1----:R-:W-:Y:S01]  /*d0b0*/  IMAD.MOV.U32 R3, RZ, RZ, 0x181f ;  /* 0x0000181fff037424 */ /* 0x002fe200078e00ff */
[----:B------:R-:W-:-:S02]  /*d0c0*/  MOV R2, 0xd0e0 ;  /* 0x0000d0e000027802 */ /* 0x000fc40000000f00 */
[----:B--234-:R-:W-:Y:S05]  /*d0d0*/  CALL.REL.NOINC `($__internal_27_$__cuda_sm70_shflsync_idx_p) ;  /* 0x00001df000007944 */ /* 0x01cfea0003c00000 */
        /* <DEDUP_REMOVED lines=8> */
.L_x_1675:
[----:B------:R-:W-:Y:S01]  /*d160*/  IMAD.MOV.U32 R9, RZ, RZ, R6 ;  /* 0x000000ffff097224 */ /* 0x000fe200078e0006 */
[----:B------:R-:W-:Y:S01]  /*d170*/  MOV R5, 0x4 ;  /* 0x0000000400057802 */ /* 0x000fe20000000f00 */
[----:B-1----:R-:W-:Y:S01]  /*d180*/  IMAD.MOV.U32 R3, RZ, RZ, 0x181f ;  /* 0x0000181fff037424 */ /* 0x002fe200078e00ff */
[----:B------:R-:W-:Y:S02]  /*d190*/  MOV R2, 0xd1b0 ;  /* 0x0000d1b000027802 */ /* 0x000fe40000000f00 */
[----:B--234-:R-:W-:Y:S05]  /*d1a0*/  CALL.REL.NOINC `($__internal_27_$__cuda_sm70_shflsync_idx_p) ;  /* 0x00001d2000007944 */ /* 0x01cfea0003c00000 */
[----:B------:R-:W-:Y:S01]  /*d1b0*/  MOV R8, R5 ;  /* 0x0000000500087202 */ /* 0x000fe20000000f00 */
[----:B------:R-:W-:Y:S05]  /*d1c0*/  BRA `(.L_x_1767) ;  /* 0xffff536000007947 */ /* 0x000fea000383ffff */
.L_x_1676:
[----:B------:R-:W-:Y:S01]  /*d1d0*/  IMAD.MOV.U32 R9, RZ, RZ, R7 ;  /* 0x000000ffff097224 */ /* 0x000fe200078e0007 */
[----:B------:R-:W-:Y:S01]  /*d1e0*/  MOV R5, 0x4 ;  /* 0x0000000400057802 */ /* 0x000fe20000000f00 */
[----:B-1----:R-:W-:Y:S01]  /*d1f0*/  IMAD.MOV.U32 R3, RZ, RZ, 0x181f ;  /* 0x0000181fff037424 */ /* 0x002fe200078e00ff */
[----:B------:R-:W-:Y:S02]  /*d200*/  MOV R2, 0xd220 ;  /* 0x0000d22000027802 */ /* 0x000fe40000000f00 */
[----:B--234-:R-:W-:Y:S05]  /*d210*/  CALL.REL.NOINC `($__internal_27_$__cuda_sm70_shflsync_idx_p) ;  /* 0x00001cb000007944 */ /* 0x01cfea0003c00000 */
[----:B------:R-:W-:Y:S01]  /*d220*/  MOV R2, R5 ;  /* 0x0000000500027202 */ /* 0x000fe20000000f00 */
[----:B------:R-:W-:Y:S05]  /*d230*/  BRA `(.L_x_1768) ;  /* 0xffff531000007947 */ /* 0x000fea000383ffff */
.L_x_1679:
[----:B------:R-:W-:Y:S01]  /*d240*/  IMAD.MOV.U32 R9, RZ, RZ, R6 ;  /* 0x000000ffff097224 */ /* 0x000fe200078e0006 */
[----:B------:R-:W-:Y:S01]  /*d250*/  MOV R5, 0x5 ;  /* 0x0000000500057802 */ /* 0x000fe20000000f00 */
[----:B--2---:R-:W-:Y:S01]  /*d260*/  IMAD.MOV.U32 R3, RZ, RZ, 0x181f ;  /* 0x0000181fff037424 */ /* 0x004fe200078e00ff */
[----:B---3--:R-:W-:-:S02]  /*d270*/  MOV R2, 0xd290 ;  /* 0x0000d29000027802 */ /* 0x008fc40000000f00 */
[----:B-1--4-:R-:W-:Y:S05]  /*d280*/  CALL.REL.NOINC `($__internal_27_$__cuda_sm70_shflsync_idx_p) ;  /* 0x00001c4000007944 */ /* 0x012fea0003c00000 */
        /* <DEDUP_REMOVED lines=8> */
.L_x_1682:
[----:B------:R-:W-:Y:S01]  /*d310*/  IMAD.MOV.U32 R9, RZ, RZ, R6 ;  /* 0x000000ffff097224 */ /* 0x000fe200078e0006 */
[----:B------:R-:W-:Y:S01]  /*d320*/  MOV R5, 0x6 ;  /* 0x0000000600057802 */ /* 0x000fe20000000f00 */
[----:B-1----:R-:W-:Y:S01]  /*d330*/  IMAD.MOV.U32 R3, RZ, RZ, 0x181f ;  /* 0x0000181fff037424 */ /* 0x002fe200078e00ff */
[----:B---3--:R-:W-:Y:S02]  /*d340*/  MOV R2, 0xd360 ;  /* 0x0000d36000027802 */ /* 0x008fe40000000f00 */
[----:B--2-4-:R-:W-:Y:S05]  /*d350*/  CALL.REL.NOINC `($__internal_27_$__cuda_sm70_shflsync_idx_p) ;  /* 0x00001b7000007944 */ /* 0x014fea0003c00000 */
[----:B------:R-:W-:Y:S01]  /*d360*/  MOV R8, R5 ;  /* 0x0000000500087202 */ /* 0x000fe20000000f00 */
[----:B------:R-:W-:Y:S05]  /*d370*/  BRA `(.L_x_1770) ;  /* 0xffff538000007947 */ /* 0x000fea000383ffff */
.L_x_1683:
[----:B------:R-:W-:Y:S01]  /*d380*/  IMAD.MOV.U32 R9, RZ, RZ, R7 ;  /* 0x000000ffff097224 */ /* 0x000fe200078e0007 */
[----:B------:R-:W-:Y:S01]  /*d390*/  MOV R5, 0x6 ;  /* 0x0000000600057802 */ /* 0x000fe20000000f00 */
[----:B------:R-:W-:Y:S01]  /*d3a0*/  IMAD.MOV.U32 R3, RZ, RZ, 0x181f ;  /* 0x0000181fff037424 */ /* 0x000fe200078e00ff */
[----:B---3--:R-:W-:Y:S02]  /*d3b0*/  MOV R2, 0xd3d0 ;  /* 0x0000d3d000027802 */ /* 0x008fe40000000f00 */
[----:B-12-4-:R-:W-:Y:S05]  /*d3c0*/  CALL.REL.NOINC `($__internal_27_$__cuda_sm70_shflsync_idx_p) ;  /* 0x00001b0000007944 */ /* 0x016fea0003c00000 */
[----:B------:R-:W-:Y:S01]  /*d3d0*/  MOV R2, R5 ;  /* 0x0000000500027202 */ /* 0x000fe20000000f00 */
[----:B------:R-:W-:Y:S05]  /*d3e0*/  BRA `(.L_x_1771) ;  /* 0xffff533000007947 */ /* 0x000fea000383ffff */
.L_x_1686:
        /* <DEDUP_REMOVED lines=13> */
.L_x_1691:
[----:B------:R-:W-:Y:S01]  /*d4c0*/  IMAD.MOV.U32 R0, RZ, RZ, R241 ;  /* 0x000000ffff007224 */ /* 0x000fe200078e00f1 */
[----:B------:R-:W-:Y:S01]  /*d4d0*/  MOV R10, 0x1f ;  /* 0x0000001f000a7802 */ /* 0x000fe20000000f00 */
[----:B------:R-:W-:Y:S01]  /*d4e0*/  IMAD.MOV.U32 R3, RZ, RZ, 0x2 ;  /* 0x00000002ff037424 */ /* 0x000fe200078e00ff */
[----:B------:R-:W-:Y:S02]  /*d4f0*/  MOV R9, 0xffffffff ;  /* 0xffffffff00097802 */ /* 0x000fe40000000f00 */
[----:B------:R-:W-:Y:S02]  /*d500*/  MOV R2, 0xd520 ;  /* 0x0000d52000027802 */ /* 0x000fe40000000f00 */
[----:B------:R-:W-:Y:S05]  /*d510*/  CALL.REL.NOINC `($__internal_26_$__cuda_sm70_shflsync_bfly_p) ;  /* 0x0000197000007944 */ /* 0x000fea0003c00000 */
[----:B------:R-:W-:Y:S01]  /*d520*/  FADD.FTZ R241, R241, R0 ;  /* 0x00000000f1f17221 */ /* 0x000fe20000010000 */
[----:B------:R-:W-:Y:S02]  /*d530*/  MOV R3, 0x1 ;  /* 0x0000000100037802 */ /* 0x000fe40000000f00 */
[----:B------:R-:W-:Y:S02]  /*d540*/  MOV R2, 0xd570 ;  /* 0x0000d57000027802 */ /* 0x000fe40000000f00 */
[----:B------:R-:W-:-:S02]  /*d550*/  MOV R0, R241 ;  /* 0x000000f100007202 */ /* 0x000fc40000000f00 */
[----:B------:R-:W-:Y:S05]  /*d560*/  CALL.REL.NOINC `($__internal_26_$__cuda_sm70_shflsync_bfly_p) ;  /* 0x0000192000007944 */ /* 0x000fea0003c00000 */
[----:B------:R-:W-:Y:S01]  /*d570*/  FADD.FTZ R4, R241, R0 ;  /* 0x00000000f1047221 */ /* 0x000fe20000010000 */
[----:B------:R-:W-:-:S02]  /*d580*/  MOV R0, R242 ;  /* 0x000000f200007202 */ /* 0x000fc40000000f00 */
[----:B------:R-:W-:Y:S02]  /*d590*/  MOV R3, 0x2 ;  /* 0x0000000200037802 */ /* 0x000fe40000000f00 */
[----:B------:R-:W-:Y:S02]  /*d5a0*/  MOV R2, 0xd5c0 ;  /* 0x0000d5c000027802 */ /* 0x000fe40000000f00 */
[----:B------:R-:W-:Y:S05]  /*d5b0*/  CALL.REL.NOINC `($__internal_26_$__cuda_sm70_shflsync_bfly_p) ;  /* 0x000018d000007944 */ /* 0x000fea0003c00000 */
[----:B------:R-:W-:Y:S01]  /*d5c0*/  FADD.FTZ R6, R242, R0 ;  /* 0x00000000f2067221 */ /* 0x000fe20000010000 */
[----:B------:R-:W-:Y:S02]  /*d5d0*/  MOV R3, 0x1 ;  /* 0x0000000100037802 */ /* 0x000fe40000000f00 */
[----:B------:R-:W-:Y:S02]  /*d5e0*/  MOV R2, 0xd610 ;  /* 0x0000d61000027802 */ /* 0x000fe40000000f00 */
[----:B------:R-:W-:Y:S02]  /*d5f0*/  MOV R0, R6 ;  /* 0x0000000600007202 */ /* 0x000fe40000000f00 */
[----:B------:R-:W-:Y:S05]  /*d600*/  CALL.REL.NOINC `($__internal_26_$__cuda_sm70_shflsync_bfly_p) ;  /* 0x0000188000007944 */ /* 0x000fea0003c00000 */
[----:B------:R-:W-:Y:S01]  /*d610*/  FADD.FTZ R6, R6, R0 ;  /* 0x0000000006067221 */ /* 0x000fe20000010000 */
[----:B------:R-:W-:Y:S02]  /*d620*/  MOV R0, R243 ;  /* 0x000000f300007202 */ /* 0x000fe40000000f00 */
[----:B------:R-:W-:-:S02]  /*d630*/  MOV R3, 0x2 ;  /* 0x0000000200037802 */ /* 0x000fc40000000f00 */
        /* <DEDUP_REMOVED lines=9> */
[----:B------:R-:W-:Y:S02]  /*d6d0*/  MOV R3, 0x2 ;  /* 0x0000000200037802 */ /* 0x000fe40000000f00 */
[----:B------:R-:W-:-:S02]  /*d6e0*/  MOV R2, 0xd700 ;  /* 0x0000d70000027802 */ /* 0x000fc40000000f00 */
[----:B------:R-:W-:Y:S05]  /*d6f0*/  CALL.REL.NOINC `($__internal_26_$__cuda_sm70_shflsync_bfly_p) ;  /* 0x0000179000007944 */ /* 0x000fea0003c00000 */
[----:B------:R-:W-:Y:S01]  /*d700*/  FADD.FTZ R8, R244, R0 ;  /* 0x00000000f4087221 */ /* 0x000fe20000010000 */
[----:B------:R-:W-:-:S02]  /*d710*/  MOV R3, 0x1 ;  /* 0x0000000100037802 */ /* 0x000fc40000000f00 */
[----:B------:R-:W-:Y:S02]  /*d720*/  MOV R2, 0xd750 ;  /* 0x0000d75000027802 */ /* 0x000fe40000000f00 */
[----:B------:R-:W-:Y:S02]  /*d730*/  MOV R0, R8 ;  /* 0x0000000800007202 */ /* 0x000fe40000000f00 */
[----:B------:R-:W-:Y:S05]  /*d740*/  CALL.REL.NOINC `($__internal_26_$__cuda_sm70_shflsync_bfly_p) ;  /* 0x0000174000007944 */ /* 0x000fea0003c00000 */
[----:B------:R-:W-:Y:S01]  /*d750*/  MOV R9, R0 ;  /* 0x0000000000097202 */ /* 0x000fe20000000f00 */
[----:B------:R-:W-:Y:S05]  /*d760*/  BRA `(.L_x_1773) ;  /* 0xffffb4c000007947 */ /* 0x000fea000383ffff */
.L_x_1698:
[----:B-1-34-:R-:W-:Y:S01]  /*d770*/  IMAD.MOV.U32 R9, RZ, RZ, R6 ;  /* 0x000000ffff097224 */ /* 0x01afe200078e0006 */
[----:B------:R-:W-:Y:S01]  /*d780*/  MOV R5, RZ ;  /* 0x000000ff00057202 */ /* 0x000fe20000000f00 */
[----:B------:R-:W-:Y:S01]  /*d790*/  IMAD.MOV.U32 R3, RZ, RZ, 0x181f ;  /* 0x0000181fff037424 */ /* 0x000fe200078e00ff */
[----:B------:R-:W-:Y:S02]  /*d7a0*/  MOV R2, 0xd7c0 ;  /* 0x0000d7c000027802 */ /* 0x000fe40000000f00 */
[----:B------:R-:W-:Y:S05]  /*d7b0*/  CALL.REL.NOINC `($__internal_27_$__cuda_sm70_shflsync_idx_p) ;  /* 0x0000171000007944 */ /* 0x000fea0003c00000 */
[----:B------:R-:W-:Y:S01]  /*d7c0*/  MOV R8, R5 ;  /* 0x0000000500087202 */ /* 0x000fe20000000f00 */
[----:B------:R-:W-:Y:S05]  /*d7d0*/  BRA `(.L_x_1774) ;  /* 0xffffca4000007947 */ /* 0x000fea000383ffff */
.L_x_1699:
[----:B------:R-:W-:Y:S01]  /*d7e0*/  IMAD.MOV.U32 R9, RZ, RZ, R7 ;  /* 0x000000ffff097224 */ /* 0x000fe200078e0007 */
[----:B------:R-:W-:Y:S01]  /*d7f0*/  MOV R5, RZ ;  /* 0x000000ff00057202 */ /* 0x000fe20000000f00 */
[----:B------:R-:W-:Y:S01]  /*d800*/  IMAD.MOV.U32 R3, RZ, RZ, 0x181f ;  /* 0x0000181fff037424 */ /* 0x000fe200078e00ff */
[----:B------:R-:W-:-:S02]  /*d810*/  MOV R2, 0xd830 ;  /* 0x0000d83000027802 */ /* 0x000fc40000000f00 */
[----:B-12---:R-:W-:Y:S05]  /*d820*/  CALL.REL.NOINC `($__internal_27_$__cuda_sm70_shflsync_idx_p) ;  /* 0x000016a000007944 */ /* 0x006fea0003c00000 */
[----:B------:R-:W-:Y:S01]  /*d830*/  MOV R2, R5 ;  /* 0x0000000500027202 */ /* 0x000fe20000000f00 */
[----:B------:R-:W-:Y:S05]  /*d840*/  BRA `(.L_x_1775) ;  /* 0xffffc9f000007947 */ /* 0x000fea000383ffff */
.L_x_1700:
[----:B------:R-:W-:Y:S01]  /*d850*/  IMAD.MOV.U32 R9, RZ, RZ, R6 ;  /* 0x000000ffff097224 */ /* 0x000fe200078e0006 */
[----:B------:R-:W-:Y:S01]  /*d860*/  MOV R5, 0x1 ;  /* 0x0000000100057802 */ /* 0x000fe20000000f00 */
[----:B--2---:R-:W-:Y:S01]  /*d870*/  IMAD.MOV.U32 R3, RZ, RZ, 0x181f ;  /* 0x0000181fff037424 */ /* 0x004fe200078e00ff */
[----:B------:R-:W-:-:S02]  /*d880*/  MOV R2, 0xd8a0 ;  /* 0x0000d8a000027802 */ /* 0x000fc40000000f00 */
[----:B-1-3--:R-:W-:Y:S05]  /*d890*/  CALL.REL.NOINC `($__internal_27_$__cuda_sm70_shflsync_idx_p) ;  /* 0x0000163000007944 */ /* 0x00afea0003c00000 */
        /* <DEDUP_REMOVED lines=8> */
.L_x_1701:
[----:B------:R-:W-:Y:S01]  /*d920*/  IMAD.MOV.U32 R9, RZ, RZ, R6 ;  /* 0x000000ffff097224 */ /* 0x000fe200078e0006 */
[----:B------:R-:W-:Y:S01]  /*d930*/  MOV R5, 0x2 ;  /* 0x0000000200057802 */ /* 0x000fe20000000f00 */
[----:B-1----:R-:W-:Y:S01]  /*d940*/  IMAD.MOV.U32 R3, RZ, RZ, 0x181f ;  /* 0x0000181fff037424 */ /* 0x002fe200078e00ff */
[----:B------:R-:W-:Y:S02]  /*d950*/  MOV R2, 0xd970 ;  /* 0x0000d97000027802 */ /* 0x000fe40000000f00 */
[----:B---34-:R-:W-:Y:S05]  /*d960*/  CALL.REL.NOINC `($__internal_27_$__cuda_sm70_shflsync_idx_p) ;  /* 0x0000156000007944 */ /* 0x018fea0003c00000 */
[----:B------:R-:W-:Y:S01]  /*d970*/  MOV R8, R5 ;  /* 0x0000000500087202 */ /* 0x000fe20000000f00 */
[----:B------:R-:W-:Y:S05]  /*d980*/  BRA `(.L_x_1777) ;  /* 0xffffc9a000007947 */ /* 0x000fea000383ffff */
.L_x_1702:
[----:B------:R-:W-:Y:S01]  /*d990*/  IMAD.MOV.U32 R9, RZ, RZ, R7 ;  /* 0x000000ffff097224 */ /* 0x000fe200078e0007 */
[----:B------:R-:W-:Y:S01]  /*d9a0*/  MOV R5, 0x2 ;  /* 0x0000000200057802 */ /* 0x000fe20000000f00 */
[----:B-1----:R-:W-:Y:S01]  /*d9b0*/  IMAD.MOV.U32 R3, RZ, RZ, 0x181f ;  /* 0x0000181fff037424 */ /* 0x002fe200078e00ff */
[----:B------:R-:W-:Y:S02]  /*d9c0*/  MOV R2, 0xd9e0 ;  /* 0x0000d9e000027802 */ /* 0x000fe40000000f00 */
[----:B--234-:R-:W-:Y:S05]  /*d9d0*/  CALL.REL.NOINC `($__internal_27_$__cuda_sm70_shflsync_idx_p) ;  /* 0x000014f000007944 */ /* 0x01cfea0003c00000 */
[----:B------:R-:W-:Y:S01]  /*d9e0*/  MOV R2, R5 ;  /* 0x0000000500027202 */ /* 0x000fe20000000f00 */
[----:B------:R-:W-:Y:S05]  /*d9f0*/  BRA `(.L_x_1778) ;  /* 0xffffc95000007947 */ /* 0x000fea000383ffff */
.L_x_1703:
[----:B------:R-:W-:Y:S01]  /*da00*/  IMAD.MOV.U32 R9, RZ, RZ, R6 ;  /* 0x000000ffff097224 */ /* 0x000fe200078e0006 */
[----:B------:R-:W-:Y:S01]  /*da10*/  MOV R5, 0x3 ;  /* 0x0000000300057802 */ /* 0x000fe20000000f00 */
[----:B--2---:R-:W-:Y:S01]  /*da20*/  IMAD.MOV.U32 R3, RZ, RZ, 0x181f ;  /* 0x0000181fff037424 */ /* 0x004fe200078e00ff */
[----:B------:R-:W-:-:S02]  /*da30*/  MOV R2, 0xda50 ;  /* 0x0000da5000027802 */ /* 0x000fc40000000f00 */
[----:B-1-34-:R-:W-:Y:S05]  /*da40*/  CALL.REL.NOINC `($__internal_27_$__cuda_sm70_shflsync_idx_p) ;  /* 0x0000148000007944 */ /* 0x01afea0003c00000 */
        /* <DEDUP_REMOVED lines=8> */
.L_x_1704:
[----:B------:R-:W-:Y:S01]  /*dad0*/  IMAD.MOV.U32 R9, RZ, RZ, R6 ;  /* 0x000000ffff097224 */ /* 0x000fe200078e0006 */
[----:B------:R-:W-:Y:S01]  /*dae0*/  MOV R5, 0x4 ;  /* 0x0000000400057802 */ /* 0x000fe20000000f00 */
[----:B--2---:R-:W-:Y:S01]  /*daf0*/  IMAD.MOV.U32 R3, RZ, RZ, 0x181f ;  /* 0x0000181fff037424 */ /* 0x004fe200078e00ff */
[----:B------:R-:W-:Y:S02]  /*db00*/  MOV R2, 0xdb20 ;  /* 0x0000db2000027802 */ /* 0x000fe40000000f00 */
[----:B-1-34-:R-:W-:Y:S05]  /*db10*/  CALL.REL.NOINC `($__internal_27_$__cuda_sm70_shflsync_idx_p) ;  /* 0x000013b000007944 */ /* 0x01afea0003c00000 */
[----:B------:R-:W-:Y:S01]  /*db20*/  MOV R8, R5 ;  /* 0x0000000500087202 */ /* 0x000fe20000000f00 */
[----:B------:R-:W-:Y:S05]  /*db30*/  BRA `(.L_x_1780) ;  /* 0xffffc90000007947 */ /* 0x000fea000383ffff */
.L_x_1705:
[----:B------:R-:W-:Y:S01]  /*db40*/  IMAD.MOV.U32 R9, RZ, RZ, R7 ;  /* 0x000000ffff097224 */ /* 0x000fe200078e0007 */
[----:B------:R-:W-:Y:S01]  /*db50*/  MOV R5, 0x4 ;  /* 0x0000000400057802 */ /* 0x000fe20000000f00 */
[----:B--2---:R-:W-:Y:S01]  /*db60*/  IMAD.MOV.U32 R3, RZ, RZ, 0x181f ;  /* 0x0000181fff037424 */ /* 0x004fe200078e00ff */
[----:B------:R-:W-:Y:S02]  /*db70*/  MOV R2, 0xdb90 ;  /* 0x0000db9000027802 */ /* 0x000fe40000000f00 */
[----:B-1-34-:R-:W-:Y:S05]  /*db80*/  CALL.REL.NOINC `($__internal_27_$__cuda_sm70_shflsync_idx_p) ;  /* 0x0000134000007944 */ /* 0x01afea0003c00000 */
[----:B------:R-:W-:Y:S01]  /*db90*/  MOV R2, R5 ;  /* 0x0000000500027202 */ /* 0x000fe20000000f00 */
[----:B------:R-:W-:Y:S05]  /*dba0*/  BRA `(.L_x_1781) ;  /* 0xffffc8b000007947 */ /* 0x000fea000383ffff */
.L_x_1706:
        /* <DEDUP_REMOVED lines=13> */
.L_x_1707:
[----:B------:R-:W-:Y:S01]  /*dc80*/  IMAD.MOV.U32 R9, RZ, RZ, R6 ;  /* 0x000000ffff097224 */ /* 0x000fe200078e0006 */
[----:B------:R-:W-:Y:S01]  /*dc90*/  MOV R5, 0x6 ;  /* 0x0000000600057802 */ /* 0x000fe20000000f00 */
[----:B--2---:R-:W-:Y:S01]  /*dca0*/  IMAD.MOV.U32 R3, RZ, RZ, 0x181f ;  /* 0x0000181fff037424 */ /* 0x004fe200078e00ff */
[----:B------:R-:W-:Y:S02]  /*dcb0*/  MOV R2, 0xdcd0 ;  /* 0x0000dcd000027802 */ /* 0x000fe40000000f00 */
[----:B-1--4-:R-:W-:Y:S05]  /*dcc0*/  CALL.REL.NOINC `($__internal_27_$__cuda_sm70_shflsync_idx_p) ;  /* 0x0000120000007944 */ /* 0x012fea0003c00000 */
[----:B------:R-:W-:Y:S01]  /*dcd0*/  MOV R8, R5 ;  /* 0x0000000500087202 */ /* 0x000fe20000000f00 */
[----:B------:R-:W-:Y:S05]  /*dce0*/  BRA `(.L_x_1783) ;  /* 0xffffc86000007947 */ /* 0x000fea000383ffff */
.L_x_1708:
[----:B------:R-:W-:Y:S01]  /*dcf0*/  IMAD.MOV.U32 R9, RZ, RZ, R7 ;  /* 0x000000ffff097224 */ /* 0x000fe200078e0007 */
[----:B------:R-:W-:Y:S01]  /*dd00*/  MOV R5, 0x6 ;  /* 0x0000000600057802 */ /* 0x000fe20000000f00 */
[----:B--2---:R-:W-:Y:S01]  /*dd10*/  IMAD.MOV.U32 R3, RZ, RZ, 0x181f ;  /* 0x0000181fff037424 */ /* 0x004fe200078e00ff */
[----:B------:R-:W-:Y:S02]  /*dd20*/  MOV R2, 0xdd40 ;  /* 0x0000dd4000027802 */ /* 0x000fe40000000f00 */
[----:B-1-34-:R-:W-:Y:S05]  /*dd30*/  CALL.REL.NOINC `($__internal_27_$__cuda_sm70_shflsync_idx_p) ;  /* 0x0000119000007944 */ /* 0x01afea0003c00000 */
[----:B------:R-:W-:Y:S01]  /*dd40*/  MOV R2, R5 ;  /* 0x0000000500027202 */ /* 0x000fe20000000f00 */
[----:B------:R-:W-:Y:S05]  /*dd50*/  BRA `(.L_x_1784) ;  /* 0xffffc81000007947 */ /* 0x000fea000383ffff */
.L_x_1709:
[----:B------:R-:W-:Y:S01]  /*dd60*/  IMAD.MOV.U32 R9, RZ, RZ, R6 ;  /* 0x000000ffff097224 */ /* 0x000fe200078e0006 */
[----:B------:R-:W-:Y:S01]  /*dd70*/  MOV R5, 0x7 ;  /* 0x0000000700057802 */ /* 0x000fe20000000f00 */
[----:B-1----:R-:W-:Y:S01]  /*dd80*/  IMAD.MOV.U32 R3, RZ, RZ, 0x181f ;  /* 0x0000181fff037424 */ /* 0x002fe200078e00ff */
[----:B------:R-:W-:-:S02]  /*dd90*/  MOV R2, 0xddb0 ;  /* 0x0000ddb000027802 */ /* 0x000fc40000000f00 */
[----:B--2-4-:R-:W-:Y:S05]  /*dda0*/  CALL.REL.NOINC `($__internal_27_$__cuda_sm70_shflsync_idx_p) ;  /* 0x0000112000007944 */ /* 0x014fea0003c00000 */
        /* <DEDUP_REMOVED lines=8> */
.L_x_1711:
[----:B------:R-:W-:Y:S01]  /*de30*/  IMAD.MOV.U32 R9, RZ, RZ, R13 ;  /* 0x000000ffff097224 */ /* 0x000fe200078e000d */
[----:B------:R-:W-:Y:S01]  /*de40*/  MOV R5, RZ ;  /* 0x000000ff00057202 */ /* 0x000fe20000000f00 */
[----:B------:R-:W-:Y:S01]  /*de50*/  IMAD.MOV.U32 R3, RZ, RZ, 0x1c1f ;  /* 0x00001c1fff037424 */ /* 0x000fe200078e00ff */
[----:B------:R-:W-:Y:S02]  /*de60*/  MOV R2, 0xde80 ;  /* 0x0000de8000027802 */ /* 0x000fe40000000f00 */
[----:B------:R-:W-:Y:S05]  /*de70*/  CALL.REL.NOINC `($__internal_27_$__cuda_sm70_shflsync_idx_p) ;  /* 0x0000105000007944 */ /* 0x000fea0003c00000 */
[----:B------:R-:W-:Y:S01]  /*de80*/  MOV R12, R5 ;  /* 0x00000005000c7202 */ /* 0x000fe20000000f00 */
[----:B------:R-:W-:Y:S05]  /*de90*/  BRA `(.L_x_1786) ;  /* 0xffffc9e000007947 */ /* 0x000fea000383ffff */
.L_x_1712:
[----:B------:R-:W-:Y:S01]  /*dea0*/  IMAD.MOV.U32 R9, RZ, RZ, R20 ;  /* 0x000000ffff097224 */ /* 0x000fe200078e0014 */
[----:B------:R-:W-:Y:S01]  /*deb0*/  MOV R5, RZ ;  /* 0x000000ff00057202 */ /* 0x000fe20000000f00 */
[----:B------:R-:W-:Y:S01]  /*dec0*/  IMAD.MOV.U32 R3, RZ, RZ, 0x1c1f ;  /* 0x00001c1fff037424 */ /* 0x000fe200078e00ff */
[----:B------:R-:W-:Y:S02]  /*ded0*/  MOV R2, 0xdef0 ;  /* 0x0000def000027802 */ /* 0x000fe40000000f00 */
[----:B-12---:R-:W-:Y:S05]  /*dee0*/  CALL.REL.NOINC `($__internal_27_$__cuda_sm70_shflsync_idx_p) ;  /* 0x00000fe000007944 */ /* 0x006fea0003c00000 */
[----:B------:R-:W-:Y:S01]  /*def0*/  MOV R2, R5 ;  /* 0x0000000500027202 */ /* 0x000fe20000000f00 */
[----:B------:R-:W-:Y:S05]  /*df00*/  BRA `(.L_x_1787) ;  /* 0xffffc99000007947 */ /* 0x000fea000383ffff */
.L_x_1715:
[----:B------:R-:W-:Y:S01]  /*df10*/  IMAD.MOV.U32 R9, RZ, RZ, R13 ;  /* 0x000000ffff097224 */ /* 0x000fe200078e000d */
[----:B------:R-:W-:Y:S01]  /*df20*/  MOV R5, 0x1 ;  /* 0x0000000100057802 */ /* 0x000fe20000000f00 */
[----:B--2---:R-:W-:Y:S01]  /*df30*/  IMAD.MOV.U32 R3, RZ, RZ, 0x1c1f ;  /* 0x00001c1fff037424 */ /* 0x004fe200078e00ff */
[----:B----4-:R-:W-:-:S02]  /*df40*/  MOV R2, 0xdf60 ;  /* 0x0000df6000027802 */ /* 0x010fc40000000f00 */
        /* <DEDUP_REMOVED lines=9> */
.L_x_1718:
[----:B------:R-:W-:Y:S01]  /*dfe0*/  IMAD.MOV.U32 R9, RZ, RZ, R13 ;  /* 0x000000ffff097224 */ /* 0x000fe200078e000d */
[----:B------:R-:W-:Y:S01]  /*dff0*/  MOV R5, 0x2 ;  /* 0x0000000200057802 */ /* 0x000fe20000000f00 */
[----:B--2---:R-:W-:Y:S01]  /*e000*/  IMAD.MOV.U32 R3, RZ, RZ, 0x1c1f ;  /* 0x00001c1fff037424 */ /* 0x004fe200078e00ff */
[----:B----4-:R-:W-:Y:S02]  /*e010*/  MOV R2, 0xe030 ;  /* 0x0000e03000027802 */ /* 0x010fe40000000f00 */
[----:B-1-3--:R-:W-:Y:S05]  /*e020*/  CALL.REL.NOINC `($__internal_27_$__cuda_sm70_shflsync_idx_p) ;  /* 0x00000ea000007944 */ /* 0x00afea0003c00000 */
[----:B------:R-:W-:Y:S01]  /*e030*/  MOV R12, R5 ;  /* 0x00000005000c7202 */ /* 0x000fe20000000f00 */
[----:B------:R-:W-:Y:S05]  /*e040*/  BRA `(.L_x_1789) ;  /* 0xffffce0000007947 */ /* 0x000fea000383ffff */
.L_x_1719:
[----:B------:R-:W-:Y:S01]  /*e050*/  IMAD.MOV.U32 R9, RZ, RZ, R20 ;  /* 0x000000ffff097224 */ /* 0x000fe200078e0014 */
[----:B------:R-:W-:Y:S01]  /*e060*/  MOV R5, 0x2 ;  /* 0x0000000200057802 */ /* 0x000fe20000000f00 */
[----:B--2---:R-:W-:Y:S01]  /*e070*/  IMAD.MOV.U32 R3, RZ, RZ, 0x1c1f ;  /* 0x00001c1fff037424 */ /* 0x004fe200078e00ff */
[----:B----4-:R-:W-:Y:S02]  /*e080*/  MOV R2, 0xe0a0 ;  /* 0x0000e0a000027802 */ /* 0x010fe40000000f00 */
[----:B-1-3--:R-:W-:Y:S05]  /*e090*/  CALL.REL.NOINC `($__internal_27_$__cuda_sm70_shflsync_idx_p) ;  /* 0x00000e3000007944 */ /* 0x00afea0003c00000 */
[----:B------:R-:W-:Y:S01]  /*e0a0*/  MOV R2, R5 ;  /* 0x0000000500027202 */ /* 0x000fe20000000f00 */
[----:B------:R-:W-:Y:S05]  /*e0b0*/  BRA `(.L_x_1790) ;  /* 0xffffcdb000007947 */ /* 0x000fea000383ffff */
.L_x_1722:
[----:B------:R-:W-:Y:S01]  /*e0c0*/  IMAD.MOV.U32 R9, RZ, RZ, R13 ;  /* 0x000000ffff097224 */ /* 0x000fe200078e000d */
[----:B------:R-:W-:Y:S01]  /*e0d0*/  MOV R5, 0x3 ;  /* 0x0000000300057802 */ /* 0x000fe20000000f00 */
[----:B-1----:R-:W-:Y:S01]  /*e0e0*/  IMAD.MOV.U32 R3, RZ, RZ, 0x1c1f ;  /* 0x00001c1fff037424 */ /* 0x002fe200078e00ff */
[----:B----4-:R-:W-:-:S02]  /*e0f0*/  MOV R2, 0xe110 ;  /* 0x0000e11000027802 */ /* 0x010fc40000000f00 */
[----:B--23--:R-:W-:Y:S05]  /*e100*/  CALL.REL.NOINC `($__internal_27_$__cuda_sm70_shflsync_idx_p) ;  /* 0x00000dc000007944 */ /* 0x00cfea0003c00000 */
        /* <DEDUP_REMOVED lines=8> */
.L_x_1726:
[----:B------:R-:W-:Y:S01]  /*e190*/  IMAD.MOV.U32 R9, RZ, RZ, R6 ;  /* 0x000000ffff097224 */ /* 0x000fe200078e0006 */
[----:B------:R-:W-:Y:S01]  /*e1a0*/  MOV R5, RZ ;  /* 0x000000ff00057202 */ /* 0x000fe20000000f00 */
[----:B------:R-:W-:Y:S01]  /*e1b0*/  IMAD.MOV.U32 R3, RZ, RZ, 0x181f ;  /* 0x0000181fff037424 */ /* 0x000fe200078e00ff */
[----:B------:R-:W-:Y:S02]  /*e1c0*/  MOV R2, 0xe1e0 ;  /* 0x0000e1e000027802 */ /* 0x000fe40000000f00 */
[----:B------:R-:W-:Y:S05]  /*e1d0*/  CALL.REL.NOINC `($__internal_27_$__cuda_sm70_shflsync_idx_p) ;  /* 0x00000cf000007944 */ /* 0x000fea0003c00000 */
[----:B------:R-:W-:Y:S01]  /*e1e0*/  MOV R8, R5 ;  /* 0x0000000500087202 */ /* 0x000fe20000000f00 */
[----:B------:R-:W-:Y:S05]  /*e1f0*/  BRA `(.L_x_1792) ;  /* 0xffffd8a000007947 */ /* 0x000fea000383ffff */
.L_x_1727:
[----:B------:R-:W-:Y:S01]  /*e200*/  IMAD.MOV.U32 R9, RZ, RZ, R7 ;  /* 0x000000ffff097224 */ /* 0x000fe200078e0007 */
[----:B------:R-:W-:Y:S01]  /*e210*/  MOV R5, RZ ;  /* 0x000000ff00057202 */ /* 0x000fe20000000f00 */
[----:B------:R-:W-:Y:S01]  /*e220*/  IMAD.MOV.U32 R3, RZ, RZ, 0x181f ;  /* 0x0000181fff037424 */ /* 0x000fe200078e00ff */
[----:B------:R-:W-:Y:S02]  /*e230*/  MOV R2, 0xe250 ;  /* 0x0000e25000027802 */ /* 0x000fe40000000f00 */
[----:B-12---:R-:W-:Y:S05]  /*e240*/  CALL.REL.NOINC `($__internal_27_$__cuda_sm70_shflsync_idx_p) ;  /* 0x00000c8000007944 */ /* 0x006fea0003c00000 */
[----:B------:R-:W-:Y:S01]  /*e250*/  MOV R2, R5 ;  /* 0x0000000500027202 */ /* 0x000fe20000000f00 */
[----:B------:R-:W-:Y:S05]  /*e260*/  BRA `(.L_x_1793) ;  /* 0xffffd85000007947 */ /* 0x000fea000383ffff */
.L_x_1728:
        /* <DEDUP_REMOVED lines=13> */
.L_x_1729:
[----:B------:R-:W-:Y:S01]  /*e340*/  IMAD.MOV.U32 R9, RZ, RZ, R6 ;  /* 0x000000ffff097224 */ /* 0x000fe200078e0006 */
[----:B------:R-:W-:Y:S01]  /*e350*/  MOV R5, 0x2 ;  /* 0x0000000200057802 */ /* 0x000fe20000000f00 */
[----:B-1----:R-:W-:Y:S01]  /*e360*/  IMAD.MOV.U32 R3, RZ, RZ, 0x181f ;  /* 0x0000181fff037424 */ /* 0x002fe200078e00ff */
[----:B------:R-:W-:Y:S02]  /*e370*/  MOV R2, 0xe390 ;  /* 0x0000e39000027802 */ /* 0x000fe40000000f00 */
[----:B---34-:R-:W-:Y:S05]  /*e380*/  CALL.REL.NOINC `($__internal_27_$__cuda_sm70_shflsync_idx_p) ;  /* 0x00000b4000007944 */ /* 0x018fea0003c00000 */
[----:B------:R-:W-:Y:S01]  /*e390*/  MOV R8, R5 ;  /* 0x0000000500087202 */ /* 0x000fe20000000f00 */
[----:B------:R-:W-:Y:S05]  /*e3a0*/  BRA `(.L_x_1795) ;  /* 0xffffd80000007947 */ /* 0x000fea000383ffff */
.L_x_1730:
[----:B------:R-:W-:Y:S01]  /*e3b0*/  IMAD.MOV.U32 R9, RZ, RZ, R7 ;  /* 0x000000ffff097224 */ /* 0x000fe200078e0007 */
[----:B------:R-:W-:Y:S01]  /*e3c0*/  MOV R5, 0x2 ;  /* 0x0000000200057802 */ /* 0x000fe20000000f00 */
[----:B-1----:R-:W-:Y:S01]  /*e3d0*/  IMAD.MOV.U32 R3, RZ, RZ, 0x181f ;  /* 0x0000181fff037424 */ /* 0x002fe200078e00ff */
[----:B------:R-:W-:Y:S02]  /*e3e0*/  MOV R2, 0xe400 ;  /* 0x0000e40000027802 */ /* 0x000fe40000000f00 */
[----:B--234-:R-:W-:Y:S05]  /*e3f0*/  CALL.REL.NOINC `($__internal_27_$__cuda_sm70_shflsync_idx_p) ;  /* 0x00000ad000007944 */ /* 0x01cfea0003c00000 */
[----:B------:R-:W-:Y:S01]  /*e400*/  MOV R2, R5 ;  /* 0x0000000500027202 */ /* 0x000fe20000000f00 */
[----:B------:R-:W-:Y:S05]  /*e410*/  BRA `(.L_x_1796) ;  /* 0xffffd7b000007947 */ /* 0x000fea000383ffff */
.L_x_1731:
        /* <DEDUP_REMOVED lines=13> */
.L_x_1732:
[----:B------:R-:W-:Y:S01]  /*e4f0*/  IMAD.MOV.U32 R9, RZ, RZ, R6 ;  /* 0x000000ffff097224 */ /* 0x000fe200078e0006 */
[----:B------:R-:W-:Y:S01]  /*e500*/  MOV R5, 0x4 ;  /* 0x0000000400057802 */ /* 0x000fe20000000f00 */
[----:B--2---:R-:W-:Y:S01]  /*e510*/  IMAD.MOV.U32 R3, RZ, RZ, 0x181f ;  /* 0x0000181fff037424 */ /* 0x004fe200078e00ff */
[----:B------:R-:W-:Y:S02]  /*e520*/  MOV R2, 0xe540 ;  /* 0x0000e54000027802 */ /* 0x000fe40000000f00 */
[----:B-1-34-:R-:W-:Y:S05]  /*e530*/  CALL.REL.NOINC `($__internal_27_$__cuda_sm70_shflsync_idx_p) ;  /* 0x0000099000007944 */ /* 0x01afea0003c00000 */
[----:B------:R-:W-:Y:S01]  /*e540*/  MOV R8, R5 ;  /* 0x0000000500087202 */ /* 0x000fe20000000f00 */
[----:B------:R-:W-:Y:S05]  /*e550*/  BRA `(.L_x_1798) ;  /* 0xffffd76000007947 */ /* 0x000fea000383ffff */
.L_x_1733:
[----:B------:R-:W-:Y:S01]  /*e560*/  IMAD.MOV.U32 R9, RZ, RZ, R7 ;  /* 0x000000ffff097224 */ /* 0x000fe200078e0007 */
[----:B------:R-:W-:Y:S01]  /*e570*/  MOV R5, 0x4 ;  /* 0x0000000400057802 */ /* 0x000fe20000000f00 */
[----:B--2---:R-:W-:Y:S01]  /*e580*/  IMAD.MOV.U32 R3, RZ, RZ, 0x181f ;  /* 0x0000181fff037424 */ /* 0x004fe200078e00ff */
[----:B------:R-:W-:Y:S02]  /*e590*/  MOV R2, 0xe5b0 ;  /* 0x0000e5b000027802 */ /* 0x000fe40000000f00 */
[----:B-1-34-:R-:W-:Y:S05]  /*e5a0*/  CALL.REL.NOINC `($__internal_27_$__cuda_sm70_shflsync_idx_p) ;  /* 0x0000092000007944 */ /* 0x01afea0003c00000 */
[----:B------:R-:W-:Y:S01]  /*e5b0*/  MOV R2, R5 ;  /* 0x0000000500027202 */ /* 0x000fe20000000f00 */
[----:B------:R-:W-:Y:S05]  /*e5c0*/  BRA `(.L_x_1799) ;  /* 0xffffd71000007947 */ /* 0x000fea000383ffff */
.L_x_1734:
        /* <DEDUP_REMOVED lines=13> */
.L_x_1735:
[----:B------:R-:W-:Y:S01]  /*e6a0*/  IMAD.MOV.U32 R9, RZ, RZ, R6 ;  /* 0x000000ffff097224 */ /* 0x000fe200078e0006 */
[----:B------:R-:W-:Y:S01]  /*e6b0*/  MOV R5, 0x6 ;  /* 0x0000000600057802 */ /* 0x000fe20000000f00 */
[----:B--2---:R-:W-:Y:S01]  /*e6c0*/  IMAD.MOV.U32 R3, RZ, RZ, 0x181f ;  /* 0x0000181fff037424 */ /* 0x004fe200078e00ff */
[----:B------:R-:W-:Y:S02]  /*e6d0*/  MOV R2, 0xe6f0 ;  /* 0x0000e6f000027802 */ /* 0x000fe40000000f00 */
[----:B-1--4-:R-:W-:Y:S05]  /*e6e0*/  CALL.REL.NOINC `($__internal_27_$__cuda_sm70_shflsync_idx_p) ;  /* 0x000007e000007944 */ /* 0x012fea0003c00000 */
[----:B------:R-:W-:Y:S01]  /*e6f0*/  MOV R8, R5 ;  /* 0x0000000500087202 */ /* 0x000fe20000000f00 */
[----:B------:R-:W-:Y:S05]  /*e700*/  BRA `(.L_x_1801) ;  /* 0xffffd6c000007947 */ /* 0x000fea000383ffff */
.L_x_1736:
[----:B------:R-:W-:Y:S01]  /*e710*/  IMAD.MOV.U32 R9, RZ, RZ, R7 ;  /* 0x000000ffff097224 */ /* 0x000fe200078e0007 */
[----:B------:R-:W-:Y:S01]  /*e720*/  MOV R5, 0x6 ;  /* 0x0000000600057802 */ /* 0x000fe20000000f00 */
[----:B--2---:R-:W-:Y:S01]  /*e730*/  IMAD.MOV.U32 R3, RZ, RZ, 0x181f ;  /* 0x0000181fff037424 */ /* 0x004fe200078e00ff */
[----:B------:R-:W-:Y:S02]  /*e740*/  MOV R2, 0xe760 ;  /* 0x0000e76000027802 */ /* 0x000fe40000000f00 */
[----:B-1-34-:R-:W-:Y:S05]  /*e750*/  CALL.REL.NOINC `($__internal_27_$__cuda_sm70_shflsync_idx_p) ;  /* 0x0000077000007944 */ /* 0x01afea0003c00000 */
[----:B------:R-:W-:Y:S01]  /*e760*/  MOV R2, R5 ;  /* 0x0000000500027202 */ /* 0x000fe20000000f00 */
[----:B------:R-:W-:Y:S05]  /*e770*/  BRA `(.L_x_1802) ;  /* 0xffffd67000007947 */ /* 0x000fea000383ffff */
.L_x_1737:
        /* <DEDUP_REMOVED lines=13> */
.L_x_1739:
[----:B------:R-:W-:Y:S01]  /*e850*/  IMAD.MOV.U32 R9, RZ, RZ, R88 ;  /* 0x000000ffff097224 */ /* 0x000fe200078e0058 */
[----:B------:R-:W-:Y:S01]  /*e860*/  MOV R5, RZ ;  /* 0x000000ff00057202 */ /* 0x000fe20000000f00 */
[----:B---34-:R-:W-:Y:S01]  /*e870*/  IMAD.MOV.U32 R3, RZ, RZ, 0x1f ;  /* 0x0000001fff037424 */ /* 0x018fe200078e00ff */
[----:B------:R-:W-:Y:S02]  /*e880*/  MOV R2, 0xe8a0 ;  /* 0x0000e8a000027802 */ /* 0x000fe40000000f00 */
[----:B------:R-:W-:Y:S05]  /*e890*/  CALL.REL.NOINC `($__internal_27_$__cuda_sm70_shflsync_idx_p) ;  /* 0x0000063000007944 */ /* 0x000fea0003c00000 */
[----:B------:R-:W-:Y:S01]  /*e8a0*/  MOV R10, R5 ;  /* 0x00000005000a7202 */ /* 0x000fe20000000f00 */
[----:B------:R-:W-:Y:S05]  /*e8b0*/  BRA `(.L_x_1804) ;  /* 0xffffd6e000007947 */ /* 0x000fea000383ffff */
.L_x_1740:
[----:B------:R-:W-:Y:S01]  /*e8c0*/  IMAD.MOV.U32 R9, RZ, RZ, R88 ;  /* 0x000000ffff097224 */ /* 0x000fe200078e0058 */
[----:B------:R-:W-:Y:S01]  /*e8d0*/  MOV R5, 0x1 ;  /* 0x0000000100057802 */ /* 0x000fe20000000f00 */
[----:B---34-:R-:W-:Y:S01]  /*e8e0*/  IMAD.MOV.U32 R3, RZ, RZ, 0x1f ;  /* 0x0000001fff037424 */ /* 0x018fe200078e00ff */
[----:B------:R-:W-:Y:S02]  /*e8f0*/  MOV R2, 0xe910 ;  /* 0x0000e91000027802 */ /* 0x000fe40000000f00 */
[----:B-12---:R-:W-:Y:S05]  /*e900*/  CALL.REL.NOINC `($__internal_27_$__cuda_sm70_shflsync_idx_p) ;  /* 0x000005c000007944 */ /* 0x006fea0003c00000 */
[----:B------:R-:W-:Y:S01]  /*e910*/  MOV R8, R5 ;  /* 0x0000000500087202 */ /* 0x000fe20000000f00 */
[----:B------:R-:W-:Y:S05]  /*e920*/  BRA `(.L_x_1805) ;  /* 0xffffd69000007947 */ /* 0x000fea000383ffff */
.L_x_1741:
[----:B------:R-:W-:Y:S02]  /*e930*/  MOV R2, 0x1 ;  /* 0x0000000100027802 */ /* 0x000fe40000000f00 */
[----:B------:R-:W-:-:S02]  /*e940*/  MOV R3, 0xe960 ;  /* 0x0000e96000037802 */ /* 0x000fc40000000f00 */
[----:B-12---:R-:W-:Y:S05]  /*e950*/  CALL.REL.NOINC `($__internal_28_$__cuda_sm70_shflsync_up_p) ;  /* 0x000005c000007944 */ /* 0x006fea0003c00000 */
[----:B------:R-:W-:Y:S05]  /*e960*/  BRA `(.L_x_1806) ;  /* 0xffffd77000007947 */ /* 0x000fea000383ffff */
.L_x_1742:
[----:B------:R-:W-:Y:S02]  /*e970*/  MOV R2, 0x2 ;  /* 0x0000000200027802 */ /* 0x000fe40000000f00 */
[----:B------:R-:W-:-:S02]  /*e980*/  MOV R3, 0xe9a0 ;  /* 0x0000e9a000037802 */ /* 0x000fc40000000f00 */
[----:B-12---:R-:W-:Y:S05]  /*e990*/  CALL.REL.NOINC `($__internal_28_$__cuda_sm70_shflsync_up_p) ;  /* 0x0000058000007944 */ /* 0x006fea0003c00000 */
        /* <DEDUP_REMOVED lines=24> */
.L_x_1746:
[----:B------:R-:W-:Y:S02]  /*eb20*/  MOV R2, 0x1 ;  /* 0x0000000100027802 */ /* 0x000fe40000000f00 */
[----:B------:R-:W-:Y:S02]  /*eb30*/  MOV R3, 0xeb50 ;  /* 0x0000eb5000037802 */ /* 0x000fe40000000f00 */
[----:B-1----:R-:W-:Y:S05]  /*eb40*/  CALL.REL.NOINC `($__internal_28_$__cuda_sm70_shflsync_up_p) ;  /* 0x000003d000007944 */ /* 0x002fea0003c00000 */
[----:B------:R-:W-:Y:S01]  /*eb50*/  MOV R2, R4 ;  /* 0x0000000400027202 */ /* 0x000fe20000000f00 */
[----:B------:R-:W-:Y:S05]  /*eb60*/  BRA `(.L_x_1808) ;  /* 0xffffd7c000007947 */ /* 0x000fea000383ffff */
.L_x_1747:
[----:B------:R-:W-:Y:S02]  /*eb70*/  MOV R2, 0x2 ;  /* 0x0000000200027802 */ /* 0x000fe40000000f00 */
[----:B------:R-:W-:Y:S02]  /*eb80*/  MOV R3, 0xeba0 ;  /* 0x0000eba000037802 */ /* 0x000fe40000000f00 */
[----:B-1----:R-:W-:Y:S05]  /*eb90*/  CALL.REL.NOINC `($__internal_28_$__cuda_sm70_shflsync_up_p) ;  /* 0x0000038000007944 */ /* 0x002fea0003c00000 */
        /* <DEDUP_REMOVED lines=24> */
.L_x_1749:
[----:B------:R-:W-:Y:S02]  /*ed20*/  SEL R0, RZ, 0x1, P0 ;  /* 0x00000001ff007807 */ /* 0x000fe40000000000 */
[----:B------:R-:W-:Y:S02]  /*ed30*/  MOV R2, 0xed50 ;  /* 0x0000ed5000027802 */ /* 0x000fe40000000f00 */
[----:B-1-3--:R-:W-:Y:S05]  /*ed40*/  CALL.REL.NOINC `($__internal_29_$__cuda_sm70_votesync_ballot) ;  /* 0x0000024000007944 */ /* 0x00afea0003c00000 */
[----:B------:R-:W-:Y:S05]  /*ed50*/  BRA `(.L_x_1810) ;  /* 0xffffd76000007947 */ /* 0x000fea000383ffff */
.L_x_1750:
[----:B------:R-:W-:Y:S01]  /*ed60*/  IMAD.MOV.U32 R9, RZ, RZ, R6 ;  /* 0x000000ffff097224 */ /* 0x000fe200078e0006 */
[----:B----4-:R-:W-:Y:S01]  /*ed70*/  MOV R5, R11 ;  /* 0x0000000b00057202 */ /* 0x010fe20000000f00 */
[----:B------:R-:W-:Y:S01]  /*ed80*/  IMAD.MOV.U32 R3, RZ, RZ, 0x1f ;  /* 0x0000001fff037424 */ /* 0x000fe200078e00ff */
[----:B------:R-:W-:Y:S02]  /*ed90*/  MOV R2, 0xedb0 ;  /* 0x0000edb000027802 */ /* 0x000fe40000000f00 */
[----:B-123--:R-:W-:Y:S05]  /*eda0*/  CALL.REL.NOINC `($__internal_27_$__cuda_sm70_shflsync_idx_p) ;  /* 0x0000012000007944 */ /* 0x00efea0003c00000 */
[----:B------:R-:W-:Y:S01]  /*edb0*/  IMAD.MOV.U32 R8, RZ, RZ, R5 ;  /* 0x000000ffff087224 */ /* 0x000fe200078e0005 */
[----:B------:R-:W-:Y:S01]  /*edc0*/  MOV R5, R11 ;  /* 0x0000000b00057202 */ /* 0x000fe20000000f00 */
[----:B------:R-:W-:Y:S01]  /*edd0*/  IMAD.MOV.U32 R9, RZ, RZ, R7 ;  /* 0x000000ffff097224 */ /* 0x000fe200078e0007 */
[----:B------:R-:W-:Y:S02]  /*ede0*/  MOV R3, 0x1f ;  /* 0x0000001f00037802 */ /* 0x000fe40000000f00 */
[----:B------:R-:W-:-:S02]  /*edf0*/  MOV R2, 0xee10 ;  /* 0x0000ee1000027802 */ /* 0x000fc40000000f00 */
[----:B------:R-:W-:Y:S05]  /*ee00*/  CALL.REL.NOINC `($__internal_27_$__cuda_sm70_shflsync_idx_p) ;  /* 0x000000c000007944 */ /* 0x000fea0003c00000 */
[----:B------:R-:W-:Y:S01]  /*ee10*/  MOV R7, R5 ;  /* 0x0000000500077202 */ /* 0x000fe20000000f00 */
[----:B------:R-:W-:Y:S05]  /*ee20*/  BRA `(.L_x_1811) ;  /* 0xffffd6d000007947 */ /* 0x000fea000383ffff */
.L_x_1753:
[----:B------:R-:W-:Y:S01]  /*ee30*/  IMAD.MOV.U32 R9, RZ, RZ, R4 ;  /* 0x000000ffff097224 */ /* 0x000fe200078e0004 */
[----:B------:R-:W-:-:S02]  /*ee40*/  MOV R3, 0x1f ;  /* 0x0000001f00037802 */ /* 0x000fc40000000f00 */
[----:B------:R-:W-:Y:S02]  /*ee50*/  MOV R2, 0xee70 ;  /* 0x0000ee7000027802 */ /* 0x000fe40000000f00 */
[----:B-1234-:R-:W-:Y:S05]  /*ee60*/  CALL.REL.NOINC `($__internal_27_$__cuda_sm70_shflsync_idx_p) ;  /* 0x0000006000007944 */ /* 0x01efea0003c00000 */
[----:B------:R-:W-:Y:S01]  /*ee70*/  MOV R13, R5 ;  /* 0x00000005000d7202 */ /* 0x000fe20000000f00 */
[----:B------:R-:W-:Y:S05]  /*ee80*/  BRA `(.L_x_1752) ;  /* 0xffffd6d000007947 */ /* 0x000fea000383ffff */
        .weak           $__internal_26_$__cuda_sm70_shflsync_bfly_p
        .type           $__internal_26_$__cuda_sm70_shflsync_bfly_p,@function
        .size           $__internal_26_$__cuda_sm70_shflsync_bfly_p,($__internal_27_$__cuda_sm70_shflsync_idx_p - $__internal_26_$__cuda_sm70_shflsync_bfly_p)
$__internal_26_$__cuda_sm70_shflsync_bfly_p:
[----:B------:R-:W-:Y:S04]  /*ee90*/  WARPSYNC R9 ;  /* 0x0000000900007348 */ /* 0x000fe80003800000 */
[----:B------:R1:W2:Y:S02]  /*eea0*/  SHFL.BFLY PT, R0, R0, R3, R10 ;  /* 0x0c00000300007389 */ /* 0x0002a400000e000a */
[----:B-1----:R-:W-:-:S04]  /*eeb0*/  MOV R3, 0x0 ;  /* 0x0000000000037802 */ /* 0x002fc80000000f00 */
[----:B--2---:R-:W-:Y:S05]  /*eec0*/  RET.REL.NODEC R2 `(_ZN7cutlass13device_kernelIN5flash19enable_sm80_to_sm89INS1_16FlashAttnFwdSm80INS1_25CollectiveMainloopFwdSm80ILi4ELi1ELb0EN4cute5tupleIJNS5_1CILi128EEENS7_ILi80EEENS7_ILi64EEEEEELi64ENS_6half_tEfNS_4arch4Sm80ELb0ELb0ELb0ELb1ELb0ELb0ELb1ELb1EEENS1_21CollectiveEpilogueFwdINS6_IJS8_SA_S9_EEENS6_IJNS7_ILi1EEESI_SI_EEESC_SE_Li128ELb1ELb1ELb1ELb0EEENS1_36VarlenDynamicPersistentTileSchedulerILi128ELi80ELi128ELi128ELb1ELb1ELb0ELb0ELb1ELb1EEEEEEEEEvNT_6ParamsE) ;  /* 0xffff113002007950 */ /* 0x004fea0003c3ffff */
        .weak           $__internal_27_$__cuda_sm70_shflsync_idx_p
        .type           $__internal_27_$__cuda_sm70_shflsync_idx_p,@function
        .size           $__internal_27_$__cuda_sm70_shflsync_idx_p,($__internal_28_$__cuda_sm70_shflsync_up_p - $__internal_27_$__cuda_sm70_shflsync_idx_p)
$__internal_27_$__cuda_sm70_shflsync_idx_p:
[----:B------:R-:W-:-:S04]  /*eed0*/  MOV R16, 0xffffffff ;  /* 0xffffffff00107802 */ /* 0x000fc80000000f00 */
[----:B------:R-:W-:Y:S04]  /*eee0*/  WARPSYNC R16 ;  /* 0x0000001000007348 */ /* 0x000fe80003800000 */
[----:B------:R1:W2:Y:S02]  /*eef0*/  SHFL.IDX PT, R5, R9, R5, R3 ;  /* 0x0000000509057389 */ /* 0x0002a400000e0003 */
[----:B-1----:R-:W-:-:S04]  /*ef00*/  MOV R3, 0x0 ;  /* 0x0000000000037802 */ /* 0x002fc80000000f00 */
[----:B--2---:R-:W-:Y:S05]  /*ef10*/  RET.REL.NODEC R2 `(_ZN7cutlass13device_kernelIN5flash19enable_sm80_to_sm89INS1_16FlashAttnFwdSm80INS1_25CollectiveMainloopFwdSm80ILi4ELi1ELb0EN4cute5tupleIJNS5_1CILi128EEENS7_ILi80EEENS7_ILi64EEEEEELi64ENS_6half_tEfNS_4arch4Sm80ELb0ELb0ELb0ELb1ELb0ELb0ELb1ELb1EEENS1_21CollectiveEpilogueFwdINS6_IJS8_SA_S9_EEENS6_IJNS7_ILi1EEESI_SI_EEESC_SE_Li128ELb1ELb1ELb1ELb0EEENS1_36VarlenDynamicPersistentTileSchedulerILi128ELi80ELi128ELi128ELb1ELb1ELb0ELb0ELb1ELb1EEEEEEEEEvNT_6ParamsE) ;  /* 0xffff10e002007950 */ /* 0x004fea0003c3ffff */
        .weak           $__internal_28_$__cuda_sm70_shflsync_up_p
        .type           $__internal_28_$__cuda_sm70_shflsync_up_p,@function
        .size           $__internal_28_$__cuda_sm70_shflsync_up_p,($__internal_29_$__cuda_sm70_votesync_ballot - $__internal_28_$__cuda_sm70_shflsync_up_p)
$__internal_28_$__cuda_sm70_shflsync_up_p:
[----:B------:R-:W-:Y:S02]  /*ef20*/  IMAD.MOV.U32 R4, RZ, RZ, RZ ;  /* 0x000000ffff047224 */ /* 0x000fe400078e00ff */
[----:B------:R-:W-:-:S04]  /*ef30*/  IMAD.MOV.U32 R9, RZ, RZ, -0x1 ;  /* 0xffffffffff097424 */ /* 0x000fc800078e00ff */
[----:B------:R-:W-:Y:S04]  /*ef40*/  WARPSYNC R9 ;  /* 0x0000000900007348 */ /* 0x000fe80003800000 */
[----:B------:R1:W2:Y:S02]  /*ef50*/  SHFL.UP PT, R4, R0, R2, R4 ;  /* 0x0400000200047389 */ /* 0x0002a400000e0004 */
[----:B-1----:R-:W-:Y:S02]  /*ef60*/  MOV R2, R3 ;  /* 0x0000000300027202 */ /* 0x002fe40000000f00 */
[----:B------:R-:W-:-:S04]  /*ef70*/  MOV R3, 0x0 ;  /* 0x0000000000037802 */ /* 0x000fc80000000f00 */
[----:B--2---:R-:W-:Y:S05]  /*ef80*/  RET.REL.NODEC R2 `(_ZN7cutlass13device_kernelIN5flash19enable_sm80_to_sm89INS1_16FlashAttnFwdSm80INS1_25CollectiveMainloopFwdSm80ILi4ELi1ELb0EN4cute5tupleIJNS5_1CILi128EEENS7_ILi80EEENS7_ILi64EEEEEELi64ENS_6half_tEfNS_4arch4Sm80ELb0ELb0ELb0ELb1ELb0ELb0ELb1ELb1EEENS1_21CollectiveEpilogueFwdINS6_IJS8_SA_S9_EEENS6_IJNS7_ILi1EEESI_SI_EEESC_SE_Li128ELb1ELb1ELb1ELb0EEENS1_36VarlenDynamicPersistentTileSchedulerILi128ELi80ELi128ELi128ELb1ELb1ELb0ELb0ELb1ELb1EEEEEEEEEvNT_6ParamsE) ;  /* 0xffff107002007950 */ /* 0x004fea0003c3ffff */
        .weak           $__internal_29_$__cuda_sm70_votesync_ballot
        .type           $__internal_29_$__cuda_sm70_votesync_ballot,@function
        .size           $__internal_29_$__cuda_sm70_votesync_ballot,(.L_x_3264 - $__internal_29_$__cuda_sm70_votesync_ballot)
$__internal_29_$__cuda_sm70_votesync_ballot:
[----:B------:R-:W-:Y:S01]  /*ef90*/  ISETP.NE.U32.AND P0, PT, R0, 0x1, PT ;  /* 0x000000010000780c */ /* 0x000fe20003f05070 */
[----:B------:R-:W-:-:S04]  /*efa0*/  IMAD.MOV.U32 R3, RZ, RZ, -0x1 ;  /* 0xffffffffff037424 */ /* 0x000fc800078e00ff */
[----:B------:R-:W-:Y:S08]  /*efb0*/  WARPSYNC R3 ;  /* 0x0000000300007348 */ /* 0x000ff00003800000 */
[----:B------:R-:W-:-:S04]  /*efc0*/  VOTE.ANY R0, PT, !P0 ;  /* 0x0000000000007806 */ /* 0x000fc800040e0100 */
[----:B------:R-:W-:Y:S01]  /*efd0*/  LOP3.LUT R0, R0, R3, RZ, 0xc0, !PT ;  /* 0x0000000300007212 */ /* 0x000fe200078ec0ff */
[----:B------:R-:W-:-:S04]  /*efe0*/  IMAD.MOV.U32 R3, RZ, RZ, 0x0 ;  /* 0x00000000ff037424 */ /* 0x000fc800078e00ff */
[----:B------:R-:W-:Y:S05]  /*eff0*/  RET.REL.NODEC R2 `(_ZN7cutlass13device_kernelIN5flash19enable_sm80_to_sm89INS1_16FlashAttnFwdSm80INS1_25CollectiveMainloopFwdSm80ILi4ELi1ELb0EN4cute5tupleIJNS5_1CILi128EEENS7_ILi80EEENS7_ILi64EEEEEELi64ENS_6half_tEfNS_4arch4Sm80ELb0ELb0ELb0ELb1ELb0ELb0ELb1ELb1EEENS1_21CollectiveEpilogueFwdINS6_IJS8_SA_S9_EEENS6_IJNS7_ILi1EEESI_SI_EEESC_SE_Li128ELb1ELb1ELb1ELb0EEENS1_36VarlenDynamicPersistentTileSchedulerILi128ELi80ELi128ELi128ELb1ELb1ELb0ELb0ELb1ELb1EEEEEEEEEvNT_6ParamsE) ;  /* 0xffff100002007950 */ /* 0x000fea0003c3ffff */
.L_x_1812:
        /* <DEDUP_REMOVED lines=16> */
.L_x_3264:


//--------------------- .text._ZN7cutlass13device_kernelIN5flash19enable_sm80_to_sm89INS1_16FlashAttnFwdSm80INS1_25CollectiveMainloopFwdSm80ILi4ELi1ELb0EN4cute5tupleIJNS5_1CILi128EEENS7_ILi80EEENS7_ILi64EEEEEELi64ENS_6half_tEfNS_4arch4Sm80ELb0ELb0ELb0ELb1ELb0ELb1ELb1ELb1EEENS1_21CollectiveEpilogueFwdINS6_IJS8_SA_S9_EEENS6_IJNS7_ILi1EEESI_SI_EEESC_SE_Li128ELb1ELb1ELb1ELb0EEENS1_36VarlenDynamicPersistentTileSchedulerILi128ELi80ELi128ELi128ELb1ELb1ELb0ELb0ELb1ELb1EEEEEEEEEvNT_6ParamsE --------------------------
	.section	.text._ZN7cutlass13device_kernelIN5flash19enable_sm80_to_sm89INS1_16FlashAttnFwdSm80INS1_25CollectiveMainloopFwdSm80ILi4ELi1ELb0EN4cute5tupleIJNS5_1CILi128EEENS7_ILi80EEENS7_ILi64EEEEEELi64ENS_6half_tEfNS_4arch4Sm80ELb0ELb0ELb0ELb1ELb0ELb1ELb1ELb1EEENS1_21CollectiveEpilogueFwdINS6_IJS8_SA_S9_EEENS6_IJNS7_ILi1EEESI_SI_EEESC_SE_Li128ELb1ELb1ELb1ELb0EEENS1_36VarlenDynamicPersistentTileSchedulerILi128ELi80ELi128ELi128ELb1ELb1ELb0ELb0ELb1ELb1EEEEEEEEEvNT_6ParamsE,"ax",@progbits
	.sectioninfo	@"SHI_REGISTERS=255"
	.align	128
.text._ZN7cutlass13device_kernelIN5flash19enable_sm80_to_sm89INS1_16FlashAttnFwdSm80INS1_25CollectiveMainloopFwdSm80ILi4ELi1ELb0EN4cute5tupleIJNS5_1CILi128EEENS7_ILi80EEENS7_ILi64EEEEEELi64ENS_6half_tEfNS_4arch4Sm80ELb0ELb0ELb0ELb1ELb0ELb1ELb1ELb1EEENS1_21CollectiveEpilogueFwdINS6_IJS8_SA_S9_EEENS6_IJNS7_ILi1EEESI_SI_EEESC_SE_Li128ELb1ELb1ELb1ELb0EEENS1_36VarlenDynamicPersistentTileSchedulerILi128ELi80ELi128ELi128ELb1ELb1ELb0ELb0ELb1ELb1EEEEEEEEEvNT_6ParamsE:
        .type           _ZN7cutlass13device_kernelIN5flash19enable_sm80_to_sm89INS1_16FlashAttnFwdSm80INS1_25CollectiveMainloopFwdSm80ILi4ELi1ELb0EN4cute5tupleIJNS5_1CILi128EEENS7_ILi80EEENS7_ILi64EEEEEELi64ENS_6half_tEfNS_4arch4Sm80ELb0ELb0ELb0ELb1ELb0ELb1ELb1ELb1EEENS1_21CollectiveEpilogueFwdINS6_IJS8_SA_S9_EEENS6_IJNS7_ILi1EEESI_SI_EEESC_SE_Li128ELb1ELb1ELb1ELb0EEENS1_36VarlenDynamicPersistentTileSchedulerILi128ELi80ELi128ELi128ELb1ELb1ELb0ELb0ELb1ELb1EEEEEEEEEvNT_6ParamsE,@function
        .size           _ZN7cutlass13device_kernelIN5flash19enable_sm80_to_sm89INS1_16FlashAttnFwdSm80INS1_25CollectiveMainloopFwdSm80ILi4ELi1ELb0EN4cute5tupleIJNS5_1CILi128EEENS7_ILi80EEENS7_ILi64EEEEEELi64ENS_6half_tEfNS_4arch4Sm80ELb0ELb0ELb0ELb1ELb0ELb1ELb1ELb1EEENS1_21CollectiveEpilogueFwdINS6_IJS8_SA_S9_EEENS6_IJNS7_ILi1EEESI_SI_EEESC_SE_Li128ELb1ELb1ELb1ELb0EEENS1_36VarlenDynamicPersistentTileSchedulerILi128ELi80ELi128ELi128ELb1ELb1ELb0ELb0ELb1ELb1EEEEEEEEEvNT_6ParamsE,(.L_x_3269 - _ZN7cutlass13device_kernelIN5flash19enable_sm80_to_sm89INS1_16FlashAttnFwdSm80INS1_25CollectiveMainloopFwdSm80ILi4ELi1ELb0EN4cute5tupleIJNS5_1CILi128EEENS7_ILi80EEENS7_ILi64EEEEEELi64ENS_6half_tEfNS_4arch4Sm80ELb0ELb0ELb0ELb1ELb0ELb1ELb1ELb1EEENS1_21CollectiveEpilogueFwdINS6_IJS8_SA_S9_EEENS6_IJNS7_ILi1EEESI_SI_EEESC_SE_Li128ELb1ELb1ELb1ELb0EEENS1_36VarlenDynamicPersistentTileSchedulerILi128ELi80ELi128ELi128ELb1ELb1ELb0ELb0ELb1ELb1EEEEEEEEEvNT_6ParamsE)
        .other          _ZN7cutlass13device_kernelIN5flash19enable_sm80_to_sm89INS1_16FlashAttnFwdSm80INS1_25CollectiveMainloopFwdSm80ILi4ELi1ELb0EN4cute5tupleIJNS5_1CILi128EEENS7_ILi80EEENS7_ILi64EEEEEELi64ENS_6half_tEfNS_4arch4Sm80ELb0ELb0ELb0ELb1ELb0ELb1ELb1ELb1EEENS1_21CollectiveEpilogueFwdINS6_IJS8_SA_S9_EEENS6_IJNS7_ILi1EEESI_SI_EEESC_SE_Li128ELb1ELb1ELb1ELb0EEENS1_36VarlenDynamicPersistentTileSchedulerILi128ELi80ELi128ELi128ELb1ELb1ELb0ELb0ELb1ELb1EEEEEEEEEvNT_6ParamsE,@"STO_CUDA_ENTRY STV_DEFAULT"
_ZN7cutlass13device_kernelIN5flash19enable_sm80_to_sm89INS1_16FlashAttnFwdSm80INS1_25CollectiveMainloopFwdSm80ILi4ELi1ELb0EN4cute5tupleIJNS5_1CILi128EEENS7_ILi80EEENS7_ILi64EEEEEELi64ENS_6half_tEfNS_4arch4Sm80ELb0ELb0ELb0ELb1ELb0ELb1ELb1ELb1EEENS1_21CollectiveEpilogueFwdINS6_IJS8_SA_S9_EEENS6_IJNS7_ILi1EEESI_SI_EEESC_SE_Li128ELb1ELb1ELb1ELb0EEENS1_36VarlenDynamicPersistentTileSchedulerILi128ELi80ELi128ELi128ELb1ELb1ELb0ELb0ELb1ELb1EEEEEEEEEvNT_6ParamsE:
        /* <DEDUP_REMOVED lines=10> */
[----:B-1----:R1:W-:Y:S04]  /*00a0*/  @P0 STL.64 [R1], R4 ;  /* 0x0000000401000387 */ /* 0x0023e80000100a00 */
        /* <DEDUP_REMOVED lines=43> */
.L_x_1818:
        /* <DEDUP_REMOVED lines=17> */
.L_x_1995:
        /* <DEDUP_REMOVED lines=16> */
.L_x_1996:
[----:B--2---:R-:W-:-:S05]  /*0570*/  IMAD R0, R0, c[0x0][0x538], RZ ;  /* 0x00014e0000007a24 */ /* 0x004fca00078e02ff */
[----:B------:R-:W-:-:S04]  /*0580*/  IADD3 R6, R0, R6, RZ ;  /* 0x0000000600067210 */ /* 0x000fc80007ffe0ff */
[----:B------:R-:W-:-:S13]  /*0590*/  ISETP.GT.AND P0, PT, R6, UR4, PT ;  /* 0x0000000406007c0c */ /* 0x000fda000bf04270 */
[----:B-1----:R-:W-:Y:S05]  /*05a0*/  @!P0 BRA `(.L_x_1818) ;  /* 0xfffffdb000008947 */ /* 0x002fea000383ffff */
.L_x_1814:
[----:B------:R-:W-:-:S05]  /*05b0*/  IADD3 R14, -R0, R6, RZ ;  /* 0x00000006000e7210 */ /* 0x000fca0007ffe1ff */
[----:B------:R-:W-:-:S05]  /*05c0*/  IMAD R0, R4, c[0x0][0x538], R14 ;  /* 0x00014e0004007a24 */ /* 0x000fca00078e020e */
[----:B------:R-:W-:Y:S01]  /*05d0*/  ISETP.GT.AND P0, PT, R0, UR4, PT ;  /* 0x0000000400007c0c */ /* 0x000fe2000bf04270 */
[----:B------:R-:W-:-:S12]  /*05e0*/  BRA.DIV ~URZ, `(.L_x_1819) ;  /* 0x000159a27f007947 */ /* 0x000fd8000b800000 */
[----:B------:R-:W-:-:S04]  /*05f0*/  VOTE.ANY R0, PT, !P0 ;  /* 0x0000000000007806 */ /* 0x000fc800040e0100 */
.L_x_1997:
[----:B------:R1:W2:Y:S01]  /*0600*/  POPC R15, R0 ;  /* 0x00000000000f7309 */ /* 0x0002a20000000000 */
[----:B------:R-:W-:Y:S05]  /*0610*/  BRA.DIV ~URZ, `(.L_x_1820) ;  /* 0x000159b27f007947 */ /* 0x000fea000b800000 */
[----:B--2---:R2:W3:Y:S01]  /*0620*/  SHFL.IDX PT, R13, R8, R15, 0x1f ;  /* 0x00001f0f080d7589 */ /* 0x0044e200000e0000 */
[----:B------:R-:W-:-:S03]  /*0630*/  MOV R6, RZ ;  /* 0x000000ff00067202 */ /* 0x000fc60000000f00 */
[----:B------:R2:W4:Y:S04]  /*0640*/  SHFL.IDX PT, R10, R7, R15, 0x1f ;  /* 0x00001f0f070a7589 */ /* 0x00052800000e0000 */
.L_x_1998:
[----:B------:R-:W-:Y:S01]  /*0650*/  ISETP.NE.AND P0, PT, R0, RZ, PT ;  /* 0x000000ff0000720c */ /* 0x000fe20003f05270 */
[----:B------:R-:W-:-:S12]  /*0660*/  BSSY B0, `(.L_x_1821) ;  /* 0x0000005000007945 */ /* 0x000fd80003800000 */
[----:B------:R-:W-:Y:S05]  /*0670*/  @!P0 BRA `(.L_x_1822) ;  /* 0x0000003000008947 */ /* 0x000fea0003800000 */
[----:B------:R-:W-:Y:S01]  /*0680*/  IADD3 R11, R15, -0x1, RZ ;  /* 0xffffffff0f0b7810 */ /* 0x000fe20007ffe0ff */
[----:B------:R-:W-:Y:S05]  /*0690*/  BRA.DIV ~URZ, `(.L_x_1823) ;  /* 0x00015a127f007947 */ /* 0x000fea000b800000 */
[----:B------:R1:W2:Y:S02]  /*06a0*/  SHFL.IDX PT, R6, R4, R11, 0x1f ;  /* 0x00001f0b04067589 */ /* 0x0002a400000e0000 */
.L_x_1822:
[----:B------:R-:W-:Y:S05]  /*06b0*/  BSYNC B0 ;  /* 0x0000000000007941 */ /* 0x000fea0003800000 */
.L_x_1821:
[----:B-1-3--:R-:W-:Y:S01]  /*06c0*/  IABS R0, R13 ;  /* 0x0000000d00007213 */ /* 0x00afe20000000000 */
[----:B--2---:R-:W-:-:S04]  /*06d0*/  IMAD R4, R6, c[0x0][0x538], R14 ;  /* 0x00014e0006047a24 */ /* 0x004fc800078e020e */
[----:B------:R-:W-:Y:S01]  /*06e0*/  IMAD.MOV.U32 R5, RZ, RZ, R0 ;  /* 0x000000ffff057224 */ /* 0x000fe200078e0000 */
[----:B----4-:R-:W-:Y:S01]  /*06f0*/  IABS R0, R10 ;  /* 0x0000000a00007213 */ /* 0x010fe20000000000 */
[----:B------:R1:W-:Y:S01]  /*0700*/  STL [R1], R4 ;  /* 0x0000000401007387 */ /* 0x0003e20000100800 */
        /* <DEDUP_REMOVED lines=64> */
.L_x_1815:
[----:B------:R-:W-:Y:S01]  /*0b10*/  MOV R0, UR4 ;  /* 0x0000000400007c02 */ /* 0x000fe20008000f00 */
[----:B------:R-:W-:Y:S04]  /*0b20*/  STL [R1+0x4], RZ ;  /* 0x000004ff01007387 */ /* 0x000fe80000100800 */
[----:B------:R1:W-:Y:S04]  /*0b30*/  STL [R1], R0 ;  /* 0x0000000001007387 */ /* 0x0003e80000100800 */
[----:B------:R2:W-:Y:S01]  /*0b40*/  STL [R1+0x8], RZ ;  /* 0x000008ff01007387 */ /* 0x0005e20000100800 */
[----:B-1----:R-:W-:-:S05]  /*0b50*/  MOV R0, c[0x0][0x53c] ;  /* 0x00014f0000007a02 */ /* 0x002fca0000000f00 */
[----:B------:R2:W-:Y:S02]  /*0b60*/  STL [R1+0xc], R0 ;  /* 0x00000c0001007387 */ /* 0x0005e40000100800 */
.L_x_1824:
[----:B-1----:R-:W3:Y:S04]  /*0b70*/  LDL R4, [R1] ;  /* 0x0000000001047983 */ /* 0x002ee80000100800 */
[----:B------:R-:W3:Y:S04]  /*0b80*/  LDL R5, [R1+0x4] ;  /* 0x0000040001057983 */ /* 0x000ee80000100800 */
[----:B------:R-:W3:Y:S04]  /*0b90*/  LDL R6, [R1+0x8] ;  /* 0x0000080001067983 */ /* 0x000ee80000100800 */
[----:B------:R-:W3:Y:S01]  /*0ba0*/  LDL R7, [R1+0xc] ;  /* 0x00000c0001077983 */ /* 0x000ee20000100800 */
[----:B------:R-:W-:Y:S01]  /*0bb0*/  ISETP.NE.AND P0, PT, R16, RZ, PT ;  /* 0x000000ff1000720c */ /* 0x000fe20003f05270 */
[----:B------:R-:W-:-:S12]  /*0bc0*/  WARPSYNC 0xffffffff ;  /* 0xffffffff00007948 */ /* 0x000fd80003800000 */
[----:B---3--:R1:W-:Y:S04]  /*0bd0*/  @!P0 STS.128 [0x9100], R4 ;  /* 0x00910004ff008388 */ /* 0x0083e80000000c00 */
[----:B------:R-:W-:Y:S06]  /*0be0*/  BAR.ARV 0x5, 0x80 ;  /* 0x0142000000007b1d */ /* 0x000fec0000002000 */
.L_x_1813:
[----:B--2---:R-:W2:Y:S02]  /*0bf0*/  LDL R0, [R1+0xc] ;  /* 0x00000c0001007983 */ /* 0x004ea40000100800 */
        /* <DEDUP_REMOVED lines=75> */
[----:B------:R-:W-:Y:S02]  /*10b0*/  IADD3 R210, R115, 0x20, RZ ;  /* 0x0000002073d27810 */ /* 0x000fe40007ffe0ff */
        /* <DEDUP_REMOVED lines=30> */
.L_x_1994:
        /* <DEDUP_REMOVED lines=34> */
[----:B---3--:R-:W-:-:S05]  /*14c0*/  LOP3.LUT R40, R9, 0xffff, RZ, 0xc0, !PT ;  /* 0x0000ffff09287812 */ /* 0x008fca00078ec0ff */
        /* <DEDUP_REMOVED lines=9> */
.L_x_1825:
[----:B------:R-:W-:-:S04]  /*1560*/  ISETP.NE.U32.AND P0, PT, RZ, c[0x0][0x368], PT ;  /* 0x0000da00ff007a0c */ /* 0x000fc80003f05070 */
[----:B------:R-:W-:-:S13]  /*1570*/  ISETP.NE.AND.EX P0, PT, RZ, c[0x0][0x36c], PT, P0 ;  /* 0x0000db00ff007a0c */ /* 0x000fda0003f05300 */
[----:B------:R-:W-:Y:S05]  /*1580*/  @!P0 BRA `(.L_x_1826) ;  /* 0x0000004000008947 */ /* 0x000fea0003800000 */
[----:B----4-:R-:W-:-:S04]  /*1590*/  LEA R4, P0, R246, c[0x0][0x368], 0x2 ;  /* 0x0000da00f6047a11 */ /* 0x010fc800078010ff */
[----:B------:R-:W-:-:S05]  /*15a0*/  LEA.HI.X R5, R246, c[0x0][0x36c], R137, 0x2, P0 ;  /* 0x0000db00f6057a11 */ /* 0x000fca00000f1489 */
[----:B------:R1:W5:Y:S01]  /*15b0*/  LDG.E R11, [R4.64] ;  /* 0x00000008040b7981 */ /* 0x000362000c1e1900 */
[----:B------:R-:W-:Y:S05]  /*15c0*/  BRA `(.L_x_1827) ;  /* 0x0000005000007947 */ /* 0x000fea0003800000 */
.L_x_1826:
[----:B------:R-:W-:Y:S01]  /*15d0*/  MOV R11, c[0x0][0x1d0] ;  /* 0x00007400000b7a02 */ /* 0x000fe20000000f00 */
[----:B------:R-:W-:Y:S05]  /*15e0*/  @!P6 BRA `(.L_x_1827) ;  /* 0x000000300000e947 */ /* 0x000fea0003800000 */
[----:B----4-:R-:W2:Y:S04]  /*15f0*/  LDG.E R6, [R4.64] ;  /* 0x0000000804067981 */ /* 0x010ea8000c1e1900 */
[----:B------:R-:W2:Y:S02]  /*1600*/  LDG.E R0, [R4.64+0x4] ;  /* 0x0000040804007981 */ /* 0x000ea4000c1e1900 */
[----:B--2---:R-:W-:Y:S02]  /*1610*/  IADD3 R11, -R6, R0, RZ ;  /* 0x00000000060b7210 */ /* 0x004fe40007ffe1ff */
.L_x_1827:
        /* <DEDUP_REMOVED lines=58> */
.L_x_1829:
[----:B------:R-:W-:Y:S05]  /*19c0*/  BSYNC B0 ;  /* 0x0000000000007941 */ /* 0x000fea0003800000 */
.L_x_1828:
        /* <DEDUP_REMOVED lines=11> */
[----:B-1----:R-:W-:-:S04]  /*1a80*/  SHF.R.S32.HI R7, RZ, 0x1f, R15 ;  /* 0x0000001fff077819 */ /* 0x002fc8000001140f */
[----:B------:R-:W-:-:S07]  /*1a90*/  LEA.HI R8, R7, R15, RZ, 0x2 ;  /* 0x0000000f07087211 */ /* 0x000fce00078f10ff */
[----:B------:R-:W-:Y:S02]  /*1aa0*/  @P0 IADD3 R2, R2, 0x4f, RZ ;  /* 0x0000004f02020810 */ /* 0x000fe40007ffe0ff */
[----:B------:R-:W-:Y:S01]  /*1ab0*/  SHF.R.S32.HI R6, RZ, 0x1f, R8 ;  /* 0x0000001fff067819 */ /* 0x000fe20000011408 */
[----:B------:R-:W-:-:S03]  /*1ac0*/  IMAD.WIDE.U32 R4, R3, -0x33333333, RZ ;  /* 0xcccccccd03047825 */ /* 0x000fc600078e00ff */
[----:B------:R-:W-:Y:S01]  /*1ad0*/  LEA.HI R3, R6, R240, RZ, 0x3 ;  /* 0x000000f006037211 */ /* 0x000fe200078f18ff */
[----:B------:R-:W-:Y:S01]  /*1ae0*/  @P0 IMAD.HI R2, R2, 0x66666667, RZ ;  /* 0x6666666702020827 */ /* 0x000fe200078e02ff */
[----:B------:R-:W-:Y:S02]  /*1af0*/  SHF.R.U32.HI R128, RZ, 0x6, R5 ;  /* 0x00000006ff807819 */ /* 0x000fe40000011605 */
[----:B------:R-:W-:Y:S02]  /*1b00*/  LOP3.LUT R3, R3, 0xfffffff8, RZ, 0xc0, !PT ;  /* 0xfffffff803037812 */ /* 0x000fe400078ec0ff */
        /* <DEDUP_REMOVED lines=51> */
[----:B------:R-:W-:Y:S01]  /*1e40*/  IADD3 R36, R4, -0x1, RZ ;  /* 0xffffffff04247810 */ /* 0x000fe20007ffe0ff */
[----:B------:R-:W-:Y:S01]  /*1e50*/  IMAD.MOV.U32 R153, RZ, RZ, c[0x0][0x238] ;  /* 0x00008e00ff997624 */ /* 0x000fe200078e00ff */
[----:B------:R-:W-:Y:S01]  /*1e60*/  LEA.HI.X.SX32 R131, R12, R184, 0x1, P0 ;  /* 0x000000b80c837211 */ /* 0x000fe200000f0eff */
[----:B------:R-:W-:Y:S01]  /*1e70*/  IMAD R170, R142, c[0x0][0x23c], RZ ;  /* 0x00008f008eaa7a24 */ /* 0x000fe200078e02ff */
[----:B------:R-:W-:Y:S01]  /*1e80*/  IADD3 R114, -R138, R0, RZ ;  /* 0x000000008a727210 */ /* 0x000fe20007ffe1ff */
[----:B------:R-:W-:Y:S01]  /*1e90*/  IMAD.WIDE.U32 R146, R142, c[0x0][0x238], RZ ;  /* 0x00008e008e927a25 */ /* 0x000fe200078e00ff */
[----:B------:R-:W-:Y:S02]  /*1ea0*/  SEL R31, R137, RZ, !P5 ;  /* 0x000000ff891f7207 */ /* 0x000fe40006800000 */
[----:B------:R-:W-:Y:S01]  /*1eb0*/  SEL R27, R246, RZ, !P5 ;  /* 0x000000fff61b7207 */ /* 0x000fe20006800000 */
[----:B------:R-:W-:Y:S01]  /*1ec0*/  IMAD R5, R131, c[0x0][0x238], RZ ;  /* 0x00008e0083057a24 */ /* 0x000fe200078e02ff */
[----:B------:R-:W-:Y:S01]  /*1ed0*/  ISETP.GE.AND P6, PT, R132, c[0x0][0x1d4], PT ;  /* 0x0000750084007a0c */ /* 0x000fe20003fc6270 */
[----:B------:R-:W-:Y:S01]  /*1ee0*/  IMAD R8, R36, -0x50, R114 ;  /* 0xffffffb024087824 */ /* 0x000fe200078e0272 */
[----:B------:R-:W-:Y:S01]  /*1ef0*/  MOV R37, c[0x0][0x23c] ;  /* 0x00008f0000257a02 */ /* 0x000fe20000000f00 */
[----:B------:R-:W-:Y:S01]  /*1f00*/  IMAD R5, R123, c[0x0][0x23c], R5 ;  /* 0x00008f007b057a24 */ /* 0x000fe200078e0205 */
[----:B------:R-:W-:Y:S01]  /*1f10*/  IADD3 R26, R11, R159, RZ ;  /* 0x0000009f0b1a7210 */ /* 0x000fe20007ffe0ff */
[----:B------:R-:W-:Y:S01]  /*1f20*/  IMAD R4, R31, c[0x0][0x248], RZ ;  /* 0x000092001f047a24 */ /* 0x000fe200078e02ff */
[C---:B------:R-:W-:Y:S01]  /*1f30*/  ISETP.GE.AND P3, PT, R8.reuse, 0x11, PT ;  /* 0x000000110800780c */ /* 0x040fe20003f66270 */
[----:B------:R-:W-:Y:S01]  /*1f40*/  IMAD.IADD R170, R147, 0x1, R170 ;  /* 0x0000000193aa7824 */ /* 0x000fe200078e02aa */
[----:B------:R-:W-:Y:S01]  /*1f50*/  ISETP.GE.AND P0, PT, R8, 0x1, PT ;  /* 0x000000010800780c */ /* 0x000fe20003f06270 */
[----:B------:R-:W-:Y:S01]  /*1f60*/  IMAD R4, R27, c[0x0][0x24c], R4 ;  /* 0x000093001b047a24 */ /* 0x000fe200078e0204 */
[----:B------:R-:W-:Y:S01]  /*1f70*/  SHF.R.S32.HI R35, RZ, 0x1f, R240 ;  /* 0x0000001fff237819 */ /* 0x000fe200000114f0 */
[----:B------:R-:W-:Y:S01]  /*1f80*/  IMAD.WIDE.U32 R14, R153, 0x20, RZ ;  /* 0x00000020990e7825 */ /* 0x000fe200078e00ff */
[----:B------:R-:W-:-:S02]  /*1f90*/  SHF.R.S32.HI R34, RZ, 0x1f, R26 ;  /* 0x0000001fff227819 */ /* 0x000fc4000001141a */
[----:B------:R-:W-:Y:S01]  /*1fa0*/  SHF.R.S32.HI R29, RZ, 0x1f, R28 ;  /* 0x0000001fff1d7819 */ /* 0x000fe2000001141c */
[----:B-1----:R-:W-:Y:S01]  /*1fb0*/  IMAD.WIDE.U32 R2, R123, c[0x0][0x238], R132 ;  /* 0x00008e007b027a25 */ /* 0x002fe200078e0084 */
[----:B------:R-:W-:Y:S02]  /*1fc0*/  ISETP.NE.AND P5, PT, R13, RZ, PT ;  /* 0x000000ff0d00720c */ /* 0x000fe40003fa5270 */
[----:B------:R-:W-:Y:S01]  /*1fd0*/  IADD3 R91, R32, 0x20, RZ ;  /* 0x00000020205b7810 */ /* 0x000fe20007ffe0ff */
[----:B------:R-:W-:Y:S01]  /*1fe0*/  IMAD.IADD R3, R3, 0x1, R5 ;  /* 0x0000000103037824 */ /* 0x000fe200078e0205 */
[----:B------:R-:W-:Y:S01]  /*1ff0*/  LOP3.LUT R245, R245, 0xfffffffe, RZ, 0xc0, !PT ;  /* 0xfffffffef5f57812 */ /* 0x000fe200078ec0ff */
[----:B------:R-:W-:Y:S01]  /*2000*/  IMAD.SHL.U32 R17, R37, 0x20, RZ ;  /* 0x0000002025117824 */ /* 0x000fe200078e00ff */
[----:B------:R-:W-:Y:S01]  /*2010*/  MOV R155, c[0x0][0x290] ;  /* 0x0000a400009b7a02 */ /* 0x000fe20000000f00 */
[----:B------:R-:W-:Y:S01]  /*2020*/  IMAD.WIDE.U32 R2, R40, c[0x0][0x240], R2 ;  /* 0x0000900028027a25 */ /* 0x000fe200078e0002 */
[----:B------:R-:W-:-:S02]  /*2030*/  @P6 LOP3.LUT R245, R245, 0x1, RZ, 0xfc, !PT ;  /* 0x00000001f5f56812 */ /* 0x000fc400078efcff */
[----:B------:R-:W-:Y:S01]  /*2040*/  MOV R154, c[0x0][0x280] ;  /* 0x0000a000009a7a02 */ /* 0x000fe20000000f00 */
[----:B------:R-:W-:Y:S01]  /*2050*/  IMAD R3, R40, c[0x0][0x244], R3 ;  /* 0x0000910028037a24 */ /* 0x000fe200078e0203 */
[----:B------:R-:W-:Y:S01]  /*2060*/  LOP3.LUT R245, R245, 0xfffffffd, RZ, 0xc0, !PT ;  /* 0xfffffffdf5f57812 */ /* 0x000fe200078ec0ff */
[----:B------:R-:W-:Y:S01]  /*2070*/  IMAD.WIDE.U32 R10, R26, c[0x0][0x1e0], RZ ;  /* 0x000078001a0a7a25 */ /* 0x000fe200078e00ff */
[----:B------:R-:W-:-:S03]  /*2080*/  SHF.L.U32 R173, R154, 0x5, RZ ;  /* 0x000000059aad7819 */ /* 0x000fc600000006ff */
[----:B------:R-:W-:Y:S01]  /*2090*/  IMAD.WIDE.U32 R116, R27, c[0x0][0x248], R2 ;  /* 0x000092001b747a25 */ /* 0x000fe200078e0002 */
[----:B------:R-:W-:-:S03]  /*20a0*/  SHF.R.S32.HI R3, RZ, 0x1f, R36 ;  /* 0x0000001fff037819 */ /* 0x000fc60000011424 */
[----:B------:R-:W-:Y:S01]  /*20b0*/  IMAD R2, R170, R36, RZ ;  /* 0x00000024aa027224 */ /* 0x000fe200078e02ff */
[----:B------:R-:W-:Y:S01]  /*20c0*/  MOV R112, R116 ;  /* 0x0000007400707202 */ /* 0x000fe20000000f00 */
[----:B------:R-:W-:Y:S02]  /*20d0*/  IMAD.IADD R113, R117, 0x1, R4 ;  /* 0x0000000175717824 */ /* 0x000fe400078e0204 */
[-C--:B------:R-:W-:Y:S02]  /*20e0*/  IMAD R4, R3, R146.reuse, R2 ;  /* 0x0000009203047224 */ /* 0x080fe400078e0202 */
[----:B------:R-:W-:-:S04]  /*20f0*/  IMAD.WIDE.U32 R2, R36, R146, R112 ;  /* 0x0000009224027225 */ /* 0x000fc800078e0070 */
[----:B------:R-:W-:Y:S01]  /*2100*/  IMAD.IADD R3, R3, 0x1, R4 ;  /* 0x0000000103037824 */ /* 0x000fe200078e0204 */
[----:B------:R-:W-:Y:S01]  /*2110*/  @P3 LEA R5, P1, R153, R2, 0x4 ;  /* 0x0000000299053211 */ /* 0x000fe200078220ff */
[----:B------:R-:W-:Y:S01]  /*2120*/  IMAD R12, R35, c[0x0][0x290], RZ ;  /* 0x0000a400230c7a24 */ /* 0x000fe200078e02ff */
[----:B------:R-:W-:Y:S01]  /*2130*/  @P0 LEA R6, P2, R2, c[0x0][0x220], 0x1 ;  /* 0x0000880002060a11 */ /* 0x000fe200078408ff */
[----:B------:R-:W-:Y:S01]  /*2140*/  IMAD.WIDE.U32 R180, R240, c[0x0][0x1e0], RZ ;  /* 0x00007800f0b47a25 */ /* 0x000fe200078e00ff */
[----:B------:R-:W-:Y:S02]  /*2150*/  @P3 LEA.HI.X R9, R153, R3, R37, 0x4, P1 ;  /* 0x0000000399093211 */ /* 0x000fe400008f2425 */
[----:B------:R-:W-:Y:S01]  /*2160*/  @P0 LEA.HI.X R7, R2, c[0x0][0x224], R3, 0x1, P2 ;  /* 0x0000890002070a11 */ /* 0x000fe200010f0c03 */
[----:B------:R-:W-:Y:S01]  /*2170*/  IMAD R24, R240, c[0x0][0x294], R12 ;  /* 0x0000a500f0187a24 */ /* 0x000fe200078e020c */
[C---:B------:R-:W-:Y:S01]  /*2180*/  @P3 LEA R4, P1, R5.reuse, c[0x0][0x220], 0x1 ;  /* 0x0000880005043a11 */ /* 0x040fe200078208ff */
[----:B------:R-:W-:Y:S01]  /*2190*/  IMAD.MOV.U32 R167, RZ, RZ, 0x5 ;  /* 0x00000005ffa77424 */ /* 0x000fe200078e00ff */
[C---:B------:R-:W-:Y:S01]  /*21a0*/  ISETP.GE.AND P2, PT, R8.reuse, 0x21, PT ;  /* 0x000000210800780c */ /* 0x040fe20003f46270 */
[----:B------:R-:W-:Y:S01]  /*21b0*/  @!PT LDS RZ, [RZ] ;  /* 0x00000000fffff984 */ /* 0x000fe20000000800 */
[----:B------:R-:W-:Y:S01]  /*21c0*/  @!PT LDS RZ, [RZ] ;  /* 0x00000000fffff984 */ /* 0x000fe20000000800 */
[----:B------:R-:W-:Y:S01]  /*21d0*/  @!PT LDS RZ, [RZ] ;  /* 0x00000000fffff984 */ /* 0x000fe20000000800 */
[----:B------:R1:W-:Y:S01]  /*21e0*/  @P0 LDGSTS.E.BYPASS.LTC128B.128 [R215+0x2900], [R6.64], !P6 ;  /* 0x0290000006d70fae */ /* 0x0003e2000f101d48 */
[----:B------:R-:W-:Y:S01]  /*21f0*/  @P3 LEA.HI.X R5, R5, c[0x0][0x224], R9, 0x1, P1 ;  /* 0x0000890005053a11 */ /* 0x000fe200008f0c09 */
[----:B------:R-:W-:Y:S01]  /*2200*/  IMAD.MOV.U32 R187, RZ, RZ, c[0x0][0x27c] ;  /* 0x00009f00ffbb7624 */ /* 0x000fe200078e00ff */
[C---:B------:R-:W-:Y:S01]  /*2210*/  ISETP.GE.AND P0, PT, R8.reuse, 0x31, PT ;  /* 0x000000310800780c */ /* 0x040fe20003f06270 */
[----:B------:R-:W-:Y:S01]  /*2220*/  IMAD.SHL.U32 R174, R155, 0x20, RZ ;  /* 0x000000209bae7824 */ /* 0x000fe200078e00ff */
[----:B------:R-:W-:Y:S01]  /*2230*/  ISETP.GE.AND P1, PT, R8, 0x41, PT ;  /* 0x000000410800780c */ /* 0x000fe20003f26270 */
[----:B------:R3:W-:Y:S01]  /*2240*/  @P3 LDGSTS.E.BYPASS.LTC128B.128 [R215+0x3100], [R4.64], !P6 ;  /* 0x0310000004d73fae */ /* 0x0007e2000f101d48 */
[----:B------:R-:W-:Y:S01]  /*2250*/  IMAD.WIDE.U32 R8, R240, c[0x0][0x290], R28 ;  /* 0x0000a400f0087a25 */ /* 0x000fe200078e001c */
[----:B------:R-:W-:-:S02]  /*2260*/  SHF.L.U64.HI R156, R154, R167, c[0x0][0x284] ;  /* 0x0000a1009a9c7619 */ /* 0x000fc400000102a7 */
[----:B------:R-:W-:Y:S01]  /*2270*/  SHF.L.U64.HI R157, R155, R167, c[0x0][0x294] ;  /* 0x0000a5009b9d7619 */ /* 0x000fe200000102a7 */
[----:B------:R-:W-:Y:S01]  /*2280*/  IMAD.IADD R13, R9, 0x1, R24 ;  /* 0x00000001090d7824 */ /* 0x000fe200078e0218 */
[----:B------:R-:W-:Y:S02]  /*2290*/  @P2 IADD3 R16, P3, R2, R14, RZ ;  /* 0x0000000e02102210 */ /* 0x000fe40007f7e0ff */
[----:B------:R-:W-:Y:S01]  /*22a0*/  MOV R12, R8 ;  /* 0x00000008000c7202 */ /* 0x000fe20000000f00 */
[----:B------:R-:W-:Y:S01]  /*22b0*/  IMAD.WIDE.U32 R8, R240, c[0x0][0x280], R32 ;  /* 0x0000a000f0087a25 */ /* 0x000fe200078e0020 */
[----:B------:R-:W-:Y:S02]  /*22c0*/  @P2 IADD3.X R17, R3, R15, R17, P3, !PT ;  /* 0x0000000f03112210 */ /* 0x000fe40001ffe411 */
[----:B------:R-:W-:Y:S01]  /*22d0*/  @P2 LEA R20, P3, R16, c[0x0][0x220], 0x1 ;  /* 0x0000880010142a11 */ /* 0x000fe200078608ff */
[----:B------:R-:W-:Y:S02]  /*22e0*/  @P0 IMAD R18, R37, 0x30, RZ ;  /* 0x0000003025120824 */ /* 0x000fe400078e02ff */
[----:B-----5:R-:W-:Y:S01]  /*22f0*/  IMAD.WIDE.U32 R98, R136, c[0x0][0x290], R12 ;  /* 0x0000a40088627a25 */ /* 0x020fe200078e000c */
[----:B------:R-:W-:-:S03]  /*2300*/  @P2 LEA.HI.X R21, R16, c[0x0][0x224], R17, 0x1, P3 ;  /* 0x0000890010152a11 */ /* 0x000fc600018f0c11 */
[C---:B------:R-:W-:Y:S02]  /*2310*/  IMAD.WIDE.U32 R16, R240.reuse, c[0x0][0x290], R32 ;  /* 0x0000a400f0107a25 */ /* 0x040fe400078e0020 */
[----:B------:R4:W-:Y:S02]  /*2320*/  @P2 LDGSTS.E.BYPASS.LTC128B.128 [R215+0x3900], [R20.64], !P6 ;  /* 0x0390000014d72fae */ /* 0x0009e4000f101d48 */
[----:B-1----:R-:W-:-:S04]  /*2330*/  IMAD.WIDE.U32 R6, R240, c[0x0][0x280], R28 ;  /* 0x0000a000f0067a25 */ /* 0x002fc800078e001c */
[----:B---3--:R-:W-:Y:S02]  /*2340*/  IMAD R5, R35, c[0x0][0x280], RZ ;  /* 0x0000a00023057a24 */ /* 0x008fe400078e02ff */
[----:B------:R-:W-:Y:S02]  /*2350*/  IMAD R4, R34, c[0x0][0x1e0], RZ ;  /* 0x0000780022047a24 */ /* 0x000fe400078e02ff */
[----:B------:R-:W-:Y:S02]  /*2360*/  IMAD R23, R240, c[0x0][0x284], R5 ;  /* 0x0000a100f0177a24 */ /* 0x000fe400078e0205 */
[----:B------:R-:W-:Y:S02]  /*2370*/  IMAD R4, R26, c[0x0][0x1e4], R4 ;  /* 0x000079001a047a24 */ /* 0x000fe400078e0204 */
[----:B------:R-:W-:Y:S01]  /*2380*/  IMAD.MOV.U32 R14, RZ, RZ, R6 ;  /* 0x000000ffff0e7224 */ /* 0x000fe200078e0006 */
[----:B------:R-:W-:Y:S01]  /*2390*/  IADD3 R15, R7, R23, RZ ;  /* 0x00000017070f7210 */ /* 0x000fe20007ffe0ff */
[----:B------:R-:W-:Y:S01]  /*23a0*/  IMAD.MOV.U32 R6, RZ, RZ, R10 ;  /* 0x000000ffff067224 */ /* 0x000fe200078e000a */
[----:B------:R-:W-:Y:S01]  /*23b0*/  IADD3 R7, R11, R4, RZ ;  /* 0x000000040b077210 */ /* 0x000fe20007ffe0ff */
[----:B------:R-:W-:-:S04]  /*23c0*/  @P0 IMAD.WIDE.U32 R4, R153, 0x30, R2 ;  /* 0x0000003099040825 */ /* 0x000fc800078e0002 */
[----:B------:R-:W-:Y:S01]  /*23d0*/  IMAD.WIDE.U32 R10, R40, c[0x0][0x1e8], R6 ;  /* 0x00007a00280a7a25 */ /* 0x000fe200078e0006 */
[----:B------:R-:W-:Y:S02]  /*23e0*/  @P0 IADD3 R5, R5, R18, RZ ;  /* 0x0000001205050210 */ /* 0x000fe40007ffe0ff */
[----:B------:R-:W-:Y:S01]  /*23f0*/  @P0 LEA R18, P3, R4, c[0x0][0x220], 0x1 ;  /* 0x0000880004120a11 */ /* 0x000fe200078608ff */
[----:B------:R-:W-:Y:S02]  /*2400*/  IMAD.IADD R7, R23, 0x1, R9 ;  /* 0x0000000117077824 */ /* 0x000fe400078e0209 */
[----:B------:R-:W-:Y:S01]  /*2410*/  IMAD R9, R40, c[0x0][0x1ec], R11 ;  /* 0x00007b0028097a24 */ /* 0x000fe200078e020b */
[----:B------:R-:W-:Y:S01]  /*2420*/  @P0 LEA.HI.X R19, R4, c[0x0][0x224], R5, 0x1, P3 ;  /* 0x0000890004130a11 */ /* 0x000fe200018f0c05 */
[----:B------:R-:W-:Y:S01]  /*2430*/  IMAD.MOV.U32 R6, RZ, RZ, R8 ;  /* 0x000000ffff067224 */ /* 0x000fe200078e0008 */
[C---:B------:R-:W-:Y:S01]  /*2440*/  @P1 LEA R22, P3, R153.reuse, R2, 0x6 ;  /* 0x0000000299161211 */ /* 0x040fe200078630ff */
[----:B------:R-:W-:Y:S01]  /*2450*/  IMAD.MOV.U32 R8, RZ, RZ, R10 ;  /* 0x000000ffff087224 */ /* 0x000fe200078e000a */
[----:B------:R-:W-:Y:S01]  /*2460*/  IADD3 R5, R24, R17, RZ ;  /* 0x0000001118057210 */ /* 0x000fe20007ffe0ff */
[----:B------:R1:W-:Y:S01]  /*2470*/  @P0 LDGSTS.E.BYPASS.LTC128B.128 [R215+0x4100], [R18.64], !P6 ;  /* 0x0410000012d70fae */ /* 0x0003e2000f101d48 */
[----:B------:R-:W-:Y:S01]  /*2480*/  @P1 LEA.HI.X R3, R153, R3, R37, 0x6, P3 ;  /* 0x0000000399031211 */ /* 0x000fe200018f3425 */
[----:B------:R-:W-:Y:S01]  /*2490*/  IMAD.WIDE.U32 R100, R136, c[0x0][0x280], R14 ;  /* 0x0000a00088647a25 */ /* 0x000fe200078e000e */
[----:B------:R-:W-:-:S02]  /*24a0*/  @P1 LEA R2, P3, R22, c[0x0][0x220], 0x1 ;  /* 0x0000880016021a11 */ /* 0x000fc400078608ff */
[----:B------:R-:W-:Y:S01]  /*24b0*/  MOV R4, R16 ;  /* 0x0000001000047202 */ /* 0x000fe20000000f00 */
[----:B------:R-:W-:Y:S01]  /*24c0*/  IMAD.WIDE.U32 R96, R136, c[0x0][0x280], R6 ;  /* 0x0000a00088607a25 */ /* 0x000fe200078e0006 */
[----:B------:R-:W-:Y:S02]  /*24d0*/  @P1 LEA.HI.X R3, R22, c[0x0][0x224], R3, 0x1, P3 ;  /* 0x0000890016031a11 */ /* 0x000fe400018f0c03 */
[----:B------:R-:W-:Y:S01]  /*24e0*/  ISETP.GE.AND P0, PT, R91, c[0x0][0x1d4], PT ;  /* 0x000075005b007a0c */ /* 0x000fe20003f06270 */
[----:B------:R-:W-:Y:S01]  /*24f0*/  IMAD.WIDE.U32 R94, R136, c[0x0][0x290], R4 ;  /* 0x0000a400885e7a25 */ /* 0x000fe200078e0004 */
[----:B------:R-:W-:Y:S01]  /*2500*/  SHF.L.U32 R10, R187, 0x1, RZ ;  /* 0x00000001bb0a7819 */ /* 0x000fe200000006ff */
[----:B------:R3:W-:Y:S01]  /*2510*/  @P1 LDGSTS.E.BYPASS.LTC128B.128 [R215+0x4900], [R2.64], !P6 ;  /* 0x0490000002d71fae */ /* 0x0007e2000f101d48 */
[----:B------:R-:W-:-:S03]  /*2520*/  ISETP.GE.AND P6, PT, R32, c[0x0][0x1d4], PT ;  /* 0x0000750020007a0c */ /* 0x000fc60003fc6270 */
[----:B------:R-:W0:Y:S01]  /*2530*/  LDGDEPBAR ;  /* 0x00000000000079af */ /* 0x000e220000000000 */
[----:B------:R-:W-:Y:S05]  /*2540*/  WARPSYNC 0xffffffff ;  /* 0xffffffff00007948 */ /* 0x000fea0003800000 */
[----:B------:R-:W-:Y:S02]  /*2550*/  @P0 LOP3.LUT R245, R245, 0x2, RZ, 0xfc, !PT ;  /* 0x00000002f5f50812 */ /* 0x000fe400078efcff */
[----:B---3--:R-:W-:Y:S01]  /*2560*/  SHF.R.S32.HI R2, RZ, 0x1f, R136 ;  /* 0x0000001fff027819 */ /* 0x008fe20000011488 */
[----:B------:R-:W-:-:S04]  /*2570*/  IMAD R3, R35, c[0x0][0x1e0], RZ ;  /* 0x0000780023037a24 */ /* 0x000fc800078e02ff */
[C---:B------:R-:W-:Y:S02]  /*2580*/  IMAD R11, R2.reuse, c[0x0][0x280], RZ ;  /* 0x0000a000020b7a24 */ /* 0x040fe400078e02ff */
[----:B-1----:R-:W-:Y:S02]  /*2590*/  IMAD R18, R2, c[0x0][0x290], RZ ;  /* 0x0000a40002127a24 */ /* 0x002fe400078e02ff */
[----:B------:R-:W-:Y:S02]  /*25a0*/  IMAD R16, R240, c[0x0][0x1e4], R3 ;  /* 0x00007900f0107a24 */ /* 0x000fe400078e0203 */
[----:B------:R-:W-:Y:S02]  /*25b0*/  IMAD R3, R136, c[0x0][0x284], R11 ;  /* 0x0000a10088037a24 */ /* 0x000fe400078e020b */
[----:B------:R-:W-:-:S03]  /*25c0*/  IMAD.IADD R122, R181, 0x1, R16 ;  /* 0x00000001b57a7824 */ /* 0x000fc600078e0210 */
[----:B------:R-:W-:Y:S02]  /*25d0*/  IADD3 R111, R101, R3, RZ ;  /* 0x00000003656f7210 */ /* 0x000fe40007ffe0ff */
[----:B------:R-:W-:Y:S02]  /*25e0*/  IADD3 R108, R3, R97, RZ ;  /* 0x00000061036c7210 */ /* 0x000fe40007ffe0ff */
        /* <DEDUP_REMOVED lines=11> */
[----:B------:R-:W-:Y:S02]  /*26a0*/  IMAD.IADD R109, R99, 0x1, R2 ;  /* 0x00000001636d7824 */ /* 0x000fe400078e0202 */
[----:B------:R-:W-:-:S05]  /*26b0*/  IMAD.IADD R88, R85, 0x1, R8 ;  /* 0x0000000155587824 */ /* 0x000fca00078e0208 */
[----:B------:R-:W-:Y:S02]  /*26c0*/  IADD3.X R106, R88, R122, R33, P1, P0 ;  /* 0x0000007a586a7210 */ /* 0x000fe40000fe0421 */
[----:B----4-:R-:W-:Y:S01]  /*26d0*/  ISETP.GE.AND P0, PT, R32, c[0x0][0x27c], PT ;  /* 0x00009f0020007a0c */ /* 0x010fe20003f06270 */
[C---:B------:R-:W-:Y:S01]  /*26e0*/  IMAD.WIDE.U32 R2, R40.reuse, c[0x0][0x260], R132 ;  /* 0x0000980028027a25 */ /* 0x040fe200078e0084 */
[----:B------:R-:W-:Y:S01]  /*26f0*/  ISETP.GE.AND P2, PT, R187, 0x1, PT ;  /* 0x00000001bb00780c */ /* 0x000fe20003f46270 */
[----:B------:R-:W-:Y:S01]  /*2700*/  BAR.SYNC.DEFER_BLOCKING 0x0 ;  /* 0x0000000000007b1d */ /* 0x000fe20000010000 */
[----:B------:R-:W-:Y:S01]  /*2710*/  SHF.L.U32 R172, R155, 0x6, RZ ;  /* 0x000000069bac7819 */ /* 0x000fe200000006ff */
[C---:B------:R-:W-:Y:S01]  /*2720*/  IMAD.WIDE.U32 R6, R40.reuse, c[0x0][0x210], R32 ;  /* 0x0000840028067a25 */ /* 0x040fe200078e0020 */
[----:B------:R-:W-:Y:S02]  /*2730*/  SHF.L.U64.HI R135, R153, R167, c[0x0][0x23c] ;  /* 0x00008f0099877619 */ /* 0x000fe400000102a7 */
[----:B------:R-:W-:Y:S01]  /*2740*/  LOP3.LUT R245, R245, 0xfffffff7, RZ, 0xc0, !PT ;  /* 0xfffffff7f5f57812 */ /* 0x000fe200078ec0ff */
[----:B------:R-:W-:Y:S01]  /*2750*/  IMAD.MOV.U32 R4, RZ, RZ, R2 ;  /* 0x000000ffff047224 */ /* 0x000fe200078e0002 */
[----:B------:R-:W-:Y:S01]  /*2760*/  ULDC.U8 UR4, c[0x0][0x298] ;  /* 0x0000a60000047ab9 */ /* 0x000fe20000000000 */
        /* <DEDUP_REMOVED lines=10> */
[----:B------:R-:W-:Y:S01]  /*2810*/  @P2 LOP3.LUT R245, R245, 0x8, RZ, 0xfc, !PT ;  /* 0x00000008f5f52812 */ /* 0x000fe200078efcff */
        /* <DEDUP_REMOVED lines=11> */
[----:B------:R-:W-:-:S02]  /*28d0*/  IADD3 R130, P1, R240, R26, RZ ;  /* 0x0000001af0827210 */ /* 0x000fc40007f3e0ff */
[----:B------:R-:W-:Y:S01]  /*28e0*/  LOP3.LUT R245, R245, 0xfffffffb, RZ, 0xc0, !PT ;  /* 0xfffffffbf5f57812 */ /* 0x000fe200078ec0ff */
[----:B------:R-:W-:Y:S01]  /*28f0*/  IMAD R4, R139, c[0x0][0x1e4], R4 ;  /* 0x000079008b047a24 */ /* 0x000fe200078e0204 */
[----:B------:R-:W-:Y:S01]  /*2900*/  SHF.R.S32.HI R105, RZ, 0x1f, R103 ;  /* 0x0000001fff697819 */ /* 0x000fe20000011467 */
[----:B------:R-:W-:Y:S01]  /*2910*/  IMAD R3, R6, c[0x0][0x1e0], RZ ;  /* 0x0000780006037a24 */ /* 0x000fe200078e02ff */
[----:B------:R-:W-:Y:S01]  /*2920*/  @P0 LOP3.LUT R245, R245, 0x4, RZ, 0xfc, !PT ;  /* 0x00000004f5f50812 */ /* 0x000fe200078efcff */
[----:B------:R-:W-:Y:S01]  /*2930*/  IMAD.MOV.U32 R166, RZ, RZ, 0x6 ;  /* 0x00000006ffa67424 */ /* 0x000fe200078e00ff */
[----:B------:R-:W-:Y:S01]  /*2940*/  IADD3 R127, R179, R4, RZ ;  /* 0x00000004b37f7210 */ /* 0x000fe20007ffe0ff */
[----:B------:R-:W-:Y:S01]  /*2950*/  IMAD R3, R149, c[0x0][0x1e4], R3 ;  /* 0x0000790095037a24 */ /* 0x000fe200078e0203 */
[----:B------:R-:W-:Y:S01]  /*2960*/  SHF.R.S32.HI R4, RZ, 0x4, R5 ;  /* 0x00000004ff047819 */ /* 0x000fe20000011405 */
[----:B------:R-:W-:Y:S01]  /*2970*/  IMAD.MOV.U32 R7, RZ, RZ, c[0x0][0x1e0] ;  /* 0x00007800ff077624 */ /* 0x000fe200078e00ff */
[--C-:B------:R-:W-:Y:S01]  /*2980*/  LOP3.LUT R5, R39, 0x38, R2.reuse, 0xf8, !PT ;  /* 0x0000003827057812 */ /* 0x100fe200078ef802 */
[----:B------:R-:W-:Y:S01]  /*2990*/  IMAD.IADD R126, R177, 0x1, R3 ;  /* 0x00000001b17e7824 */ /* 0x000fe200078e0203 */
[----:B------:R-:W-:Y:S01]  /*29a0*/  LEA.HI.SX32 R6, R2, R4, 0x1d ;  /* 0x0000000402067211 */ /* 0x000fe200078feaff */
[----:B------:R-:W-:Y:S01]  /*29b0*/  IMAD.SHL.U32 R171, R154, 0x40, RZ ;  /* 0x000000409aab7824 */ /* 0x000fe200078e00ff */
[--C-:B------:R-:W-:Y:S01]  /*29c0*/  LOP3.LUT R3, R150, 0x38, R2.reuse, 0xf8, !PT ;  /* 0x0000003896037812 */ /* 0x100fe200078ef802 */
[----:B------:R-:W-:Y:S01]  /*29d0*/  IMAD.WIDE.U32 R140, R7, 0x50, RZ ;  /* 0x00000050078c7825 */ /* 0x000fe200078e00ff */
[----:B------:R-:W-:-:S02]  /*29e0*/  LOP3.LUT R4, R148, 0x38, R2, 0xf8, !PT ;  /* 0x0000003894047812 */ /* 0x000fc400078ef802 */
[----:B------:R-:W-:Y:S01]  /*29f0*/  LOP3.LUT R5, R5, R38, RZ, 0x3c, !PT ;  /* 0x0000002605057212 */ /* 0x000fe200078e3cff */
[----:B------:R-:W-:Y:S01]  /*2a00*/  IMAD.SHL.U32 R83, R6, 0x8, RZ ;  /* 0x0000000806537824 */ /* 0x000fe200078e00ff */
[----:B------:R-:W-:Y:S01]  /*2a10*/  LOP3.LUT R3, R3, R186, RZ, 0x3c, !PT ;  /* 0x000000ba03037212 */ /* 0x000fe200078e3cff */
[----:B------:R-:W-:Y:S01]  /*2a20*/  IMAD.SHL.U32 R175, R7, 0x20, RZ ;  /* 0x0000002007af7824 */ /* 0x000fe200078e00ff */
[----:B------:R-:W-:Y:S01]  /*2a30*/  LOP3.LUT R2, R4, R185, RZ, 0x3c, !PT ;  /* 0x000000b904027212 */ /* 0x000fe200078e3cff */
[----:B------:R-:W-:Y:S01]  /*2a40*/  IMAD.IADD R5, R152, 0x1, R5 ;  /* 0x0000000198057824 */ /* 0x000fe200078e0205 */
[-C--:B------:R-:W-:Y:S01]  /*2a50*/  SHF.L.U64.HI R154, R154, R166.reuse, c[0x0][0x284] ;  /* 0x0000a1009a9a7619 */ /* 0x080fe200000102a6 */
[----:B------:R-:W-:Y:S01]  /*2a60*/  IMAD R8, R17, c[0x0][0x218], RZ ;  /* 0x0000860011087a24 */ /* 0x000fe200078e02ff */
[-C--:B------:R-:W-:Y:S01]  /*2a70*/  SHF.L.U64.HI R155, R155, R166.reuse, c[0x0][0x294] ;  /* 0x0000a5009b9b7619 */ /* 0x080fe200000102a6 */
[----:B------:R-:W-:Y:S01]  /*2a80*/  IMAD.SHL.U32 R125, R5, 0x2, RZ ;  /* 0x00000002057d7824 */ /* 0x000fe200078e00ff */
[----:B------:R-:W-:Y:S01]  /*2a90*/  SHF.L.U64.HI R166, R7, R166, c[0x0][0x1e4] ;  /* 0x0000790007a67619 */ /* 0x000fe200000102a6 */
[----:B------:R-:W-:Y:S01]  /*2aa0*/  IMAD R8, R11, c[0x0][0x21c], R8 ;  /* 0x000087000b087a24 */ /* 0x000fe200078e0208 */
[C---:B------:R-:W-:Y:S01]  /*2ab0*/  SHF.L.U64.HI R167, R7.reuse, R167, c[0x0][0x1e4] ;  /* 0x0000790007a77619 */ /* 0x040fe200000102a7 */
[----:B------:R-:W-:Y:S01]  /*2ac0*/  IMAD R168, R142, c[0x0][0x294], RZ ;  /* 0x0000a5008ea87a24 */ /* 0x000fe200078e02ff */
[----:B------:R-:W-:Y:S01]  /*2ad0*/  SHF.L.U32 R183, R7, 0x6, RZ ;  /* 0x0000000607b77819 */ /* 0x000fe200000006ff */
[----:B------:R-:W-:Y:S01]  /*2ae0*/  IMAD.IADD R7, R162, 0x1, R3 ;  /* 0x00000001a2077824 */ /* 0x000fe200078e0203 */
[----:B------:R-:W-:Y:S01]  /*2af0*/  IADD3 R6, R161, R2, RZ ;  /* 0x00000002a1067210 */ /* 0x000fe20007ffe0ff */
[C---:B------:R-:W-:Y:S01]  /*2b00*/  IMAD R169, R142.reuse, c[0x0][0x284], RZ ;  /* 0x0000a1008ea97a24 */ /* 0x040fe200078e02ff */
[--C-:B------:R-:W-:Y:S01]  /*2b10*/  LOP3.LUT R3, R39, 0x38, R83.reuse, 0xf8, !PT ;  /* 0x0000003827037812 */ /* 0x100fe200078ef853 */
[----:B------:R-:W-:Y:S01]  /*2b20*/  IMAD R165, R142, c[0x0][0x1e4], RZ ;  /* 0x000079008ea57a24 */ /* 0x000fe200078e02ff */
[--C-:B------:R-:W-:Y:S01]  /*2b30*/  LOP3.LUT R2, R148, 0x38, R83.reuse, 0xf8, !PT ;  /* 0x0000003894027812 */ /* 0x100fe200078ef853 */
[----:B------:R-:W-:Y:S01]  /*2b40*/  IMAD.WIDE.U32 R144, R142, c[0x0][0x290], RZ ;  /* 0x0000a4008e907a25 */ /* 0x000fe200078e00ff */
[----:B------:R-:W-:-:S02]  /*2b50*/  LOP3.LUT R4, R150, 0x38, R83, 0xf8, !PT ;  /* 0x0000003896047812 */ /* 0x000fc400078ef853 */
[----:B------:R-:W-:Y:S01]  /*2b60*/  LOP3.LUT R5, R3, R38, RZ, 0x3c, !PT ;  /* 0x0000002603057212 */ /* 0x000fe200078e3cff */
[----:B------:R-:W-:Y:S01]  /*2b70*/  IMAD.WIDE.U32 R142, R142, c[0x0][0x280], RZ ;  /* 0x0000a0008e8e7a25 */ /* 0x000fe200078e00ff */
[----:B------:R-:W-:Y:S02]  /*2b80*/  LOP3.LUT R3, R2, R185, RZ, 0x3c, !PT ;  /* 0x000000b902037212 */ /* 0x000fe400078e3cff */
[----:B------:R-:W-:Y:S01]  /*2b90*/  LOP3.LUT R2, R4, R186, RZ, 0x3c, !PT ;  /* 0x000000ba04027212 */ /* 0x000fe200078e3cff */
[----:B------:R-:W-:Y:S01]  /*2ba0*/  IMAD.IADD R4, R152, 0x1, R5 ;  /* 0x0000000198047824 */ /* 0x000fe200078e0205 */
[----:B------:R-:W-:Y:S01]  /*2bb0*/  IADD3 R102, R93, R8, RZ ;  /* 0x000000085d667210 */ /* 0x000fe20007ffe0ff */
[----:B------:R-:W-:Y:S01]  /*2bc0*/  IMAD.IADD R3, R161, 0x1, R3 ;  /* 0x00000001a1037824 */ /* 0x000fe200078e0203 */
[----:B------:R-:W-:Y:S01]  /*2bd0*/  IADD3 R2, R162, R2, RZ ;  /* 0x00000002a2027210 */ /* 0x000fe20007ffe0ff */
[----:B------:R-:W-:Y:S01]  /*2be0*/  IMAD.X R129, R34, 0x1, R35, P1 ;  /* 0x0000000122817824 */ /* 0x000fe200008e0623 */
[----:B------:R-:W-:Y:S01]  /*2bf0*/  SHF.R.S32.HI R104, RZ, 0x1f, R83 ;  /* 0x0000001fff687819 */ /* 0x000fe20000011453 */
[----:B------:R-:W-:Y:S01]  /*2c00*/  IMAD.SHL.U32 R153, R153, 0x20, RZ ;  /* 0x0000002099997824 */ /* 0x000fe200078e00ff */
[----:B------:R-:W-:Y:S01]  /*2c10*/  SHF.L.U32 R124, R6, 0x1, RZ ;  /* 0x00000001067c7819 */ /* 0x000fe200000006ff */
[----:B------:R-:W-:Y:S01]  /*2c20*/  IMAD.IADD R168, R145, 0x1, R168 ;  /* 0x0000000191a87824 */ /* 0x000fe200078e02a8 */
[----:B------:R-:W-:Y:S01]  /*2c30*/  SHF.L.U32 R119, R3, 0x1, RZ ;  /* 0x0000000103777819 */ /* 0x000fe200000006ff */
[----:B------:R-:W-:-:S02]  /*2c40*/  IMAD.IADD R169, R143, 0x1, R169 ;  /* 0x000000018fa97824 */ /* 0x000fc400078e02a9 */
[----:B------:R-:W-:Y:S02]  /*2c50*/  IMAD.IADD R165, R141, 0x1, R165 ;  /* 0x000000018da57824 */ /* 0x000fe400078e02a5 */
[----:B------:R-:W-:Y:S02]  /*2c60*/  IMAD.IADD R90, R87, 0x1, R9 ;  /* 0x00000001575a7824 */ /* 0x000fe400078e0209 */
[----:B------:R-:W-:Y:S02]  /*2c70*/  IMAD.SHL.U32 R121, R7, 0x2, RZ ;  /* 0x0000000207797824 */ /* 0x000fe400078e00ff */
[----:B------:R-:W-:Y:S02]  /*2c80*/  IMAD.SHL.U32 R120, R4, 0x2, RZ ;  /* 0x0000000204787824 */ /* 0x000fe400078e00ff */
[----:B------:R-:W-:Y:S02]  /*2c90*/  IMAD.SHL.U32 R118, R2, 0x2, RZ ;  /* 0x0000000202767824 */ /* 0x000fe400078e00ff */
.L_x_1865:
        /* <DEDUP_REMOVED lines=24> */
[----:B------:R-:W-:Y:S01]  /*2e20*/  LOP3.LUT P2, RZ, R245, 0x4, RZ, 0xc0, !PT ;  /* 0x00000004f5ff7812 */ /* 0x000fe2000784c0ff */
        /* <DEDUP_REMOVED lines=38> */
.L_x_1835:
[----:B------:R-:W-:Y:S05]  /*3090*/  BSYNC B0 ;  /* 0x0000000000007941 */ /* 0x000fea0003800000 */
.L_x_1834:
        /* <DEDUP_REMOVED lines=39> */
.L_x_1837:
[----:B------:R-:W-:Y:S05]  /*3310*/  BSYNC B0 ;  /* 0x0000000000007941 */ /* 0x000fea0003800000 */
.L_x_1836:
        /* <DEDUP_REMOVED lines=37> */
.L_x_1839:
[----:B------:R-:W-:Y:S05]  /*3570*/  BSYNC B0 ;  /* 0x0000000000007941 */ /* 0x000fea0003800000 */
.L_x_1838:
        /* <DEDUP_REMOVED lines=68> */
.L_x_1843:
[----:B------:R-:W-:Y:S05]  /*39c0*/  BSYNC B0 ;  /* 0x0000000000007941 */ /* 0x000fea0003800000 */
.L_x_1842:
[----:B------:R-:W-:Y:S11]  /*39d0*/  LOP3.LUT P0, RZ, R245, 0x2, RZ, 0xc0, !PT ;  /* 0x00000002f5ff7812 */ /* 0x000ff6000780c0ff */
        /* <DEDUP_REMOVED lines=54> */
.L_x_1841:
[----:B------:R-:W-:Y:S05]  /*3d40*/  BSYNC B1 ;  /* 0x0000000000017941 */ /* 0x000fea0003800000 */
.L_x_1840:
        /* <DEDUP_REMOVED lines=56> */
.L_x_1847:
[----:B------:R-:W-:Y:S05]  /*40d0*/  BSYNC B0 ;  /* 0x0000000000007941 */ /* 0x000fea0003800000 */
.L_x_1846:
        /* <DEDUP_REMOVED lines=55> */
.L_x_1845:
[----:B------:R-:W-:Y:S05]  /*4450*/  BSYNC B1 ;  /* 0x0000000000017941 */ /* 0x000fea0003800000 */
.L_x_1844:
        /* <DEDUP_REMOVED lines=55> */
.L_x_1850:
[----:B------:R-:W-:Y:S05]  /*47d0*/  BSYNC B0 ;  /* 0x0000000000007941 */ /* 0x000fea0003800000 */
.L_x_1849:
        /* <DEDUP_REMOVED lines=56> */
.L_x_1833:
        /* <DEDUP_REMOVED lines=196> */
.L_x_1852:
[----:B------:R-:W-:Y:S05]  /*57a0*/  BSYNC B0 ;  /* 0x0000000000007941 */ /* 0x000fea0003800000 */
.L_x_1851:
        /* <DEDUP_REMOVED lines=115> */
.L_x_1854:
[----:B------:R-:W-:Y:S05]  /*5ee0*/  BSYNC B0 ;  /* 0x0000000000007941 */ /* 0x000fea0003800000 */
.L_x_1853:
        /* <DEDUP_REMOVED lines=116> */
.L_x_1832:
[----:B------:R-:W-:Y:S01]  /*6630*/  LOP3.LUT P1, RZ, R245, 0x2, RZ, 0xc0, !PT ;  /* 0x00000002f5ff7812 */ /* 0x000fe2000782c0ff */
        /* <DEDUP_REMOVED lines=10> */
.L_x_1856:
[----:B------:R-:W-:Y:S05]  /*66e0*/  BSYNC B0 ;  /* 0x0000000000007941 */ /* 0x000fea0003800000 */
.L_x_1855:
        /* <DEDUP_REMOVED lines=8> */
.L_x_1858:
[----:B------:R-:W-:Y:S05]  /*6770*/  BSYNC B0 ;  /* 0x0000000000007941 */ /* 0x000fea0003800000 */
.L_x_1857:
[----:B------:R-:W-:Y:S11]  /*6780*/  ISETP.GE.AND P0, PT, R149, R2, PT ;  /* 0x000000029500720c */ /* 0x000ff60003f06270 */
[----:B------:R-:W-:Y:S02]  /*6790*/  @!UPT UIADD3 URZ, URZ, URZ, URZ ;  /* 0x0000003f3f3ff290 */ /* 0x000fe4000fffe03f */
[----:B------:R-:W-:-:S05]  /*67a0*/  @P0 BRA `(.L_x_1848) ;  /* 0x0000004000000947 */ /* 0x000fca0003800000 */
[----:B-1----:R-:W1:Y:S04]  /*67b0*/  @!P6 LDS.128 R8, [R81+0x4800] ;  /* 0x004800005108e984 */ /* 0x002e680000000c00 */
[----:B------:R-:W2:Y:S04]  /*67c0*/  @!P1 LDS.128 R4, [R82+0x4800] ;  /* 0x0048000052049984 */ /* 0x000ea80000000c00 */
[----:B-1----:R1:W-:Y:S04]  /*67d0*/  @!P6 STG.E.128 [R64.64], R8 ;  /* 0x000000084000e986 */ /* 0x0023e8000c101d08 */
[----:B--2---:R1:W-:Y:S02]  /*67e0*/  @!P1 STG.E.128 [R64.64+0x40], R4 ;  /* 0x0000400440009986 */ /* 0x0043e4000c101d08 */
.L_x_1848:
[----:B------:R-:W-:Y:S05]  /*67f0*/  BSYNC B2 ;  /* 0x0000000000027941 */ /* 0x000fea0003800000 */
.L_x_1831:
[----:B-1----:R-:W-:Y:S01]  /*6800*/  IMAD R15, R36, -0x50, RZ ;  /* 0xffffffb0240f7824 */ /* 0x002fe200078e02ff */
        /* <DEDUP_REMOVED lines=61> */
[----:B------:R-:W-:Y:S11]  /*6be0*/  LOP3.LUT P5, RZ, R245, 0x1, RZ, 0xc0, !PT ;  /* 0x00000001f5ff7812 */ /* 0x000ff600078ac0ff */
        /* <DEDUP_REMOVED lines=32> */
.L_x_1860:
[----:B-1----:R-:W-:Y:S05]  /*6df0*/  BSYNC B0 ;  /* 0x0000000000007941 */ /* 0x002fea0003800000 */
.L_x_1859:
        /* <DEDUP_REMOVED lines=21> */
.L_x_1862:
[----:B------:R-:W-:Y:S05]  /*6f50*/  BSYNC B0 ;  /* 0x0000000000007941 */ /* 0x000fea0003800000 */
.L_x_1861:
        /* <DEDUP_REMOVED lines=21> */
.L_x_1864:
[----:B------:R-:W-:Y:S05]  /*70b0*/  BSYNC B0 ;  /* 0x0000000000007941 */ /* 0x000fea0003800000 */
.L_x_1863:
        /* <DEDUP_REMOVED lines=31> */
.L_x_1830:
        /* <DEDUP_REMOVED lines=33> */
.L_x_1867:
[----:B------:R-:W-:Y:S05]  /*74c0*/  BSYNC B0 ;  /* 0x0000000000007941 */ /* 0x000fea0003800000 */
.L_x_1866:
        /* <DEDUP_REMOVED lines=38> */
[----:B------:R-:W-:-:S04]  /*7730*/  PRMT R0, RZ, 0x7610, R0 ;  /* 0x00007610ff007816 */ /* 0x000fc80000000000 */
[----:B------:R-:W-:-:S04]  /*7740*/  IMNMX R17, R151, R2, PT ;  /* 0x0000000297117217 */ /* 0x000fc80003800200 */
[----:B------:R-:W-:Y:S01]  /*7750*/  ISETP.GT.AND P0, PT, R17, R247, PT ;  /* 0x000000f71100720c */ /* 0x000fe20003f04270 */
[----:B------:R1:W-:-:S12]  /*7760*/  STL [R1+0x14], R17 ;  /* 0x0000141101007387 */ /* 0x0003d80000100800 */
[----:B------:R-:W-:Y:S05]  /*7770*/  @!P0 BRA `(.L_x_1868) ;  /* 0x0000ab1000008947 */ /* 0x000fea0003800000 */
[----:B------:R-:W2:Y:S01]  /*7780*/  LDL R16, [R1+0x4] ;  /* 0x0000040001107983 */ /* 0x000ea20000100800 */
[----:B------:R-:W-:-:S03]  /*7790*/  ISETP.NE.U32.AND P0, PT, RZ, c[0x0][0x340], PT ;  /* 0x0000d000ff007a0c */ /* 0x000fc60003f05070 */
[----:B------:R-:W3:Y:S01]  /*77a0*/  LDL R18, [R1+0x10] ;  /* 0x0000100001127983 */ /* 0x000ee20000100800 */
[----:B------:R-:W-:-:S13]  /*77b0*/  ISETP.NE.AND.EX P2, PT, RZ, c[0x0][0x344], PT, P0 ;  /* 0x0000d100ff007a0c */ /* 0x000fda0003f45300 */
[----:B------:R-:W-:-:S05]  /*77c0*/  @P2 MOV R2, 0x4 ;  /* 0x0000000400022802 */ /* 0x000fca0000000f00 */
[----:B------:R-:W-:-:S05]  /*77d0*/  @P2 IMAD.WIDE R2, R246, R2, c[0x0][0x340] ;  /* 0x0000d000f6022625 */ /* 0x000fca00078e0202 */
[----:B------:R4:W3:Y:S01]  /*77e0*/  @P2 LDG.E R13, [R2.64] ;  /* 0x00000008020d2981 */ /* 0x0008e2000c1e1900 */
[----:B------:R-:W-:-:S04]  /*77f0*/  MOV R0, c[0x0][0x2c4] ;  /* 0x0000b10000007a02 */ /* 0x000fc80000000f00 */
[----:B------:R-:W-:Y:S02]  /*7800*/  ISETP.NE.AND P1, PT, R0, 0x1, PT ;  /* 0x000000010000780c */ /* 0x000fe40003f25270 */
[----:B------:R-:W-:Y:S01]  /*7810*/  LEA R0, R164, R138, 0x4 ;  /* 0x0000008aa4007211 */ /* 0x000fe200078e20ff */
[----:B------:R-:W-:Y:S01]  /*7820*/  IMAD.MOV.U32 R7, RZ, RZ, R133 ;  /* 0x000000ffff077224 */ /* 0x000fe200078e0085 */
[----:B------:R-:W-:Y:S02]  /*7830*/  MOV R6, R132 ;  /* 0x0000008400067202 */ /* 0x000fe40000000f00 */
[----:B----4-:R-:W-:Y:S02]  /*7840*/  SHF.R.S32.HI R3, RZ, 0x1f, R158 ;  /* 0x0000001fff037819 */ /* 0x010fe4000001149e */
[----:B------:R-:W-:-:S03]  /*7850*/  IADD3 R2, P0, R138, R9, RZ ;  /* 0x000000098a027210 */ /* 0x000fc60007f1e0ff */
[----:B------:R-:W-:Y:S01]  /*7860*/  IMAD R4, R3, c[0x0][0x178], RZ ;  /* 0x00005e0003047a24 */ /* 0x000fe200078e02ff */
[----:B------:R-:W-:-:S03]  /*7870*/  LEA.HI.X.SX32 R3, R9, R184, 0x1, P0 ;  /* 0x000000b809037211 */ /* 0x000fc600000f0eff */
[----:B------:R-:W-:Y:S01]  /*7880*/  IMAD R8, R158, c[0x0][0x17c], R4 ;  /* 0x00005f009e087a24 */ /* 0x000fe200078e0204 */
[----:B------:R-:W-:Y:S01]  /*7890*/  ISETP.NE.U32.AND P0, PT, RZ, c[0x0][0x348], PT ;  /* 0x0000d200ff007a0c */ /* 0x000fe20003f05070 */
[C---:B------:R-:W-:Y:S02]  /*78a0*/  IMAD R15, R3.reuse, c[0x0][0x1e0], RZ ;  /* 0x00007800030f7a24 */ /* 0x040fe400078e02ff */
[----:B------:R-:W-:Y:S01]  /*78b0*/  IMAD R14, R3, c[0x0][0x208], RZ ;  /* 0x00008200030e7a24 */ /* 0x000fe200078e02ff */
[----:B------:R-:W-:Y:S01]  /*78c0*/  ISETP.NE.AND.EX P0, PT, RZ, c[0x0][0x34c], PT, P0 ;  /* 0x0000d300ff007a0c */ /* 0x000fe20003f05300 */
[----:B------:R-:W-:Y:S01]  /*78d0*/  IMAD.WIDE.U32 R10, R2, c[0x0][0x1e0], R6 ;  /* 0x00007800020a7a25 */ /* 0x000fe200078e0006 */
[----:B------:R-:W-:-:S03]  /*78e0*/  IADD3 R112, R17, -0x1, RZ ;  /* 0xffffffff11707810 */ /* 0x000fc60007ffe0ff */
[----:B--2---:R-:W-:-:S04]  /*78f0*/  IMAD R12, R16, 0x80, R0 ;  /* 0x00000080100c7824 */ /* 0x004fc800078e0200 */
[----:B------:R-:W-:Y:S01]  /*7900*/  @P1 IMAD.HI.U32 R5, R12, c[0x0][0x2c8], RZ ;  /* 0x0000b2000c051a27 */ /* 0x000fe200078e00ff */
[----:B------:R-:W-:-:S04]  /*7910*/  MOV R0, R12 ;  /* 0x0000000c00007202 */ /* 0x000fc80000000f00 */
[----:B------:R-:W-:Y:S01]  /*7920*/  @P1 SHF.R.U32.HI R0, RZ, c[0x0][0x2cc], R5 ;  /* 0x0000b300ff001a19 */ /* 0x000fe20000011605 */
[----:B------:R-:W-:-:S05]  /*7930*/  IMAD.WIDE.U32 R4, R158, c[0x0][0x178], RZ ;  /* 0x00005e009e047a25 */ /* 0x000fca00078e00ff */
[----:B------:R-:W-:Y:S01]  /*7940*/  IADD3 R3, R5, R8, RZ ;  /* 0x0000000805037210 */ /* 0x000fe20007ffe0ff */
[----:B------:R-:W-:-:S04]  /*7950*/  IMAD.WIDE.U32 R8, R2, c[0x0][0x208], R6 ;  /* 0x0000820002087a25 */ /* 0x000fc800078e0006 */
[C---:B------:R-:W-:Y:S02]  /*7960*/  IMAD R6, R2.reuse, c[0x0][0x1e4], R15 ;  /* 0x0000790002067a24 */ /* 0x040fe400078e020f */
[----:B------:R-:W-:Y:S01]  /*7970*/  IMAD R5, R2, c[0x0][0x20c], R14 ;  /* 0x0000830002057a24 */ /* 0x000fe200078e020e */
[----:B------:R-:W-:Y:S02]  /*7980*/  MOV R2, R4 ;  /* 0x0000000400027202 */ /* 0x000fe40000000f00 */
[----:B------:R-:W-:Y:S01]  /*7990*/  SEL R4, R137, RZ, !P0 ;  /* 0x000000ff89047207 */ /* 0x000fe20004000000 */
[----:B------:R-:W-:Y:S01]  /*79a0*/  IMAD.IADD R7, R11, 0x1, R6 ;  /* 0x000000010b077824 */ /* 0x000fe200078e0206 */
[----:B------:R-:W-:Y:S01]  /*79b0*/  IADD3 R5, R9, R5, RZ ;  /* 0x0000000509057210 */ /* 0x000fe20007ffe0ff */
[----:B---3--:R-:W-:Y:S01]  /*79c0*/  IMAD.WIDE.U32 R2, R18, c[0x0][0x1b8], R2 ;  /* 0x00006e0012027a25 */ /* 0x008fe200078e0002 */
        /* <DEDUP_REMOVED lines=21> */
[----:B------:R-:W-:-:S02]  /*7b20*/  @P2 SHF.R.S32.HI R0, RZ, 0x1f, R13 ;  /* 0x0000001fff002819 */ /* 0x000fc4000001140d */
[----:B------:R-:W-:Y:S02]  /*7b30*/  @!P2 MOV R0, R137 ;  /* 0x000000890000a202 */ /* 0x000fe40000000f00 */
[----:B------:R-:W-:Y:S02]  /*7b40*/  ISETP.NE.AND.EX P0, PT, RZ, c[0x0][0x354], PT, P0 ;  /* 0x0000d500ff007a0c */ /* 0x000fe40003f05300 */
[----:B------:R-:W-:Y:S01]  /*7b50*/  IADD3 R3, R3, R10, RZ ;  /* 0x0000000a03037210 */ /* 0x000fe20007ffe0ff */
[----:B------:R-:W-:Y:S01]  /*7b60*/  IMAD R10, R8, c[0x0][0x1a8], RZ ;  /* 0x00006a00080a7a24 */ /* 0x000fe200078e02ff */
[----:B------:R-:W-:Y:S02]  /*7b70*/  @!P2 MOV R13, R246 ;  /* 0x000000f6000da202 */ /* 0x000fe40000000f00 */
[----:B------:R-:W-:Y:S01]  /*7b80*/  SEL R8, R0, RZ, !P0 ;  /* 0x000000ff00087207 */ /* 0x000fe20004000000 */
[----:B------:R-:W-:Y:S01]  /*7b90*/  IMAD R7, R18, c[0x0][0x214], R7 ;  /* 0x0000850012077a24 */ /* 0x000fe200078e0207 */
[----:B------:R-:W-:Y:S01]  /*7ba0*/  SEL R0, R13, RZ, !P0 ;  /* 0x000000ff0d007207 */ /* 0x000fe20004000000 */
[----:B------:R-:W-:-:S02]  /*7bb0*/  IMAD R10, R9, c[0x0][0x1ac], R10 ;  /* 0x00006b00090a7a24 */ /* 0x000fc400078e020a */
[----:B------:R-:W-:-:S04]  /*7bc0*/  IMAD.WIDE.U32 R2, R9, c[0x0][0x1a8], R2 ;  /* 0x00006a0009027a25 */ /* 0x000fc800078e0002 */
[----:B------:R-:W-:Y:S02]  /*7bd0*/  IMAD R9, R8, c[0x0][0x1f0], RZ ;  /* 0x00007c0008097a24 */ /* 0x000fe400078e02ff */
[----:B------:R-:W-:Y:S01]  /*7be0*/  IMAD.WIDE.U32 R250, R0, c[0x0][0x1f0], R4 ;  /* 0x00007c0000fa7a25 */ /* 0x000fe200078e0004 */
[----:B------:R-:W-:-:S03]  /*7bf0*/  LEA R5, P0, R2, c[0x0][0x160], 0x1 ;  /* 0x0000580002057a11 */ /* 0x000fc600078008ff */
[----:B------:R-:W-:Y:S02]  /*7c00*/  IMAD.IADD R3, R3, 0x1, R10 ;  /* 0x0000000103037824 */ /* 0x000fe400078e020a */
[----:B------:R-:W-:-:S04]  /*7c10*/  IMAD.WIDE.U32 R248, R0, c[0x0][0x218], R6 ;  /* 0x0000860000f87a25 */ /* 0x000fc800078e0006 */
[----:B------:R-:W-:Y:S01]  /*7c20*/  IMAD R7, R0, c[0x0][0x1f4], R9 ;  /* 0x00007d0000077a24 */ /* 0x000fe200078e0209 */
[----:B------:R-:W-:-:S04]  /*7c30*/  LEA.HI.X R4, R2, c[0x0][0x164], R3, 0x1, P0 ;  /* 0x0000590002047a11 */ /* 0x000fc800000f0c03 */
[----:B------:R-:W-:-:S05]  /*7c40*/  IADD3 R2, R251, R7, RZ ;  /* 0x00000007fb027210 */ /* 0x000fca0007ffe0ff */
[----:B------:R2:W-:Y:S01]  /*7c50*/  STL [R1+0x8], R2 ;  /* 0x0000080201007387 */ /* 0x0005e20000100800 */
[----:B------:R-:W-:-:S04]  /*7c60*/  IMAD R8, R8, c[0x0][0x218], RZ ;  /* 0x0000860008087a24 */ /* 0x000fc800078e02ff */
[----:B------:R-:W-:Y:S01]  /*7c70*/  IMAD R6, R0, c[0x0][0x21c], R8 ;  /* 0x0000870000067a24 */ /* 0x000fe200078e0208 */
[----:B------:R-:W-:Y:S02]  /*7c80*/  ISETP.GE.AND P2, PT, R132, c[0x0][0x198], PT ;  /* 0x0000660084007a0c */ /* 0x000fe40003f46270 */
[----:B------:R-:W-:Y:S02]  /*7c90*/  LEA R0, R16, R138, 0x7 ;  /* 0x0000008a10007211 */ /* 0x000fe400078e38ff */
[----:B------:R-:W-:Y:S01]  /*7ca0*/  IADD3 R252, R249, R6, RZ ;  /* 0x00000006f9fc7210 */ /* 0x000fe20007ffe0ff */
[----:B------:R-:W-:Y:S06]  /*7cb0*/  BRA.DIV ~URZ, `(.L_x_1869) ;  /* 0x0000e4527f007947 */ /* 0x000fec000b800000 */
[----:B------:R3:W4:Y:S02]  /*7cc0*/  SHFL.IDX PT, R6, R4, RZ, 0x181f ;  /* 0x00181fff04067589 */ /* 0x00072400000e0000 */
.L_x_1999:
[----:B------:R-:W-:Y:S05]  /*7cd0*/  BRA.DIV ~URZ, `(.L_x_1870) ;  /* 0x0000e4a27f007947 */ /* 0x000fea000b800000 */
[----:B--2---:R2:W1:Y:S02]  /*7ce0*/  SHFL.IDX PT, R2, R5, RZ, 0x181f ;  /* 0x00181fff05027589 */ /* 0x00446400000e0000 */
.L_x_2000:
[----:B------:R-:W-:Y:S01]  /*7cf0*/  IMAD R13, R163, c[0x0][0x2c4], RZ ;  /* 0x0000b100a30d7a24 */ /* 0x000fe200078e02ff */
[----:B------:R-:W-:Y:S04]  /*7d00*/  BSSY B0, `(.L_x_1871) ;  /* 0x0000009000007945 */ /* 0x000fe80003800000 */
        /* <DEDUP_REMOVED lines=8> */
.L_x_1872:
[----:B------:R-:W-:Y:S05]  /*7d90*/  BSYNC B0 ;  /* 0x0000000000007941 */ /* 0x000fea0003800000 */
.L_x_1871:
[----:B------:R-:W-:Y:S05]  /*7da0*/  BRA.DIV ~URZ, `(.L_x_1873) ;  /* 0x0000e4427f007947 */ /* 0x000fea000b800000 */
[----:B----4-:R4:W2:Y:S04]  /*7db0*/  SHFL.IDX PT, R6, R4, 0x1, 0x181f ;  /* 0x00381f0004067f89 */ /* 0x0108a800000e0000 */
[----:B-1----:R4:W1:Y:S02]  /*7dc0*/  SHFL.IDX PT, R2, R5, 0x1, 0x181f ;  /* 0x00381f0005027f89 */ /* 0x00286400000e0000 */
.L_x_2001:
        /* <DEDUP_REMOVED lines=10> */
.L_x_1875:
[----:B------:R-:W-:Y:S05]  /*7e70*/  BSYNC B0 ;  /* 0x0000000000007941 */ /* 0x000fea0003800000 */
.L_x_1874:
[----:B------:R-:W-:Y:S05]  /*7e80*/  BRA.DIV ~URZ, `(.L_x_1876) ;  /* 0x0000e4327f007947 */ /* 0x000fea000b800000 */
[----:B--2---:R2:W3:Y:S02]  /*7e90*/  SHFL.IDX PT, R6, R4, 0x2, 0x181f ;  /* 0x00581f0004067f89 */ /* 0x0044e400000e0000 */
.L_x_2002:
[----:B------:R-:W-:Y:S05]  /*7ea0*/  BRA.DIV ~URZ, `(.L_x_1877) ;  /* 0x0000e4827f007947 */ /* 0x000fea000b800000 */
[----:B-1----:R1:W2:Y:S02]  /*7eb0*/  SHFL.IDX PT, R2, R5, 0x2, 0x181f ;  /* 0x00581f0005027f89 */ /* 0x0022a400000e0000 */
.L_x_2003:
        /* <DEDUP_REMOVED lines=10> */
.L_x_1879:
[----:B------:R-:W-:Y:S05]  /*7f60*/  BSYNC B0 ;  /* 0x0000000000007941 */ /* 0x000fea0003800000 */
.L_x_1878:
[----:B------:R-:W-:Y:S05]  /*7f70*/  BRA.DIV ~URZ, `(.L_x_1880) ;  /* 0x0000e4227f007947 */ /* 0x000fea000b800000 */
[----:B---3--:R3:W1:Y:S04]  /*7f80*/  SHFL.IDX PT, R6, R4, 0x3, 0x181f ;  /* 0x00781f0004067f89 */ /* 0x00866800000e0000 */
[----:B--2---:R3:W2:Y:S02]  /*7f90*/  SHFL.IDX PT, R2, R5, 0x3, 0x181f ;  /* 0x00781f0005027f89 */ /* 0x0046a400000e0000 */
.L_x_2004:
        /* <DEDUP_REMOVED lines=10> */
.L_x_1882:
[----:B------:R-:W-:Y:S05]  /*8040*/  BSYNC B0 ;  /* 0x0000000000007941 */ /* 0x000fea0003800000 */
.L_x_1881:
[----:B------:R-:W-:Y:S05]  /*8050*/  BRA.DIV ~URZ, `(.L_x_1883) ;  /* 0x0000e4127f007947 */ /* 0x000fea000b800000 */
[----:B-1----:R1:W3:Y:S02]  /*8060*/  SHFL.IDX PT, R6, R4, 0x4, 0x181f ;  /* 0x00981f0004067f89 */ /* 0x0022e400000e0000 */
.L_x_2005:
[----:B------:R-:W-:Y:S05]  /*8070*/  BRA.DIV ~URZ, `(.L_x_1884) ;  /* 0x0000e4627f007947 */ /* 0x000fea000b800000 */
[----:B--2---:R2:W1:Y:S02]  /*8080*/  SHFL.IDX PT, R2, R5, 0x4, 0x181f ;  /* 0x00981f0005027f89 */ /* 0x00446400000e0000 */
.L_x_2006:
        /* <DEDUP_REMOVED lines=10> */
.L_x_1886:
[----:B------:R-:W-:Y:S05]  /*8130*/  BSYNC B0 ;  /* 0x0000000000007941 */ /* 0x000fea0003800000 */
.L_x_1885:
[----:B------:R-:W-:Y:S05]  /*8140*/  BRA.DIV ~URZ, `(.L_x_1887) ;  /* 0x0000e4027f007947 */ /* 0x000fea000b800000 */
[----:B---3--:R3:W2:Y:S04]  /*8150*/  SHFL.IDX PT, R6, R4, 0x5, 0x181f ;  /* 0x00b81f0004067f89 */ /* 0x0086a800000e0000 */
[----:B-1----:R3:W1:Y:S02]  /*8160*/  SHFL.IDX PT, R2, R5, 0x5, 0x181f ;  /* 0x00b81f0005027f89 */ /* 0x00266400000e0000 */
.L_x_2007:
        /* <DEDUP_REMOVED lines=10> */
.L_x_1889:
[----:B------:R-:W-:Y:S05]  /*8210*/  BSYNC B0 ;  /* 0x0000000000007941 */ /* 0x000fea0003800000 */
.L_x_1888:
[----:B------:R-:W-:Y:S05]  /*8220*/  BRA.DIV ~URZ, `(.L_x_1890) ;  /* 0x0000e3f27f007947 */ /* 0x000fea000b800000 */
[----:B--2---:R2:W3:Y:S02]  /*8230*/  SHFL.IDX PT, R6, R4, 0x6, 0x181f ;  /* 0x00d81f0004067f89 */ /* 0x0044e400000e0000 */
.L_x_2008:
[----:B------:R-:W-:Y:S05]  /*8240*/  BRA.DIV ~URZ, `(.L_x_1891) ;  /* 0x0000e4427f007947 */ /* 0x000fea000b800000 */
[----:B-1----:R1:W2:Y:S02]  /*8250*/  SHFL.IDX PT, R2, R5, 0x6, 0x181f ;  /* 0x00d81f0005027f89 */ /* 0x0022a400000e0000 */
.L_x_2009:
        /* <DEDUP_REMOVED lines=10> */
.L_x_1893:
[----:B------:R-:W-:Y:S05]  /*8300*/  BSYNC B0 ;  /* 0x0000000000007941 */ /* 0x000fea0003800000 */
.L_x_1892:
[----:B------:R-:W-:Y:S05]  /*8310*/  BRA.DIV ~URZ, `(.L_x_1894) ;  /* 0x0000e3e27f007947 */ /* 0x000fea000b800000 */
[----:B--234-:R-:W2:Y:S04]  /*8320*/  SHFL.IDX PT, R4, R4, 0x7, 0x181f ;  /* 0x00f81f0004047f89 */ /* 0x01cea800000e0000 */
[----:B------:R3:W4:Y:S02]  /*8330*/  SHFL.IDX PT, R2, R5, 0x7, 0x181f ;  /* 0x00f81f0005027f89 */ /* 0x00072400000e0000 */
.L_x_2010:
[----:B------:R-:W-:-:S04]  /*8340*/  IADD3 R0, R0, 0x70, RZ ;  /* 0x0000007000007810 */ /* 0x000fc80007ffe0ff */
[----:B------:R-:W-:-:S13]  /*8350*/  ISETP.GE.AND P0, PT, R0, R13, PT ;  /* 0x0000000d0000720c */ /* 0x000fda0003f06270 */
[----:B----4-:R-:W-:-:S04]  /*8360*/  @!P0 LEA R2, P1, R132, R2, 0x1 ;  /* 0x0000000284028211 */ /* 0x010fc800078208ff */
[C---:B--2---:R-:W-:Y:S02]  /*8370*/  @!P0 LEA.HI.X R3, R132.reuse, R4, R133, 0x1, P1 ;  /* 0x0000000484038211 */ /* 0x044fe400008f0c85 */
[----:B------:R-:W-:-:S03]  /*8380*/  ISETP.GE.AND P1, PT, R132, c[0x0][0x1d4], PT ;  /* 0x0000750084007a0c */ /* 0x000fc60003f26270 */
[----:B------:R-:W-:Y:S01]  /*8390*/  @!PT LDS RZ, [RZ] ;  /* 0x00000000fffff984 */ /* 0x000fe20000000800 */
[----:B------:R-:W-:Y:S01]  /*83a0*/  @!PT LDS RZ, [RZ] ;  /* 0x00000000fffff984 */ /* 0x000fe20000000800 */
[----:B------:R-:W-:Y:S01]  /*83b0*/  @!PT LDS RZ, [RZ] ;  /* 0x00000000fffff984 */ /* 0x000fe20000000800 */
[----:B------:R2:W-:Y:S04]  /*83c0*/  @!P0 LDGSTS.E.BYPASS.LTC128B.128 [R215+0x8900], [R2.64], !P2 ;  /* 0x0890000002d78fae */ /* 0x0005e8000d101d48 */
[----:B------:R-:W0:Y:S01]  /*83d0*/  LDGDEPBAR ;  /* 0x00000000000079af */ /* 0x000e220000000000 */
[----:B------:R-:W-:Y:S03]  /*83e0*/  WARPSYNC 0xffffffff ;  /* 0xffffffff00007948 */ /* 0x000fe60003800000 */
[----:B------:R-:W4:Y:S04]  /*83f0*/  LDL R184, [R1+0x14] ;  /* 0x0000140001b87983 */ /* 0x000f280000100800 */
[----:B-1-3--:R-:W3:Y:S01]  /*8400*/  LDL R5, [R1+0x8] ;  /* 0x0000080001057983 */ /* 0x00aee20000100800 */
[----:B------:R-:W-:Y:S01]  /*8410*/  IMAD.MOV.U32 R113, RZ, RZ, -0x50 ;  /* 0xffffffb0ff717424 */ /* 0x000fe200078e00ff */
[----:B------:R-:W-:Y:S01]  /*8420*/  SHF.R.S32.HI R72, RZ, 0x1f, R112 ;  /* 0x0000001fff487819 */ /* 0x000fe20000011470 */
[----:B--2---:R-:W-:-:S04]  /*8430*/  IMAD.WIDE.U32 R2, R112, c[0x0][0x1e0], RZ ;  /* 0x0000780070027a25 */ /* 0x004fc800078e00ff */
[----:B------:R-:W-:-:S04]  /*8440*/  IMAD R0, R72, c[0x0][0x1e0], RZ ;  /* 0x0000780048007a24 */ /* 0x000fc800078e02ff */
[----:B------:R-:W-:Y:S02]  /*8450*/  IMAD R0, R112, c[0x0][0x1e4], R0 ;  /* 0x0000790070007a24 */ /* 0x000fe400078e0200 */
[----:B------:R-:W-:Y:S02]  /*8460*/  IMAD.MOV.U32 R180, RZ, RZ, R250 ;  /* 0x000000ffffb47224 */ /* 0x000fe400078e00fa */
[----:B------:R-:W-:Y:S02]  /*8470*/  IMAD.IADD R0, R3, 0x1, R0 ;  /* 0x0000000103007824 */ /* 0x000fe400078e0200 */
[----:B------:R-:W-:Y:S02]  /*8480*/  IMAD.MOV.U32 R114, RZ, RZ, c[0x0][0x1e0] ;  /* 0x00007800ff727624 */ /* 0x000fe400078e00ff */
[----:B------:R-:W-:Y:S02]  /*8490*/  IMAD.MOV.U32 R183, RZ, RZ, c[0x0][0x1e4] ;  /* 0x00007900ffb77624 */ /* 0x000fe400078e00ff */
[----:B------:R-:W-:-:S04]  /*84a0*/  IMAD.WIDE.U32 R6, R114, 0x20, RZ ;  /* 0x0000002072067825 */ /* 0x000fc800078e00ff */
[----:B------:R-:W-:Y:S01]  /*84b0*/  IMAD.SHL.U32 R9, R183, 0x20, RZ ;  /* 0x00000020b7097824 */ /* 0x000fe200078e00ff */
[----:B------:R-:W-:Y:S01]  /*84c0*/  BSSY B0, `(.L_x_1895) ;  /* 0x000002a000007945 */ /* 0x000fe20003800000 */
[----:B------:R-:W-:Y:S01]  /*84d0*/  BAR.SYNC.DEFER_BLOCKING 0x0 ;  /* 0x0000000000007b1d */ /* 0x000fe20000010000 */
[----:B----4-:R-:W-:-:S05]  /*84e0*/  IMAD R113, R184, R113, 0x50 ;  /* 0x00000050b8717424 */ /* 0x010fca00078e0271 */
[----:B------:R-:W-:Y:S01]  /*84f0*/  IADD3 R92, R113, R182, -R138 ;  /* 0x000000b6715c7210 */ /* 0x000fe20007ffe88a */
[----:B---3--:R-:W-:-:S03]  /*8500*/  IMAD.MOV.U32 R181, RZ, RZ, R5 ;  /* 0x000000ffffb57224 */ /* 0x008fc600078e0005 */
[----:B------:R-:W-:Y:S01]  /*8510*/  ISETP.GE.AND P3, PT, R92, 0x11, PT ;  /* 0x000000115c00780c */ /* 0x000fe20003f66270 */
[----:B------:R-:W-:Y:S01]  /*8520*/  IMAD.WIDE.U32 R4, R2, 0x50, R180 ;  /* 0x0000005002047825 */ /* 0x000fe200078e00b4 */
[C---:B------:R-:W-:Y:S02]  /*8530*/  ISETP.GE.AND P2, PT, R92.reuse, 0x21, PT ;  /* 0x000000215c00780c */ /* 0x040fe40003f46270 */
[----:B------:R-:W-:Y:S01]  /*8540*/  ISETP.GE.AND P0, PT, R92, 0x31, PT ;  /* 0x000000315c00780c */ /* 0x000fe20003f06270 */
[----:B------:R-:W-:Y:S01]  /*8550*/  IMAD R2, R0, 0x50, RZ ;  /* 0x0000005000027824 */ /* 0x000fe200078e02ff */
[----:B------:R-:W-:-:S03]  /*8560*/  ISETP.GE.AND P6, PT, R92, 0x1, PT ;  /* 0x000000015c00780c */ /* 0x000fc60003fc6270 */
[----:B------:R-:W-:-:S04]  /*8570*/  IMAD.IADD R3, R5, 0x1, R2 ;  /* 0x0000000105037824 */ /* 0x000fc800078e0202 */
[----:B------:R-:W-:-:S04]  /*8580*/  @P3 LEA R0, P4, R114, R4, 0x4 ;  /* 0x0000000472003211 */ /* 0x000fc800078820ff */
[----:B------:R-:W-:Y:S02]  /*8590*/  @P3 LEA R14, P5, R0, c[0x0][0x1c8], 0x1 ;  /* 0x00007200000e3a11 */ /* 0x000fe400078a08ff */
        /* <DEDUP_REMOVED lines=28> */
.L_x_1896:
[----:B------:R-:W-:Y:S05]  /*8760*/  BSYNC B0 ;  /* 0x0000000000007941 */ /* 0x000fea0003800000 */
.L_x_1895:
[----:B------:R-:W-:Y:S01]  /*8770*/  ISETP.LT.AND P0, PT, RZ, c[0x0][0x27c], PT ;  /* 0x00009f00ff007a0c */ /* 0x000fe20003f01270 */
[----:B------:R-:W0:-:S12]  /*8780*/  LDGDEPBAR ;  /* 0x00000000000079af */ /* 0x000e180000000000 */
[----:B------:R-:W-:Y:S05]  /*8790*/  @P0 BRA `(.L_x_1897) ;  /* 0x0000002000000947 */ /* 0x000fea0003800000 */
[----:B------:R-:W-:-:S04]  /*87a0*/  DEPBAR.LE SB0, 0x1 ;  /* 0x000080400000791a */ /* 0x000fc80000000000 */
[----:B------:R-:W-:Y:S05]  /*87b0*/  BRA `(.L_x_1898) ;  /* 0x0000340000007947 */ /* 0x000fea0003800000 */
.L_x_1897:
[----:B------:R-:W3:Y:S01]  /*87c0*/  LDL R25, [R1+0x4] ;  /* 0x0000040001197983 */ /* 0x000ee20000100800 */
[----:B-----5:R-:W-:Y:S01]  /*87d0*/  SHF.R.S32.HI R0, RZ, 0x1f, R136 ;  /* 0x0000001fff007819 */ /* 0x020fe20000011488 */
[----:B------:R-:W-:Y:S01]  /*87e0*/  ULDC.U8 UR4, c[0x0][0x298] ;  /* 0x0000a60000047ab9 */ /* 0x000fe20000000000 */
[----:B--2---:R-:W-:Y:S01]  /*87f0*/  IMAD.WIDE.U32 R2, R136, c[0x0][0x280], RZ ;  /* 0x0000a00088027a25 */ /* 0x004fe200078e00ff */
[----:B------:R-:W-:Y:S01]  /*8800*/  ISETP.NE.AND P3, PT, RZ, UR4, PT ;  /* 0x00000004ff007c0c */ /* 0x000fe2000bf65270 */
[----:B------:R-:W-:Y:S01]  /*8810*/  BSSY B2, `(.L_x_1898) ;  /* 0x000033a000027945 */ /* 0x000fe20003800000 */
[----:B------:R-:W-:Y:S01]  /*8820*/  IADD3 R48, R240, 0x60, RZ ;  /* 0x00000060f0307810 */ /* 0x000fe20007ffe0ff */
[C---:B------:R-:W-:Y:S02]  /*8830*/  IMAD R6, R0.reuse, c[0x0][0x280], RZ ;  /* 0x0000a00000067a24 */ /* 0x040fe400078e02ff */
[----:B------:R-:W-:Y:S02]  /*8840*/  IMAD R0, R0, c[0x0][0x290], RZ ;  /* 0x0000a40000007a24 */ /* 0x000fe400078e02ff */
[----:B-1----:R-:W-:Y:S01]  /*8850*/  IMAD R8, R136, c[0x0][0x284], R6 ;  /* 0x0000a10088087a24 */ /* 0x002fe200078e0206 */
[----:B------:R-:W-:Y:S01]  /*8860*/  LEA R6, P2, R2, c[0x0][0x270], 0x1 ;  /* 0x00009c0002067a11 */ /* 0x000fe200078408ff */
[----:B------:R-:W-:-:S04]  /*8870*/  IMAD.WIDE.U32 R4, R136, c[0x0][0x290], RZ ;  /* 0x0000a40088047a25 */ /* 0x000fc800078e00ff */
[----:B------:R-:W-:Y:S01]  /*8880*/  IMAD R0, R136, c[0x0][0x294], R0 ;  /* 0x0000a50088007a24 */ /* 0x000fe200078e0200 */
[----:B------:R-:W-:Y:S01]  /*8890*/  LEA R7, P0, R4, c[0x0][0x288], 0x1 ;  /* 0x0000a20004077a11 */ /* 0x000fe200078008ff */
[----:B------:R-:W-:-:S03]  /*88a0*/  IMAD.IADD R3, R8, 0x1, R3 ;  /* 0x0000000108037824 */ /* 0x000fc600078e0203 */
[----:B------:R-:W-:Y:S02]  /*88b0*/  IADD3 R5, R0, R5, RZ ;  /* 0x0000000500057210 */ /* 0x000fe40007ffe0ff */
[----:B------:R-:W-:Y:S02]  /*88c0*/  LEA.HI.X R0, R2, c[0x0][0x274], R3, 0x1, P2 ;  /* 0x00009d0002007a11 */ /* 0x000fe400010f0c03 */
[----:B------:R-:W-:Y:S01]  /*88d0*/  LEA.HI.X R2, R4, c[0x0][0x28c], R5, 0x1, P0 ;  /* 0x0000a30004027a11 */ /* 0x000fe200000f0c05 */
        /* <DEDUP_REMOVED lines=30> */
.L_x_1901:
[----:B-12-4-:R-:W-:Y:S05]  /*8ac0*/  BSYNC B0 ;  /* 0x0000000000007941 */ /* 0x016fea0003800000 */
.L_x_1900:
        /* <DEDUP_REMOVED lines=72> */
.L_x_1905:
[----:B------:R-:W-:Y:S05]  /*8f50*/  BSYNC B0 ;  /* 0x0000000000007941 */ /* 0x000fea0003800000 */
.L_x_1904:
        /* <DEDUP_REMOVED lines=40> */
.L_x_1903:
[----:B------:R-:W-:Y:S05]  /*91e0*/  BSYNC B1 ;  /* 0x0000000000017941 */ /* 0x000fea0003800000 */
.L_x_1902:
        /* <DEDUP_REMOVED lines=44> */
.L_x_1909:
[----:B------:R-:W-:Y:S05]  /*94b0*/  BSYNC B0 ;  /* 0x0000000000007941 */ /* 0x000fea0003800000 */
.L_x_1908:
        /* <DEDUP_REMOVED lines=40> */
.L_x_1907:
[----:B------:R-:W-:Y:S05]  /*9740*/  BSYNC B1 ;  /* 0x0000000000017941 */ /* 0x000fea0003800000 */
.L_x_1906:
        /* <DEDUP_REMOVED lines=44> */
.L_x_1913:
[----:B------:R-:W-:Y:S05]  /*9a10*/  BSYNC B0 ;  /* 0x0000000000007941 */ /* 0x000fea0003800000 */
.L_x_1912:
        /* <DEDUP_REMOVED lines=40> */
.L_x_1911:
[----:B------:R-:W-:Y:S05]  /*9ca0*/  BSYNC B1 ;  /* 0x0000000000017941 */ /* 0x000fea0003800000 */
.L_x_1910:
        /* <DEDUP_REMOVED lines=43> */
.L_x_1916:
[----:B------:R-:W-:Y:S05]  /*9f60*/  BSYNC B0 ;  /* 0x0000000000007941 */ /* 0x000fea0003800000 */
.L_x_1915:
        /* <DEDUP_REMOVED lines=41> */
.L_x_1899:
        /* <DEDUP_REMOVED lines=22> */
.L_x_1918:
[----:B-123--:R-:W-:Y:S05]  /*a360*/  BSYNC B0 ;  /* 0x0000000000007941 */ /* 0x00efea0003800000 */
.L_x_1917:
        /* <DEDUP_REMOVED lines=118> */
.L_x_1920:
[----:B------:R-:W-:Y:S05]  /*aad0*/  BSYNC B0 ;  /* 0x0000000000007941 */ /* 0x000fea0003800000 */
.L_x_1919:
        /* <DEDUP_REMOVED lines=87> */
.L_x_1922:
[----:B------:R-:W-:Y:S05]  /*b050*/  BSYNC B0 ;  /* 0x0000000000007941 */ /* 0x000fea0003800000 */
.L_x_1921:
        /* <DEDUP_REMOVED lines=87> */
.L_x_1924:
[----:B------:R-:W-:Y:S05]  /*b5d0*/  BSYNC B0 ;  /* 0x0000000000007941 */ /* 0x000fea0003800000 */
.L_x_1923:
        /* <DEDUP_REMOVED lines=93> */
.L_x_1914:
[----:B------:R-:W-:Y:S05]  /*bbb0*/  BSYNC B2 ;  /* 0x0000000000027941 */ /* 0x000fea0003800000 */
.L_x_1898:
[----:B------:R-:W-:-:S04]  /*bbc0*/  DEPBAR.LE SB0, 0x0 ;  /* 0x000080000000791a */ /* 0x000fc80000000000 */
[----:B------:R-:W-:Y:S01]  /*bbd0*/  BAR.SYNC.DEFER_BLOCKING 0x0 ;  /* 0x0000000000007b1d */ /* 0x000fe20000010000 */
[----:B------:R-:W-:Y:S01]  /*bbe0*/  IMAD R0, R72, c[0x0][0x208], RZ ;  /* 0x0000820048007a24 */ /* 0x000fe200078e02ff */
[----:B------:R-:W-:Y:S01]  /*bbf0*/  ISETP.GE.AND P0, PT, R132, c[0x0][0x1d4], PT ;  /* 0x0000750084007a0c */ /* 0x000fe20003f06270 */
[----:B--2---:R-:W-:-:S03]  /*bc00*/  IMAD.WIDE.U32 R2, R112, c[0x0][0x208], RZ ;  /* 0x0000820070027a25 */ /* 0x004fc600078e00ff */
[----:B------:R-:W-:Y:S01]  /*bc10*/  ULDC.64 UR4, c[0x0][0x208] ;  /* 0x0000820000047ab9 */ /* 0x000fe20000000a00 */
[----:B------:R-:W-:Y:S01]  /*bc20*/  IMAD R0, R112, c[0x0][0x20c], R0 ;  /* 0x0000830070007a24 */ /* 0x000fe200078e0200 */
[----:B------:R-:W-:Y:S01]  /*bc30*/  USHF.L.U32 UR7, UR4, 0x5, URZ ;  /* 0x0000000504077899 */ /* 0x000fe2000800063f */
[C---:B------:R-:W-:Y:S01]  /*bc40*/  ISETP.LT.OR P4, PT, R92.reuse, 0x1, P0 ;  /* 0x000000015c00780c */ /* 0x040fe20000781670 */
[----:B------:R-:W-:Y:S01]  /*bc50*/  UMOV UR6, 0x5 ;  /* 0x0000000500067882 */ /* 0x000fe20000000000 */
[----:B------:R-:W-:Y:S01]  /*bc60*/  IMAD.IADD R0, R3, 0x1, R0 ;  /* 0x0000000103007824 */ /* 0x000fe200078e0200 */
[----:B------:R-:W-:Y:S01]  /*bc70*/  USHF.L.U64.HI UR5, UR4, UR6, UR5 ;  /* 0x0000000604057299 */ /* 0x000fe20008010205 */
[----:B------:R-:W-:Y:S01]  /*bc80*/  ISETP.LT.OR P6, PT, R92, 0x11, P0 ;  /* 0x000000115c00780c */ /* 0x000fe200007c1670 */
[----:B------:R-:W-:Y:S01]  /*bc90*/  BSSY B0, `(.L_x_1925) ;  /* 0x00000ac000007945 */ /* 0x000fe20003800000 */
[----:B------:R-:W-:Y:S01]  /*bca0*/  IMAD R0, R0, 0x50, RZ ;  /* 0x0000005000007824 */ /* 0x000fe200078e02ff */
[----:B------:R-:W-:Y:S01]  /*bcb0*/  ISETP.LT.OR P5, PT, R92, 0x21, P0 ;  /* 0x000000215c00780c */ /* 0x000fe200007a1670 */
[----:B-1----:R-:W-:Y:S04]  /*bcc0*/  LDSM.16.M88.4 R16, [R115] ;  /* 0x000000007310783b */ /* 0x002fe80000000200 */
[----:B------:R-:W-:Y:S04]  /*bcd0*/  LDSM.16.M88.4 R12, [R115+0x800] ;  /* 0x00080000730c783b */ /* 0x000fe80000000200 */
[----:B------:R-:W-:Y:S04]  /*bce0*/  LDSM.16.M88.4 R28, [R115+0x1000] ;  /* 0x00100000731c783b */ /* 0x000fe80000000200 */
[----:B------:R-:W-:Y:S04]  /*bcf0*/  LDSM.16.M88.4 R24, [R115+0x1800] ;  /* 0x001800007318783b */ /* 0x000fe80000000200 */
[----:B------:R-:W-:Y:S04]  /*bd00*/  LDSM.16.M88.4 R20, [R115+0x2000] ;  /* 0x002000007314783b */ /* 0x000fe80000000200 */
[----:B------:R-:W1:Y:S04]  /*bd10*/  LDSM.16.M88.4 R8, [R206] ;  /* 0x00000000ce08783b */ /* 0x000e680000000200 */
[----:B------:R-:W2:Y:S04]  /*bd20*/  LDSM.16.M88.4 R4, [R206+0x2000] ;  /* 0x00200000ce04783b */ /* 0x000ea80000000200 */
[----:B------:R-:W-:Y:S04]  /*bd30*/  LDSM.16.M88.4 R60, [R210] ;  /* 0x00000000d23c783b */ /* 0x000fe80000000200 */
[----:B------:R-:W-:Y:S04]  /*bd40*/  LDSM.16.M88.4 R32, [R213] ;  /* 0x00000000d520783b */ /* 0x000fe80000000200 */
[----:B------:R-:W-:Y:S01]  /*bd50*/  LDSM.16.M88.4 R36, [R214] ;  /* 0x00000000d624783b */ /* 0x000fe20000000200 */
[C---:B-1----:R-:W-:Y:S08]  /*bd60*/  HMMA.16816.F32 R120, R8.reuse, R16, RZ ;  /* 0x000000100878723c */ /* 0x042ff000000018ff */
        /* <DEDUP_REMOVED lines=9> */
[----:B------:R-:W-:Y:S01]  /*be00*/  IMAD.MOV.U32 R8, RZ, RZ, R248 ;  /* 0x000000ffff087224 */ /* 0x000fe200078e00f8 */
[----:B--2---:R-:W-:Y:S01]  /*be10*/  HMMA.16816.F32 R40, R4, R16, RZ ;  /* 0x000000100428723c */ /* 0x004fe200000018ff */
[----:B------:R-:W-:-:S04]  /*be20*/  IMAD.MOV.U32 R9, RZ, RZ, R252 ;  /* 0x000000ffff097224 */ /* 0x000fc800078e00fc */
[----:B------:R-:W-:Y:S02]  /*be30*/  IMAD.WIDE.U32 R2, R2, 0x50, R8 ;  /* 0x0000005002027825 */ /* 0x000fe400078e0008 */
[----:B------:R-:W1:Y:S01]  /*be40*/  LDSM.16.M88.4 R8, [R209] ;  /* 0x00000000d108783b */ /* 0x000e620000000200 */
[C---:B------:R-:W-:Y:S01]  /*be50*/  HMMA.16816.F32 R44, R4.reuse, R12, RZ ;  /* 0x0000000c042c723c */ /* 0x040fe200000018ff */
[----:B------:R-:W-:Y:S01]  /*be60*/  IMAD.IADD R0, R3, 0x1, R0 ;  /* 0x0000000103007824 */ /* 0x000fe200078e0200 */
[C---:B------:R-:W-:Y:S02]  /*be70*/  LEA R16, P2, R2.reuse, c[0x0][0x1f8], 0x1 ;  /* 0x00007e0002107a11 */ /* 0x040fe400078408ff */
[----:B------:R-:W-:Y:S02]  /*be80*/  P2R R3, PR, RZ, 0x10 ;  /* 0x00000010ff037803 */ /* 0x000fe40000000000 */
[----:B------:R-:W-:Y:S02]  /*be90*/  LEA.HI.X R17, R2, c[0x0][0x1fc], R0, 0x1, P2 ;  /* 0x00007f0002117a11 */ /* 0x000fe400010f0c00 */
[----:B------:R-:W-:Y:S01]  /*bea0*/  HMMA.16816.F32 R48, R4, R28, RZ ;  /* 0x0000001c0430723c */ /* 0x000fe200000018ff */
[----:B------:R-:W-:-:S07]  /*beb0*/  ISETP.LT.OR P4, PT, R92, 0x31, P0 ;  /* 0x000000315c00780c */ /* 0x000fce0000781670 */
[C---:B------:R-:W-:Y:S08]  /*bec0*/  HMMA.16816.F32 R52, R4.reuse, R24, RZ ;  /* 0x000000180434723c */ /* 0x040ff000000018ff */
[C---:B------:R-:W-:Y:S08]  /*bed0*/  HMMA.16816.F32 R56, R4.reuse, R20, RZ ;  /* 0x000000140438723c */ /* 0x040ff000000018ff */
[C---:B------:R-:W-:Y:S08]  /*bee0*/  HMMA.16816.F32 R68, R4.reuse, R18, RZ ;  /* 0x000000120444723c */ /* 0x040ff000000018ff */
[C---:B------:R-:W-:Y:S07]  /*bef0*/  HMMA.16816.F32 R64, R4.reuse, R14, RZ ;  /* 0x0000000e0440723c */ /* 0x040fee00000018ff */
[----:B------:R-:W-:Y:S01]  /*bf00*/  IADD3 R14, P3, R16, UR7, RZ ;  /* 0x00000007100e7c10 */ /* 0x000fe2000ff7e0ff */
[----:B------:R-:W-:Y:S01]  /*bf10*/  HMMA.16816.F32 R96, R4, R30, RZ ;  /* 0x0000001e0460723c */ /* 0x000fe200000018ff */
[----:B------:R-:W2:Y:S02]  /*bf20*/  LDSM.16.M88.4 R28, [R212] ;  /* 0x00000000d41c783b */ /* 0x000ea40000000200 */
[----:B------:R-:W-:-:S02]  /*bf30*/  IADD3 R12, P2, R14, UR7, RZ ;  /* 0x000000070e0c7c10 */ /* 0x000fc4000ff5e0ff */
[----:B------:R-:W-:Y:S02]  /*bf40*/  IADD3.X R15, R17, UR5, RZ, P3, !PT ;  /* 0x00000005110f7c10 */ /* 0x000fe40009ffe4ff */
[----:B------:R-:W-:Y:S01]  /*bf50*/  ISETP.LT.OR P3, PT, R92, 0x41, P0 ;  /* 0x000000415c00780c */ /* 0x000fe20000761670 */
[C---:B------:R-:W-:Y:S01]  /*bf60*/  HMMA.16816.F32 R116, R4.reuse, R26, RZ ;  /* 0x0000001a0474723c */ /* 0x040fe200000018ff */
[----:B------:R-:W-:Y:S01]  /*bf70*/  LDSM.16.M88.4 R24, [R211] ;  /* 0x00000000d318783b */ /* 0x000fe20000000200 */
[----:B------:R-:W-:Y:S02]  /*bf80*/  IADD3.X R13, R15, UR5, RZ, P2, !PT ;  /* 0x000000050f0d7c10 */ /* 0x000fe400097fe4ff */
[----:B------:R-:W-:Y:S02]  /*bf90*/  ISETP.NE.AND P2, PT, R3, RZ, PT ;  /* 0x000000ff0300720c */ /* 0x000fe40003f45270 */
[----:B------:R-:W-:Y:S02]  /*bfa0*/  IADD3 R2, P0, R12, UR7, RZ ;  /* 0x000000070c027c10 */ /* 0x000fe4000ff1e0ff */
[----:B------:R-:W-:Y:S01]  /*bfb0*/  HMMA.16816.F32 R108, R4, R22, RZ ;  /* 0x00000016046c723c */ /* 0x000fe200000018ff */
[----:B------:R-:W3:Y:S01]  /*bfc0*/  LDSM.16.M88.4 R4, [R209+0x2000] ;  /* 0x00200000d104783b */ /* 0x000ee20000000200 */
[----:B------:R-:W-:-:S06]  /*bfd0*/  IADD3.X R3, R13, UR5, RZ, P0, !PT ;  /* 0x000000050d037c10 */ /* 0x000fcc00087fe4ff */
[C---:B-1----:R-:W-:Y:S01]  /*bfe0*/  HMMA.16816.F32 R132, R8.reuse, R60, R120 ;  /* 0x0000003c0884723c */ /* 0x042fe20000001878 */
[----:B------:R-:W-:Y:S01]  /*bff0*/  @!PT LDS RZ, [RZ] ;  /* 0x00000000fffff984 */ /* 0x000fe20000000800 */
[----:B------:R-:W-:Y:S01]  /*c000*/  @!PT LDS RZ, [RZ] ;  /* 0x00000000fffff984 */ /* 0x000fe20000000800 */
[----:B------:R-:W-:Y:S01]  /*c010*/  @!PT LDS RZ, [RZ] ;  /* 0x00000000fffff984 */ /* 0x000fe20000000800 */
[----:B------:R1:W-:Y:S04]  /*c020*/  LDGSTS.E.BYPASS.LTC128B.128 [R215+0x100], [R16.64], !P2 ;  /* 0x0010000010d77fae */ /* 0x0003e8000d101d48 */
[----:B------:R4:W-:Y:S03]  /*c030*/  LDGSTS.E.BYPASS.LTC128B.128 [R215+0x900], [R14.64], !P6 ;  /* 0x009000000ed77fae */ /* 0x0009e6000f101d48 */
[C---:B------:R-:W-:Y:S01]  /*c040*/  HMMA.16816.F32 R144, R8.reuse, R36, R104 ;  /* 0x000000240890723c */ /* 0x040fe20000001868 */
[----:B------:R4:W-:Y:S04]  /*c050*/  LDGSTS.E.BYPASS.LTC128B.128 [R215+0x1100], [R12.64], !P5 ;  /* 0x011000000cd77fae */ /* 0x0009e8000e901d48 */
[----:B------:R4:W-:Y:S03]  /*c060*/  LDGSTS.E.BYPASS.LTC128B.128 [R215+0x1900], [R2.64], !P4 ;  /* 0x0190000002d77fae */ /* 0x0009e6000e101d48 */
[C---:B------:R-:W-:Y:S08]  /*c070*/  HMMA.16816.F32 R156, R8.reuse, R32, R100 ;  /* 0x00000020089c723c */ /* 0x040ff00000001864 */
[----:B--2---:R-:W-:Y:S01]  /*c080*/  HMMA.16816.F32 R168, R8, R28, R88 ;  /* 0x0000001c08a8723c */ /* 0x004fe20000001858 */
[----:B-1----:R-:W-:-:S04]  /*c090*/  IADD3 R16, P0, R2, UR7, RZ ;  /* 0x0000000702107c10 */ /* 0x002fc8000ff1e0ff */
[----:B------:R-:W-:-:S03]  /*c0a0*/  IADD3.X R17, R3, UR5, RZ, P0, !PT ;  /* 0x0000000503117c10 */ /* 0x000fc600087fe4ff */
[C---:B---3--:R-:W-:Y:S01]  /*c0b0*/  HMMA.16816.F32 R160, R4.reuse, R28, R52 ;  /* 0x0000001c04a0723c */ /* 0x048fe20000001834 */
[----:B------:R-:W-:Y:S01]  /*c0c0*/  ISETP.GT.AND P0, PT, R112, R247, PT ;  /* 0x000000f77000720c */ /* 0x000fe20003f04270 */
[----:B------:R1:W-:Y:S04]  /*c0d0*/  LDGSTS.E.BYPASS.LTC128B.128 [R215+0x2100], [R16.64], !P3 ;  /* 0x0210000010d77fae */ /* 0x0003e8000d901d48 */
[----:B------:R-:W-:Y:S02]  /*c0e0*/  LDSM.16.M88.4 R52, [R205+0x800] ;  /* 0x00080000cd34783b */ /* 0x000fe40000000200 */
[C---:B------:R-:W-:Y:S02]  /*c0f0*/  HMMA.16816.F32 R76, R4.reuse, R60, R40 ;  /* 0x0000003c044c723c */ /* 0x040fe40000001828 */
[----:B------:R-:W-:Y:S04]  /*c100*/  LDSM.16.M88.4 R40, [R205+0x2000] ;  /* 0x00200000cd28783b */ /* 0x000fe80000000200 */
[----:B----4-:R-:W-:Y:S02]  /*c110*/  LDSM.16.M88.4 R12, [R207] ;  /* 0x00000000cf0c783b */ /* 0x010fe40000000200 */
[C---:B------:R-:W-:Y:S02]  /*c120*/  HMMA.16816.F32 R92, R4.reuse, R24, R56 ;  /* 0x00000018045c723c */ /* 0x040fe40000001838 */
[----:B------:R-:W-:Y:S04]  /*c130*/  LDSM.16.M88.4 R56, [R205] ;  /* 0x00000000cd38783b */ /* 0x000fe80000000200 */
[----:B------:R-:W0:Y:S02]  /*c140*/  LDGDEPBAR ;  /* 0x00000000000079af */ /* 0x000e240000000000 */
[C---:B------:R-:W-:Y:S02]  /*c150*/  HMMA.16816.F32 R72, R4.reuse, R32, R48 ;  /* 0x000000200448723c */ /* 0x040fe40000001830 */
[----:B------:R-:W-:Y:S04]  /*c160*/  LDSM.16.M88.4 R48, [R205+0x1000] ;  /* 0x00100000cd30783b */ /* 0x000fe80000000200 */
[----:B-1----:R-:W1:Y:S02]  /*c170*/  LDSM.16.M88.4 R16, [R207+0x2000] ;  /* 0x00200000cf10783b */ /* 0x002e640000000200 */
[C---:B------:R-:W-:Y:S02]  /*c180*/  HMMA.16816.F32 R140, R4.reuse, R36, R44 ;  /* 0x00000024048c723c */ /* 0x040fe4000000182c */
[----:B------:R-:W2:Y:S06]  /*c190*/  LDSM.16.M88.4 R44, [R205+0x1800] ;  /* 0x00180000cd2c783b */ /* 0x000eac0000000200 */
[C---:B------:R-:W-:Y:S08]  /*c1a0*/  HMMA.16816.F32 R20, R4.reuse, R38, R64 ;  /* 0x000000260414723c */ /* 0x040ff00000001840 */
[-C--:B------:R-:W-:Y:S08]  /*c1b0*/  HMMA.16816.F32 R68, R4, R62.reuse, R68 ;  /* 0x0000003e0444723c */ /* 0x080ff00000001844 */
[----:B------:R-:W-:Y:S08]  /*c1c0*/  HMMA.16816.F32 R64, R8, R62, R152 ;  /* 0x0000003e0840723c */ /* 0x000ff00000001898 */
[----:B-----5:R-:W-:Y:S08]  /*c1d0*/  HMMA.16816.F32 R136, R4, R26, R108 ;  /* 0x0000001a0488723c */ /* 0x020ff0000000186c */
[----:B------:R-:W-:Y:S01]  /*c1e0*/  HMMA.16816.F32 R60, R8, R38, R148 ;  /* 0x00000026083c723c */ /* 0x000fe20000001894 */
[----:B------:R-:W-:Y:S07]  /*c1f0*/  LDSM.16.M88.4 R36, [R202] ;  /* 0x00000000ca24783b */ /* 0x000fee0000000200 */
[-C--:B------:R-:W-:Y:S08]  /*c200*/  HMMA.16816.F32 R172, R4, R34.reuse, R96 ;  /* 0x0000002204ac723c */ /* 0x080ff00000001860 */
[----:B------:R-:W-:Y:S01]  /*c210*/  HMMA.16816.F32 R108, R8, R34, R124 ;  /* 0x00000022086c723c */ /* 0x000fe2000000187c */
[----:B------:R-:W-:Y:S07]  /*c220*/  LDSM.16.M88.4 R32, [R202+0x800] ;  /* 0x00080000ca20783b */ /* 0x000fee0000000200 */
[----:B------:R-:W-:Y:S01]  /*c230*/  HMMA.16816.F32 R164, R4, R30, R116 ;  /* 0x0000001e04a4723c */ /* 0x000fe20000001874 */
[----:B------:R-:W-:Y:S07]  /*c240*/  LDSM.16.M88.4 R4, [R208+0x2000] ;  /* 0x00200000d004783b */ /* 0x000fee0000000200 */
[C---:B------:R-:W-:Y:S08]  /*c250*/  HMMA.16816.F32 R176, R8.reuse, R24, R80 ;  /* 0x0000001808b0723c */ /* 0x040ff00000001850 */
[C---:B------:R-:W-:Y:S01]  /*c260*/  HMMA.16816.F32 R128, R8.reuse, R30, R128 ;  /* 0x0000001e0880723c */ /* 0x040fe20000001880 */
[----:B------:R-:W-:Y:S07]  /*c270*/  LDSM.16.M88.4 R28, [R202+0x1000] ;  /* 0x00100000ca1c783b */ /* 0x000fee0000000200 */
[----:B------:R-:W-:Y:S01]  /*c280*/  HMMA.16816.F32 R124, R8, R26, R84 ;  /* 0x0000001a087c723c */ /* 0x000fe20000001854 */
[----:B------:R-:W-:Y:S04]  /*c290*/  LDSM.16.M88.4 R8, [R208] ;  /* 0x00000000d008783b */ /* 0x000fe80000000200 */
[----:B------:R-:W-:Y:S03]  /*c2a0*/  LDSM.16.M88.4 R24, [R202+0x1800] ;  /* 0x00180000ca18783b */ /* 0x000fe60000000200 */
[----:B-1----:R-:W-:Y:S01]  /*c2b0*/  HMMA.16816.F32 R88, R16, R54, R20 ;  /* 0x000000361058723c */ /* 0x002fe20000001814 */
[----:B------:R-:W1:Y:S01]  /*c2c0*/  LDSM.16.M88.4 R20, [R202+0x2000] ;  /* 0x00200000ca14783b */ /* 0x000e620000000200 */
[----:B------:R-:W-:-:S06]  /*c2d0*/  DEPBAR.LE SB0, 0x0 ;  /* 0x000080000000791a */ /* 0x000fcc0000000000 */
[C---:B------:R-:W-:Y:S08]  /*c2e0*/  HMMA.16816.F32 R96, R16.reuse, R40, R92 ;  /* 0x000000281060723c */ /* 0x040ff0000000185c */
[C---:B------:R-:W-:Y:S08]  /*c2f0*/  HMMA.16816.F32 R92, R16.reuse, R58, R68 ;  /* 0x0000003a105c723c */ /* 0x040ff00000001844 */
[----:B------:R-:W-:Y:S08]  /*c300*/  HMMA.16816.F32 R104, R16, R48, R72 ;  /* 0x000000301068723c */ /* 0x000ff00000001848 */
[----:B------:R-:W-:Y:S08]  /*c310*/  HMMA.16816.F32 R68, R12, R58, R64 ;  /* 0x0000003a0c44723c */ /* 0x000ff00000001840 */
[C---:B------:R-:W-:Y:S08]  /*c320*/  HMMA.16816.F32 R120, R16.reuse, R56, R76 ;  /* 0x000000381078723c */ /* 0x040ff0000000184c */
[----:B------:R-:W-:Y:S08]  /*c330*/  HMMA.16816.F32 R116, R16, R52, R140 ;  /* 0x000000341074723c */ /* 0x000ff0000000188c */
[C---:B------:R-:W-:Y:S08]  /*c340*/  HMMA.16816.F32 R72, R12.reuse, R56, R132 ;  /* 0x000000380c48723c */ /* 0x040ff00000001884 */
[C---:B------:R-:W-:Y:S08]  /*c350*/  HMMA.16816.F32 R64, R12.reuse, R52, R144 ;  /* 0x000000340c40723c */ /* 0x040ff00000001890 */
[----:B------:R-:W-:Y:S08]  /*c360*/  HMMA.16816.F32 R60, R12, R54, R60 ;  /* 0x000000360c3c723c */ /* 0x000ff0000000183c */
[----:B------:R-:W-:Y:S08]  /*c370*/  HMMA.16816.F32 R84, R16, R50, R172 ;  /* 0x000000321054723c */ /* 0x000ff000000018ac */
[C---:B------:R-:W-:Y:S08]  /*c380*/  HMMA.16816.F32 R56, R12.reuse, R48, R156 ;  /* 0x000000300c38723c */ /* 0x040ff0000000189c */
[----:B------:R-:W-:Y:S08]  /*c390*/  HMMA.16816.F32 R52, R12, R50, R108 ;  /* 0x000000320c34723c */ /* 0x000ff0000000186c */
[C---:B--2---:R-:W-:Y:S08]  /*c3a0*/  HMMA.16816.F32 R100, R16.reuse, R44, R160 ;  /* 0x0000002c1064723c */ /* 0x044ff000000018a0 */
[C---:B------:R-:W-:Y:S08]  /*c3b0*/  HMMA.16816.F32 R80, R16.reuse, R46, R164 ;  /* 0x0000002e1050723c */ /* 0x040ff000000018a4 */
[----:B------:R-:W-:Y:S08]  /*c3c0*/  HMMA.16816.F32 R76, R16, R42, R136 ;  /* 0x0000002a104c723c */ /* 0x000ff00000001888 */
[C---:B------:R-:W-:Y:S08]  /*c3d0*/  HMMA.16816.F32 R48, R12.reuse, R44, R168 ;  /* 0x0000002c0c30723c */ /* 0x040ff000000018a8 */
[C---:B------:R-:W-:Y:S08]  /*c3e0*/  HMMA.16816.F32 R44, R12.reuse, R46, R128 ;  /* 0x0000002e0c2c723c */ /* 0x040ff00000001880 */
[C---:B------:R-:W-:Y:S08]  /*c3f0*/  HMMA.16816.F32 R16, R12.reuse, R40, R176 ;  /* 0x000000280c10723c */ /* 0x040ff000000018b0 */
[----:B------:R-:W-:Y:S08]  /*c400*/  HMMA.16816.F32 R12, R12, R42, R124 ;  /* 0x0000002a0c0c723c */ /* 0x000ff0000000187c */
[C---:B-1----:R-:W-:Y:S08]  /*c410*/  HMMA.16816.F32 R136, R4.reuse, R20, R96 ;  /* 0x000000140488723c */ /* 0x042ff00000001860 */
[----:B------:R-:W-:Y:S08]  /*c420*/  HMMA.16816.F32 R76, R4, R22, R76 ;  /* 0x00000016044c723c */ /* 0x000ff0000000184c */
        /* <DEDUP_REMOVED lines=21> */
[----:B------:R-:W-:Y:S01]  /*c580*/  IADD3 R0, R184, -0x2, RZ ;  /* 0xfffffffeb8007810 */ /* 0x000fe20007ffe0ff */
        /* <DEDUP_REMOVED lines=28> */
.L_x_1926:
[----:B------:R-:W-:Y:S05]  /*c750*/  BSYNC B0 ;  /* 0x0000000000007941 */ /* 0x000fea0003800000 */
.L_x_1925:
[----:B-1----:R-:W1:Y:S01]  /*c760*/  S2R R2, SR_TID.X ;  /* 0x0000000000027919 */ /* 0x002e620000002100 */
[----:B------:R-:W-:-:S03]  /*c770*/  LOP3.LUT R0, R188, 0xffffffe0, RZ, 0xc0, !PT ;  /* 0xffffffe0bc007812 */ /* 0x000fc600078ec0ff */
[----:B------:R-:W-:Y:S04]  /*c780*/  LDSM.16.MT88.4 R28, [R201] ;  /* 0x00000000c91c783b */ /* 0x000fe80000004200 */
[----:B------:R-:W0:Y:S01]  /*c790*/  LDGDEPBAR ;  /* 0x00000000000079af */ /* 0x000e220000000000 */
        /* <DEDUP_REMOVED lines=28> */
[----:B------:R-:W-:Y:S02]  /*c960*/  FMNMX.FTZ R3, R11, R3, !PT ;  /* 0x000000030b037209 */ /* 0x000fe40007810000 */
[----:B------:R-:W-:Y:S02]  /*c970*/  FSEL R89, R64, -INF , P2 ;  /* 0xff80000040597808 */ /* 0x000fe40001000000 */
        /* <DEDUP_REMOVED lines=23> */
[----:B------:R-:W-:Y:S01]  /*caf0*/  FSEL R113, R62, -INF , P4 ;  /* 0xff8000003e717808 */ /* 0x000fe20002000000 */
[----:B------:R-:W-:Y:S01]  /*cb00*/  LDSM.16.MT88.4 R40, [R203] ;  /* 0x00000000cb28783b */ /* 0x000fe20000004200 */
        /* <DEDUP_REMOVED lines=11> */
[C---:B------:R-:W-:Y:S02]  /*cbc0*/  ISETP.GT.AND P4, PT, R0.reuse, 0x28, PT ;  /* 0x000000280000780c */ /* 0x040fe40003f84270 */
        /* <DEDUP_REMOVED lines=21> */
[----:B------:R-:W-:Y:S02]  /*cd20*/  FMNMX.FTZ R2, R91, R2, !PT ;  /* 0x000000025b027209 */ /* 0x000fe40007810000 */
        /* <DEDUP_REMOVED lines=50> */
[----:B------:R-:W-:-:S02]  /*d050*/  FMNMX.FTZ R4, R193, R0, !PT ;  /* 0x00000000c1047209 */ /* 0x000fc40007810000 */
        /* <DEDUP_REMOVED lines=8> */
[----:B------:R-:W-:Y:S02]  /*d0e0*/  FMNMX.FTZ R2, R156, R2, !PT ;  /* 0x000000029c027209 */ /* 0x000fe40007810000 */
[----:B------:R-:W-:Y:S02]  /*d0f0*/  FMNMX.FTZ R5, R188, R4, !PT ;  /* 0x00000004bc057209 */ /* 0x000fe40007810000 */
[----:B------:R-:W-:Y:S02]  /*d100*/  FMNMX.FTZ R0, R111, R0, !PT ;  /* 0x000000006f007209 */ /* 0x000fe40007810000 */
[----:B------:R-:W-:Y:S01]  /*d110*/  FSEL R153, R82, -INF , P5 ;  /* 0xff80000052997808 */ /* 0x000fe20002800000 */
[----:B------:R-:W2:Y:S01]  /*d120*/  SHFL.BFLY PT, R7, R5, 0x2, 0x1f ;  /* 0x0c401f0005077f89 */ /* 0x000ea200000e0000 */
[----:B------:R-:W-:-:S02]  /*d130*/  FMNMX.FTZ R2, R176, R2, !PT ;  /* 0x00000002b0027209 */ /* 0x000fc40007810000 */
[----:B------:R-:W-:Y:S02]  /*d140*/  FMNMX.FTZ R0, R112, R0, !PT ;  /* 0x0000000070007209 */ /* 0x000fe40007810000 */
[----:B------:R-:W-:Y:S02]  /*d150*/  FSEL R136, R83, -INF , P4 ;  /* 0xff80000053887808 */ /* 0x000fe40002000000 */
[----:B------:R-:W-:Y:S02]  /*d160*/  FMNMX.FTZ R2, R153, R2, !PT ;  /* 0x0000000299027209 */ /* 0x000fe40007810000 */
[----:B------:R-:W-:Y:S02]  /*d170*/  FMNMX.FTZ R0, R113, R0, !PT ;  /* 0x0000000071007209 */ /* 0x000fe40007810000 */
[----:B------:R-:W-:Y:S01]  /*d180*/  FSEL R187, R138, -INF , P3 ;  /* 0xff8000008abb7808 */ /* 0x000fe20001800000 */
[----:B------:R-:W-:Y:S01]  /*d190*/  IMAD.MOV.U32 R138, RZ, RZ, R184 ;  /* 0x000000ffff8a7224 */ /* 0x000fe200078e00b8 */
[----:B------:R-:W-:-:S02]  /*d1a0*/  FMNMX.FTZ R2, R136, R2, !PT ;  /* 0x0000000288027209 */ /* 0x000fc40007810000 */
[----:B------:R-:W-:Y:S02]  /*d1b0*/  FMNMX.FTZ R4, R114, R0, !PT ;  /* 0x0000000072047209 */ /* 0x000fe40007810000 */
[----:B------:R-:W-:Y:S02]  /*d1c0*/  FSEL R189, R139, -INF , P2 ;  /* 0xff8000008bbd7808 */ /* 0x000fe40001000000 */
[----:B------:R-:W-:Y:S02]  /*d1d0*/  FMNMX.FTZ R2, R187, R2, !PT ;  /* 0x00000002bb027209 */ /* 0x000fe40007810000 */
[----:B------:R-:W-:Y:S02]  /*d1e0*/  FMNMX.FTZ R4, R142, R4, !PT ;  /* 0x000000048e047209 */ /* 0x000fe40007810000 */
[----:B------:R-:W-:Y:S02]  /*d1f0*/  FSEL R194, R78, -INF , P0 ;  /* 0xff8000004ec27808 */ /* 0x000fe40000000000 */
[----:B------:R-:W-:-:S02]  /*d200*/  FMNMX.FTZ R2, R189, R2, !PT ;  /* 0x00000002bd027209 */ /* 0x000fc40007810000 */
[----:B-1----:R-:W-:Y:S02]  /*d210*/  FMNMX.FTZ R0, R3, R6, !PT ;  /* 0x0000000603007209 */ /* 0x002fe40007810000 */
[----:B------:R-:W-:Y:S02]  /*d220*/  FMNMX.FTZ R4, R145, R4, !PT ;  /* 0x0000000491047209 */ /* 0x000fe40007810000 */
[----:B------:R-:W-:Y:S01]  /*d230*/  FSEL R199, R79, -INF , P6 ;  /* 0xff8000004fc77808 */ /* 0x000fe20003000000 */
[----:B------:R-:W1:Y:S01]  /*d240*/  SHFL.BFLY PT, R6, R0, 0x1, 0x1f ;  /* 0x0c201f0000067f89 */ /* 0x000e6200000e0000 */
[----:B------:R-:W-:Y:S02]  /*d250*/  FMNMX.FTZ R2, R194, R2, !PT ;  /* 0x00000002c2027209 */ /* 0x000fe40007810000 */
[----:B------:R-:W-:Y:S02]  /*d260*/  FMNMX.FTZ R4, R144, R4, !PT ;  /* 0x0000000490047209 */ /* 0x000fe40007810000 */
[----:B------:R-:W-:-:S02]  /*d270*/  FMNMX.FTZ R2, R199, R2, !PT ;  /* 0x00000002c7027209 */ /* 0x000fc40007810000 */
[----:B------:R-:W-:Y:S02]  /*d280*/  FMNMX.FTZ R4, R146, R4, !PT ;  /* 0x0000000492047209 */ /* 0x000fe40007810000 */
[----:B--2---:R-:W-:Y:S02]  /*d290*/  FMNMX.FTZ R3, R5, R7, !PT ;  /* 0x0000000705037209 */ /* 0x004fe40007810000 */
[----:B------:R-:W2:Y:S01]  /*d2a0*/  SHFL.BFLY PT, R5, R2, 0x2, 0x1f ;  /* 0x0c401f0002057f89 */ /* 0x000ea200000e0000 */
[----:B------:R-:W-:Y:S02]  /*d2b0*/  FMNMX.FTZ R4, R198, R4, !PT ;  /* 0x00000004c6047209 */ /* 0x000fe40007810000 */
[----:B------:R-:W-:Y:S01]  /*d2c0*/  FSEL R150, R46, -INF , P5 ;  /* 0xff8000002e967808 */ /* 0x000fe20002800000 */
[----:B------:R-:W3:Y:S01]  /*d2d0*/  SHFL.BFLY PT, R7, R3, 0x1, 0x1f ;  /* 0x0c201f0003077f89 */ /* 0x000ee200000e0000 */
[----:B------:R-:W-:Y:S02]  /*d2e0*/  FMNMX.FTZ R4, R217, R4, !PT ;  /* 0x00000004d9047209 */ /* 0x000fe40007810000 */
[----:B------:R-:W-:-:S02]  /*d2f0*/  FSEL R152, R47, -INF , P4 ;  /* 0xff8000002f987808 */ /* 0x000fc40002000000 */
[----:B------:R-:W-:Y:S02]  /*d300*/  FMNMX.FTZ R4, R150, R4, !PT ;  /* 0x0000000496047209 */ /* 0x000fe40007810000 */
[----:B------:R-:W-:Y:S02]  /*d310*/  FSEL R216, R18, -INF , P3 ;  /* 0xff80000012d87808 */ /* 0x000fe40001800000 */
[----:B------:R-:W-:Y:S02]  /*d320*/  FMNMX.FTZ R4, R152, R4, !PT ;  /* 0x0000000498047209 */ /* 0x000fe40007810000 */
[----:B-1----:R-:W-:Y:S02]  /*d330*/  FMNMX.FTZ R110, R0, R6, !PT ;  /* 0x00000006006e7209 */ /* 0x002fe40007810000 */
[----:B------:R-:W-:Y:S02]  /*d340*/  FSEL R218, R19, -INF , P2 ;  /* 0xff80000013da7808 */ /* 0x000fe40001000000 */
[----:B------:R-:W-:Y:S01]  /*d350*/  FMNMX.FTZ R0, R216, R4, !PT ;  /* 0x00000004d8007209 */ /* 0x000fe20007810000 */
[----:B------:R-:W-:Y:S01]  /*d360*/  FMUL.FTZ R4, R110, c[0x0][0x2d0] ;  /* 0x0000b4006e047a20 */ /* 0x000fe20000410000 */
[----:B------:R-:W-:Y:S01]  /*d370*/  FSEL R219, R22, -INF , P0 ;  /* 0xff80000016db7808 */ /* 0x000fe20000000000 */
[----:B------:R-:W-:Y:S01]  /*d380*/  LDSM.16.MT88.4 R16, [R200] ;  /* 0x00000000c810783b */ /* 0x000fe20000004200 */
[----:B------:R-:W-:-:S02]  /*d390*/  FMNMX.FTZ R0, R218, R0, !PT ;  /* 0x00000000da007209 */ /* 0x000fc40007810000 */
[----:B--2---:R-:W-:Y:S02]  /*d3a0*/  FMNMX.FTZ R2, R2, R5, !PT ;  /* 0x0000000502027209 */ /* 0x004fe40007810000 */
[----:B------:R-:W-:Y:S02]  /*d3b0*/  FSEL R220, R23, -INF , P6 ;  /* 0xff80000017dc7808 */ /* 0x000fe40003000000 */
[----:B------:R-:W-:Y:S01]  /*d3c0*/  FMNMX.FTZ R5, R219, R0, !PT ;  /* 0x00000000db057209 */ /* 0x000fe20007810000 */
[----:B------:R-:W1:Y:S01]  /*d3d0*/  SHFL.BFLY PT, R6, R2, 0x1, 0x1f ;  /* 0x0c201f0002067f89 */ /* 0x000e6200000e0000 */
[----:B---3--:R-:W-:Y:S02]  /*d3e0*/  FMNMX.FTZ R108, R3, R7, !PT ;  /* 0x00000007036c7209 */ /* 0x008fe40007810000 */
[----:B------:R-:W-:Y:S01]  /*d3f0*/  FMNMX.FTZ R5, R220, R5, !PT ;  /* 0x00000005dc057209 */ /* 0x000fe20007810000 */
[----:B------:R-:W-:Y:S01]  /*d400*/  LDSM.16.MT88.4 R20, [R204] ;  /* 0x00000000cc14783b */ /* 0x000fe20000004200 */
        /* <DEDUP_REMOVED lines=21> */
[----:B------:R-:W-:Y:S01]  /*d560*/  FFMA.FTZ R5, R26, c[0x0][0x2d0], -R4 ;  /* 0x0000b4001a057a23 */ /* 0x000fe20000010804 */
[----:B-1----:R-:W-:-:S05]  /*d570*/  F2FP.PACK_AB R10, R244, R243 ;  /* 0x000000f3f40a723e */ /* 0x002fca00000000ff */
[----:B------:R-:W-:Y:S01]  /*d580*/  MUFU.EX2 R228, R5 ;  /* 0x0000000500e47308 */ /* 0x000fe20000000800 */
        /* <DEDUP_REMOVED lines=39> */
[----:B------:R-:W2:Y:S04]  /*d800*/  LDSM.16.MT88.4 R32, [R203+0x800] ;  /* 0x00080000cb20783b */ /* 0x000ea80000004200 */
        /* <DEDUP_REMOVED lines=11> */
[----:B---3--:R-:W-:-:S07]  /*d8c0*/  FFMA.FTZ R6, R38, c[0x0][0x2d0], -R3 ;  /* 0x0000b40026067a23 */ /* 0x008fce0000010803 */
[C---:B------:R-:W-:Y:S01]  /*d8d0*/  HMMA.16816.F32 R20, R12.reuse, R40, RZ ;  /* 0x000000280c14723c */ /* 0x040fe200000018ff */
[----:B-----5:R-:W-:Y:S01]  /*d8e0*/  F2FP.PACK_AB R8, R234, R230 ;  /* 0x000000e6ea08723e */ /* 0x020fe200000000ff */
[----:B------:R3:W-:Y:S06]  /*d8f0*/  MUFU.EX2 R233, R6 ;  /* 0x0000000600e97308 */ /* 0x0007ec0000000800 */
[C---:B------:R-:W-:Y:S08]  /*d900*/  HMMA.16816.F32 R100, R12.reuse, R42, RZ ;  /* 0x0000002a0c64723c */ /* 0x040ff000000018ff */
[----:B------:R-:W-:Y:S01]  /*d910*/  HMMA.16816.F32 R120, R12, R30, RZ ;  /* 0x0000001e0c78723c */ /* 0x000fe200000018ff */
[----:B---3--:R-:W-:-:S02]  /*d920*/  FFMA.FTZ R6, R39, c[0x0][0x2d0], -R3 ;  /* 0x0000b40027067a23 */ /* 0x008fc40000010803 */
[----:B------:R-:W3:Y:S02]  /*d930*/  LDSM.16.MT88.4 R36, [R204+0x800] ;  /* 0x00080000cc24783b */ /* 0x000ee40000004200 */
[----:B------:R5:W1:Y:S02]  /*d940*/  MUFU.EX2 R232, R6 ;  /* 0x0000000600e87308 */ /* 0x000a640000000800 */
[----:B-----5:R-:W-:Y:S01]  /*d950*/  FFMA.FTZ R6, R72, c[0x0][0x2d0], -R0 ;  /* 0x0000b40048067a23 */ /* 0x020fe20000010800 */
[----:B-1----:R-:W-:-:S05]  /*d960*/  F2FP.PACK_AB R10, R232, R233 ;  /* 0x000000e9e80a723e */ /* 0x002fca00000000ff */
[----:B------:R1:W-:Y:S02]  /*d970*/  MUFU.EX2 R222, R6 ;  /* 0x0000000600de7308 */ /* 0x0003e40000000800 */
[----:B-1----:R-:W-:-:S06]  /*d980*/  FFMA.FTZ R6, R73, c[0x0][0x2d0], -R0 ;  /* 0x0000b40049067a23 */ /* 0x002fcc0000010800 */
[----:B------:R1:W5:Y:S02]  /*d990*/  MUFU.EX2 R221, R6 ;  /* 0x0000000600dd7308 */ /* 0x0003640000000800 */
[--C-:B-1----:R-:W-:Y:S01]  /*d9a0*/  FFMA.FTZ R6, R74, c[0x0][0x2d0], -R0.reuse ;  /* 0x0000b4004a067a23 */ /* 0x102fe20000010800 */
[----:B-----5:R-:W-:Y:S01]  /*d9b0*/  F2FP.PACK_AB R9, R221, R222 ;  /* 0x000000dedd09723e */ /* 0x020fe200000000ff */
[----:B------:R-:W-:Y:S01]  /*d9c0*/  HMMA.16816.F32 R72, R12, R28, RZ ;  /* 0x0000001c0c48723c */ /* 0x000fe200000018ff */
[----:B------:R-:W-:Y:S03]  /*d9d0*/  LDSM.16.MT88.4 R12, [R200+0x1000] ;  /* 0x00100000c80c783b */ /* 0x000fe60000004200 */
[----:B------:R1:W-:Y:S01]  /*d9e0*/  MUFU.EX2 R224, R6 ;  /* 0x0000000600e07308 */ /* 0x0003e20000000800 */
[----:B------:R-:W-:Y:S01]  /*d9f0*/  LDSM.16.MT88.4 R28, [R201+0x1000] ;  /* 0x00100000c91c783b */ /* 0x000fe20000004200 */
[----:B-1----:R-:W-:-:S06]  /*da00*/  FFMA.FTZ R6, R88, c[0x0][0x2d0], -R0 ;  /* 0x0000b40058067a23 */ /* 0x002fcc0000010800 */
[----:B------:R1:W5:Y:S02]  /*da10*/  MUFU.EX2 R223, R6 ;  /* 0x0000000600df7308 */ /* 0x0003640000000800 */
[----:B-1----:R-:W-:Y:S01]  /*da20*/  FFMA.FTZ R6, R89, c[0x0][0x2d0], -R4 ;  /* 0x0000b40059067a23 */ /* 0x002fe20000010804 */
[----:B-----5:R-:W-:-:S05]  /*da30*/  F2FP.PACK_AB R11, R223, R224 ;  /* 0x000000e0df0b723e */ /* 0x020fca00000000ff */
[----:B------:R1:W-:Y:S02]  /*da40*/  MUFU.EX2 R192, R6 ;  /* 0x0000000600c07308 */ /* 0x0003e40000000800 */
[C---:B------:R-:W-:Y:S08]  /*da50*/  HMMA.16816.F32 R104, R8.reuse, R24, R76 ;  /* 0x000000180868723c */ /* 0x040ff0000000184c */
[----:B--2---:R-:W-:Y:S01]  /*da60*/  HMMA.16816.F32 R76, R8, R32, R48 ;  /* 0x00000020084c723c */ /* 0x004fe20000001830 */
[----:B-1----:R-:W-:-:S04]  /*da70*/  FFMA.FTZ R6, R90, c[0x0][0x2d0], -R4 ;  /* 0x0000b4005a067a23 */ /* 0x002fc80000010804 */
[----:B------:R1:W2:Y:S03]  /*da80*/  MUFU.EX2 R191, R6 ;  /* 0x0000000600bf7308 */ /* 0x0002a60000000800 */
[C---:B------:R-:W-:Y:S08]  /*da90*/  HMMA.16816.F32 R68, R8.reuse, R26, R68 ;  /* 0x0000001a0844723c */ /* 0x040ff00000001844 */
[----:B------:R-:W-:Y:S01]  /*daa0*/  HMMA.16816.F32 R44, R8, R34, R44 ;  /* 0x00000022082c723c */ /* 0x000fe2000000182c */
[----:B-1----:R-:W-:-:S07]  /*dab0*/  FFMA.FTZ R6, R91, c[0x0][0x2d0], -R4 ;  /* 0x0000b4005b067a23 */ /* 0x002fce0000010804 */
[----:B----4-:R-:W-:Y:S01]  /*dac0*/  HMMA.16816.F32 R88, R8, R16, R56 ;  /* 0x000000100858723c */ /* 0x010fe20000001838 */
[----:B------:R1:W-:Y:S02]  /*dad0*/  MUFU.EX2 R196, R6 ;  /* 0x0000000600c47308 */ /* 0x0003e40000000800 */
[----:B-1----:R-:W-:-:S05]  /*dae0*/  FFMA.FTZ R6, R96, c[0x0][0x2d0], -R4 ;  /* 0x0000b40060067a23 */ /* 0x002fca0000010804 */
[C---:B---3--:R-:W-:Y:S01]  /*daf0*/  HMMA.16816.F32 R96, R8.reuse, R36, R64 ;  /* 0x000000240860723c */ /* 0x048fe20000001840 */
        /* <DEDUP_REMOVED lines=41> */
[--C-:B---3--:R-:W-:Y:S01]  /*dd90*/  FFMA.FTZ R6, R131, c[0x0][0x2d0], -R0.reuse ;  /* 0x0000b40083067a23 */ /* 0x108fe20000010800 */
[----:B----4-:R-:W-:Y:S01]  /*dda0*/  F2FP.PACK_AB R9, R173, R174 ;  /* 0x000000aead09723e */ /* 0x010fe200000000ff */
[----:B------:R-:W-:Y:S04]  /*ddb0*/  LDSM.16.MT88.4 R128, [R200+0x2000] ;  /* 0x00200000c880783b */ /* 0x000fe80000004200 */
        /* <DEDUP_REMOVED lines=42> */
[----:B-1----:R-:W-:-:S07]  /*e060*/  FFMA.FTZ R6, R149, c[0x0][0x2d0], -R3 ;  /* 0x0000b40095067a23 */ /* 0x002fce0000010803 */
        /* <DEDUP_REMOVED lines=12> */
[----:B-1----:R-:W-:Y:S02]  /*e130*/  FFMA.FTZ R6, R147, c[0x0][0x2d0], -R3 ;  /* 0x0000b40093067a23 */ /* 0x002fe40000010803 */
[----:B------:R-:W1:Y:S04]  /*e140*/  LDSM.16.MT88.4 R144, [R204+0x2000] ;  /* 0x00200000cc90783b */ /* 0x000e680000004200 */
[----:B------:R4:W2:Y:S02]  /*e150*/  MUFU.EX2 R157, R6 ;  /* 0x00000006009d7308 */ /* 0x0008a40000000800 */
[----:B----4-:R-:W-:Y:S01]  /*e160*/  FFMA.FTZ R6, R156, c[0x0][0x2d0], -R0 ;  /* 0x0000b4009c067a23 */ /* 0x010fe20000010800 */
[----:B--2---:R-:W-:-:S05]  /*e170*/  F2FP.PACK_AB R10, R157, R158 ;  /* 0x0000009e9d0a723e */ /* 0x004fca00000000ff */
[----:B------:R2:W-:Y:S02]  /*e180*/  MUFU.EX2 R156, R6 ;  /* 0x00000006009c7308 */ /* 0x0005e40000000800 */
[----:B--2---:R-:W-:Y:S02]  /*e190*/  FFMA.FTZ R6, R176, c[0x0][0x2d0], -R0 ;  /* 0x0000b400b0067a23 */ /* 0x004fe40000010800 */
[----:B------:R-:W-:-:S04]  /*e1a0*/  IMAD.MOV.U32 R176, RZ, RZ, R138 ;  /* 0x000000ffffb07224 */ /* 0x000fc800078e008a */
[----:B------:R2:W4:Y:S02]  /*e1b0*/  MUFU.EX2 R114, R6 ;  /* 0x0000000600727308 */ /* 0x0005240000000800 */
[----:B--2---:R-:W-:Y:S01]  /*e1c0*/  FFMA.FTZ R6, R153, c[0x0][0x2d0], -R0 ;  /* 0x0000b40099067a23 */ /* 0x004fe20000010800 */
[----:B----4-:R-:W-:-:S05]  /*e1d0*/  F2FP.PACK_AB R9, R114, R156 ;  /* 0x0000009c7209723e */ /* 0x010fca00000000ff */
[----:B------:R2:W-:Y:S02]  /*e1e0*/  MUFU.EX2 R112, R6 ;  /* 0x0000000600707308 */ /* 0x0005e40000000800 */
[----:B--2---:R-:W-:-:S06]  /*e1f0*/  FFMA.FTZ R6, R136, c[0x0][0x2d0], -R0 ;  /* 0x0000b40088067a23 */ /* 0x004fcc0000010800 */
[----:B------:R2:W4:Y:S02]  /*e200*/  MUFU.EX2 R113, R6 ;  /* 0x0000000600717308 */ /* 0x0005240000000800 */
[----:B--2---:R-:W-:Y:S01]  /*e210*/  FFMA.FTZ R6, R175, c[0x0][0x2d0], -R4 ;  /* 0x0000b400af067a23 */ /* 0x004fe20000010804 */
[----:B----4-:R-:W-:-:S05]  /*e220*/  F2FP.PACK_AB R11, R113, R112 ;  /* 0x00000070710b723e */ /* 0x010fca00000000ff */
[----:B------:R2:W4:Y:S02]  /*e230*/  MUFU.EX2 R111, R6 ;  /* 0x00000006006f7308 */ /* 0x0005240000000800 */
[C---:B------:R-:W-:Y:S08]  /*e240*/  HMMA.16816.F32 R124, R8.reuse, R26, R76 ;  /* 0x0000001a087c723c */ /* 0x040ff0000000184c */
[----:B---3--:R-:W-:Y:S01]  /*e250*/  HMMA.16816.F32 R140, R8, R22, R72 ;  /* 0x00000016088c723c */ /* 0x008fe20000001848 */
[----:B--2---:R-:W-:-:S04]  /*e260*/  FFMA.FTZ R6, R154, c[0x0][0x2d0], -R4 ;  /* 0x0000b4009a067a23 */ /* 0x004fc80000010804 */
[----:B------:R2:W-:Y:S03]  /*e270*/  MUFU.EX2 R81, R6 ;  /* 0x0000000600517308 */ /* 0x0005e60000000800 */
[C---:B------:R-:W-:Y:S08]  /*e280*/  HMMA.16816.F32 R104, R8.reuse, R24, R104 ;  /* 0x000000180868723c */ /* 0x040ff00000001868 */
[----:B-----5:R-:W-:Y:S01]  /*e290*/  HMMA.16816.F32 R88, R8, R16, R88 ;  /* 0x000000100858723c */ /* 0x020fe20000001858 */
[----:B--2---:R-:W-:-:S07]  /*e2a0*/  FFMA.FTZ R6, R155, c[0x0][0x2d0], -R4 ;  /* 0x0000b4009b067a23 */ /* 0x004fce0000010804 */
[C---:B------:R-:W-:Y:S01]  /*e2b0*/  HMMA.16816.F32 R68, R8.reuse, R18, R68 ;  /* 0x000000120844723c */ /* 0x040fe20000001844 */
[----:B------:R2:W-:Y:S07]  /*e2c0*/  MUFU.EX2 R80, R6 ;  /* 0x0000000600507308 */ /* 0x0005ee0000000800 */
[C---:B------:R-:W-:Y:S08]  /*e2d0*/  HMMA.16816.F32 R100, R8.reuse, R12, R100 ;  /* 0x0000000c0864723c */ /* 0x040ff00000001864 */
[----:B------:R-:W-:Y:S01]  /*e2e0*/  HMMA.16816.F32 R64, R8, R14, R64 ;  /* 0x0000000e0840723c */ /* 0x000fe20000001840 */
[----:B--2---:R-:W-:-:S02]  /*e2f0*/  FFMA.FTZ R6, R137, c[0x0][0x2d0], -R4 ;  /* 0x0000b40089067a23 */ /* 0x004fc40000010804 */
[----:B------:R-:W-:Y:S02]  /*e300*/  FFMA.FTZ R4, R181, c[0x0][0x2d0], -R4 ;  /* 0x0000b400b5047a23 */ /* 0x000fe40000010804 */
[----:B------:R2:W-:Y:S03]  /*e310*/  MUFU.EX2 R77, R6 ;  /* 0x00000006004d7308 */ /* 0x0005e60000000800 */
[----:B------:R-:W-:Y:S01]  /*e320*/  HMMA.16816.F32 R136, R8, R20, R96 ;  /* 0x000000140888723c */ /* 0x000fe20000001860 */
[----:B------:R-:W3:Y:S04]  /*e330*/  LDSM.16.MT88.4 R96, [R201+0x2000] ;  /* 0x00200000c960783b */ /* 0x000ee80000004200 */
[----:B------:R5:W-:Y:S02]  /*e340*/  MUFU.EX2 R74, R4 ;  /* 0x00000004004a7308 */ /* 0x000be40000000800 */
[----:B------:R-:W-:-:S02]  /*e350*/  F2FP.PACK_AB R8, R165, R167 ;  /* 0x000000a7a508723e */ /* 0x000fc400000000ff */
[----:B----4-:R-:W-:Y:S01]  /*e360*/  F2FP.PACK_AB R10, R111, R161 ;  /* 0x000000a16f0a723e */ /* 0x010fe200000000ff */
[----:B--2---:R-:W-:-:S04]  /*e370*/  FFMA.FTZ R6, R198, c[0x0][0x2d0], -R5 ;  /* 0x0000b400c6067a23 */ /* 0x004fc80000010805 */
[----:B------:R2:W-:Y:S01]  /*e380*/  MUFU.EX2 R76, R6 ;  /* 0x00000006004c7308 */ /* 0x0005e20000000800 */
[----:B-----5:R-:W-:-:S07]  /*e390*/  FFMA.FTZ R4, R195, c[0x0][0x2d0], -R3 ;  /* 0x0000b400c3047a23 */ /* 0x020fce0000010803 */
[----:B------:R4:W-:Y:S01]  /*e3a0*/  MUFU.EX2 R56, R4 ;  /* 0x0000000400387308 */ /* 0x0009e20000000800 */
[----:B--2---:R-:W-:-:S07]  /*e3b0*/  FFMA.FTZ R6, R217, c[0x0][0x2d0], -R5 ;  /* 0x0000b400d9067a23 */ /* 0x004fce0000010805 */
[----:B------:R2:W5:Y:S01]  /*e3c0*/  MUFU.EX2 R73, R6 ;  /* 0x0000000600497308 */ /* 0x0005620000000800 */
[----:B----4-:R-:W-:-:S07]  /*e3d0*/  FFMA.FTZ R4, R197, c[0x0][0x2d0], -R3 ;  /* 0x0000b400c5047a23 */ /* 0x010fce0000010803 */
[----:B------:R4:W1:Y:S01]  /*e3e0*/  MUFU.EX2 R58, R4 ;  /* 0x00000004003a7308 */ /* 0x0008620000000800 */
[----:B--2---:R-:W-:Y:S01]  /*e3f0*/  FFMA.FTZ R6, R150, c[0x0][0x2d0], -R5 ;  /* 0x0000b40096067a23 */ /* 0x004fe20000010805 */
[----:B-----5:R-:W-:-:S06]  /*e400*/  F2FP.PACK_AB R9, R73, R76 ;  /* 0x0000004c4909723e */ /* 0x020fcc00000000ff */
[----:B------:R2:W-:Y:S01]  /*e410*/  MUFU.EX2 R72, R6 ;  /* 0x0000000600487308 */ /* 0x0005e20000000800 */
[--C-:B----4-:R-:W-:Y:S02]  /*e420*/  FFMA.FTZ R4, R193, c[0x0][0x2d0], -R3.reuse ;  /* 0x0000b400c1047a23 */ /* 0x110fe40000010803 */
[----:B------:R-:W-:-:S05]  /*e430*/  FFMA.FTZ R3, R188, c[0x0][0x2d0], -R3 ;  /* 0x0000b400bc037a23 */ /* 0x000fca0000010803 */
[----:B------:R4:W-:Y:S01]  /*e440*/  MUFU.EX2 R57, R4 ;  /* 0x0000000400397308 */ /* 0x0009e20000000800 */
[----:B--2---:R-:W-:Y:S01]  /*e450*/  FFMA.FTZ R6, R152, c[0x0][0x2d0], -R5 ;  /* 0x0000b40098067a23 */ /* 0x004fe20000010805 */
[----:B-1----:R-:W-:-:S06]  /*e460*/  F2FP.PACK_AB R152, R58, R56 ;  /* 0x000000383a98723e */ /* 0x002fcc00000000ff */
[----:B------:R-:W1:Y:S01]  /*e470*/  MUFU.EX2 R59, R6 ;  /* 0x00000006003b7308 */ /* 0x000e620000000800 */
[----:B----4-:R-:W-:-:S04]  /*e480*/  FADD.FTZ R4, R241, R239 ;  /* 0x000000eff1047221 */ /* 0x010fc80000010000 */
        /* <DEDUP_REMOVED lines=15> */
[----:B------:R-:W4:Y:S07]  /*e580*/  LDSM.16.MT88.4 R16, [R203+0x2000] ;  /* 0x00200000cb10783b */ /* 0x000f2e0000004200 */
[----:B------:R-:W-:Y:S01]  /*e590*/  HMMA.16816.F32 R36, R8, R14, R36 ;  /* 0x0000000e0824723c */ /* 0x000fe20000001824 */
[--C-:B-1----:R-:W-:Y:S01]  /*e5a0*/  FFMA.FTZ R3, R194, c[0x0][0x2d0], -R0.reuse ;  /* 0x0000b400c2037a23 */ /* 0x102fe20000010800 */
[----:B--2---:R-:W-:Y:S01]  /*e5b0*/  F2FP.PACK_AB R153, R22, R24 ;  /* 0x000000181699723e */ /* 0x004fe200000000ff */
[----:B------:R-:W-:-:S02]  /*e5c0*/  FFMA.FTZ R0, R199, c[0x0][0x2d0], -R0 ;  /* 0x0000b400c7007a23 */ /* 0x000fc40000010800 */
[----:B------:R1:W-:Y:S08]  /*e5d0*/  MUFU.EX2 R21, R3 ;  /* 0x0000000300157308 */ /* 0x0003f00000000800 */
[----:B------:R2:W5:Y:S01]  /*e5e0*/  MUFU.EX2 R20, R0 ;  /* 0x0000000000147308 */ /* 0x0005620000000800 */
[----:B-1----:R-:W-:-:S04]  /*e5f0*/  FADD.FTZ R3, R242, R229 ;  /* 0x000000e5f2037221 */ /* 0x002fc80000010000 */
[----:B------:R-:W-:Y:S02]  /*e600*/  FADD.FTZ R6, R228, R3 ;  /* 0x00000003e4067221 */ /* 0x000fe40000010000 */
[----:B--2---:R-:W-:Y:S01]  /*e610*/  FFMA.FTZ R0, R216, c[0x0][0x2d0], -R5 ;  /* 0x0000b400d8007a23 */ /* 0x004fe20000010805 */
[----:B-----5:R-:W-:-:S03]  /*e620*/  F2FP.PACK_AB R155, R20, R21 ;  /* 0x00000015149b723e */ /* 0x020fc600000000ff */
[----:B------:R1:W-:Y:S04]  /*e630*/  MUFU.EX2 R12, R0 ;  /* 0x00000000000c7308 */ /* 0x0003e80000000800 */
[C---:B------:R-:W-:Y:S07]  /*e640*/  HMMA.16816.F32 R116, R152.reuse, R128, R104 ;  /* 0x000000809874723c */ /* 0x040fee0000001868 */
[----:B------:R-:W-:Y:S01]  /*e650*/  F2FP.PACK_AB R104, R80, R81 ;  /* 0x000000515068723e */ /* 0x000fe200000000ff */
[----:B------:R-:W-:Y:S01]  /*e660*/  HMMA.16816.F32 R124, R152, R130, R124 ;  /* 0x00000082987c723c */ /* 0x000fe2000000187c */
[----:B------:R-:W-:Y:S01]  /*e670*/  F2FP.PACK_AB R106, R74, R77 ;  /* 0x0000004d4a6a723e */ /* 0x000fe200000000ff */
[----:B-1----:R-:W-:-:S04]  /*e680*/  FFMA.FTZ R0, R218, c[0x0][0x2d0], -R5 ;  /* 0x0000b400da007a23 */ /* 0x002fc80000010805 */
[----:B------:R1:W2:Y:S02]  /*e690*/  MUFU.EX2 R9, R0 ;  /* 0x0000000000097308 */ /* 0x0002a40000000800 */
[C---:B------:R-:W-:Y:S08]  /*e6a0*/  HMMA.16816.F32 R136, R152.reuse, R144, R136 ;  /* 0x000000909888723c */ /* 0x040ff00000001888 */
[----:B------:R-:W-:Y:S01]  /*e6b0*/  HMMA.16816.F32 R140, R152, R146, R140 ;  /* 0x00000092988c723c */ /* 0x000fe2000000188c */
[----:B-1----:R-:W-:Y:S01]  /*e6c0*/  FFMA.FTZ R0, R219, c[0x0][0x2d0], -R5 ;  /* 0x0000b400db007a23 */ /* 0x002fe20000010805 */
[----:B--2---:R-:W-:-:S06]  /*e6d0*/  F2FP.PACK_AB R105, R9, R12 ;  /* 0x0000000c0969723e */ /* 0x004fcc00000000ff */
[C---:B---3--:R-:W-:Y:S01]  /*e6e0*/  HMMA.16816.F32 R88, R152.reuse, R96, R88 ;  /* 0x000000609858723c */ /* 0x048fe20000001858 */
        /* <DEDUP_REMOVED lines=95> */
.L_x_1928:
[----:B------:R-:W-:Y:S04]  /*ece0*/  DEPBAR.LE SB0, 0x0 ;  /* 0x000080000000791a */ /* 0x000fe80000000000 */
[----:B------:R-:W-:Y:S01]  /*ecf0*/  WARPSYNC 0xffffffff ;  /* 0xffffffff00007948 */ /* 0x000fe20003800000 */
[----:B------:R-:W-:Y:S01]  /*ed00*/  BAR.SYNC.DEFER_BLOCKING 0x0 ;  /* 0x0000000000007b1d */ /* 0x000fe20000010000 */
[----:B------:R-:W-:Y:S01]  /*ed10*/  SHF.R.S32.HI R2, RZ, 0x1f, R216 ;  /* 0x0000001fff027819 */ /* 0x000fe200000114d8 */
[----:B------:R-:W-:Y:S01]  /*ed20*/  IMAD.WIDE.U32 R68, R216, c[0x0][0x208], RZ ;  /* 0x00008200d8447a25 */ /* 0x000fe200078e00ff */
[----:B------:R-:W-:Y:S02]  /*ed30*/  MOV R72, R248 ;  /* 0x000000f800487202 */ /* 0x000fe40000000f00 */
[----:B------:R-:W-:Y:S01]  /*ed40*/  MOV R73, R252 ;  /* 0x000000fc00497202 */ /* 0x000fe20000000f00 */
[----:B------:R-:W-:Y:S01]  /*ed50*/  IMAD R2, R2, c[0x0][0x208], RZ ;  /* 0x0000820002027a24 */ /* 0x000fe200078e02ff */
[----:B------:R-:W-:Y:S02]  /*ed60*/  MOV R110, c[0x0][0x208] ;  /* 0x00008200006e7a02 */ /* 0x000fe40000000f00 */
[----:B------:R-:W-:Y:S01]  /*ed70*/  MOV R74, 0x5 ;  /* 0x00000005004a7802 */ /* 0x000fe20000000f00 */
[----:B------:R-:W-:Y:S01]  /*ed80*/  IMAD R2, R216, c[0x0][0x20c], R2 ;  /* 0x00008300d8027a24 */ /* 0x000fe200078e0202 */
[----:B------:R-:W-:Y:S01]  /*ed90*/  SHF.L.U32 R190, R110, 0x5, RZ ;  /* 0x000000056ebe7819 */ /* 0x000fe200000006ff */
[----:B------:R-:W-:Y:S01]  /*eda0*/  IMAD.WIDE.U32 R72, R68, 0x50, R72 ;  /* 0x0000005044487825 */ /* 0x000fe200078e0048 */
[----:B------:R-:W-:Y:S02]  /*edb0*/  SHF.L.U64.HI R110, R110, R74, c[0x0][0x20c] ;  /* 0x000083006e6e7619 */ /* 0x000fe4000001024a */
[----:B------:R-:W-:Y:S02]  /*edc0*/  IADD3 R2, R69, R2, RZ ;  /* 0x0000000245027210 */ /* 0x000fe40007ffe0ff */
[----:B------:R-:W-:Y:S03]  /*edd0*/  LEA R112, P0, R72, c[0x0][0x1f8], 0x1 ;  /* 0x00007e0048707a11 */ /* 0x000fe600078008ff */
[----:B------:R-:W-:Y:S01]  /*ede0*/  IMAD R2, R2, 0x50, RZ ;  /* 0x0000005002027824 */ /* 0x000fe200078e02ff */
[----:B------:R-:W-:Y:S04]  /*edf0*/  LDSM.16.M88.4 R80, [R206] ;  /* 0x00000000ce50783b */ /* 0x000fe80000000200 */
[----:B------:R-:W-:Y:S04]  /*ee00*/  IADD3 R2, R73, R2, RZ ;  /* 0x0000000249027210 */ /* 0x000fe80007ffe0ff */
[----:B------:R-:W-:Y:S02]  /*ee10*/  LEA.HI.X R113, R72, c[0x0][0x1fc], R2, 0x1, P0 ;  /* 0x00007f0048717a11 */ /* 0x000fe400000f0c02 */
[----:B------:R-:W-:Y:S01]  /*ee20*/  IADD3 R108, P0, R112, R190, RZ ;  /* 0x000000be706c7210 */ /* 0x000fe20007f1e0ff */
[----:B------:R-:W1:Y:S03]  /*ee30*/  LDSM.16.M88.4 R16, [R115] ;  /* 0x000000007310783b */ /* 0x000e660000000200 */
[----:B------:R-:W-:Y:S02]  /*ee40*/  IADD3.X R109, R113, R110, RZ, P0, !PT ;  /* 0x0000006e716d7210 */ /* 0x000fe400007fe4ff */
[----:B------:R-:W-:Y:S03]  /*ee50*/  IADD3 R188, P3, R108, R190, RZ ;  /* 0x000000be6cbc7210 */ /* 0x000fe60007f7e0ff */
[----:B------:R-:W2:Y:S01]  /*ee60*/  LDSM.16.M88.4 R76, [R206+0x2000] ;  /* 0x00200000ce4c783b */ /* 0x000ea20000000200 */
[----:B------:R-:W-:Y:S07]  /*ee70*/  IADD3.X R189, R109, R110, RZ, P3, !PT ;  /* 0x0000006e6dbd7210 */ /* 0x000fee0001ffe4ff */
[----:B------:R-:W3:Y:S08]  /*ee80*/  LDSM.16.M88.4 R32, [R115+0x800] ;  /* 0x000800007320783b */ /* 0x000ef00000000200 */
[----:B------:R-:W4:Y:S08]  /*ee90*/  LDSM.16.M88.4 R48, [R115+0x1000] ;  /* 0x001000007330783b */ /* 0x000f300000000200 */
[----:B------:R-:W5:Y:S01]  /*eea0*/  LDSM.16.M88.4 R64, [R115+0x1800] ;  /* 0x001800007340783b */ /* 0x000f620000000200 */
[-C--:B-1----:R-:W-:Y:S07]  /*eeb0*/  HMMA.16816.F32 R4, R80, R16.reuse, RZ ;  /* 0x000000105004723c */ /* 0x082fee00000018ff */
[----:B------:R-:W1:Y:S01]  /*eec0*/  LDSM.16.M88.4 R156, [R115+0x2000] ;  /* 0x00200000739c783b */ /* 0x000e620000000200 */
[C---:B--2---:R-:W-:Y:S07]  /*eed0*/  HMMA.16816.F32 R8, R76.reuse, R16, RZ ;  /* 0x000000104c08723c */ /* 0x044fee00000018ff */
[----:B------:R-:W-:Y:S01]  /*eee0*/  LDSM.16.M88.4 R160, [R209] ;  /* 0x00000000d1a0783b */ /* 0x000fe20000000200 */
[-C--:B------:R-:W-:Y:S07]  /*eef0*/  HMMA.16816.F32 R12, R76, R18.reuse, RZ ;  /* 0x000000124c0c723c */ /* 0x080fee00000018ff */
[----:B------:R-:W2:Y:S01]  /*ef00*/  LDSM.16.M88.4 R164, [R210] ;  /* 0x00000000d2a4783b */ /* 0x000ea20000000200 */
[C---:B------:R-:W-:Y:S07]  /*ef10*/  HMMA.16816.F32 R16, R80.reuse, R18, RZ ;  /* 0x000000125010723c */ /* 0x040fee00000018ff */
[----:B------:R-:W1:Y:S01]  /*ef20*/  LDSM.16.M88.4 R168, [R209+0x2000] ;  /* 0x00200000d1a8783b */ /* 0x000e620000000200 */
[-C--:B---3--:R-:W-:Y:S07]  /*ef30*/  HMMA.16816.F32 R20, R80, R32.reuse, RZ ;  /* 0x000000205014723c */ /* 0x088fee00000018ff */
[----:B------:R-:W3:Y:S01]  /*ef40*/  LDSM.16.M88.4 R172, [R214] ;  /* 0x00000000d6ac783b */ /* 0x000ee20000000200 */
[C---:B------:R-:W-:Y:S07]  /*ef50*/  HMMA.16816.F32 R24, R76.reuse, R32, RZ ;  /* 0x000000204c18723c */ /* 0x040fee00000018ff */
[----:B------:R-:W1:Y:S01]  /*ef60*/  LDSM.16.M88.4 R176, [R213] ;  /* 0x00000000d5b0783b */ /* 0x000e620000000200 */
[-C--:B------:R-:W-:Y:S07]  /*ef70*/  HMMA.16816.F32 R28, R76, R34.reuse, RZ ;  /* 0x000000224c1c723c */ /* 0x080fee00000018ff */
[----:B------:R-:W1:Y:S01]  /*ef80*/  LDSM.16.M88.4 R180, [R212] ;  /* 0x00000000d4b4783b */ /* 0x000e620000000200 */
[C---:B------:R-:W-:Y:S07]  /*ef90*/  HMMA.16816.F32 R32, R80.reuse, R34, RZ ;  /* 0x000000225020723c */ /* 0x040fee00000018ff */
[----:B------:R-:W1:Y:S01]  /*efa0*/  LDSM.16.M88.4 R184, [R211] ;  /* 0x00000000d3b8783b */ /* 0x000e620000000200 */
[-C--:B----4-:R-:W-:Y:S07]  /*efb0*/  HMMA.16816.F32 R36, R80, R48.reuse, RZ ;  /* 0x000000305024723c */ /* 0x090fee00000018ff */
[----:B------:R-:W4:Y:S04]  /*efc0*/  LDL R217, [R1+0x8] ;  /* 0x0000080001d97983 */ /* 0x000f280000100800 */
[----:B------:R-:W-:Y:S01]  /*efd0*/  @!PT LDS RZ, [RZ] ;  /* 0x00000000fffff984 */ /* 0x000fe20000000800 */
[----:B------:R-:W-:Y:S01]  /*efe0*/  @!PT LDS RZ, [RZ] ;  /* 0x00000000fffff984 */ /* 0x000fe20000000800 */
[----:B------:R-:W-:Y:S01]  /*eff0*/  @!PT LDS RZ, [RZ] ;  /* 0x00000000fffff984 */ /* 0x000fe20000000800 */
[----:B------:R1:W-:Y:S01]  /*f000*/  LDGSTS.E.BYPASS.LTC128B.128 [R215+0x100], [R112.64], !P1 ;  /* 0x0010000070d77fae */ /* 0x0003e2000c901d48 */
[C---:B------:R-:W-:Y:S07]  /*f010*/  HMMA.16816.F32 R40, R76.reuse, R48, RZ ;  /* 0x000000304c28723c */ /* 0x040fee00000018ff */
[----:B------:R1:W-:Y:S01]  /*f020*/  LDGSTS.E.BYPASS.LTC128B.128 [R215+0x900], [R108.64], !P1 ;  /* 0x009000006cd77fae */ /* 0x0003e2000c901d48 */
[-C--:B------:R-:W-:Y:S07]  /*f030*/  HMMA.16816.F32 R44, R76, R50.reuse, RZ ;  /* 0x000000324c2c723c */ /* 0x080fee00000018ff */
[----:B------:R1:W-:Y:S01]  /*f040*/  LDGSTS.E.BYPASS.LTC128B.128 [R215+0x1100], [R188.64], !P1 ;  /* 0x01100000bcd77fae */ /* 0x0003e2000c901d48 */
[C---:B------:R-:W-:Y:S08]  /*f050*/  HMMA.16816.F32 R48, R80.reuse, R50, RZ ;  /* 0x000000325030723c */ /* 0x040ff000000018ff */
[-C--:B-----5:R-:W-:Y:S08]  /*f060*/  HMMA.16816.F32 R52, R80, R64.reuse, RZ ;  /* 0x000000405034723c */ /* 0x0a0ff000000018ff */
[C---:B------:R-:W-:Y:S08]  /*f070*/  HMMA.16816.F32 R56, R76.reuse, R64, RZ ;  /* 0x000000404c38723c */ /* 0x040ff000000018ff */
[-C--:B------:R-:W-:Y:S08]  /*f080*/  HMMA.16816.F32 R60, R76, R66.reuse, RZ ;  /* 0x000000424c3c723c */ /* 0x080ff000000018ff */
[C---:B------:R-:W-:Y:S08]  /*f090*/  HMMA.16816.F32 R64, R80.reuse, R66, RZ ;  /* 0x000000425040723c */ /* 0x040ff000000018ff */
[-C--:B-1----:R-:W-:Y:S08]  /*f0a0*/  HMMA.16816.F32 R68, R80, R156.reuse, RZ ;  /* 0x0000009c5044723c */ /* 0x082ff000000018ff */
[C---:B------:R-:W-:Y:S07]  /*f0b0*/  HMMA.16816.F32 R72, R76.reuse, R156, RZ ;  /* 0x0000009c4c48723c */ /* 0x040fee00000018ff */
[----:B------:R-:W-:Y:S01]  /*f0c0*/  IADD3 R156, P2, R188, R190, RZ ;  /* 0x000000bebc9c7210 */ /* 0x000fe20007f5e0ff */
[-C--:B------:R-:W-:Y:S04]  /*f0d0*/  HMMA.16816.F32 R76, R76, R158.reuse, RZ ;  /* 0x0000009e4c4c723c */ /* 0x080fe800000018ff */
[----:B------:R-:W-:Y:S02]  /*f0e0*/  IADD3.X R157, R189, R110, RZ, P2, !PT ;  /* 0x0000006ebd9d7210 */ /* 0x000fe400017fe4ff */
[----:B------:R-:W-:Y:S02]  /*f0f0*/  IADD3 R112, P0, R156, R190, RZ ;  /* 0x000000be9c707210 */ /* 0x000fe40007f1e0ff */
[----:B------:R-:W-:Y:S01]  /*f100*/  HMMA.16816.F32 R80, R80, R158, RZ ;  /* 0x0000009e5050723c */ /* 0x000fe200000018ff */
[----:B------:R1:W-:Y:S03]  /*f110*/  LDGSTS.E.BYPASS.LTC128B.128 [R215+0x1900], [R156.64], !P1 ;  /* 0x019000009cd77fae */ /* 0x0003e6000c901d48 */
[----:B------:R-:W-:Y:S02]  /*f120*/  IADD3.X R113, R157, R110, RZ, P0, !PT ;  /* 0x0000006e9d717210 */ /* 0x000fe400007fe4ff */
[C---:B------:R-:W-:Y:S02]  /*f130*/  ISETP.GT.AND P0, PT, R216.reuse, R247, PT ;  /* 0x000000f7d800720c */ /* 0x040fe40003f04270 */
[-C--:B--2---:R-:W-:Y:S01]  /*f140*/  HMMA.16816.F32 R4, R160, R164.reuse, R4 ;  /* 0x000000a4a004723c */ /* 0x084fe20000001804 */
[----:B------:R2:W-:Y:S04]  /*f150*/  LDGSTS.E.BYPASS.LTC128B.128 [R215+0x2100], [R112.64], !P1 ;  /* 0x0210000070d77fae */ /* 0x0005e8000c901d48 */
[----:B------:R-:W-:Y:S03]  /*f160*/  IADD3 R216, R216, -0x1, RZ ;  /* 0xffffffffd8d87810 */ /* 0x000fe60007ffe0ff */
[C---:B------:R-:W-:Y:S01]  /*f170*/  HMMA.16816.F32 R8, R168.reuse, R164, R8 ;  /* 0x000000a4a808723c */ /* 0x040fe20000001808 */
[----:B------:R-:W-:Y:S07]  /*f180*/  LDSM.16.M88.4 R188, [R205] ;  /* 0x00000000cdbc783b */ /* 0x000fee0000000200 */
[-C--:B------:R-:W-:Y:S01]  /*f190*/  HMMA.16816.F32 R12, R168, R166.reuse, R12 ;  /* 0x000000a6a80c723c */ /* 0x080fe2000000180c */
[----:B------:R-:W0:Y:S07]  /*f1a0*/  LDGDEPBAR ;  /* 0x00000000000079af */ /* 0x000e2e0000000000 */
[C---:B------:R-:W-:Y:S01]  /*f1b0*/  HMMA.16816.F32 R16, R160.reuse, R166, R16 ;  /* 0x000000a6a010723c */ /* 0x040fe20000001810 */
[----:B-1----:R-:W1:Y:S07]  /*f1c0*/  LDSM.16.M88.4 R156, [R207] ;  /* 0x00000000cf9c783b */ /* 0x002e6e0000000200 */
[-C--:B---3--:R-:W-:Y:S01]  /*f1d0*/  HMMA.16816.F32 R20, R160, R172.reuse, R20 ;  /* 0x000000aca014723c */ /* 0x088fe20000001814 */
[----:B------:R-:W3:Y:S07]  /*f1e0*/  LDSM.16.M88.4 R192, [R207+0x2000] ;  /* 0x00200000cfc0783b */ /* 0x000eee0000000200 */
[C---:B------:R-:W-:Y:S01]  /*f1f0*/  HMMA.16816.F32 R24, R168.reuse, R172, R24 ;  /* 0x000000aca818723c */ /* 0x040fe20000001818 */
[----:B------:R-:W5:Y:S07]  /*f200*/  LDSM.16.M88.4 R196, [R205+0x800] ;  /* 0x00080000cdc4783b */ /* 0x000f6e0000000200 */
[-C--:B------:R-:W-:Y:S01]  /*f210*/  HMMA.16816.F32 R28, R168, R174.reuse, R28 ;  /* 0x000000aea81c723c */ /* 0x080fe2000000181c */
[----:B------:R-:W1:Y:S07]  /*f220*/  LDSM.16.M88.4 R164, [R205+0x1000] ;  /* 0x00100000cda4783b */ /* 0x000e6e0000000200 */
        /* <DEDUP_REMOVED lines=17> */
[----:B------:R-:W2:Y:S07]  /*f340*/  LDSM.16.M88.4 R160, [R205+0x1800] ;  /* 0x00180000cda0783b */ /* 0x000eae0000000200 */
[-C--:B-1----:R-:W-:Y:S01]  /*f350*/  HMMA.16816.F32 R4, R156, R188.reuse, R4 ;  /* 0x000000bc9c04723c */ /* 0x082fe20000001804 */
[----:B------:R-:W1:Y:S07]  /*f360*/  LDSM.16.M88.4 R184, [R202+0x800] ;  /* 0x00080000cab8783b */ /* 0x000e6e0000000200 */
[C---:B---3--:R-:W-:Y:S08]  /*f370*/  HMMA.16816.F32 R8, R192.reuse, R188, R8 ;  /* 0x000000bcc008723c */ /* 0x048ff00000001808 */
[-C--:B------:R-:W-:Y:S08]  /*f380*/  HMMA.16816.F32 R12, R192, R190.reuse, R12 ;  /* 0x000000bec00c723c */ /* 0x080ff0000000180c */
[C---:B------:R-:W-:Y:S01]  /*f390*/  HMMA.16816.F32 R16, R156.reuse, R190, R16 ;  /* 0x000000be9c10723c */ /* 0x040fe20000001810 */
[----:B------:R-:W3:Y:S07]  /*f3a0*/  LDSM.16.M88.4 R188, [R202+0x1000] ;  /* 0x00100000cabc783b */ /* 0x000eee0000000200 */
[-C--:B-----5:R-:W-:Y:S08]  /*f3b0*/  HMMA.16816.F32 R20, R156, R196.reuse, R20 ;  /* 0x000000c49c14723c */ /* 0x0a0ff00000001814 */
[C---:B------:R-:W-:Y:S08]  /*f3c0*/  HMMA.16816.F32 R24, R192.reuse, R196, R24 ;  /* 0x000000c4c018723c */ /* 0x040ff00000001818 */
        /* <DEDUP_REMOVED lines=14> */
[----:B------:R-:W-:Y:S01]  /*f4b0*/  HMMA.16816.F32 R80, R156, R170, R80 ;  /* 0x000000aa9c50723c */ /* 0x000fe20000001850 */
[----:B------:R-:W2:Y:S01]  /*f4c0*/  LDSM.16.M88.4 R156, [R202+0x2000] ;  /* 0x00200000ca9c783b */ /* 0x000ea20000000200 */
[----:B------:R-:W-:Y:S06]  /*f4d0*/  DEPBAR.LE SB0, 0x0 ;  /* 0x000080000000791a */ /* 0x000fec0000000000 */
[-C--:B------:R-:W-:Y:S01]  /*f4e0*/  HMMA.16816.F32 R4, R172, R176.reuse, R4 ;  /* 0x000000b0ac04723c */ /* 0x080fe20000001804 */
[----:B------:R-:W-:Y:S07]  /*f4f0*/  BAR.SYNC.DEFER_BLOCKING 0x0 ;  /* 0x0000000000007b1d */ /* 0x000fee0000010000 */
[C---:B------:R-:W-:Y:S08]  /*f500*/  HMMA.16816.F32 R8, R180.reuse, R176, R8 ;  /* 0x000000b0b408723c */ /* 0x040ff00000001808 */
[-C--:B------:R-:W-:Y:S08]  /*f510*/  HMMA.16816.F32 R12, R180, R178.reuse, R12 ;  /* 0x000000b2b40c723c */ /* 0x080ff0000000180c */
[C---:B------:R-:W-:Y:S04]  /*f520*/  HMMA.16816.F32 R16, R172.reuse, R178, R16 ;  /* 0x000000b2ac10723c */ /* 0x040fe80000001810 */
[----:B------:R-:W-:Y:S02]  /*f530*/  FMNMX.FTZ R2, R4, R0, !PT ;  /* 0x0000000004027209 */ /* 0x000fe40007810000 */
[----:B------:R-:W-:Y:S02]  /*f540*/  FMNMX.FTZ R108, R6, R3, !PT ;  /* 0x00000003066c7209 */ /* 0x000fe40007810000 */
[-C--:B-1----:R-:W-:Y:S04]  /*f550*/  HMMA.16816.F32 R20, R172, R184.reuse, R20 ;  /* 0x000000b8ac14723c */ /* 0x082fe80000001814 */
        /* <DEDUP_REMOVED lines=10> */
[-C--:B---3--:R-:W-:Y:S04]  /*f600*/  HMMA.16816.F32 R36, R172, R188.reuse, R36 ;  /* 0x000000bcac24723c */ /* 0x088fe80000001824 */
        /* <DEDUP_REMOVED lines=23> */
[-C--:B--2---:R-:W-:Y:S04]  /*f780*/  HMMA.16816.F32 R68, R172, R156.reuse, R68 ;  /* 0x0000009cac44723c */ /* 0x084fe80000001844 */
        /* <DEDUP_REMOVED lines=46> */
[----:B-1----:R-:W-:Y:S02]  /*fa70*/  FMNMX.FTZ R2, R2, R156, !PT ;  /* 0x0000009c02027209 */ /* 0x002fe40007810000 */
[----:B------:R-:W-:Y:S02]  /*fa80*/  FMNMX.FTZ R110, R31, R110, !PT ;  /* 0x0000006e1f6e7209 */ /* 0x000fe40007810000 */
[----:B------:R-:W-:Y:S02]  /*fa90*/  FMNMX.FTZ R108, R83, R108, !PT ;  /* 0x0000006c536c7209 */ /* 0x000fe40007810000 */
[----:B------:R-:W-:Y:S01]  /*faa0*/  FMNMX.FTZ R110, R42, R110, !PT ;  /* 0x0000006e2a6e7209 */ /* 0x000fe20007810000 */
[----:B------:R-:W1:Y:S03]  /*fab0*/  SHFL.BFLY PT, R157, R2, 0x1, 0x1f ;  /* 0x0c201f00029d7f89 */ /* 0x000e6600000e0000 */
[----:B------:R-:W-:Y:S04]  /*fac0*/  FMNMX.FTZ R110, R43, R110, !PT ;  /* 0x0000006e2b6e7209 */ /* 0x000fe80007810000 */
[----:B------:R-:W-:Y:S01]  /*fad0*/  FMNMX.FTZ R110, R46, R110, !PT ;  /* 0x0000006e2e6e7209 */ /* 0x000fe20007810000 */
[----:B------:R-:W3:Y:S03]  /*fae0*/  SHFL.BFLY PT, R113, R108, 0x2, 0x1f ;  /* 0x0c401f006c717f89 */ /* 0x000ee600000e0000 */
        /* <DEDUP_REMOVED lines=8> */
[----:B------:R-:W-:Y:S01]  /*fb70*/  FADD.FTZ R0, -R110, R0 ;  /* 0x000000006e007221 */ /* 0x000fe20000010100 */
[----:B---3--:R-:W-:Y:S01]  /*fb80*/  FMNMX.FTZ R108, R108, R113, !PT ;  /* 0x000000716c6c7209 */ /* 0x008fe20007810000 */
[----:B------:R-:W-:Y:S01]  /*fb90*/  FMUL.FTZ R161, R110, c[0x0][0x2d0] ;  /* 0x0000b4006ea17a20 */ /* 0x000fe20000410000 */
        /* <DEDUP_REMOVED lines=8> */
[--C-:B------:R-:W-:Y:S02]  /*fc20*/  FFMA.FTZ R53, R53, c[0x0][0x2d0], -R161.reuse ;  /* 0x0000b40035357a23 */ /* 0x100fe400000108a1 */
[----:B------:R-:W-:Y:S01]  /*fc30*/  FFMA.FTZ R37, R37, c[0x0][0x2d0], -R161 ;  /* 0x0000b40025257a23 */ /* 0x000fe200000108a1 */
        /* <DEDUP_REMOVED lines=15> */
[----:B------:R2:W5:Y:S01]  /*fd30*/  MUFU.EX2 R112, R2 ;  /* 0x0000000200707308 */ /* 0x0005620000000800 */
[--C-:B------:R-:W-:Y:S02]  /*fd40*/  FFMA.FTZ R38, R38, c[0x0][0x2d0], -R160.reuse ;  /* 0x0000b40026267a23 */ /* 0x100fe400000108a0 */
[----:B------:R-:W-:Y:S02]  /*fd50*/  FFMA.FTZ R39, R39, c[0x0][0x2d0], -R160 ;  /* 0x0000b40027277a23 */ /* 0x000fe400000108a0 */
[--C-:B------:R-:W-:Y:S02]  /*fd60*/  FFMA.FTZ R41, R41, c[0x0][0x2d0], -R162.reuse ;  /* 0x0000b40029297a23 */ /* 0x100fe400000108a2 */
[--C-:B------:R-:W-:Y:S02]  /*fd70*/  FFMA.FTZ R45, R45, c[0x0][0x2d0], -R162.reuse ;  /* 0x0000b4002d2d7a23 */ /* 0x100fe400000108a2 */
[C---:B------:R-:W-:Y:S01]  /*fd80*/  FMUL.FTZ R96, R113.reuse, R96 ;  /* 0x0000006071607220 */ /* 0x040fe20000410000 */
[----:B------:R4:W-:Y:S01]  /*fd90*/  MUFU.EX2 R194, R38 ;  /* 0x0000002600c27308 */ /* 0x0009e20000000800 */
[----:B------:R-:W-:Y:S01]  /*fda0*/  FMUL.FTZ R97, R113, R97 ;  /* 0x0000006171617220 */ /* 0x000fe20000410000 */
[----:B-1----:R-:W-:Y:S01]  /*fdb0*/  FMNMX.FTZ R0, R0, R3, !PT ;  /* 0x0000000300007209 */ /* 0x002fe20007810000 */
[----:B------:R-:W-:Y:S02]  /*fdc0*/  FFMA.FTZ R3, R17, c[0x0][0x2d0], -R161 ;  /* 0x0000b40011037a23 */ /* 0x000fe400000108a1 */
[C---:B------:R-:W-:Y:S02]  /*fdd0*/  FMUL.FTZ R17, R113.reuse, R129 ;  /* 0x0000008171117220 */ /* 0x040fe40000410000 */
[C---:B---3--:R-:W-:Y:S02]  /*fde0*/  FMUL.FTZ R37, R113.reuse, R149 ;  /* 0x0000009571257220 */ /* 0x048fe40000410000 */
[----:B------:R-:W-:Y:S01]  /*fdf0*/  FFMA.FTZ R40, R40, c[0x0][0x2d0], -R162 ;  /* 0x0000b40028287a23 */ /* 0x000fe200000108a2 */
[----:B------:R1:W-:Y:S01]  /*fe00*/  MUFU.EX2 R239, R3 ;  /* 0x0000000300ef7308 */ /* 0x0003e20000000800 */
[C---:B------:R-:W-:Y:S02]  /*fe10*/  FMUL.FTZ R104, R113.reuse, R104 ;  /* 0x0000006871687220 */ /* 0x040fe40000410000 */
[----:B------:R-:W-:Y:S02]  /*fe20*/  FMUL.FTZ R105, R113, R105 ;  /* 0x0000006971697220 */ /* 0x000fe40000410000 */
[----:B--2---:R-:W-:Y:S02]  /*fe30*/  FADD.FTZ R2, -R108, R111 ;  /* 0x0000006f6c027221 */ /* 0x004fe40000010100 */
[----:B-----5:R-:W-:Y:S02]  /*fe40*/  FMUL.FTZ R86, R112, R86 ;  /* 0x0000005670567220 */ /* 0x020fe40000410000 */
[----:B------:R-:W-:Y:S01]  /*fe50*/  FMUL.FTZ R2, R2, c[0x0][0x2d0] ;  /* 0x0000b40002027a20 */ /* 0x000fe20000410000 */
[----:B------:R2:W-:Y:S01]  /*fe60*/  MUFU.EX2 R193, R39 ;  /* 0x0000002700c17308 */ /* 0x0005e20000000800 */
[C---:B------:R-:W-:Y:S02]  /*fe70*/  FMUL.FTZ R87, R112.reuse, R87 ;  /* 0x0000005770577220 */ /* 0x040fe40000410000 */
[C---:B------:R-:W-:Y:S02]  /*fe80*/  FMUL.FTZ R98, R112.reuse, R98 ;  /* 0x0000006270627220 */ /* 0x040fe40000410000 */
[C---:B------:R-:W-:Y:S02]  /*fe90*/  FMUL.FTZ R99, R112.reuse, R99 ;  /* 0x0000006370637220 */ /* 0x040fe40000410000 */
[C---:B----4-:R-:W-:Y:S02]  /*fea0*/  FMUL.FTZ R38, R112.reuse, R150 ;  /* 0x0000009670267220 */ /* 0x050fe40000410000 */
[----:B------:R-:W-:Y:S01]  /*feb0*/  FMUL.FTZ R106, R112, R106 ;  /* 0x0000006a706a7220 */ /* 0x000fe20000410000 */
[----:B------:R3:W4:Y:S01]  /*fec0*/  MUFU.EX2 R111, R2 ;  /* 0x00000002006f7308 */ /* 0x0007220000000800 */
[--C-:B------:R-:W-:Y:S02]  /*fed0*/  FFMA.FTZ R50, R50, c[0x0][0x2d0], -R160.reuse ;  /* 0x0000b40032327a23 */ /* 0x100fe400000108a0 */
[--C-:B------:R-:W-:Y:S02]  /*fee0*/  FFMA.FTZ R51, R51, c[0x0][0x2d0], -R160.reuse ;  /* 0x0000b40033337a23 */ /* 0x100fe400000108a0 */
[--C-:B-1----:R-:W-:Y:S02]  /*fef0*/  FFMA.FTZ R3, R6, c[0x0][0x2d0], -R160.reuse ;  /* 0x0000b40006037a23 */ /* 0x102fe400000108a0 */
[C---:B------:R-:W-:Y:S03]  /*ff00*/  FMUL.FTZ R107, R112.reuse, R107 ;  /* 0x0000006b706b7220 */ /* 0x040fe60000410000 */
[----:B------:R1:W-:Y:S01]  /*ff10*/  MUFU.EX2 R232, R3 ;  /* 0x0000000300e87308 */ /* 0x0003e20000000800 */
[----:B--2---:R-:W-:Y:S09]  /*ff20*/  FMUL.FTZ R39, R112, R151 ;  /* 0x0000009770277220 */ /* 0x004ff20000410000 */
[----:B------:R-:W-:Y:S01]  /*ff30*/  MUFU.EX2 R192, R50 ;  /* 0x0000003200c07308 */ /* 0x000fe20000000800 */
[--C-:B---3--:R-:W-:Y:S02]  /*ff40*/  FFMA.FTZ R2, R5, c[0x0][0x2d0], -R161.reuse ;  /* 0x0000b40005027a23 */ /* 0x108fe400000108a1 */
[--C-:B------:R-:W-:Y:S02]  /*ff50*/  FFMA.FTZ R5, R20, c[0x0][0x2d0], -R161.reuse ;  /* 0x0000b40014057a23 */ /* 0x100fe400000108a1 */
[C---:B----4-:R-:W-:Y:S05]  /*ff60*/  FMUL.FTZ R88, R111.reuse, R88 ;  /* 0x000000586f587220 */ /* 0x050fea0000410000 */
[----:B------:R2:W-:Y:S01]  /*ff70*/  MUFU.EX2 R238, R2 ;  /* 0x0000000200ee7308 */ /* 0x0005e20000000800 */
[C---:B------:R-:W-:Y:S02]  /*ff80*/  FMUL.FTZ R89, R111.reuse, R89 ;  /* 0x000000596f597220 */ /* 0x040fe40000410000 */
[----:B------:R-:W-:Y:S02]  /*ff90*/  FMUL.FTZ R92, R111, R92 ;  /* 0x0000005c6f5c7220 */ /* 0x000fe40000410000 */
[--C-:B-1----:R-:W-:Y:S02]  /*ffa0*/  FFMA.FTZ R3, R7, c[0x0][0x2d0], -R160.reuse ;  /* 0x0000b40007037a23 */ /* 0x102fe400000108a0 */
[--C-:B------:R-:W-:Y:S02]  /*ffb0*/  FFMA.FTZ R7, R21, c[0x0][0x2d0], -R161.reuse ;  /* 0x0000b40015077a23 */ /* 0x100fe400000108a1 */
[C---:B------:R-:W-:Y:S01]  /*ffc0*/  FMUL.FTZ R93, R111.reuse, R93 ;  /* 0x0000005d6f5d7220 */ /* 0x040fe20000410000 */
[----:B------:R1:W-:Y:S01]  /*ffd0*/  MUFU.EX2 R233, R3 ;  /* 0x0000000300e97308 */ /* 0x0003e20000000800 */
[C---:B------:R-:W-:Y:S02]  /*ffe0*/  FMUL.FTZ R100, R111.reuse, R100 ;  /* 0x000000646f647220 */ /* 0x040fe40000410000 */
[----:B------:R-:W-:Y:S07]  /*fff0*/  FMUL.FTZ R101, R111, R101 ;  /* 0x000000656f657220 */ /* 0x000fee0000410000 */
[----:B------:R-:W-:Y:S01]  /*10000*/  MUFU.EX2 R229, R5 ;  /* 0x0000000500e57308 */ /* 0x000fe20000000800 */
[--C-:B--2---:R-:W-:Y:S09]  /*10010*/  FFMA.FTZ R2, R16, c[0x0][0x2d0], -R161.reuse ;  /* 0x0000b40010027a23 */ /* 0x104ff200000108a1 */
[----:B------:R2:W-:Y:S01]  /*10020*/  MUFU.EX2 R237, R2 ;  /* 0x0000000200ed7308 */ /* 0x0005e20000000800 */
[----:B-1----:R-:W-:Y:S02]  /*10030*/  FFMA.FTZ R3, R18, c[0x0][0x2d0], -R160 ;  /* 0x0000b40012037a23 */ /* 0x002fe400000108a0 */
[----:B------:R-:W-:Y:S07]  /*10040*/  FMUL.FTZ R18, R112, R130 ;  /* 0x0000008270127220 */ /* 0x000fee0000410000 */
[----:B------:R1:W-:Y:S10]  /*10050*/  MUFU.EX2 R234, R3 ;  /* 0x0000000300ea7308 */ /* 0x0003f40000000800 */
[----:B------:R3:W-:Y:S01]  /*10060*/  MUFU.EX2 R228, R7 ;  /* 0x0000000700e47308 */ /* 0x0007e20000000800 */
[----:B--2---:R-:W2:Y:S09]  /*10070*/  SHFL.BFLY PT, R2, R0, 0x1, 0x1f ;  /* 0x0c201f0000027f89 */ /* 0x004eb200000e0000 */
[----:B------:R-:W-:Y:S01]  /*10080*/  MUFU.EX2 R191, R51 ;  /* 0x0000003300bf7308 */ /* 0x000fe20000000800 */
[----:B-1----:R-:W-:Y:S09]  /*10090*/  FFMA.FTZ R3, R8, c[0x0][0x2d0], -R162 ;  /* 0x0000b40008037a23 */ /* 0x002ff200000108a2 */
[----:B------:R1:W-:Y:S01]  /*100a0*/  MUFU.EX2 R226, R3 ;  /* 0x0000000300e27308 */ /* 0x0003e20000000800 */
[----:B---3--:R-:W-:Y:S02]  /*100b0*/  @P0 MOV R7, R217 ;  /* 0x000000d900070202 */ /* 0x008fe40000000f00 */
[----:B--2---:R-:W-:Y:S01]  /*100c0*/  FMNMX.FTZ R2, R0, R2, !PT ;  /* 0x0000000200027209 */ /* 0x004fe20007810000 */
[----:B------:R-:W-:Y:S06]  /*100d0*/  FFMA.FTZ R0, R19, c[0x0][0x2d0], -R160 ;  /* 0x0000b40013007a23 */ /* 0x000fec00000108a0 */
[----:B------:R2:W-:Y:S01]  /*100e0*/  MUFU.EX2 R190, R40 ;  /* 0x0000002800be7308 */ /* 0x0005e20000000800 */
[----:B------:R-:W-:Y:S09]  /*100f0*/  FMUL.FTZ R19, R112, R131 ;  /* 0x0000008370137220 */ /* 0x000ff20000410000 */
[----:B------:R3:W-:Y:S01]  /*10100*/  MUFU.EX2 R235, R0 ;  /* 0x0000000000eb7308 */ /* 0x0007e20000000800 */
[--C-:B-1----:R-:W-:Y:S02]  /*10110*/  FFMA.FTZ R3, R9, c[0x0][0x2d0], -R162.reuse ;  /* 0x0000b40009037a23 */ /* 0x102fe400000108a2 */
[----:B------:R-:W-:Y:S02]  /*10120*/  FFMA.FTZ R9, R33, c[0x0][0x2d0], -R161 ;  /* 0x0000b40021097a23 */ /* 0x000fe400000108a1 */
[----:B------:R-:W-:Y:S05]  /*10130*/  FMUL.FTZ R33, R113, R145 ;  /* 0x0000009171217220 */ /* 0x000fea0000410000 */
[----:B------:R1:W-:Y:S01]  /*10140*/  MUFU.EX2 R227, R3 ;  /* 0x0000000300e37308 */ /* 0x0003e20000000800 */
[----:B--2---:R-:W-:Y:S09]  /*10150*/  FFMA.FTZ R40, R44, c[0x0][0x2d0], -R162 ;  /* 0x0000b4002c287a23 */ /* 0x004ff200000108a2 */
[----:B------:R2:W-:Y:S01]  /*10160*/  MUFU.EX2 R224, R9 ;  /* 0x0000000900e07308 */ /* 0x0005e20000000800 */
[----:B---3--:R-:W-:Y:S04]  /*10170*/  FADD.FTZ R0, -R2, R114 ;  /* 0x0000007202007221 */ /* 0x008fe80000010100 */
[----:B------:R-:W-:Y:S05]  /*10180*/  FMUL.FTZ R0, R0, c[0x0][0x2d0] ;  /* 0x0000b40000007a20 */ /* 0x000fea0000410000 */
[----:B------:R-:W-:Y:S01]  /*10190*/  MUFU.EX2 R189, R41 ;  /* 0x0000002900bd7308 */ /* 0x000fe20000000800 */
[--C-:B-1----:R-:W-:Y:S09]  /*101a0*/  FFMA.FTZ R3, R12, c[0x0][0x2d0], -R162.reuse ;  /* 0x0000b4000c037a23 */ /* 0x102ff200000108a2 */
[----:B------:R1:W-:Y:S01]  /*101b0*/  MUFU.EX2 R230, R3 ;  /* 0x0000000300e67308 */ /* 0x0003e20000000800 */
[----:B--2---:R-:W-:Y:S09]  /*101c0*/  @P0 MOV R9, c[0x0][0x1e4] ;  /* 0x0000790000090a02 */ /* 0x004ff20000000f00 */
[----:B------:R-:W2:Y:S10]  /*101d0*/  MUFU.EX2 R0, R0 ;  /* 0x0000000000007308 */ /* 0x000eb40000000800 */
        /* <DEDUP_REMOVED lines=13> */
[----:B------:R-:W-:Y:S01]  /*102b0*/  MUFU.EX2 R186, R53 ;  /* 0x0000003500ba7308 */ /* 0x000fe20000000800 */
[----:B-1----:R-:W-:Y:S04]  /*102c0*/  FMUL.FTZ R3, R2, c[0x0][0x2d0] ;  /* 0x0000b40002037a20 */ /* 0x002fe80000410000 */
[--C-:B------:R-:W-:Y:S02]  /*102d0*/  FFMA.FTZ R4, R10, c[0x0][0x2d0], -R3.reuse ;  /* 0x0000b4000a047a23 */ /* 0x100fe40000010803 */
[--C-:B------:R-:W-:Y:S03]  /*102e0*/  FFMA.FTZ R16, R26, c[0x0][0x2d0], -R3.reuse ;  /* 0x0000b4001a107a23 */ /* 0x100fe60000010803 */
[----:B------:R-:W-:Y:S01]  /*102f0*/  MUFU.EX2 R185, R54 ;  /* 0x0000003600b97308 */ /* 0x000fe20000000800 */
[--C-:B------:R-:W-:Y:S02]  /*10300*/  FFMA.FTZ R31, R31, c[0x0][0x2d0], -R3.reuse ;  /* 0x0000b4001f1f7a23 */ /* 0x100fe40000010803 */
[----:B------:R-:W-:Y:S02]  /*10310*/  FMUL.FTZ R26, R0, R138 ;  /* 0x0000008a001a7220 */ /* 0x000fe40000410000 */
[--C-:B------:R-:W-:Y:S02]  /*10320*/  FFMA.FTZ R42, R42, c[0x0][0x2d0], -R3.reuse ;  /* 0x0000b4002a2a7a23 */ /* 0x100fe40000010803 */
[--C-:B------:R-:W-:Y:S02]  /*10330*/  FFMA.FTZ R43, R43, c[0x0][0x2d0], -R3.reuse ;  /* 0x0000b4002b2b7a23 */ /* 0x100fe40000010803 */
[--C-:B------:R-:W-:Y:S01]  /*10340*/  FFMA.FTZ R46, R46, c[0x0][0x2d0], -R3.reuse ;  /* 0x0000b4002e2e7a23 */ /* 0x100fe20000010803 */
[----:B------:R1:W-:Y:S01]  /*10350*/  MUFU.EX2 R167, R4 ;  /* 0x0000000400a77308 */ /* 0x0003e20000000800 */
[--C-:B------:R-:W-:Y:S02]  /*10360*/  FFMA.FTZ R47, R47, c[0x0][0x2d0], -R3.reuse ;  /* 0x0000b4002f2f7a23 */ /* 0x100fe40000010803 */
[--C-:B------:R-:W-:Y:S02]  /*10370*/  FFMA.FTZ R58, R58, c[0x0][0x2d0], -R3.reuse ;  /* 0x0000b4003a3a7a23 */ /* 0x100fe40000010803 */
[--C-:B------:R-:W-:Y:S05]  /*10380*/  FFMA.FTZ R63, R63, c[0x0][0x2d0], -R3.reuse ;  /* 0x0000b4003f3f7a23 */ /* 0x100fea0000010803 */
[----:B------:R2:W-:Y:S10]  /*10390*/  MUFU.EX2 R166, R16 ;  /* 0x0000001000a67308 */ /* 0x0005f40000000800 */
[----:B------:R3:W-:Y:S01]  /*103a0*/  MUFU.EX2 R163, R31 ;  /* 0x0000001f00a37308 */ /* 0x0007e20000000800 */
[--C-:B-1----:R-:W-:Y:S09]  /*103b0*/  FFMA.FTZ R4, R11, c[0x0][0x2d0], -R3.reuse ;  /* 0x0000b4000b047a23 */ /* 0x102ff20000010803 */
[----:B------:R1:W4:Y:S01]  /*103c0*/  MUFU.EX2 R168, R4 ;  /* 0x0000000400a87308 */ /* 0x0003220000000800 */
[----:B--2---:R-:W-:Y:S09]  /*103d0*/  FMUL.FTZ R16, R113, R128 ;  /* 0x0000008071107220 */ /* 0x004ff20000410000 */
[----:B------:R-:W-:Y:S01]  /*103e0*/  MUFU.EX2 R150, R42 ;  /* 0x0000002a00967308 */ /* 0x000fe20000000800 */
[----:B---3--:R-:W-:Y:S09]  /*103f0*/  FMUL.FTZ R31, R0, R143 ;  /* 0x0000008f001f7220 */ /* 0x008ff20000410000 */
[----:B------:R-:W-:Y:S01]  /*10400*/  MUFU.EX2 R149, R43 ;  /* 0x0000002b00957308 */ /* 0x000fe20000000800 */
[--C-:B-1----:R-:W-:Y:S02]  /*10410*/  FFMA.FTZ R4, R14, c[0x0][0x2d0], -R3.reuse ;  /* 0x0000b4000e047a23 */ /* 0x102fe40000010803 */
[C---:B------:R-:W-:Y:S07]  /*10420*/  FMUL.FTZ R14, R0.reuse, R126 ;  /* 0x0000007e000e7220 */ /* 0x040fee0000410000 */
[----:B------:R1:W-:Y:S10]  /*10430*/  MUFU.EX2 R169, R4 ;  /* 0x0000000400a97308 */ /* 0x0003f40000000800 */
[----:B------:R-:W-:Y:S10]  /*10440*/  MUFU.EX2 R184, R55 ;  /* 0x0000003700b87308 */ /* 0x000ff40000000800 */
[----:B------:R-:W-:Y:S01]  /*10450*/  MUFU.EX2 R114, R63 ;  /* 0x0000003f00727308 */ /* 0x000fe20000000800 */
[----:B-1----:R-:W-:Y:S02]  /*10460*/  FFMA.FTZ R4, R15, c[0x0][0x2d0], -R3 ;  /* 0x0000b4000f047a23 */ /* 0x002fe40000010803 */
[----:B------:R-:W-:Y:S07]  /*10470*/  FMUL.FTZ R15, R0, R127 ;  /* 0x0000007f000f7220 */ /* 0x000fee0000410000 */
[----:B------:R1:W2:Y:S02]  /*10480*/  MUFU.EX2 R170, R4 ;  /* 0x0000000400aa7308 */ /* 0x0002a40000000800 */
[----:B-1----:R-:W-:Y:S05]  /*10490*/  @P0 SHF.R.S32.HI R4, RZ, 0x1f, R216 ;  /* 0x0000001fff040819 */ /* 0x002fea00000114d8 */
        /* <DEDUP_REMOVED lines=8> */
[----:B------:R1:W3:Y:S02]  /*10520*/  MUFU.EX2 R225, R8 ;  /* 0x0000000800e17308 */ /* 0x0002e40000000800 */
[--C-:B------:R-:W-:Y:S01]  /*10530*/  FFMA.FTZ R32, R36, c[0x0][0x2d0], -R161.reuse ;  /* 0x0000b40024207a23 */ /* 0x100fe200000108a1 */
[----:B------:R-:W-:Y:S01]  /*10540*/  @P0 LEA R10, P2, R6, c[0x0][0x1c8], 0x1 ;  /* 0x00007200060a0a11 */ /* 0x000fe200078408ff */
[----:B------:R-:W-:Y:S01]  /*10550*/  FFMA.FTZ R36, R48, c[0x0][0x2d0], -R161 ;  /* 0x0000b40030247a23 */ /* 0x000fe200000108a1 */
[C---:B------:R-:W-:Y:S01]  /*10560*/  @P0 SHF.L.U64.HI R12, R4.reuse, 0x5, R9 ;  /* 0x00000005040c0819 */ /* 0x040fe20000010209 */
[----:B------:R-:W-:Y:S04]  /*10570*/  FMUL.FTZ R48, R111, R152 ;  /* 0x000000986f307220 */ /* 0x000fe80000410000 */
[----:B------:R5:W-:Y:S10]  /*10580*/  MUFU.EX2 R198, R32 ;  /* 0x0000002000c67308 */ /* 0x000bf40000000800 */
[----:B------:R2:W-:Y:S01]  /*10590*/  MUFU.EX2 R196, R36 ;  /* 0x0000002400c47308 */ /* 0x0005e20000000800 */
[----:B-1----:R-:W-:Y:S01]  /*105a0*/  @P0 IMAD R8, R5, 0x50, RZ ;  /* 0x0000005005080824 */ /* 0x002fe200078e02ff */
[----:B------:R-:W-:Y:S04]  /*105b0*/  @P0 SHF.L.U32 R5, R4, 0x5, RZ ;  /* 0x0000000504050819 */ /* 0x000fe800000006ff */
[----:B------:R-:W-:Y:S02]  /*105c0*/  @P0 IADD3 R7, R7, R8, RZ ;  /* 0x0000000807070210 */ /* 0x000fe40007ffe0ff */
[-C--:B------:R-:W-:Y:S02]  /*105d0*/  @P0 IADD3 R8, P4, R10, R5.reuse, RZ ;  /* 0x000000050a080210 */ /* 0x080fe40007f9e0ff */
[----:B------:R-:W-:Y:S01]  /*105e0*/  @P0 LEA.HI.X R11, R6, c[0x0][0x1cc], R7, 0x1, P2 ;  /* 0x00007300060b0a11 */ /* 0x000fe200010f0c07 */
[--C-:B------:R-:W-:Y:S01]  /*105f0*/  FFMA.FTZ R7, R22, c[0x0][0x2d0], -R160.reuse ;  /* 0x0000b40016077a23 */ /* 0x100fe200000108a0 */
[-C--:B------:R-:W-:Y:S01]  /*10600*/  @P0 IADD3 R6, P2, R8, R5.reuse, RZ ;  /* 0x0000000508060210 */ /* 0x080fe20007f5e0ff */
[----:B-----5:R-:W-:Y:S01]  /*10610*/  FMUL.FTZ R32, R113, R144 ;  /* 0x0000009071207220 */ /* 0x020fe20000410000 */
[-C--:B------:R-:W-:Y:S01]  /*10620*/  @P0 IADD3.X R9, R11, R12.reuse, RZ, P4, !PT ;  /* 0x0000000c0b090210 */ /* 0x080fe200027fe4ff */
[----:B------:R1:W-:Y:S01]  /*10630*/  MUFU.EX2 R223, R7 ;  /* 0x0000000700df7308 */ /* 0x0003e20000000800 */
[----:B------:R5:W-:Y:S01]  /*10640*/  @P0 LDGSTS.E.BYPASS.LTC128B.128 [R215+0x2900], [R10.64], !P1 ;  /* 0x029000000ad70fae */ /* 0x000be2000c901d48 */
[----:B------:R-:W-:Y:S01]  /*10650*/  @P0 IADD3 R4, P3, R6, R5, RZ ;  /* 0x0000000506040210 */ /* 0x000fe20007f7e0ff */
[----:B--2---:R-:W-:Y:S02]  /*10660*/  FFMA.FTZ R36, R49, c[0x0][0x2d0], -R161 ;  /* 0x0000b40031247a23 */ /* 0x004fe400000108a1 */
[----:B------:R-:W-:Y:S04]  /*10670*/  FMUL.FTZ R49, R111, R153 ;  /* 0x000000996f317220 */ /* 0x000fe80000410000 */
[----:B------:R2:W-:Y:S01]  /*10680*/  @P0 LDGSTS.E.BYPASS.LTC128B.128 [R215+0x3100], [R8.64], !P1 ;  /* 0x0310000008d70fae */ /* 0x0005e2000c901d48 */
[----:B------:R3:W-:Y:S01]  /*10690*/  MUFU.EX2 R195, R36 ;  /* 0x0000002400c37308 */ /* 0x0007e20000000800 */
[-C--:B-1----:R-:W-:Y:S02]  /*106a0*/  @P0 IADD3.X R7, R9, R12.reuse, RZ, P2, !PT ;  /* 0x0000000c09070210 */ /* 0x082fe400017fe4ff */
[----:B-----5:R-:W-:Y:S04]  /*106b0*/  @P0 IADD3 R10, P2, R4, R5, RZ ;  /* 0x00000005040a0210 */ /* 0x020fe80007f5e0ff */
[----:B------:R1:W-:Y:S01]  /*106c0*/  @P0 LDGSTS.E.BYPASS.LTC128B.128 [R215+0x3900], [R6.64], !P1 ;  /* 0x0390000006d70fae */ /* 0x0003e2000c901d48 */
[----:B------:R-:W-:Y:S01]  /*106d0*/  @P0 IADD3.X R5, R7, R12, RZ, P3, !PT ;  /* 0x0000000c07050210 */ /* 0x000fe20001ffe4ff */
[--C-:B------:R-:W-:Y:S02]  /*106e0*/  FFMA.FTZ R11, R23, c[0x0][0x2d0], -R160.reuse ;  /* 0x0000b400170b7a23 */ /* 0x100fe400000108a0 */
[----:B---3--:R-:W-:Y:S02]  /*106f0*/  FMUL.FTZ R36, R113, R148 ;  /* 0x0000009471247220 */ /* 0x008fe40000410000 */
[----:B------:R3:W5:Y:S01]  /*10700*/  MUFU.EX2 R222, R11 ;  /* 0x0000000b00de7308 */ /* 0x0007620000000800 */
[----:B--2---:R-:W-:Y:S01]  /*10710*/  FMUL.FTZ R8, R111, R116 ;  /* 0x000000746f087220 */ /* 0x004fe20000410000 */
[----:B------:R2:W-:Y:S01]  /*10720*/  @P0 LDGSTS.E.BYPASS.LTC128B.128 [R215+0x4100], [R4.64], !P1 ;  /* 0x0410000004d70fae */ /* 0x0005e2000c901d48 */
[----:B------:R-:W-:Y:S01]  /*10730*/  F2FP.PACK_AB R116, R227, R226 ;  /* 0x000000e2e374723e */ /* 0x000fe200000000ff */
[----:B------:R-:W-:Y:S01]  /*10740*/  FMUL.FTZ R9, R111, R117 ;  /* 0x000000756f097220 */ /* 0x000fe20000410000 */
[----:B----4-:R-:W-:Y:S05]  /*10750*/  F2FP.PACK_AB R117, R168, R167 ;  /* 0x000000a7a875723e */ /* 0x010fea00000000ff */
[----:B------:R-:W-:Y:S01]  /*10760*/  MUFU.EX2 R148, R46 ;  /* 0x0000002e00947308 */ /* 0x000fe20000000800 */
[----:B-1----:R-:W-:Y:S02]  /*10770*/  FFMA.FTZ R6, R34, c[0x0][0x2d0], -R160 ;  /* 0x0000b40022067a23 */ /* 0x002fe400000108a0 */
[C---:B------:R-:W-:Y:S01]  /*10780*/  FMUL.FTZ R7, R112.reuse, R123 ;  /* 0x0000007b70077220 */ /* 0x040fe20000410000 */
[----:B---3--:R-:W-:Y:S06]  /*10790*/  @P0 IADD3.X R11, R5, R12, RZ, P2, !PT ;  /* 0x0000000c050b0210 */ /* 0x008fec00017fe4ff */
[----:B------:R1:W-:Y:S01]  /*107a0*/  MUFU.EX2 R220, R6 ;  /* 0x0000000600dc7308 */ /* 0x0003e20000000800 */
[----:B------:R-:W-:Y:S01]  /*107b0*/  F2FP.PACK_AB R123, R235, R234 ;  /* 0x000000eaeb7b723e */ /* 0x000fe200000000ff */
[----:B------:R-:W-:Y:S02]  /*107c0*/  FFMA.FTZ R12, R29, c[0x0][0x2d0], -R162 ;  /* 0x0000b4001d0c7a23 */ /* 0x000fe400000108a2 */
[----:B--2---:R-:W-:Y:S01]  /*107d0*/  FFMA.FTZ R4, R35, c[0x0][0x2d0], -R160 ;  /* 0x0000b40023047a23 */ /* 0x004fe200000108a0 */
[----:B------:R2:W-:Y:S01]  /*107e0*/  @P0 LDGSTS.E.BYPASS.LTC128B.128 [R215+0x4900], [R10.64], !P1 ;  /* 0x049000000ad70fae */ /* 0x0005e2000c901d48 */
[----:B------:R-:W-:Y:S01]  /*107f0*/  FMUL.FTZ R5, R113, R121 ;  /* 0x0000007971057220 */ /* 0x000fe20000410000 */
[----:B------:R-:W-:Y:S01]  /*10800*/  F2FP.PACK_AB R121, R233, R232 ;  /* 0x000000e8e979723e */ /* 0x000fe200000000ff */
[----:B------:R-:W-:Y:S02]  /*10810*/  FMUL.FTZ R29, R111, R141 ;  /* 0x0000008d6f1d7220 */ /* 0x000fe40000410000 */
[----:B------:R3:W4:Y:S01]  /*10820*/  MUFU.EX2 R221, R4 ;  /* 0x0000000400dd7308 */ /* 0x0007220000000800 */
[C---:B------:R-:W-:Y:S02]  /*10830*/  FMUL.FTZ R34, R112.reuse, R146 ;  /* 0x0000009270227220 */ /* 0x040fe40000410000 */
[----:B------:R-:W4:Y:S01]  /*10840*/  LDSM.16.MT88.4 R20, [R200] ;  /* 0x00000000c814783b */ /* 0x000f220000004200 */
[C---:B------:R-:W-:Y:S06]  /*10850*/  FMUL.FTZ R35, R112.reuse, R147 ;  /* 0x0000009370237220 */ /* 0x040fec0000410000 */
[----:B------:R5:W-:Y:S01]  /*10860*/  MUFU.EX2 R217, R12 ;  /* 0x0000000c00d97308 */ /* 0x000be20000000800 */
[----:B------:R-:W4:Y:S01]  /*10870*/  LDSM.16.MT88.4 R156, [R204] ;  /* 0x00000000cc9c783b */ /* 0x000f220000004200 */
[----:B-1----:R-:W-:Y:S01]  /*10880*/  FMUL.FTZ R6, R112, R122 ;  /* 0x0000007a70067220 */ /* 0x002fe20000410000 */
[----:B------:R-:W-:Y:S06]  /*10890*/  F2FP.PACK_AB R122, R239, R237 ;  /* 0x000000edef7a723e */ /* 0x000fec00000000ff */
[----:B------:R-:W-:Y:S01]  /*108a0*/  LDSM.16.MT88.4 R128, [R203] ;  /* 0x00000000cb80783b */ /* 0x000fe20000004200 */
[----:B--2---:R-:W-:Y:S01]  /*108b0*/  FMUL.FTZ R10, R0, R118 ;  /* 0x00000076000a7220 */ /* 0x004fe20000410000 */
[----:B------:R-:W-:Y:S01]  /*108c0*/  F2FP.PACK_AB R118, R231, R230 ;  /* 0x000000e6e776723e */ /* 0x000fe200000000ff */
[--C-:B---3--:R-:W-:Y:S02]  /*108d0*/  FFMA.FTZ R4, R24, c[0x0][0x2d0], -R162.reuse ;  /* 0x0000b40018047a23 */ /* 0x108fe400000108a2 */
[----:B------:R-:W-:Y:S01]  /*108e0*/  FMUL.FTZ R11, R0, R119 ;  /* 0x00000077000b7220 */ /* 0x000fe20000410000 */
[----:B------:R-:W-:Y:S01]  /*108f0*/  F2FP.PACK_AB R119, R170, R169 ;  /* 0x000000a9aa77723e */ /* 0x000fe200000000ff */
[----:B------:R1:W-:Y:S01]  /*10900*/  MUFU.EX2 R199, R4 ;  /* 0x0000000400c77308 */ /* 0x0003e20000000800 */
[--C-:B------:R-:W-:Y:S01]  /*10910*/  FFMA.FTZ R24, R30, c[0x0][0x2d0], -R3.reuse ;  /* 0x0000b4001e187a23 */ /* 0x100fe20000010803 */
[----:B------:R-:W-:Y:S01]  /*10920*/  LDSM.16.MT88.4 R40, [R201+0x800] ;  /* 0x00080000c928783b */ /* 0x000fe20000004200 */
[----:B------:R-:W-:Y:S02]  /*10930*/  FMUL.FTZ R30, R0, R142 ;  /* 0x0000008e001e7220 */ /* 0x000fe40000410000 */
[----:B-----5:R-:W-:Y:S05]  /*10940*/  FMUL.FTZ R12, R111, R124 ;  /* 0x0000007c6f0c7220 */ /* 0x020fea0000410000 */
[----:B------:R2:W-:Y:S01]  /*10950*/  MUFU.EX2 R164, R24 ;  /* 0x0000001800a47308 */ /* 0x0005e20000000800 */
[----:B------:R-:W3:Y:S08]  /*10960*/  LDSM.16.MT88.4 R124, [R201] ;  /* 0x00000000c97c783b */ /* 0x000ef00000004200 */
[----:B------:R-:W-:Y:S01]  /*10970*/  LDSM.16.MT88.4 R52, [R200+0x1000] ;  /* 0x00100000c834783b */ /* 0x000fe20000004200 */
[--C-:B-1----:R-:W-:Y:S02]  /*10980*/  FFMA.FTZ R4, R25, c[0x0][0x2d0], -R162.reuse ;  /* 0x0000b40019047a23 */ /* 0x102fe400000108a2 */
[C---:B------:R-:W-:Y:S05]  /*10990*/  FMUL.FTZ R25, R111.reuse, R137 ;  /* 0x000000896f197220 */ /* 0x040fea0000410000 */
[----:B------:R-:W-:Y:S01]  /*109a0*/  LDSM.16.MT88.4 R144, [R204+0x2000] ;  /* 0x00200000cc90783b */ /* 0x000fe20000004200 */
[----:B------:R1:W5:Y:S01]  /*109b0*/  MUFU.EX2 R218, R4 ;  /* 0x0000000400da7308 */ /* 0x0003620000000800 */
[C---:B--2---:R-:W-:Y:S06]  /*109c0*/  FMUL.FTZ R24, R111.reuse, R136 ;  /* 0x000000886f187220 */ /* 0x044fec0000410000 */
[----:B------:R-:W0:Y:S01]  /*109d0*/  LDGDEPBAR ;  /* 0x00000000000079af */ /* 0x000e220000000000 */
[----:B-1----:R-:W-:Y:S02]  /*109e0*/  FFMA.FTZ R4, R28, c[0x0][0x2d0], -R162 ;  /* 0x0000b4001c047a23 */ /* 0x002fe400000108a2 */
[----:B------:R-:W-:Y:S02]  /*109f0*/  FMUL.FTZ R28, R111, R140 ;  /* 0x0000008c6f1c7220 */ /* 0x000fe40000410000 */
[----:B------:R1:W2:Y:S02]  /*10a00*/  MUFU.EX2 R219, R4 ;  /* 0x0000000400db7308 */ /* 0x0002a40000000800 */
[----:B-1----:R-:W-:Y:S01]  /*10a10*/  FMUL.FTZ R4, R113, R120 ;  /* 0x0000007871047220 */ /* 0x002fe20000410000 */
[----:B------:R-:W-:Y:S07]  /*10a20*/  F2FP.PACK_AB R120, R238, R236 ;  /* 0x000000ecee78723e */ /* 0x000fee00000000ff */
[-C--:B----4-:R-:W-:Y:S08]  /*10a30*/  HMMA.16816.F32 R4, R120, R20.reuse, R4 ;  /* 0x000000147804723c */ /* 0x090ff00000001804 */
[C---:B------:R-:W-:Y:S07]  /*10a40*/  HMMA.16816.F32 R8, R116.reuse, R20, R8 ;  /* 0x000000147408723c */ /* 0x040fee0000001808 */
[----:B------:R-:W-:Y:S01]  /*10a50*/  FFMA.FTZ R20, R27, c[0x0][0x2d0], -R3 ;  /* 0x0000b4001b147a23 */ /* 0x000fe20000010803 */
[-C--:B------:R-:W-:Y:S03]  /*10a60*/  HMMA.16816.F32 R12, R116, R22.reuse, R12 ;  /* 0x00000016740c723c */ /* 0x080fe6000000180c */
[----:B------:R1:W4:Y:S01]  /*10a70*/  MUFU.EX2 R165, R20 ;  /* 0x0000001400a57308 */ /* 0x0003220000000800 */
[C---:B------:R-:W-:Y:S02]  /*10a80*/  FMUL.FTZ R21, R113.reuse, R133 ;  /* 0x0000008571157220 */ /* 0x040fe40000410000 */
[C---:B------:R-:W-:Y:S02]  /*10a90*/  FMUL.FTZ R27, R0.reuse, R139 ;  /* 0x0000008b001b7220 */ /* 0x040fe40000410000 */
[C---:B------:R-:W-:Y:S04]  /*10aa0*/  HMMA.16816.F32 R16, R120.reuse, R22, R16 ;  /* 0x000000167810723c */ /* 0x040fe80000001810 */
[----:B------:R-:W-:Y:S03]  /*10ab0*/  FFMA.FTZ R0, R0, R244, R167 ;  /* 0x000000f400007223 */ /* 0x000fe600000100a7 */
[C---:B------:R-:W-:Y:S02]  /*10ac0*/  FMUL.FTZ R22, R112.reuse, R134 ;  /* 0x0000008670167220 */ /* 0x040fe40000410000 */
[----:B------:R-:W-:Y:S03]  /*10ad0*/  FMUL.FTZ R23, R112, R135 ;  /* 0x0000008770177220 */ /* 0x000fe60000410000 */
[----:B------:R-:W-:Y:S02]  /*10ae0*/  FADD.FTZ R0, R168, R0 ;  /* 0x00000000a8007221 */ /* 0x000fe40000010000 */
[----:B-1----:R-:W-:Y:S07]  /*10af0*/  FMUL.FTZ R20, R113, R132 ;  /* 0x0000008471147220 */ /* 0x002fee0000410000 */
[-C--:B------:R-:W-:Y:S08]  /*10b00*/  HMMA.16816.F32 R20, R120, R156.reuse, R20 ;  /* 0x0000009c7814723c */ /* 0x080ff00000001814 */
[C---:B------:R-:W-:Y:S08]  /*10b10*/  HMMA.16816.F32 R24, R116.reuse, R156, R24 ;  /* 0x0000009c7418723c */ /* 0x040ff00000001818 */
[-C--:B------:R-:W-:Y:S08]  /*10b20*/  HMMA.16816.F32 R28, R116, R158.reuse, R28 ;  /* 0x0000009e741c723c */ /* 0x080ff0000000181c */
[C---:B------:R-:W-:Y:S01]  /*10b30*/  HMMA.16816.F32 R32, R120.reuse, R158, R32 ;  /* 0x0000009e7820723c */ /* 0x040fe20000001820 */
[----:B------:R1:W1:Y:S07]  /*10b40*/  MUFU.EX2 R159, R47 ;  /* 0x0000002f009f7308 */ /* 0x00026e0000000800 */
[-C--:B---3--:R-:W-:Y:S03]  /*10b50*/  HMMA.16816.F32 R84, R120, R124.reuse, R84 ;  /* 0x0000007c7854723c */ /* 0x088fe60000001854 */
[----:B------:R-:W-:Y:S05]  /*10b60*/  MUFU.EX2 R158, R58 ;  /* 0x0000003a009e7308 */ /* 0x000fea0000000800 */
[C---:B------:R-:W-:Y:S08]  /*10b70*/  HMMA.16816.F32 R88, R116.reuse, R124, R88 ;  /* 0x0000007c7458723c */ /* 0x040ff00000001858 */
[-C--:B------:R-:W-:Y:S01]  /*10b80*/  HMMA.16816.F32 R92, R116, R126.reuse, R92 ;  /* 0x0000007e745c723c */ /* 0x080fe2000000185c */
[----:B-1----:R-:W-:Y:S07]  /*10b90*/  LDSM.16.MT88.4 R44, [R203+0x800] ;  /* 0x00080000cb2c783b */ /* 0x002fee0000004200 */
[C---:B------:R-:W-:Y:S01]  /*10ba0*/  HMMA.16816.F32 R96, R120.reuse, R126, R96 ;  /* 0x0000007e7860723c */ /* 0x040fe20000001860 */
[----:B------:R-:W1:Y:S07]  /*10bb0*/  LDSM.16.MT88.4 R124, [R200+0x800] ;  /* 0x00080000c87c783b */ /* 0x000e6e0000004200 */
[-C--:B------:R-:W-:Y:S08]  /*10bc0*/  HMMA.16816.F32 R36, R120, R128.reuse, R36 ;  /* 0x000000807824723c */ /* 0x080ff00000001824 */
        /* <DEDUP_REMOVED lines=8> */
[----:B-----5:R-:W-:Y:S02]  /*10c50*/  F2FP.PACK_AB R120, R218, R199 ;  /* 0x000000c7da78723e */ /* 0x020fe400000000ff */
[----:B--2---:R-:W-:Y:S01]  /*10c60*/  F2FP.PACK_AB R122, R217, R219 ;  /* 0x000000dbd97a723e */ /* 0x004fe200000000ff */
[-C--:B-1----:R-:W-:Y:S05]  /*10c70*/  HMMA.16816.F32 R4, R116, R124.reuse, R4 ;  /* 0x0000007c7404723c */ /* 0x082fea0000001804 */
[----:B----4-:R-:W-:Y:S02]  /*10c80*/  F2FP.PACK_AB R121, R165, R166 ;  /* 0x000000a6a579723e */ /* 0x010fe400000000ff */
[----:B------:R-:W-:Y:S07]  /*10c90*/  F2FP.PACK_AB R123, R163, R164 ;  /* 0x000000a4a37b723e */ /* 0x000fee00000000ff */
[C---:B------:R-:W-:Y:S08]  /*10ca0*/  HMMA.16816.F32 R8, R120.reuse, R124, R8 ;  /* 0x0000007c7808723c */ /* 0x040ff00000001808 */
[-C--:B------:R-:W-:Y:S08]  /*10cb0*/  HMMA.16816.F32 R12, R120, R126.reuse, R12 ;  /* 0x0000007e780c723c */ /* 0x080ff0000000180c */
[C---:B------:R-:W-:Y:S08]  /*10cc0*/  HMMA.16816.F32 R16, R116.reuse, R126, R16 ;  /* 0x0000007e7410723c */ /* 0x040ff00000001810 */
[-C--:B---3--:R-:W-:Y:S08]  /*10cd0*/  HMMA.16816.F32 R20, R116, R128.reuse, R20 ;  /* 0x000000807414723c */ /* 0x088ff00000001814 */
[C---:B------:R-:W-:Y:S08]  /*10ce0*/  HMMA.16816.F32 R24, R120.reuse, R128, R24 ;  /* 0x000000807818723c */ /* 0x040ff00000001818 */
[-C--:B------:R-:W-:Y:S08]  /*10cf0*/  HMMA.16816.F32 R28, R120, R130.reuse, R28 ;  /* 0x00000082781c723c */ /* 0x080ff0000000181c */
[C---:B------:R-:W-:Y:S01]  /*10d00*/  HMMA.16816.F32 R32, R116.reuse, R130, R32 ;  /* 0x000000827420723c */ /* 0x040fe20000001820 */
[----:B------:R-:W-:Y:S07]  /*10d10*/  LDSM.16.MT88.4 R128, [R200+0x2000] ;  /* 0x00200000c880783b */ /* 0x000fee0000004200 */
[-C--:B------:R-:W-:Y:S08]  /*10d20*/  HMMA.16816.F32 R84, R116, R40.reuse, R84 ;  /* 0x000000287454723c */ /* 0x080ff00000001854 */
[C---:B------:R-:W-:Y:S07]  /*10d30*/  HMMA.16816.F32 R88, R120.reuse, R40, R88 ;  /* 0x000000287858723c */ /* 0x040fee0000001858 */
[--C-:B------:R-:W-:Y:S01]  /*10d40*/  FFMA.FTZ R40, R64, c[0x0][0x2d0], -R161.reuse ;  /* 0x0000b40040287a23 */ /* 0x100fe200000108a1 */
[-C--:B------:R-:W-:Y:S03]  /*10d50*/  HMMA.16816.F32 R92, R120, R42.reuse, R92 ;  /* 0x0000002a785c723c */ /* 0x080fe6000000185c */
[----:B------:R1:W-:Y:S01]  /*10d60*/  MUFU.EX2 R183, R40 ;  /* 0x0000002800b77308 */ /* 0x0003e20000000800 */
[----:B------:R-:W-:Y:S04]  /*10d70*/  F2FP.PACK_AB R41, R193, R194 ;  /* 0x000000c2c129723e */ /* 0x000fe800000000ff */
[C---:B------:R-:W-:Y:S07]  /*10d80*/  HMMA.16816.F32 R96, R116.reuse, R42, R96 ;  /* 0x0000002a7460723c */ /* 0x040fee0000001860 */
[----:B------:R-:W-:Y:S01]  /*10d90*/  F2FP.PACK_AB R42, R195, R196 ;  /* 0x000000c4c32a723e */ /* 0x000fe200000000ff */
[-C--:B------:R-:W-:Y:S04]  /*10da0*/  HMMA.16816.F32 R36, R116, R44.reuse, R36 ;  /* 0x0000002c7424723c */ /* 0x080fe80000001824 */
[----:B------:R-:W-:Y:S04]  /*10db0*/  F2FP.PACK_AB R43, R191, R192 ;  /* 0x000000c0bf2b723e */ /* 0x000fe800000000ff */
[C---:B------:R-:W-:Y:S04]  /*10dc0*/  HMMA.16816.F32 R100, R120.reuse, R44, R100 ;  /* 0x0000002c7864723c */ /* 0x040fe80000001864 */
[----:B-1----:R-:W-:Y:S03]  /*10dd0*/  FFMA.FTZ R40, R65, c[0x0][0x2d0], -R161 ;  /* 0x0000b40041287a23 */ /* 0x002fe600000108a1 */
[----:B------:R-:W-:Y:S01]  /*10de0*/  FFMA.FTZ R44, R57, c[0x0][0x2d0], -R162 ;  /* 0x0000b400392c7a23 */ /* 0x000fe200000108a2 */
[-C--:B------:R-:W-:Y:S01]  /*10df0*/  HMMA.16816.F32 R48, R120, R46.reuse, R48 ;  /* 0x0000002e7830723c */ /* 0x080fe20000001830 */
[----:B------:R1:W-:Y:S03]  /*10e00*/  MUFU.EX2 R182, R40 ;  /* 0x0000002800b67308 */ /* 0x0003e60000000800 */
[----:B------:R-:W-:Y:S04]  /*10e10*/  F2FP.PACK_AB R45, R149, R150 ;  /* 0x00000096952d723e */ /* 0x000fe800000000ff */
[----:B------:R-:W-:Y:S03]  /*10e20*/  HMMA.16816.F32 R104, R116, R46, R104 ;  /* 0x0000002e7468723c */ /* 0x000fe60000001868 */
[----:B------:R2:W-:Y:S04]  /*10e30*/  MUFU.EX2 R178, R44 ;  /* 0x0000002c00b27308 */ /* 0x0005e80000000800 */
[----:B------:R-:W-:Y:S02]  /*10e40*/  F2FP.PACK_AB R46, R151, R188 ;  /* 0x000000bc972e723e */ /* 0x000fe400000000ff */
[----:B------:R-:W-:Y:S03]  /*10e50*/  F2FP.PACK_AB R47, R159, R148 ;  /* 0x000000949f2f723e */ /* 0x000fe600000000ff */
[--C-:B-1----:R-:W-:Y:S04]  /*10e60*/  FFMA.FTZ R40, R66, c[0x0][0x2d0], -R160.reuse ;  /* 0x0000b40042287a23 */ /* 0x102fe800000108a0 */
[----:B------:R1:W-:Y:S01]  /*10e70*/  MUFU.EX2 R181, R40 ;  /* 0x0000002800b57308 */ /* 0x0003e20000000800 */
[----:B--2---:R-:W-:Y:S01]  /*10e80*/  F2FP.PACK_AB R44, R189, R190 ;  /* 0x000000bebd2c723e */ /* 0x004fe200000000ff */
[----:B-1----:R-:W-:Y:S02]  /*10e90*/  FFMA.FTZ R40, R67, c[0x0][0x2d0], -R160 ;  /* 0x0000b40043287a23 */ /* 0x002fe400000108a0 */
[----:B------:R-:W1:Y:S06]  /*10ea0*/  LDSM.16.MT88.4 R64, [R204+0x1000] ;  /* 0x00100000cc40783b */ /* 0x000e6c0000004200 */
[----:B------:R2:W-:Y:S02]  /*10eb0*/  MUFU.EX2 R180, R40 ;  /* 0x0000002800b47308 */ /* 0x0005e40000000800 */
[--C-:B--2---:R-:W-:Y:S08]  /*10ec0*/  FFMA.FTZ R40, R56, c[0x0][0x2d0], -R162.reuse ;  /* 0x0000b40038287a23 */ /* 0x104ff000000108a2 */
[----:B------:R2:W-:Y:S02]  /*10ed0*/  MUFU.EX2 R179, R40 ;  /* 0x0000002800b37308 */ /* 0x0005e40000000800 */
[----:B--2---:R-:W-:Y:S07]  /*10ee0*/  F2FP.PACK_AB R40, R197, R198 ;  /* 0x000000c6c528723e */ /* 0x004fee00000000ff */
[-C--:B------:R-:W-:Y:S08]  /*10ef0*/  HMMA.16816.F32 R4, R40, R52.reuse, R4 ;  /* 0x000000342804723c */ /* 0x080ff00000001804 */
[C---:B------:R-:W-:Y:S07]  /*10f00*/  HMMA.16816.F32 R8, R44.reuse, R52, R8 ;  /* 0x000000342c08723c */ /* 0x040fee0000001808 */
[----:B------:R-:W-:Y:S01]  /*10f10*/  FFMA.FTZ R52, R59, c[0x0][0x2d0], -R3 ;  /* 0x0000b4003b347a23 */ /* 0x000fe20000010803 */
[-C--:B------:R-:W-:Y:S01]  /*10f20*/  HMMA.16816.F32 R12, R44, R54.reuse, R12 ;  /* 0x000000362c0c723c */ /* 0x080fe2000000180c */
[----:B------:R-:W2:Y:S02]  /*10f30*/  LDSM.16.MT88.4 R56, [R201+0x1000] ;  /* 0x00100000c938783b */ /* 0x000ea40000004200 */
[----:B------:R3:W4:Y:S05]  /*10f40*/  MUFU.EX2 R157, R52 ;  /* 0x00000034009d7308 */ /* 0x00072a0000000800 */
[C---:B------:R-:W-:Y:S08]  /*10f50*/  HMMA.16816.F32 R16, R40.reuse, R54, R16 ;  /* 0x000000362810723c */ /* 0x040ff00000001810 */
[-C--:B-1----:R-:W-:Y:S08]  /*10f60*/  HMMA.16816.F32 R20, R40, R64.reuse, R20 ;  /* 0x000000402814723c */ /* 0x082ff00000001814 */
[C---:B------:R-:W-:Y:S04]  /*10f70*/  HMMA.16816.F32 R24, R44.reuse, R64, R24 ;  /* 0x000000402c18723c */ /* 0x040fe80000001818 */
[--C-:B---3--:R-:W-:Y:S02]  /*10f80*/  FFMA.FTZ R52, R60, c[0x0][0x2d0], -R162.reuse ;  /* 0x0000b4003c347a23 */ /* 0x108fe400000108a2 */
[--C-:B------:R-:W-:Y:S02]  /*10f90*/  FFMA.FTZ R60, R68, c[0x0][0x2d0], -R161.reuse ;  /* 0x0000b400443c7a23 */ /* 0x100fe400000108a1 */
[-C--:B------:R-:W-:Y:S01]  /*10fa0*/  HMMA.16816.F32 R28, R44, R66.reuse, R28 ;  /* 0x000000422c1c723c */ /* 0x080fe2000000181c */
[----:B------:R1:W-:Y:S03]  /*10fb0*/  MUFU.EX2 R177, R52 ;  /* 0x0000003400b17308 */ /* 0x0003e60000000800 */
[--C-:B------:R-:W-:Y:S04]  /*10fc0*/  FFMA.FTZ R64, R76, c[0x0][0x2d0], -R162.reuse ;  /* 0x0000b4004c407a23 */ /* 0x100fe800000108a2 */
[C---:B------:R-:W-:Y:S03]  /*10fd0*/  HMMA.16816.F32 R32, R40.reuse, R66, R32 ;  /* 0x000000422820723c */ /* 0x040fe60000001820 */
[----:B------:R3:W-:Y:S05]  /*10fe0*/  MUFU.EX2 R175, R60 ;  /* 0x0000003c00af7308 */ /* 0x0007ea0000000800 */
[-C--:B--2---:R-:W-:Y:S05]  /*10ff0*/  HMMA.16816.F32 R84, R40, R56.reuse, R84 ;  /* 0x000000382854723c */ /* 0x084fea0000001854 */
[----:B------:R-:W-:Y:S03]  /*11000*/  MUFU.EX2 R67, R64 ;  /* 0x0000004000437308 */ /* 0x000fe60000000800 */
[C---:B------:R-:W-:Y:S04]  /*11010*/  HMMA.16816.F32 R88, R44.reuse, R56, R88 ;  /* 0x000000382c58723c */ /* 0x040fe80000001858 */
[----:B-1----:R-:W-:Y:S03]  /*11020*/  FFMA.FTZ R52, R61, c[0x0][0x2d0], -R162 ;  /* 0x0000b4003d347a23 */ /* 0x002fe600000108a2 */
[--C-:B------:R-:W-:Y:S01]  /*11030*/  FFMA.FTZ R56, R71, c[0x0][0x2d0], -R160.reuse ;  /* 0x0000b40047387a23 */ /* 0x100fe200000108a0 */
[-C--:B------:R-:W-:Y:S01]  /*11040*/  HMMA.16816.F32 R92, R44, R58.reuse, R92 ;  /* 0x0000003a2c5c723c */ /* 0x080fe2000000185c */
[----:B------:R1:W2:Y:S03]  /*11050*/  MUFU.EX2 R176, R52 ;  /* 0x0000003400b07308 */ /* 0x0002a60000000800 */
[----:B---3--:R-:W-:Y:S04]  /*11060*/  FFMA.FTZ R60, R69, c[0x0][0x2d0], -R161 ;  /* 0x0000b400453c7a23 */ /* 0x008fe800000108a1 */
[C---:B------:R-:W-:Y:S03]  /*11070*/  HMMA.16816.F32 R96, R40.reuse, R58, R96 ;  /* 0x0000003a2860723c */ /* 0x040fe60000001860 */
[----:B------:R3:W-:Y:S10]  /*11080*/  MUFU.EX2 R174, R60 ;  /* 0x0000003c00ae7308 */ /* 0x0007f40000000800 */
[----:B------:R5:W-:Y:S01]  /*11090*/  MUFU.EX2 R172, R56 ;  /* 0x0000003800ac7308 */ /* 0x000be20000000800 */
[----:B-1----:R-:W-:Y:S09]  /*110a0*/  FFMA.FTZ R52, R62, c[0x0][0x2d0], -R3 ;  /* 0x0000b4003e347a23 */ /* 0x002ff20000010803 */
[----:B------:R1:W1:Y:S01]  /*110b0*/  MUFU.EX2 R156, R52 ;  /* 0x00000034009c7308 */ /* 0x0002620000000800 */
[----:B---3--:R-:W-:Y:S09]  /*110c0*/  FFMA.FTZ R60, R70, c[0x0][0x2d0], -R160 ;  /* 0x0000b400463c7a23 */ /* 0x008ff200000108a0 */
[----:B------:R3:W-:Y:S01]  /*110d0*/  MUFU.EX2 R173, R60 ;  /* 0x0000003c00ad7308 */ /* 0x0007e20000000800 */
[--C-:B-----5:R-:W-:Y:S09]  /*110e0*/  FFMA.FTZ R56, R80, c[0x0][0x2d0], -R161.reuse ;  /* 0x0000b40050387a23 */ /* 0x120ff200000108a1 */
[----:B------:R5:W-:Y:S01]  /*110f0*/  MUFU.EX2 R171, R56 ;  /* 0x0000003800ab7308 */ /* 0x000be20000000800 */
[----:B-1----:R-:W1:Y:S08]  /*11100*/  LDSM.16.MT88.4 R52, [R203+0x1000] ;  /* 0x00100000cb34783b */ /* 0x002e700000004200 */
[----:B---3--:R-:W3:Y:S01]  /*11110*/  LDSM.16.MT88.4 R60, [R200+0x1800] ;  /* 0x00180000c83c783b */ /* 0x008ee20000004200 */
[----:B-----5:R-:W-:Y:S04]  /*11120*/  FFMA.FTZ R56, R81, c[0x0][0x2d0], -R161 ;  /* 0x0000b40051387a23 */ /* 0x020fe800000108a1 */
[----:B------:R5:W-:Y:S01]  /*11130*/  MUFU.EX2 R80, R56 ;  /* 0x0000003800507308 */ /* 0x000be20000000800 */
[-C--:B-1----:R-:W-:Y:S08]  /*11140*/  HMMA.16816.F32 R36, R40, R52.reuse, R36 ;  /* 0x000000342824723c */ /* 0x082ff00000001824 */
[C---:B------:R-:W-:Y:S04]  /*11150*/  HMMA.16816.F32 R100, R44.reuse, R52, R100 ;  /* 0x000000342c64723c */ /* 0x040fe80000001864 */
[----:B-----5:R-:W-:Y:S03]  /*11160*/  FFMA.FTZ R56, R73, c[0x0][0x2d0], -R162 ;  /* 0x0000b40049387a23 */ /* 0x020fe600000108a2 */
[--C-:B------:R-:W-:Y:S01]  /*11170*/  FFMA.FTZ R52, R82, c[0x0][0x2d0], -R160.reuse ;  /* 0x0000b40052347a23 */ /* 0x100fe200000108a0 */
[-C--:B------:R-:W-:Y:S01]  /*11180*/  HMMA.16816.F32 R48, R44, R54.reuse, R48 ;  /* 0x000000362c30723c */ /* 0x080fe20000001830 */
[----:B------:R1:W-:Y:S06]  /*11190*/  MUFU.EX2 R68, R56 ;  /* 0x0000003800447308 */ /* 0x0003ec0000000800 */
[----:B------:R-:W-:Y:S01]  /*111a0*/  FFMA.FTZ R44, R83, c[0x0][0x2d0], -R160 ;  /* 0x0000b400532c7a23 */ /* 0x000fe200000108a0 */
[----:B------:R-:W-:Y:S03]  /*111b0*/  HMMA.16816.F32 R104, R40, R54, R104 ;  /* 0x000000362868723c */ /* 0x000fe60000001868 */
[----:B------:R5:W-:Y:S01]  /*111c0*/  MUFU.EX2 R70, R44 ;  /* 0x0000002c00467308 */ /* 0x000be20000000800 */
[----:B----4-:R-:W-:Y:S02]  /*111d0*/  F2FP.PACK_AB R45, R157, R158 ;  /* 0x0000009e9d2d723e */ /* 0x010fe400000000ff */
[----:B--2---:R-:W-:Y:S02]  /*111e0*/  F2FP.PACK_AB R46, R176, R177 ;  /* 0x000000b1b02e723e */ /* 0x004fe400000000ff */
[----:B------:R-:W-:Y:S04]  /*111f0*/  F2FP.PACK_AB R40, R186, R187 ;  /* 0x000000bbba28723e */ /* 0x000fe800000000ff */
[----:B------:R-:W-:Y:S01]  /*11200*/  F2FP.PACK_AB R41, R184, R185 ;  /* 0x000000b9b829723e */ /* 0x000fe200000000ff */
[----:B------:R2:W-:Y:S01]  /*11210*/  MUFU.EX2 R71, R52 ;  /* 0x0000003400477308 */ /* 0x0005e20000000800 */
[----:B------:R-:W-:Y:S02]  /*11220*/  F2FP.PACK_AB R42, R182, R183 ;  /* 0x000000b7b62a723e */ /* 0x000fe400000000ff */
[----:B------:R-:W-:Y:S01]  /*11230*/  F2FP.PACK_AB R43, R180, R181 ;  /* 0x000000b5b42b723e */ /* 0x000fe200000000ff */
[----:B-1----:R-:W-:Y:S01]  /*11240*/  LDSM.16.MT88.4 R56, [R201+0x1800] ;  /* 0x00180000c938783b */ /* 0x002fe20000004200 */
[----:B------:R-:W-:Y:S05]  /*11250*/  F2FP.PACK_AB R47, R114, R156 ;  /* 0x0000009c722f723e */ /* 0x000fea00000000ff */
[-C--:B---3--:R-:W-:Y:S03]  /*11260*/  HMMA.16816.F32 R4, R40, R60.reuse, R4 ;  /* 0x0000003c2804723c */ /* 0x088fe60000001804 */
[--C-:B-----5:R-:W-:Y:S04]  /*11270*/  FFMA.FTZ R44, R72, c[0x0][0x2d0], -R162.reuse ;  /* 0x0000b400482c7a23 */ /* 0x120fe800000108a2 */
[----:B------:R1:W3:Y:S01]  /*11280*/  MUFU.EX2 R69, R44 ;  /* 0x0000002c00457308 */ /* 0x0002e20000000800 */
[----:B--2---:R-:W2:Y:S01]  /*11290*/  LDSM.16.MT88.4 R52, [R204+0x1800] ;  /* 0x00180000cc34783b */ /* 0x004ea20000004200 */
[----:B-1----:R-:W-:Y:S03]  /*112a0*/  F2FP.PACK_AB R44, R178, R179 ;  /* 0x000000b3b22c723e */ /* 0x002fe600000000ff */
[----:B---3--:R-:W-:Y:S04]  /*112b0*/  F2FP.PACK_AB R152, R68, R69 ;  /* 0x000000454498723e */ /* 0x008fe800000000ff */
[C---:B------:R-:W-:Y:S07]  /*112c0*/  HMMA.16816.F32 R8, R44.reuse, R60, R8 ;  /* 0x0000003c2c08723c */ /* 0x040fee0000001808 */
[--C-:B------:R-:W-:Y:S01]  /*112d0*/  FFMA.FTZ R60, R74, c[0x0][0x2d0], -R3.reuse ;  /* 0x0000b4004a3c7a23 */ /* 0x100fe20000010803 */
[-C--:B------:R-:W-:Y:S03]  /*112e0*/  HMMA.16816.F32 R12, R44, R62.reuse, R12 ;  /* 0x0000003e2c0c723c */ /* 0x080fe6000000180c */
[----:B------:R1:W-:Y:S05]  /*112f0*/  MUFU.EX2 R66, R60 ;  /* 0x0000003c00427308 */ /* 0x0003ea0000000800 */
[C---:B------:R-:W-:Y:S08]  /*11300*/  HMMA.16816.F32 R16, R40.reuse, R62, R16 ;  /* 0x0000003e2810723c */ /* 0x040ff00000001810 */
[-C--:B--2---:R-:W-:Y:S08]  /*11310*/  HMMA.16816.F32 R20, R40, R52.reuse, R20 ;  /* 0x000000342814723c */ /* 0x084ff00000001814 */
[C---:B------:R-:W-:Y:S04]  /*11320*/  HMMA.16816.F32 R24, R44.reuse, R52, R24 ;  /* 0x000000342c18723c */ /* 0x040fe80000001818 */
[--C-:B-1----:R-:W-:Y:S03]  /*11330*/  FFMA.FTZ R60, R75, c[0x0][0x2d0], -R3.reuse ;  /* 0x0000b4004b3c7a23 */ /* 0x102fe60000010803 */
[----:B------:R-:W-:Y:S01]  /*11340*/  FFMA.FTZ R52, R77, c[0x0][0x2d0], -R162 ;  /* 0x0000b4004d347a23 */ /* 0x000fe200000108a2 */
[-C--:B------:R-:W-:Y:S01]  /*11350*/  HMMA.16816.F32 R28, R44, R54.reuse, R28 ;  /* 0x000000362c1c723c */ /* 0x080fe2000000181c */
[----:B------:R1:W2:Y:S07]  /*11360*/  MUFU.EX2 R65, R60 ;  /* 0x0000003c00417308 */ /* 0x0002ae0000000800 */
[C---:B------:R-:W-:Y:S03]  /*11370*/  HMMA.16816.F32 R32, R40.reuse, R54, R32 ;  /* 0x000000362820723c */ /* 0x040fe60000001820 */
[----:B------:R-:W3:Y:S05]  /*11380*/  MUFU.EX2 R64, R52 ;  /* 0x0000003400407308 */ /* 0x000eea0000000800 */
[-C--:B------:R-:W-:Y:S08]  /*11390*/  HMMA.16816.F32 R84, R40, R56.reuse, R84 ;  /* 0x000000382854723c */ /* 0x080ff00000001854 */
[C---:B------:R-:W-:Y:S01]  /*113a0*/  HMMA.16816.F32 R88, R44.reuse, R56, R88 ;  /* 0x000000382c58723c */ /* 0x040fe20000001858 */
[----:B-1----:R-:W1:Y:S03]  /*113b0*/  LDSM.16.MT88.4 R60, [R203+0x1800] ;  /* 0x00180000cb3c783b */ /* 0x002e660000004200 */
[----:B--2---:R-:W-:Y:S04]  /*113c0*/  F2FP.PACK_AB R153, R65, R66 ;  /* 0x000000424199723e */ /* 0x004fe800000000ff */
[-C--:B------:R-:W-:Y:S04]  /*113d0*/  HMMA.16816.F32 R92, R44, R58.reuse, R92 ;  /* 0x0000003a2c5c723c */ /* 0x080fe8000000185c */
[----:B---3--:R-:W-:Y:S01]  /*113e0*/  F2FP.PACK_AB R154, R64, R67 ;  /* 0x00000043409a723e */ /* 0x008fe200000000ff */
[--C-:B------:R-:W-:Y:S02]  /*113f0*/  FFMA.FTZ R52, R78, c[0x0][0x2d0], -R3.reuse ;  /* 0x0000b4004e347a23 */ /* 0x100fe40000010803 */
[----:B------:R-:W-:Y:S01]  /*11400*/  FFMA.FTZ R3, R79, c[0x0][0x2d0], -R3 ;  /* 0x0000b4004f037a23 */ /* 0x000fe20000010803 */
[C---:B------:R-:W-:Y:S01]  /*11410*/  HMMA.16816.F32 R96, R40.reuse, R58, R96 ;  /* 0x0000003a2860723c */ /* 0x040fe20000001860 */
[----:B------:R-:W-:Y:S10]  /*11420*/  MUFU.EX2 R53, R52 ;  /* 0x0000003400357308 */ /* 0x000ff40000000800 */
[----:B------:R2:W3:Y:S01]  /*11430*/  MUFU.EX2 R52, R3 ;  /* 0x0000000300347308 */ /* 0x0004e20000000800 */
[-C--:B-1----:R-:W-:Y:S08]  /*11440*/  HMMA.16816.F32 R36, R40, R60.reuse, R36 ;  /* 0x0000003c2824723c */ /* 0x082ff00000001824 */
[C---:B------:R-:W-:Y:S04]  /*11450*/  HMMA.16816.F32 R100, R44.reuse, R60, R100 ;  /* 0x0000003c2c64723c */ /* 0x040fe80000001864 */
[----:B--2---:R-:W-:Y:S01]  /*11460*/  FFMA.FTZ R3, R113, R241, R236 ;  /* 0x000000f171037223 */ /* 0x004fe200000100ec */
[----:B---3--:R-:W-:Y:S03]  /*11470*/  F2FP.PACK_AB R155, R52, R53 ;  /* 0x00000035349b723e */ /* 0x008fe600000000ff */
[----:B------:R-:W-:Y:S01]  /*11480*/  FADD.FTZ R3, R238, R3 ;  /* 0x00000003ee037221 */ /* 0x000fe20000010000 */
[-C--:B------:R-:W-:Y:S01]  /*11490*/  HMMA.16816.F32 R48, R44, R62.reuse, R48 ;  /* 0x0000003e2c30723c */ /* 0x080fe20000001830 */
[----:B------:R-:W1:Y:S02]  /*114a0*/  LDSM.16.MT88.4 R44, [R201+0x2000] ;  /* 0x00200000c92c783b */ /* 0x000e640000004200 */
[----:B------:R-:W-:Y:S05]  /*114b0*/  FADD.FTZ R3, R237, R3 ;  /* 0x00000003ed037221 */ /* 0x000fea0000010000 */
[----:B------:R-:W-:Y:S07]  /*114c0*/  HMMA.16816.F32 R104, R40, R62, R104 ;  /* 0x0000003e2868723c */ /* 0x000fee0000001868 */
[----:B------:R-:W-:Y:S02]  /*114d0*/  F2FP.PACK_AB R40, R174, R175 ;  /* 0x000000afae28723e */ /* 0x000fe400000000ff */
[----:B------:R-:W-:Y:S03]  /*114e0*/  F2FP.PACK_AB R41, R172, R173 ;  /* 0x000000adac29723e */ /* 0x000fe600000000ff */
[----:B------:R-:W-:Y:S02]  /*114f0*/  F2FP.PACK_AB R42, R80, R171 ;  /* 0x000000ab502a723e */ /* 0x000fe400000000ff */
[----:B------:R-:W-:Y:S07]  /*11500*/  F2FP.PACK_AB R43, R70, R71 ;  /* 0x00000047462b723e */ /* 0x000fee00000000ff */
[-C--:B------:R-:W-:Y:S07]  /*11510*/  HMMA.16816.F32 R120, R40, R128.reuse, R4 ;  /* 0x000000802878723c */ /* 0x080fee0000001804 */
[----:B------:R-:W-:Y:S01]  /*11520*/  FFMA.FTZ R5, R112, R242, R232 ;  /* 0x000000f270057223 */ /* 0x000fe200000100e8 */
[C---:B------:R-:W-:Y:S04]  /*11530*/  HMMA.16816.F32 R116, R152.reuse, R128, R8 ;  /* 0x000000809874723c */ /* 0x040fe80000001808 */
[----:B------:R-:W-:Y:S01]  /*11540*/  FFMA.FTZ R4, R111, R243, R226 ;  /* 0x000000f36f047223 */ /* 0x000fe200000100e2 */
[----:B------:R-:W-:Y:S01]  /*11550*/  MOV R111, R108 ;  /* 0x0000006c006f7202 */ /* 0x000fe20000000f00 */
[----:B------:R-:W-:Y:S02]  /*11560*/  FADD.FTZ R5, R233, R5 ;  /* 0x00000005e9057221 */ /* 0x000fe40000010000 */
[----:B------:R-:W-:Y:S01]  /*11570*/  FADD.FTZ R4, R227, R4 ;  /* 0x00000004e3047221 */ /* 0x000fe20000010000 */
[-C--:B------:R-:W-:Y:S03]  /*11580*/  HMMA.16816.F32 R124, R152, R130.reuse, R12 ;  /* 0x00000082987c723c */ /* 0x080fe6000000180c */
[----:B------:R-:W-:Y:S02]  /*11590*/  FADD.FTZ R9, R234, R5 ;  /* 0x00000005ea097221 */ /* 0x000fe40000010000 */
[----:B------:R-:W-:Y:S02]  /*115a0*/  FADD.FTZ R11, R230, R4 ;  /* 0x00000004e60b7221 */ /* 0x000fe40000010000 */
[----:B------:R-:W-:Y:S01]  /*115b0*/  FADD.FTZ R10, R169, R0 ;  /* 0x00000000a90a7221 */ /* 0x000fe20000010000 */
[----:B------:R-:W2:Y:S01]  /*115c0*/  LDSM.16.MT88.4 R4, [R203+0x2000] ;  /* 0x00200000cb04783b */ /* 0x000ea20000004200 */
        /* <DEDUP_REMOVED lines=85> */
.L_x_1927:
        /* <DEDUP_REMOVED lines=16> */
.L_x_2011:
[----:B------:R-:W-:Y:S01]  /*11c20*/  FSETP.NE.FTZ.AND P3, PT, R3, RZ, PT ;  /* 0x000000ff0300720b */ /* 0x000fe20003f75000 */
[----:B----4-:R-:W-:Y:S01]  /*11c30*/  FADD.FTZ R7, R9, R7 ;  /* 0x0000000709077221 */ /* 0x010fe20000010000 */
[----:B------:R-:W-:-:S02]  /*11c40*/  MOV R0, RZ ;  /* 0x000000ff00007202 */ /* 0x000fc40000000f00 */
[----:B------:R-:W-:Y:S02]  /*11c50*/  FSETP.NE.FTZ.AND P1, PT, R6, RZ, PT ;  /* 0x000000ff0600720b */ /* 0x000fe40003f35000 */
[----:B------:R-:W-:Y:S02]  /*11c60*/  FSETP.NE.FTZ.AND P2, PT, R5, RZ, PT ;  /* 0x000000ff0500720b */ /* 0x000fe40003f55000 */
[----:B------:R-:W-:Y:S02]  /*11c70*/  MOV R4, RZ ;  /* 0x000000ff00047202 */ /* 0x000fe40000000f00 */
[----:B------:R-:W-:Y:S02]  /*11c80*/  FSETP.NE.FTZ.AND P0, PT, R7, RZ, PT ;  /* 0x000000ff0700720b */ /* 0x000fe40003f15000 */
[----:B------:R-:W-:Y:S01]  /*11c90*/  MOV R35, 0xff800000 ;  /* 0xff80000000237802 */ /* 0x000fe20000000f00 */
[----:B------:R-:W1:Y:S01]  /*11ca0*/  @P3 MUFU.RCP R0, R3 ;  /* 0x0000000300003308 */ /* 0x000e620000001000 */
[----:B------:R-:W-:-:S02]  /*11cb0*/  MOV R34, 0xff800000 ;  /* 0xff80000000227802 */ /* 0x000fc40000000f00 */
        /* <DEDUP_REMOVED lines=15> */
[----:B------:R-:W-:Y:S01]  /*11db0*/  @P1 MUFU.RCP R3, R6 ;  /* 0x0000000600031308 */ /* 0x000fe20000001000 */
        /* <DEDUP_REMOVED lines=8> */
[----:B------:R2:W3:Y:S01]  /*11e40*/  @P1 MUFU.LG2 R0, R6 ;  /* 0x0000000600001308 */ /* 0x0004e20000000c00 */
[C---:B-1----:R-:W-:Y:S02]  /*11e50*/  FMUL.FTZ R104, R4.reuse, R122 ;  /* 0x0000007a04687220 */ /* 0x042fe40000410000 */
[C---:B------:R-:W-:Y:S02]  /*11e60*/  FMUL.FTZ R105, R4.reuse, R123 ;  /* 0x0000007b04697220 */ /* 0x040fe40000410000 */
[C---:B------:R-:W-:Y:S02]  /*11e70*/  FMUL.FTZ R120, R4.reuse, R130 ;  /* 0x0000008204787220 */ /* 0x040fe40000410000 */
[----:B------:R-:W-:-:S02]  /*11e80*/  FMUL.FTZ R121, R4, R131 ;  /* 0x0000008304797220 */ /* 0x000fc40000410000 */
[C---:B------:R-:W-:Y:S02]  /*11e90*/  FMUL.FTZ R122, R4.reuse, R134 ;  /* 0x00000086047a7220 */ /* 0x040fe40000410000 */
[C---:B------:R-:W-:Y:S02]  /*11ea0*/  FMUL.FTZ R123, R4.reuse, R135 ;  /* 0x00000087047b7220 */ /* 0x040fe40000410000 */
[C---:B------:R-:W-:Y:S02]  /*11eb0*/  FMUL.FTZ R130, R4.reuse, R98 ;  /* 0x0000006204827220 */ /* 0x040fe40000410000 */
[----:B------:R-:W-:Y:S01]  /*11ec0*/  FMUL.FTZ R131, R4, R99 ;  /* 0x0000006304837220 */ /* 0x000fe20000410000 */
        /* <DEDUP_REMOVED lines=37> */
[----:B------:R-:W-:Y:S02]  /*12120*/  @P3 FMUL.FTZ R10, R10, 0.69314718246459960938 ;  /* 0x3f3172180a0a3820 */ /* 0x000fe40000410000 */
[----:B------:R-:W-:-:S02]  /*12130*/  @P3 FMUL.FTZ R6, R6, c[0x0][0x2d0] ;  /* 0x0000b40006063a20 */ /* 0x000fc40000410000 */
[----:B-1----:R-:W-:Y:S02]  /*12140*/  @P0 FMUL.FTZ R3, R3, 0.69314718246459960938 ;  /* 0x3f31721803030820 */ /* 0x002fe40000410000 */
[----:B------:R-:W-:Y:S02]  /*12150*/  @P0 FMUL.FTZ R4, R4, c[0x0][0x2d0] ;  /* 0x0000b40004040a20 */ /* 0x000fe40000410000 */
        /* <DEDUP_REMOVED lines=19> */
.L_x_1868:
[----:B------:R2:W5:Y:S01]  /*12290*/  LDL R6, [R1] ;  /* 0x0000000001067983 */ /* 0x0005620000100800 */
[----:B------:R-:W-:Y:S03]  /*122a0*/  BSSY B0, `(.L_x_1930) ;  /* 0x0000012000007945 */ /* 0x000fe60003800000 */
[----:B-1----:R-:W1:Y:S02]  /*122b0*/  S2R R17, SR_TID.X ;  /* 0x0000000000117919 */ /* 0x002e640000002100 */
[----:B-1----:R-:W-:-:S13]  /*122c0*/  LOP3.LUT P0, RZ, R17, 0x7f, RZ, 0xc0, !PT ;  /* 0x0000007f11ff7812 */ /* 0x002fda000780c0ff */
[----:B------:R-:W-:Y:S05]  /*122d0*/  @P0 BRA `(.L_x_1931) ;  /* 0x000000e000000947 */ /* 0x000fea0003800000 */
[----:B--2---:R-:W1:Y:S01]  /*122e0*/  S2R R4, SR_LANEID ;  /* 0x0000000000047919 */ /* 0x004e620000000000 */
[----:B------:R-:W-:Y:S01]  /*122f0*/  VOTEU.ANY UR4, UPT, PT ;  /* 0x0000000000047886 */ /* 0x000fe200038e0100 */
[----:B------:R-:W-:Y:S01]  /*12300*/  IMAD.MOV.U32 R5, RZ, RZ, c[0x0][0x564] ;  /* 0x00015900ff057624 */ /* 0x000fe200078e00ff */
[----:B------:R-:W1:Y:S08]  /*12310*/  FLO.U32 R3, UR4 ;  /* 0x0000000400037d00 */ /* 0x000e7000080e0000 */
[----:B------:R-:W2:Y:S01]  /*12320*/  POPC R2, UR4 ;  /* 0x0000000400027d09 */ /* 0x000ea20008000000 */
[----:B-1----:R-:W-:Y:S01]  /*12330*/  ISETP.EQ.U32.AND P0, PT, R3, R4, PT ;  /* 0x000000040300720c */ /* 0x002fe20003f02070 */
[----:B------:R-:W-:-:S12]  /*12340*/  IMAD.MOV.U32 R4, RZ, RZ, c[0x0][0x560] ;  /* 0x00015800ff047624 */ /* 0x000fd800078e00ff */
[----:B--2---:R1:W2:Y:S04]  /*12350*/  @P0 ATOMG.E.ADD.STRONG.GPU PT, R2, [R4.64], R2 ;  /* 0x00000002040209a8 */ /* 0x0042a800081ee1c8 */
[----:B-1----:R-:W1:Y:S04]  /*12360*/  S2R R4, SR_LTMASK ;  /* 0x0000000000047919 */ /* 0x002e680000003900 */
[----:B--2---:R1:W2:Y:S02]  /*12370*/  SHFL.IDX PT, R3, R2, R3, 0x1f ;  /* 0x00001f0302037589 */ /* 0x0042a400000e0000 */
[----:B-1----:R-:W-:-:S06]  /*12380*/  LOP3.LUT R2, R4, UR4, RZ, 0xc0, !PT ;  /* 0x0000000404027c12 */ /* 0x002fcc000f8ec0ff */
[----:B------:R-:W2:Y:S02]  /*12390*/  POPC R2, R2 ;  /* 0x0000000200027309 */ /* 0x000ea40000000000 */
[----:B--2--5:R-:W-:-:S05]  /*123a0*/  IADD3 R6, R3, c[0x0][0xc], R2 ;  /* 0x0000030003067a10 */ /* 0x024fca0007ffe002 */
[----:B------:R1:W-:Y:S02]  /*123b0*/  STL [R1], R6 ;  /* 0x0000000601007387 */ /* 0x0003e40000100800 */
.L_x_1931:
[----:B--2---:R-:W-:Y:S05]  /*123c0*/  BSYNC B0 ;  /* 0x0000000000007941 */ /* 0x004fea0003800000 */
.L_x_1930:
[----:B------:R-:W-:Y:S01]  /*123d0*/  SHF.R.S32.HI R14, RZ, 0x1f, R17 ;  /* 0x0000001fff0e7819 */ /* 0x000fe20000011411 */
[----:B------:R-:W-:Y:S01]  /*123e0*/  BSSY B1, `(.L_x_1932) ;  /* 0x00002d0000017945 */ /* 0x000fe20003800000 */
[----:B------:R-:W-:Y:S01]  /*123f0*/  PRMT R0, R0, 0x9910, RZ ;  /* 0x0000991000007816 */ /* 0x000fe200000000ff */
[----:B-----5:R-:W-:Y:S01]  /*12400*/  IMAD.MOV.U32 R49, RZ, RZ, R6 ;  /* 0x000000ffff317224 */ /* 0x020fe200078e0006 */
[----:B------:R-:W-:Y:S02]  /*12410*/  LEA.HI R3, R14, R17, RZ, 0x3 ;  /* 0x000000110e037211 */ /* 0x000fe400078f18ff */
[----:B------:R-:W-:Y:S02]  /*12420*/  ISETP.NE.AND P0, PT, R0, RZ, PT ;  /* 0x000000ff0000720c */ /* 0x000fe40003f05270 */
[----:B------:R-:W-:Y:S02]  /*12430*/  LOP3.LUT R2, R3, 0xfffffff8, RZ, 0xc0, !PT ;  /* 0xfffffff803027812 */ /* 0x000fe400078ec0ff */
[----:B------:R-:W-:-:S02]  /*12440*/  SHF.R.S32.HI R48, RZ, 0x3, R3 ;  /* 0x00000003ff307819 */ /* 0x000fc40000011403 */
[----:B------:R-:W-:Y:S01]  /*12450*/  SHF.R.S32.HI R11, RZ, 0x1f, R246 ;  /* 0x0000001fff0b7819 */ /* 0x000fe200000114f6 */
[----:B------:R-:W-:-:S04]  /*12460*/  IMAD.IADD R2, R17, 0x1, -R2 ;  /* 0x0000000111027824 */ /* 0x000fc800078e0a02 */
[C---:B------:R-:W-:Y:S02]  /*12470*/  IMAD.SHL.U32 R0, R2.reuse, 0x8, RZ ;  /* 0x0000000802007824 */ /* 0x040fe400078e00ff */
[----:B------:R-:W-:-:S03]  /*12480*/  IMAD R28, R2, 0x10, R48 ;  /* 0x00000010021c7824 */ /* 0x000fc600078e0230 */
[----:B------:R-:W-:Y:S01]  /*12490*/  SHF.R.S32.HI R80, RZ, 0x1f, R0 ;  /* 0x0000001fff507819 */ /* 0x000fe20000011400 */
[----:B------:R-:W-:Y:S05]  /*124a0*/  @!P0 BRA `(.L_x_1933) ;  /* 0x000020d000008947 */ /* 0x000fea0003800000 */
[----:B------:R-:W2:Y:S04]  /*124b0*/  LDL R7, [R1+0x20] ;  /* 0x0000200001077983 */ /* 0x000ea80000100800 */
[----:B------:R-:W3:Y:S01]  /*124c0*/  LDL R15, [R1+0x28] ;  /* 0x00002800010f7983 */ /* 0x000ee20000100800 */
[----:B------:R-:W-:Y:S01]  /*124d0*/  LEA.HI R10, R14, R17, RZ, 0x2 ;  /* 0x000000110e0a7211 */ /* 0x000fe200078f10ff */
[----:B------:R-:W-:Y:S01]  /*124e0*/  WARPSYNC 0xffffffff ;  /* 0xffffffff00007948 */ /* 0x000fe20003800000 */
[----:B------:R-:W-:Y:S01]  /*124f0*/  IMAD.MOV.U32 R9, RZ, RZ, -0x10 ;  /* 0xfffffff0ff097424 */ /* 0x000fe200078e00ff */
[----:B------:R-:W4:Y:S01]  /*12500*/  LDL R13, [R1+0x30] ;  /* 0x00003000010d7983 */ /* 0x000f220000100800 */
[----:B------:R-:W-:Y:S01]  /*12510*/  SHF.R.S32.HI R4, RZ, 0x1f, R10 ;  /* 0x0000001fff047819 */ /* 0x000fe2000001140a */
[----:B------:R-:W-:Y:S01]  /*12520*/  IMAD.MOV.U32 R8, RZ, RZ, 0x20 ;  /* 0x00000020ff087424 */ /* 0x000fe200078e00ff */
[----:B------:R-:W-:Y:S01]  /*12530*/  F2FP.PACK_AB R3, R75, R74 ;  /* 0x0000004a4b03723e */ /* 0x000fe200000000ff */
[----:B------:R-:W3:Y:S01]  /*12540*/  LDL R12, [R1+0x34] ;  /* 0x00003400010c7983 */ /* 0x000ee20000100800 */
[----:B------:R-:W-:-:S02]  /*12550*/  LEA.HI R4, R4, R240, RZ, 0x3 ;  /* 0x000000f004047211 */ /* 0x000fc400078f18ff */
[----:B-1----:R-:W-:Y:S01]  /*12560*/  F2FP.PACK_AB R6, R105, R104 ;  /* 0x000000686906723e */ /* 0x002fe200000000ff */
[----:B------:R-:W-:Y:S01]  /*12570*/  BAR.SYNC.DEFER_BLOCKING 0x1, 0x80 ;  /* 0x0042000000007b1d */ /* 0x000fe20000010000 */
[----:B------:R-:W-:Y:S02]  /*12580*/  LOP3.LUT R4, R4, 0xfffffff8, RZ, 0xc0, !PT ;  /* 0xfffffff804047812 */ /* 0x000fe400078ec0ff */
[----:B------:R-:W-:-:S03]  /*12590*/  F2FP.PACK_AB R5, R77, R76 ;  /* 0x0000004c4d05723e */ /* 0x000fc600000000ff */
[----:B------:R-:W-:-:S05]  /*125a0*/  IMAD.IADD R4, R240, 0x1, -R4 ;  /* 0x00000001f0047824 */ /* 0x000fca00078e0a04 */
[----:B------:R-:W-:-:S04]  /*125b0*/  LOP3.LUT R2, R4, 0x1, RZ, 0xc0, !PT ;  /* 0x0000000104027812 */ /* 0x000fc800078ec0ff */
[----:B------:R-:W-:-:S04]  /*125c0*/  ISETP.NE.U32.AND P0, PT, R2, 0x1, PT ;  /* 0x000000010200780c */ /* 0x000fc80003f05070 */
[----:B------:R-:W-:Y:S02]  /*125d0*/  SEL R9, R9, 0x10, !P0 ;  /* 0x0000001009097807 */ /* 0x000fe40004000000 */
        /* <DEDUP_REMOVED lines=89> */
.L_x_1934:
[----:B-1----:R-:W2:Y:S04]  /*12b70*/  LDL R81, [R1+0x4] ;  /* 0x0000040001517983 */ /* 0x002ea80000100800 */
[----:B------:R-:W3:Y:S04]  /*12b80*/  LDL R29, [R1+0x10] ;  /* 0x00001000011d7983 */ /* 0x000ee80000100800 */
[----:B------:R-:W4:Y:S01]  /*12b90*/  LDL R16, [R1+0x1c] ;  /* 0x00001c0001107983 */ /* 0x000f220000100800 */
[----:B------:R-:W-:Y:S01]  /*12ba0*/  IMAD.MOV.U32 R9, RZ, RZ, 0x368 ;  /* 0x00000368ff097424 */ /* 0x000fe200078e00ff */
[----:B------:R-:W-:-:S04]  /*12bb0*/  ISETP.GT.AND P2, PT, R4, 0x1, PT ;  /* 0x000000010400780c */ /* 0x000fc80003f44270 */
[----:B------:R-:W-:-:S04]  /*12bc0*/  SEL R9, R9, 0x328, P2 ;  /* 0x0000032809097807 */ /* 0x000fc80001000000 */
[----:B------:R-:W1:Y:S01]  /*12bd0*/  LDC.64 R12, c[0x0][R9+0x170] ;  /* 0x00005c00090c7b82 */ /* 0x000e620000000a00 */
[----:B------:R-:W-:-:S07]  /*12be0*/  LEA.HI R8, R14, R17, RZ, 0x5 ;  /* 0x000000110e087211 */ /* 0x000fce00078f28ff */
[----:B------:R1:W3:Y:S01]  /*12bf0*/  LDC.64 R22, c[0x0][R9+0x168] ;  /* 0x00005a0009167b82 */ /* 0x0002e20000000a00 */
[----:B------:R-:W-:Y:S02]  /*12c00*/  LOP3.LUT R4, R10, 0xfffffffc, RZ, 0xc0, !PT ;  /* 0xfffffffc0a047812 */ /* 0x000fe400078ec0ff */
[--C-:B------:R-:W-:Y:S02]  /*12c10*/  SHF.R.S32.HI R5, RZ, 0x5, R8.reuse ;  /* 0x00000005ff057819 */ /* 0x100fe40000011408 */
[----:B------:R-:W-:-:S03]  /*12c20*/  SHF.R.S32.HI R6, RZ, 0x1f, R8 ;  /* 0x0000001fff067819 */ /* 0x000fc60000011408 */
[----:B------:R1:W2:Y:S01]  /*12c30*/  LDC.64 R24, c[0x0][R9+0x178] ;  /* 0x00005e0009187b82 */ /* 0x0002a20000000a00 */
[----:B------:R-:W-:Y:S01]  /*12c40*/  LOP3.LUT R8, R8, 0xffffffe0, RZ, 0xc0, !PT ;  /* 0xffffffe008087812 */ /* 0x000fe200078ec0ff */
[----:B------:R-:W-:Y:S01]  /*12c50*/  IMAD.IADD R4, R17, 0x1, -R4 ;  /* 0x0000000111047824 */ /* 0x000fe200078e0a04 */
[----:B------:R-:W-:-:S03]  /*12c60*/  LEA.HI R6, R6, R5, RZ, 0x2 ;  /* 0x0000000506067211 */ /* 0x000fc600078f10ff */
[----:B------:R-:W-:Y:S01]  /*12c70*/  IMAD.IADD R19, R17, 0x1, -R8 ;  /* 0x0000000111137824 */ /* 0x000fe200078e0a08 */
[----:B------:R-:W-:Y:S01]  /*12c80*/  LEA.HI R2, R4, R4, RZ, 0x1 ;  /* 0x0000000404027211 */ /* 0x000fe200078f08ff */
[----:B------:R1:W2:Y:S01]  /*12c90*/  LDC.64 R20, c[0x0][R9+0x160] ;  /* 0x0000580009147b82 */ /* 0x0002a20000000a00 */
[----:B------:R-:W-:Y:S02]  /*12ca0*/  LOP3.LUT R6, R6, 0xffffffc, RZ, 0xc0, !PT ;  /* 0x0ffffffc06067812 */ /* 0x000fe400078ec0ff */
[----:B------:R-:W-:Y:S02]  /*12cb0*/  SHF.R.S32.HI R27, RZ, 0x1f, R19 ;  /* 0x0000001fff1b7819 */ /* 0x000fe40000011413 */
[C---:B------:R-:W-:Y:S01]  /*12cc0*/  LOP3.LUT R7, R2.reuse, 0x1ffffffe, RZ, 0xc0, !PT ;  /* 0x1ffffffe02077812 */ /* 0x040fe200078ec0ff */
[----:B------:R-:W-:Y:S01]  /*12cd0*/  IMAD.SHL.U32 R2, R2, 0x20, RZ ;  /* 0x0000002002027824 */ /* 0x000fe200078e00ff */
[----:B------:R-:W-:Y:S01]  /*12ce0*/  LEA.HI R27, R27, R19, RZ, 0x2 ;  /* 0x000000131b1b7211 */ /* 0x000fe200078f10ff */
[----:B------:R-:W-:Y:S01]  /*12cf0*/  IMAD.IADD R6, R5, 0x1, -R6 ;  /* 0x0000000105067824 */ /* 0x000fe200078e0a06 */
[----:B------:R-:W-:Y:S01]  /*12d00*/  ISETP.NE.U32.AND P0, PT, RZ, c[0x0][0x500], PT ;  /* 0x00014000ff007a0c */ /* 0x000fe20003f05070 */
[----:B------:R-:W-:Y:S01]  /*12d10*/  IMAD.IADD R7, R4, 0x1, -R7 ;  /* 0x0000000104077824 */ /* 0x000fe200078e0a07 */
[----:B------:R-:W-:Y:S01]  /*12d20*/  LOP3.LUT R2, R2, 0xffffffc0, RZ, 0xc0, !PT ;  /* 0xffffffc002027812 */ /* 0x000fe200078ec0ff */
[----:B------:R-:W-:Y:S01]  /*12d30*/  IMAD.MOV.U32 R5, RZ, RZ, c[0x0][0x4e8] ;  /* 0x00013a00ff057624 */ /* 0x000fe200078e00ff */
[----:B------:R-:W-:-:S02]  /*12d40*/  SHF.R.S32.HI R4, RZ, 0x2, R27 ;  /* 0x00000002ff047819 */ /* 0x000fc4000001141b */
[----:B------:R-:W-:Y:S01]  /*12d50*/  ISETP.NE.AND.EX P0, PT, RZ, c[0x0][0x504], PT, P0 ;  /* 0x00014100ff007a0c */ /* 0x000fe20003f05300 */
[----:B------:R-:W-:Y:S01]  /*12d60*/  IMAD R7, R7, 0x8, R2 ;  /* 0x0000000807077824 */ /* 0x000fe200078e0202 */
[----:B------:R-:W-:Y:S01]  /*12d70*/  ISETP.NE.AND P5, PT, R5, 0x1, PT ;  /* 0x000000010500780c */ /* 0x000fe20003fa5270 */
[----:B------:R-:W-:Y:S01]  /*12d80*/  IMAD R17, R6, 0x10, R4 ;  /* 0x0000001006117824 */ /* 0x000fe200078e0204 */
[----:B------:R-:W-:-:S03]  /*12d90*/  SEL R2, R246, RZ, !P0 ;  /* 0x000000fff6027207 */ /* 0x000fc60004000000 */
[----:B------:R-:W-:Y:S01]  /*12da0*/  IMAD.IADD R7, R17, 0x1, R7 ;  /* 0x0000000111077824 */ /* 0x000fe200078e0207 */
[----:B------:R-:W-:Y:S01]  /*12db0*/  SEL R5, R11, RZ, !P0 ;  /* 0x000000ff0b057207 */ /* 0x000fe20004000000 */
[----:B-1----:R-:W-:-:S04]  /*12dc0*/  IMAD R4, R13, R2, RZ ;  /* 0x000000020d047224 */ /* 0x002fc800078e02ff */
[C---:B------:R-:W-:Y:S02]  /*12dd0*/  IMAD R6, R12.reuse, R5, R4 ;  /* 0x000000050c067224 */ /* 0x040fe400078e0204 */
[----:B------:R-:W-:-:S04]  /*12de0*/  IMAD.WIDE.U32 R8, R12, R2, RZ ;  /* 0x000000020c087225 */ /* 0x000fc800078e00ff */
[----:B------:R-:W-:Y:S01]  /*12df0*/  IMAD.IADD R13, R9, 0x1, R6 ;  /* 0x00000001090d7824 */ /* 0x000fe200078e0206 */
[----:B------:R-:W-:-:S04]  /*12e00*/  LOP3.LUT R245, R245, 0xfffffffd, RZ, 0xc0, !PT ;  /* 0xfffffffdf5f57812 */ /* 0x000fc800078ec0ff */
[----:B------:R-:W-:Y:S01]  /*12e10*/  LOP3.LUT R245, R245, 0xfffffffe, RZ, 0xc0, !PT ;  /* 0xfffffffef5f57812 */ /* 0x000fe200078ec0ff */
[----:B--2---:R-:W-:-:S04]  /*12e20*/  IMAD R7, R81, 0x80, R7 ;  /* 0x0000008051077824 */ /* 0x004fc800078e0207 */
[----:B------:R-:W-:-:S04]  /*12e30*/  @P5 IMAD.HI.U32 R5, R7, c[0x0][0x4ec], RZ ;  /* 0x00013b0007055a27 */ /* 0x000fc800078e00ff */
        /* <DEDUP_REMOVED lines=37> */
[----:B------:R1:W1:Y:S01]  /*13090*/  SHFL.IDX PT, R8, R6, 0x3, 0x1c1f ;  /* 0x007c1f0006087f89 */ /* 0x00026200000e0000 */
[----:B---3--:R-:W-:-:S05]  /*130a0*/  IMAD R5, R81, 0x80, R17 ;  /* 0x0000008051057824 */ /* 0x008fca00078e0211 */
[C---:B------:R-:W-:Y:S02]  /*130b0*/  IADD3 R18, R5.reuse, 0x8, RZ ;  /* 0x0000000805127810 */ /* 0x040fe40007ffe0ff */
[CC--:B------:R-:W-:Y:S02]  /*130c0*/  ISETP.GE.OR P4, PT, R5.reuse, R4.reuse, P0 ;  /* 0x000000040500720c */ /* 0x0c0fe40000786670 */
[----:B------:R-:W-:Y:S02]  /*130d0*/  IADD3 R17, R5, 0x40, RZ ;  /* 0x0000004005117810 */ /* 0x000fe40007ffe0ff */
[-C--:B------:R-:W-:Y:S02]  /*130e0*/  ISETP.GE.OR P3, PT, R18, R4.reuse, P0 ;  /* 0x000000041200720c */ /* 0x080fe40000766670 */
[----:B------:R-:W-:Y:S02]  /*130f0*/  ISETP.GE.OR P1, PT, R17, R4, P0 ;  /* 0x000000041100720c */ /* 0x000fe40000726670 */
[----:B-1----:R-:W-:-:S05]  /*13100*/  IADD3 R6, R5, 0x48, RZ ;  /* 0x0000004805067810 */ /* 0x002fca0007ffe0ff */
[----:B------:R1:W-:Y:S04]  /*13110*/  @!P4 ST.E [R14.64], R31 ;  /* 0x0000001f0e00c985 */ /* 0x0003e8000c101908 */
        /* <DEDUP_REMOVED lines=11> */
[----:B------:R-:W-:Y:S01]  /*131d0*/  IMAD R16, R16, c[0x0][0x3a0], RZ ;  /* 0x0000e80010107a24 */ /* 0x000fe200078e02ff */
[----:B------:R-:W-:Y:S01]  /*131e0*/  LEA R5, R81, R28, 0x7 ;  /* 0x0000001c51057211 */ /* 0x000fe200078e38ff */
[C---:B------:R-:W-:Y:S01]  /*131f0*/  IMAD.WIDE.U32 R6, R3.reuse, c[0x0][0x3a0], RZ ;  /* 0x0000e80003067a25 */ /* 0x040fe200078e00ff */
[----:B-1----:R-:W-:Y:S01]  /*13200*/  SHF.R.S32.HI R8, RZ, 0x1f, R2 ;  /* 0x0000001fff087819 */ /* 0x002fe20000011402 */
[----:B------:R1:W2:Y:S02]  /*13210*/  LDS.128 R20, [R215+0x880] ;  /* 0x00088000d7147984 */ /* 0x0002a40000000c00 */
[----:B------:R-:W-:-:S02]  /*13220*/  IMAD R3, R3, c[0x0][0x3a4], R16 ;  /* 0x0000e90003037a24 */ /* 0x000fc400078e0210 */
[----:B------:R-:W-:Y:S01]  /*13230*/  @P5 IMAD.HI.U32 R9, R5, c[0x0][0x4ec], RZ ;  /* 0x00013b0005095a27 */ /* 0x000fe200078e00ff */
[----:B------:R1:W3:Y:S02]  /*13240*/  LDS.128 R16, [R215+0x80] ;  /* 0x00008000d7107984 */ /* 0x0002e40000000c00 */
[----:B------:R-:W-:Y:S01]  /*13250*/  IADD3 R7, R7, R3, RZ ;  /* 0x0000000307077210 */ /* 0x000fe20007ffe0ff */
[----:B------:R-:W-:Y:S01]  /*13260*/  IMAD R8, R8, c[0x0][0x3f0], RZ ;  /* 0x0000fc0008087a24 */ /* 0x000fe200078e02ff */
[----:B------:R1:W4:Y:S01]  /*13270*/  LDS.128 R24, [R215+0x1080] ;  /* 0x00108000d7187984 */ /* 0x0003220000000c00 */
[----:B------:R-:W-:Y:S02]  /*13280*/  MOV R3, R5 ;  /* 0x0000000500037202 */ /* 0x000fe40000000f00 */
[----:B------:R-:W-:Y:S01]  /*13290*/  IMAD.WIDE.U32 R6, R29, c[0x0][0x3e8], R6 ;  /* 0x0000fa001d067a25 */ /* 0x000fe200078e0006 */
[----:B------:R1:W1:Y:S01]  /*132a0*/  LDS.128 R32, [R215+0x2080] ;  /* 0x00208000d7207984 */ /* 0x0002620000000c00 */
[----:B------:R-:W-:-:S02]  /*132b0*/  @P5 SHF.R.U32.HI R3, RZ, c[0x0][0x4f0], R9 ;  /* 0x00013c00ff035a19 */ /* 0x000fc40000011609 */
[----:B------:R-:W-:Y:S01]  /*132c0*/  IMAD R7, R29, c[0x0][0x3ec], R7 ;  /* 0x0000fb001d077a24 */ /* 0x000fe200078e0207 */
[----:B------:R1:W1:Y:S01]  /*132d0*/  LDS.128 R36, [R215+0x2880] ;  /* 0x00288000d7247984 */ /* 0x0002620000000c00 */
[C---:B------:R-:W-:Y:S01]  /*132e0*/  IMAD R9, R2.reuse, c[0x0][0x3f4], R8 ;  /* 0x0000fd0002097a24 */ /* 0x040fe200078e0208 */
[----:B------:R-:W-:Y:S01]  /*132f0*/  SHF.R.S32.HI R8, RZ, 0x1f, R3 ;  /* 0x0000001fff087819 */ /* 0x000fe20000011403 */
[----:B------:R-:W-:Y:S01]  /*13300*/  IMAD.WIDE.U32 R6, R2, c[0x0][0x3f0], R6 ;  /* 0x0000fc0002067a25 */ /* 0x000fe200078e0006 */
[----:B------:R1:W1:Y:S01]  /*13310*/  LDS.128 R28, [R215+0x1880] ;  /* 0x00188000d71c7984 */ /* 0x0002620000000c00 */
[----:B------:R-:W-:Y:S02]  /*13320*/  IADD3 R2, -R3, RZ, RZ ;  /* 0x000000ff03027210 */ /* 0x000fe40007ffe1ff */
[----:B------:R-:W-:Y:S01]  /*13330*/  IMAD R8, R8, c[0x0][0x3e0], RZ ;  /* 0x0000f80008087a24 */ /* 0x000fe200078e02ff */
[----:B------:R1:W1:Y:S01]  /*13340*/  LDS.128 R40, [R215+0x3080] ;  /* 0x00308000d7287984 */ /* 0x0002620000000c00 */
[----:B------:R-:W-:Y:S01]  /*13350*/  IADD3 R7, R7, R9, RZ ;  /* 0x0000000907077210 */ /* 0x000fe20007ffe0ff */
[----:B------:R-:W-:-:S02]  /*13360*/  IMAD R5, R2, c[0x0][0x4e8], R5 ;  /* 0x00013a0002057a24 */ /* 0x000fc400078e0205 */
        /* <DEDUP_REMOVED lines=14> */
.L_x_2012:
[----:B------:R-:W-:Y:S05]  /*13450*/  BRA.DIV ~URZ, `(.L_x_1937) ;  /* 0x000036927f007947 */ /* 0x000fea000b800000 */
[----:B------:R4:W2:Y:S02]  /*13460*/  SHFL.IDX PT, R2, R7, RZ, 0x181f ;  /* 0x00181fff07027589 */ /* 0x0008a400000e0000 */
.L_x_2013:
        /* <DEDUP_REMOVED lines=8> */
.L_x_2014:
[----:B------:R-:W-:-:S04]  /*134f0*/  IADD3 R3, R5, 0x10, RZ ;  /* 0x0000001005037810 */ /* 0x000fc80007ffe0ff */
[----:B------:R-:W-:-:S13]  /*13500*/  ISETP.GE.OR P0, PT, R3, R4, P2 ;  /* 0x000000040300720c */ /* 0x000fda0001706670 */
[----:B--2---:R-:W-:-:S04]  /*13510*/  @!P0 LEA R2, P1, R0, R2, 0x1 ;  /* 0x0000000200028211 */ /* 0x004fc800078208ff */
[----:B------:R-:W-:-:S05]  /*13520*/  @!P0 LEA.HI.X R3, R0, R8, R80, 0x1, P1 ;  /* 0x0000000800038211 */ /* 0x000fca00008f0c50 */
[----:B------:R2:W-:Y:S01]  /*13530*/  @!P0 ST.E.128 [R2.64], R20 ;  /* 0x0000001402008985 */ /* 0x0005e2000c101d08 */
[----:B------:R-:W-:Y:S05]  /*13540*/  BRA.DIV ~URZ, `(.L_x_1939) ;  /* 0x000036e27f007947 */ /* 0x000fea000b800000 */
[----:B------:R2:W3:Y:S02]  /*13550*/  SHFL.IDX PT, R8, R6, 0x2, 0x181f ;  /* 0x00581f0006087f89 */ /* 0x0004e400000e0000 */
.L_x_2015:
[----:B------:R-:W-:Y:S05]  /*13560*/  BRA.DIV ~URZ, `(.L_x_1940) ;  /* 0x000037327f007947 */ /* 0x000fea000b800000 */
[----:B--2---:R2:W4:Y:S02]  /*13570*/  SHFL.IDX PT, R2, R7, 0x2, 0x181f ;  /* 0x00581f0007027f89 */ /* 0x00452400000e0000 */
.L_x_2016:
        /* <DEDUP_REMOVED lines=8> */
.L_x_2017:
[----:B------:R-:W-:-:S04]  /*13600*/  IADD3 R3, R5, 0x30, RZ ;  /* 0x0000003005037810 */ /* 0x000fc80007ffe0ff */
[----:B------:R-:W-:-:S13]  /*13610*/  ISETP.GE.OR P0, PT, R3, R4, P2 ;  /* 0x000000040300720c */ /* 0x000fda0001706670 */
[----:B---3--:R-:W-:-:S04]  /*13620*/  @!P0 LEA R2, P1, R0, R2, 0x1 ;  /* 0x0000000200028211 */ /* 0x008fc800078208ff */
[----:B--2---:R-:W-:-:S05]  /*13630*/  @!P0 LEA.HI.X R3, R0, R8, R80, 0x1, P1 ;  /* 0x0000000800038211 */ /* 0x004fca00008f0c50 */
[----:B-1----:R1:W-:Y:S01]  /*13640*/  @!P0 ST.E.128 [R2.64], R28 ;  /* 0x0000001c02008985 */ /* 0x0023e2000c101d08 */
[----:B------:R-:W-:Y:S05]  /*13650*/  BRA.DIV ~URZ, `(.L_x_1942) ;  /* 0x000037827f007947 */ /* 0x000fea000b800000 */
[----:B------:R2:W3:Y:S02]  /*13660*/  SHFL.IDX PT, R8, R6, 0x4, 0x181f ;  /* 0x00981f0006087f89 */ /* 0x0004e400000e0000 */
.L_x_2018:
[----:B------:R-:W-:Y:S05]  /*13670*/  BRA.DIV ~URZ, `(.L_x_1943) ;  /* 0x000037d27f007947 */ /* 0x000fea000b800000 */
[----:B-1----:R1:W2:Y:S02]  /*13680*/  SHFL.IDX PT, R2, R7, 0x4, 0x181f ;  /* 0x00981f0007027f89 */ /* 0x0022a400000e0000 */
.L_x_2019:
        /* <DEDUP_REMOVED lines=8> */
.L_x_2020:
[----:B------:R-:W-:-:S04]  /*13710*/  IADD3 R3, R5, 0x50, RZ ;  /* 0x0000005005037810 */ /* 0x000fc80007ffe0ff */
[----:B------:R-:W-:-:S13]  /*13720*/  ISETP.GE.OR P0, PT, R3, R4, P2 ;  /* 0x000000040300720c */ /* 0x000fda0001706670 */
[----:B--2---:R-:W-:-:S04]  /*13730*/  @!P0 LEA R2, P1, R0, R2, 0x1 ;  /* 0x0000000200028211 */ /* 0x004fc800078208ff */
[----:B-1----:R-:W-:-:S05]  /*13740*/  @!P0 LEA.HI.X R3, R0, R8, R80, 0x1, P1 ;  /* 0x0000000800038211 */ /* 0x002fca00008f0c50 */
[----:B------:R1:W-:Y:S01]  /*13750*/  @!P0 ST.E.128 [R2.64], R36 ;  /* 0x0000002402008985 */ /* 0x0003e2000c101d08 */
[----:B------:R-:W-:Y:S05]  /*13760*/  BRA.DIV ~URZ, `(.L_x_1945) ;  /* 0x000038227f007947 */ /* 0x000fea000b800000 */
[----:B------:R2:W1:Y:S02]  /*13770*/  SHFL.IDX PT, R8, R6, 0x6, 0x181f ;  /* 0x00d81f0006087f89 */ /* 0x00046400000e0000 */
.L_x_2021:
[----:B------:R-:W-:Y:S05]  /*13780*/  BRA.DIV ~URZ, `(.L_x_1946) ;  /* 0x000038727f007947 */ /* 0x000fea000b800000 */
[----:B-1----:R1:W2:Y:S02]  /*13790*/  SHFL.IDX PT, R2, R7, 0x6, 0x181f ;  /* 0x00d81f0007027f89 */ /* 0x0022a400000e0000 */
.L_x_2022:
        /* <DEDUP_REMOVED lines=8> */
.L_x_2023:
[----:B------:R-:W-:-:S04]  /*13820*/  IADD3 R2, R5, 0x70, RZ ;  /* 0x0000007005027810 */ /* 0x000fc80007ffe0ff */
[----:B------:R-:W-:-:S13]  /*13830*/  ISETP.GE.OR P0, PT, R2, R4, P2 ;  /* 0x000000040200720c */ /* 0x000fda0001706670 */
[----:B------:R-:W-:Y:S05]  /*13840*/  @P0 BRA `(.L_x_1948) ;  /* 0x0000189000000947 */ /* 0x000fea0003800000 */
[----:B----4-:R-:W-:-:S04]  /*13850*/  LEA R2, P0, R0, R3, 0x1 ;  /* 0x0000000300027211 */ /* 0x010fc800078008ff */
[----:B---3--:R-:W-:-:S05]  /*13860*/  LEA.HI.X R3, R0, R6, R80, 0x1, P0 ;  /* 0x0000000600037211 */ /* 0x008fca00000f0c50 */
[----:B------:R3:W-:Y:S01]  /*13870*/  ST.E.128 [R2.64], R44 ;  /* 0x0000002c02007985 */ /* 0x0007e2000c101d08 */
[----:B------:R-:W-:Y:S05]  /*13880*/  BRA `(.L_x_1948) ;  /* 0x0000185000007947 */ /* 0x000fea0003800000 */
.L_x_1935:
        /* <DEDUP_REMOVED lines=34> */
.L_x_2024:
[----:B------:R-:W-:Y:S05]  /*13ab0*/  BRA.DIV ~URZ, `(.L_x_1950) ;  /* 0x000036f27f007947 */ /* 0x000fea000b800000 */
[----:B------:R3:W4:Y:S02]  /*13ac0*/  SHFL.IDX PT, R2, R21, RZ, 0x1c1f ;  /* 0x001c1fff15027589 */ /* 0x00072400000e0000 */
.L_x_2025:
        /* <DEDUP_REMOVED lines=51> */
.L_x_1952:
[----:B------:R-:W-:Y:S05]  /*13e00*/  BSYNC B0 ;  /* 0x0000000000007941 */ /* 0x000fea0003800000 */
.L_x_1951:
[----:B------:R-:W-:Y:S05]  /*13e10*/  BRA.DIV ~URZ, `(.L_x_1953) ;  /* 0x000034027f007947 */ /* 0x000fea000b800000 */
[----:B--2---:R2:W1:Y:S04]  /*13e20*/  SHFL.IDX PT, R13, R20, 0x1, 0x1c1f ;  /* 0x003c1f00140d7f89 */ /* 0x00446800000e0000 */
[----:B----4-:R2:W4:Y:S02]  /*13e30*/  SHFL.IDX PT, R2, R21, 0x1, 0x1c1f ;  /* 0x003c1f0015027f89 */ /* 0x01052400000e0000 */
.L_x_2026:
        /* <DEDUP_REMOVED lines=34> */
.L_x_1955:
[----:B------:R-:W-:Y:S05]  /*14060*/  BSYNC B0 ;  /* 0x0000000000007941 */ /* 0x000fea0003800000 */
.L_x_1954:
[----:B------:R-:W-:Y:S05]  /*14070*/  BRA.DIV ~URZ, `(.L_x_1956) ;  /* 0x000032727f007947 */ /* 0x000fea000b800000 */
[----:B-1----:R1:W2:Y:S02]  /*14080*/  SHFL.IDX PT, R13, R20, 0x2, 0x1c1f ;  /* 0x005c1f00140d7f89 */ /* 0x0022a400000e0000 */
.L_x_2027:
[----:B------:R-:W-:Y:S05]  /*14090*/  BRA.DIV ~URZ, `(.L_x_1957) ;  /* 0x000032c27f007947 */ /* 0x000fea000b800000 */
[----:B--2-4-:R2:W4:Y:S02]  /*140a0*/  SHFL.IDX PT, R2, R21, 0x2, 0x1c1f ;  /* 0x005c1f0015027f89 */ /* 0x01452400000e0000 */
.L_x_2028:
[----:B------:R-:W-:Y:S01]  /*140b0*/  LOP3.LUT P0, RZ, R245, 0x1, RZ, 0xc0, !PT ;  /* 0x00000001f5ff7812 */ /* 0x000fe2000780c0ff */
[----:B------:R-:W-:-:S12]  /*140c0*/  BSSY B0, `(.L_x_1958) ;  /* 0x0000022000007945 */ /* 0x000fd80003800000 */
        /* <DEDUP_REMOVED lines=33> */
.L_x_1959:
[----:B------:R-:W-:Y:S05]  /*142e0*/  BSYNC B0 ;  /* 0x0000000000007941 */ /* 0x000fea0003800000 */
.L_x_1958:
[----:B------:R-:W-:Y:S05]  /*142f0*/  BRA.DIV ~URZ, `(.L_x_1960) ;  /* 0x000030d27f007947 */ /* 0x000fea000b800000 */
[----:B------:R1:W2:Y:S04]  /*14300*/  SHFL.IDX PT, R13, R20, 0x3, 0x1c1f ;  /* 0x007c1f00140d7f89 */ /* 0x0002a800000e0000 */
[----:B-1--4-:R1:W4:Y:S02]  /*14310*/  SHFL.IDX PT, R2, R21, 0x3, 0x1c1f ;  /* 0x007c1f0015027f89 */ /* 0x01232400000e0000 */
.L_x_2029:
[----:B------:R-:W-:-:S13]  /*14320*/  LOP3.LUT P0, RZ, R245, 0x2, RZ, 0xc0, !PT ;  /* 0x00000002f5ff7812 */ /* 0x000fda000780c0ff */
        /* <DEDUP_REMOVED lines=37> */
.L_x_1933:
[----:B------:R-:W-:Y:S01]  /*14580*/  ISETP.NE.U32.AND P0, PT, RZ, c[0x0][0x508], PT ;  /* 0x00014200ff007a0c */ /* 0x000fe20003f05070 */
[----:B------:R-:W2:Y:S01]  /*14590*/  LDL.LU R3, [R1+0x18] ;  /* 0x0000180001037983 */ /* 0x000ea20000300800 */
[----:B------:R-:W-:Y:S01]  /*145a0*/  ISETP.NE.U32.AND P2, PT, RZ, c[0x0][0x500], PT ;  /* 0x00014000ff007a0c */ /* 0x000fe20003f45070 */
[----:B-1----:R-:W-:Y:S01]  /*145b0*/  IMAD.MOV.U32 R6, RZ, RZ, 0x4 ;  /* 0x00000004ff067424 */ /* 0x002fe200078e00ff */
[----:B------:R-:W-:Y:S01]  /*145c0*/  ISETP.NE.AND.EX P1, PT, RZ, c[0x0][0x50c], PT, P0 ;  /* 0x00014300ff007a0c */ /* 0x000fe20003f25300 */
[----:B------:R-:W-:Y:S01]  /*145d0*/  IMAD.MOV.U32 R2, RZ, RZ, RZ ;  /* 0x000000ffff027224 */ /* 0x000fe200078e00ff */
[----:B------:R-:W-:Y:S01]  /*145e0*/  ISETP.NE.AND.EX P2, PT, RZ, c[0x0][0x504], PT, P2 ;  /* 0x00014100ff007a0c */ /* 0x000fe20003f45320 */
[----:B------:R-:W-:Y:S02]  /*145f0*/  IMAD.MOV.U32 R20, RZ, RZ, c[0x0][0x388] ;  /* 0x0000e200ff147624 */ /* 0x000fe400078e00ff */
[----:B------:R-:W-:-:S08]  /*14600*/  IMAD.WIDE R6, R246, R6, c[0x0][0x500] ;  /* 0x00014000f6067625 */ /* 0x000fd000078e0206 */
        /* <DEDUP_REMOVED lines=11> */
.L_x_1961:
        /* <DEDUP_REMOVED lines=57> */
.L_x_1963:
[----:B------:R-:W-:Y:S05]  /*14a50*/  BSYNC B0 ;  /* 0x0000000000007941 */ /* 0x000fea0003800000 */
.L_x_1962:
        /* <DEDUP_REMOVED lines=38> */
.L_x_2030:
[----:B------:R-:W-:Y:S05]  /*14cc0*/  BRA.DIV ~URZ, `(.L_x_1965) ;  /* 0x000028427f007947 */ /* 0x000fea000b800000 */
[----:B------:R3:W4:Y:S02]  /*14cd0*/  SHFL.IDX PT, R2, R7, RZ, 0x181f ;  /* 0x00181fff07027589 */ /* 0x00072400000e0000 */
.L_x_2031:
        /* <DEDUP_REMOVED lines=8> */
.L_x_2032:
[----:B------:R-:W-:-:S04]  /*14d60*/  IADD3 R3, R4, 0x10, RZ ;  /* 0x0000001004037810 */ /* 0x000fc80007ffe0ff */
[----:B------:R-:W-:-:S13]  /*14d70*/  ISETP.GE.OR P0, PT, R3, R5, P2 ;  /* 0x000000050300720c */ /* 0x000fda0001706670 */
[----:B--2---:R-:W-:-:S04]  /*14d80*/  @!P0 LEA R2, P1, R0, R2, 0x1 ;  /* 0x0000000200028211 */ /* 0x004fc800078208ff */
[----:B-1----:R-:W-:-:S05]  /*14d90*/  @!P0 LEA.HI.X R3, R0, R8, R80, 0x1, P1 ;  /* 0x0000000800038211 */ /* 0x002fca00008f0c50 */
[----:B------:R1:W-:Y:S01]  /*14da0*/  @!P0 ST.E.128 [R2.64], RZ ;  /* 0x000000ff02008985 */ /* 0x0003e2000c101d08 */
[----:B------:R-:W-:Y:S05]  /*14db0*/  BRA.DIV ~URZ, `(.L_x_1967) ;  /* 0x000028927f007947 */ /* 0x000fea000b800000 */
[----:B------:R2:W1:Y:S02]  /*14dc0*/  SHFL.IDX PT, R8, R6, 0x2, 0x181f ;  /* 0x00581f0006087f89 */ /* 0x00046400000e0000 */
.L_x_2033:
[----:B------:R-:W-:Y:S05]  /*14dd0*/  BRA.DIV ~URZ, `(.L_x_1968) ;  /* 0x000028e27f007947 */ /* 0x000fea000b800000 */
[----:B-1----:R1:W2:Y:S02]  /*14de0*/  SHFL.IDX PT, R2, R7, 0x2, 0x181f ;  /* 0x00581f0007027f89 */ /* 0x0022a400000e0000 */
.L_x_2034:
        /* <DEDUP_REMOVED lines=8> */
.L_x_2035:
[----:B------:R-:W-:-:S04]  /*14e70*/  IADD3 R3, R4, 0x30, RZ ;  /* 0x0000003004037810 */ /* 0x000fc80007ffe0ff */
[----:B------:R-:W-:-:S13]  /*14e80*/  ISETP.GE.OR P0, PT, R3, R5, P2 ;  /* 0x000000050300720c */ /* 0x000fda0001706670 */
[----:B--2---:R-:W-:-:S04]  /*14e90*/  @!P0 LEA R2, P1, R0, R2, 0x1 ;  /* 0x0000000200028211 */ /* 0x004fc800078208ff */
[----:B------:R-:W-:-:S05]  /*14ea0*/  @!P0 LEA.HI.X R3, R0, R8, R80, 0x1, P1 ;  /* 0x0000000800038211 */ /* 0x000fca00008f0c50 */
[----:B------:R2:W-:Y:S01]  /*14eb0*/  @!P0 ST.E.128 [R2.64], RZ ;  /* 0x000000ff02008985 */ /* 0x0005e2000c101d08 */
[----:B------:R-:W-:Y:S05]  /*14ec0*/  BRA.DIV ~URZ, `(.L_x_1970) ;  /* 0x000029327f007947 */ /* 0x000fea000b800000 */
[----:B------:R1:W2:Y:S02]  /*14ed0*/  SHFL.IDX PT, R8, R6, 0x4, 0x181f ;  /* 0x00981f0006087f89 */ /* 0x0002a400000e0000 */
.L_x_2036:
[----:B------:R-:W-:Y:S05]  /*14ee0*/  BRA.DIV ~URZ, `(.L_x_1971) ;  /* 0x000029827f007947 */ /* 0x000fea000b800000 */
[----:B--2---:R2:W1:Y:S02]  /*14ef0*/  SHFL.IDX PT, R2, R7, 0x4, 0x181f ;  /* 0x00981f0007027f89 */ /* 0x00446400000e0000 */
.L_x_2037:
        /* <DEDUP_REMOVED lines=8> */
.L_x_2038:
[----:B------:R-:W-:-:S04]  /*14f80*/  IADD3 R3, R4, 0x50, RZ ;  /* 0x0000005004037810 */ /* 0x000fc80007ffe0ff */
[----:B------:R-:W-:-:S13]  /*14f90*/  ISETP.GE.OR P0, PT, R3, R5, P2 ;  /* 0x000000050300720c */ /* 0x000fda0001706670 */
[----:B---3--:R-:W-:-:S04]  /*14fa0*/  @!P0 LEA R2, P1, R0, R2, 0x1 ;  /* 0x0000000200028211 */ /* 0x008fc800078208ff */
[----:B--2---:R-:W-:-:S05]  /*14fb0*/  @!P0 LEA.HI.X R3, R0, R8, R80, 0x1, P1 ;  /* 0x0000000800038211 */ /* 0x004fca00008f0c50 */
[----:B------:R2:W-:Y:S01]  /*14fc0*/  @!P0 ST.E.128 [R2.64], RZ ;  /* 0x000000ff02008985 */ /* 0x0005e2000c101d08 */
[----:B------:R-:W-:Y:S05]  /*14fd0*/  BRA.DIV ~URZ, `(.L_x_1973) ;  /* 0x000029d27f007947 */ /* 0x000fea000b800000 */
[----:B------:R3:W1:Y:S02]  /*14fe0*/  SHFL.IDX PT, R8, R6, 0x6, 0x181f ;  /* 0x00d81f0006087f89 */ /* 0x00066400000e0000 */
.L_x_2039:
[----:B------:R-:W-:Y:S05]  /*14ff0*/  BRA.DIV ~URZ, `(.L_x_1974) ;  /* 0x00002a227f007947 */ /* 0x000fea000b800000 */
[----:B--2---:R2:W3:Y:S02]  /*15000*/  SHFL.IDX PT, R2, R7, 0x6, 0x181f ;  /* 0x00d81f0007027f89 */ /* 0x0044e400000e0000 */
.L_x_2040:
        /* <DEDUP_REMOVED lines=8> */
.L_x_2041:
[----:B------:R-:W-:-:S04]  /*15090*/  IADD3 R4, R4, 0x70, RZ ;  /* 0x0000007004047810 */ /* 0x000fc80007ffe0ff */
[----:B------:R-:W-:-:S13]  /*150a0*/  ISETP.GE.OR P0, PT, R4, R5, P2 ;  /* 0x000000050400720c */ /* 0x000fda0001706670 */
[----:B----4-:R-:W-:-:S04]  /*150b0*/  @!P0 LEA R2, P1, R0, R2, 0x1 ;  /* 0x0000000200028211 */ /* 0x010fc800078208ff */
[----:B---3--:R-:W-:-:S05]  /*150c0*/  @!P0 LEA.HI.X R3, R0, R6, R80, 0x1, P1 ;  /* 0x0000000600038211 */ /* 0x008fca00008f0c50 */
[----:B------:R3:W-:Y:S04]  /*150d0*/  @!P0 ST.E.128 [R2.64], RZ ;  /* 0x000000ff02008985 */ /* 0x0007e8000c101d08 */
.L_x_1948:
[----:B------:R-:W-:Y:S05]  /*150e0*/  BSYNC B1 ;  /* 0x0000000000017941 */ /* 0x000fea0003800000 */
.L_x_1932:
[----:B------:R-:W5:Y:S02]  /*150f0*/  LDL R0, [R1+0x38] ;  /* 0x0000380001007983 */ /* 0x000f640000100800 */
[----:B-----5:R-:W-:-:S13]  /*15100*/  ISETP.NE.AND P0, PT, R0, RZ, PT ;  /* 0x000000ff0000720c */ /* 0x020fda0003f05270 */
[----:B------:R-:W-:Y:S01]  /*15110*/  @P0 WARPSYNC 0xffffffff ;  /* 0xffffffff00000948 */ /* 0x000fe20003800000 */
[----:B------:R-:W-:Y:S06]  /*15120*/  @P0 BAR.SYNC.DEFER_BLOCKING 0x5, 0x80 ;  /* 0x0142000000000b1d */ /* 0x000fec0000010000 */
[----:B-123--:R-:W1:Y:S04]  /*15130*/  @P0 LDS.128 R4, [0x9100] ;  /* 0x00910000ff040984 */ /* 0x00ee680000000c00 */
[----:B-1----:R1:W-:Y:S04]  /*15140*/  @P0 STL.64 [R1], R4 ;  /* 0x0000000401000387 */ /* 0x0023e80000100a00 */
        /* <DEDUP_REMOVED lines=9> */
.L_x_2042:
[----:B------:R-:W-:Y:S05]  /*151e0*/  BRA.DIV ~URZ, `(.L_x_1978) ;  /* 0x000029e27f007947 */ /* 0x000fea000b800000 */
[----:B------:R3:W1:Y:S02]  /*151f0*/  SHFL.IDX PT, R8, R49, 0x1, 0x1f ;  /* 0x00201f0031087f89 */ /* 0x00066400000e0000 */
.L_x_2043:
        /* <DEDUP_REMOVED lines=19> */
.L_x_2044:
        /* <DEDUP_REMOVED lines=16> */
.L_x_2045:
[----:B----4-:R-:W-:Y:S01]  /*15430*/  IMAD R0, R0, c[0x0][0x538], RZ ;  /* 0x00014e0000007a24 */ /* 0x010fe200078e02ff */
[----:B------:R-:W-:Y:S04]  /*15440*/  BSSY B1, `(.L_x_1981) ;  /* 0x0000084000017945 */ /* 0x000fe80003800000 */
[----:B-1----:R-:W-:-:S04]  /*15450*/  IADD3 R8, R0, R8, RZ ;  /* 0x0000000800087210 */ /* 0x002fc80007ffe0ff */
[----:B--2---:R-:W-:-:S13]  /*15460*/  ISETP.GT.AND P0, PT, R8, R9, PT ;  /* 0x000000090800720c */ /* 0x004fda0003f04270 */
[----:B------:R-:W-:Y:S05]  /*15470*/  @P0 BRA `(.L_x_1982) ;  /* 0x0000025000000947 */ /* 0x000fea0003800000 */
.L_x_1986:
        /* <DEDUP_REMOVED lines=17> */
.L_x_2046:
        /* <DEDUP_REMOVED lines=16> */
.L_x_2047:
[----:B--2---:R-:W-:-:S05]  /*15690*/  IMAD R0, R0, c[0x0][0x538], RZ ;  /* 0x00014e0000007a24 */ /* 0x004fca00078e02ff */
[----:B------:R-:W-:-:S04]  /*156a0*/  IADD3 R8, R0, R8, RZ ;  /* 0x0000000800087210 */ /* 0x000fc80007ffe0ff */
[----:B------:R-:W-:-:S13]  /*156b0*/  ISETP.GT.AND P0, PT, R8, R9, PT ;  /* 0x000000090800720c */ /* 0x000fda0003f04270 */
[----:B-1----:R-:W-:Y:S05]  /*156c0*/  @!P0 BRA `(.L_x_1986) ;  /* 0xfffffdb000008947 */ /* 0x002fea000383ffff */
.L_x_1982:
[----:B------:R-:W-:-:S05]  /*156d0*/  IADD3 R10, -R0, R8, RZ ;  /* 0x00000008000a7210 */ /* 0x000fca0007ffe1ff */
[----:B------:R-:W-:-:S05]  /*156e0*/  IMAD R0, R4, c[0x0][0x538], R10 ;  /* 0x00014e0004007a24 */ /* 0x000fca00078e020a */
[----:B------:R-:W-:Y:S01]  /*156f0*/  ISETP.GT.AND P0, PT, R0, R9, PT ;  /* 0x000000090000720c */ /* 0x000fe20003f04270 */
[----:B------:R-:W-:-:S12]  /*15700*/  BRA.DIV ~URZ, `(.L_x_1987) ;  /* 0x000029227f007947 */ /* 0x000fd8000b800000 */
[----:B------:R-:W-:-:S04]  /*15710*/  VOTE.ANY R0, PT, !P0 ;  /* 0x0000000000007806 */ /* 0x000fc800040e0100 */
.L_x_2048:
[----:B------:R1:W2:Y:S01]  /*15720*/  POPC R13, R0 ;  /* 0x00000000000d7309 */ /* 0x0002a20000000000 */
[----:B------:R-:W-:Y:S05]  /*15730*/  BRA.DIV ~URZ, `(.L_x_1988) ;  /* 0x000029327f007947 */ /* 0x000fea000b800000 */
[----:B--2---:R2:W4:Y:S04]  /*15740*/  SHFL.IDX PT, R8, R6, R13, 0x1f ;  /* 0x00001f0d06087589 */ /* 0x00452800000e0000 */
[----:B------:R2:W1:Y:S02]  /*15750*/  SHFL.IDX PT, R7, R7, R13, 0x1f ;  /* 0x00001f0d07077589 */ /* 0x00046400000e0000 */
.L_x_2049:
[----:B------:R-:W-:Y:S01]  /*15760*/  ISETP.NE.AND P0, PT, R0, RZ, PT ;  /* 0x000000ff0000720c */ /* 0x000fe20003f05270 */
[----:B------:R-:W-:-:S12]  /*15770*/  BSSY B0, `(.L_x_1989) ;  /* 0x0000005000007945 */ /* 0x000fd80003800000 */
[----:B------:R-:W-:Y:S05]  /*15780*/  @!P0 BRA `(.L_x_1990) ;  /* 0x0000003000008947 */ /* 0x000fea0003800000 */
[----:B------:R-:W-:Y:S01]  /*15790*/  IADD3 R11, R13, -0x1, RZ ;  /* 0xffffffff0d0b7810 */ /* 0x000fe20007ffe0ff */
[----:B------:R-:W-:Y:S05]  /*157a0*/  BRA.DIV ~URZ, `(.L_x_1991) ;  /* 0x000029927f007947 */ /* 0x000fea000b800000 */
[----:B------:R2:W3:Y:S02]  /*157b0*/  SHFL.IDX PT, R14, R4, R11, 0x1f ;  /* 0x00001f0b040e7589 */ /* 0x0004e400000e0000 */
.L_x_1990:
[----:B------:R-:W-:Y:S05]  /*157c0*/  BSYNC B0 ;  /* 0x0000000000007941 */ /* 0x000fea0003800000 */
.L_x_1989:
[----:B--23--:R-:W-:Y:S01]  /*157d0*/  IMAD R6, R14, c[0x0][0x538], R10 ;  /* 0x00014e000e067a24 */ /* 0x00cfe200078e020a */
[----:B----4-:R-:W-:Y:S02]  /*157e0*/  IABS R2, R8 ;  /* 0x0000000800027213 */ /* 0x010fe40000000000 */
[----:B-1----:R-:W-:Y:S01]  /*157f0*/  IABS R3, R7 ;  /* 0x0000000700037213 */ /* 0x002fe20000000000 */
[----:B------:R-:W-:Y:S01]  /*15800*/  IMAD.IADD R9, R9, 0x1, -R6 ;  /* 0x0000000109097824 */ /* 0x000fe200078e0a06 */
[----:B------:R1:W-:Y:S01]  /*15810*/  STL [R1], R6 ;  /* 0x0000000601007387 */ /* 0x0003e20000100800 */
        /* <DEDUP_REMOVED lines=65> */
.L_x_1983:
[----:B------:R-:W-:Y:S01]  /*15c30*/  MOV R0, c[0x0][0x53c] ;  /* 0x00014f0000007a02 */ /* 0x000fe20000000f00 */
[----:B------:R1:W-:Y:S04]  /*15c40*/  STL [R1], R9 ;  /* 0x0000000901007387 */ /* 0x0003e80000100800 */
[----:B------:R1:W-:Y:S04]  /*15c50*/  STL [R1+0x4], RZ ;  /* 0x000004ff01007387 */ /* 0x0003e80000100800 */
[----:B------:R1:W-:Y:S04]  /*15c60*/  STL [R1+0x8], RZ ;  /* 0x000008ff01007387 */ /* 0x0003e80000100800 */
[----:B------:R1:W-:Y:S02]  /*15c70*/  STL [R1+0xc], R0 ;  /* 0x00000c0001007387 */ /* 0x0003e40000100800 */
.L_x_1992:
[----:B------:R-:W-:Y:S05]  /*15c80*/  BSYNC B1 ;  /* 0x0000000000017941 */ /* 0x000fea0003800000 */
.L_x_1981:
[----:B---3--:R-:W2:Y:S04]  /*15c90*/  LDL R4, [R1] ;  /* 0x0000000001047983 */ /* 0x008ea80000100800 */
        /* <DEDUP_REMOVED lines=8> */
.L_x_1976:
[----:B-1----:R-:W3:Y:S02]  /*15d20*/  LDL R0, [R1+0xc] ;  /* 0x00000c0001007983 */ /* 0x002ee40000100800 */
[----:B---3--:R-:W-:-:S13]  /*15d30*/  ISETP.GE.AND P0, PT, R0, c[0x0][0x53c], PT ;  /* 0x00014f0000007a0c */ /* 0x008fda0003f06270 */
[----:B--2-4-:R-:W-:Y:S01]  /*15d40*/  @P0 CALL.REL.NOINC `(.L_x_1993) ;  /* 0x0000001000000944 */ /* 0x014fe20003c00000 */
[----:B------:R-:W-:Y:S05]  /*15d50*/  BRA `(.L_x_1994) ;  /* 0xfffeb54000007947 */ /* 0x000fea000383ffff */
.L_x_1993:
[----:B------:R-:W-:Y:S05]  /*15d60*/  EXIT ;  /* 0x000000000000794d */ /* 0x000fea0003800000 */
.L_x_1816:
[----:B------:R-:W-:Y:S01]  /*15d70*/  IMAD.MOV.U32 R0, RZ, RZ, R5 ;  /* 0x000000ffff007224 */ /* 0x000fe200078e0005 */
[----:B------:R-:W-:Y:S02]  /*15d80*/  MOV R2, 0x1 ;  /* 0x0000000100027802 */ /* 0x000fe40000000f00 */
[----:B------:R-:W-:Y:S02]  /*15d90*/  MOV R3, 0x15db0 ;  /* 0x00015db000037802 */ /* 0x000fe40000000f00 */
[----:B------:R-:W-:Y:S05]  /*15da0*/  CALL.REL.NOINC `($__internal_32_$__cuda_sm70_shflsync_up_p) ;  /* 0x0000249000007944 */ /* 0x000fea0003c00000 */
[----:B------:R-:W-:Y:S01]  /*15db0*/  MOV R0, R4 ;  /* 0x0000000400007202 */ /* 0x000fe20000000f00 */
[----:B------:R-:W-:Y:S05]  /*15dc0*/  BRA `(.L_x_1995) ;  /* 0xfffea6a000007947 */ /* 0x000fea000383ffff */
.L_x_1817:
[----:B------:R-:W-:Y:S01]  /*15dd0*/  IMAD.MOV.U32 R0, RZ, RZ, R5 ;  /* 0x000000ffff007224 */ /* 0x000fe200078e0005 */
[----:B------:R-:W-:Y:S02]  /*15de0*/  MOV R2, 0x2 ;  /* 0x0000000200027802 */ /* 0x000fe40000000f00 */
[----:B------:R-:W-:Y:S02]  /*15df0*/  MOV R3, 0x15e10 ;  /* 0x00015e1000037802 */ /* 0x000fe40000000f00 */
[----:B------:R-:W-:Y:S05]  /*15e00*/  CALL.REL.NOINC `($__internal_32_$__cuda_sm70_shflsync_up_p) ;  /* 0x0000243000007944 */ /* 0x000fea0003c00000 */
[----:B------:R-:W-:Y:S01]  /*15e10*/  SEL R0, R4, RZ, P4 ;  /* 0x000000ff04007207 */ /* 0x000fe20002000000 */
[----:B------:R-:W-:Y:S01]  /*15e20*/  IMAD.MOV.U32 R2, RZ, RZ, 0x4 ;  /* 0x00000004ff027424 */ /* 0x000fe200078e00ff */
[----:B------:R-:W-:-:S03]  /*15e30*/  MOV R3, 0x15e60 ;  /* 0x00015e6000037802 */ /* 0x000fc60000000f00 */
[----:B------:R-:W-:Y:S02]  /*15e40*/  IMAD.IADD R0, R5, 0x1, R0 ;  /* 0x0000000105007824 */ /* 0x000fe400078e0200 */
        /* <DEDUP_REMOVED lines=13> */
[----:B------:R-:W-:Y:S02]  /*15f20*/  MOV R3, 0x1f ;  /* 0x0000001f00037802 */ /* 0x000fe40000000f00 */
[----:B------:R-:W-:Y:S01]  /*15f30*/  MOV R2, 0x15f70 ;  /* 0x00015f7000027802 */ /* 0x000fe20000000f00 */
[----:B------:R-:W-:-:S04]  /*15f40*/  IMAD.IADD R4, R0, 0x1, R4 ;  /* 0x0000000100047824 */ /* 0x000fc800078e0204 */
[----:B------:R-:W-:Y:S02]  /*15f50*/  IMAD.MOV.U32 R12, RZ, RZ, R4 ;  /* 0x000000ffff0c7224 */ /* 0x000fe400078e0004 */
[----:B------:R-:W-:Y:S05]  /*15f60*/  CALL.REL.NOINC `($__internal_31_$__cuda_sm70_shflsync_idx_p) ;  /* 0x0000228000007944 */ /* 0x000fea0003c00000 */
[----:B------:R-:W-:Y:S01]  /*15f70*/  MOV R0, R11 ;  /* 0x0000000b00007202 */ /* 0x000fe20000000f00 */
[----:B------:R-:W-:Y:S05]  /*15f80*/  BRA `(.L_x_1996) ;  /* 0xfffea5e000007947 */ /* 0x000fea000383ffff */
.L_x_1819:
[----:B------:R-:W-:Y:S02]  /*15f90*/  SEL R0, RZ, 0x1, P0 ;  /* 0x00000001ff007807 */ /* 0x000fe40000000000 */
[----:B------:R-:W-:Y:S02]  /*15fa0*/  MOV R2, 0x15fc0 ;  /* 0x00015fc000027802 */ /* 0x000fe40000000f00 */
[----:B------:R-:W-:Y:S05]  /*15fb0*/  CALL.REL.NOINC `($__internal_33_$__cuda_sm70_votesync_ballot) ;  /* 0x000022f000007944 */ /* 0x000fea0003c00000 */
[----:B------:R-:W-:Y:S05]  /*15fc0*/  BRA `(.L_x_1997) ;  /* 0xfffea63000007947 */ /* 0x000fea000383ffff */
.L_x_1820:
[----:B------:R-:W-:Y:S01]  /*15fd0*/  IMAD.MOV.U32 R12, RZ, RZ, R8 ;  /* 0x000000ffff0c7224 */ /* 0x000fe200078e0008 */
[----:B--2---:R-:W-:Y:S01]  /*15fe0*/  MOV R11, R15 ;  /* 0x0000000f000b7202 */ /* 0x004fe20000000f00 */
[----:B------:R-:W-:Y:S01]  /*15ff0*/  IMAD.MOV.U32 R3, RZ, RZ, 0x1f ;  /* 0x0000001fff037424 */ /* 0x000fe200078e00ff */
[----:B------:R-:W-:Y:S02]  /*16000*/  MOV R2, 0x16020 ;  /* 0x0001602000027802 */ /* 0x000fe40000000f00 */
[----:B-1----:R-:W-:Y:S05]  /*16010*/  CALL.REL.NOINC `($__internal_31_$__cuda_sm70_shflsync_idx_p) ;  /* 0x000021d000007944 */ /* 0x002fea0003c00000 */
[----:B------:R-:W-:Y:S01]  /*16020*/  IMAD.MOV.U32 R13, RZ, RZ, R11 ;  /* 0x000000ffff0d7224 */ /* 0x000fe200078e000b */
[----:B------:R-:W-:Y:S01]  /*16030*/  MOV R12, R7 ;  /* 0x00000007000c7202 */ /* 0x000fe20000000f00 */
[----:B------:R-:W-:Y:S01]  /*16040*/  IMAD.MOV.U32 R6, RZ, RZ, RZ ;  /* 0x000000ffff067224 */ /* 0x000fe200078e00ff */
[----:B------:R-:W-:Y:S01]  /*16050*/  MOV R11, R15 ;  /* 0x0000000f000b7202 */ /* 0x000fe20000000f00 */
[----:B------:R-:W-:Y:S01]  /*16060*/  IMAD.MOV.U32 R3, RZ, RZ, 0x1f ;  /* 0x0000001fff037424 */ /* 0x000fe200078e00ff */
[----:B------:R-:W-:-:S02]  /*16070*/  MOV R2, 0x16090 ;  /* 0x0001609000027802 */ /* 0x000fc40000000f00 */
[----:B------:R-:W-:Y:S05]  /*16080*/  CALL.REL.NOINC `($__internal_31_$__cuda_sm70_shflsync_idx_p) ;  /* 0x0000216000007944 */ /* 0x000fea0003c00000 */
[----:B------:R-:W-:Y:S01]  /*16090*/  MOV R10, R11 ;  /* 0x0000000b000a7202 */ /* 0x000fe20000000f00 */
[----:B------:R-:W-:Y:S05]  /*160a0*/  BRA `(.L_x_1998) ;  /* 0xfffea5a000007947 */ /* 0x000fea000383ffff */
.L_x_1823:
[----:B------:R-:W-:Y:S01]  /*160b0*/  IMAD.MOV.U32 R12, RZ, RZ, R4 ;  /* 0x000000ffff0c7224 */ /* 0x000fe200078e0004 */
[----:B------:R-:W-:-:S02]  /*160c0*/  MOV R3, 0x1f ;  /* 0x0000001f00037802 */ /* 0x000fc40000000f00 */
[----:B------:R-:W-:Y:S02]  /*160d0*/  MOV R2, 0x160f0 ;  /* 0x000160f000027802 */ /* 0x000fe40000000f00 */
[----:B-1234-:R-:W-:Y:S05]  /*160e0*/  CALL.REL.NOINC `($__internal_31_$__cuda_sm70_shflsync_idx_p) ;  /* 0x0000210000007944 */ /* 0x01efea0003c00000 */
[----:B------:R-:W-:Y:S01]  /*160f0*/  MOV R6, R11 ;  /* 0x0000000b00067202 */ /* 0x000fe20000000f00 */
[----:B------:R-:W-:Y:S05]  /*16100*/  BRA `(.L_x_1822) ;  /* 0xfffea5a000007947 */ /* 0x000fea000383ffff */
.L_x_1869:
[----:B------:R-:W-:Y:S01]  /*16110*/  IMAD.MOV.U32 R12, RZ, RZ, R4 ;  /* 0x000000ffff0c7224 */ /* 0x000fe200078e0004 */
[----:B------:R-:W-:Y:S01]  /*16120*/  MOV R11, RZ ;  /* 0x000000ff000b7202 */ /* 0x000fe20000000f00 */
[----:B------:R-:W-:Y:S01]  /*16130*/  IMAD.MOV.U32 R3, RZ, RZ, 0x181f ;  /* 0x0000181fff037424 */ /* 0x000fe200078e00ff */
[----:B--2---:R-:W-:Y:S02]  /*16140*/  MOV R2, 0x16160 ;  /* 0x0001616000027802 */ /* 0x004fe40000000f00 */
[----:B-1---5:R-:W-:Y:S05]  /*16150*/  CALL.REL.NOINC `($__internal_31_$__cuda_sm70_shflsync_idx_p) ;  /* 0x0000209000007944 */ /* 0x022fea0003c00000 */
[----:B------:R-:W-:Y:S01]  /*16160*/  MOV R6, R11 ;  /* 0x0000000b00067202 */ /* 0x000fe20000000f00 */
[----:B------:R-:W-:Y:S05]  /*16170*/  BRA `(.L_x_1999) ;  /* 0xffff1b5000007947 */ /* 0x000fea000383ffff */
.L_x_1870:
[----:B------:R-:W-:Y:S01]  /*16180*/  IMAD.MOV.U32 R12, RZ, RZ, R5 ;  /* 0x000000ffff0c7224 */ /* 0x000fe200078e0005 */
[----:B------:R-:W-:Y:S01]  /*16190*/  MOV R11, RZ ;  /* 0x000000ff000b7202 */ /* 0x000fe20000000f00 */
[----:B------:R-:W-:Y:S01]  /*161a0*/  IMAD.MOV.U32 R3, RZ, RZ, 0x181f ;  /* 0x0000181fff037424 */ /* 0x000fe200078e00ff */
[----:B--2---:R-:W-:Y:S02]  /*161b0*/  MOV R2, 0x161d0 ;  /* 0x000161d000027802 */ /* 0x004fe40000000f00 */
[----:B-1-345:R-:W-:Y:S05]  /*161c0*/  CALL.REL.NOINC `($__internal_31_$__cuda_sm70_shflsync_idx_p) ;  /* 0x0000202000007944 */ /* 0x03afea0003c00000 */
[----:B------:R-:W-:Y:S01]  /*161d0*/  MOV R2, R11 ;  /* 0x0000000b00027202 */ /* 0x000fe20000000f00 */
[----:B------:R-:W-:Y:S05]  /*161e0*/  BRA `(.L_x_2000) ;  /* 0xffff1b0000007947 */ /* 0x000fea000383ffff */
.L_x_1873:
[----:B------:R-:W-:Y:S01]  /*161f0*/  IMAD.MOV.U32 R12, RZ, RZ, R4 ;  /* 0x000000ffff0c7224 */ /* 0x000fe200078e0004 */
[----:B------:R-:W-:Y:S01]  /*16200*/  MOV R11, 0x1 ;  /* 0x00000001000b7802 */ /* 0x000fe20000000f00 */
[----:B-1----:R-:W-:Y:S01]  /*16210*/  IMAD.MOV.U32 R3, RZ, RZ, 0x181f ;  /* 0x0000181fff037424 */ /* 0x002fe200078e00ff */
[----:B------:R-:W-:-:S02]  /*16220*/  MOV R2, 0x16240 ;  /* 0x0001624000027802 */ /* 0x000fc40000000f00 */
[----:B--2345:R-:W-:Y:S05]  /*16230*/  CALL.REL.NOINC `($__internal_31_$__cuda_sm70_shflsync_idx_p) ;  /* 0x00001fb000007944 */ /* 0x03cfea0003c00000 */
[----:B------:R-:W-:Y:S01]  /*16240*/  IMAD.MOV.U32 R6, RZ, RZ, R11 ;  /* 0x000000ffff067224 */ /* 0x000fe200078e000b */
[----:B------:R-:W-:Y:S01]  /*16250*/  MOV R11, 0x1 ;  /* 0x00000001000b7802 */ /* 0x000fe20000000f00 */
[----:B------:R-:W-:Y:S01]  /*16260*/  IMAD.MOV.U32 R12, RZ, RZ, R5 ;  /* 0x000000ffff0c7224 */ /* 0x000fe200078e0005 */
[----:B------:R-:W-:-:S02]  /*16270*/  MOV R3, 0x181f ;  /* 0x0000181f00037802 */ /* 0x000fc40000000f00 */
[----:B------:R-:W-:Y:S02]  /*16280*/  MOV R2, 0x162a0 ;  /* 0x000162a000027802 */ /* 0x000fe40000000f00 */
[----:B------:R-:W-:Y:S05]  /*16290*/  CALL.REL.NOINC `($__internal_31_$__cuda_sm70_shflsync_idx_p) ;  /* 0x00001f5000007944 */ /* 0x000fea0003c00000 */
[----:B------:R-:W-:Y:S01]  /*162a0*/  MOV R2, R11 ;  /* 0x0000000b00027202 */ /* 0x000fe20000000f00 */
[----:B------:R-:W-:Y:S05]  /*162b0*/  BRA `(.L_x_2001) ;  /* 0xffff1b1000007947 */ /* 0x000fea000383ffff */
.L_x_1876:
[----:B------:R-:W-:Y:S01]  /*162c0*/  IMAD.MOV.U32 R12, RZ, RZ, R4 ;  /* 0x000000ffff0c7224 */ /* 0x000fe200078e0004 */
[----:B------:R-:W-:Y:S01]  /*162d0*/  MOV R11, 0x2 ;  /* 0x00000002000b7802 */ /* 0x000fe20000000f00 */
[----:B-1----:R-:W-:Y:S01]  /*162e0*/  IMAD.MOV.U32 R3, RZ, RZ, 0x181f ;  /* 0x0000181fff037424 */ /* 0x002fe200078e00ff */
[----:B------:R-:W-:Y:S02]  /*162f0*/  MOV R2, 0x16310 ;  /* 0x0001631000027802 */ /* 0x000fe40000000f00 */
[----:B--2345:R-:W-:Y:S05]  /*16300*/  CALL.REL.NOINC `($__internal_31_$__cuda_sm70_shflsync_idx_p) ;  /* 0x00001ee000007944 */ /* 0x03cfea0003c00000 */
[----:B------:R-:W-:Y:S01]  /*16310*/  MOV R6, R11 ;  /* 0x0000000b00067202 */ /* 0x000fe20000000f00 */
[----:B------:R-:W-:Y:S05]  /*16320*/  BRA `(.L_x_2002) ;  /* 0xffff1b7000007947 */ /* 0x000fea000383ffff */
.L_x_1877:
[----:B------:R-:W-:Y:S01]  /*16330*/  IMAD.MOV.U32 R12, RZ, RZ, R5 ;  /* 0x000000ffff0c7224 */ /* 0x000fe200078e0005 */
[----:B------:R-:W-:Y:S01]  /*16340*/  MOV R11, 0x2 ;  /* 0x00000002000b7802 */ /* 0x000fe20000000f00 */
[----:B-1----:R-:W-:Y:S01]  /*16350*/  IMAD.MOV.U32 R3, RZ, RZ, 0x181f ;  /* 0x0000181fff037424 */ /* 0x002fe200078e00ff */
[----:B------:R-:W-:Y:S02]  /*16360*/  MOV R2, 0x16380 ;  /* 0x0001638000027802 */ /* 0x000fe40000000f00 */
[----:B--2345:R-:W-:Y:S05]  /*16370*/  CALL.REL.NOINC `($__internal_31_$__cuda_sm70_shflsync_idx_p) ;  /* 0x00001e7000007944 */ /* 0x03cfea0003c00000 */
[----:B------:R-:W-:Y:S01]  /*16380*/  MOV R2, R11 ;  /* 0x0000000b00027202 */ /* 0x000fe20000000f00 */
[----:B------:R-:W-:Y:S05]  /*16390*/  BRA `(.L_x_2003) ;  /* 0xffff1b2000007947 */ /* 0x000fea000383ffff */
.L_x_1880:
[----:B------:R-:W-:Y:S01]  /*163a0*/  IMAD.MOV.U32 R12, RZ, RZ, R4 ;  /* 0x000000ffff0c7224 */ /* 0x000fe200078e0004 */
[----:B------:R-:W-:Y:S01]  /*163b0*/  MOV R11, 0x3 ;  /* 0x00000003000b7802 */ /* 0x000fe20000000f00 */
[----:B--2---:R-:W-:Y:S01]  /*163c0*/  IMAD.MOV.U32 R3, RZ, RZ, 0x181f ;  /* 0x0000181fff037424 */ /* 0x004fe200078e00ff */
[----:B------:R-:W-:-:S02]  /*163d0*/  MOV R2, 0x163f0 ;  /* 0x000163f000027802 */ /* 0x000fc40000000f00 */
[----:B-1-345:R-:W-:Y:S05]  /*163e0*/  CALL.REL.NOINC `($__internal_31_$__cuda_sm70_shflsync_idx_p) ;  /* 0x00001e0000007944 */ /* 0x03afea0003c00000 */
        /* <DEDUP_REMOVED lines=8> */
.L_x_1883:
[----:B------:R-:W-:Y:S01]  /*16470*/  IMAD.MOV.U32 R12, RZ, RZ, R4 ;  /* 0x000000ffff0c7224 */ /* 0x000fe200078e0004 */
[----:B------:R-:W-:Y:S01]  /*16480*/  MOV R11, 0x4 ;  /* 0x00000004000b7802 */ /* 0x000fe20000000f00 */
[----:B-1----:R-:W-:Y:S01]  /*16490*/  IMAD.MOV.U32 R3, RZ, RZ, 0x181f ;  /* 0x0000181fff037424 */ /* 0x002fe200078e00ff */
[----:B--2---:R-:W-:Y:S02]  /*164a0*/  MOV R2, 0x164c0 ;  /* 0x000164c000027802 */ /* 0x004fe40000000f00 */
[----:B---345:R-:W-:Y:S05]  /*164b0*/  CALL.REL.NOINC `($__internal_31_$__cuda_sm70_shflsync_idx_p) ;  /* 0x00001d3000007944 */ /* 0x038fea0003c00000 */
[----:B------:R-:W-:Y:S01]  /*164c0*/  MOV R6, R11 ;  /* 0x0000000b00067202 */ /* 0x000fe20000000f00 */
[----:B------:R-:W-:Y:S05]  /*164d0*/  BRA `(.L_x_2005) ;  /* 0xffff1b9000007947 */ /* 0x000fea000383ffff */
.L_x_1884:
[----:B------:R-:W-:Y:S01]  /*164e0*/  IMAD.MOV.U32 R12, RZ, RZ, R5 ;  /* 0x000000ffff0c7224 */ /* 0x000fe200078e0005 */
[----:B------:R-:W-:Y:S01]  /*164f0*/  MOV R11, 0x4 ;  /* 0x00000004000b7802 */ /* 0x000fe20000000f00 */
[----:B------:R-:W-:Y:S01]  /*16500*/  IMAD.MOV.U32 R3, RZ, RZ, 0x181f ;  /* 0x0000181fff037424 */ /* 0x000fe200078e00ff */
[----:B--2---:R-:W-:Y:S02]  /*16510*/  MOV R2, 0x16530 ;  /* 0x0001653000027802 */ /* 0x004fe40000000f00 */
[----:B-1-345:R-:W-:Y:S05]  /*16520*/  CALL.REL.NOINC `($__internal_31_$__cuda_sm70_shflsync_idx_p) ;  /* 0x00001cc000007944 */ /* 0x03afea0003c00000 */
[----:B------:R-:W-:Y:S01]  /*16530*/  MOV R2, R11 ;  /* 0x0000000b00027202 */ /* 0x000fe20000000f00 */
[----:B------:R-:W-:Y:S05]  /*16540*/  BRA `(.L_x_2006) ;  /* 0xffff1b4000007947 */ /* 0x000fea000383ffff */
.L_x_1887:
        /* <DEDUP_REMOVED lines=13> */
.L_x_1890:
[----:B------:R-:W-:Y:S01]  /*16620*/  IMAD.MOV.U32 R12, RZ, RZ, R4 ;  /* 0x000000ffff0c7224 */ /* 0x000fe200078e0004 */
[----:B------:R-:W-:Y:S01]  /*16630*/  MOV R11, 0x6 ;  /* 0x00000006000b7802 */ /* 0x000fe20000000f00 */
[----:B-1----:R-:W-:Y:S01]  /*16640*/  IMAD.MOV.U32 R3, RZ, RZ, 0x181f ;  /* 0x0000181fff037424 */ /* 0x002fe200078e00ff */
[----:B------:R-:W-:Y:S02]  /*16650*/  MOV R2, 0x16670 ;  /* 0x0001667000027802 */ /* 0x000fe40000000f00 */
[----:B--2345:R-:W-:Y:S05]  /*16660*/  CALL.REL.NOINC `($__internal_31_$__cuda_sm70_shflsync_idx_p) ;  /* 0x00001b8000007944 */ /* 0x03cfea0003c00000 */
[----:B------:R-:W-:Y:S01]  /*16670*/  MOV R6, R11 ;  /* 0x0000000b00067202 */ /* 0x000fe20000000f00 */
[----:B------:R-:W-:Y:S05]  /*16680*/  BRA `(.L_x_2008) ;  /* 0xffff1bb000007947 */ /* 0x000fea000383ffff */
.L_x_1891:
[----:B------:R-:W-:Y:S01]  /*16690*/  IMAD.MOV.U32 R12, RZ, RZ, R5 ;  /* 0x000000ffff0c7224 */ /* 0x000fe200078e0005 */
[----:B------:R-:W-:Y:S01]  /*166a0*/  MOV R11, 0x6 ;  /* 0x00000006000b7802 */ /* 0x000fe20000000f00 */
[----:B-1----:R-:W-:Y:S01]  /*166b0*/  IMAD.MOV.U32 R3, RZ, RZ, 0x181f ;  /* 0x0000181fff037424 */ /* 0x002fe200078e00ff */
[----:B------:R-:W-:Y:S02]  /*166c0*/  MOV R2, 0x166e0 ;  /* 0x000166e000027802 */ /* 0x000fe40000000f00 */
[----:B--2345:R-:W-:Y:S05]  /*166d0*/  CALL.REL.NOINC `($__internal_31_$__cuda_sm70_shflsync_idx_p) ;  /* 0x00001b1000007944 */ /* 0x03cfea0003c00000 */
[----:B------:R-:W-:Y:S01]  /*166e0*/  MOV R2, R11 ;  /* 0x0000000b00027202 */ /* 0x000fe20000000f00 */
[----:B------:R-:W-:Y:S05]  /*166f0*/  BRA `(.L_x_2009) ;  /* 0xffff1b6000007947 */ /* 0x000fea000383ffff */
.L_x_1894:
        /* <DEDUP_REMOVED lines=13> */
.L_x_1929:
[----:B------:R-:W-:Y:S01]  /*167d0*/  IMAD.MOV.U32 R0, RZ, RZ, R241 ;  /* 0x000000ffff007224 */ /* 0x000fe200078e00f1 */
[----:B------:R-:W-:Y:S01]  /*167e0*/  MOV R11, 0x1f ;  /* 0x0000001f000b7802 */ /* 0x000fe20000000f00 */
[----:B------:R-:W-:Y:S01]  /*167f0*/  IMAD.MOV.U32 R8, RZ, RZ, 0x2 ;  /* 0x00000002ff087424 */ /* 0x000fe200078e00ff */
[----:B------:R-:W-:Y:S02]  /*16800*/  MOV R10, 0xffffffff ;  /* 0xffffffff000a7802 */ /* 0x000fe40000000f00 */
[----:B------:R-:W-:Y:S02]  /*16810*/  MOV R4, 0x16830 ;  /* 0x0001683000047802 */ /* 0x000fe40000000f00 */
[----:B------:R-:W-:Y:S05]  /*16820*/  CALL.REL.NOINC `($__internal_30_$__cuda_sm70_shflsync_bfly_p) ;  /* 0x0000197000007944 */ /* 0x000fea0003c00000 */
[----:B------:R-:W-:Y:S01]  /*16830*/  FADD.FTZ R3, R241, R0 ;  /* 0x00000000f1037221 */ /* 0x000fe20000010000 */
[----:B------:R-:W-:Y:S02]  /*16840*/  MOV R8, 0x1 ;  /* 0x0000000100087802 */ /* 0x000fe40000000f00 */
[----:B------:R-:W-:Y:S02]  /*16850*/  MOV R4, 0x16880 ;  /* 0x0001688000047802 */ /* 0x000fe40000000f00 */
[----:B------:R-:W-:-:S02]  /*16860*/  MOV R0, R3 ;  /* 0x0000000300007202 */ /* 0x000fc40000000f00 */
[----:B------:R-:W-:Y:S05]  /*16870*/  CALL.REL.NOINC `($__internal_30_$__cuda_sm70_shflsync_bfly_p) ;  /* 0x0000192000007944 */ /* 0x000fea0003c00000 */
[----:B------:R-:W-:Y:S01]  /*16880*/  FADD.FTZ R3, R3, R0 ;  /* 0x0000000003037221 */ /* 0x000fe20000010000 */
[----:B------:R-:W-:-:S02]  /*16890*/  MOV R0, R242 ;  /* 0x000000f200007202 */ /* 0x000fc40000000f00 */
[----:B------:R-:W-:Y:S02]  /*168a0*/  MOV R8, 0x2 ;  /* 0x0000000200087802 */ /* 0x000fe40000000f00 */
[----:B------:R-:W-:Y:S02]  /*168b0*/  MOV R4, 0x168d0 ;  /* 0x000168d000047802 */ /* 0x000fe40000000f00 */
[----:B------:R-:W-:Y:S05]  /*168c0*/  CALL.REL.NOINC `($__internal_30_$__cuda_sm70_shflsync_bfly_p) ;  /* 0x000018d000007944 */ /* 0x000fea0003c00000 */
[----:B------:R-:W-:Y:S01]  /*168d0*/  FADD.FTZ R5, R242, R0 ;  /* 0x00000000f2057221 */ /* 0x000fe20000010000 */
[----:B------:R-:W-:Y:S02]  /*168e0*/  MOV R8, 0x1 ;  /* 0x0000000100087802 */ /* 0x000fe40000000f00 */
[----:B------:R-:W-:Y:S02]  /*168f0*/  MOV R4, 0x16920 ;  /* 0x0001692000047802 */ /* 0x000fe40000000f00 */
[----:B------:R-:W-:Y:S02]  /*16900*/  MOV R0, R5 ;  /* 0x0000000500007202 */ /* 0x000fe40000000f00 */
[----:B------:R-:W-:Y:S05]  /*16910*/  CALL.REL.NOINC `($__internal_30_$__cuda_sm70_shflsync_bfly_p) ;  /* 0x0000188000007944 */ /* 0x000fea0003c00000 */
[----:B------:R-:W-:Y:S01]  /*16920*/  FADD.FTZ R5, R5, R0 ;  /* 0x0000000005057221 */ /* 0x000fe20000010000 */
[----:B------:R-:W-:Y:S02]  /*16930*/  MOV R0, R243 ;  /* 0x000000f300007202 */ /* 0x000fe40000000f00 */
[----:B------:R-:W-:-:S02]  /*16940*/  MOV R8, 0x2 ;  /* 0x0000000200087802 */ /* 0x000fc40000000f00 */
        /* <DEDUP_REMOVED lines=9> */
[----:B------:R-:W-:Y:S02]  /*169e0*/  MOV R8, 0x2 ;  /* 0x0000000200087802 */ /* 0x000fe40000000f00 */
[----:B------:R-:W-:-:S02]  /*169f0*/  MOV R4, 0x16a10 ;  /* 0x00016a1000047802 */ /* 0x000fc40000000f00 */
[----:B------:R-:W-:Y:S05]  /*16a00*/  CALL.REL.NOINC `($__internal_30_$__cuda_sm70_shflsync_bfly_p) ;  /* 0x0000179000007944 */ /* 0x000fea0003c00000 */
[----:B------:R-:W-:Y:S01]  /*16a10*/  FADD.FTZ R7, R244, R0 ;  /* 0x00000000f4077221 */ /* 0x000fe20000010000 */
[----:B------:R-:W-:-:S02]  /*16a20*/  MOV R8, 0x1 ;  /* 0x0000000100087802 */ /* 0x000fc40000000f00 */
[----:B------:R-:W-:Y:S02]  /*16a30*/  MOV R4, 0x16a60 ;  /* 0x00016a6000047802 */ /* 0x000fe40000000f00 */
[----:B------:R-:W-:Y:S02]  /*16a40*/  MOV R0, R7 ;  /* 0x0000000700007202 */ /* 0x000fe40000000f00 */
[----:B------:R-:W-:Y:S05]  /*16a50*/  CALL.REL.NOINC `($__internal_30_$__cuda_sm70_shflsync_bfly_p) ;  /* 0x0000174000007944 */ /* 0x000fea0003c00000 */
[----:B------:R-:W-:Y:S01]  /*16a60*/  MOV R9, R0 ;  /* 0x0000000000097202 */ /* 0x000fe20000000f00 */
[----:B------:R-:W-:Y:S05]  /*16a70*/  BRA `(.L_x_2011) ;  /* 0xffffb1a000007947 */ /* 0x000fea000383ffff */
.L_x_1936:
[----:B--234-:R-:W-:Y:S01]  /*16a80*/  IMAD.MOV.U32 R12, RZ, RZ, R6 ;  /* 0x000000ffff0c7224 */ /* 0x01cfe200078e0006 */
[----:B------:R-:W-:Y:S01]  /*16a90*/  MOV R11, RZ ;  /* 0x000000ff000b7202 */ /* 0x000fe20000000f00 */
[----:B------:R-:W-:Y:S01]  /*16aa0*/  IMAD.MOV.U32 R3, RZ, RZ, 0x181f ;  /* 0x0000181fff037424 */ /* 0x000fe200078e00ff */
[----:B------:R-:W-:Y:S02]  /*16ab0*/  MOV R2, 0x16ad0 ;  /* 0x00016ad000027802 */ /* 0x000fe40000000f00 */
[----:B-1----:R-:W-:Y:S05]  /*16ac0*/  CALL.REL.NOINC `($__internal_31_$__cuda_sm70_shflsync_idx_p) ;  /* 0x0000172000007944 */ /* 0x002fea0003c00000 */
[----:B------:R-:W-:Y:S01]  /*16ad0*/  MOV R8, R11 ;  /* 0x0000000b00087202 */ /* 0x000fe20000000f00 */
[----:B------:R-:W-:Y:S05]  /*16ae0*/  BRA `(.L_x_2012) ;  /* 0xffffc96000007947 */ /* 0x000fea000383ffff */
.L_x_1937:
[----:B------:R-:W-:Y:S01]  /*16af0*/  IMAD.MOV.U32 R12, RZ, RZ, R7 ;  /* 0x000000ffff0c7224 */ /* 0x000fe200078e0007 */
[----:B------:R-:W-:Y:S01]  /*16b00*/  MOV R11, RZ ;  /* 0x000000ff000b7202 */ /* 0x000fe20000000f00 */
[----:B------:R-:W-:Y:S01]  /*16b10*/  IMAD.MOV.U32 R3, RZ, RZ, 0x181f ;  /* 0x0000181fff037424 */ /* 0x000fe200078e00ff */
[----:B------:R-:W-:-:S02]  /*16b20*/  MOV R2, 0x16b40 ;  /* 0x00016b4000027802 */ /* 0x000fc40000000f00 */
[----:B-123--:R-:W-:Y:S05]  /*16b30*/  CALL.REL.NOINC `($__internal_31_$__cuda_sm70_shflsync_idx_p) ;  /* 0x000016b000007944 */ /* 0x00efea0003c00000 */
[----:B------:R-:W-:Y:S01]  /*16b40*/  MOV R2, R11 ;  /* 0x0000000b00027202 */ /* 0x000fe20000000f00 */
[----:B------:R-:W-:Y:S05]  /*16b50*/  BRA `(.L_x_2013) ;  /* 0xffffc91000007947 */ /* 0x000fea000383ffff */
.L_x_1938:
[----:B------:R-:W-:Y:S01]  /*16b60*/  IMAD.MOV.U32 R12, RZ, RZ, R6 ;  /* 0x000000ffff0c7224 */ /* 0x000fe200078e0006 */
[----:B------:R-:W-:Y:S01]  /*16b70*/  MOV R11, 0x1 ;  /* 0x00000001000b7802 */ /* 0x000fe20000000f00 */
[----:B--2---:R-:W-:Y:S01]  /*16b80*/  IMAD.MOV.U32 R3, RZ, RZ, 0x181f ;  /* 0x0000181fff037424 */ /* 0x004fe200078e00ff */
[----:B------:R-:W-:-:S02]  /*16b90*/  MOV R2, 0x16bb0 ;  /* 0x00016bb000027802 */ /* 0x000fc40000000f00 */
[----:B-1--4-:R-:W-:Y:S05]  /*16ba0*/  CALL.REL.NOINC `($__internal_31_$__cuda_sm70_shflsync_idx_p) ;  /* 0x0000164000007944 */ /* 0x012fea0003c00000 */
        /* <DEDUP_REMOVED lines=8> */
.L_x_1939:
[----:B------:R-:W-:Y:S01]  /*16c30*/  IMAD.MOV.U32 R12, RZ, RZ, R6 ;  /* 0x000000ffff0c7224 */ /* 0x000fe200078e0006 */
[----:B------:R-:W-:Y:S01]  /*16c40*/  MOV R11, 0x2 ;  /* 0x00000002000b7802 */ /* 0x000fe20000000f00 */
[----:B--2---:R-:W-:Y:S01]  /*16c50*/  IMAD.MOV.U32 R3, RZ, RZ, 0x181f ;  /* 0x0000181fff037424 */ /* 0x004fe200078e00ff */
[----:B------:R-:W-:Y:S02]  /*16c60*/  MOV R2, 0x16c80 ;  /* 0x00016c8000027802 */ /* 0x000fe40000000f00 */
[----:B-1-34-:R-:W-:Y:S05]  /*16c70*/  CALL.REL.NOINC `($__internal_31_$__cuda_sm70_shflsync_idx_p) ;  /* 0x0000157000007944 */ /* 0x01afea0003c00000 */
[----:B------:R-:W-:Y:S01]  /*16c80*/  MOV R8, R11 ;  /* 0x0000000b00087202 */ /* 0x000fe20000000f00 */
[----:B------:R-:W-:Y:S05]  /*16c90*/  BRA `(.L_x_2015) ;  /* 0xffffc8c000007947 */ /* 0x000fea000383ffff */
.L_x_1940:
[----:B------:R-:W-:Y:S01]  /*16ca0*/  IMAD.MOV.U32 R12, RZ, RZ, R7 ;  /* 0x000000ffff0c7224 */ /* 0x000fe200078e0007 */
[----:B------:R-:W-:Y:S01]  /*16cb0*/  MOV R11, 0x2 ;  /* 0x00000002000b7802 */ /* 0x000fe20000000f00 */
[----:B--2---:R-:W-:Y:S01]  /*16cc0*/  IMAD.MOV.U32 R3, RZ, RZ, 0x181f ;  /* 0x0000181fff037424 */ /* 0x004fe200078e00ff */
[----:B------:R-:W-:Y:S02]  /*16cd0*/  MOV R2, 0x16cf0 ;  /* 0x00016cf000027802 */ /* 0x000fe40000000f00 */
[----:B-1-34-:R-:W-:Y:S05]  /*16ce0*/  CALL.REL.NOINC `($__internal_31_$__cuda_sm70_shflsync_idx_p) ;  /* 0x0000150000007944 */ /* 0x01afea0003c00000 */
[----:B------:R-:W-:Y:S01]  /*16cf0*/  MOV R2, R11 ;  /* 0x0000000b00027202 */ /* 0x000fe20000000f00 */
[----:B------:R-:W-:Y:S05]  /*16d00*/  BRA `(.L_x_2016) ;  /* 0xffffc87000007947 */ /* 0x000fea000383ffff */
.L_x_1941:
[----:B------:R-:W-:Y:S01]  /*16d10*/  IMAD.MOV.U32 R12, RZ, RZ, R6 ;  /* 0x000000ffff0c7224 */ /* 0x000fe200078e0006 */
[----:B------:R-:W-:Y:S01]  /*16d20*/  MOV R11, 0x3 ;  /* 0x00000003000b7802 */ /* 0x000fe20000000f00 */
[----:B---3--:R-:W-:Y:S01]  /*16d30*/  IMAD.MOV.U32 R3, RZ, RZ, 0x181f ;  /* 0x0000181fff037424 */ /* 0x008fe200078e00ff */
[----:B------:R-:W-:-:S02]  /*16d40*/  MOV R2, 0x16d60 ;  /* 0x00016d6000027802 */ /* 0x000fc40000000f00 */
[----:B-12---:R-:W-:Y:S05]  /*16d50*/  CALL.REL.NOINC `($__internal_31_$__cuda_sm70_shflsync_idx_p) ;  /* 0x0000149000007944 */ /* 0x006fea0003c00000 */
        /* <DEDUP_REMOVED lines=8> */
.L_x_1942:
[----:B------:R-:W-:Y:S01]  /*16de0*/  IMAD.MOV.U32 R12, RZ, RZ, R6 ;  /* 0x000000ffff0c7224 */ /* 0x000fe200078e0006 */
[----:B------:R-:W-:Y:S01]  /*16df0*/  MOV R11, 0x4 ;  /* 0x00000004000b7802 */ /* 0x000fe20000000f00 */
[----:B-1----:R-:W-:Y:S01]  /*16e00*/  IMAD.MOV.U32 R3, RZ, RZ, 0x181f ;  /* 0x0000181fff037424 */ /* 0x002fe200078e00ff */
[----:B------:R-:W-:Y:S02]  /*16e10*/  MOV R2, 0x16e30 ;  /* 0x00016e3000027802 */ /* 0x000fe40000000f00 */
[----:B----4-:R-:W-:Y:S05]  /*16e20*/  CALL.REL.NOINC `($__internal_31_$__cuda_sm70_shflsync_idx_p) ;  /* 0x000013c000007944 */ /* 0x010fea0003c00000 */
[----:B------:R-:W-:Y:S01]  /*16e30*/  MOV R8, R11 ;  /* 0x0000000b00087202 */ /* 0x000fe20000000f00 */
[----:B------:R-:W-:Y:S05]  /*16e40*/  BRA `(.L_x_2018) ;  /* 0xffffc82000007947 */ /* 0x000fea000383ffff */
.L_x_1943:
[----:B------:R-:W-:Y:S01]  /*16e50*/  IMAD.MOV.U32 R12, RZ, RZ, R7 ;  /* 0x000000ffff0c7224 */ /* 0x000fe200078e0007 */
[----:B------:R-:W-:Y:S01]  /*16e60*/  MOV R11, 0x4 ;  /* 0x00000004000b7802 */ /* 0x000fe20000000f00 */
[----:B-1----:R-:W-:Y:S01]  /*16e70*/  IMAD.MOV.U32 R3, RZ, RZ, 0x181f ;  /* 0x0000181fff037424 */ /* 0x002fe200078e00ff */
[----:B------:R-:W-:Y:S02]  /*16e80*/  MOV R2, 0x16ea0 ;  /* 0x00016ea000027802 */ /* 0x000fe40000000f00 */
[----:B--234-:R-:W-:Y:S05]  /*16e90*/  CALL.REL.NOINC `($__internal_31_$__cuda_sm70_shflsync_idx_p) ;  /* 0x0000135000007944 */ /* 0x01cfea0003c00000 */
[----:B------:R-:W-:Y:S01]  /*16ea0*/  MOV R2, R11 ;  /* 0x0000000b00027202 */ /* 0x000fe20000000f00 */
[----:B------:R-:W-:Y:S05]  /*16eb0*/  BRA `(.L_x_2019) ;  /* 0xffffc7d000007947 */ /* 0x000fea000383ffff */
.L_x_1944:
        /* <DEDUP_REMOVED lines=13> */
.L_x_1945:
[----:B------:R-:W-:Y:S01]  /*16f90*/  IMAD.MOV.U32 R12, RZ, RZ, R6 ;  /* 0x000000ffff0c7224 */ /* 0x000fe200078e0006 */
[----:B------:R-:W-:Y:S01]  /*16fa0*/  MOV R11, 0x6 ;  /* 0x00000006000b7802 */ /* 0x000fe20000000f00 */
[----:B-1----:R-:W-:Y:S01]  /*16fb0*/  IMAD.MOV.U32 R3, RZ, RZ, 0x181f ;  /* 0x0000181fff037424 */ /* 0x002fe200078e00ff */
[----:B------:R-:W-:Y:S02]  /*16fc0*/  MOV R2, 0x16fe0 ;  /* 0x00016fe000027802 */ /* 0x000fe40000000f00 */
[----:B---34-:R-:W-:Y:S05]  /*16fd0*/  CALL.REL.NOINC `($__internal_31_$__cuda_sm70_shflsync_idx_p) ;  /* 0x0000121000007944 */ /* 0x018fea0003c00000 */
[----:B------:R-:W-:Y:S01]  /*16fe0*/  MOV R8, R11 ;  /* 0x0000000b00087202 */ /* 0x000fe20000000f00 */
[----:B------:R-:W-:Y:S05]  /*16ff0*/  BRA `(.L_x_2021) ;  /* 0xffffc78000007947 */ /* 0x000fea000383ffff */
.L_x_1946:
[----:B------:R-:W-:Y:S01]  /*17000*/  IMAD.MOV.U32 R12, RZ, RZ, R7 ;  /* 0x000000ffff0c7224 */ /* 0x000fe200078e0007 */
[----:B------:R-:W-:Y:S01]  /*17010*/  MOV R11, 0x6 ;  /* 0x00000006000b7802 */ /* 0x000fe20000000f00 */
[----:B-1----:R-:W-:Y:S01]  /*17020*/  IMAD.MOV.U32 R3, RZ, RZ, 0x181f ;  /* 0x0000181fff037424 */ /* 0x002fe200078e00ff */
[----:B------:R-:W-:Y:S02]  /*17030*/  MOV R2, 0x17050 ;  /* 0x0001705000027802 */ /* 0x000fe40000000f00 */
[----:B--234-:R-:W-:Y:S05]  /*17040*/  CALL.REL.NOINC `($__internal_31_$__cuda_sm70_shflsync_idx_p) ;  /* 0x000011a000007944 */ /* 0x01cfea0003c00000 */
[----:B------:R-:W-:Y:S01]  /*17050*/  MOV R2, R11 ;  /* 0x0000000b00027202 */ /* 0x000fe20000000f00 */
[----:B------:R-:W-:Y:S05]  /*17060*/  BRA `(.L_x_2022) ;  /* 0xffffc73000007947 */ /* 0x000fea000383ffff */
.L_x_1947:
[----:B------:R-:W-:Y:S01]  /*17070*/  IMAD.MOV.U32 R12, RZ, RZ, R6 ;  /* 0x000000ffff0c7224 */ /* 0x000fe200078e0006 */
[----:B------:R-:W-:Y:S01]  /*17080*/  MOV R11, 0x7 ;  /* 0x00000007000b7802 */ /* 0x000fe20000000f00 */
[----:B--2---:R-:W-:Y:S01]  /*17090*/  IMAD.MOV.U32 R3, RZ, RZ, 0x181f ;  /* 0x0000181fff037424 */ /* 0x004fe200078e00ff */
[----:B------:R-:W-:-:S02]  /*170a0*/  MOV R2, 0x170c0 ;  /* 0x000170c000027802 */ /* 0x000fc40000000f00 */
[----:B-1-34-:R-:W-:Y:S05]  /*170b0*/  CALL.REL.NOINC `($__internal_31_$__cuda_sm70_shflsync_idx_p) ;  /* 0x0000113000007944 */ /* 0x01afea0003c00000 */
        /* <DEDUP_REMOVED lines=8> */
.L_x_1949:
[----:B------:R-:W-:Y:S01]  /*17140*/  IMAD.MOV.U32 R12, RZ, RZ, R20 ;  /* 0x000000ffff0c7224 */ /* 0x000fe200078e0014 */
[----:B------:R-:W-:Y:S01]  /*17150*/  MOV R11, RZ ;  /* 0x000000ff000b7202 */ /* 0x000fe20000000f00 */
[----:B------:R-:W-:Y:S01]  /*17160*/  IMAD.MOV.U32 R3, RZ, RZ, 0x1c1f ;  /* 0x00001c1fff037424 */ /* 0x000fe200078e00ff */
[----:B------:R-:W-:Y:S02]  /*17170*/  MOV R2, 0x17190 ;  /* 0x0001719000027802 */ /* 0x000fe40000000f00 */
[----:B------:R-:W-:Y:S05]  /*17180*/  CALL.REL.NOINC `($__internal_31_$__cuda_sm70_shflsync_idx_p) ;  /* 0x0000106000007944 */ /* 0x000fea0003c00000 */
[----:B------:R-:W-:Y:S01]  /*17190*/  MOV R13, R11 ;  /* 0x0000000b000d7202 */ /* 0x000fe20000000f00 */
[----:B------:R-:W-:Y:S05]  /*171a0*/  BRA `(.L_x_2024) ;  /* 0xffffc90000007947 */ /* 0x000fea000383ffff */
.L_x_1950:
[----:B------:R-:W-:Y:S01]  /*171b0*/  IMAD.MOV.U32 R12, RZ, RZ, R21 ;  /* 0x000000ffff0c7224 */ /* 0x000fe200078e0015 */
[----:B------:R-:W-:Y:S01]  /*171c0*/  MOV R11, RZ ;  /* 0x000000ff000b7202 */ /* 0x000fe20000000f00 */
[----:B------:R-:W-:Y:S01]  /*171d0*/  IMAD.MOV.U32 R3, RZ, RZ, 0x1c1f ;  /* 0x00001c1fff037424 */ /* 0x000fe200078e00ff */
[----:B------:R-:W-:Y:S02]  /*171e0*/  MOV R2, 0x17200 ;  /* 0x0001720000027802 */ /* 0x000fe40000000f00 */
[----:B-12---:R-:W-:Y:S05]  /*171f0*/  CALL.REL.NOINC `($__internal_31_$__cuda_sm70_shflsync_idx_p) ;  /* 0x00000ff000007944 */ /* 0x006fea0003c00000 */
[----:B------:R-:W-:Y:S01]  /*17200*/  MOV R2, R11 ;  /* 0x0000000b00027202 */ /* 0x000fe20000000f00 */
[----:B------:R-:W-:Y:S05]  /*17210*/  BRA `(.L_x_2025) ;  /* 0xffffc8b000007947 */ /* 0x000fea000383ffff */
.L_x_1953:
[----:B------:R-:W-:Y:S01]  /*17220*/  IMAD.MOV.U32 R12, RZ, RZ, R20 ;  /* 0x000000ffff0c7224 */ /* 0x000fe200078e0014 */
[----:B------:R-:W-:Y:S01]  /*17230*/  MOV R11, 0x1 ;  /* 0x00000001000b7802 */ /* 0x000fe20000000f00 */
[----:B--2---:R-:W-:Y:S01]  /*17240*/  IMAD.MOV.U32 R3, RZ, RZ, 0x1c1f ;  /* 0x00001c1fff037424 */ /* 0x004fe200078e00ff */
[----:B----4-:R-:W-:-:S02]  /*17250*/  MOV R2, 0x17270 ;  /* 0x0001727000027802 */ /* 0x010fc40000000f00 */
[----:B-1-3--:R-:W-:Y:S05]  /*17260*/  CALL.REL.NOINC `($__internal_31_$__cuda_sm70_shflsync_idx_p) ;  /* 0x00000f8000007944 */ /* 0x00afea0003c00000 */
        /* <DEDUP_REMOVED lines=8> */
.L_x_1956:
[----:B------:R-:W-:Y:S01]  /*172f0*/  IMAD.MOV.U32 R12, RZ, RZ, R20 ;  /* 0x000000ffff0c7224 */ /* 0x000fe200078e0014 */
[----:B------:R-:W-:Y:S01]  /*17300*/  MOV R11, 0x2 ;  /* 0x00000002000b7802 */ /* 0x000fe20000000f00 */
[----:B--2---:R-:W-:Y:S01]  /*17310*/  IMAD.MOV.U32 R3, RZ, RZ, 0x1c1f ;  /* 0x00001c1fff037424 */ /* 0x004fe200078e00ff */
[----:B----4-:R-:W-:Y:S02]  /*17320*/  MOV R2, 0x17340 ;  /* 0x0001734000027802 */ /* 0x010fe40000000f00 */
[----:B-1-3--:R-:W-:Y:S05]  /*17330*/  CALL.REL.NOINC `($__internal_31_$__cuda_sm70_shflsync_idx_p) ;  /* 0x00000eb000007944 */ /* 0x00afea0003c00000 */
[----:B------:R-:W-:Y:S01]  /*17340*/  MOV R13, R11 ;  /* 0x0000000b000d7202 */ /* 0x000fe20000000f00 */
[----:B------:R-:W-:Y:S05]  /*17350*/  BRA `(.L_x_2027) ;  /* 0xffffcd3000007947 */ /* 0x000fea000383ffff */
.L_x_1957:
[----:B------:R-:W-:Y:S01]  /*17360*/  IMAD.MOV.U32 R12, RZ, RZ, R21 ;  /* 0x000000ffff0c7224 */ /* 0x000fe200078e0015 */
[----:B------:R-:W-:Y:S01]  /*17370*/  MOV R11, 0x2 ;  /* 0x00000002000b7802 */ /* 0x000fe20000000f00 */
[----:B--2---:R-:W-:Y:S01]  /*17380*/  IMAD.MOV.U32 R3, RZ, RZ, 0x1c1f ;  /* 0x00001c1fff037424 */ /* 0x004fe200078e00ff */
[----:B----4-:R-:W-:Y:S02]  /*17390*/  MOV R2, 0x173b0 ;  /* 0x000173b000027802 */ /* 0x010fe40000000f00 */
[----:B-1-3--:R-:W-:Y:S05]  /*173a0*/  CALL.REL.NOINC `($__internal_31_$__cuda_sm70_shflsync_idx_p) ;  /* 0x00000e4000007944 */ /* 0x00afea0003c00000 */
[----:B------:R-:W-:Y:S01]  /*173b0*/  MOV R2, R11 ;  /* 0x0000000b00027202 */ /* 0x000fe20000000f00 */
[----:B------:R-:W-:Y:S05]  /*173c0*/  BRA `(.L_x_2028) ;  /* 0xffffcce000007947 */ /* 0x000fea000383ffff */
.L_x_1960:
[----:B------:R-:W-:Y:S01]  /*173d0*/  IMAD.MOV.U32 R12, RZ, RZ, R20 ;  /* 0x000000ffff0c7224 */ /* 0x000fe200078e0014 */
[----:B------:R-:W-:Y:S01]  /*173e0*/  MOV R11, 0x3 ;  /* 0x00000003000b7802 */ /* 0x000fe20000000f00 */
[----:B-1----:R-:W-:Y:S01]  /*173f0*/  IMAD.MOV.U32 R3, RZ, RZ, 0x1c1f ;  /* 0x00001c1fff037424 */ /* 0x002fe200078e00ff */
[----:B----4-:R-:W-:-:S02]  /*17400*/  MOV R2, 0x17420 ;  /* 0x0001742000027802 */ /* 0x010fc40000000f00 */
[----:B--23--:R-:W-:Y:S05]  /*17410*/  CALL.REL.NOINC `($__internal_31_$__cuda_sm70_shflsync_idx_p) ;  /* 0x00000dd000007944 */ /* 0x00cfea0003c00000 */
        /* <DEDUP_REMOVED lines=8> */
.L_x_1964:
[----:B------:R-:W-:Y:S01]  /*174a0*/  IMAD.MOV.U32 R12, RZ, RZ, R6 ;  /* 0x000000ffff0c7224 */ /* 0x000fe200078e0006 */
[----:B------:R-:W-:Y:S01]  /*174b0*/  MOV R11, RZ ;  /* 0x000000ff000b7202 */ /* 0x000fe20000000f00 */
[----:B------:R-:W-:Y:S01]  /*174c0*/  IMAD.MOV.U32 R3, RZ, RZ, 0x181f ;  /* 0x0000181fff037424 */ /* 0x000fe200078e00ff */
[----:B------:R-:W-:Y:S02]  /*174d0*/  MOV R2, 0x174f0 ;  /* 0x000174f000027802 */ /* 0x000fe40000000f00 */
[----:B------:R-:W-:Y:S05]  /*174e0*/  CALL.REL.NOINC `($__internal_31_$__cuda_sm70_shflsync_idx_p) ;  /* 0x00000d0000007944 */ /* 0x000fea0003c00000 */
[----:B------:R-:W-:Y:S01]  /*174f0*/  MOV R8, R11 ;  /* 0x0000000b00087202 */ /* 0x000fe20000000f00 */
[----:B------:R-:W-:Y:S05]  /*17500*/  BRA `(.L_x_2030) ;  /* 0xffffd7b000007947 */ /* 0x000fea000383ffff */
.L_x_1965:
[----:B------:R-:W-:Y:S01]  /*17510*/  IMAD.MOV.U32 R12, RZ, RZ, R7 ;  /* 0x000000ffff0c7224 */ /* 0x000fe200078e0007 */
[----:B------:R-:W-:Y:S01]  /*17520*/  MOV R11, RZ ;  /* 0x000000ff000b7202 */ /* 0x000fe20000000f00 */
[----:B------:R-:W-:Y:S01]  /*17530*/  IMAD.MOV.U32 R3, RZ, RZ, 0x181f ;  /* 0x0000181fff037424 */ /* 0x000fe200078e00ff */
[----:B------:R-:W-:Y:S02]  /*17540*/  MOV R2, 0x17560 ;  /* 0x0001756000027802 */ /* 0x000fe40000000f00 */
[----:B-12---:R-:W-:Y:S05]  /*17550*/  CALL.REL.NOINC `($__internal_31_$__cuda_sm70_shflsync_idx_p) ;  /* 0x00000c9000007944 */ /* 0x006fea0003c00000 */
[----:B------:R-:W-:Y:S01]  /*17560*/  MOV R2, R11 ;  /* 0x0000000b00027202 */ /* 0x000fe20000000f00 */
[----:B------:R-:W-:Y:S05]  /*17570*/  BRA `(.L_x_2031) ;  /* 0xffffd76000007947 */ /* 0x000fea000383ffff */
.L_x_1966:
[----:B------:R-:W-:Y:S01]  /*17580*/  IMAD.MOV.U32 R12, RZ, RZ, R6 ;  /* 0x000000ffff0c7224 */ /* 0x000fe200078e0006 */
[----:B------:R-:W-:Y:S01]  /*17590*/  MOV R11, 0x1 ;  /* 0x00000001000b7802 */ /* 0x000fe20000000f00 */
[----:B--2---:R-:W-:Y:S01]  /*175a0*/  IMAD.MOV.U32 R3, RZ, RZ, 0x181f ;  /* 0x0000181fff037424 */ /* 0x004fe200078e00ff */
[----:B------:R-:W-:-:S02]  /*175b0*/  MOV R2, 0x175d0 ;  /* 0x000175d000027802 */ /* 0x000fc40000000f00 */
        /* <DEDUP_REMOVED lines=9> */
.L_x_1967:
[----:B------:R-:W-:Y:S01]  /*17650*/  IMAD.MOV.U32 R12, RZ, RZ, R6 ;  /* 0x000000ffff0c7224 */ /* 0x000fe200078e0006 */
[----:B------:R-:W-:Y:S01]  /*17660*/  MOV R11, 0x2 ;  /* 0x00000002000b7802 */ /* 0x000fe20000000f00 */
[----:B-1----:R-:W-:Y:S01]  /*17670*/  IMAD.MOV.U32 R3, RZ, RZ, 0x181f ;  /* 0x0000181fff037424 */ /* 0x002fe200078e00ff */
[----:B------:R-:W-:Y:S02]  /*17680*/  MOV R2, 0x176a0 ;  /* 0x000176a000027802 */ /* 0x000fe40000000f00 */
[----:B---34-:R-:W-:Y:S05]  /*17690*/  CALL.REL.NOINC `($__internal_31_$__cuda_sm70_shflsync_idx_p) ;  /* 0x00000b5000007944 */ /* 0x018fea0003c00000 */
[----:B------:R-:W-:Y:S01]  /*176a0*/  MOV R8, R11 ;  /* 0x0000000b00087202 */ /* 0x000fe20000000f00 */
[----:B------:R-:W-:Y:S05]  /*176b0*/  BRA `(.L_x_2033) ;  /* 0xffffd71000007947 */ /* 0x000fea000383ffff */
.L_x_1968:
[----:B------:R-:W-:Y:S01]  /*176c0*/  IMAD.MOV.U32 R12, RZ, RZ, R7 ;  /* 0x000000ffff0c7224 */ /* 0x000fe200078e0007 */
[----:B------:R-:W-:Y:S01]  /*176d0*/  MOV R11, 0x2 ;  /* 0x00000002000b7802 */ /* 0x000fe20000000f00 */
[----:B-1----:R-:W-:Y:S01]  /*176e0*/  IMAD.MOV.U32 R3, RZ, RZ, 0x181f ;  /* 0x0000181fff037424 */ /* 0x002fe200078e00ff */
[----:B------:R-:W-:Y:S02]  /*176f0*/  MOV R2, 0x17710 ;  /* 0x0001771000027802 */ /* 0x000fe40000000f00 */
[----:B--234-:R-:W-:Y:S05]  /*17700*/  CALL.REL.NOINC `($__internal_31_$__cuda_sm70_shflsync_idx_p) ;  /* 0x00000ae000007944 */ /* 0x01cfea0003c00000 */
[----:B------:R-:W-:Y:S01]  /*17710*/  MOV R2, R11 ;  /* 0x0000000b00027202 */ /* 0x000fe20000000f00 */
[----:B------:R-:W-:Y:S05]  /*17720*/  BRA `(.L_x_2034) ;  /* 0xffffd6c000007947 */ /* 0x000fea000383ffff */
.L_x_1969:
        /* <DEDUP_REMOVED lines=13> */
.L_x_1970:
[----:B------:R-:W-:Y:S01]  /*17800*/  IMAD.MOV.U32 R12, RZ, RZ, R6 ;  /* 0x000000ffff0c7224 */ /* 0x000fe200078e0006 */
[----:B------:R-:W-:Y:S01]  /*17810*/  MOV R11, 0x4 ;  /* 0x00000004000b7802 */ /* 0x000fe20000000f00 */
[----:B--2---:R-:W-:Y:S01]  /*17820*/  IMAD.MOV.U32 R3, RZ, RZ, 0x181f ;  /* 0x0000181fff037424 */ /* 0x004fe200078e00ff */
[----:B------:R-:W-:Y:S02]  /*17830*/  MOV R2, 0x17850 ;  /* 0x0001785000027802 */ /* 0x000fe40000000f00 */
[----:B-1-34-:R-:W-:Y:S05]  /*17840*/  CALL.REL.NOINC `($__internal_31_$__cuda_sm70_shflsync_idx_p) ;  /* 0x000009a000007944 */ /* 0x01afea0003c00000 */
[----:B------:R-:W-:Y:S01]  /*17850*/  MOV R8, R11 ;  /* 0x0000000b00087202 */ /* 0x000fe20000000f00 */
[----:B------:R-:W-:Y:S05]  /*17860*/  BRA `(.L_x_2036) ;  /* 0xffffd67000007947 */ /* 0x000fea000383ffff */
.L_x_1971:
[----:B------:R-:W-:Y:S01]  /*17870*/  IMAD.MOV.U32 R12, RZ, RZ, R7 ;  /* 0x000000ffff0c7224 */ /* 0x000fe200078e0007 */
[----:B------:R-:W-:Y:S01]  /*17880*/  MOV R11, 0x4 ;  /* 0x00000004000b7802 */ /* 0x000fe20000000f00 */
[----:B--2---:R-:W-:Y:S01]  /*17890*/  IMAD.MOV.U32 R3, RZ, RZ, 0x181f ;  /* 0x0000181fff037424 */ /* 0x004fe200078e00ff */
[----:B------:R-:W-:Y:S02]  /*178a0*/  MOV R2, 0x178c0 ;  /* 0x000178c000027802 */ /* 0x000fe40000000f00 */
[----:B-1-34-:R-:W-:Y:S05]  /*178b0*/  CALL.REL.NOINC `($__internal_31_$__cuda_sm70_shflsync_idx_p) ;  /* 0x0000093000007944 */ /* 0x01afea0003c00000 */
[----:B------:R-:W-:Y:S01]  /*178c0*/  MOV R2, R11 ;  /* 0x0000000b00027202 */ /* 0x000fe20000000f00 */
[----:B------:R-:W-:Y:S05]  /*178d0*/  BRA `(.L_x_2037) ;  /* 0xffffd62000007947 */ /* 0x000fea000383ffff */
.L_x_1972:
[----:B------:R-:W-:Y:S01]  /*178e0*/  IMAD.MOV.U32 R12, RZ, RZ, R6 ;  /* 0x000000ffff0c7224 */ /* 0x000fe200078e0006 */
[----:B------:R-:W-:Y:S01]  /*178f0*/  MOV R11, 0x5 ;  /* 0x00000005000b7802 */ /* 0x000fe20000000f00 */
[----:B-1----:R-:W-:Y:S01]  /*17900*/  IMAD.MOV.U32 R3, RZ, RZ, 0x181f ;  /* 0x0000181fff037424 */ /* 0x002fe200078e00ff */
[----:B------:R-:W-:-:S02]  /*17910*/  MOV R2, 0x17930 ;  /* 0x0001793000027802 */ /* 0x000fc40000000f00 */
[----:B--234-:R-:W-:Y:S05]  /*17920*/  CALL.REL.NOINC `($__internal_31_$__cuda_sm70_shflsync_idx_p) ;  /* 0x000008c000007944 */ /* 0x01cfea0003c00000 */
        /* <DEDUP_REMOVED lines=8> */
.L_x_1973:
[----:B------:R-:W-:Y:S01]  /*179b0*/  IMAD.MOV.U32 R12, RZ, RZ, R6 ;  /* 0x000000ffff0c7224 */ /* 0x000fe200078e0006 */
[----:B------:R-:W-:Y:S01]  /*179c0*/  MOV R11, 0x6 ;  /* 0x00000006000b7802 */ /* 0x000fe20000000f00 */
[----:B--2---:R-:W-:Y:S01]  /*179d0*/  IMAD.MOV.U32 R3, RZ, RZ, 0x181f ;  /* 0x0000181fff037424 */ /* 0x004fe200078e00ff */
[----:B------:R-:W-:Y:S02]  /*179e0*/  MOV R2, 0x17a00 ;  /* 0x00017a0000027802 */ /* 0x000fe40000000f00 */
[----:B-1--4-:R-:W-:Y:S05]  /*179f0*/  CALL.REL.NOINC `($__internal_31_$__cuda_sm70_shflsync_idx_p) ;  /* 0x000007f000007944 */ /* 0x012fea0003c00000 */
[----:B------:R-:W-:Y:S01]  /*17a00*/  MOV R8, R11 ;  /* 0x0000000b00087202 */ /* 0x000fe20000000f00 */
[----:B------:R-:W-:Y:S05]  /*17a10*/  BRA `(.L_x_2039) ;  /* 0xffffd5d000007947 */ /* 0x000fea000383ffff */
.L_x_1974:
[----:B------:R-:W-:Y:S01]  /*17a20*/  IMAD.MOV.U32 R12, RZ, RZ, R7 ;  /* 0x000000ffff0c7224 */ /* 0x000fe200078e0007 */
[----:B------:R-:W-:Y:S01]  /*17a30*/  MOV R11, 0x6 ;  /* 0x00000006000b7802 */ /* 0x000fe20000000f00 */
[----:B--2---:R-:W-:Y:S01]  /*17a40*/  IMAD.MOV.U32 R3, RZ, RZ, 0x181f ;  /* 0x0000181fff037424 */ /* 0x004fe200078e00ff */
[----:B------:R-:W-:Y:S02]  /*17a50*/  MOV R2, 0x17a70 ;  /* 0x00017a7000027802 */ /* 0x000fe40000000f00 */
[----:B-1-34-:R-:W-:Y:S05]  /*17a60*/  CALL.REL.NOINC `($__internal_31_$__cuda_sm70_shflsync_idx_p) ;  /* 0x0000078000007944 */ /* 0x01afea0003c00000 */
[----:B------:R-:W-:Y:S01]  /*17a70*/  MOV R2, R11 ;  /* 0x0000000b00027202 */ /* 0x000fe20000000f00 */
[----:B------:R-:W-:Y:S05]  /*17a80*/  BRA `(.L_x_2040) ;  /* 0xffffd58000007947 */ /* 0x000fea000383ffff */
.L_x_1975:
[----:B------:R-:W-:Y:S01]  /*17a90*/  IMAD.MOV.U32 R12, RZ, RZ, R6 ;  /* 0x000000ffff0c7224 */ /* 0x000fe200078e0006 */
[----:B------:R-:W-:Y:S01]  /*17aa0*/  MOV R11, 0x7 ;  /* 0x00000007000b7802 */ /* 0x000fe20000000f00 */
[----:B-1----:R-:W-:Y:S01]  /*17ab0*/  IMAD.MOV.U32 R3, RZ, RZ, 0x181f ;  /* 0x0000181fff037424 */ /* 0x002fe200078e00ff */
[----:B------:R-:W-:-:S02]  /*17ac0*/  MOV R2, 0x17ae0 ;  /* 0x00017ae000027802 */ /* 0x000fc40000000f00 */
[----:B--2-4-:R-:W-:Y:S05]  /*17ad0*/  CALL.REL.NOINC `($__internal_31_$__cuda_sm70_shflsync_idx_p) ;  /* 0x0000071000007944 */ /* 0x014fea0003c00000 */
        /* <DEDUP_REMOVED lines=8> */
.L_x_1977:
[----:B------:R-:W-:Y:S01]  /*17b60*/  IMAD.MOV.U32 R12, RZ, RZ, R49 ;  /* 0x000000ffff0c7224 */ /* 0x000fe200078e0031 */
[----:B------:R-:W-:Y:S01]  /*17b70*/  MOV R11, RZ ;  /* 0x000000ff000b7202 */ /* 0x000fe20000000f00 */
[----:B----4-:R-:W-:Y:S01]  /*17b80*/  IMAD.MOV.U32 R3, RZ, RZ, 0x1f ;  /* 0x0000001fff037424 */ /* 0x010fe200078e00ff */
[----:B------:R-:W-:Y:S02]  /*17b90*/  MOV R2, 0x17bb0 ;  /* 0x00017bb000027802 */ /* 0x000fe40000000f00 */
[----:B------:R-:W-:Y:S05]  /*17ba0*/  CALL.REL.NOINC `($__internal_31_$__cuda_sm70_shflsync_idx_p) ;  /* 0x0000064000007944 */ /* 0x000fea0003c00000 */
[----:B------:R-:W-:Y:S01]  /*17bb0*/  MOV R9, R11 ;  /* 0x0000000b00097202 */ /* 0x000fe20000000f00 */
[----:B------:R-:W-:Y:S05]  /*17bc0*/  BRA `(.L_x_2042) ;  /* 0xffffd61000007947 */ /* 0x000fea000383ffff */
.L_x_1978:
[----:B------:R-:W-:Y:S01]  /*17bd0*/  IMAD.MOV.U32 R12, RZ, RZ, R49 ;  /* 0x000000ffff0c7224 */ /* 0x000fe200078e0031 */
[----:B------:R-:W-:Y:S01]  /*17be0*/  MOV R11, 0x1 ;  /* 0x00000001000b7802 */ /* 0x000fe20000000f00 */
[----:B----4-:R-:W-:Y:S01]  /*17bf0*/  IMAD.MOV.U32 R3, RZ, RZ, 0x1f ;  /* 0x0000001fff037424 */ /* 0x010fe200078e00ff */
[----:B------:R-:W-:Y:S02]  /*17c00*/  MOV R2, 0x17c20 ;  /* 0x00017c2000027802 */ /* 0x000fe40000000f00 */
[----:B-12---:R-:W-:Y:S05]  /*17c10*/  CALL.REL.NOINC `($__internal_31_$__cuda_sm70_shflsync_idx_p) ;  /* 0x000005d000007944 */ /* 0x006fea0003c00000 */
[----:B------:R-:W-:Y:S01]  /*17c20*/  MOV R8, R11 ;  /* 0x0000000b00087202 */ /* 0x000fe20000000f00 */
[----:B------:R-:W-:Y:S05]  /*17c30*/  BRA `(.L_x_2043) ;  /* 0xffffd5c000007947 */ /* 0x000fea000383ffff */
.L_x_1979:
[----:B------:R-:W-:Y:S02]  /*17c40*/  MOV R2, 0x1 ;  /* 0x0000000100027802 */ /* 0x000fe40000000f00 */
[----:B------:R-:W-:-:S02]  /*17c50*/  MOV R3, 0x17c70 ;  /* 0x00017c7000037802 */ /* 0x000fc40000000f00 */
[----:B-123--:R-:W-:Y:S05]  /*17c60*/  CALL.REL.NOINC `($__internal_32_$__cuda_sm70_shflsync_up_p) ;  /* 0x000005d000007944 */ /* 0x00efea0003c00000 */
[----:B------:R-:W-:Y:S05]  /*17c70*/  BRA `(.L_x_2044) ;  /* 0xffffd6b000007947 */ /* 0x000fea000383ffff */
.L_x_1980:
[----:B------:R-:W-:Y:S02]  /*17c80*/  MOV R2, 0x2 ;  /* 0x0000000200027802 */ /* 0x000fe40000000f00 */
[----:B------:R-:W-:-:S02]  /*17c90*/  MOV R3, 0x17cb0 ;  /* 0x00017cb000037802 */ /* 0x000fc40000000f00 */
[----:B-12---:R-:W-:Y:S05]  /*17ca0*/  CALL.REL.NOINC `($__internal_32_$__cuda_sm70_shflsync_up_p) ;  /* 0x0000059000007944 */ /* 0x006fea0003c00000 */
        /* <DEDUP_REMOVED lines=24> */
.L_x_1984:
[----:B------:R-:W-:Y:S02]  /*17e30*/  MOV R2, 0x1 ;  /* 0x0000000100027802 */ /* 0x000fe40000000f00 */
[----:B------:R-:W-:Y:S02]  /*17e40*/  MOV R3, 0x17e60 ;  /* 0x00017e6000037802 */ /* 0x000fe40000000f00 */
[----:B------:R-:W-:Y:S05]  /*17e50*/  CALL.REL.NOINC `($__internal_32_$__cuda_sm70_shflsync_up_p) ;  /* 0x000003e000007944 */ /* 0x000fea0003c00000 */
[----:B------:R-:W-:Y:S01]  /*17e60*/  MOV R2, R4 ;  /* 0x0000000400027202 */ /* 0x000fe20000000f00 */
[----:B------:R-:W-:Y:S05]  /*17e70*/  BRA `(.L_x_2046) ;  /* 0xffffd71000007947 */ /* 0x000fea000383ffff */
.L_x_1985:
        /* <DEDUP_REMOVED lines=27> */
.L_x_1987:
[----:B------:R-:W-:Y:S02]  /*18030*/  SEL R0, RZ, 0x1, P0 ;  /* 0x00000001ff007807 */ /* 0x000fe40000000000 */
[----:B------:R-:W-:Y:S02]  /*18040*/  MOV R2, 0x18060 ;  /* 0x0001806000027802 */ /* 0x000fe40000000f00 */
[----:B---3--:R-:W-:Y:S05]  /*18050*/  CALL.REL.NOINC `($__internal_33_$__cuda_sm70_votesync_ballot) ;  /* 0x0000025000007944 */ /* 0x008fea0003c00000 */
[----:B------:R-:W-:Y:S05]  /*18060*/  BRA `(.L_x_2048) ;  /* 0xffffd6b000007947 */ /* 0x000fea000383ffff */
.L_x_1988:
[----:B------:R-:W-:Y:S01]  /*18070*/  IMAD.MOV.U32 R12, RZ, RZ, R6 ;  /* 0x000000ffff0c7224 */ /* 0x000fe200078e0006 */
[----:B--2---:R-:W-:Y:S01]  /*18080*/  MOV R11, R13 ;  /* 0x0000000d000b7202 */ /* 0x004fe20000000f00 */
[----:B------:R-:W-:Y:S01]  /*18090*/  IMAD.MOV.U32 R3, RZ, RZ, 0x1f ;  /* 0x0000001fff037424 */ /* 0x000fe200078e00ff */
[----:B------:R-:W-:Y:S02]  /*180a0*/  MOV R2, 0x180c0 ;  /* 0x000180c000027802 */ /* 0x000fe40000000f00 */
[----:B-1-3--:R-:W-:Y:S05]  /*180b0*/  CALL.REL.NOINC `($__internal_31_$__cuda_sm70_shflsync_idx_p) ;  /* 0x0000013000007944 */ /* 0x00afea0003c00000 */
[----:B------:R-:W-:Y:S01]  /*180c0*/  IMAD.MOV.U32 R8, RZ, RZ, R11 ;  /* 0x000000ffff087224 */ /* 0x000fe200078e000b */
[----:B------:R-:W-:Y:S01]  /*180d0*/  MOV R11, R13 ;  /* 0x0000000d000b7202 */ /* 0x000fe20000000f00 */
[----:B------:R-:W-:Y:S01]  /*180e0*/  IMAD.MOV.U32 R12, RZ, RZ, R7 ;  /* 0x000000ffff0c7224 */ /* 0x000fe200078e0007 */
[----:B------:R-:W-:Y:S02]  /*180f0*/  MOV R3, 0x1f ;  /* 0x0000001f00037802 */ /* 0x000fe40000000f00 */
[----:B------:R-:W-:-:S02]  /*18100*/  MOV R2, 0x18120 ;  /* 0x0001812000027802 */ /* 0x000fc40000000f00 */
[----:B------:R-:W-:Y:S05]  /*18110*/  CALL.REL.NOINC `($__internal_31_$__cuda_sm70_shflsync_idx_p) ;  /* 0x000000d000007944 */ /* 0x000fea0003c00000 */
[----:B------:R-:W-:Y:S01]  /*18120*/  MOV R7, R11 ;  /* 0x0000000b00077202 */ /* 0x000fe20000000f00 */
[----:B------:R-:W-:Y:S05]  /*18130*/  BRA `(.L_x_2049) ;  /* 0xffffd62000007947 */ /* 0x000fea000383ffff */
.L_x_1991:
[----:B------:R-:W-:Y:S01]  /*18140*/  IMAD.MOV.U32 R12, RZ, RZ, R4 ;  /* 0x000000ffff0c7224 */ /* 0x000fe200078e0004 */
[----:B------:R-:W-:-:S02]  /*18150*/  MOV R3, 0x1f ;  /* 0x0000001f00037802 */ /* 0x000fc40000000f00 */
[----:B------:R-:W-:Y:S02]  /*18160*/  MOV R2, 0x18180 ;  /* 0x0001818000027802 */ /* 0x000fe40000000f00 */
[----:B-1234-:R-:W-:Y:S05]  /*18170*/  CALL.REL.NOINC `($__internal_31_$__cuda_sm70_shflsync_idx_p) ;  /* 0x0000007000007944 */ /* 0x01efea0003c00000 */
[----:B------:R-:W-:Y:S01]  /*18180*/  MOV R14, R11 ;  /* 0x0000000b000e7202 */ /* 0x000fe20000000f00 */
[----:B------:R-:W-:Y:S05]  /*18190*/  BRA `(.L_x_1990) ;  /* 0xffffd62000007947 */ /* 0x000fea000383ffff */
        .weak           $__internal_30_$__cuda_sm70_shflsync_bfly_p
        .type           $__internal_30_$__cuda_sm70_shflsync_bfly_p,@function
        .size           $__internal_30_$__cuda_sm70_shflsync_bfly_p,($__internal_31_$__cuda_sm70_shflsync_idx_p - $__internal_30_$__cuda_sm70_shflsync_bfly_p)
$__internal_30_$__cuda_sm70_shflsync_bfly_p:
[----:B------:R-:W-:Y:S04]  /*181a0*/  WARPSYNC R10 ;  /* 0x0000000a00007348 */ /* 0x000fe80003800000 */
[----:B------:R1:W2:Y:S01]  /*181b0*/  SHFL.BFLY PT, R0, R0, R8, R11 ;  /* 0x0c00000800007389 */ /* 0x0002a200000e000b */
[----:B------:R-:W-:Y:S02]  /*181c0*/  MOV R9, 0x0 ;  /* 0x0000000000097802 */ /* 0x000fe40000000f00 */
[----:B-1----:R-:W-:-:S04]  /*181d0*/  MOV R8, R4 ;  /* 0x0000000400087202 */ /* 0x002fc80000000f00 */
[----:B--2---:R-:W-:Y:S05]  /*181e0*/  RET.REL.NODEC R8 `(_ZN7cutlass13device_kernelIN5flash19enable_sm80_to_sm89INS1_16FlashAttnFwdSm80INS1_25CollectiveMainloopFwdSm80ILi4ELi1ELb0EN4cute5tupleIJNS5_1CILi128EEENS7_ILi80EEENS7_ILi64EEEEEELi64ENS_6half_tEfNS_4arch4Sm80ELb0ELb0ELb0ELb1ELb0ELb1ELb1ELb1EEENS1_21CollectiveEpilogueFwdINS6_IJS8_SA_S9_EEENS6_IJNS7_ILi1EEESI_SI_EEESC_SE_Li128ELb1ELb1ELb1ELb0EEENS1_36VarlenDynamicPersistentTileSchedulerILi128ELi80ELi128ELi128ELb1ELb1ELb0ELb0ELb1ELb1EEEEEEEEEvNT_6ParamsE) ;  /* 0xfffe7e1008007950 */ /* 0x004fea0003c3ffff */
        .weak           $__internal_31_$__cuda_sm70_shflsync_idx_p
        .type           $__internal_31_$__cuda_sm70_shflsync_idx_p,@function
        .size           $__internal_31_$__cuda_sm70_shflsync_idx_p,($__internal_32_$__cuda_sm70_shflsync_up_p - $__internal_31_$__cuda_sm70_shflsync_idx_p)
$__internal_31_$__cuda_sm70_shflsync_idx_p:
[----:B------:R-:W-:-:S04]  /*181f0*/  MOV R48, 0xffffffff ;  /* 0xffffffff00307802 */ /* 0x000fc80000000f00 */
[----:B------:R-:W-:Y:S04]  /*18200*/  WARPSYNC R48 ;  /* 0x0000003000007348 */ /* 0x000fe80003800000 */
[----:B------:R1:W2:Y:S02]  /*18210*/  SHFL.IDX PT, R11, R12, R11, R3 ;  /* 0x0000000b0c0b7389 */ /* 0x0002a400000e0003 */
[----:B-1----:R-:W-:-:S04]  /*18220*/  MOV R3, 0x0 ;  /* 0x0000000000037802 */ /* 0x002fc80000000f00 */
[----:B--2---:R-:W-:Y:S05]  /*18230*/  RET.REL.NODEC R2 `(_ZN7cutlass13device_kernelIN5flash19enable_sm80_to_sm89INS1_16FlashAttnFwdSm80INS1_25CollectiveMainloopFwdSm80ILi4ELi1ELb0EN4cute5tupleIJNS5_1CILi128EEENS7_ILi80EEENS7_ILi64EEEEEELi64ENS_6half_tEfNS_4arch4Sm80ELb0ELb0ELb0ELb1ELb0ELb1ELb1ELb1EEENS1_21CollectiveEpilogueFwdINS6_IJS8_SA_S9_EEENS6_IJNS7_ILi1EEESI_SI_EEESC_SE_Li128ELb1ELb1ELb1ELb0EEENS1_36VarlenDynamicPersistentTileSchedulerILi128ELi80ELi128ELi128ELb1ELb1ELb0ELb0ELb1ELb1EEEEEEEEEvNT_6ParamsE) ;  /* 0xfffe7dc002007950 */ /* 0x004fea0003c3ffff */
        .weak           $__internal_32_$__cuda_sm70_shflsync_up_p
        .type           $__internal_32_$__cuda_sm70_shflsync_up_p,@function
        .size           $__internal_32_$__cuda_sm70_shflsync_up_p,($__internal_33_$__cuda_sm70_votesync_ballot - $__internal_32_$__cuda_sm70_shflsync_up_p)
$__internal_32_$__cuda_sm70_shflsync_up_p:
[----:B------:R-:W-:Y:S02]  /*18240*/  IMAD.MOV.U32 R4, RZ, RZ, RZ ;  /* 0x000000ffff047224 */ /* 0x000fe400078e00ff */
[----:B------:R-:W-:-:S04]  /*18250*/  IMAD.MOV.U32 R10, RZ, RZ, -0x1 ;  /* 0xffffffffff0a7424 */ /* 0x000fc800078e00ff */
[----:B------:R-:W-:Y:S04]  /*18260*/  WARPSYNC R10 ;  /* 0x0000000a00007348 */ /* 0x000fe80003800000 */
[----:B------:R1:W2:Y:S02]  /*18270*/  SHFL.UP PT, R4, R0, R2, R4 ;  /* 0x0400000200047389 */ /* 0x0002a400000e0004 */
[----:B-1----:R-:W-:Y:S02]  /*18280*/  MOV R2, R3 ;  /* 0x0000000300027202 */ /* 0x002fe40000000f00 */
[----:B------:R-:W-:-:S04]  /*18290*/  MOV R3, 0x0 ;  /* 0x0000000000037802 */ /* 0x000fc80000000f00 */
[----:B--2---:R-:W-:Y:S05]  /*182a0*/  RET.REL.NODEC R2 `(_ZN7cutlass13device_kernelIN5flash19enable_sm80_to_sm89INS1_16FlashAttnFwdSm80INS1_25CollectiveMainloopFwdSm80ILi4ELi1ELb0EN4cute5tupleIJNS5_1CILi128EEENS7_ILi80EEENS7_ILi64EEEEEELi64ENS_6half_tEfNS_4arch4Sm80ELb0ELb0ELb0ELb1ELb0ELb1ELb1ELb1EEENS1_21CollectiveEpilogueFwdINS6_IJS8_SA_S9_EEENS6_IJNS7_ILi1EEESI_SI_EEESC_SE_Li128ELb1ELb1ELb1ELb0EEENS1_36VarlenDynamicPersistentTileSchedulerILi128ELi80ELi128ELi128ELb1ELb1ELb0ELb0ELb1ELb1EEEEEEEEEvNT_6ParamsE) ;  /* 0xfffe7d5002007950 */ /* 0x004fea0003c3ffff */
        .weak           $__internal_33_$__cuda_sm70_votesync_ballot
        .type           $__internal_33_$__cuda_sm70_votesync_ballot,@function
        .size           $__internal_33_$__cuda_sm70_votesync_ballot,(.L_x_3269 - $__internal_33_$__cuda_sm70_votesync_ballot)
$__internal_33_$__cuda_sm70_votesync_ballot:
[----:B------:R-:W-:Y:S01]  /*182b0*/  ISETP.NE.U32.AND P0, PT, R0, 0x1, PT ;  /* 0x000000010000780c */ /* 0x000fe20003f05070 */
[----:B------:R-:W-:-:S04]  /*182c0*/  IMAD.MOV.U32 R3, RZ, RZ, -0x1 ;  /* 0xffffffffff037424 */ /* 0x000fc800078e00ff */
[----:B------:R-:W-:Y:S08]  /*182d0*/  WARPSYNC R3 ;  /* 0x0000000300007348 */ /* 0x000ff00003800000 */
[----:B------:R-:W-:-:S04]  /*182e0*/  VOTE.ANY R0, PT, !P0 ;  /* 0x0000000000007806 */ /* 0x000fc800040e0100 */
[----:B------:R-:W-:Y:S01]  /*182f0*/  LOP3.LUT R0, R0, R3, RZ, 0xc0, !PT ;  /* 0x0000000300007212 */ /* 0x000fe200078ec0ff */
[----:B------:R-:W-:-:S04]  /*18300*/  IMAD.MOV.U32 R3, RZ, RZ, 0x0 ;  /* 0x00000000ff037424 */ /* 0x000fc800078e00ff */
[----:B------:R-:W-:Y:S05]  /*18310*/  RET.REL.NODEC R2 `(_ZN7cutlass13device_kernelIN5flash19enable_sm80_to_sm89INS1_16FlashAttnFwdSm80INS1_25CollectiveMainloopFwdSm80ILi4ELi1ELb0EN4cute5tupleIJNS5_1CILi128EEENS7_ILi80EEENS7_ILi64EEEEEELi64ENS_6half_tEfNS_4arch4Sm80ELb0ELb0ELb0ELb1ELb0ELb1ELb1ELb1EEENS1_21CollectiveEpilogueFwdINS6_IJS8_SA_S9_EEENS6_IJNS7_ILi1EEESI_SI_EEESC_SE_Li128ELb1ELb1ELb1ELb0EEENS1_36VarlenDynamicPersistentTileSchedulerILi128ELi80ELi128ELi128ELb1ELb1ELb0ELb0ELb1ELb1EEEEEEEEEvNT_6ParamsE) ;  /* 0xfffe7ce002007950 */ /* 0x000fea0003c3ffff */
.L_x_2050:
        /* <DEDUP_REMOVED lines=14> */
.L_x_3269:


//--------------------- .text._ZN7cutlass13device_kernelIN5flash19enable_sm80_to_sm89INS1_16FlashAttnFwdSm80INS1_25CollectiveMainloopFwdSm80ILi4ELi1ELb0EN4cute5tupleIJNS5_1CILi128EEENS7_ILi96EEENS7_ILi64EEEEEELi64ENS_6half_tEfNS_4arch4Sm80ELb0ELb1ELb0ELb0ELb0ELb0ELb1ELb1EEENS1_21CollectiveEpilogueFwdINS6_IJS8_SA_S9_EEENS6_IJNS7_ILi1EEESI_SI_EEESC_SE_Li128ELb0ELb1ELb1ELb0EEENS1_19SingleTileSchedulerILb0ELb1ELb1ELi128EEEEEEEEEvNT_6ParamsE --------------------------
	.section	.text._ZN7cutlass13device_kernelIN5flash19enable_sm80_to_sm89INS1_16FlashAttnFwdSm80INS1_25CollectiveMainloopFwdSm80ILi4ELi1ELb0EN4cute5tupleIJNS5_1CILi128EEENS7_ILi96EEENS7_ILi64EEEEEELi64ENS_6half_tEfNS_4arch4Sm80ELb0ELb1ELb0ELb0ELb0ELb0ELb1ELb1EEENS1_21CollectiveEpilogueFwdINS6_IJS8_SA_S9_EEENS6_IJNS7_ILi1EEESI_SI_EEESC_SE_Li128ELb0ELb1ELb1ELb0EEENS1_19SingleTileSchedulerILb0ELb1ELb1ELi128EEEEEEEEEvNT_6ParamsE,"ax",@progbits
	.sectioninfo	@"SHI_REGISTERS=255"
	.align	128
.text._ZN7cutlass13device_kernelIN5flash19enable_sm80_to_sm89INS1_16FlashAttnFwdSm80INS1_25CollectiveMainloopFwdSm80ILi4ELi1ELb0EN4cute5tupleIJNS5_1CILi128EEENS7_ILi96EEENS7_ILi64EEEEEELi64ENS_6half_tEfNS_4arch4Sm80ELb0ELb1ELb0ELb0ELb0ELb0ELb1ELb1EEENS1_21CollectiveEpilogueFwdINS6_IJS8_SA_S9_EEENS6_IJNS7_ILi1EEESI_SI_EEESC_SE_Li128ELb0ELb1ELb1ELb0EEENS1_19SingleTileSchedulerILb0ELb1ELb1ELi128EEEEEEEEEvNT_6ParamsE:
        .type           _ZN7cutlass13device_kernelIN5flash19enable_sm80_to_sm89INS1_16FlashAttnFwdSm80INS1_25CollectiveMainloopFwdSm80ILi4ELi1ELb0EN4cute5tupleIJNS5_1CILi128EEENS7_ILi96EEENS7_ILi64EEEEEELi64ENS_6half_tEfNS_4arch4Sm80ELb0ELb1ELb0ELb0ELb0ELb0ELb1ELb1EEENS1_21CollectiveEpilogueFwdINS6_IJS8_SA_S9_EEENS6_IJNS7_ILi1EEESI_SI_EEESC_SE_Li128ELb0ELb1ELb1ELb0EEENS1_19SingleTileSchedulerILb0ELb1ELb1ELi128EEEEEEEEEvNT_6ParamsE,@function
        .size           _ZN7cutlass13device_kernelIN5flash19enable_sm80_to_sm89INS1_16FlashAttnFwdSm80INS1_25CollectiveMainloopFwdSm80ILi4ELi1ELb0EN4cute5tupleIJNS5_1CILi128EEENS7_ILi96EEENS7_ILi64EEEEEELi64ENS_6half_tEfNS_4arch4Sm80ELb0ELb1ELb0ELb0ELb0ELb0ELb1ELb1EEENS1_21CollectiveEpilogueFwdINS6_IJS8_SA_S9_EEENS6_IJNS7_ILi1EEESI_SI_EEESC_SE_Li128ELb0ELb1ELb1ELb0EEENS1_19SingleTileSchedulerILb0ELb1ELb1ELi128EEEEEEEEEvNT_6ParamsE,(.L_x_3274 - _ZN7cutlass13device_kernelIN5flash19enable_sm80_to_sm89INS1_16FlashAttnFwdSm80INS1_25CollectiveMainloopFwdSm80ILi4ELi1ELb0EN4cute5tupleIJNS5_1CILi128EEENS7_ILi96EEENS7_ILi64EEEEEELi64ENS_6half_tEfNS_4arch4Sm80ELb0ELb1ELb0ELb0ELb0ELb0ELb1ELb1EEENS1_21CollectiveEpilogueFwdINS6_IJS8_SA_S9_EEENS6_IJNS7_ILi1EEESI_SI_EEESC_SE_Li128ELb0ELb1ELb1ELb0EEENS1_19SingleTileSchedulerILb0ELb1ELb1ELi128EEEEEEEEEvNT_6ParamsE)
        .other          _ZN7cutlass13device_kernelIN5flash19enable_sm80_to_sm89INS1_16FlashAttnFwdSm80INS1_25CollectiveMainloopFwdSm80ILi4ELi1ELb0EN4cute5tupleIJNS5_1CILi128EEENS7_ILi96EEENS7_ILi64EEEEEELi64ENS_6half_tEfNS_4arch4Sm80ELb0ELb1ELb0ELb0ELb0ELb0ELb1ELb1EEENS1_21CollectiveEpilogueFwdINS6_IJS8_SA_S9_EEENS6_IJNS7_ILi1EEESI_SI_EEESC_SE_Li128ELb0ELb1ELb1ELb0EEENS1_19SingleTileSchedulerILb0ELb1ELb1ELi128EEEEEEEEEvNT_6ParamsE,@"STO_CUDA_ENTRY STV_DEFAULT"
_ZN7cutlass13device_kernelIN5flash19enable_sm80_to_sm89INS1_16FlashAttnFwdSm80INS1_25CollectiveMainloopFwdSm80ILi4ELi1ELb0EN4cute5tupleIJNS5_1CILi128EEENS7_ILi96EEENS7_ILi64EEEEEELi64ENS_6half_tEfNS_4arch4Sm80ELb0ELb1ELb0ELb0ELb0ELb0ELb1ELb1EEENS1_21CollectiveEpilogueFwdINS6_IJS8_SA_S9_EEENS6_IJNS7_ILi1EEESI_SI_EEESC_SE_Li128ELb0ELb1ELb1ELb0EEENS1_19SingleTileSchedulerILb0ELb1ELb1ELi128EEEEEEEEEvNT_6ParamsE:
        /* <DEDUP_REMOVED lines=18> */
.L_x_2051:
[----:B---3--:R-:W-:Y:S02]  /*0120*/  ULDC.64 UR4, c[0x0][0x550] ;  /* 0x0001540000047ab9 */ /* 0x008fe40000000a00 */
[----:B------:R-:W-:Y:S02]  /*0130*/  UISETP.NE.AND UP0, UPT, UR4, 0x1, UPT ;  /* 0x000000010400788c */ /* 0x000fe4000bf05270 */
[----:B------:R-:W-:-:S02]  /*0140*/  UIMAD.WIDE.U32 UR8, UR6, UR5, URZ ;  /* 0x00000005060872a5 */ /* 0x000fc4000f8e003f */
[----:B------:R-:W-:Y:S02]  /*0150*/  ULDC UR4, c[0x0][0x558] ;  /* 0x0001560000047ab9 */ /* 0x000fe40000000800 */
[----:B------:R-:W-:-:S05]  /*0160*/  UMOV UR11, UR6 ;  /* 0x00000006000b7c82 */ /* 0x000fca0008000000 */
[----:B------:R-:W-:-:S03]  /*0170*/  @UP0 USHF.R.U32.HI UR11, URZ, UR4, UR9 ;  /* 0x000000043f0b0299 */ /* 0x000fc60008011609 */
.L_x_2052:
        /* <DEDUP_REMOVED lines=35> */
.L_x_2054:
[----:B------:R-:W-:Y:S02]  /*03b0*/  ULDC UR4, c[0x0][0x32c] ;  /* 0x0000cb0000047ab9 */ /* 0x000fe40000000800 */
[----:B------:R-:W-:-:S03]  /*03c0*/  UISETP.NE.AND UP0, UPT, UR6, UR4, UPT ;  /* 0x000000040600728c */ /* 0x000fc6000bf05270 */
[----:B------:R-:W-:Y:S02]  /*03d0*/  ULDC.64 UR4, c[0x0][0x330] ;  /* 0x0000cc0000047ab9 */ /* 0x000fe40000000a00 */
[----:B------:R-:W-:-:S06]  /*03e0*/  UIMAD.WIDE.U32 UR12, UR9, UR4, URZ ;  /* 0x00000004090c72a5 */ /* 0x000fcc000f8e003f */
[----:B------:R-:W-:Y:S02]  /*03f0*/  @UP0 USHF.R.U32.HI UR9, URZ, UR5, UR13 ;  /* 0x000000053f090299 */ /* 0x000fe4000801160d */
.L_x_2055:
[----:B------:R-:W-:Y:S02]  /*0400*/  ULDC UR4, c[0x0][0x32c] ;  /* 0x0000cb0000047ab9 */ /* 0x000fe40000000800 */
[----:B------:R-:W-:-:S04]  /*0410*/  UIMAD UR4, UR9, UR4, UR4 ;  /* 0x00000004090472a4 */ /* 0x000fc8000f8e0204 */
[----:B------:R-:W-:-:S04]  /*0420*/  UISETP.LT.AND UP0, UPT, UR8, UR4, UPT ;  /* 0x000000040800728c */ /* 0x000fc8000bf01270 */
[----:B------:R-:W-:-:S03]  /*0430*/  USEL UR8, UR8, UR4, UP0 ;  /* 0x0000000408087287 */ /* 0x000fc60008000000 */
.L_x_2053:
        /* <DEDUP_REMOVED lines=34> */
.L_x_2057:
[----:B------:R-:W-:-:S04]  /*0660*/  MOV R2, c[0x0][0x32c] ;  /* 0x0000cb0000027a02 */ /* 0x000fc80000000f00 */
[----:B------:R-:W-:-:S13]  /*0670*/  ISETP.NE.AND P0, PT, R2, 0x1, PT ;  /* 0x000000010200780c */ /* 0x000fda0003f05270 */
[----:B------:R-:W-:-:S05]  /*0680*/  @P0 IMAD.HI.U32 R2, R0, c[0x0][0x330], RZ ;  /* 0x0000cc0000020a27 */ /* 0x000fca00078e00ff */
[----:B------:R-:W-:-:S05]  /*0690*/  @P0 SHF.R.U32.HI R0, RZ, c[0x0][0x334], R2 ;  /* 0x0000cd00ff000a19 */ /* 0x000fca0000011602 */
.L_x_2058:
[----:B------:R-:W-:-:S05]  /*06a0*/  IMAD R0, R0, c[0x0][0x32c], RZ ;  /* 0x0000cb0000007a24 */ /* 0x000fca00078e02ff */
[----:B------:R-:W-:-:S05]  /*06b0*/  IMNMX R3, R3, R0, !PT ;  /* 0x0000000003037217 */ /* 0x000fca0007800200 */
.L_x_2056:
        /* <DEDUP_REMOVED lines=42> */
.L_x_2059:
        /* <DEDUP_REMOVED lines=162> */
.L_x_2062:
[----:B--23--:R-:W-:Y:S05]  /*1380*/  BSYNC B0 ;  /* 0x0000000000007941 */ /* 0x00cfea0003800000 */
.L_x_2061:
        /* <DEDUP_REMOVED lines=11> */
.L_x_2064:
[----:B------:R-:W-:Y:S05]  /*1440*/  BSYNC B0 ;  /* 0x0000000000007941 */ /* 0x000fea0003800000 */
.L_x_2063:
        /* <DEDUP_REMOVED lines=11> */
.L_x_2066:
[----:B------:R-:W-:Y:S05]  /*1500*/  BSYNC B0 ;  /* 0x0000000000007941 */ /* 0x000fea0003800000 */
.L_x_2065:
        /* <DEDUP_REMOVED lines=11> */
.L_x_2068:
[----:B------:R-:W-:Y:S05]  /*15c0*/  BSYNC B0 ;  /* 0x0000000000007941 */ /* 0x000fea0003800000 */
.L_x_2067:
        /* <DEDUP_REMOVED lines=11> */
.L_x_2070:
[----:B------:R-:W-:Y:S05]  /*1680*/  BSYNC B0 ;  /* 0x0000000000007941 */ /* 0x000fea0003800000 */
.L_x_2069:
        /* <DEDUP_REMOVED lines=11> */
.L_x_2072:
[----:B------:R-:W-:Y:S05]  /*1740*/  BSYNC B0 ;  /* 0x0000000000007941 */ /* 0x000fea0003800000 */
.L_x_2071:
        /* <DEDUP_REMOVED lines=11> */
.L_x_2074:
[----:B------:R-:W-:Y:S05]  /*1800*/  BSYNC B0 ;  /* 0x0000000000007941 */ /* 0x000fea0003800000 */
.L_x_2073:
        /* <DEDUP_REMOVED lines=130> */
[----:B------:R-:W-:Y:S01]  /*2030*/  IADD3 R226, R223, 0x1800, RZ ;  /* 0x00001800dfe27810 */ /* 0x000fe20007ffe0ff */
[----:B------:R-:W-:Y:S01]  /*2040*/  IMAD.IADD R0, R7, 0x1, R0 ;  /* 0x0000000107007824 */ /* 0x000fe200078e0200 */
[C---:B------:R-:W-:Y:S02]  /*2050*/  IADD3 R225, R223.reuse, 0x2000, RZ ;  /* 0x00002000dfe17810 */ /* 0x040fe40007ffe0ff */
[----:B------:R-:W-:Y:S01]  /*2060*/  IADD3 R224, R223, 0x2800, RZ ;  /* 0x00002800dfe07810 */ /* 0x000fe20007ffe0ff */
        /* <DEDUP_REMOVED lines=60> */
[----:B------:R-:W-:Y:S01]  /*2430*/  HMMA.16816.F32 R92, R20, R70, R92 ;  /* 0x00000046145c723c */ /* 0x000fe2000000185c */
        /* <DEDUP_REMOVED lines=8> */
[----:B-1----:R-:W-:Y:S01]  /*24c0*/  HMMA.16816.F32 R80, R20, R32, R80 ;  /* 0x000000201450723c */ /* 0x002fe20000001850 */
[----:B------:R-:W-:-:S07]  /*24d0*/  IMAD.IADD R217, R0, 0x1, R223 ;  /* 0x0000000100d97824 */ /* 0x000fce00078e02df */
[----:B------:R-:W-:Y:S01]  /*24e0*/  HMMA.16816.F32 R76, R20, R44, R76 ;  /* 0x0000002c144c723c */ /* 0x000fe2000000184c */
[----:B-----5:R-:W-:-:S04]  /*24f0*/  IADD3 R6, P0, R14, UR9, RZ ;  /* 0x000000090e067c10 */ /* 0x020fc8000ff1e0ff */
[----:B------:R-:W-:Y:S02]  /*2500*/  IADD3.X R7, R15, UR8, RZ, P0, !PT ;  /* 0x000000080f077c10 */ /* 0x000fe400087fe4ff */
[----:B----4-:R-:W-:Y:S01]  /*2510*/  IADD3 R12, P0, R6, UR9, RZ ;  /* 0x00000009060c7c10 */ /* 0x010fe2000ff1e0ff */
[----:B---3--:R-:W-:Y:S02]  /*2520*/  HMMA.16816.F32 R16, R20, R40, R60 ;  /* 0x000000281410723c */ /* 0x008fe4000000183c */
[----:B------:R1:W-:Y:S01]  /*2530*/  LDGSTS.E.BYPASS.LTC128B.128 [R231+0x2100], [R6.64], !P2 ;  /* 0x0210000006e77fae */ /* 0x0003e2000d101d4c */
[----:B------:R-:W-:Y:S02]  /*2540*/  IADD3.X R13, R7, UR8, RZ, P0, !PT ;  /* 0x00000008070d7c10 */ /* 0x000fe400087fe4ff */
[----:B------:R-:W-:-:S03]  /*2550*/  ISETP.GT.AND P0, PT, R205, R216, PT ;  /* 0x000000d8cd00720c */ /* 0x000fc60003f04270 */
[----:B------:R3:W-:Y:S01]  /*2560*/  LDGSTS.E.BYPASS.LTC128B.128 [R231+0x2900], [R12.64], !P1 ;  /* 0x029000000ce77fae */ /* 0x0007e2000c901d4c */
[C---:B--2---:R-:W-:Y:S03]  /*2570*/  HMMA.16816.F32 R180, R8.reuse, R48, R144 ;  /* 0x0000003008b4723c */ /* 0x044fe60000001890 */
[----:B------:R-:W-:Y:S04]  /*2580*/  LDSM.16.M88.4 R28, [R220+0x8100] ;  /* 0x00810000dc1c783b */ /* 0x000fe80000000200 */
[----:B------:R-:W2:Y:S01]  /*2590*/  LDSM.16.M88.4 R52, [R218+0x4900] ;  /* 0x00490000da34783b */ /* 0x000ea20000000200 */
[C---:B------:R-:W-:Y:S03]  /*25a0*/  HMMA.16816.F32 R176, R8.reuse, R68, R176 ;  /* 0x0000004408b0723c */ /* 0x040fe600000018b0 */
[----:B------:R-:W4:Y:S04]  /*25b0*/  LDSM.16.M88.4 R72, [R218+0x5100] ;  /* 0x00510000da48783b */ /* 0x000f280000000200 */
[----:B------:R-:W-:Y:S01]  /*25c0*/  LDSM.16.M88.4 R56, [R218+0x4100] ;  /* 0x00410000da38783b */ /* 0x000fe20000000200 */
[C---:B------:R-:W-:Y:S03]  /*25d0*/  HMMA.16816.F32 R68, R8.reuse, R70, R156 ;  /* 0x000000460844723c */ /* 0x040fe6000000189c */
[----:B------:R-:W-:Y:S04]  /*25e0*/  LDSM.16.M88.4 R60, [R218+0x3900] ;  /* 0x00390000da3c783b */ /* 0x000fe80000000200 */
[----:B------:R-:W-:Y:S01]  /*25f0*/  LDSM.16.M88.4 R84, [R218+0x5900] ;  /* 0x00590000da54783b */ /* 0x000fe20000000200 */
[----:B------:R-:W-:Y:S03]  /*2600*/  HMMA.16816.F32 R184, R8, R44, R140 ;  /* 0x0000002c08b8723c */ /* 0x000fe6000000188c */
[----:B------:R-:W0:Y:S05]  /*2610*/  LDGDEPBAR ;  /* 0x00000000000079af */ /* 0x000e2a0000000000 */
[----:B---3--:R-:W-:Y:S01]  /*2620*/  HMMA.16816.F32 R12, R20, R36, R64 ;  /* 0x00000024140c723c */ /* 0x008fe20000001840 */
[----:B------:R-:W3:Y:S07]  /*2630*/  LDSM.16.M88.4 R64, [R218+0x3100] ;  /* 0x00310000da40783b */ /* 0x000eee0000000200 */
[----:B------:R-:W-:Y:S01]  /*2640*/  HMMA.16816.F32 R148, R8, R46, R148 ;  /* 0x0000002e0894723c */ /* 0x000fe20000001894 */
[----:B------:R-:W-:Y:S07]  /*2650*/  LDSM.16.M88.4 R44, [R217+0x800] ;  /* 0x00080000d92c783b */ /* 0x000fee0000000200 */
[----:B--2---:R-:W-:Y:S01]  /*2660*/  HMMA.16816.F32 R144, R28, R52, R16 ;  /* 0x000000341c90723c */ /* 0x004fe20000001810 */
[----:B------:R-:W2:Y:S07]  /*2670*/  LDSM.16.M88.4 R16, [R220+0x6100] ;  /* 0x00610000dc10783b */ /* 0x000eae0000000200 */
[----:B------:R-:W-:Y:S08]  /*2680*/  HMMA.16816.F32 R100, R20, R50, R100 ;  /* 0x000000321464723c */ /* 0x000ff00000001864 */
[C---:B------:R-:W-:Y:S08]  /*2690*/  HMMA.16816.F32 R192, R8.reuse, R40, R132 ;  /* 0x0000002808c0723c */ /* 0x040ff00000001884 */
[C---:B------:R-:W-:Y:S01]  /*26a0*/  HMMA.16816.F32 R140, R8.reuse, R50, R152 ;  /* 0x00000032088c723c */ /* 0x040fe20000001898 */
[----:B------:R-:W-:Y:S07]  /*26b0*/  LDSM.16.M88.4 R48, [R217] ;  /* 0x00000000d930783b */ /* 0x000fee0000000200 */
[-C--:B------:R-:W-:Y:S08]  /*26c0*/  HMMA.16816.F32 R160, R8, R42.reuse, R160 ;  /* 0x0000002a08a0723c */ /* 0x080ff000000018a0 */
[C---:B------:R-:W-:Y:S01]  /*26d0*/  HMMA.16816.F32 R128, R20.reuse, R42, R128 ;  /* 0x0000002a1480723c */ /* 0x040fe20000001880 */
[----:B------:R-:W-:Y:S07]  /*26e0*/  LDSM.16.M88.4 R40, [R217+0x1000] ;  /* 0x00100000d928783b */ /* 0x000fee0000000200 */
[C---:B------:R-:W-:Y:S08]  /*26f0*/  HMMA.16816.F32 R188, R20.reuse, R38, R116 ;  /* 0x0000002614bc723c */ /* 0x040ff00000001874 */
[----:B------:R-:W-:Y:S01]  /*2700*/  HMMA.16816.F32 R136, R20, R34, R112 ;  /* 0x000000221488723c */ /* 0x000fe20000001870 */
        /* <DEDUP_REMOVED lines=11> */
[C---:B---3--:R-:W-:Y:S08]  /*27c0*/  HMMA.16816.F32 R120, R28.reuse, R66, R92 ;  /* 0x000000421c78723c */ /* 0x048ff0000000185c */
[----:B------:R-:W-:Y:S08]  /*27d0*/  HMMA.16816.F32 R112, R28, R58, R96 ;  /* 0x0000003a1c70723c */ /* 0x000ff00000001860 */
[----:B--2---:R-:W-:Y:S08]  /*27e0*/  HMMA.16816.F32 R92, R16, R66, R68 ;  /* 0x00000042105c723c */ /* 0x004ff00000001844 */
[C---:B------:R-:W-:Y:S08]  /*27f0*/  HMMA.16816.F32 R164, R28.reuse, R64, R104 ;  /* 0x000000401ca4723c */ /* 0x040ff00000001868 */
[C---:B------:R-:W-:Y:S08]  /*2800*/  HMMA.16816.F32 R156, R28.reuse, R60, R88 ;  /* 0x0000003c1c9c723c */ /* 0x040ff00000001858 */
        /* <DEDUP_REMOVED lines=8> */
[C---:B------:R-:W-:Y:S08]  /*2890*/  HMMA.16816.F32 R76, R16.reuse, R56, R184 ;  /* 0x00000038104c723c */ /* 0x040ff000000018b8 */
[-C--:B------:R-:W-:Y:S08]  /*28a0*/  HMMA.16816.F32 R60, R16, R54.reuse, R160 ;  /* 0x00000036103c723c */ /* 0x080ff000000018a0 */
[C---:B------:R-:W-:Y:S08]  /*28b0*/  HMMA.16816.F32 R108, R28.reuse, R54, R128 ;  /* 0x000000361c6c723c */ /* 0x040ff00000001880 */
[C---:B------:R-:W-:Y:S08]  /*28c0*/  HMMA.16816.F32 R104, R28.reuse, R74, R188 ;  /* 0x0000004a1c68723c */ /* 0x040ff000000018bc */
[----:B------:R-:W-:Y:S08]  /*28d0*/  HMMA.16816.F32 R100, R28, R86, R136 ;  /* 0x000000561c64723c */ /* 0x000ff00000001888 */
[C---:B------:R-:W-:Y:S08]  /*28e0*/  HMMA.16816.F32 R56, R16.reuse, R72, R196 ;  /* 0x000000481038723c */ /* 0x040ff000000018c4 */
[C---:B------:R-:W-:Y:S08]  /*28f0*/  HMMA.16816.F32 R52, R16.reuse, R74, R172 ;  /* 0x0000004a1034723c */ /* 0x040ff000000018ac */
[C---:B------:R-:W-:Y:S08]  /*2900*/  HMMA.16816.F32 R28, R16.reuse, R84, R200 ;  /* 0x00000054101c723c */ /* 0x040ff000000018c8 */
[----:B------:R-:W-:Y:S08]  /*2910*/  HMMA.16816.F32 R16, R16, R86, R168 ;  /* 0x000000561010723c */ /* 0x000ff000000018a8 */
[C---:B----4-:R-:W-:Y:S08]  /*2920*/  HMMA.16816.F32 R72, R12.reuse, R42, R68 ;  /* 0x0000002a0c48723c */ /* 0x050ff00000001844 */
        /* <DEDUP_REMOVED lines=22> */
[----:B------:R-:W-:Y:S01]  /*2a90*/  HMMA.16816.F32 R48, R12, R22, R16 ;  /* 0x000000160c30723c */ /* 0x000fe20000001810 */
[----:B------:R-:W-:Y:S06]  /*2aa0*/  BAR.SYNC.DEFER_BLOCKING 0x0 ;  /* 0x0000000000007b1d */ /* 0x000fec0000010000 */
[----:B------:R-:W-:Y:S05]  /*2ab0*/  @!P0 BRA `(.L_x_2075) ;  /* 0x000001d000008947 */ /* 0x000fea0003800000 */
[----:B-1----:R-:W-:-:S04]  /*2ac0*/  IADD3 R0, R229, -0x2, RZ ;  /* 0xfffffffee5007810 */ /* 0x002fc80007ffe0ff */
[----:B------:R-:W-:Y:S01]  /*2ad0*/  SHF.R.S32.HI R5, RZ, 0x1f, R0 ;  /* 0x0000001fff057819 */ /* 0x000fe20000011400 */
[----:B------:R-:W-:Y:S02]  /*2ae0*/  IMAD R3, R208, R0, RZ ;  /* 0x00000000d0037224 */ /* 0x000fe400078e02ff */
[----:B------:R-:W-:Y:S01]  /*2af0*/  IMAD.WIDE.U32 R6, R0, R214, R232 ;  /* 0x000000d600067225 */ /* 0x000fe200078e00e8 */
[----:B------:R-:W-:-:S03]  /*2b00*/  SHF.L.U64.HI R0, R211, 0x5, R213 ;  /* 0x00000005d3007819 */ /* 0x000fc600000102d5 */
[----:B------:R-:W-:Y:S01]  /*2b10*/  IMAD R3, R5, R214, R3 ;  /* 0x000000d605037224 */ /* 0x000fe200078e0203 */
[----:B------:R-:W-:Y:S01]  /*2b20*/  LEA R14, P0, R6, c[0x0][0x1c8], 0x1 ;  /* 0x00007200060e7a11 */ /* 0x000fe200078008ff */
[----:B------:R-:W-:Y:S02]  /*2b30*/  IMAD.SHL.U32 R5, R211, 0x20, RZ ;  /* 0x00000020d3057824 */ /* 0x000fe400078e00ff */
[----:B------:R-:W-:-:S03]  /*2b40*/  IMAD.IADD R3, R7, 0x1, R3 ;  /* 0x0000000107037824 */ /* 0x000fc600078e0203 */
        /* <DEDUP_REMOVED lines=20> */
.L_x_2075:
[----:B-1----:R-:W-:Y:S01]  /*2c90*/  LOP3.LUT R0, R207, 0xffffffe0, RZ, 0xc0, !PT ;  /* 0xffffffe0cf007812 */ /* 0x002fe200078ec0ff */
[----:B------:R-:W-:Y:S01]  /*2ca0*/  ULDC UR10, c[0x0][0x324] ;  /* 0x0000c900000a7ab9 */ /* 0x000fe20000000800 */
[----:B------:R-:W-:Y:S01]  /*2cb0*/  LEA.HI R3, R209, R210, RZ, 0x2 ;  /* 0x000000d2d1037211 */ /* 0x000fe200078f10ff */
[----:B------:R-:W-:Y:S01]  /*2cc0*/  ULOP3.LUT UR10, URZ, UR10, URZ, 0x33, !UPT ;  /* 0x0000000a3f0a7292 */ /* 0x000fe2000f8e333f */
[----:B--2---:R-:W-:Y:S01]  /*2cd0*/  SHF.R.S32.HI R6, RZ, 0x1f, R206 ;  /* 0x0000001fff067819 */ /* 0x004fe200000114ce */
[----:B------:R-:W-:Y:S01]  /*2ce0*/  IMAD.IADD R0, R210, 0x1, -R0 ;  /* 0x00000001d2007824 */ /* 0x000fe200078e0a00 */
[----:B------:R-:W-:Y:S01]  /*2cf0*/  LOP3.LUT R3, R3, 0xfffffffc, RZ, 0xc0, !PT ;  /* 0xfffffffc03037812 */ /* 0x000fe200078ec0ff */
[----:B------:R-:W0:Y:S01]  /*2d00*/  LDGDEPBAR ;  /* 0x00000000000079af */ /* 0x000e220000000000 */
[----:B------:R-:W-:Y:S02]  /*2d10*/  LEA.HI R6, R6, R206, RZ, 0x2 ;  /* 0x000000ce06067211 */ /* 0x000fe400078f10ff */
[----:B------:R-:W-:Y:S01]  /*2d20*/  SHF.R.S32.HI R7, RZ, 0x1f, R0 ;  /* 0x0000001fff077819 */ /* 0x000fe20000011400 */
[----:B------:R-:W-:Y:S01]  /*2d30*/  IMAD.IADD R5, R210, 0x1, -R3 ;  /* 0x00000001d2057824 */ /* 0x000fe200078e0a03 */
[----:B------:R-:W-:-:S02]  /*2d40*/  LOP3.LUT R6, R6, 0xffffffc, RZ, 0xc0, !PT ;  /* 0x0ffffffc06067812 */ /* 0x000fc400078ec0ff */
[----:B------:R-:W-:Y:S02]  /*2d50*/  LEA.HI R7, R7, R0, RZ, 0x2 ;  /* 0x0000000007077211 */ /* 0x000fe400078f10ff */
[----:B------:R-:W-:Y:S01]  /*2d60*/  LEA.HI R3, R5, R5, RZ, 0x1 ;  /* 0x0000000505037211 */ /* 0x000fe200078f08ff */
[----:B------:R-:W-:Y:S01]  /*2d70*/  IMAD.IADD R8, R206, 0x1, -R6 ;  /* 0x00000001ce087824 */ /* 0x000fe200078e0a06 */
[----:B------:R-:W-:Y:S02]  /*2d80*/  LEA.HI.SX32 R6, R7, UR7, 0x1e ;  /* 0x0000000707067c11 */ /* 0x000fe4000f8ff2ff */
[----:B------:R-:W-:Y:S01]  /*2d90*/  PLOP3.LUT P1, PT, PT, PT, UP2, 0x80, 0x0 ;  /* 0x000000000000781c */ /* 0x000fe20003f2f028 */
[C---:B------:R-:W-:Y:S01]  /*2da0*/  IMAD.SHL.U32 R9, R3.reuse, 0x20, RZ ;  /* 0x0000002003097824 */ /* 0x040fe200078e00ff */
[----:B------:R-:W-:Y:S01]  /*2db0*/  LOP3.LUT R3, R3, 0x1ffffffe, RZ, 0xc0, !PT ;  /* 0x1ffffffe03037812 */ /* 0x000fe200078ec0ff */
[----:B------:R-:W-:Y:S01]  /*2dc0*/  IMAD R8, R8, 0x10, R6 ;  /* 0x0000001008087824 */ /* 0x000fe200078e0206 */
[----:B------:R-:W-:-:S02]  /*2dd0*/  PLOP3.LUT P0, PT, PT, PT, UP2, 0x80, 0x0 ;  /* 0x000000000000781c */ /* 0x000fc40003f0f028 */
[----:B------:R-:W-:Y:S01]  /*2de0*/  LOP3.LUT R6, R9, 0xffffffc0, RZ, 0xc0, !PT ;  /* 0xffffffc009067812 */ /* 0x000fe200078ec0ff */
[----:B------:R-:W-:-:S04]  /*2df0*/  IMAD.IADD R5, R5, 0x1, -R3 ;  /* 0x0000000105057824 */ /* 0x000fc800078e0a03 */
[----:B------:R-:W-:-:S04]  /*2e00*/  IMAD.IADD R3, R6, 0x1, R8 ;  /* 0x0000000106037824 */ /* 0x000fc800078e0208 */
[----:B------:R-:W-:-:S04]  /*2e10*/  IMAD R10, R5, 0x8, R3 ;  /* 0x00000008050a7824 */ /* 0x000fc800078e0203 */
[----:B------:R-:W-:Y:S01]  /*2e20*/  @P1 IMAD.HI.U32 R3, R10, c[0x0][0x2c8], RZ ;  /* 0x0000b2000a031a27 */ /* 0x000fe200078e00ff */
[----:B------:R1:W-:Y:S03]  /*2e30*/  STL [R1+0x30], R10 ;  /* 0x0000300a01007387 */ /* 0x0003e60000100800 */
[----:B------:R-:W-:Y:S01]  /*2e40*/  IMAD.MOV.U32 R9, RZ, RZ, R10 ;  /* 0x000000ffff097224 */ /* 0x000fe200078e000a */
[----:B------:R-:W-:Y:S02]  /*2e50*/  @P0 SHF.R.U32.HI R9, RZ, c[0x0][0x2cc], R3 ;  /* 0x0000b300ff090a19 */ /* 0x000fe40000011603 */
[----:B------:R-:W-:Y:S02]  /*2e60*/  LOP3.LUT R3, R7, 0x7ffffffc, RZ, 0xc0, !PT ;  /* 0x7ffffffc07037812 */ /* 0x000fe400078ec0ff */
[----:B------:R-:W-:Y:S01]  /*2e70*/  PLOP3.LUT P0, PT, PT, PT, UP1, 0x40, 0x0 ;  /* 0x000000000000781c */ /* 0x000fe20003f0e818 */
[----:B------:R-:W2:Y:S02]  /*2e80*/  SHFL.IDX PT, R6, R9, RZ, 0x1c1f ;  /* 0x001c1fff09067589 */ /* 0x000ea400000e0000 */
[----:B------:R-:W-:Y:S01]  /*2e90*/  IMAD.IADD R3, R0, 0x1, -R3 ;  /* 0x0000000100037824 */ /* 0x000fe200078e0a03 */
[----:B------:R-:W-:-:S03]  /*2ea0*/  IADD3.X R0, R24, c[0x0][0x1d0], RZ, PT, !PT ;  /* 0x0000740018007a10 */ /* 0x000fc60003ffe4ff */
[----:B------:R-:W-:-:S04]  /*2eb0*/  IMAD.SHL.U32 R8, R3, 0x2, RZ ;  /* 0x0000000203087824 */ /* 0x000fc800078e00ff */
[--C-:B------:R-:W-:Y:S01]  /*2ec0*/  IMAD.IADD R13, R24, 0x1, -R8.reuse ;  /* 0x00000001180d7824 */ /* 0x100fe200078e0a08 */
[----:B------:R3:W-:Y:S01]  /*2ed0*/  STL [R1+0x20], R8 ;  /* 0x0000200801007387 */ /* 0x0007e20000100800 */
[----:B------:R-:W-:Y:S02]  /*2ee0*/  IADD3 R0, R0, -c[0x0][0x168], -R8 ;  /* 0x80005a0000007a10 */ /* 0x000fe40007ffe808 */
[----:B------:R-:W-:Y:S02]  /*2ef0*/  IADD3 R11, -R8, c[0x0][0x1d0], R24 ;  /* 0x00007400080b7a10 */ /* 0x000fe40007ffe118 */
[C---:B-1----:R-:W-:Y:S02]  /*2f00*/  IADD3 R10, R0.reuse, c[0x0][0x328], RZ ;  /* 0x0000ca00000a7a10 */ /* 0x042fe40007ffe0ff */
[----:B------:R-:W-:Y:S01]  /*2f10*/  IADD3 R12, R0, UR10, RZ ;  /* 0x0000000a000c7c10 */ /* 0x000fe2000fffe0ff */
[----:B------:R-:W-:Y:S02]  /*2f20*/  IMAD.IADD R0, R204, 0x1, R27 ;  /* 0x00000001cc007824 */ /* 0x000fe400078e021b */
[----:B--2---:R-:W-:-:S02]  /*2f30*/  IMAD.IADD R5, R10, 0x1, R6 ;  /* 0x000000010a057824 */ /* 0x004fc400078e0206 */
[----:B------:R-:W-:-:S03]  /*2f40*/  IMAD.IADD R3, R12, 0x1, R6 ;  /* 0x000000010c037824 */ /* 0x000fc600078e0206 */
[----:B------:R-:W-:Y:S01]  /*2f50*/  IMNMX R5, R5, R11, PT ;  /* 0x0000000b05057217 */ /* 0x000fe20003800200 */
[----:B------:R-:W-:Y:S05]  /*2f60*/  @P0 BRA `(.L_x_2076) ;  /* 0x0000015000000947 */ /* 0x000fea0003800000 */
[----:B------:R-:W-:Y:S01]  /*2f70*/  IADD3 R6, R6, c[0x0][0x1d0], RZ ;  /* 0x0000740006067a10 */ /* 0x000fe20007ffe0ff */
        /* <DEDUP_REMOVED lines=11> */
.L_x_2078:
[----:B------:R-:W-:-:S04]  /*3030*/  MOV R7, c[0x0][0x32c] ;  /* 0x0000cb0000077a02 */ /* 0x000fc80000000f00 */
[----:B------:R-:W-:-:S13]  /*3040*/  ISETP.NE.AND P0, PT, R7, 0x1, PT ;  /* 0x000000010700780c */ /* 0x000fda0003f05270 */
[----:B------:R-:W-:-:S05]  /*3050*/  @P0 IMAD.HI.U32 R7, R6, c[0x0][0x330], RZ ;  /* 0x0000cc0006070a27 */ /* 0x000fca00078e00ff */
[----:B------:R-:W-:Y:S02]  /*3060*/  @P0 SHF.R.U32.HI R6, RZ, c[0x0][0x334], R7 ;  /* 0x0000cd00ff060a19 */ /* 0x000fe40000011607 */
.L_x_2079:
[----:B------:R-:W-:Y:S05]  /*3070*/  BSYNC B0 ;  /* 0x0000000000007941 */ /* 0x000fea0003800000 */
.L_x_2077:
[----:B------:R-:W-:-:S05]  /*3080*/  IMAD R6, R6, c[0x0][0x32c], R13 ;  /* 0x0000cb0006067a24 */ /* 0x000fca00078e020d */
[----:B------:R-:W-:Y:S02]  /*3090*/  IADD3 R7, R6, c[0x0][0x32c], RZ ;  /* 0x0000cb0006077a10 */ /* 0x000fe40007ffe0ff */
[----:B------:R-:W-:Y:S02]  /*30a0*/  IMNMX R3, R3, R6, !PT ;  /* 0x0000000603037217 */ /* 0x000fe40007800200 */
[----:B------:R-:W-:Y:S02]  /*30b0*/  IMNMX R5, R5, R7, PT ;  /* 0x0000000705057217 */ /* 0x000fe40003800200 */
.L_x_2076:
[----:B---3--:R-:W1:Y:S01]  /*30c0*/  SHFL.IDX PT, R8, R9, 0x1, 0x1c1f ;  /* 0x003c1f0009087f89 */ /* 0x008e6200000e0000 */
[----:B------:R-:W-:Y:S01]  /*30d0*/  PLOP3.LUT P0, PT, PT, PT, UP1, 0x40, 0x0 ;  /* 0x000000000000781c */ /* 0x000fe20003f0e818 */
[--C-:B-1----:R-:W-:Y:S02]  /*30e0*/  IMAD.IADD R7, R10, 0x1, R8.reuse ;  /* 0x000000010a077824 */ /* 0x102fe400078e0208 */
[----:B------:R-:W-:-:S03]  /*30f0*/  IMAD.IADD R6, R12, 0x1, R8 ;  /* 0x000000010c067824 */ /* 0x000fc600078e0208 */
[----:B------:R-:W-:-:S07]  /*3100*/  IMNMX R7, R7, R11, PT ;  /* 0x0000000b07077217 */ /* 0x000fce0003800200 */
        /* <DEDUP_REMOVED lines=13> */
.L_x_2082:
[----:B------:R-:W-:-:S04]  /*31e0*/  MOV R14, c[0x0][0x32c] ;  /* 0x0000cb00000e7a02 */ /* 0x000fc80000000f00 */
[----:B------:R-:W-:-:S13]  /*31f0*/  ISETP.NE.AND P0, PT, R14, 0x1, PT ;  /* 0x000000010e00780c */ /* 0x000fda0003f05270 */
[----:B------:R-:W-:-:S05]  /*3200*/  @P0 IMAD.HI.U32 R14, R8, c[0x0][0x330], RZ ;  /* 0x0000cc00080e0a27 */ /* 0x000fca00078e00ff */
[----:B------:R-:W-:Y:S02]  /*3210*/  @P0 SHF.R.U32.HI R8, RZ, c[0x0][0x334], R14 ;  /* 0x0000cd00ff080a19 */ /* 0x000fe4000001160e */
.L_x_2083:
[----:B------:R-:W-:Y:S05]  /*3220*/  BSYNC B0 ;  /* 0x0000000000007941 */ /* 0x000fea0003800000 */
.L_x_2081:
[----:B------:R-:W-:-:S05]  /*3230*/  IMAD R8, R8, c[0x0][0x32c], R13 ;  /* 0x0000cb0008087a24 */ /* 0x000fca00078e020d */
[----:B------:R-:W-:Y:S02]  /*3240*/  IADD3 R14, R8, c[0x0][0x32c], RZ ;  /* 0x0000cb00080e7a10 */ /* 0x000fe40007ffe0ff */
[----:B------:R-:W-:Y:S02]  /*3250*/  IMNMX R6, R6, R8, !PT ;  /* 0x0000000806067217 */ /* 0x000fe40007800200 */
[----:B------:R-:W-:Y:S02]  /*3260*/  IMNMX R7, R7, R14, PT ;  /* 0x0000000e07077217 */ /* 0x000fe40003800200 */
.L_x_2080:
        /* <DEDUP_REMOVED lines=61> */
[C---:B------:R-:W-:Y:S02]  /*3640*/  ISETP.GE.AND P5, PT, R24.reuse, 0x39, PT ;  /* 0x000000391800780c */ /* 0x040fe40003fa6270 */
        /* <DEDUP_REMOVED lines=56> */
[----:B------:R-:W-:Y:S02]  /*39d0*/  PLOP3.LUT P0, PT, PT, PT, UP1, 0x40, 0x0 ;  /* 0x000000000000781c */ /* 0x000fe40003f0e818 */
[----:B------:R-:W-:-:S11]  /*39e0*/  IMNMX R5, R5, R11, PT ;  /* 0x0000000b05057217 */ /* 0x000fd60003800200 */
        /* <DEDUP_REMOVED lines=13> */
.L_x_2086:
[----:B------:R-:W-:-:S04]  /*3ac0*/  MOV R33, c[0x0][0x32c] ;  /* 0x0000cb0000217a02 */ /* 0x000fc80000000f00 */
[----:B------:R-:W-:-:S13]  /*3ad0*/  ISETP.NE.AND P0, PT, R33, 0x1, PT ;  /* 0x000000012100780c */ /* 0x000fda0003f05270 */
[----:B------:R-:W-:-:S05]  /*3ae0*/  @P0 IMAD.HI.U32 R33, R8, c[0x0][0x330], RZ ;  /* 0x0000cc0008210a27 */ /* 0x000fca00078e00ff */
[----:B------:R-:W-:Y:S02]  /*3af0*/  @P0 SHF.R.U32.HI R8, RZ, c[0x0][0x334], R33 ;  /* 0x0000cd00ff080a19 */ /* 0x000fe40000011621 */
.L_x_2087:
[----:B------:R-:W-:Y:S05]  /*3b00*/  BSYNC B0 ;  /* 0x0000000000007941 */ /* 0x000fea0003800000 */
.L_x_2085:
[----:B------:R-:W-:-:S05]  /*3b10*/  IMAD R8, R8, c[0x0][0x32c], R13 ;  /* 0x0000cb0008087a24 */ /* 0x000fca00078e020d */
[----:B------:R-:W-:Y:S02]  /*3b20*/  IADD3 R33, R8, c[0x0][0x32c], RZ ;  /* 0x0000cb0008217a10 */ /* 0x000fe40007ffe0ff */
[----:B------:R-:W-:Y:S02]  /*3b30*/  IMNMX R3, R3, R8, !PT ;  /* 0x0000000803037217 */ /* 0x000fe40007800200 */
[----:B------:R-:W-:Y:S02]  /*3b40*/  IMNMX R5, R5, R33, PT ;  /* 0x0000002105057217 */ /* 0x000fe40003800200 */
.L_x_2084:
[----:B------:R-:W-:Y:S02]  /*3b50*/  ISETP.NE.AND P0, PT, R31, RZ, PT ;  /* 0x000000ff1f00720c */ /* 0x000fe40003f05270 */
[----:B------:R-:W-:Y:S02]  /*3b60*/  P2R R33, PR, RZ, 0x20 ;  /* 0x00000020ff217803 */ /* 0x000fe40000000000 */
[----:B------:R-:W-:Y:S02]  /*3b70*/  ISETP.GT.AND P0, PT, R6, 0x8, !P0 ;  /* 0x000000080600780c */ /* 0x000fe40004704270 */
[----:B------:R-:W-:-:S02]  /*3b80*/  P2R R8, PR, RZ, 0x40 ;  /* 0x00000040ff087803 */ /* 0x000fc40000000000 */
[----:B------:R-:W-:Y:S02]  /*3b90*/  ISETP.LT.OR P0, PT, R7, 0x9, P0 ;  /* 0x000000090700780c */ /* 0x000fe40000701670 */
[----:B------:R-:W-:Y:S02]  /*3ba0*/  ISETP.NE.AND P6, PT, R24, RZ, PT ;  /* 0x000000ff1800720c */ /* 0x000fe40003fc5270 */
        /* <DEDUP_REMOVED lines=81> */
[----:B------:R-:W-:-:S04]  /*40c0*/  ISETP.GT.AND P0, PT, R6, 0x58, !P0 ;  /* 0x000000580600780c */ /* 0x000fc80004704270 */
[----:B------:R-:W-:-:S04]  /*40d0*/  ISETP.LT.OR P0, PT, R7, 0x59, P0 ;  /* 0x000000590700780c */ /* 0x000fc80000701670 */
[----:B------:R-:W-:Y:S02]  /*40e0*/  FSEL R191, R50, -INF , !P0 ;  /* 0xff80000032bf7808 */ /* 0x000fe40004000000 */
[----:B------:R-:W-:Y:S02]  /*40f0*/  ISETP.GT.AND P0, PT, R6, 0x59, !P6 ;  /* 0x000000590600780c */ /* 0x000fe40007704270 */
[----:B------:R-:W1:Y:S02]  /*4100*/  SHFL.IDX PT, R6, R9, 0x3, 0x1c1f ;  /* 0x007c1f0009067f89 */ /* 0x000e6400000e0000 */
[----:B------:R-:W-:-:S04]  /*4110*/  ISETP.LT.OR P0, PT, R7, 0x5a, P0 ;  /* 0x0000005a0700780c */ /* 0x000fc80000701670 */
[----:B------:R-:W-:Y:S02]  /*4120*/  FSEL R193, R51, -INF , !P0 ;  /* 0xff80000033c17808 */ /* 0x000fe40004000000 */
[----:B------:R-:W-:-:S04]  /*4130*/  ISETP.GT.AND P0, PT, R3, RZ, !P1 ;  /* 0x000000ff0300720c */ /* 0x000fc80004f04270 */
[----:B------:R-:W-:-:S04]  /*4140*/  ISETP.LT.OR P0, PT, R5, 0x1, P0 ;  /* 0x000000010500780c */ /* 0x000fc80000701670 */
[----:B------:R-:W-:Y:S02]  /*4150*/  FSEL R102, R164, -INF , !P0 ;  /* 0xff800000a4667808 */ /* 0x000fe40004000000 */
[----:B------:R-:W-:Y:S02]  /*4160*/  ISETP.GT.AND P0, PT, R3, 0x1, !P5 ;  /* 0x000000010300780c */ /* 0x000fe40006f04270 */
[----:B------:R-:W-:Y:S02]  /*4170*/  ISETP.NE.AND P5, PT, R33, RZ, PT ;  /* 0x000000ff2100720c */ /* 0x000fe40003fa5270 */
        /* <DEDUP_REMOVED lines=82> */
[----:B------:R-:W-:Y:S01]  /*46a0*/  ISETP.GT.AND P0, PT, R3, 0x59, !P6 ;  /* 0x000000590300780c */ /* 0x000fe20007704270 */
[--C-:B-1----:R-:W-:Y:S01]  /*46b0*/  IMAD.IADD R3, R12, 0x1, R6.reuse ;  /* 0x000000010c037824 */ /* 0x102fe200078e0206 */
[----:B------:R-:W-:Y:S02]  /*46c0*/  ISETP.NE.AND P6, PT, R8, RZ, PT ;  /* 0x000000ff0800720c */ /* 0x000fe40003fc5270 */
        /* <DEDUP_REMOVED lines=18> */
.L_x_2090:
[----:B------:R-:W-:-:S04]  /*47f0*/  MOV R7, c[0x0][0x32c] ;  /* 0x0000cb0000077a02 */ /* 0x000fc80000000f00 */
[----:B------:R-:W-:-:S13]  /*4800*/  ISETP.NE.AND P0, PT, R7, 0x1, PT ;  /* 0x000000010700780c */ /* 0x000fda0003f05270 */
[----:B------:R-:W-:-:S05]  /*4810*/  @P0 IMAD.HI.U32 R7, R6, c[0x0][0x330], RZ ;  /* 0x0000cc0006070a27 */ /* 0x000fca00078e00ff */
[----:B------:R-:W-:Y:S02]  /*4820*/  @P0 SHF.R.U32.HI R6, RZ, c[0x0][0x334], R7 ;  /* 0x0000cd00ff060a19 */ /* 0x000fe40000011607 */
.L_x_2091:
[----:B------:R-:W-:Y:S05]  /*4830*/  BSYNC B0 ;  /* 0x0000000000007941 */ /* 0x000fea0003800000 */
.L_x_2089:
[----:B------:R-:W-:-:S05]  /*4840*/  IMAD R6, R6, c[0x0][0x32c], R13 ;  /* 0x0000cb0006067a24 */ /* 0x000fca00078e020d */
[----:B------:R-:W-:Y:S02]  /*4850*/  IADD3 R7, R6, c[0x0][0x32c], RZ ;  /* 0x0000cb0006077a10 */ /* 0x000fe40007ffe0ff */
[----:B------:R-:W-:Y:S02]  /*4860*/  IMNMX R3, R3, R6, !PT ;  /* 0x0000000603037217 */ /* 0x000fe40007800200 */
[----:B------:R-:W-:Y:S02]  /*4870*/  IMNMX R5, R5, R7, PT ;  /* 0x0000000705057217 */ /* 0x000fe40003800200 */
.L_x_2088:
[----:B------:R-:W-:Y:S01]  /*4880*/  ISETP.NE.AND P0, PT, R31, RZ, PT ;  /* 0x000000ff1f00720c */ /* 0x000fe20003f05270 */
        /* <DEDUP_REMOVED lines=17> */
[----:B------:R-:W-:Y:S01]  /*49a0*/  ISETP.GT.AND P0, PT, R3, 0x9, !P0 ;  /* 0x000000090300780c */ /* 0x000fe20004704270 */
[----:B------:R-:W-:Y:S01]  /*49b0*/  LDSM.16.MT88.4 R76, [R214+0x100] ;  /* 0x00010000d64c783b */ /* 0x000fe20000004200 */
[----:B------:R-:W-:Y:S01]  /*49c0*/  FMNMX.FTZ R133, R41, R133, !PT ;  /* 0x0000008529857209 */ /* 0x000fe20007810000 */
[----:B------:R-:W-:Y:S01]  /*49d0*/  UIADD3 UR4, UR6, UR7, URZ ;  /* 0x0000000706047290 */ /* 0x000fe2000fffe03f */
[----:B------:R-:W-:Y:S01]  /*49e0*/  ISETP.LT.OR P0, PT, R5, 0xa, P0 ;  /* 0x0000000a0500780c */ /* 0x000fe20000701670 */
[----:B------:R-:W-:Y:S01]  /*49f0*/  LDSM.16.MT88.4 R80, [R215+0x100] ;  /* 0x00010000d750783b */ /* 0x000fe20000004200 */
[----:B------:R-:W-:Y:S01]  /*4a00*/  FMNMX.FTZ R133, R45, R133, !PT ;  /* 0x000000852d857209 */ /* 0x000fe20007810000 */
[----:B------:R-:W-:Y:S01]  /*4a10*/  ULDC UR7, c[0x0][0x328] ;  /* 0x0000ca0000077ab9 */ /* 0x000fe20000000800 */
[----:B------:R-:W-:Y:S01]  /*4a20*/  FSEL R105, R143, -INF , !P0 ;  /* 0xff8000008f697808 */ /* 0x000fe20004000000 */
[----:B------:R-:W-:Y:S01]  /*4a30*/  LDSM.16.MT88.4 R56, [R213+0x900] ;  /* 0x00090000d538783b */ /* 0x000fe20000004200 */
[----:B------:R-:W-:Y:S01]  /*4a40*/  ISETP.NE.AND P0, PT, R29, RZ, PT ;  /* 0x000000ff1d00720c */ /* 0x000fe20003f05270 */
[----:B------:R-:W-:Y:S01]  /*4a50*/  UIADD3 UR7, UR4, UR7, URZ ;  /* 0x0000000704077290 */ /* 0x000fe2000fffe03f */
        /* <DEDUP_REMOVED lines=48> */
[----:B------:R-:W-:Y:S02]  /*4d60*/  ISETP.NE.AND P6, PT, R32, RZ, PT ;  /* 0x000000ff2000720c */ /* 0x000fe40003fc5270 */
[----:B------:R-:W-:Y:S02]  /*4d70*/  FSEL R130, R130, -INF , !P0 ;  /* 0xff80000082827808 */ /* 0x000fe40004000000 */
[----:B------:R-:W-:Y:S02]  /*4d80*/  ISETP.NE.AND P0, PT, R21, RZ, PT ;  /* 0x000000ff1500720c */ /* 0x000fe40003f05270 */
[----:B------:R-:W-:Y:S02]  /*4d90*/  IADD3 R229, R229, -0x2, RZ ;  /* 0xfffffffee5e57810 */ /* 0x000fe40007ffe0ff */
        /* <DEDUP_REMOVED lines=21> */
[----:B------:R-:W-:Y:S02]  /*4ef0*/  ISETP.LT.OR P0, PT, R5, 0x41, P0 ;  /* 0x000000410500780c */ /* 0x000fe40000701670 */
[----:B------:R-:W-:Y:S02]  /*4f00*/  ISETP.GT.AND P3, PT, R3, 0x48, !P3 ;  /* 0x000000480300780c */ /* 0x000fe40005f64270 */
[----:B------:R-:W-:-:S02]  /*4f10*/  FSEL R180, R134, -INF , !P0 ;  /* 0xff80000086b47808 */ /* 0x000fc40004000000 */
[----:B------:R-:W-:Y:S02]  /*4f20*/  FMNMX.FTZ R134, R35, R36, !PT ;  /* 0x0000002423867209 */ /* 0x000fe40007810000 */
[----:B------:R-:W-:Y:S02]  /*4f30*/  ISETP.GT.AND P0, PT, R3, 0x41, !P2 ;  /* 0x000000410300780c */ /* 0x000fe40005704270 */
[----:B------:R-:W-:Y:S02]  /*4f40*/  FMNMX.FTZ R134, R38, R134, !PT ;  /* 0x0000008626867209 */ /* 0x000fe40007810000 */
[----:B------:R-:W-:Y:S02]  /*4f50*/  ISETP.LT.OR P0, PT, R5, 0x42, P0 ;  /* 0x000000420500780c */ /* 0x000fe40000701670 */
[----:B------:R-:W-:Y:S02]  /*4f60*/  FMNMX.FTZ R134, R39, R134, !PT ;  /* 0x0000008627867209 */ /* 0x000fe40007810000 */
        /* <DEDUP_REMOVED lines=8> */
[----:B------:R-:W-:Y:S02]  /*4ff0*/  ISETP.GT.AND P0, PT, R3, RZ, !P1 ;  /* 0x000000ff0300720c */ /* 0x000fe40004f04270 */
[----:B------:R-:W-:Y:S02]  /*5000*/  FMNMX.FTZ R134, R84, R134, !PT ;  /* 0x0000008654867209 */ /* 0x000fe40007810000 */
[----:B------:R-:W-:Y:S02]  /*5010*/  ISETP.LT.OR P0, PT, R5, 0x1, P0 ;  /* 0x000000010500780c */ /* 0x000fe40000701670 */
[----:B------:R-:W-:Y:S02]  /*5020*/  FMNMX.FTZ R134, R86, R134, !PT ;  /* 0x0000008656867209 */ /* 0x000fe40007810000 */
[----:B------:R-:W-:-:S02]  /*5030*/  FSEL R100, R166, -INF , !P0 ;  /* 0xff800000a6647808 */ /* 0x000fc40004000000 */
[----:B------:R-:W-:Y:S02]  /*5040*/  FMNMX.FTZ R134, R89, R134, !PT ;  /* 0x0000008659867209 */ /* 0x000fe40007810000 */
[----:B------:R-:W-:Y:S02]  /*5050*/  ISETP.NE.AND P2, PT, R17, RZ, PT ;  /* 0x000000ff1100720c */ /* 0x000fe40003f45270 */
[----:B------:R-:W-:Y:S02]  /*5060*/  FMNMX.FTZ R134, R92, R134, !PT ;  /* 0x000000865c867209 */ /* 0x000fe40007810000 */
[----:B------:R-:W-:Y:S02]  /*5070*/  ISETP.NE.AND P6, PT, R24, RZ, PT ;  /* 0x000000ff1800720c */ /* 0x000fe40003fc5270 */
[----:B------:R-:W-:Y:S02]  /*5080*/  FMNMX.FTZ R134, R148, R134, !PT ;  /* 0x0000008694867209 */ /* 0x000fe40007810000 */
[----:B------:R-:W-:-:S02]  /*5090*/  ISETP.NE.AND P1, PT, R16, RZ, PT ;  /* 0x000000ff1000720c */ /* 0x000fc40003f25270 */
[----:B------:R-:W-:Y:S02]  /*50a0*/  FMNMX.FTZ R134, R149, R134, !PT ;  /* 0x0000008695867209 */ /* 0x000fe40007810000 */
[C---:B------:R-:W-:Y:S02]  /*50b0*/  ISETP.GT.AND P2, PT, R3.reuse, 0x49, !P2 ;  /* 0x000000490300780c */ /* 0x040fe40005744270 */
        /* <DEDUP_REMOVED lines=14> */
[----:B-1----:R-:W-:Y:S02]  /*51a0*/  FMNMX.FTZ R134, R134, R6, !PT ;  /* 0x0000000686867209 */ /* 0x002fe40007810000 */
[----:B------:R-:W1:Y:S02]  /*51b0*/  SHFL.BFLY PT, R6, R133, 0x2, 0x1f ;  /* 0x0c401f0085067f89 */ /* 0x000e6400000e0000 */
[C---:B------:R-:W-:Y:S01]  /*51c0*/  FSETP.NEU.FTZ.AND P0, PT, R134.reuse, -INF , PT ;  /* 0xff8000008600780b */ /* 0x040fe20003f1d000 */
[----:B------:R-:W-:-:S05]  /*51d0*/  FMUL.FTZ R7, R134, c[0x0][0x2d0] ;  /* 0x0000b40086077a20 */ /* 0x000fca0000410000 */
[----:B------:R-:W-:-:S05]  /*51e0*/  FSEL R7, R7, RZ, P0 ;  /* 0x000000ff07077208 */ /* 0x000fca0000000000 */
[--C-:B------:R-:W-:Y:S02]  /*51f0*/  FFMA.FTZ R8, R35, c[0x0][0x2d0], -R7.reuse ;  /* 0x0000b40023087a23 */ /* 0x100fe40000010807 */
[----:B------:R-:W-:Y:S02]  /*5200*/  FFMA.FTZ R9, R38, c[0x0][0x2d0], -R7 ;  /* 0x0000b40026097a23 */ /* 0x000fe40000010807 */
[----:B------:R2:W-:Y:S01]  /*5210*/  MUFU.EX2 R113, R8 ;  /* 0x0000000800717308 */ /* 0x0005e20000000800 */
[----:B-1----:R-:W-:-:S07]  /*5220*/  FMNMX.FTZ R133, R133, R6, !PT ;  /* 0x0000000685857209 */ /* 0x002fce0007810000 */
[----:B------:R1:W-:Y:S01]  /*5230*/  MUFU.EX2 R234, R9 ;  /* 0x0000000900ea7308 */ /* 0x0003e20000000800 */
[----:B------:R-:W3:Y:S01]  /*5240*/  SHFL.BFLY PT, R6, R133, 0x1, 0x1f ;  /* 0x0c201f0085067f89 */ /* 0x000ee200000e0000 */
[----:B--2---:R-:W-:-:S06]  /*5250*/  FFMA.FTZ R8, R36, c[0x0][0x2d0], -R7 ;  /* 0x0000b40024087a23 */ /* 0x004fcc0000010807 */
[----:B------:R2:W-:Y:S01]  /*5260*/  MUFU.EX2 R124, R8 ;  /* 0x00000008007c7308 */ /* 0x0005e20000000800 */
[----:B-1----:R-:W-:-:S07]  /*5270*/  FFMA.FTZ R9, R39, c[0x0][0x2d0], -R7 ;  /* 0x0000b40027097a23 */ /* 0x002fce0000010807 */
[----:B------:R-:W1:Y:S01]  /*5280*/  MUFU.EX2 R211, R9 ;  /* 0x0000000900d37308 */ /* 0x000e620000000800 */
[----:B---3--:R-:W-:Y:S02]  /*5290*/  FMNMX.FTZ R133, R133, R6, !PT ;  /* 0x0000000685857209 */ /* 0x008fe40007810000 */
[----:B--2---:R-:W-:Y:S02]  /*52a0*/  FMNMX.FTZ R8, R102, R103, !PT ;  /* 0x0000006766087209 */ /* 0x004fe40007810000 */
[C---:B------:R-:W-:Y:S01]  /*52b0*/  FSETP.NEU.FTZ.AND P0, PT, R133.reuse, -INF , PT ;  /* 0xff8000008500780b */ /* 0x040fe20003f1d000 */
[----:B------:R-:W-:Y:S01]  /*52c0*/  FMUL.FTZ R6, R133, c[0x0][0x2d0] ;  /* 0x0000b40085067a20 */ /* 0x000fe20000410000 */
[----:B------:R-:W-:Y:S02]  /*52d0*/  FMNMX.FTZ R8, R106, R8, !PT ;  /* 0x000000086a087209 */ /* 0x000fe40007810000 */
[----:B-1----:R-:W-:Y:S02]  /*52e0*/  F2FP.PACK_AB R10, R211, R234 ;  /* 0x000000ead30a723e */ /* 0x002fe400000000ff */
[----:B------:R-:W-:-:S02]  /*52f0*/  FSEL R6, R6, RZ, P0 ;  /* 0x000000ff06067208 */ /* 0x000fc40000000000 */
[----:B------:R-:W-:Y:S02]  /*5300*/  FMNMX.FTZ R8, R107, R8, !PT ;  /* 0x000000086b087209 */ /* 0x000fe40007810000 */
[C---:B------:R-:W-:Y:S02]  /*5310*/  ISETP.GT.AND P0, PT, R3.reuse, 0x51, !P4 ;  /* 0x000000510300780c */ /* 0x040fe40006704270 */
[C---:B------:R-:W-:Y:S02]  /*5320*/  ISETP.GT.AND P4, PT, R3.reuse, 0x58, !P5 ;  /* 0x000000580300780c */ /* 0x040fe40006f84270 */
[----:B------:R-:W-:Y:S02]  /*5330*/  ISETP.GT.AND P5, PT, R3, 0x59, !P6 ;  /* 0x000000590300780c */ /* 0x000fe400077a4270 */
[----:B------:R-:W-:Y:S02]  /*5340*/  FMNMX.FTZ R3, R108, R8, !PT ;  /* 0x000000086c037209 */ /* 0x000fe40007810000 */
[----:B------:R-:W-:-:S02]  /*5350*/  FMNMX.FTZ R8, R100, R101, !PT ;  /* 0x0000006564087209 */ /* 0x000fc40007810000 */
[----:B------:R-:W-:Y:S01]  /*5360*/  FMNMX.FTZ R0, R109, R3, !PT ;  /* 0x000000036d007209 */ /* 0x000fe20007810000 */
[----:B------:R-:W-:Y:S01]  /*5370*/  FFMA.FTZ R3, R34, c[0x0][0x2d0], -R6 ;  /* 0x0000b40022037a23 */ /* 0x000fe20000010806 */
[----:B------:R-:W-:Y:S02]  /*5380*/  ISETP.LT.OR P6, PT, R5, 0x49, P3 ;  /* 0x000000490500780c */ /* 0x000fe40001fc1670 */
[----:B------:R-:W-:Y:S01]  /*5390*/  FMNMX.FTZ R0, R119, R0, !PT ;  /* 0x0000000077007209 */ /* 0x000fe20007810000 */
[----:B------:R1:W-:Y:S01]  /*53a0*/  MUFU.EX2 R111, R3 ;  /* 0x00000003006f7308 */ /* 0x0003e20000000800 */
[----:B------:R-:W-:Y:S02]  /*53b0*/  P2R R9, PR, RZ, 0x20 ;  /* 0x00000020ff097803 */ /* 0x000fe40000000000 */
[----:B------:R-:W-:Y:S02]  /*53c0*/  FMNMX.FTZ R0, R121, R0, !PT ;  /* 0x0000000079007209 */ /* 0x000fe40007810000 */
[----:B------:R-:W-:-:S02]  /*53d0*/  ISETP.LT.OR P5, PT, R5, 0x4a, P2 ;  /* 0x0000004a0500780c */ /* 0x000fc400017a1670 */
[----:B------:R-:W-:Y:S02]  /*53e0*/  FMNMX.FTZ R0, R137, R0, !PT ;  /* 0x0000000089007209 */ /* 0x000fe40007810000 */
[----:B------:R-:W-:Y:S02]  /*53f0*/  FSEL R172, R174, -INF , !P6 ;  /* 0xff800000aeac7808 */ /* 0x000fe40007000000 */
[----:B------:R-:W-:Y:S02]  /*5400*/  FMNMX.FTZ R0, R136, R0, !PT ;  /* 0x0000000088007209 */ /* 0x000fe40007810000 */
[----:B------:R-:W-:Y:S02]  /*5410*/  ISETP.LT.OR P3, PT, R5, 0x51, P1 ;  /* 0x000000510500780c */ /* 0x000fe40000f61670 */
[----:B------:R-:W-:Y:S02]  /*5420*/  FMNMX.FTZ R0, R163, R0, !PT ;  /* 0x00000000a3007209 */ /* 0x000fe40007810000 */
[----:B-1----:R-:W-:Y:S01]  /*5430*/  FMNMX.FTZ R3, R104, R8, !PT ;  /* 0x0000000868037209 */ /* 0x002fe20007810000 */
[----:B------:R-:W-:Y:S01]  /*5440*/  FFMA.FTZ R8, R37, c[0x0][0x2d0], -R6 ;  /* 0x0000b40025087a23 */ /* 0x000fe20000010806 */
[----:B------:R-:W-:-:S02]  /*5450*/  FMNMX.FTZ R0, R129, R0, !PT ;  /* 0x0000000081007209 */ /* 0x000fc40007810000 */
[----:B------:R-:W-:Y:S01]  /*5460*/  FMNMX.FTZ R3, R105, R3, !PT ;  /* 0x0000000369037209 */ /* 0x000fe20007810000 */
[----:B------:R1:W2:Y:S01]  /*5470*/  MUFU.EX2 R112, R8 ;  /* 0x0000000800707308 */ /* 0x0002a20000000800 */
[----:B------:R-:W-:Y:S02]  /*5480*/  FMNMX.FTZ R0, R188, R0, !PT ;  /* 0x00000000bc007209 */ /* 0x000fe40007810000 */
[----:B------:R-:W-:Y:S02]  /*5490*/  FMNMX.FTZ R3, R116, R3, !PT ;  /* 0x0000000374037209 */ /* 0x000fe40007810000 */
[----:B------:R-:W-:Y:S02]  /*54a0*/  FMNMX.FTZ R0, R189, R0, !PT ;  /* 0x00000000bd007209 */ /* 0x000fe40007810000 */
[----:B------:R-:W-:Y:S02]  /*54b0*/  FMNMX.FTZ R3, R117, R3, !PT ;  /* 0x0000000375037209 */ /* 0x000fe40007810000 */
[----:B------:R-:W-:-:S02]  /*54c0*/  FMNMX.FTZ R0, R192, R0, !PT ;  /* 0x00000000c0007209 */ /* 0x000fc40007810000 */
[----:B------:R-:W-:Y:S01]  /*54d0*/  FMNMX.FTZ R4, R118, R3, !PT ;  /* 0x0000000376047209 */ /* 0x000fe20007810000 */
[--C-:B------:R-:W-:Y:S01]  /*54e0*/  FFMA.FTZ R3, R41, c[0x0][0x2d0], -R6.reuse ;  /* 0x0000b40029037a23 */ /* 0x100fe20000010806 */
[----:B------:R-:W-:Y:S02]  /*54f0*/  FSEL R139, R175, -INF , !P5 ;  /* 0xff800000af8b7808 */ /* 0x000fe40006800000 */
[----:B------:R-:W-:Y:S01]  /*5500*/  FMNMX.FTZ R2, R120, R4, !PT ;  /* 0x0000000478027209 */ /* 0x000fe20007810000 */
[----:B------:R3:W-:Y:S01]  /*5510*/  MUFU.EX2 R208, R3 ;  /* 0x0000000300d07308 */ /* 0x0007e20000000800 */
[----:B------:R-:W-:Y:S01]  /*5520*/  ISETP.LT.OR P2, PT, R5, 0x52, P0 ;  /* 0x000000520500780c */ /* 0x000fe20000741670 */
[----:B-1----:R-:W-:Y:S01]  /*5530*/  FFMA.FTZ R8, R40, c[0x0][0x2d0], -R6 ;  /* 0x0000b40028087a23 */ /* 0x002fe20000010806 */
[----:B------:R-:W-:Y:S02]  /*5540*/  FMNMX.FTZ R2, R123, R2, !PT ;  /* 0x000000027b027209 */ /* 0x000fe40007810000 */
[----:B------:R-:W-:-:S02]  /*5550*/  FSEL R173, R126, -INF , !P3 ;  /* 0xff8000007ead7808 */ /* 0x000fc40005800000 */
[----:B------:R-:W-:Y:S01]  /*5560*/  FMNMX.FTZ R2, R128, R2, !PT ;  /* 0x0000000280027209 */ /* 0x000fe20007810000 */
[----:B------:R1:W4:Y:S01]  /*5570*/  MUFU.EX2 R125, R8 ;  /* 0x00000008007d7308 */ /* 0x0003220000000800 */
[----:B------:R-:W-:Y:S02]  /*5580*/  ISETP.NE.AND P0, PT, R9, RZ, PT ;  /* 0x000000ff0900720c */ /* 0x000fe40003f05270 */
[----:B------:R-:W-:Y:S02]  /*5590*/  ISETP.LT.OR P1, PT, R5, 0x59, P4 ;  /* 0x000000590500780c */ /* 0x000fe40002721670 */
[----:B------:R-:W-:Y:S02]  /*55a0*/  FSEL R174, R127, -INF , !P2 ;  /* 0xff8000007fae7808 */ /* 0x000fe40005000000 */
[----:B------:R-:W-:Y:S01]  /*55b0*/  ISETP.LT.OR P0, PT, R5, 0x5a, P0 ;  /* 0x0000005a0500780c */ /* 0x000fe20000701670 */
[----:B---3--:R-:W-:Y:S01]  /*55c0*/  FFMA.FTZ R3, R42, c[0x0][0x2d0], -R7 ;  /* 0x0000b4002a037a23 */ /* 0x008fe20000010807 */
[----:B------:R-:W-:-:S02]  /*55d0*/  FSEL R175, R182, -INF , !P1 ;  /* 0xff800000b6af7808 */ /* 0x000fc40004800000 */
[----:B------:R-:W-:Y:S01]  /*55e0*/  FSEL R176, R183, -INF , !P0 ;  /* 0xff800000b7b07808 */ /* 0x000fe20004000000 */
[----:B------:R3:W-:Y:S01]  /*55f0*/  MUFU.EX2 R237, R3 ;  /* 0x0000000300ed7308 */ /* 0x0007e20000000800 */
[----:B--2---:R-:W-:Y:S02]  /*5600*/  F2FP.PACK_AB R9, R112, R111 ;  /* 0x0000006f7009723e */ /* 0x004fe400000000ff */
[----:B------:R-:W-:Y:S02]  /*5610*/  ISETP.NE.AND P6, PT, R12, RZ, PT ;  /* 0x000000ff0c00720c */ /* 0x000fe40003fc5270 */
[----:B-1----:R-:W-:Y:S02]  /*5620*/  F2FP.PACK_AB R8, R124, R113 ;  /* 0x000000717c08723e */ /* 0x002fe400000000ff */
[----:B----4-:R-:W-:-:S07]  /*5630*/  F2FP.PACK_AB R11, R208, R125 ;  /* 0x0000007dd00b723e */ /* 0x010fce00000000ff */
[C---:B------:R-:W-:Y:S01]  /*5640*/  HMMA.16816.F32 R32, R8.reuse, R64, RZ ;  /* 0x000000400820723c */ /* 0x040fe200000018ff */
[----:B---3--:R-:W-:Y:S02]  /*5650*/  FMNMX.FTZ R3, R130, R2, !PT ;  /* 0x0000000282037209 */ /* 0x008fe40007810000 */
[----:B------:R-:W-:Y:S01]  /*5660*/  FMNMX.FTZ R2, R195, R0, !PT ;  /* 0x00000000c3027209 */ /* 0x000fe20007810000 */
[----:B------:R-:W-:Y:S01]  /*5670*/  FFMA.FTZ R0, R43, c[0x0][0x2d0], -R7 ;  /* 0x0000b4002b007a23 */ /* 0x000fe20000010807 */
[----:B------:R-:W-:Y:S02]  /*5680*/  FMNMX.FTZ R4, R131, R3, !PT ;  /* 0x0000000383047209 */ /* 0x000fe40007810000 */
[----:B------:R-:W-:Y:S01]  /*5690*/  FMNMX.FTZ R2, R197, R2, !PT ;  /* 0x00000002c5027209 */ /* 0x000fe20007810000 */
[----:B------:R1:W2:Y:S01]  /*56a0*/  MUFU.EX2 R236, R0 ;  /* 0x0000000000ec7308 */ /* 0x0002a20000000800 */
[----:B------:R-:W-:Y:S02]  /*56b0*/  HMMA.16816.F32 R28, R8, R68, RZ ;  /* 0x00000044081c723c */ /* 0x000fe400000018ff */
[----:B------:R-:W-:-:S02]  /*56c0*/  FMNMX.FTZ R3, R198, R2, !PT ;  /* 0x00000002c6037209 */ /* 0x000fc40007810000 */
[----:B------:R-:W-:-:S04]  /*56d0*/  FMNMX.FTZ R2, R146, R4, !PT ;  /* 0x0000000492027209 */ /* 0x000fc80007810000 */
[----:B------:R-:W-:Y:S01]  /*56e0*/  FMNMX.FTZ R2, R147, R2, !PT ;  /* 0x0000000293027209 */ /* 0x000fe20007810000 */
[----:B------:R-:W-:Y:S01]  /*56f0*/  HMMA.16816.F32 R24, R8, R76, RZ ;  /* 0x0000004c0818723c */ /* 0x000fe200000018ff */
[----:B-1----:R-:W-:Y:S01]  /*5700*/  FFMA.FTZ R0, R44, c[0x0][0x2d0], -R7 ;  /* 0x0000b4002c007a23 */ /* 0x002fe20000010807 */
[----:B--2---:R-:W-:-:S06]  /*5710*/  F2FP.PACK_AB R12, R236, R237 ;  /* 0x000000edec0c723e */ /* 0x004fcc00000000ff */
[C---:B------:R-:W-:Y:S01]  /*5720*/  HMMA.16816.F32 R16, R8.reuse, R80, RZ ;  /* 0x000000500810723c */ /* 0x040fe200000018ff */
[----:B------:R1:W-:Y:S07]  /*5730*/  MUFU.EX2 R110, R0 ;  /* 0x00000000006e7308 */ /* 0x0003ee0000000800 */
[C---:B------:R-:W-:Y:S08]  /*5740*/  HMMA.16816.F32 R20, R8.reuse, R66, RZ ;  /* 0x000000420814723c */ /* 0x040ff000000018ff */
[----:B------:R-:W-:Y:S01]  /*5750*/  HMMA.16816.F32 R36, R8, R70, RZ ;  /* 0x000000460824723c */ /* 0x000fe200000018ff */
[----:B-1----:R-:W-:Y:S01]  /*5760*/  FMNMX.FTZ R0, R199, R3, !PT ;  /* 0x00000003c7007209 */ /* 0x002fe20007810000 */
[----:B------:R-:W-:-:S03]  /*5770*/  FFMA.FTZ R3, R46, c[0x0][0x2d0], -R7 ;  /* 0x0000b4002e037a23 */ /* 0x000fc60000010807 */
[----:B------:R-:W-:Y:S01]  /*5780*/  FMNMX.FTZ R0, R200, R0, !PT ;  /* 0x00000000c8007209 */ /* 0x000fe20007810000 */
[----:B------:R-:W1:Y:S02]  /*5790*/  MUFU.EX2 R13, R3 ;  /* 0x00000003000d7308 */ /* 0x000e640000000800 */
[----:B------:R-:W-:Y:S01]  /*57a0*/  HMMA.16816.F32 R40, R8, R78, RZ ;  /* 0x0000004e0828723c */ /* 0x000fe200000018ff */
[----:B------:R-:W-:-:S04]  /*57b0*/  FMNMX.FTZ R0, R201, R0, !PT ;  /* 0x00000000c9007209 */ /* 0x000fc80007810000 */
[----:B------:R-:W-:-:S03]  /*57c0*/  FMNMX.FTZ R0, R202, R0, !PT ;  /* 0x00000000ca007209 */ /* 0x000fc60007810000 */
[----:B------:R-:W-:Y:S01]  /*57d0*/  HMMA.16816.F32 R8, R8, R82, RZ ;  /* 0x000000520808723c */ /* 0x000fe200000018ff */
[----:B------:R-:W-:-:S04]  /*57e0*/  FMNMX.FTZ R0, R204, R0, !PT ;  /* 0x00000000cc007209 */ /* 0x000fc80007810000 */
[----:B------:R-:W-:Y:S01]  /*57f0*/  FMNMX.FTZ R0, R203, R0, !PT ;  /* 0x00000000cb007209 */ /* 0x000fe20007810000 */
[----:B-1----:R-:W-:Y:S01]  /*5800*/  IMAD.MOV.U32 R183, RZ, RZ, R13 ;  /* 0x000000ffffb77224 */ /* 0x002fe200078e000d */
[----:B------:R-:W-:Y:S01]  /*5810*/  FMNMX.FTZ R3, R144, R2, !PT ;  /* 0x0000000290037209 */ /* 0x000fe20007810000 */
[----:B------:R-:W-:Y:S02]  /*5820*/  FFMA.FTZ R2, R45, c[0x0][0x2d0], -R6 ;  /* 0x0000b4002d027a23 */ /* 0x000fe40000010806 */
[----:B------:R-:W1:Y:S01]  /*5830*/  SHFL.BFLY PT, R4, R0, 0x2, 0x1f ;  /* 0x0c401f0000047f89 */ /* 0x000e6200000e0000 */
[----:B------:R-:W-:Y:S01]  /*5840*/  FMNMX.FTZ R3, R145, R3, !PT ;  /* 0x0000000391037209 */ /* 0x000fe20007810000 */
[----:B------:R2:W-:Y:S01]  /*5850*/  MUFU.EX2 R230, R2 ;  /* 0x0000000200e67308 */ /* 0x0005e20000000800 */
[----:B------:R-:W-:Y:S02]  /*5860*/  F2FP.PACK_AB R14, R183, R110 ;  /* 0x0000006eb70e723e */ /* 0x000fe400000000ff */
        /* <DEDUP_REMOVED lines=15> */
[----:B------:R3:W-:Y:S01]  /*5960*/  MUFU.EX2 R205, R2 ;  /* 0x0000000200cd7308 */ /* 0x0007e20000000800 */
[----:B-1----:R-:W-:Y:S01]  /*5970*/  FMNMX.FTZ R132, R0, R4, !PT ;  /* 0x0000000400847209 */ /* 0x002fe20007810000 */
[----:B------:R-:W-:-:S03]  /*5980*/  FFMA.FTZ R0, R88, c[0x0][0x2d0], -R6 ;  /* 0x0000b40058007a23 */ /* 0x000fc60000010806 */
[----:B------:R-:W-:Y:S01]  /*5990*/  FSETP.NEU.FTZ.AND P0, PT, R132, -INF , PT ;  /* 0xff8000008400780b */ /* 0x000fe20003f1d000 */
[----:B---3--:R-:W-:Y:S02]  /*59a0*/  FFMA.FTZ R2, R49, c[0x0][0x2d0], -R6 ;  /* 0x0000b40031027a23 */ /* 0x008fe40000010806 */
[----:B------:R1:W-:Y:S01]  /*59b0*/  MUFU.EX2 R233, R0 ;  /* 0x0000000000e97308 */ /* 0x0003e20000000800 */
[----:B--2---:R-:W-:-:S07]  /*59c0*/  FMNMX.FTZ R3, R3, R5, !PT ;  /* 0x0000000503037209 */ /* 0x004fce0007810000 */
[----:B------:R2:W3:Y:S01]  /*59d0*/  MUFU.EX2 R182, R2 ;  /* 0x0000000200b67308 */ /* 0x0004e20000000800 */
[----:B------:R-:W4:Y:S01]  /*59e0*/  SHFL.BFLY PT, R5, R3, 0x1, 0x1f ;  /* 0x0c201f0003057f89 */ /* 0x000f2200000e0000 */
[----:B-1----:R-:W-:-:S06]  /*59f0*/  FFMA.FTZ R0, R90, c[0x0][0x2d0], -R6 ;  /* 0x0000b4005a007a23 */ /* 0x002fcc0000010806 */
[----:B------:R-:W-:Y:S01]  /*5a00*/  MUFU.EX2 R251, R0 ;  /* 0x0000000000fb7308 */ /* 0x000fe20000000800 */
[----:B--2---:R-:W-:Y:S01]  /*5a10*/  FFMA.FTZ R2, R84, c[0x0][0x2d0], -R7 ;  /* 0x0000b40054027a23 */ /* 0x004fe20000010807 */
[----:B---3--:R-:W-:-:S06]  /*5a20*/  F2FP.PACK_AB R15, R182, R205 ;  /* 0x000000cdb60f723e */ /* 0x008fcc00000000ff */
[----:B------:R1:W2:Y:S01]  /*5a30*/  MUFU.EX2 R114, R2 ;  /* 0x0000000200727308 */ /* 0x0002a20000000800 */
[----:B------:R-:W-:Y:S01]  /*5a40*/  HMMA.16816.F32 R48, R12, R56, R32 ;  /* 0x000000380c30723c */ /* 0x000fe20000001820 */
[----:B----4-:R-:W-:-:S07]  /*5a50*/  FMNMX.FTZ R3, R3, R5, !PT ;  /* 0x0000000503037209 */ /* 0x010fce0007810000 */
[C---:B------:R-:W-:Y:S01]  /*5a60*/  HMMA.16816.F32 R44, R12.reuse, R52, R28 ;  /* 0x000000340c2c723c */ /* 0x040fe2000000181c */
[--C-:B-1----:R-:W-:Y:S02]  /*5a70*/  FFMA.FTZ R2, R86, c[0x0][0x2d0], -R7.reuse ;  /* 0x0000b40056027a23 */ /* 0x102fe40000010807 */
[----:B--2---:R-:W-:Y:S02]  /*5a80*/  IMAD.MOV.U32 R5, RZ, RZ, R114 ;  /* 0x000000ffff057224 */ /* 0x004fe400078e0072 */
[----:B------:R1:W2:Y:S03]  /*5a90*/  MUFU.EX2 R209, R2 ;  /* 0x0000000200d17308 */ /* 0x0002a60000000800 */
        /* <DEDUP_REMOVED lines=8> */
[----:B-1----:R-:W-:-:S02]  /*5b20*/  FFMA.FTZ R2, R92, c[0x0][0x2d0], -R7 ;  /* 0x0000b4005c027a23 */ /* 0x002fc40000010807 */
[----:B------:R-:W1:Y:S02]  /*5b30*/  LDSM.16.MT88.4 R92, [R214+0x1100] ;  /* 0x00110000d65c783b */ /* 0x000e640000004200 */
        /* <DEDUP_REMOVED lines=14> */
[C---:B------:R-:W-:Y:S02]  /*5c20*/  HMMA.16816.F32 R140, R8.reuse, R96, R48 ;  /* 0x00000060088c723c */ /* 0x040fe40000001830 */
[--C-:B------:R-:W-:Y:S02]  /*5c30*/  FFMA.FTZ R0, R102, c[0x0][0x2d0], -R2.reuse ;  /* 0x0000b40066007a23 */ /* 0x100fe40000010802 */
[----:B------:R-:W-:Y:S02]  /*5c40*/  FFMA.FTZ R4, R107, c[0x0][0x2d0], -R2 ;  /* 0x0000b4006b047a23 */ /* 0x000fe40000010802 */
[----:B------:R3:W-:Y:S01]  /*5c50*/  MUFU.EX2 R250, R0 ;  /* 0x0000000000fa7308 */ /* 0x0007e20000000800 */
[----:B------:R-:W-:Y:S01]  /*5c60*/  IMAD.MOV.U32 R51, RZ, RZ, R124 ;  /* 0x000000ffff337224 */ /* 0x000fe200078e007c */
[----:B-1----:R-:W-:Y:S01]  /*5c70*/  HMMA.16816.F32 R164, R8, R92, R32 ;  /* 0x0000005c08a4723c */ /* 0x002fe20000001820 */
[----:B------:R-:W-:-:S02]  /*5c80*/  IMAD.MOV.U32 R50, RZ, RZ, R113 ;  /* 0x000000ffff327224 */ /* 0x000fc400078e0071 */
[----:B------:R-:W-:Y:S02]  /*5c90*/  IMAD.MOV.U32 R49, RZ, RZ, R112 ;  /* 0x000000ffff317224 */ /* 0x000fe400078e0070 */
[----:B------:R-:W-:Y:S01]  /*5ca0*/  IMAD.MOV.U32 R48, RZ, RZ, R111 ;  /* 0x000000ffff307224 */ /* 0x000fe200078e006f */
[----:B------:R-:W-:Y:S01]  /*5cb0*/  MUFU.EX2 R247, R4 ;  /* 0x0000000400f77308 */ /* 0x000fe20000000800 */
[----:B------:R-:W-:Y:S01]  /*5cc0*/  IMAD.MOV.U32 R102, RZ, RZ, R236 ;  /* 0x000000ffff667224 */ /* 0x000fe200078e00ec */
[----:B--2---:R-:W-:Y:S01]  /*5cd0*/  HMMA.16816.F32 R156, R8, R84, R44 ;  /* 0x00000054089c723c */ /* 0x004fe2000000182c */
[----:B---3--:R-:W-:Y:S02]  /*5ce0*/  FFMA.FTZ R0, R103, c[0x0][0x2d0], -R2 ;  /* 0x0000b40067007a23 */ /* 0x008fe40000010802 */
[----:B------:R-:W-:-:S05]  /*5cf0*/  IMAD.MOV.U32 R103, RZ, RZ, R125 ;  /* 0x000000ffff677224 */ /* 0x000fca00078e007d */
[C---:B------:R-:W-:Y:S01]  /*5d00*/  HMMA.16816.F32 R152, R8.reuse, R98, R24 ;  /* 0x000000620898723c */ /* 0x040fe20000001818 */
[----:B------:R1:W2:Y:S07]  /*5d10*/  MUFU.EX2 R248, R0 ;  /* 0x0000000000f87308 */ /* 0x0002ae0000000800 */
[C---:B------:R-:W-:Y:S08]  /*5d20*/  HMMA.16816.F32 R124, R8.reuse, R88, R28 ;  /* 0x00000058087c723c */ /* 0x040ff0000000181c */
[----:B------:R-:W-:Y:S01]  /*5d30*/  HMMA.16816.F32 R112, R8, R94, R16 ;  /* 0x0000005e0870723c */ /* 0x000fe20000001810 */
[----:B-1----:R-:W-:-:S04]  /*5d40*/  FFMA.FTZ R0, R106, c[0x0][0x2d0], -R2 ;  /* 0x0000b4006a007a23 */ /* 0x002fc80000010802 */
[----:B------:R1:W3:Y:S02]  /*5d50*/  MUFU.EX2 R249, R0 ;  /* 0x0000000000f97308 */ /* 0x0002e40000000800 */
[----:B-1----:R-:W-:-:S05]  /*5d60*/  FMUL.FTZ R0, R3, c[0x0][0x2d0] ;  /* 0x0000b40003007a20 */ /* 0x002fca0000410000 */
[----:B------:R-:W-:Y:S02]  /*5d70*/  FSEL R0, R0, RZ, P0 ;  /* 0x000000ff00007208 */ /* 0x000fe40000000000 */
[----:B------:R-:W-:-:S03]  /*5d80*/  PLOP3.LUT P0, PT, PT, PT, UP1, 0x40, 0x0 ;  /* 0x000000000000781c */ /* 0x000fc60003f0e818 */
[----:B------:R-:W-:Y:S02]  /*5d90*/  FFMA.FTZ R4, R100, c[0x0][0x2d0], -R0 ;  /* 0x0000b40064047a23 */ /* 0x000fe40000010800 */
[----:B------:R-:W-:Y:S02]  /*5da0*/  IMAD.MOV.U32 R100, RZ, RZ, R110 ;  /* 0x000000ffff647224 */ /* 0x000fe400078e006e */
[----:B------:R1:W-:Y:S02]  /*5db0*/  MUFU.EX2 R138, R4 ;  /* 0x00000004008a7308 */ /* 0x0003e40000000800 */
[----:B-1----:R-:W-:-:S06]  /*5dc0*/  FFMA.FTZ R4, R101, c[0x0][0x2d0], -R0 ;  /* 0x0000b40065047a23 */ /* 0x002fcc0000010800 */
[----:B------:R1:W4:Y:S02]  /*5dd0*/  MUFU.EX2 R135, R4 ;  /* 0x0000000400877308 */ /* 0x0003240000000800 */
[----:B-1----:R-:W-:-:S06]  /*5de0*/  FFMA.FTZ R4, R104, c[0x0][0x2d0], -R0 ;  /* 0x0000b40068047a23 */ /* 0x002fcc0000010800 */
[----:B------:R1:W-:Y:S02]  /*5df0*/  MUFU.EX2 R246, R4 ;  /* 0x0000000400f67308 */ /* 0x0003e40000000800 */
[----:B-1----:R-:W-:Y:S02]  /*5e00*/  FFMA.FTZ R4, R105, c[0x0][0x2d0], -R0 ;  /* 0x0000b40069047a23 */ /* 0x002fe40000010800 */
[----:B------:R-:W-:Y:S04]  /*5e10*/  HMMA.16816.F32 R104, R8, R86, R20 ;  /* 0x000000560868723c */ /* 0x000fe80000001814 */
        /* <DEDUP_REMOVED lines=15> */
[----:B------:R-:W-:-:S06]  /*5f10*/  MOV R77, R49 ;  /* 0x00000031004d7202 */ /* 0x000fcc0000000f00 */
[----:B------:R-:W-:Y:S01]  /*5f20*/  IMAD.MOV.U32 R65, RZ, RZ, R51 ;  /* 0x000000ffff417224 */ /* 0x000fe200078e0033 */
[----:B------:R-:W-:Y:S01]  /*5f30*/  HMMA.16816.F32 R24, R8, R68, RZ ;  /* 0x000000440818723c */ /* 0x000fe200000018ff */
[----:B-1----:R-:W-:-:S04]  /*5f40*/  FFMA.FTZ R4, R121, c[0x0][0x2d0], -R2 ;  /* 0x0000b40079047a23 */ /* 0x002fc80000010802 */
[----:B------:R1:W2:Y:S02]  /*5f50*/  MUFU.EX2 R241, R4 ;  /* 0x0000000400f17308 */ /* 0x0002a40000000800 */
[----:B------:R-:W-:Y:S01]  /*5f60*/  IMAD.MOV.U32 R69, RZ, RZ, R183 ;  /* 0x000000ffff457224 */ /* 0x000fe200078e00b7 */
[----:B------:R-:W-:Y:S01]  /*5f70*/  HMMA.16816.F32 R40, R8, R66, RZ ;  /* 0x000000420828723c */ /* 0x000fe200000018ff */
[----:B------:R-:W-:-:S06]  /*5f80*/  IMAD.MOV.U32 R68, RZ, RZ, R48 ;  /* 0x000000ffff447224 */ /* 0x000fcc00078e0030 */
[----:B------:R-:W-:Y:S01]  /*5f90*/  IMAD.MOV.U32 R67, RZ, RZ, R182 ;  /* 0x000000ffff437224 */ /* 0x000fe200078e00b6 */
[----:B------:R-:W-:Y:S01]  /*5fa0*/  HMMA.16816.F32 R36, R8, R70, RZ ;  /* 0x000000460824723c */ /* 0x000fe200000018ff */
[----:B------:R-:W-:Y:S02]  /*5fb0*/  IMAD.MOV.U32 R66, RZ, RZ, R50 ;  /* 0x000000ffff427224 */ /* 0x000fe400078e0032 */
[----:B------:R-:W-:Y:S01]  /*5fc0*/  LDSM.16.MT88.4 R48, [R214+0x1900] ;  /* 0x00190000d630783b */ /* 0x000fe20000004200 */
[----:B-1----:R-:W-:-:S03]  /*5fd0*/  FFMA.FTZ R4, R116, c[0x0][0x2d0], -R0 ;  /* 0x0000b40074047a23 */ /* 0x002fc60000010800 */
[----:B------:R-:W-:Y:S01]  /*5fe0*/  MOV R70, R210 ;  /* 0x000000d200467202 */ /* 0x000fe20000000f00 */
[C---:B------:R-:W-:Y:S01]  /*5ff0*/  HMMA.16816.F32 R32, R8.reuse, R78, RZ ;  /* 0x0000004e0820723c */ /* 0x040fe200000018ff */
[----:B------:R-:W-:Y:S01]  /*6000*/  IMAD.MOV.U32 R71, RZ, RZ, R209 ;  /* 0x000000ffff477224 */ /* 0x000fe200078e00d1 */
        /* <DEDUP_REMOVED lines=11> */
[----:B------:R-:W-:-:S04]  /*60c0*/  IMAD.MOV.U32 R120, RZ, RZ, R5 ;  /* 0x000000ffff787224 */ /* 0x000fc800078e0005 */
[----:B------:R1:W2:Y:S01]  /*60d0*/  MUFU.EX2 R64, R4 ;  /* 0x0000000400407308 */ /* 0x0002a20000000800 */
[----:B------:R-:W-:Y:S02]  /*60e0*/  IMAD.MOV.U32 R5, RZ, RZ, R234 ;  /* 0x000000ffff057224 */ /* 0x000fe400078e00ea */
[----:B-1----:R-:W-:Y:S01]  /*60f0*/  FFMA.FTZ R4, R148, c[0x0][0x2d0], -R7 ;  /* 0x0000b40094047a23 */ /* 0x002fe20000010807 */
[----:B--2---:R-:W-:-:S04]  /*6100*/  F2FP.PACK_AB R11, R64, R237 ;  /* 0x000000ed400b723e */ /* 0x004fc800000000ff */
[----:B------:R1:W-:Y:S03]  /*6110*/  MUFU.EX2 R243, R4 ;  /* 0x0000000400f37308 */ /* 0x0003e60000000800 */
[C---:B------:R-:W-:Y:S08]  /*6120*/  HMMA.16816.F32 R44, R8.reuse, R56, R28 ;  /* 0x00000038082c723c */ /* 0x040ff0000000181c */
[----:B------:R-:W-:Y:S01]  /*6130*/  HMMA.16816.F32 R28, R8, R52, R24 ;  /* 0x00000034081c723c */ /* 0x000fe20000001818 */
[----:B-1----:R-:W-:-:S06]  /*6140*/  FFMA.FTZ R4, R149, c[0x0][0x2d0], -R7 ;  /* 0x0000b40095047a23 */ /* 0x002fcc0000010807 */
[----:B------:R-:W-:Y:S01]  /*6150*/  IMAD.MOV.U32 R52, RZ, RZ, R233 ;  /* 0x000000ffff347224 */ /* 0x000fe200078e00e9 */
[----:B------:R1:W2:Y:S01]  /*6160*/  MUFU.EX2 R244, R4 ;  /* 0x0000000400f47308 */ /* 0x0002a20000000800 */
[----:B------:R-:W-:Y:S01]  /*6170*/  HMMA.16816.F32 R16, R8, R60, R16 ;  /* 0x0000003c0810723c */ /* 0x000fe20000001810 */
[----:B------:R-:W-:-:S06]  /*6180*/  IMAD.MOV.U32 R53, RZ, RZ, R103 ;  /* 0x000000ffff357224 */ /* 0x000fcc00078e0067 */
[----:B------:R-:W-:Y:S01]  /*6190*/  IMAD.MOV.U32 R61, RZ, RZ, R211 ;  /* 0x000000ffff3d7224 */ /* 0x000fe200078e00d3 */
[----:B------:R-:W-:Y:S01]  /*61a0*/  HMMA.16816.F32 R12, R8, R72, R12 ;  /* 0x00000048080c723c */ /* 0x000fe2000000180c */
[----:B------:R-:W-:Y:S02]  /*61b0*/  IMAD.MOV.U32 R60, RZ, RZ, R208 ;  /* 0x000000ffff3c7224 */ /* 0x000fe400078e00d0 */
[----:B-1----:R-:W-:-:S05]  /*61c0*/  FFMA.FTZ R4, R150, c[0x0][0x2d0], -R7 ;  /* 0x0000b40096047a23 */ /* 0x002fca0000010807 */
[----:B------:R-:W-:Y:S01]  /*61d0*/  HMMA.16816.F32 R36, R8, R54, R36 ;  /* 0x000000360824723c */ /* 0x000fe20000001824 */
[----:B------:R-:W-:Y:S01]  /*61e0*/  IMAD.MOV.U32 R72, RZ, RZ, R230 ;  /* 0x000000ffff487224 */ /* 0x000fe200078e00e6 */
[----:B------:R1:W-:Y:S01]  /*61f0*/  MUFU.EX2 R240, R4 ;  /* 0x0000000400f07308 */ /* 0x0003e20000000800 */
[----:B------:R-:W-:-:S04]  /*6200*/  IMAD.MOV.U32 R73, RZ, RZ, R206 ;  /* 0x000000ffff497224 */ /* 0x000fc800078e00ce */
[----:B------:R-:W-:Y:S01]  /*6210*/  IMAD.MOV.U32 R54, RZ, RZ, R207 ;  /* 0x000000ffff367224 */ /* 0x000fe200078e00cf */
[----:B------:R-:W-:Y:S01]  /*6220*/  HMMA.16816.F32 R32, R8, R62, R32 ;  /* 0x0000003e0820723c */ /* 0x000fe20000001820 */
[----:B------:R-:W-:-:S06]  /*6230*/  IMAD.MOV.U32 R55, RZ, RZ, R102 ;  /* 0x000000ffff377224 */ /* 0x000fcc00078e0066 */
[----:B------:R-:W-:Y:S01]  /*6240*/  IMAD.MOV.U32 R63, RZ, RZ, R205 ;  /* 0x000000ffff3f7224 */ /* 0x000fe200078e00cd */
[C---:B------:R-:W-:Y:S01]  /*6250*/  HMMA.16816.F32 R40, R8.reuse, R58, R40 ;  /* 0x0000003a0828723c */ /* 0x040fe20000001828 */
[----:B------:R-:W-:Y:S01]  /*6260*/  LDSM.16.MT88.4 R56, [R215+0x1900] ;  /* 0x00190000d738783b */ /* 0x000fe20000004200 */
[----:B------:R-:W-:Y:S02]  /*6270*/  IMAD.MOV.U32 R62, RZ, RZ, R68 ;  /* 0x000000ffff3e7224 */ /* 0x000fe400078e0044 */
[--C-:B-1----:R-:W-:Y:S02]  /*6280*/  FFMA.FTZ R4, R151, c[0x0][0x2d0], -R7.reuse ;  /* 0x0000b40097047a23 */ /* 0x102fe40000010807 */
[----:B------:R-:W1:Y:S02]  /*6290*/  LDSM.16.MT88.4 R148, [R213+0x1900] ;  /* 0x00190000d594783b */ /* 0x000e640000004200 */
[----:B------:R3:W4:Y:S01]  /*62a0*/  MUFU.EX2 R236, R4 ;  /* 0x0000000400ec7308 */ /* 0x0007220000000800 */
[----:B------:R-:W-:Y:S07]  /*62b0*/  HMMA.16816.F32 R20, R8, R74, R20 ;  /* 0x0000004a0814723c */ /* 0x000fee0000001814 */
[----:B--2---:R-:W-:Y:S01]  /*62c0*/  F2FP.PACK_AB R8, R244, R243 ;  /* 0x000000f3f408723e */ /* 0x004fe200000000ff */
[----:B---3--:R-:W-:Y:S01]  /*62d0*/  FFMA.FTZ R4, R168, c[0x0][0x2d0], -R7 ;  /* 0x0000b400a8047a23 */ /* 0x008fe20000010807 */
[----:B----4-:R-:W-:Y:S01]  /*62e0*/  F2FP.PACK_AB R10, R236, R240 ;  /* 0x000000f0ec0a723e */ /* 0x010fe200000000ff */
[----:B------:R-:W-:-:S02]  /*62f0*/  IMAD.MOV.U32 R168, RZ, RZ, R100 ;  /* 0x000000ffffa87224 */ /* 0x000fc400078e0064 */
[----:B------:R2:W-:Y:S01]  /*6300*/  MUFU.EX2 R234, R4 ;  /* 0x0000000400ea7308 */ /* 0x0005e20000000800 */
[----:B------:R-:W3:Y:S01]  /*6310*/  LDSM.16.MT88.4 R100, [R216+0x1900] ;  /* 0x00190000d864783b */ /* 0x000ee20000004200 */
[----:B--2---:R-:W-:Y:S02]  /*6320*/  FFMA.FTZ R4, R122, c[0x0][0x2d0], -R6 ;  /* 0x0000b4007a047a23 */ /* 0x004fe40000010806 */
[----:B------:R-:W-:-:S04]  /*6330*/  IMAD.MOV.U32 R122, RZ, RZ, R232 ;  /* 0x000000ffff7a7224 */ /* 0x000fc800078e00e8 */
[----:B------:R2:W-:Y:S02]  /*6340*/  MUFU.EX2 R233, R4 ;  /* 0x0000000400e97308 */ /* 0x0005e40000000800 */
[----:B--2---:R-:W-:-:S06]  /*6350*/  FFMA.FTZ R4, R161, c[0x0][0x2d0], -R6 ;  /* 0x0000b400a1047a23 */ /* 0x004fcc0000010806 */
        /* <DEDUP_REMOVED lines=22> */
[----:B------:R-:W-:Y:S01]  /*64c0*/  HMMA.16816.F32 R24, R8, R58, R108 ;  /* 0x0000003a0818723c */ /* 0x000fe2000000186c */
[----:B------:R-:W-:-:S06]  /*64d0*/  IMAD.MOV.U32 R127, RZ, RZ, R5 ;  /* 0x000000ffff7f7224 */ /* 0x000fcc00078e0005 */
[----:B--2---:R-:W-:Y:S01]  /*64e0*/  F2FP.PACK_AB R8, R208, R210 ;  /* 0x000000d2d008723e */ /* 0x004fe200000000ff */
[--C-:B-1----:R-:W-:Y:S01]  /*64f0*/  FFMA.FTZ R4, R123, c[0x0][0x2d0], -R0.reuse ;  /* 0x0000b4007b047a23 */ /* 0x102fe20000010800 */
[----:B---3--:R-:W-:Y:S01]  /*6500*/  F2FP.PACK_AB R10, R207, R209 ;  /* 0x000000d1cf0a723e */ /* 0x008fe200000000ff */
[----:B------:R-:W-:Y:S02]  /*6510*/  IMAD.MOV.U32 R123, RZ, RZ, R69 ;  /* 0x000000ffff7b7224 */ /* 0x000fe400078e0045 */
        /* <DEDUP_REMOVED lines=14> */
[----:B-1----:R-:W-:-:S04]  /*6600*/  FFMA.FTZ R4, R178, c[0x0][0x2d0], -R7 ;  /* 0x0000b400b2047a23 */ /* 0x002fc80000010807 */
[----:B------:R1:W-:Y:S02]  /*6610*/  MUFU.EX2 R178, R4 ;  /* 0x0000000400b27308 */ /* 0x0003e40000000800 */
[C---:B------:R-:W-:Y:S01]  /*6620*/  HMMA.16816.F32 R108, R8.reuse, R92, R16 ;  /* 0x0000005c086c723c */ /* 0x040fe20000001810 */
[----:B------:R-:W-:Y:S07]  /*6630*/  LDSM.16.MT88.4 R16, [R213+0x2900] ;  /* 0x00290000d510783b */ /* 0x000fee0000004200 */
[----:B------:R-:W-:Y:S01]  /*6640*/  HMMA.16816.F32 R96, R8, R98, R40 ;  /* 0x000000620860723c */ /* 0x000fe20000001828 */
[----:B------:R-:W3:Y:S01]  /*6650*/  LDSM.16.MT88.4 R40, [R213+0x2100] ;  /* 0x00210000d528783b */ /* 0x000ee20000004200 */
[----:B-1----:R-:W-:-:S06]  /*6660*/  FFMA.FTZ R4, R184, c[0x0][0x2d0], -R7 ;  /* 0x0000b400b8047a23 */ /* 0x002fcc0000010807 */
[C---:B------:R-:W-:Y:S01]  /*6670*/  HMMA.16816.F32 R84, R8.reuse, R86, R36 ;  /* 0x000000560854723c */ /* 0x040fe20000001824 */
[----:B------:R-:W1:Y:S01]  /*6680*/  LDSM.16.MT88.4 R36, [R216+0x2100] ;  /* 0x00210000d824783b */ /* 0x000e620000004200 */
[----:B------:R4:W5:Y:S06]  /*6690*/  MUFU.EX2 R184, R4 ;  /* 0x0000000400b87308 */ /* 0x00096c0000000800 */
[C---:B------:R-:W-:Y:S01]  /*66a0*/  HMMA.16816.F32 R92, R8.reuse, R94, R32 ;  /* 0x0000005e085c723c */ /* 0x040fe20000001820 */
[----:B------:R-:W1:Y:S07]  /*66b0*/  LDSM.16.MT88.4 R32, [R214+0x2100] ;  /* 0x00210000d620783b */ /* 0x000e6e0000004200 */
[----:B------:R-:W-:Y:S01]  /*66c0*/  HMMA.16816.F32 R12, R8, R88, R12 ;  /* 0x00000058080c723c */ /* 0x000fe2000000180c */
[----:B----4-:R-:W-:-:S04]  /*66d0*/  FFMA.FTZ R4, R185, c[0x0][0x2d0], -R7 ;  /* 0x0000b400b9047a23 */ /* 0x010fc80000010807 */
[----:B------:R4:W-:Y:S03]  /*66e0*/  MUFU.EX2 R137, R4 ;  /* 0x0000000400897308 */ /* 0x0009e60000000800 */
[----:B------:R-:W-:Y:S01]  /*66f0*/  HMMA.16816.F32 R88, R8, R90, R20 ;  /* 0x0000005a0858723c */ /* 0x000fe20000001814 */
[----:B------:R-:W1:Y:S06]  /*6700*/  LDSM.16.MT88.4 R20, [R216+0x2900] ;  /* 0x00290000d814783b */ /* 0x000e6c0000004200 */
[----:B--2---:R-:W-:-:S02]  /*6710*/  F2FP.PACK_AB R8, R206, R234 ;  /* 0x000000eace08723e */ /* 0x004fc400000000ff */
[----:B-----5:R-:W-:Y:S01]  /*6720*/  F2FP.PACK_AB R10, R184, R178 ;  /* 0x000000b2b80a723e */ /* 0x020fe200000000ff */
[----:B----4-:R-:W-:-:S04]  /*6730*/  FFMA.FTZ R4, R186, c[0x0][0x2d0], -R7 ;  /* 0x0000b400ba047a23 */ /* 0x010fc80000010807 */
[----:B------:R2:W4:Y:S02]  /*6740*/  MUFU.EX2 R83, R4 ;  /* 0x0000000400537308 */ /* 0x0005240000000800 */
[----:B--2---:R-:W-:Y:S01]  /*6750*/  FFMA.FTZ R4, R169, c[0x0][0x2d0], -R6 ;  /* 0x0000b400a9047a23 */ /* 0x004fe20000010806 */
[----:B----4-:R-:W-:-:S05]  /*6760*/  F2FP.PACK_AB R128, R83, R137 ;  /* 0x000000895380723e */ /* 0x010fca00000000ff */
[----:B------:R2:W-:Y:S02]  /*6770*/  MUFU.EX2 R82, R4 ;  /* 0x0000000400527308 */ /* 0x0005e40000000800 */
[----:B--2---:R-:W-:Y:S02]  /*6780*/  FFMA.FTZ R4, R177, c[0x0][0x2d0], -R6 ;  /* 0x0000b400b1047a23 */ /* 0x004fe40000010806 */
[----:B------:R-:W-:-:S04]  /*6790*/  IMAD.MOV.U32 R177, RZ, RZ, R73 ;  /* 0x000000ffffb17224 */ /* 0x000fc800078e0049 */
[----:B------:R2:W4:Y:S02]  /*67a0*/  MUFU.EX2 R81, R4 ;  /* 0x0000000400517308 */ /* 0x0005240000000800 */
[----:B--2---:R-:W-:Y:S01]  /*67b0*/  FFMA.FTZ R4, R171, c[0x0][0x2d0], -R6 ;  /* 0x0000b400ab047a23 */ /* 0x004fe20000010806 */
[----:B----4-:R-:W-:-:S05]  /*67c0*/  F2FP.PACK_AB R9, R81, R82 ;  /* 0x000000525109723e */ /* 0x010fca00000000ff */
[----:B------:R2:W-:Y:S02]  /*67d0*/  MUFU.EX2 R80, R4 ;  /* 0x0000000400507308 */ /* 0x0005e40000000800 */
[----:B--2---:R-:W-:Y:S02]  /*67e0*/  FFMA.FTZ R4, R179, c[0x0][0x2d0], -R6 ;  /* 0x0000b400b3047a23 */ /* 0x004fe40000010806 */
[----:B------:R-:W-:-:S04]  /*67f0*/  IMAD.MOV.U32 R179, RZ, RZ, R71 ;  /* 0x000000ffffb37224 */ /* 0x000fc800078e0047 */
[----:B------:R2:W4:Y:S02]  /*6800*/  MUFU.EX2 R78, R4 ;  /* 0x00000004004e7308 */ /* 0x0005240000000800 */
[--C-:B--2---:R-:W-:Y:S01]  /*6810*/  FFMA.FTZ R4, R194, c[0x0][0x2d0], -R7.reuse ;  /* 0x0000b400c2047a23 */ /* 0x104fe20000010807 */
[----:B----4-:R-:W-:Y:S01]  /*6820*/  F2FP.PACK_AB R11, R78, R80 ;  /* 0x000000504e0b723e */ /* 0x010fe200000000ff */
[----:B------:R-:W-:-:S04]  /*6830*/  FFMA.FTZ R7, R196, c[0x0][0x2d0], -R7 ;  /* 0x0000b400c4077a23 */ /* 0x000fc80000010807 */
[----:B------:R2:W-:Y:S01]  /*6840*/  MUFU.EX2 R79, R4 ;  /* 0x00000004004f7308 */ /* 0x0005e20000000800 */
[----:B------:R-:W-:Y:S02]  /*6850*/  IMAD.MOV.U32 R196, RZ, RZ, R63 ;  /* 0x000000ffffc47224 */ /* 0x000fe400078e003f */
[----:B------:R-:W-:Y:S01]  /*6860*/  IMAD.MOV.U32 R63, RZ, RZ, R54 ;  /* 0x000000ffff3f7224 */ /* 0x000fe200078e0036 */
[C---:B---3--:R-:W-:Y:S01]  /*6870*/  HMMA.16816.F32 R140, R8.reuse, R40, R140 ;  /* 0x00000028088c723c */ /* 0x048fe2000000188c */
[----:B------:R-:W-:Y:S02]  /*6880*/  IMAD.MOV.U32 R54, RZ, RZ, R55 ;  /* 0x000000ffff367224 */ /* 0x000fe400078e0037 */
[----:B------:R-:W-:Y:S02]  /*6890*/  IMAD.MOV.U32 R55, RZ, RZ, R122 ;  /* 0x000000ffff377224 */ /* 0x000fe400078e007a */
[----:B------:R-:W-:Y:S02]  /*68a0*/  IMAD.MOV.U32 R122, RZ, RZ, R52 ;  /* 0x000000ffff7a7224 */ /* 0x000fe400078e0034 */
[----:B------:R-:W-:Y:S01]  /*68b0*/  IMAD.MOV.U32 R52, RZ, RZ, R53 ;  /* 0x000000ffff347224 */ /* 0x000fe200078e0035 */
[----:B------:R-:W-:Y:S01]  /*68c0*/  HMMA.16816.F32 R152, R8, R42, R152 ;  /* 0x0000002a0898723c */ /* 0x000fe20000001898 */
[----:B------:R-:W-:-:S02]  /*68d0*/  IMAD.MOV.U32 R53, RZ, RZ, R77 ;  /* 0x000000ffff357224 */ /* 0x000fc400078e004d */
[----:B------:R-:W-:Y:S01]  /*68e0*/  IMAD.MOV.U32 R194, RZ, RZ, R70 ;  /* 0x000000ffffc27224 */ /* 0x000fe200078e0046 */
[----:B------:R-:W3:Y:S01]  /*68f0*/  MUFU.EX2 R77, R7 ;  /* 0x00000007004d7308 */ /* 0x000ee20000000800 */
[----:B--2---:R-:W-:Y:S01]  /*6900*/  FFMA.FTZ R4, R187, c[0x0][0x2d0], -R6 ;  /* 0x0000b400bb047a23 */ /* 0x004fe20000010806 */
[----:B------:R-:W-:Y:S01]  /*6910*/  MOV R187, R168 ;  /* 0x000000a800bb7202 */ /* 0x000fe20000000f00 */
[----:B------:R-:W-:Y:S01]  /*6920*/  IMAD.MOV.U32 R168, RZ, RZ, R76 ;  /* 0x000000ffffa87224 */ /* 0x000fe200078e004c */
[----:B-1----:R-:W-:Y:S01]  /*6930*/  HMMA.16816.F32 R156, R8, R36, R156 ;  /* 0x00000024089c723c */ /* 0x002fe2000000189c */
[----:B------:R-:W-:Y:S02]  /*6940*/  IMAD.MOV.U32 R185, RZ, RZ, R55 ;  /* 0x000000ffffb97224 */ /* 0x000fe400078e0037 */
[----:B------:R-:W-:Y:S01]  /*6950*/  IMAD.MOV.U32 R186, RZ, RZ, R122 ;  /* 0x000000ffffba7224 */ /* 0x000fe200078e007a */
[----:B------:R1:W-:Y:S01]  /*6960*/  MUFU.EX2 R76, R4 ;  /* 0x00000004004c7308 */ /* 0x0003e20000000800 */
[----:B------:R-:W-:-:S03]  /*6970*/  IMAD.MOV.U32 R122, RZ, RZ, R67 ;  /* 0x000000ffff7a7224 */ /* 0x000fc600078e0043 */
[----:B------:R-:W-:Y:S01]  /*6980*/  HMMA.16816.F32 R104, R8, R38, R104 ;  /* 0x000000260868723c */ /* 0x000fe20000001868 */
[----:B---3--:R-:W-:-:S07]  /*6990*/  F2FP.PACK_AB R130, R77, R79 ;  /* 0x0000004f4d82723e */ /* 0x008fce00000000ff */
[C---:B------:R-:W-:Y:S01]  /*69a0*/  HMMA.16816.F32 R164, R8.reuse, R32, R164 ;  /* 0x0000002008a4723c */ /* 0x040fe200000018a4 */
[--C-:B-1----:R-:W-:Y:S02]  /*69b0*/  FFMA.FTZ R4, R190, c[0x0][0x2d0], -R6.reuse ;  /* 0x0000b400be047a23 */ /* 0x102fe40000010806 */
[----:B------:R-:W-:Y:S02]  /*69c0*/  IMAD.MOV.U32 R190, RZ, RZ, R63 ;  /* 0x000000ffffbe7224 */ /* 0x000fe400078e003f */
[----:B------:R1:W2:Y:S01]  /*69d0*/  MUFU.EX2 R75, R4 ;  /* 0x00000004004b7308 */ /* 0x0002a20000000800 */
[----:B------:R-:W-:Y:S02]  /*69e0*/  IMAD.MOV.U32 R63, RZ, RZ, R53 ;  /* 0x000000ffff3f7224 */ /* 0x000fe400078e0035 */
[C---:B------:R-:W-:Y:S08]  /*69f0*/  HMMA.16816.F32 R112, R8.reuse, R34, R112 ;  /* 0x000000220870723c */ /* 0x040ff00000001870 */
[----:B------:R-:W-:Y:S01]  /*6a00*/  HMMA.16816.F32 R116, R8, R28, R116 ;  /* 0x0000001c0874723c */ /* 0x000fe20000001874 */
[--C-:B-1----:R-:W-:Y:S01]  /*6a10*/  FFMA.FTZ R4, R191, c[0x0][0x2d0], -R6.reuse ;  /* 0x0000b400bf047a23 */ /* 0x102fe20000010806 */
[----:B--2---:R-:W-:Y:S01]  /*6a20*/  F2FP.PACK_AB R129, R75, R76 ;  /* 0x0000004c4b81723e */ /* 0x004fe200000000ff */
[----:B------:R-:W-:-:S05]  /*6a30*/  FFMA.FTZ R6, R193, c[0x0][0x2d0], -R6 ;  /* 0x0000b400c1067a23 */ /* 0x000fca0000010806 */
[----:B------:R-:W-:Y:S01]  /*6a40*/  HMMA.16816.F32 R8, R8, R30, R24 ;  /* 0x0000001e0808723c */ /* 0x000fe20000001818 */
[----:B------:R1:W-:Y:S01]  /*6a50*/  MUFU.EX2 R74, R4 ;  /* 0x00000004004a7308 */ /* 0x0003e20000000800 */
[----:B------:R-:W-:Y:S02]  /*6a60*/  IMAD.MOV.U32 R193, RZ, RZ, R72 ;  /* 0x000000ffffc17224 */ /* 0x000fe400078e0048 */
[----:B------:R-:W-:-:S05]  /*6a70*/  IMAD.MOV.U32 R191, RZ, RZ, R54 ;  /* 0x000000ffffbf7224 */ /* 0x000fca00078e0036 */
[----:B------:R-:W2:Y:S01]  /*6a80*/  MUFU.EX2 R73, R6 ;  /* 0x0000000600497308 */ /* 0x000ea20000000800 */
[----:B-1----:R-:W-:Y:S02]  /*6a90*/  FFMA.FTZ R4, R188, c[0x0][0x2d0], -R2 ;  /* 0x0000b400bc047a23 */ /* 0x002fe40000010802 */
[----:B------:R-:W-:-:S05]  /*6aa0*/  IMAD.MOV.U32 R188, RZ, RZ, R168 ;  /* 0x000000ffffbc7224 */ /* 0x000fca00078e00a8 */
[----:B------:R1:W-:Y:S01]  /*6ab0*/  MUFU.EX2 R72, R4 ;  /* 0x0000000400487308 */ /* 0x0003e20000000800 */
[----:B------:R-:W3:Y:S01]  /*6ac0*/  LDSM.16.MT88.4 R168, [R214+0x2900] ;  /* 0x00290000d6a8783b */ /* 0x000ee20000004200 */
[----:B--2---:R-:W-:-:S07]  /*6ad0*/  F2FP.PACK_AB R131, R73, R74 ;  /* 0x0000004a4983723e */ /* 0x004fce00000000ff */
[----:B------:R-:W-:Y:S01]  /*6ae0*/  HMMA.16816.F32 R140, R128, R16, R140 ;  /* 0x00000010808c723c */ /* 0x000fe2000000188c */
[----:B-1----:R-:W-:Y:S02]  /*6af0*/  FFMA.FTZ R4, R189, c[0x0][0x2d0], -R2 ;  /* 0x0000b400bd047a23 */ /* 0x002fe40000010802 */
[----:B------:R-:W-:-:S05]  /*6b00*/  IMAD.MOV.U32 R189, RZ, RZ, R60 ;  /* 0x000000ffffbd7224 */ /* 0x000fca00078e003c */
[C---:B------:R-:W-:Y:S01]  /*6b10*/  HMMA.16816.F32 R152, R128.reuse, R18, R152 ;  /* 0x000000128098723c */ /* 0x040fe20000001898 */
[----:B------:R1:W-:Y:S07]  /*6b20*/  MUFU.EX2 R71, R4 ;  /* 0x0000000400477308 */ /* 0x0003ee0000000800 */
[C---:B------:R-:W-:Y:S08]  /*6b30*/  HMMA.16816.F32 R156, R128.reuse, R20, R156 ;  /* 0x00000014809c723c */ /* 0x040ff0000000189c */
[----:B------:R-:W-:Y:S01]  /*6b40*/  HMMA.16816.F32 R104, R128, R22, R104 ;  /* 0x000000168068723c */ /* 0x000fe20000001868 */
[----:B-1----:R-:W-:-:S02]  /*6b50*/  FFMA.FTZ R4, R192, c[0x0][0x2d0], -R2 ;  /* 0x0000b400c0047a23 */ /* 0x002fc40000010802 */
[----:B------:R-:W-:Y:S02]  /*6b60*/  IMAD.MOV.U32 R192, RZ, RZ, R61 ;  /* 0x000000ffffc07224 */ /* 0x000fe400078e003d */
[----:B------:R1:W-:Y:S03]  /*6b70*/  MUFU.EX2 R70, R4 ;  /* 0x0000000400467308 */ /* 0x0003e60000000800 */
[C---:B---3--:R-:W-:Y:S08]  /*6b80*/  HMMA.16816.F32 R164, R128.reuse, R168, R164 ;  /* 0x000000a880a4723c */ /* 0x048ff000000018a4 */
[----:B------:R-:W-:Y:S01]  /*6b90*/  HMMA.16816.F32 R112, R128, R170, R112 ;  /* 0x000000aa8070723c */ /* 0x000fe20000001870 */
[----:B-1----:R-:W-:Y:S01]  /*6ba0*/  FFMA.FTZ R4, R195, c[0x0][0x2d0], -R2 ;  /* 0x0000b400c3047a23 */ /* 0x002fe20000010802 */
[----:B------:R-:W-:-:S02]  /*6bb0*/  MOV R195, R52 ;  /* 0x0000003400c37202 */ /* 0x000fc40000000f00 */
[----:B------:R-:W1:Y:S01]  /*6bc0*/  LDSM.16.MT88.4 R52, [R215+0x2900] ;  /* 0x00290000d734783b */ /* 0x000e620000004200 */
[----:B------:R2:W3:Y:S02]  /*6bd0*/  MUFU.EX2 R69, R4 ;  /* 0x0000000400457308 */ /* 0x0004e40000000800 */
[----:B--2---:R-:W-:Y:S01]  /*6be0*/  FFMA.FTZ R4, R146, c[0x0][0x2d0], -R0 ;  /* 0x0000b40092047a23 */ /* 0x004fe20000010800 */
[----:B---3--:R-:W-:-:S05]  /*6bf0*/  F2FP.PACK_AB R6, R69, R70 ;  /* 0x000000464506723e */ /* 0x008fca00000000ff */
[----:B------:R2:W-:Y:S02]  /*6c00*/  MUFU.EX2 R67, R4 ;  /* 0x0000000400437308 */ /* 0x0005e40000000800 */
[----:B--2---:R-:W-:Y:S01]  /*6c10*/  FFMA.FTZ R4, R147, c[0x0][0x2d0], -R0 ;  /* 0x0000b40093047a23 */ /* 0x004fe20000010800 */
[C---:B-1----:R-:W-:Y:S05]  /*6c20*/  HMMA.16816.F32 R116, R128.reuse, R52, R116 ;  /* 0x000000348074723c */ /* 0x042fea0000001874 */
[----:B------:R1:W2:Y:S03]  /*6c30*/  MUFU.EX2 R68, R4 ;  /* 0x0000000400447308 */ /* 0x0002a60000000800 */
[----:B------:R-:W-:Y:S07]  /*6c40*/  HMMA.16816.F32 R128, R128, R54, R8 ;  /* 0x000000368080723c */ /* 0x000fee0000001808 */
[----:B------:R-:W-:-:S02]  /*6c50*/  FFMA.FTZ R8, R197, c[0x0][0x2d0], -R2 ;  /* 0x0000b400c5087a23 */ /* 0x000fc40000010802 */
[----:B-1----:R-:W-:Y:S01]  /*6c60*/  FFMA.FTZ R4, R144, c[0x0][0x2d0], -R0 ;  /* 0x0000b40090047a23 */ /* 0x002fe20000010800 */
[----:B--2---:R-:W-:-:S03]  /*6c70*/  F2FP.PACK_AB R5, R68, R67 ;  /* 0x000000434405723e */ /* 0x004fc600000000ff */
[----:B------:R1:W-:Y:S02]  /*6c80*/  MUFU.EX2 R61, R4 ;  /* 0x00000004003d7308 */ /* 0x0003e40000000800 */
[----:B-1----:R-:W-:-:S06]  /*6c90*/  FFMA.FTZ R4, R145, c[0x0][0x2d0], -R0 ;  /* 0x0000b40091047a23 */ /* 0x002fcc0000010800 */
[----:B------:R1:W2:Y:S02]  /*6ca0*/  MUFU.EX2 R60, R4 ;  /* 0x00000004003c7308 */ /* 0x0002a40000000800 */
[----:B-1----:R-:W-:Y:S02]  /*6cb0*/  F2FP.PACK_AB R4, R71, R72 ;  /* 0x000000484704723e */ /* 0x002fe400000000ff */
[----:B--2---:R-:W-:-:S07]  /*6cc0*/  F2FP.PACK_AB R7, R60, R61 ;  /* 0x0000003d3c07723e */ /* 0x004fce00000000ff */
[C---:B------:R-:W-:Y:S01]  /*6cd0*/  HMMA.16816.F32 R108, R4.reuse, R48, R108 ;  /* 0x00000030046c723c */ /* 0x040fe2000000186c */
[----:B------:R1:W-:Y:S07]  /*6ce0*/  MUFU.EX2 R49, R8 ;  /* 0x0000000800317308 */ /* 0x0003ee0000000800 */
[C---:B------:R-:W-:Y:S08]  /*6cf0*/  HMMA.16816.F32 R24, R4.reuse, R50, R92 ;  /* 0x000000320418723c */ /* 0x040ff0000000185c */
[----:B------:R-:W-:Y:S01]  /*6d00*/  HMMA.16816.F32 R144, R4, R148, R44 ;  /* 0x000000940490723c */ /* 0x000fe2000000182c */
[----:B-1----:R-:W-:-:S04]  /*6d10*/  FFMA.FTZ R8, R198, c[0x0][0x2d0], -R2 ;  /* 0x0000b400c6087a23 */ /* 0x002fc80000010802 */
[----:B------:R1:W-:Y:S03]  /*6d20*/  MUFU.EX2 R50, R8 ;  /* 0x0000000800327308 */ /* 0x0003e60000000800 */
[C---:B------:R-:W-:Y:S07]  /*6d30*/  HMMA.16816.F32 R148, R4.reuse, R150, R96 ;  /* 0x000000960494723c */ /* 0x040fee0000001860 */
[----:B------:R-:W-:Y:S01]  /*6d40*/  IMAD.MOV.U32 R98, RZ, RZ, R62 ;  /* 0x000000ffff627224 */ /* 0x000fe200078e003e */
[----:B------:R-:W-:Y:S01]  /*6d50*/  HMMA.16816.F32 R160, R4, R100, R160 ;  /* 0x0000006404a0723c */ /* 0x000fe200000018a0 */
[----:B------:R-:W-:-:S02]  /*6d60*/  IMAD.MOV.U32 R97, RZ, RZ, R63 ;  /* 0x000000ffff617224 */ /* 0x000fc400078e003f */
[----:B------:R-:W-:Y:S02]  /*6d70*/  IMAD.MOV.U32 R96, RZ, RZ, R66 ;  /* 0x000000ffff607224 */ /* 0x000fe400078e0042 */
[--C-:B-1----:R-:W-:Y:S02]  /*6d80*/  FFMA.FTZ R8, R199, c[0x0][0x2d0], -R2.reuse ;  /* 0x0000b400c7087a23 */ /* 0x102fe40000010802 */
[----:B------:R-:W-:Y:S01]  /*6d90*/  IMAD.MOV.U32 R99, RZ, RZ, R127 ;  /* 0x000000ffff637224 */ /* 0x000fe200078e007f */
[C---:B------:R-:W-:Y:S01]  /*6da0*/  HMMA.16816.F32 R100, R4.reuse, R102, R84 ;  /* 0x000000660464723c */ /* 0x040fe20000001854 */
[----:B------:R1:W-:Y:S06]  /*6db0*/  MUFU.EX2 R62, R8 ;  /* 0x00000008003e7308 */ /* 0x0003ec0000000800 */
[----:B------:R-:W-:Y:S01]  /*6dc0*/  IMAD.MOV.U32 R87, RZ, RZ, R65 ;  /* 0x000000ffff577224 */ /* 0x000fe200078e0041 */
[----:B------:R-:W-:Y:S01]  /*6dd0*/  HMMA.16816.F32 R12, R4, R56, R12 ;  /* 0x00000038040c723c */ /* 0x000fe2000000180c */
[----:B-1----:R-:W-:-:S04]  /*6de0*/  FFMA.FTZ R8, R200, c[0x0][0x2d0], -R2 ;  /* 0x0000b400c8087a23 */ /* 0x002fc80000010802 */
[----:B------:R1:W-:Y:S02]  /*6df0*/  MUFU.EX2 R63, R8 ;  /* 0x00000008003f7308 */ /* 0x0003e40000000800 */
[----:B-1----:R-:W-:-:S06]  /*6e00*/  FFMA.FTZ R8, R201, c[0x0][0x2d0], -R2 ;  /* 0x0000b400c9087a23 */ /* 0x002fcc0000010802 */
        /* <DEDUP_REMOVED lines=8> */
[----:B-1----:R-:W-:-:S06]  /*6e90*/  FFMA.FTZ R8, R172, c[0x0][0x2d0], -R0 ;  /* 0x0000b400ac087a23 */ /* 0x002fcc0000010800 */
[----:B------:R1:W-:Y:S02]  /*6ea0*/  MUFU.EX2 R51, R8 ;  /* 0x0000000800337308 */ /* 0x0003e40000000800 */
[----:B-1----:R-:W-:-:S06]  /*6eb0*/  FFMA.FTZ R8, R139, c[0x0][0x2d0], -R0 ;  /* 0x0000b4008b087a23 */ /* 0x002fcc0000010800 */
[----:B------:R1:W3:Y:S02]  /*6ec0*/  MUFU.EX2 R47, R8 ;  /* 0x00000008002f7308 */ /* 0x0002e40000000800 */
[--C-:B-1----:R-:W-:Y:S02]  /*6ed0*/  FFMA.FTZ R8, R204, c[0x0][0x2d0], -R2.reuse ;  /* 0x0000b400cc087a23 */ /* 0x102fe40000010802 */
[----:B------:R-:W-:-:S04]  /*6ee0*/  FFMA.FTZ R2, R203, c[0x0][0x2d0], -R2 ;  /* 0x0000b400cb027a23 */ /* 0x000fc80000010802 */
[----:B------:R1:W-:Y:S08]  /*6ef0*/  MUFU.EX2 R56, R8 ;  /* 0x0000000800387308 */ /* 0x0003f00000000800 */
[----:B------:R4:W5:Y:S01]  /*6f00*/  MUFU.EX2 R48, R2 ;  /* 0x0000000200307308 */ /* 0x0009620000000800 */
[----:B-1----:R-:W-:Y:S07]  /*6f10*/  HMMA.16816.F32 R8, R4, R58, R88 ;  /* 0x0000003a0408723c */ /* 0x002fee0000001858 */
[----:B------:R-:W-:Y:S01]  /*6f20*/  F2FP.PACK_AB R4, R50, R49 ;  /* 0x000000313204723e */ /* 0x000fe200000000ff */
[----:B----4-:R-:W-:Y:S01]  /*6f30*/  FFMA.FTZ R2, R173, c[0x0][0x2d0], -R0 ;  /* 0x0000b400ad027a23 */ /* 0x010fe20000010800 */
[----:B------:R-:W-:-:S02]  /*6f40*/  F2FP.PACK_AB R6, R63, R62 ;  /* 0x0000003e3f06723e */ /* 0x000fc400000000ff */
[----:B--2---:R-:W-:Y:S01]  /*6f50*/  F2FP.PACK_AB R5, R45, R44 ;  /* 0x0000002c2d05723e */ /* 0x004fe200000000ff */
[----:B------:R1:W-:Y:S01]  /*6f60*/  MUFU.EX2 R46, R2 ;  /* 0x00000002002e7308 */ /* 0x0003e20000000800 */
[----:B---3--:R-:W-:Y:S02]  /*6f70*/  F2FP.PACK_AB R7, R47, R51 ;  /* 0x000000332f07723e */ /* 0x008fe400000000ff */
[----:B-----5:R-:W-:-:S05]  /*6f80*/  F2FP.PACK_AB R126, R48, R56 ;  /* 0x00000038307e723e */ /* 0x020fca00000000ff */
[----:B------:R-:W-:Y:S01]  /*6f90*/  HMMA.16816.F32 R144, R4, R40, R144 ;  /* 0x000000280490723c */ /* 0x000fe20000001890 */
[----:B-1----:R-:W-:-:S07]  /*6fa0*/  FFMA.FTZ R2, R174, c[0x0][0x2d0], -R0 ;  /* 0x0000b400ae027a23 */ /* 0x002fce0000010800 */
[C---:B------:R-:W-:Y:S01]  /*6fb0*/  HMMA.16816.F32 R160, R4.reuse, R36, R160 ;  /* 0x0000002404a0723c */ /* 0x040fe200000018a0 */
[----:B------:R1:W2:Y:S07]  /*6fc0*/  MUFU.EX2 R41, R2 ;  /* 0x0000000200297308 */ /* 0x0002ae0000000800 */
[C---:B------:R-:W-:Y:S08]  /*6fd0*/  HMMA.16816.F32 R148, R4.reuse, R42, R148 ;  /* 0x0000002a0494723c */ /* 0x040ff00000001894 */
[----:B------:R-:W-:Y:S01]  /*6fe0*/  HMMA.16816.F32 R100, R4, R38, R100 ;  /* 0x000000260464723c */ /* 0x000fe20000001864 */
[--C-:B-1----:R-:W-:Y:S01]  /*6ff0*/  FFMA.FTZ R2, R175, c[0x0][0x2d0], -R0.reuse ;  /* 0x0000b400af027a23 */ /* 0x102fe20000010800 */
[----:B--2---:R-:W-:Y:S01]  /*7000*/  F2FP.PACK_AB R125, R41, R46 ;  /* 0x0000002e297d723e */ /* 0x004fe200000000ff */
[----:B------:R-:W-:-:S02]  /*7010*/  FFMA.FTZ R0, R176, c[0x0][0x2d0], -R0 ;  /* 0x0000b400b0007a23 */ /* 0x000fc40000010800 */
        /* <DEDUP_REMOVED lines=124> */
.L_x_2093:
[----:B------:R-:W-:Y:S02]  /*77e0*/  UISETP.NE.AND UP0, UPT, UR6, 0x1, UPT ;  /* 0x000000010600788c */ /* 0x000fe4000bf05270 */
[----:B------:R-:W-:Y:S02]  /*77f0*/  ULDC.64 UR4, c[0x0][0x330] ;  /* 0x0000cc0000047ab9 */ /* 0x000fe40000000a00 */
[----:B------:R-:W-:-:S07]  /*7800*/  UIMAD.WIDE.U32 UR16, UR14, UR4, URZ ;  /* 0x000000040e1072a5 */ /* 0x000fce000f8e003f */
[----:B------:R-:W-:Y:S02]  /*7810*/  @UP0 UMOV UR15, UR17 ;  /* 0x00000011000f0c82 */ /* 0x000fe40008000000 */
[----:B------:R-:W-:Y:S02]  /*7820*/  @UP0 USHF.R.U32.HI UR14, URZ, UR5, UR15 ;  /* 0x000000053f0e0299 */ /* 0x000fe4000801160f */
.L_x_2094:
[----:B------:R-:W-:Y:S02]  /*7830*/  ULDC UR4, c[0x0][0x32c] ;  /* 0x0000cb0000047ab9 */ /* 0x000fe40000000800 */
[----:B------:R-:W-:-:S04]  /*7840*/  UIMAD UR4, UR14, UR6, UR4 ;  /* 0x000000060e0472a4 */ /* 0x000fc8000f8e0204 */
[----:B------:R-:W-:-:S04]  /*7850*/  UISETP.LT.AND UP0, UPT, UR7, UR4, UPT ;  /* 0x000000040700728c */ /* 0x000fc8000bf01270 */
[----:B------:R-:W-:-:S03]  /*7860*/  USEL UR7, UR7, UR4, UP0 ;  /* 0x0000000407077287 */ /* 0x000fc60008000000 */
.L_x_2092:
        /* <DEDUP_REMOVED lines=19> */
.L_x_2112:
[----:B------:R-:W-:Y:S04]  /*79a0*/  DEPBAR.LE SB0, 0x0 ;  /* 0x000080000000791a */ /* 0x000fe80000000000 */
[----:B------:R-:W-:Y:S01]  /*79b0*/  BAR.SYNC.DEFER_BLOCKING 0x0 ;  /* 0x0000000000007b1d */ /* 0x000fe20000010000 */
[----:B------:R-:W-:Y:S05]  /*79c0*/  IMAD.MOV.U32 R230, RZ, RZ, c[0x0][0x1e0] ;  /* 0x00007800ffe67624 */ /* 0x000fea00078e00ff */
[----:B------:R-:W-:Y:S06]  /*79d0*/  LDSM.16.M88.4 R96, [R219+0x6100] ;  /* 0x00610000db60783b */ /* 0x000fec0000000200 */
[----:B------:R-:W2:Y:S06]  /*79e0*/  LDL R134, [R1] ;  /* 0x0000000001867983 */ /* 0x000eac0000100800 */
[----:B------:R-:W3:Y:S06]  /*79f0*/  LDSM.16.M88.4 R16, [R212+0x3100] ;  /* 0x00310000d410783b */ /* 0x000eec0000000200 */
[----:B------:R-:W4:Y:S06]  /*7a00*/  LDSM.16.M88.4 R92, [R219+0x8100] ;  /* 0x00810000db5c783b */ /* 0x000f2c0000000200 */
[----:B------:R-:W5:Y:S06]  /*7a10*/  LDL.64 R192, [R1+0x40] ;  /* 0x0000400001c07983 */ /* 0x000f6c0000100a00 */
[----:B------:R-:W5:Y:S06]  /*7a20*/  LDL.64 R132, [R1+0x48] ;  /* 0x0000480001847983 */ /* 0x000f6c0000100a00 */
[----:B-1----:R-:W1:Y:S06]  /*7a30*/  LDSM.16.M88.4 R32, [R212+0x3900] ;  /* 0x00390000d420783b */ /* 0x002e6c0000000200 */
[----:B------:R-:W5:Y:S06]  /*7a40*/  LDL.64 R234, [R1+0x28] ;  /* 0x0000280001ea7983 */ /* 0x000f6c0000100a00 */
[----:B------:R-:W1:Y:S01]  /*7a50*/  LDSM.16.M88.4 R48, [R212+0x4100] ;  /* 0x00410000d430783b */ /* 0x000e620000000200 */
[-C--:B---3--:R-:W-:Y:S05]  /*7a60*/  HMMA.16816.F32 R4, R96, R16.reuse, RZ ;  /* 0x000000106004723c */ /* 0x088fea00000018ff */
[----:B------:R-:W3:Y:S03]  /*7a70*/  LDL.64 R232, [R1+0x38] ;  /* 0x0000380001e87983 */ /* 0x000ee60000100a00 */
[C---:B----4-:R-:W-:Y:S03]  /*7a80*/  HMMA.16816.F32 R8, R92.reuse, R16, RZ ;  /* 0x000000105c08723c */ /* 0x050fe600000018ff */
[----:B------:R-:W4:Y:S06]  /*7a90*/  LDSM.16.M88.4 R64, [R212+0x4900] ;  /* 0x00490000d440783b */ /* 0x000f2c0000000200 */
[----:B------:R-:W3:Y:S01]  /*7aa0*/  LDL R139, [R1+0x24] ;  /* 0x00002400018b7983 */ /* 0x000ee20000100800 */
[-C--:B------:R-:W-:Y:S05]  /*7ab0*/  HMMA.16816.F32 R12, R92, R18.reuse, RZ ;  /* 0x000000125c0c723c */ /* 0x080fea00000018ff */
[----:B------:R-:W4:Y:S03]  /*7ac0*/  LDSM.16.M88.4 R80, [R212+0x5100] ;  /* 0x00510000d450783b */ /* 0x000f260000000200 */
[C---:B------:R-:W-:Y:S03]  /*7ad0*/  HMMA.16816.F32 R16, R96.reuse, R18, RZ ;  /* 0x000000126010723c */ /* 0x040fe600000018ff */
[----:B------:R-:W4:Y:S05]  /*7ae0*/  LDSM.16.M88.4 R172, [R212+0x5900] ;  /* 0x00590000d4ac783b */ /* 0x000f2a0000000200 */
[-C--:B-1----:R-:W-:Y:S01]  /*7af0*/  HMMA.16816.F32 R20, R96, R32.reuse, RZ ;  /* 0x000000206014723c */ /* 0x082fe200000018ff */
[----:B------:R-:W-:Y:S06]  /*7b00*/  LDSM.16.M88.4 R176, [R222+0x6100] ;  /* 0x00610000deb0783b */ /* 0x000fec0000000200 */
[----:B------:R-:W1:Y:S01]  /*7b10*/  LDSM.16.M88.4 R180, [R223] ;  /* 0x00000000dfb4783b */ /* 0x000e620000000200 */
[C---:B------:R-:W-:Y:S05]  /*7b20*/  HMMA.16816.F32 R24, R92.reuse, R32, RZ ;  /* 0x000000205c18723c */ /* 0x040fea00000018ff */
[----:B------:R-:W1:Y:S03]  /*7b30*/  LDSM.16.M88.4 R184, [R222+0x8100] ;  /* 0x00810000deb8783b */ /* 0x000e660000000200 */
[-C--:B------:R-:W-:Y:S03]  /*7b40*/  HMMA.16816.F32 R28, R92, R34.reuse, RZ ;  /* 0x000000225c1c723c */ /* 0x080fe600000018ff */
[----:B------:R-:W1:Y:S05]  /*7b50*/  LDSM.16.M88.4 R188, [R228] ;  /* 0x00000000e4bc783b */ /* 0x000e6a0000000200 */
[C---:B------:R-:W-:Y:S08]  /*7b60*/  HMMA.16816.F32 R32, R96.reuse, R34, RZ ;  /* 0x000000226020723c */ /* 0x040ff000000018ff */
[-C--:B------:R-:W-:Y:S08]  /*7b70*/  HMMA.16816.F32 R36, R96, R48.reuse, RZ ;  /* 0x000000306024723c */ /* 0x080ff000000018ff */
[C---:B------:R-:W-:Y:S08]  /*7b80*/  HMMA.16816.F32 R40, R92.reuse, R48, RZ ;  /* 0x000000305c28723c */ /* 0x040ff000000018ff */
        /* <DEDUP_REMOVED lines=14> */
[----:B------:R-:W4:Y:S07]  /*7c70*/  LDSM.16.M88.4 R172, [R227] ;  /* 0x00000000e3ac783b */ /* 0x000f2e0000000200 */
[-C--:B-1----:R-:W-:Y:S08]  /*7c80*/  HMMA.16816.F32 R4, R176, R180.reuse, R4 ;  /* 0x000000b4b004723c */ /* 0x082ff00000001804 */
        /* <DEDUP_REMOVED lines=8> */
[----:B------:R-:W3:Y:S03]  /*7d10*/  LDSM.16.M88.4 R188, [R225] ;  /* 0x00000000e1bc783b */ /* 0x000ee60000000200 */
[----:B--2---:R-:W-:Y:S04]  /*7d20*/  ISETP.GT.AND P0, PT, R134, R229, PT ;  /* 0x000000e58600720c */ /* 0x004fe80003f04270 */
[-C--:B----4-:R-:W-:Y:S08]  /*7d30*/  HMMA.16816.F32 R36, R176, R172.reuse, R36 ;  /* 0x000000acb024723c */ /* 0x090ff00000001824 */
[C---:B------:R-:W-:Y:S04]  /*7d40*/  HMMA.16816.F32 R40, R184.reuse, R172, R40 ;  /* 0x000000acb828723c */ /* 0x040fe80000001828 */
[----:B------:R-:W-:Y:S01]  /*7d50*/  @!P0 SHF.R.S32.HI R0, RZ, 0x1f, R229 ;  /* 0x0000001fff008819 */ /* 0x000fe200000114e5 */
[C---:B------:R-:W-:Y:S03]  /*7d60*/  @!P0 IMAD.WIDE.U32 R2, R229.reuse, c[0x0][0x208], RZ ;  /* 0x00008200e5028a25 */ /* 0x040fe600078e00ff */
[-C--:B------:R-:W-:Y:S04]  /*7d70*/  HMMA.16816.F32 R44, R184, R174.reuse, R44 ;  /* 0x000000aeb82c723c */ /* 0x080fe8000000182c */
[----:B------:R-:W-:Y:S02]  /*7d80*/  @!P0 IMAD R0, R0, c[0x0][0x208], RZ ;  /* 0x0000820000008a24 */ /* 0x000fe400078e02ff */
[----:B-----5:R-:W-:Y:S02]  /*7d90*/  @!P0 IMAD.MOV.U32 R133, RZ, RZ, R193 ;  /* 0x000000ffff858224 */ /* 0x020fe400078e00c1 */
[C---:B------:R-:W-:Y:S01]  /*7da0*/  HMMA.16816.F32 R48, R176.reuse, R174, R48 ;  /* 0x000000aeb030723c */ /* 0x040fe20000001830 */
[----:B------:R-:W2:Y:S03]  /*7db0*/  LDSM.16.M88.4 R192, [R224] ;  /* 0x00000000e0c0783b */ /* 0x000ea60000000200 */
[----:B------:R-:W-:Y:S02]  /*7dc0*/  @!P0 IMAD R0, R229, c[0x0][0x20c], R0 ;  /* 0x00008300e5008a24 */ /* 0x000fe400078e0200 */
[----:B------:R-:W-:Y:S02]  /*7dd0*/  @!P0 IMAD.WIDE.U32 R132, R2, 0x60, R132 ;  /* 0x0000006002848825 */ /* 0x000fe400078e0084 */
[-C--:B-1----:R-:W-:Y:S04]  /*7de0*/  HMMA.16816.F32 R52, R176, R180.reuse, R52 ;  /* 0x000000b4b034723c */ /* 0x082fe80000001834 */
[----:B------:R-:W-:Y:S01]  /*7df0*/  @!P0 IMAD.IADD R0, R3, 0x1, R0 ;  /* 0x0000000103008824 */ /* 0x000fe200078e0200 */
[----:B------:R-:W-:Y:S03]  /*7e00*/  @!P0 LEA R2, P1, R132, c[0x0][0x1f8], 0x1 ;  /* 0x00007e0084028a11 */ /* 0x000fe600078208ff */
[C---:B------:R-:W-:Y:S04]  /*7e10*/  HMMA.16816.F32 R56, R184.reuse, R180, R56 ;  /* 0x000000b4b838723c */ /* 0x040fe80000001838 */
[----:B------:R-:W-:Y:S01]  /*7e20*/  @!P0 IMAD R0, R0, 0x60, RZ ;  /* 0x0000006000008824 */ /* 0x000fe200078e02ff */
[----:B------:R-:W-:Y:S03]  /*7e30*/  @!P0 IADD3 R198, P2, R2, UR9, RZ ;  /* 0x0000000902c68c10 */ /* 0x000fe6000ff5e0ff */
[-C--:B------:R-:W-:Y:S04]  /*7e40*/  HMMA.16816.F32 R60, R184, R182.reuse, R60 ;  /* 0x000000b6b83c723c */ /* 0x080fe8000000183c */
[----:B------:R-:W-:Y:S04]  /*7e50*/  @!P0 IMAD.IADD R0, R133, 0x1, R0 ;  /* 0x0000000185008824 */ /* 0x000fe800078e0200 */
[C---:B------:R-:W-:Y:S04]  /*7e60*/  HMMA.16816.F32 R64, R176.reuse, R182, R64 ;  /* 0x000000b6b040723c */ /* 0x040fe80000001840 */
[----:B------:R-:W-:Y:S02]  /*7e70*/  @!P0 LEA.HI.X R3, R132, c[0x0][0x1fc], R0, 0x1, P1 ;  /* 0x00007f0084038a11 */ /* 0x000fe400008f0c00 */
[----:B------:R-:W-:Y:S02]  /*7e80*/  @!P0 IADD3 R196, P1, R198, UR9, RZ ;  /* 0x00000009c6c48c10 */ /* 0x000fe4000ff3e0ff */
[-C--:B---3--:R-:W-:Y:S01]  /*7e90*/  HMMA.16816.F32 R68, R176, R188.reuse, R68 ;  /* 0x000000bcb044723c */ /* 0x088fe20000001844 */
[----:B------:R-:W-:Y:S01]  /*7ea0*/  @!PT LDS RZ, [RZ] ;  /* 0x00000000fffff984 */ /* 0x000fe20000000800 */
[----:B------:R-:W-:Y:S01]  /*7eb0*/  @!PT LDS RZ, [RZ] ;  /* 0x00000000fffff984 */ /* 0x000fe20000000800 */
[----:B------:R-:W-:Y:S01]  /*7ec0*/  @!PT LDS RZ, [RZ] ;  /* 0x00000000fffff984 */ /* 0x000fe20000000800 */
[----:B------:R1:W-:Y:S03]  /*7ed0*/  @!P0 LDGSTS.E.BYPASS.LTC128B.128 [R231+0x100], [R2.64], !P6 ;  /* 0x0010000002e78fae */ /* 0x0003e6000f101d4c */
[----:B------:R-:W-:Y:S02]  /*7ee0*/  @!P0 IADD3.X R199, R3, UR8, RZ, P2, !PT ;  /* 0x0000000803c78c10 */ /* 0x000fe400097fe4ff */
[----:B------:R-:W-:Y:S02]  /*7ef0*/  @!P0 IADD3 R132, P3, R196, UR9, RZ ;  /* 0x00000009c4848c10 */ /* 0x000fe4000ff7e0ff */
[C---:B------:R-:W-:Y:S01]  /*7f00*/  HMMA.16816.F32 R72, R184.reuse, R188, R72 ;  /* 0x000000bcb848723c */ /* 0x040fe20000001848 */
[----:B------:R3:W-:Y:S03]  /*7f10*/  @!P0 LDGSTS.E.BYPASS.LTC128B.128 [R231+0x900], [R198.64], !P6 ;  /* 0x00900000c6e78fae */ /* 0x0007e6000f101d4c */
[----:B------:R-:W-:Y:S04]  /*7f20*/  @!P0 IADD3.X R197, R199, UR8, RZ, P1, !PT ;  /* 0x00000008c7c58c10 */ /* 0x000fe80008ffe4ff */
[-C--:B------:R-:W-:Y:S01]  /*7f30*/  HMMA.16816.F32 R76, R184, R190.reuse, R76 ;  /* 0x000000beb84c723c */ /* 0x080fe2000000184c */
[----:B------:R3:W-:Y:S03]  /*7f40*/  @!P0 LDGSTS.E.BYPASS.LTC128B.128 [R231+0x1100], [R196.64], !P6 ;  /* 0x01100000c4e78fae */ /* 0x0007e6000f101d4c */
[----:B------:R-:W-:Y:S02]  /*7f50*/  @!P0 IADD3.X R133, R197, UR8, RZ, P3, !PT ;  /* 0x00000008c5858c10 */ /* 0x000fe40009ffe4ff */
[----:B------:R-:W-:Y:S02]  /*7f60*/  PLOP3.LUT P3, PT, PT, PT, UP2, 0x80, 0x0 ;  /* 0x000000000000781c */ /* 0x000fe40003f6f028 */
[C---:B------:R-:W-:Y:S01]  /*7f70*/  HMMA.16816.F32 R80, R176.reuse, R190, R80 ;  /* 0x000000beb050723c */ /* 0x040fe20000001850 */
[----:B------:R4:W-:Y:S03]  /*7f80*/  @!P0 LDGSTS.E.BYPASS.LTC128B.128 [R231+0x1900], [R132.64], !P6 ;  /* 0x0190000084e78fae */ /* 0x0009e6000f101d4c */
[----:B-1----:R-:W-:Y:S04]  /*7f90*/  @!P0 IADD3 R2, P2, R132, UR9, RZ ;  /* 0x0000000984028c10 */ /* 0x002fe8000ff5e0ff */
[-C--:B--2---:R-:W-:Y:S04]  /*7fa0*/  HMMA.16816.F32 R84, R176, R192.reuse, R84 ;  /* 0x000000c0b054723c */ /* 0x084fe80000001854 */
[----:B------:R-:W-:Y:S02]  /*7fb0*/  @!P0 IADD3.X R3, R133, UR8, RZ, P2, !PT ;  /* 0x0000000885038c10 */ /* 0x000fe400097fe4ff */
[----:B------:R-:W-:Y:S02]  /*7fc0*/  @!P0 IADD3 R172, P1, R2, UR9, RZ ;  /* 0x0000000902ac8c10 */ /* 0x000fe4000ff3e0ff */
[C---:B------:R-:W-:Y:S01]  /*7fd0*/  HMMA.16816.F32 R88, R184.reuse, R192, R88 ;  /* 0x000000c0b858723c */ /* 0x040fe20000001858 */
[----:B------:R1:W-:Y:S03]  /*7fe0*/  @!P0 LDGSTS.E.BYPASS.LTC128B.128 [R231+0x2100], [R2.64], !P6 ;  /* 0x0210000002e78fae */ /* 0x0003e6000f101d4c */
[----:B------:R-:W-:Y:S04]  /*7ff0*/  @!P0 IADD3.X R173, R3, UR8, RZ, P1, !PT ;  /* 0x0000000803ad8c10 */ /* 0x000fe80008ffe4ff */
[-C--:B------:R-:W-:Y:S01]  /*8000*/  HMMA.16816.F32 R92, R184, R194.reuse, R92 ;  /* 0x000000c2b85c723c */ /* 0x080fe2000000185c */
[----:B------:R2:W-:Y:S02]  /*8010*/  @!P0 LDGSTS.E.BYPASS.LTC128B.128 [R231+0x2900], [R172.64], !P6 ;  /* 0x02900000ace78fae */ /* 0x0005e4000f101d4c */
[C---:B------:R-:W-:Y:S04]  /*8020*/  ISETP.GT.AND P0, PT, R229.reuse, R134, PT ;  /* 0x00000086e500720c */ /* 0x040fe80003f04270 */
[----:B---3--:R-:W-:Y:S01]  /*8030*/  LDSM.16.M88.4 R196, [R220+0x6100] ;  /* 0x00610000dcc4783b */ /* 0x008fe20000000200 */
[----:B------:R-:W-:Y:S05]  /*8040*/  HMMA.16816.F32 R96, R176, R194, R96 ;  /* 0x000000c2b060723c */ /* 0x000fea0000001860 */
[----:B------:R-:W3:Y:S03]  /*8050*/  LDSM.16.M88.4 R200, [R218+0x3100] ;  /* 0x00310000dac8783b */ /* 0x000ee60000000200 */
[----:B------:R-:W-:Y:S01]  /*8060*/  @P0 IMAD.SHL.U32 R134, R230, 0x20, RZ ;  /* 0x00000020e6860824 */ /* 0x000fe200078e00ff */
[----:B------:R-:W-:Y:S02]  /*8070*/  @P0 IADD3 R0, R229, -0x1, RZ ;  /* 0xffffffffe5000810 */ /* 0x000fe40007ffe0ff */
[----:B------:R-:W5:Y:S01]  /*8080*/  LDSM.16.M88.4 R204, [R220+0x8100] ;  /* 0x00810000dccc783b */ /* 0x000f620000000200 */
[----:B-1----:R-:W-:Y:S01]  /*8090*/  @P0 IMAD.MOV.U32 R3, RZ, RZ, R235 ;  /* 0x000000ffff030224 */ /* 0x002fe200078e00eb */
[----:B------:R-:W-:Y:S01]  /*80a0*/  @P0 SHF.R.S32.HI R2, RZ, 0x1f, R0 ;  /* 0x0000001fff020819 */ /* 0x000fe20000011400 */
[----:B----4-:R-:W-:Y:S03]  /*80b0*/  @P0 IMAD.WIDE.U32 R132, R0, c[0x0][0x1e0], RZ ;  /* 0x0000780000840a25 */ /* 0x010fe600078e00ff */
[----:B------:R-:W0:Y:S01]  /*80c0*/  LDGDEPBAR ;  /* 0x00000000000079af */ /* 0x000e220000000000 */
[----:B------:R-:W-:Y:S04]  /*80d0*/  @P0 IMAD R2, R2, c[0x0][0x1e0], RZ ;  /* 0x0000780002020a24 */ /* 0x000fe800078e02ff */
[----:B------:R-:W-:Y:S01]  /*80e0*/  @P0 IMAD R2, R0, c[0x0][0x1e4], R2 ;  /* 0x0000790000020a24 */ /* 0x000fe200078e0202 */
[----:B--2---:R-:W1:Y:S03]  /*80f0*/  LDSM.16.M88.4 R172, [R218+0x3900] ;  /* 0x00390000daac783b */ /* 0x004e660000000200 */
[----:B------:R-:W-:Y:S02]  /*8100*/  @P0 IMAD.IADD R0, R133, 0x1, R2 ;  /* 0x0000000185000824 */ /* 0x000fe400078e0202 */
[----:B------:R-:W-:Y:S01]  /*8110*/  @P0 IMAD.MOV.U32 R2, RZ, RZ, R232 ;  /* 0x000000ffff020224 */ /* 0x000fe200078e00e8 */
[----:B------:R-:W2:Y:S01]  /*8120*/  LDSM.16.M88.4 R180, [R218+0x4100] ;  /* 0x00410000dab4783b */ /* 0x000ea20000000200 */
[----:B------:R-:W-:Y:S02]  /*8130*/  @P0 IMAD R0, R0, 0x60, RZ ;  /* 0x0000006000000824 */ /* 0x000fe400078e02ff */
[----:B------:R-:W-:Y:S03]  /*8140*/  @P0 IMAD.WIDE.U32 R2, R132, 0x60, R2 ;  /* 0x0000006084020825 */ /* 0x000fe600078e0002 */
[----:B------:R-:W4:Y:S01]  /*8150*/  LDSM.16.M88.4 R184, [R218+0x4900] ;  /* 0x00490000dab8783b */ /* 0x000f220000000200 */
[----:B------:R-:W-:Y:S01]  /*8160*/  @P0 IMAD.IADD R0, R3, 0x1, R0 ;  /* 0x0000000103000824 */ /* 0x000fe200078e0200 */
[C---:B------:R-:W-:Y:S01]  /*8170*/  @P0 LEA R132, P1, R2.reuse, c[0x0][0x1c8], 0x1 ;  /* 0x0000720002840a11 */ /* 0x040fe200078208ff */
[----:B------:R-:W-:Y:S03]  /*8180*/  IMAD.MOV.U32 R232, RZ, RZ, c[0x0][0x1e4] ;  /* 0x00007900ffe87624 */ /* 0x000fe600078e00ff */
[----:B------:R-:W2:Y:S01]  /*8190*/  LDSM.16.M88.4 R176, [R218+0x5100] ;  /* 0x00510000dab0783b */ /* 0x000ea20000000200 */
[----:B------:R-:W-:Y:S02]  /*81a0*/  @P0 LEA.HI.X R133, R2, c[0x0][0x1cc], R0, 0x1, P1 ;  /* 0x0000730002850a11 */ /* 0x000fe400008f0c00 */
[-C--:B------:R-:W-:Y:S01]  /*81b0*/  @P0 IADD3 R2, P1, R132, R134.reuse, RZ ;  /* 0x0000008684020210 */ /* 0x080fe20007f3e0ff */
[-C--:B---3--:R-:W-:Y:S02]  /*81c0*/  HMMA.16816.F32 R4, R196, R200.reuse, R4 ;  /* 0x000000c8c404723c */ /* 0x088fe40000001804 */
[----:B------:R-:W-:Y:S03]  /*81d0*/  LDSM.16.M88.4 R188, [R221+0x6100] ;  /* 0x00610000ddbc783b */ /* 0x000fe60000000200 */
[----:B------:R-:W-:Y:S03]  /*81e0*/  @P0 SHF.L.U64.HI R0, R230, 0x5, R232 ;  /* 0x00000005e6000819 */ /* 0x000fe600000102e8 */
[C---:B-----5:R-:W-:Y:S01]  /*81f0*/  HMMA.16816.F32 R8, R204.reuse, R200, R8 ;  /* 0x000000c8cc08723c */ /* 0x060fe20000001808 */
[----:B------:R-:W-:Y:S03]  /*8200*/  LDSM.16.M88.4 R192, [R217] ;  /* 0x00000000d9c0783b */ /* 0x000fe60000000200 */
[--C-:B------:R-:W-:Y:S03]  /*8210*/  @P0 IMAD.X R3, R133, 0x1, R0.reuse, P1 ;  /* 0x0000000185030824 */ /* 0x100fe600008e0600 */
[----:B------:R-:W-:Y:S01]  /*8220*/  LDSM.16.M88.4 R208, [R217+0x1000] ;  /* 0x00100000d9d0783b */ /* 0x000fe20000000200 */
[-C--:B------:R-:W-:Y:S08]  /*8230*/  HMMA.16816.F32 R12, R204, R202.reuse, R12 ;  /* 0x000000cacc0c723c */ /* 0x080ff0000000180c */
[C---:B------:R-:W-:Y:S01]  /*8240*/  HMMA.16816.F32 R16, R196.reuse, R202, R16 ;  /* 0x000000cac410723c */ /* 0x040fe20000001810 */
[----:B------:R-:W-:Y:S07]  /*8250*/  LDSM.16.M88.4 R200, [R221+0x8100] ;  /* 0x00810000ddc8783b */ /* 0x000fee0000000200 */
[-C--:B-1----:R-:W-:Y:S08]  /*8260*/  HMMA.16816.F32 R20, R196, R172.reuse, R20 ;  /* 0x000000acc414723c */ /* 0x082ff00000001814 */
[C---:B------:R-:W-:Y:S08]  /*8270*/  HMMA.16816.F32 R24, R204.reuse, R172, R24 ;  /* 0x000000accc18723c */ /* 0x040ff00000001818 */
[-C--:B------:R-:W-:Y:S08]  /*8280*/  HMMA.16816.F32 R28, R204, R174.reuse, R28 ;  /* 0x000000aecc1c723c */ /* 0x080ff0000000181c */
[C---:B------:R-:W-:Y:S01]  /*8290*/  HMMA.16816.F32 R32, R196.reuse, R174, R32 ;  /* 0x000000aec420723c */ /* 0x040fe20000001820 */
[----:B------:R-:W1:Y:S07]  /*82a0*/  LDSM.16.M88.4 R172, [R218+0x5900] ;  /* 0x00590000daac783b */ /* 0x000e6e0000000200 */
[-C--:B--2---:R-:W-:Y:S08]  /*82b0*/  HMMA.16816.F32 R36, R196, R180.reuse, R36 ;  /* 0x000000b4c424723c */ /* 0x084ff00000001824 */
        /* <DEDUP_REMOVED lines=14> */
[-C--:B-1----:R-:W-:Y:S08]  /*83a0*/  HMMA.16816.F32 R84, R196, R172.reuse, R84 ;  /* 0x000000acc454723c */ /* 0x082ff00000001854 */
[C---:B------:R-:W-:Y:S08]  /*83b0*/  HMMA.16816.F32 R88, R204.reuse, R172, R88 ;  /* 0x000000accc58723c */ /* 0x040ff00000001858 */
[-C--:B------:R-:W-:Y:S08]  /*83c0*/  HMMA.16816.F32 R92, R204, R174.reuse, R92 ;  /* 0x000000aecc5c723c */ /* 0x080ff0000000185c */
[----:B------:R-:W-:Y:S01]  /*83d0*/  HMMA.16816.F32 R96, R196, R174, R96 ;  /* 0x000000aec460723c */ /* 0x000fe20000001860 */
[----:B------:R-:W1:Y:S01]  /*83e0*/  LDSM.16.M88.4 R172, [R217+0x2000] ;  /* 0x00200000d9ac783b */ /* 0x000e620000000200 */
[----:B------:R-:W-:Y:S05]  /*83f0*/  DEPBAR.LE SB0, 0x0 ;  /* 0x000080000000791a */ /* 0x000fea0000000000 */
[----:B------:R-:W-:Y:S01]  /*8400*/  BAR.SYNC.DEFER_BLOCKING 0x0 ;  /* 0x0000000000007b1d */ /* 0x000fe20000010000 */
[-C--:B------:R-:W-:Y:S08]  /*8410*/  HMMA.16816.F32 R4, R188, R192.reuse, R4 ;  /* 0x000000c0bc04723c */ /* 0x080ff00000001804 */
[C---:B------:R-:W-:Y:S08]  /*8420*/  HMMA.16816.F32 R8, R200.reuse, R192, R8 ;  /* 0x000000c0c808723c */ /* 0x040ff00000001808 */
[-C--:B------:R-:W-:Y:S08]  /*8430*/  HMMA.16816.F32 R12, R200, R194.reuse, R12 ;  /* 0x000000c2c80c723c */ /* 0x080ff0000000180c */
[C---:B------:R-:W-:Y:S08]  /*8440*/  HMMA.16816.F32 R16, R188.reuse, R194, R16 ;  /* 0x000000c2bc10723c */ /* 0x040ff00000001810 */
[-C--:B--2---:R-:W-:Y:S08]  /*8450*/  HMMA.16816.F32 R20, R188, R180.reuse, R20 ;  /* 0x000000b4bc14723c */ /* 0x084ff00000001814 */
[C---:B------:R-:W-:Y:S07]  /*8460*/  HMMA.16816.F32 R24, R200.reuse, R180, R24 ;  /* 0x000000b4c818723c */ /* 0x040fee0000001818 */
[-C--:B------:R-:W-:Y:S01]  /*8470*/  @P0 IADD3 R180, P2, R2, R134.reuse, RZ ;  /* 0x0000008602b40210 */ /* 0x080fe20007f5e0ff */
[-C--:B------:R-:W-:Y:S04]  /*8480*/  HMMA.16816.F32 R28, R200, R182.reuse, R28 ;  /* 0x000000b6c81c723c */ /* 0x080fe8000000181c */
[--C-:B------:R-:W-:Y:S04]  /*8490*/  @P0 IMAD.X R181, R3, 0x1, R0.reuse, P2 ;  /* 0x0000000103b50824 */ /* 0x100fe800010e0600 */
[C---:B------:R-:W-:Y:S01]  /*84a0*/  HMMA.16816.F32 R32, R188.reuse, R182, R32 ;  /* 0x000000b6bc20723c */ /* 0x040fe20000001820 */
[----:B------:R-:W2:Y:S06]  /*84b0*/  LDL R183, [R1+0x20] ;  /* 0x0000200001b77983 */ /* 0x000eac0000100800 */
[----:B------:R-:W-:Y:S01]  /*84c0*/  @!PT LDS RZ, [RZ] ;  /* 0x00000000fffff984 */ /* 0x000fe20000000800 */
[----:B------:R-:W-:Y:S01]  /*84d0*/  @!PT LDS RZ, [RZ] ;  /* 0x00000000fffff984 */ /* 0x000fe20000000800 */
[----:B------:R-:W-:Y:S01]  /*84e0*/  @!PT LDS RZ, [RZ] ;  /* 0x00000000fffff984 */ /* 0x000fe20000000800 */
[----:B------:R4:W-:Y:S01]  /*84f0*/  @P0 LDGSTS.E.BYPASS.LTC128B.128 [R231+0x3100], [R132.64], !P6 ;  /* 0x0310000084e70fae */ /* 0x0009e2000f101d4c */
[-C--:B------:R-:W-:Y:S05]  /*8500*/  HMMA.16816.F32 R36, R188, R208.reuse, R36 ;  /* 0x000000d0bc24723c */ /* 0x080fea0000001824 */
[----:B------:R5:W-:Y:S03]  /*8510*/  @P0 LDGSTS.E.BYPASS.LTC128B.128 [R231+0x3900], [R2.64], !P6 ;  /* 0x0390000002e70fae */ /* 0x000be6000f101d4c */
[C---:B------:R-:W-:Y:S03]  /*8520*/  HMMA.16816.F32 R40, R200.reuse, R208, R40 ;  /* 0x000000d0c828723c */ /* 0x040fe60000001828 */
[----:B------:R1:W-:Y:S05]  /*8530*/  @P0 LDGSTS.E.BYPASS.LTC128B.128 [R231+0x4100], [R180.64], !P6 ;  /* 0x04100000b4e70fae */ /* 0x0003ea000f101d4c */
[-C--:B------:R-:W-:Y:S08]  /*8540*/  HMMA.16816.F32 R44, R200, R210.reuse, R44 ;  /* 0x000000d2c82c723c */ /* 0x080ff0000000182c */
[C---:B------:R-:W-:Y:S08]  /*8550*/  HMMA.16816.F32 R48, R188.reuse, R210, R48 ;  /* 0x000000d2bc30723c */ /* 0x040ff00000001830 */
[-C--:B---3--:R-:W-:Y:S04]  /*8560*/  HMMA.16816.F32 R52, R188, R184.reuse, R52 ;  /* 0x000000b8bc34723c */ /* 0x088fe80000001834 */
[----:B-----5:R-:W-:Y:S04]  /*8570*/  IMAD R2, R229, -0x60, RZ ;  /* 0xffffffa0e5027824 */ /* 0x020fe800078e02ff */
[C---:B------:R-:W-:Y:S08]  /*8580*/  HMMA.16816.F32 R56, R200.reuse, R184, R56 ;  /* 0x000000b8c838723c */ /* 0x040ff00000001838 */
[-C--:B------:R-:W-:Y:S08]  /*8590*/  HMMA.16816.F32 R60, R200, R186.reuse, R60 ;  /* 0x000000bac83c723c */ /* 0x080ff0000000183c */
[C---:B------:R-:W-:Y:S08]  /*85a0*/  HMMA.16816.F32 R64, R188.reuse, R186, R64 ;  /* 0x000000babc40723c */ /* 0x040ff00000001840 */
[-C--:B-1----:R-:W-:Y:S08]  /*85b0*/  HMMA.16816.F32 R68, R188, R172.reuse, R68 ;  /* 0x000000acbc44723c */ /* 0x082ff00000001844 */
[C---:B------:R-:W-:Y:S01]  /*85c0*/  HMMA.16816.F32 R72, R200.reuse, R172, R72 ;  /* 0x000000acc848723c */ /* 0x040fe20000001848 */
[----:B------:R1:W3:Y:S07]  /*85d0*/  LDL R173, [R1+0x30] ;  /* 0x0000300001ad7983 */ /* 0x0002ee0000100800 */
[-C--:B------:R-:W-:Y:S08]  /*85e0*/  HMMA.16816.F32 R76, R200, R174.reuse, R76 ;  /* 0x000000aec84c723c */ /* 0x080ff0000000184c */
[C---:B------:R-:W-:Y:S07]  /*85f0*/  HMMA.16816.F32 R80, R188.reuse, R174, R80 ;  /* 0x000000aebc50723c */ /* 0x040fee0000001850 */
[-C--:B------:R-:W-:Y:S01]  /*8600*/  @P0 IADD3 R174, P1, R180, R134.reuse, RZ ;  /* 0x00000086b4ae0210 */ /* 0x080fe20007f3e0ff */
[-C--:B------:R-:W-:Y:S04]  /*8610*/  HMMA.16816.F32 R84, R188, R176.reuse, R84 ;  /* 0x000000b0bc54723c */ /* 0x080fe80000001854 */
[--C-:B------:R-:W-:Y:S01]  /*8620*/  @P0 IMAD.X R175, R181, 0x1, R0.reuse, P1 ;  /* 0x00000001b5af0824 */ /* 0x100fe200008e0600 */
[-C--:B----4-:R-:W-:Y:S03]  /*8630*/  @P0 IADD3 R132, P2, R174, R134.reuse, RZ ;  /* 0x00000086ae840210 */ /* 0x090fe60007f5e0ff */
[C---:B------:R-:W-:Y:S01]  /*8640*/  HMMA.16816.F32 R88, R200.reuse, R176, R88 ;  /* 0x000000b0c858723c */ /* 0x040fe20000001858 */
[----:B------:R4:W-:Y:S03]  /*8650*/  @P0 LDGSTS.E.BYPASS.LTC128B.128 [R231+0x4900], [R174.64], !P6 ;  /* 0x04900000aee70fae */ /* 0x0009e6000f101d4c */
[--C-:B------:R-:W-:Y:S03]  /*8660*/  @P0 IMAD.X R133, R175, 0x1, R0.reuse, P2 ;  /* 0x00000001af850824 */ /* 0x100fe600010e0600 */
[----:B------:R-:W-:Y:S01]  /*8670*/  @P0 IADD3 R176, P1, R132, R134, RZ ;  /* 0x0000008684b00210 */ /* 0x000fe20007f3e0ff */
[-C--:B------:R-:W-:Y:S01]  /*8680*/  HMMA.16816.F32 R92, R200, R178.reuse, R92 ;  /* 0x000000b2c85c723c */ /* 0x080fe2000000185c */
[----:B------:R1:W-:Y:S03]  /*8690*/  @P0 LDGSTS.E.BYPASS.LTC128B.128 [R231+0x5100], [R132.64], !P6 ;  /* 0x0510000084e70fae */ /* 0x0003e6000f101d4c */
[----:B------:R-:W-:Y:S04]  /*86a0*/  @P0 IMAD.X R177, R133, 0x1, R0, P1 ;  /* 0x0000000185b10824 */ /* 0x000fe800008e0600 */
[----:B------:R-:W-:Y:S01]  /*86b0*/  HMMA.16816.F32 R96, R188, R178, R96 ;  /* 0x000000b2bc60723c */ /* 0x000fe20000001860 */
[----:B------:R5:W-:Y:S01]  /*86c0*/  @P0 LDGSTS.E.BYPASS.LTC128B.128 [R231+0x5900], [R176.64], !P6 ;  /* 0x05900000b0e70fae */ /* 0x000be2000f101d4c */
[----:B------:R-:W-:Y:S05]  /*86d0*/  PLOP3.LUT P0, PT, PT, PT, UP1, 0x40, 0x0 ;  /* 0x000000000000781c */ /* 0x000fea0003f0e818 */
[----:B------:R-:W0:Y:S01]  /*86e0*/  LDGDEPBAR ;  /* 0x00000000000079af */ /* 0x000e220000000000 */
[----:B--2---:R-:W-:Y:S04]  /*86f0*/  IADD3 R182, -R183, 0x1, R2 ;  /* 0x00000001b7b67810 */ /* 0x004fe80007ffe102 */
[----:B-----5:R-:W-:Y:S04]  /*8700*/  IADD3 R176, R182, c[0x0][0x1d0], RZ ;  /* 0x00007400b6b07a10 */ /* 0x020fe80007ffe0ff */
[----:B------:R-:W-:Y:S04]  /*8710*/  IADD3 R176, R176, -c[0x0][0x168], RZ ;  /* 0x80005a00b0b07a10 */ /* 0x000fe80007ffe0ff */
[C---:B----4-:R-:W-:Y:S02]  /*8720*/  IADD3 R174, R176.reuse, c[0x0][0x328], RZ ;  /* 0x0000ca00b0ae7a10 */ /* 0x050fe40007ffe0ff */
[----:B------:R-:W-:Y:S01]  /*8730*/  IADD3 R175, R176, UR10, RZ ;  /* 0x0000000ab0af7c10 */ /* 0x000fe2000fffe0ff */
[----:B---3--:R-:W-:Y:S05]  /*8740*/  @P3 IMAD.MOV.U32 R173, RZ, RZ, R139 ;  /* 0x000000ffffad3224 */ /* 0x008fea00078e008b */
[----:B------:R-:W2:Y:S02]  /*8750*/  SHFL.IDX PT, R3, R173, RZ, 0x1c1f ;  /* 0x001c1fffad037589 */ /* 0x000ea400000e0000 */
[----:B--2---:R-:W-:Y:S02]  /*8760*/  IMAD.IADD R139, R174, 0x1, R3 ;  /* 0x00000001ae8b7824 */ /* 0x004fe400078e0203 */
[----:B------:R-:W-:Y:S01]  /*8770*/  IMAD.IADD R0, R3, 0x1, R175 ;  /* 0x0000000103007824 */ /* 0x000fe200078e02af */
[----:B------:R-:W-:-:S05]  /*8780*/  @P0 BRA `(.L_x_2096) ;  /* 0x0000019000000947 */ /* 0x000fca0003800000 */
[----:B-1----:R-:W-:Y:S01]  /*8790*/  IADD3 R3, R3, c[0x0][0x1d0], RZ ;  /* 0x0000740003037a10 */ /* 0x002fe20007ffe0ff */
        /* <DEDUP_REMOVED lines=13> */
.L_x_2098:
[----:B------:R-:W-:Y:S04]  /*8870*/  MOV R132, c[0x0][0x32c] ;  /* 0x0000cb0000847a02 */ /* 0x000fe80000000f00 */
[----:B------:R-:W-:Y:S11]  /*8880*/  ISETP.NE.AND P0, PT, R132, 0x1, PT ;  /* 0x000000018400780c */ /* 0x000ff60003f05270 */
[----:B------:R-:W-:Y:S02]  /*8890*/  @!UPT UIADD3 URZ, URZ, URZ, URZ ;  /* 0x0000003f3f3ff290 */ /* 0x000fe4000fffe03f */
[----:B------:R-:W-:Y:S05]  /*88a0*/  @P0 IMAD.HI.U32 R132, R3, c[0x0][0x330], RZ ;  /* 0x0000cc0003840a27 */ /* 0x000fea00078e00ff */
[----:B------:R-:W-:Y:S02]  /*88b0*/  @P0 SHF.R.U32.HI R3, RZ, c[0x0][0x334], R132 ;  /* 0x0000cd00ff030a19 */ /* 0x000fe40000011684 */
.L_x_2099:
[----:B------:R-:W-:Y:S05]  /*88c0*/  BSYNC B0 ;  /* 0x0000000000007941 */ /* 0x000fea0003800000 */
.L_x_2097:
[----:B------:R-:W-:Y:S04]  /*88d0*/  IMAD.IADD R132, R2, 0x1, -R183 ;  /* 0x0000000102847824 */ /* 0x000fe800078e0ab7 */
[----:B------:R-:W-:Y:S05]  /*88e0*/  IMAD R3, R3, c[0x0][0x32c], R132 ;  /* 0x0000cb0003037a24 */ /* 0x000fea00078e0284 */
[----:B------:R-:W-:Y:S02]  /*88f0*/  IADD3 R132, R3, c[0x0][0x32c], RZ ;  /* 0x0000cb0003847a10 */ /* 0x000fe40007ffe0ff */
[----:B------:R-:W-:Y:S02]  /*8900*/  IMNMX R0, R0, R3, !PT ;  /* 0x0000000300007217 */ /* 0x000fe40007800200 */
[----:B------:R-:W-:Y:S02]  /*8910*/  IMNMX R139, R139, R132, PT ;  /* 0x000000848b8b7217 */ /* 0x000fe40003800200 */
.L_x_2096:
[----:B-1----:R-:W-:Y:S01]  /*8920*/  PLOP3.LUT P0, PT, PT, PT, UP1, 0x40, 0x0 ;  /* 0x000000000000781c */ /* 0x002fe20003f0e818 */
[----:B------:R-:W1:Y:S02]  /*8930*/  SHFL.IDX PT, R3, R173, 0x1, 0x1c1f ;  /* 0x003c1f00ad037f89 */ /* 0x000e6400000e0000 */
[----:B-1----:R-:W-:Y:S01]  /*8940*/  IADD3 R132, R175, R3, RZ ;  /* 0x00000003af847210 */ /* 0x002fe20007ffe0ff */
[----:B------:R-:W-:Y:S09]  /*8950*/  IMAD.IADD R134, R174, 0x1, R3 ;  /* 0x00000001ae867824 */ /* 0x000ff200078e0203 */
        /* <DEDUP_REMOVED lines=15> */
.L_x_2102:
[----:B------:R-:W-:Y:S04]  /*8a50*/  MOV R133, c[0x0][0x32c] ;  /* 0x0000cb0000857a02 */ /* 0x000fe80000000f00 */
[----:B------:R-:W-:Y:S11]  /*8a60*/  ISETP.NE.AND P0, PT, R133, 0x1, PT ;  /* 0x000000018500780c */ /* 0x000ff60003f05270 */
[----:B------:R-:W-:Y:S02]  /*8a70*/  @!UPT UIADD3 URZ, URZ, URZ, URZ ;  /* 0x0000003f3f3ff290 */ /* 0x000fe4000fffe03f */
[----:B------:R-:W-:Y:S05]  /*8a80*/  @P0 IMAD.HI.U32 R133, R3, c[0x0][0x330], RZ ;  /* 0x0000cc0003850a27 */ /* 0x000fea00078e00ff */
[----:B------:R-:W-:Y:S02]  /*8a90*/  @P0 SHF.R.U32.HI R3, RZ, c[0x0][0x334], R133 ;  /* 0x0000cd00ff030a19 */ /* 0x000fe40000011685 */
.L_x_2103:
[----:B------:R-:W-:Y:S05]  /*8aa0*/  BSYNC B0 ;  /* 0x0000000000007941 */ /* 0x000fea0003800000 */
.L_x_2101:
[----:B------:R-:W-:Y:S04]  /*8ab0*/  IMAD.IADD R133, R2, 0x1, -R183 ;  /* 0x0000000102857824 */ /* 0x000fe800078e0ab7 */
[----:B------:R-:W-:Y:S05]  /*8ac0*/  IMAD R3, R3, c[0x0][0x32c], R133 ;  /* 0x0000cb0003037a24 */ /* 0x000fea00078e0285 */
[----:B------:R-:W-:Y:S02]  /*8ad0*/  IADD3 R133, R3, c[0x0][0x32c], RZ ;  /* 0x0000cb0003857a10 */ /* 0x000fe40007ffe0ff */
[----:B------:R-:W-:Y:S02]  /*8ae0*/  IMNMX R132, R132, R3, !PT ;  /* 0x0000000384847217 */ /* 0x000fe40007800200 */
[----:B------:R-:W-:Y:S02]  /*8af0*/  IMNMX R134, R134, R133, PT ;  /* 0x0000008586867217 */ /* 0x000fe40003800200 */
.L_x_2100:
[----:B------:R-:W-:Y:S01]  /*8b00*/  PLOP3.LUT P0, PT, PT, PT, UP1, 0x40, 0x0 ;  /* 0x000000000000781c */ /* 0x000fe20003f0e818 */
        /* <DEDUP_REMOVED lines=18> */
.L_x_2106:
[----:B------:R-:W-:Y:S04]  /*8c30*/  MOV R177, c[0x0][0x32c] ;  /* 0x0000cb0000b17a02 */ /* 0x000fe80000000f00 */
[----:B------:R-:W-:Y:S11]  /*8c40*/  ISETP.NE.AND P0, PT, R177, 0x1, PT ;  /* 0x00000001b100780c */ /* 0x000ff60003f05270 */
[----:B------:R-:W-:Y:S02]  /*8c50*/  @!UPT UIADD3 URZ, URZ, URZ, URZ ;  /* 0x0000003f3f3ff290 */ /* 0x000fe4000fffe03f */
[----:B------:R-:W-:Y:S05]  /*8c60*/  @P0 IMAD.HI.U32 R177, R172, c[0x0][0x330], RZ ;  /* 0x0000cc00acb10a27 */ /* 0x000fea00078e00ff */
[----:B------:R-:W-:Y:S02]  /*8c70*/  @P0 SHF.R.U32.HI R172, RZ, c[0x0][0x334], R177 ;  /* 0x0000cd00ffac0a19 */ /* 0x000fe400000116b1 */
.L_x_2107:
[----:B------:R-:W-:Y:S05]  /*8c80*/  BSYNC B0 ;  /* 0x0000000000007941 */ /* 0x000fea0003800000 */
.L_x_2105:
[----:B------:R-:W-:Y:S04]  /*8c90*/  IMAD.IADD R177, R2, 0x1, -R183 ;  /* 0x0000000102b17824 */ /* 0x000fe800078e0ab7 */
[----:B------:R-:W-:Y:S05]  /*8ca0*/  IMAD R172, R172, c[0x0][0x32c], R177 ;  /* 0x0000cb00acac7a24 */ /* 0x000fea00078e02b1 */
[----:B------:R-:W-:Y:S02]  /*8cb0*/  IADD3 R177, R172, c[0x0][0x32c], RZ ;  /* 0x0000cb00acb17a10 */ /* 0x000fe40007ffe0ff */
[----:B------:R-:W-:Y:S02]  /*8cc0*/  IMNMX R3, R3, R172, !PT ;  /* 0x000000ac03037217 */ /* 0x000fe40007800200 */
[----:B------:R-:W-:Y:S02]  /*8cd0*/  IMNMX R133, R133, R177, PT ;  /* 0x000000b185857217 */ /* 0x000fe40003800200 */
.L_x_2104:
[C---:B------:R-:W-:Y:S02]  /*8ce0*/  ISETP.GE.AND P1, PT, R2.reuse, 0x9, PT ;  /* 0x000000090200780c */ /* 0x040fe40003f26270 */
[----:B------:R-:W-:Y:S02]  /*8cf0*/  ISETP.GE.AND P3, PT, R2, 0xa, PT ;  /* 0x0000000a0200780c */ /* 0x000fe40003f66270 */
[C---:B------:R-:W-:Y:S02]  /*8d00*/  ISETP.GT.AND P0, PT, R0.reuse, 0x8, !P1 ;  /* 0x000000080000780c */ /* 0x040fe40004f04270 */
[----:B------:R-:W-:Y:S02]  /*8d10*/  P2R R180, PR, RZ, 0x8 ;  /* 0x00000008ffb47803 */ /* 0x000fe40000000000 */
[----:B------:R-:W-:Y:S02]  /*8d20*/  ISETP.LT.OR P0, PT, R139, 0x9, P0 ;  /* 0x000000098b00780c */ /* 0x000fe40000701670 */
[----:B------:R-:W-:Y:S02]  /*8d30*/  ISETP.GT.AND P2, PT, R0, 0x9, !P3 ;  /* 0x000000090000780c */ /* 0x000fe40005f44270 */
[----:B------:R-:W-:Y:S02]  /*8d40*/  FSEL R184, R16, -INF , !P0 ;  /* 0xff80000010b87808 */ /* 0x000fe40004000000 */
[----:B------:R-:W-:Y:S02]  /*8d50*/  ISETP.GT.AND P0, PT, R132, 0x9, !P3 ;  /* 0x000000098400780c */ /* 0x000fe40005f04270 */
[----:B------:R-:W-:Y:S02]  /*8d60*/  ISETP.GE.AND P3, PT, R2, 0x12, PT ;  /* 0x000000120200780c */ /* 0x000fe40003f66270 */
[----:B------:R-:W-:Y:S02]  /*8d70*/  ISETP.LT.OR P0, PT, R134, 0xa, P0 ;  /* 0x0000000a8600780c */ /* 0x000fe40000701670 */
[----:B------:R-:W-:Y:S02]  /*8d80*/  P2R R178, PR, RZ, 0x8 ;  /* 0x00000008ffb27803 */ /* 0x000fe40000000000 */
[----:B------:R-:W-:Y:S02]  /*8d90*/  FSEL R187, R19, -INF , !P0 ;  /* 0xff80000013bb7808 */ /* 0x000fe40004000000 */
[----:B------:R-:W-:Y:S02]  /*8da0*/  ISETP.GT.AND P0, PT, R0, 0x11, !P3 ;  /* 0x000000110000780c */ /* 0x000fe40005f04270 */
[C---:B------:R-:W-:Y:S02]  /*8db0*/  ISETP.LT.OR P2, PT, R139.reuse, 0xa, P2 ;  /* 0x0000000a8b00780c */ /* 0x040fe40001741670 */
[----:B------:R-:W-:Y:S02]  /*8dc0*/  ISETP.LT.OR P0, PT, R139, 0x12, P0 ;  /* 0x000000128b00780c */ /* 0x000fe40000701670 */
[----:B------:R-:W-:Y:S02]  /*8dd0*/  FSEL R185, R17, -INF , !P2 ;  /* 0xff80000011b97808 */ /* 0x000fe40005000000 */
[----:B------:R-:W-:Y:S02]  /*8de0*/  FSEL R190, R21, -INF , !P0 ;  /* 0xff80000015be7808 */ /* 0x000fe40004000000 */
[----:B------:R-:W-:Y:S02]  /*8df0*/  ISETP.GT.AND P0, PT, R132, 0x11, !P3 ;  /* 0x000000118400780c */ /* 0x000fe40005f04270 */
[----:B------:R-:W-:Y:S02]  /*8e00*/  ISETP.GE.AND P3, PT, R2, 0x19, PT ;  /* 0x000000190200780c */ /* 0x000fe40003f66270 */
[----:B------:R-:W-:Y:S02]  /*8e10*/  ISETP.LT.OR P0, PT, R134, 0x12, P0 ;  /* 0x000000128600780c */ /* 0x000fe40000701670 */
[----:B------:R-:W-:Y:S02]  /*8e20*/  ISETP.GE.AND P2, PT, R2, 0x1a, PT ;  /* 0x0000001a0200780c */ /* 0x000fe40003f46270 */
[----:B------:R-:W-:Y:S02]  /*8e30*/  FSEL R191, R23, -INF , !P0 ;  /* 0xff80000017bf7808 */ /* 0x000fe40004000000 */
[----:B------:R-:W-:Y:S02]  /*8e40*/  ISETP.GT.AND P0, PT, R0, 0x18, !P3 ;  /* 0x000000180000780c */ /* 0x000fe40005f04270 */
[----:B------:R-:W-:Y:S02]  /*8e50*/  P2R R181, PR, RZ, 0x2 ;  /* 0x00000002ffb57803 */ /* 0x000fe40000000000 */
[C---:B------:R-:W-:Y:S02]  /*8e60*/  ISETP.LT.OR P0, PT, R139.reuse, 0x19, P0 ;  /* 0x000000198b00780c */ /* 0x040fe40000701670 */
[----:B------:R-:W-:Y:S02]  /*8e70*/  ISETP.GT.AND P1, PT, R132, 0x8, !P1 ;  /* 0x000000088400780c */ /* 0x000fe40004f24270 */
[----:B------:R-:W-:Y:S02]  /*8e80*/  FSEL R192, R32, -INF , !P0 ;  /* 0xff80000020c07808 */ /* 0x000fe40004000000 */
[----:B------:R-:W-:Y:S02]  /*8e90*/  ISETP.GT.AND P0, PT, R0, 0x19, !P2 ;  /* 0x000000190000780c */ /* 0x000fe40005704270 */
[----:B------:R-:W-:Y:S02]  /*8ea0*/  ISETP.GE.AND P4, PT, R2, 0x11, PT ;  /* 0x000000110200780c */ /* 0x000fe40003f86270 */
[----:B------:R-:W-:Y:S02]  /*8eb0*/  ISETP.LT.OR P0, PT, R139, 0x1a, P0 ;  /* 0x0000001a8b00780c */ /* 0x000fe40000701670 */
[----:B------:R-:W-:Y:S02]  /*8ec0*/  ISETP.LT.OR P1, PT, R134, 0x9, P1 ;  /* 0x000000098600780c */ /* 0x000fe40000f21670 */
[----:B------:R-:W-:Y:S02]  /*8ed0*/  FSEL R193, R33, -INF , !P0 ;  /* 0xff80000021c17808 */ /* 0x000fe40004000000 */
[----:B------:R-:W-:Y:S02]  /*8ee0*/  ISETP.GT.AND P0, PT, R132, 0x18, !P3 ;  /* 0x000000188400780c */ /* 0x000fe40005f04270 */
[----:B------:R-:W-:Y:S02]  /*8ef0*/  FSEL R186, R18, -INF , !P1 ;  /* 0xff80000012ba7808 */ /* 0x000fe40004800000 */
[----:B------:R-:W-:Y:S02]  /*8f00*/  ISETP.GT.AND P1, PT, R0, 0x10, !P4 ;  /* 0x000000100000780c */ /* 0x000fe40006724270 */
[----:B------:R-:W-:Y:S02]  /*8f10*/  ISETP.LT.OR P0, PT, R134, 0x19, P0 ;  /* 0x000000198600780c */ /* 0x000fe40000701670 */
[----:B------:R-:W-:Y:S02]  /*8f20*/  ISETP.LT.OR P1, PT, R139, 0x11, P1 ;  /* 0x000000118b00780c */ /* 0x000fe40000f21670 */
[----:B------:R-:W-:Y:S02]  /*8f30*/  FSEL R194, R34, -INF , !P0 ;  /* 0xff80000022c27808 */ /* 0x000fe40004000000 */
[----:B------:R-:W-:Y:S02]  /*8f40*/  ISETP.GT.AND P0, PT, R132, 0x19, !P2 ;  /* 0x000000198400780c */ /* 0x000fe40005704270 */
[----:B------:R-:W-:Y:S02]  /*8f50*/  FSEL R188, R20, -INF , !P1 ;  /* 0xff80000014bc7808 */ /* 0x000fe40004800000 */
[----:B------:R-:W-:Y:S02]  /*8f60*/  ISETP.GT.AND P1, PT, R132, 0x10, !P4 ;  /* 0x000000108400780c */ /* 0x000fe40006724270 */
[----:B------:R-:W-:Y:S02]  /*8f70*/  P2R R172, PR, RZ, 0x4 ;  /* 0x00000004ffac7803 */ /* 0x000fe40000000000 */
[----:B------:R-:W-:Y:S02]  /*8f80*/  ISETP.LT.OR P0, PT, R134, 0x1a, P0 ;  /* 0x0000001a8600780c */ /* 0x000fe40000701670 */
[----:B------:R-:W-:Y:S02]  /*8f90*/  ISETP.GE.AND P2, PT, R2, 0x21, PT ;  /* 0x000000210200780c */ /* 0x000fe40003f46270 */
[----:B------:R-:W-:Y:S02]  /*8fa0*/  ISETP.LT.OR P1, PT, R134, 0x11, P1 ;  /* 0x000000118600780c */ /* 0x000fe40000f21670 */
[----:B------:R-:W-:Y:S02]  /*8fb0*/  FSEL R195, R35, -INF , !P0 ;  /* 0xff80000023c37808 */ /* 0x000fe40004000000 */
[----:B------:R-:W-:Y:S02]  /*8fc0*/  ISETP.GT.AND P0, PT, R0, 0x20, !P2 ;  /* 0x000000200000780c */ /* 0x000fe40005704270 */
[----:B------:R-:W-:Y:S02]  /*8fd0*/  FSEL R189, R22, -INF , !P1 ;  /* 0xff80000016bd7808 */ /* 0x000fe40004800000 */
[C---:B------:R-:W-:Y:S02]  /*8fe0*/  ISETP.LT.OR P0, PT, R139.reuse, 0x21, P0 ;  /* 0x000000218b00780c */ /* 0x040fe40000701670 */
[----:B------:R-:W-:Y:S02]  /*8ff0*/  ISETP.GE.AND P1, PT, R2, 0x22, PT ;  /* 0x000000220200780c */ /* 0x000fe40003f26270 */
[----:B------:R-:W-:Y:S02]  /*9000*/  FSEL R196, R36, -INF , !P0 ;  /* 0xff80000024c47808 */ /* 0x000fe40004000000 */
[----:B------:R-:W-:Y:S02]  /*9010*/  ISETP.GT.AND P0, PT, R0, 0x21, !P1 ;  /* 0x000000210000780c */ /* 0x000fe40004f04270 */
[----:B------:R-:W-:Y:S02]  /*9020*/  P2R R35, PR, RZ, 0x4 ;  /* 0x00000004ff237803 */ /* 0x000fe40000000000 */
        /* <DEDUP_REMOVED lines=53> */
[----:B------:R-:W-:Y:S04]  /*9380*/  ISETP.GT.AND P0, PT, R0, 0x38, !P2 ;  /* 0x000000380000780c */ /* 0x000fe80005704270 */
[C---:B------:R-:W-:Y:S04]  /*9390*/  ISETP.LT.OR P0, PT, R139.reuse, 0x39, P0 ;  /* 0x000000398b00780c */ /* 0x040fe80000701670 */
[----:B------:R-:W-:Y:S02]  /*93a0*/  FSEL R234, R64, -INF , !P0 ;  /* 0xff80000040ea7808 */ /* 0x000fe40004000000 */
[----:B------:R-:W-:Y:S04]  /*93b0*/  ISETP.GT.AND P0, PT, R0, 0x39, !P1 ;  /* 0x000000390000780c */ /* 0x000fe80004f04270 */
[----:B------:R-:W-:Y:S04]  /*93c0*/  ISETP.LT.OR P0, PT, R139, 0x3a, P0 ;  /* 0x0000003a8b00780c */ /* 0x000fe80000701670 */
        /* <DEDUP_REMOVED lines=35> */
[----:B------:R-:W-:Y:S04]  /*9600*/  ISETP.LT.OR P0, PT, R134, 0x49, P0 ;  /* 0x000000498600780c */ /* 0x000fe80000701670 */
[----:B------:R-:W-:Y:S02]  /*9610*/  FSEL R248, R82, -INF , !P0 ;  /* 0xff80000052f87808 */ /* 0x000fe40004000000 */
[----:B------:R-:W-:Y:S02]  /*9620*/  ISETP.GT.AND P0, PT, R132, 0x49, !P1 ;  /* 0x000000498400780c */ /* 0x000fe40004f04270 */
[----:B------:R-:W-:Y:S02]  /*9630*/  ISETP.GE.AND P1, PT, R2, 0x1, PT ;  /* 0x000000010200780c */ /* 0x000fe40003f26270 */
        /* <DEDUP_REMOVED lines=14> */
[C---:B------:R-:W-:Y:S04]  /*9720*/  ISETP.GT.AND P0, PT, R0.reuse, 0x1, !P2 ;  /* 0x000000010000780c */ /* 0x040fe80005704270 */
[----:B------:R-:W-:Y:S04]  /*9730*/  ISETP.LT.OR P0, PT, R139, 0x2, P0 ;  /* 0x000000028b00780c */ /* 0x000fe80000701670 */
[----:B------:R-:W-:Y:S02]  /*9740*/  FSEL R37, R5, -INF , !P0 ;  /* 0xff80000005257808 */ /* 0x000fe40004000000 */
[----:B------:R-:W-:Y:S04]  /*9750*/  ISETP.GT.AND P0, PT, R0, RZ, !P1 ;  /* 0x000000ff0000720c */ /* 0x000fe80004f04270 */
        /* <DEDUP_REMOVED lines=107> */
[----:B------:R-:W-:Y:S02]  /*9e10*/  ISETP.GT.AND P0, PT, R3, 0x59, !P6 ;  /* 0x000000590300780c */ /* 0x000fe40007704270 */
[----:B------:R-:W1:Y:S01]  /*9e20*/  SHFL.IDX PT, R3, R173, 0x3, 0x1c1f ;  /* 0x007c1f00ad037f89 */ /* 0x000e6200000e0000 */
[----:B------:R-:W-:Y:S02]  /*9e30*/  ISETP.NE.AND P6, PT, R183, RZ, PT ;  /* 0x000000ffb700720c */ /* 0x000fe40003fc5270 */
        /* <DEDUP_REMOVED lines=20> */
.L_x_2110:
[----:B------:R-:W-:Y:S04]  /*9f80*/  MOV R2, c[0x0][0x32c] ;  /* 0x0000cb0000027a02 */ /* 0x000fe80000000f00 */
[----:B------:R-:W-:Y:S11]  /*9f90*/  ISETP.NE.AND P0, PT, R2, 0x1, PT ;  /* 0x000000010200780c */ /* 0x000ff60003f05270 */
[----:B------:R-:W-:Y:S02]  /*9fa0*/  @!UPT UIADD3 URZ, URZ, URZ, URZ ;  /* 0x0000003f3f3ff290 */ /* 0x000fe4000fffe03f */
[----:B------:R-:W-:Y:S05]  /*9fb0*/  @P0 IMAD.HI.U32 R2, R0, c[0x0][0x330], RZ ;  /* 0x0000cc0000020a27 */ /* 0x000fea00078e00ff */
[----:B------:R-:W-:Y:S02]  /*9fc0*/  @P0 SHF.R.U32.HI R0, RZ, c[0x0][0x334], R2 ;  /* 0x0000cd00ff000a19 */ /* 0x000fe40000011602 */
.L_x_2111:
[----:B------:R-:W-:Y:S05]  /*9fd0*/  BSYNC B0 ;  /* 0x0000000000007941 */ /* 0x000fea0003800000 */
.L_x_2109:
[----:B------:R-:W-:Y:S02]  /*9fe0*/  IADD3 R2, R182, -0x1, RZ ;  /* 0xffffffffb6027810 */ /* 0x000fe40007ffe0ff */
[C-C-:B------:R-:W-:Y:S02]  /*9ff0*/  IADD3 R4, R3.reuse, UR10, R176.reuse ;  /* 0x0000000a03047c10 */ /* 0x140fe4000fffe0b0 */
[----:B------:R-:W-:Y:S01]  /*a000*/  IADD3 R3, R3, c[0x0][0x328], R176 ;  /* 0x0000ca0003037a10 */ /* 0x000fe20007ffe0b0 */
[----:B------:R-:W-:Y:S05]  /*a010*/  IMAD R0, R0, c[0x0][0x32c], R2 ;  /* 0x0000cb0000007a24 */ /* 0x000fea00078e0202 */
[----:B------:R-:W-:Y:S02]  /*a020*/  IADD3 R2, R0, c[0x0][0x32c], RZ ;  /* 0x0000cb0000027a10 */ /* 0x000fe40007ffe0ff */
[----:B------:R-:W-:Y:S02]  /*a030*/  IMNMX R0, R4, R0, !PT ;  /* 0x0000000004007217 */ /* 0x000fe40007800200 */
[----:B------:R-:W-:Y:S02]  /*a040*/  IMNMX R2, R3, R2, PT ;  /* 0x0000000203027217 */ /* 0x000fe40003800200 */
.L_x_2108:
[----:B------:R-:W-:Y:S02]  /*a050*/  ISETP.GT.AND P0, PT, R0, RZ, !P1 ;  /* 0x000000ff0000720c */ /* 0x000fe40004f04270 */
[----:B------:R-:W-:Y:S02]  /*a060*/  FMNMX.FTZ R134, R36, R135, !PT ;  /* 0x0000008724867209 */ /* 0x000fe40007810000 */
[----:B------:R-:W-:Y:S02]  /*a070*/  ISETP.LT.OR P0, PT, R2, 0x1, P0 ;  /* 0x000000010200780c */ /* 0x000fe40000701670 */
[----:B------:R-:W-:Y:S02]  /*a080*/  FMNMX.FTZ R134, R37, R134, !PT ;  /* 0x0000008625867209 */ /* 0x000fe40007810000 */
[----:B------:R-:W-:Y:S02]  /*a090*/  FSEL R10, R10, -INF , !P0 ;  /* 0xff8000000a0a7808 */ /* 0x000fe40004000000 */
[----:B------:R-:W-:Y:S02]  /*a0a0*/  ISETP.GT.AND P0, PT, R0, 0x1, !P2 ;  /* 0x000000010000780c */ /* 0x000fe40005704270 */
[----:B------:R-:W-:Y:S02]  /*a0b0*/  FMNMX.FTZ R134, R184, R134, !PT ;  /* 0x00000086b8867209 */ /* 0x000fe40007810000 */
[----:B------:R-:W-:Y:S02]  /*a0c0*/  ISETP.LT.OR P0, PT, R2, 0x2, P0 ;  /* 0x000000020200780c */ /* 0x000fe40000701670 */
[----:B------:R-:W-:Y:S02]  /*a0d0*/  ISETP.NE.AND P2, PT, R178, RZ, PT ;  /* 0x000000ffb200720c */ /* 0x000fe40003f45270 */
[----:B------:R-:W-:Y:S02]  /*a0e0*/  FSEL R11, R11, -INF , !P0 ;  /* 0xff8000000b0b7808 */ /* 0x000fe40004000000 */
[----:B------:R-:W-:Y:S02]  /*a0f0*/  ISETP.NE.AND P0, PT, R181, RZ, PT ;  /* 0x000000ffb500720c */ /* 0x000fe40003f05270 */
[----:B------:R-:W-:Y:S02]  /*a100*/  FMNMX.FTZ R134, R185, R134, !PT ;  /* 0x00000086b9867209 */ /* 0x000fe40007810000 */
        /* <DEDUP_REMOVED lines=65> */
[----:B------:R-:W-:Y:S02]  /*a520*/  FMNMX.FTZ R4, R8, R137, !PT ;  /* 0x0000008908047209 */ /* 0x000fe40007810000 */
[----:B------:R-:W-:Y:S02]  /*a530*/  FMNMX.FTZ R134, R80, R134, !PT ;  /* 0x0000008650867209 */ /* 0x000fe40007810000 */
[----:B------:R-:W-:Y:S02]  /*a540*/  ISETP.LT.OR P0, PT, R2, 0x2a, P0 ;  /* 0x0000002a0200780c */ /* 0x000fe40000701670 */
[----:B------:R-:W-:Y:S02]  /*a550*/  FMNMX.FTZ R3, R206, R3, !PT ;  /* 0x00000003ce037209 */ /* 0x000fe40007810000 */
[----:B------:R-:W-:Y:S02]  /*a560*/  FMNMX.FTZ R4, R9, R4, !PT ;  /* 0x0000000409047209 */ /* 0x000fe40007810000 */
[----:B------:R-:W-:Y:S02]  /*a570*/  FMNMX.FTZ R134, R82, R134, !PT ;  /* 0x0000008652867209 */ /* 0x000fe40007810000 */
[----:B------:R-:W-:Y:S02]  /*a580*/  FSEL R99, R47, -INF , !P0 ;  /* 0xff8000002f637808 */ /* 0x000fe40004000000 */
[----:B------:R-:W-:Y:S01]  /*a590*/  ISETP.NE.AND P0, PT, R23, RZ, PT ;  /* 0x000000ff1700720c */ /* 0x000fe20003f05270 */
[----:B------:R-:W1:Y:S01]  /*a5a0*/  SHFL.BFLY PT, R5, R134, 0x2, 0x1f ;  /* 0x0c401f0086057f89 */ /* 0x000e6200000e0000 */
        /* <DEDUP_REMOVED lines=25> */
[----:B-1----:R-:W-:Y:S02]  /*a740*/  FMNMX.FTZ R134, R134, R5, !PT ;  /* 0x0000000586867209 */ /* 0x002fe40007810000 */
[----:B------:R-:W-:Y:S02]  /*a750*/  ISETP.LT.OR P0, PT, R2, 0x39, P0 ;  /* 0x000000390200780c */ /* 0x000fe40000701670 */
[----:B------:R-:W-:Y:S01]  /*a760*/  FMNMX.FTZ R3, R252, R3, !PT ;  /* 0x00000003fc037209 */ /* 0x000fe20007810000 */
[----:B------:R-:W1:Y:S01]  /*a770*/  SHFL.BFLY PT, R6, R134, 0x1, 0x1f ;  /* 0x0c201f0086067f89 */ /* 0x000e6200000e0000 */
[----:B------:R-:W-:Y:S02]  /*a780*/  FMNMX.FTZ R4, R200, R4, !PT ;  /* 0x00000004c8047209 */ /* 0x000fe40007810000 */
[----:B------:R-:W-:Y:S02]  /*a790*/  FMNMX.FTZ R3, R87, R3, !PT ;  /* 0x0000000357037209 */ /* 0x000fe40007810000 */
[----:B------:R-:W-:Y:S02]  /*a7a0*/  FSEL R174, R62, -INF , !P0 ;  /* 0xff8000003eae7808 */ /* 0x000fe40004000000 */
[----:B------:R-:W-:Y:S02]  /*a7b0*/  MOV R62, R53 ;  /* 0x00000035003e7202 */ /* 0x000fe40000000f00 */
[----:B------:R-:W-:Y:S02]  /*a7c0*/  ISETP.NE.AND P0, PT, R20, RZ, PT ;  /* 0x000000ff1400720c */ /* 0x000fe40003f05270 */
[----:B------:R-:W-:Y:S02]  /*a7d0*/  FMNMX.FTZ R4, R201, R4, !PT ;  /* 0x00000004c9047209 */ /* 0x000fe40007810000 */
[----:B------:R-:W-:Y:S02]  /*a7e0*/  ISETP.GT.AND P0, PT, R0, 0x39, !P0 ;  /* 0x000000390000780c */ /* 0x000fe40004704270 */
[----:B------:R-:W-:Y:S02]  /*a7f0*/  FMNMX.FTZ R3, R62, R3, !PT ;  /* 0x000000033e037209 */ /* 0x000fe40007810000 */
[----:B------:R-:W-:Y:S02]  /*a800*/  FMNMX.FTZ R4, R209, R4, !PT ;  /* 0x00000004d1047209 */ /* 0x000fe40007810000 */
[----:B------:R-:W-:Y:S02]  /*a810*/  FMNMX.FTZ R3, R85, R3, !PT ;  /* 0x0000000355037209 */ /* 0x000fe40007810000 */
[----:B------:R-:W-:Y:S02]  /*a820*/  ISETP.NE.AND P2, PT, R19, RZ, PT ;  /* 0x000000ff1300720c */ /* 0x000fe40003f45270 */
[----:B------:R-:W-:Y:S01]  /*a830*/  ISETP.LT.OR P0, PT, R2, 0x3a, P0 ;  /* 0x0000003a0200780c */ /* 0x000fe20000701670 */
[----:B------:R-:W2:Y:S01]  /*a840*/  SHFL.BFLY PT, R133, R3, 0x2, 0x1f ;  /* 0x0c401f0003857f89 */ /* 0x000ea200000e0000 */
[----:B------:R-:W-:Y:S02]  /*a850*/  FMNMX.FTZ R4, R211, R4, !PT ;  /* 0x00000004d3047209 */ /* 0x000fe40007810000 */
[----:B------:R-:W-:Y:S02]  /*a860*/  FSEL R175, R63, -INF , !P0 ;  /* 0xff8000003faf7808 */ /* 0x000fe40004000000 */
[----:B------:R-:W-:Y:S02]  /*a870*/  ISETP.GT.AND P0, PT, R0, 0x40, !P2 ;  /* 0x000000400000780c */ /* 0x000fe40005704270 */
[----:B------:R-:W-:Y:S02]  /*a880*/  FMNMX.FTZ R4, R230, R4, !PT ;  /* 0x00000004e6047209 */ /* 0x000fe40007810000 */
[----:B------:R-:W-:Y:S02]  /*a890*/  ISETP.NE.AND P1, PT, R18, RZ, PT ;  /* 0x000000ff1200720c */ /* 0x000fe40003f25270 */
[----:B------:R-:W-:Y:S02]  /*a8a0*/  ISETP.LT.OR P0, PT, R2, 0x41, P0 ;  /* 0x000000410200780c */ /* 0x000fe40000701670 */
[----:B------:R-:W-:Y:S02]  /*a8b0*/  FMNMX.FTZ R4, R233, R4, !PT ;  /* 0x00000004e9047209 */ /* 0x000fe40007810000 */
[----:B------:R-:W-:Y:S02]  /*a8c0*/  FSEL R181, R74, -INF , !P0 ;  /* 0xff8000004ab57808 */ /* 0x000fe40004000000 */
[----:B------:R-:W-:Y:S02]  /*a8d0*/  ISETP.GT.AND P0, PT, R0, 0x41, !P1 ;  /* 0x000000410000780c */ /* 0x000fe40004f04270 */
[----:B------:R-:W-:Y:S02]  /*a8e0*/  FMNMX.FTZ R4, R241, R4, !PT ;  /* 0x00000004f1047209 */ /* 0x000fe40007810000 */
[----:B-1----:R-:W-:Y:S02]  /*a8f0*/  FMNMX.FTZ R134, R134, R6, !PT ;  /* 0x0000000686867209 */ /* 0x002fe40007810000 */
[----:B------:R-:W-:Y:S02]  /*a900*/  ISETP.NE.AND P2, PT, R17, RZ, PT ;  /* 0x000000ff1100720c */ /* 0x000fe40003f45270 */
        /* <DEDUP_REMOVED lines=11> */
[----:B------:R-:W-:Y:S02]  /*a9c0*/  FMNMX.FTZ R5, R14, R5, !PT ;  /* 0x000000050e057209 */ /* 0x000fe40007810000 */
[----:B--2---:R-:W-:Y:S02]  /*a9d0*/  FMNMX.FTZ R133, R3, R133, !PT ;  /* 0x0000008503857209 */ /* 0x004fe40007810000 */
[----:B------:R-:W-:Y:S01]  /*a9e0*/  FMNMX.FTZ R3, R88, R4, !PT ;  /* 0x0000000458037209 */ /* 0x000fe20007810000 */
[--C-:B------:R-:W-:Y:S01]  /*a9f0*/  FFMA.FTZ R4, R36, c[0x0][0x2d0], -R71.reuse ;  /* 0x0000b40024047a23 */ /* 0x100fe20000010847 */
[----:B------:R-:W-:Y:S01]  /*aa00*/  FMNMX.FTZ R5, R15, R5, !PT ;  /* 0x000000050f057209 */ /* 0x000fe20007810000 */
[----:B------:R-:W1:Y:S01]  /*aa10*/  SHFL.BFLY PT, R6, R133, 0x1, 0x1f ;  /* 0x0c201f0085067f89 */ /* 0x000e6200000e0000 */
[----:B------:R-:W-:Y:S01]  /*aa20*/  FMNMX.FTZ R3, R89, R3, !PT ;  /* 0x0000000359037209 */ /* 0x000fe20007810000 */
[----:B------:R2:W-:Y:S01]  /*aa30*/  MUFU.EX2 R63, R4 ;  /* 0x00000004003f7308 */ /* 0x0005e20000000800 */
[----:B------:R-:W-:Y:S02]  /*aa40*/  FMNMX.FTZ R5, R56, R5, !PT ;  /* 0x0000000538057209 */ /* 0x000fe40007810000 */
[----:B------:R-:W-:Y:S02]  /*aa50*/  FMNMX.FTZ R3, R81, R3, !PT ;  /* 0x0000000351037209 */ /* 0x000fe40007810000 */
[----:B------:R-:W-:Y:S02]  /*aa60*/  FMNMX.FTZ R5, R57, R5, !PT ;  /* 0x0000000539057209 */ /* 0x000fe40007810000 */
[----:B------:R-:W-:Y:S02]  /*aa70*/  FMNMX.FTZ R3, R183, R3, !PT ;  /* 0x00000003b7037209 */ /* 0x000fe40007810000 */
[----:B------:R-:W-:Y:S02]  /*aa80*/  FMNMX.FTZ R5, R60, R5, !PT ;  /* 0x000000053c057209 */ /* 0x000fe40007810000 */
[----:B------:R-:W-:Y:S01]  /*aa90*/  ISETP.LT.OR P0, PT, R2, 0x49, P0 ;  /* 0x000000490200780c */ /* 0x000fe20000701670 */
[----:B------:R-:W3:Y:S01]  /*aaa0*/  SHFL.BFLY PT, R7, R3, 0x2, 0x1f ;  /* 0x0c401f0003077f89 */ /* 0x000ee200000e0000 */
[----:B------:R-:W-:Y:S02]  /*aab0*/  FMNMX.FTZ R5, R84, R5, !PT ;  /* 0x0000000554057209 */ /* 0x000fe40007810000 */
[----:B------:R-:W-:Y:S01]  /*aac0*/  ISETP.NE.AND P1, PT, R16, RZ, PT ;  /* 0x000000ff1000720c */ /* 0x000fe20003f25270 */
[--C-:B------:R-:W-:Y:S01]  /*aad0*/  FFMA.FTZ R16, R192, c[0x0][0x2d0], -R71.reuse ;  /* 0x0000b400c0107a23 */ /* 0x100fe20000010847 */
[----:B------:R-:W-:Y:S02]  /*aae0*/  FMNMX.FTZ R5, R96, R5, !PT ;  /* 0x0000000560057209 */ /* 0x000fe40007810000 */
[----:B------:R-:W-:Y:S01]  /*aaf0*/  FSEL R177, R78, -INF , !P0 ;  /* 0xff8000004eb17808 */ /* 0x000fe20004000000 */
[----:B------:R-:W-:Y:S01]  /*ab00*/  MUFU.EX2 R35, R16 ;  /* 0x0000001000237308 */ /* 0x000fe20000000800 */
[----:B------:R-:W-:Y:S02]  /*ab10*/  FMNMX.FTZ R5, R97, R5, !PT ;  /* 0x0000000561057209 */ /* 0x000fe40007810000 */
[----:B-1----:R-:W-:Y:S02]  /*ab20*/  FMNMX.FTZ R133, R133, R6, !PT ;  /* 0x0000000685857209 */ /* 0x002fe40007810000 */
[----:B--2---:R-:W-:Y:S01]  /*ab30*/  FMNMX.FTZ R4, R98, R5, !PT ;  /* 0x0000000562047209 */ /* 0x004fe20007810000 */
[--C-:B------:R-:W-:Y:S01]  /*ab40*/  FFMA.FTZ R5, R37, c[0x0][0x2d0], -R71.reuse ;  /* 0x0000b40025057a23 */ /* 0x100fe20000010847 */
[C---:B------:R-:W-:Y:S01]  /*ab50*/  ISETP.GT.AND P0, PT, R0.reuse, 0x49, !P1 ;  /* 0x000000490000780c */ /* 0x040fe20004f04270 */
[----:B------:R-:W-:Y:S01]  /*ab60*/  FMUL.FTZ R92, R133, c[0x0][0x2d0] ;  /* 0x0000b400855c7a20 */ /* 0x000fe20000410000 */
[----:B------:R-:W-:Y:S01]  /*ab70*/  ISETP.GT.AND P3, PT, R0, 0x50, !P3 ;  /* 0x000000500000780c */ /* 0x000fe20005f64270 */
[----:B------:R1:W-:Y:S01]  /*ab80*/  MUFU.EX2 R24, R5 ;  /* 0x0000000500187308 */ /* 0x0003e20000000800 */
[----:B------:R-:W-:Y:S02]  /*ab90*/  FMNMX.FTZ R4, R99, R4, !PT ;  /* 0x0000000463047209 */ /* 0x000fe40007810000 */
[----:B------:R-:W-:Y:S02]  /*aba0*/  FSETP.NEU.FTZ.AND P1, PT, R133, -INF , PT ;  /* 0xff8000008500780b */ /* 0x000fe40003f3d000 */
[----:B------:R-:W-:Y:S02]  /*abb0*/  ISETP.LT.OR P0, PT, R2, 0x4a, P0 ;  /* 0x0000004a0200780c */ /* 0x000fe40000701670 */
[----:B---3--:R-:W-:Y:S02]  /*abc0*/  FMNMX.FTZ R3, R3, R7, !PT ;  /* 0x0000000703037209 */ /* 0x008fe40007810000 */
[----:B------:R-:W-:Y:S02]  /*abd0*/  FSEL R92, R92, RZ, P1 ;  /* 0x000000ff5c5c7208 */ /* 0x000fe40000800000 */
[----:B------:R-:W-:Y:S01]  /*abe0*/  FSEL R176, R79, -INF , !P0 ;  /* 0xff8000004fb07808 */ /* 0x000fe20004000000 */
[----:B------:R-:W2:Y:S01]  /*abf0*/  SHFL.BFLY PT, R132, R3, 0x1, 0x1f ;  /* 0x0c201f0003847f89 */ /* 0x000ea200000e0000 */
[----:B------:R-:W-:Y:S01]  /*ac00*/  ISETP.GT.AND P0, PT, R0, 0x51, !P4 ;  /* 0x000000510000780c */ /* 0x000fe20006704270 */
[--C-:B------:R-:W-:Y:S01]  /*ac10*/  FFMA.FTZ R28, R195, c[0x0][0x2d0], -R92.reuse ;  /* 0x0000b400c31c7a23 */ /* 0x100fe2000001085c */
[----:B------:R-:W-:Y:S02]  /*ac20*/  ISETP.NE.AND P4, PT, R52, RZ, PT ;  /* 0x000000ff3400720c */ /* 0x000fe40003f85270 */
[----:B------:R-:W-:Y:S02]  /*ac30*/  ISETP.LT.OR P0, PT, R2, 0x52, P0 ;  /* 0x000000520200780c */ /* 0x000fe40000701670 */
[----:B------:R-:W-:Y:S01]  /*ac40*/  ISETP.GT.AND P4, PT, R0, 0x59, !P4 ;  /* 0x000000590000780c */ /* 0x000fe20006784270 */
[----:B------:R-:W-:Y:S01]  /*ac50*/  LDSM.16.MT88.4 R52, [R214+0x100] ;  /* 0x00010000d634783b */ /* 0x000fe20000004200 */
[----:B------:R-:W-:Y:S02]  /*ac60*/  FSEL R179, R91, -INF , !P0 ;  /* 0xff8000005bb37808 */ /* 0x000fe40004000000 */
[----:B------:R-:W-:Y:S02]  /*ac70*/  ISETP.LT.OR P0, PT, R2, 0x5a, P4 ;  /* 0x0000005a0200780c */ /* 0x000fe40002701670 */
[----:B-1----:R-:W-:Y:S01]  /*ac80*/  FMNMX.FTZ R5, R172, R4, !PT ;  /* 0x00000004ac057209 */ /* 0x002fe20007810000 */
[----:B------:R-:W-:Y:S01]  /*ac90*/  FFMA.FTZ R4, R184, c[0x0][0x2d0], -R71 ;  /* 0x0000b400b8047a23 */ /* 0x000fe20000010847 */
[----:B------:R-:W-:Y:S01]  /*aca0*/  FSEL R70, R95, -INF , !P0 ;  /* 0xff8000005f467808 */ /* 0x000fe20004000000 */
[----:B------:R-:W-:Y:S01]  /*acb0*/  LDSM.16.MT88.4 R76, [R215+0x100] ;  /* 0x00010000d74c783b */ /* 0x000fe20000004200 */
[----:B------:R-:W-:Y:S01]  /*acc0*/  MUFU.EX2 R95, R28 ;  /* 0x0000001c005f7308 */ /* 0x000fe20000000800 */
[----:B------:R-:W-:Y:S02]  /*acd0*/  FMNMX.FTZ R5, R173, R5, !PT ;  /* 0x00000005ad057209 */ /* 0x000fe40007810000 */
[----:B------:R-:W-:Y:S01]  /*ace0*/  ISETP.GT.AND P5, PT, R0, 0x58, !P5 ;  /* 0x000000580000780c */ /* 0x000fe20006fa4270 */
[--C-:B------:R-:W-:Y:S01]  /*acf0*/  FFMA.FTZ R0, R39, c[0x0][0x2d0], -R92.reuse ;  /* 0x0000b40027007a23 */ /* 0x100fe2000001085c */
[----:B------:R-:W-:Y:S02]  /*ad00*/  ISETP.LT.OR P3, PT, R2, 0x51, P3 ;  /* 0x000000510200780c */ /* 0x000fe40001f61670 */
[----:B--2---:R-:W-:Y:S01]  /*ad10*/  FMNMX.FTZ R132, R3, R132, !PT ;  /* 0x0000008403847209 */ /* 0x004fe20007810000 */
[--C-:B------:R-:W-:Y:S01]  /*ad20*/  FFMA.FTZ R3, R187, c[0x0][0x2d0], -R92.reuse ;  /* 0x0000b400bb037a23 */ /* 0x100fe2000001085c */
[----:B------:R-:W-:Y:S01]  /*ad30*/  MOV R187, R82 ;  /* 0x0000005200bb7202 */ /* 0x000fe20000000f00 */
[----:B------:R1:W-:Y:S01]  /*ad40*/  MUFU.EX2 R86, R4 ;  /* 0x0000000400567308 */ /* 0x0003e20000000800 */
[----:B------:R-:W-:Y:S01]  /*ad50*/  FSEL R178, R90, -INF , !P3 ;  /* 0xff8000005ab27808 */ /* 0x000fe20005800000 */
[C---:B------:R-:W-:Y:S01]  /*ad60*/  FMUL.FTZ R93, R132.reuse, c[0x0][0x2d0] ;  /* 0x0000b400845d7a20 */ /* 0x040fe20000410000 */
[----:B------:R-:W-:Y:S02]  /*ad70*/  FSETP.NEU.FTZ.AND P0, PT, R132, -INF , PT ;  /* 0xff8000008400780b */ /* 0x000fe40003f1d000 */
[----:B------:R-:W-:Y:S01]  /*ad80*/  ISETP.LT.OR P3, PT, R2, 0x59, P5 ;  /* 0x000000590200780c */ /* 0x000fe20002f61670 */
[--C-:B------:R-:W-:Y:S01]  /*ad90*/  FFMA.FTZ R2, R186, c[0x0][0x2d0], -R92.reuse ;  /* 0x0000b400ba027a23 */ /* 0x100fe2000001085c */
[----:B------:R-:W-:Y:S01]  /*ada0*/  FSEL R93, R93, RZ, P0 ;  /* 0x000000ff5d5d7208 */ /* 0x000fe20000000000 */
[----:B------:R-:W-:Y:S01]  /*adb0*/  IMAD.MOV.U32 R186, RZ, RZ, R81 ;  /* 0x000000ffffba7224 */ /* 0x000fe200078e0051 */
[----:B------:R-:W-:Y:S01]  /*adc0*/  FSEL R180, R94, -INF , !P3 ;  /* 0xff8000005eb47808 */ /* 0x000fe20005800000 */
[----:B------:R2:W3:Y:S01]  /*add0*/  MUFU.EX2 R19, R3 ;  /* 0x0000000300137308 */ /* 0x0004e20000000800 */
[----:B------:R-:W-:Y:S01]  /*ade0*/  FMNMX.FTZ R5, R174, R5, !PT ;  /* 0x00000005ae057209 */ /* 0x000fe20007810000 */
[----:B------:R-:W-:Y:S02]  /*adf0*/  FFMA.FTZ R32, R48, c[0x0][0x2d0], -R93 ;  /* 0x0000b40030207a23 */ /* 0x000fe4000001085d */
[----:B------:R-:W-:Y:S01]  /*ae00*/  FFMA.FTZ R48, R196, c[0x0][0x2d0], -R71 ;  /* 0x0000b400c4307a23 */ /* 0x000fe20000010847 */
[----:B------:R-:W-:Y:S01]  /*ae10*/  FMNMX.FTZ R5, R175, R5, !PT ;  /* 0x00000005af057209 */ /* 0x000fe20007810000 */
[--C-:B------:R-:W-:Y:S02]  /*ae20*/  FFMA.FTZ R40, R50, c[0x0][0x2d0], -R93.reuse ;  /* 0x0000b40032287a23 */ /* 0x100fe4000001085d */
[----:B------:R-:W-:Y:S01]  /*ae30*/  FFMA.FTZ R44, R51, c[0x0][0x2d0], -R93 ;  /* 0x0000b400332c7a23 */ /* 0x000fe2000001085d */
[----:B------:R-:W-:Y:S01]  /*ae40*/  FMNMX.FTZ R5, R181, R5, !PT ;  /* 0x00000005b5057209 */ /* 0x000fe20007810000 */
[----:B------:R-:W-:Y:S03]  /*ae50*/  MUFU.EX2 R21, R0 ;  /* 0x0000000000157308 */ /* 0x000fe60000000800 */
[----:B------:R-:W-:Y:S01]  /*ae60*/  FMNMX.FTZ R5, R182, R5, !PT ;  /* 0x00000005b6057209 */ /* 0x000fe20007810000 */
[----:B-1----:R-:W-:Y:S06]  /*ae70*/  FFMA.FTZ R4, R185, c[0x0][0x2d0], -R71 ;  /* 0x0000b400b9047a23 */ /* 0x002fec0000010847 */
[----:B------:R1:W4:Y:S01]  /*ae80*/  MUFU.EX2 R83, R4 ;  /* 0x0000000400537308 */ /* 0x0003220000000800 */
[--C-:B--2---:R-:W-:Y:S02]  /*ae90*/  FFMA.FTZ R3, R8, c[0x0][0x2d0], -R93.reuse ;  /* 0x0000b40008037a23 */ /* 0x104fe4000001085d */
[--C-:B------:R-:W-:Y:S01]  /*aea0*/  FFMA.FTZ R8, R189, c[0x0][0x2d0], -R92.reuse ;  /* 0x0000b400bd087a23 */ /* 0x100fe2000001085c */
[----:B---3--:R-:W-:Y:S06]  /*aeb0*/  MOV R189, R19 ;  /* 0x0000001300bd7202 */ /* 0x008fec0000000f00 */
[----:B------:R2:W-:Y:S10]  /*aec0*/  MUFU.EX2 R185, R3 ;  /* 0x0000000300b97308 */ /* 0x0005f40000000800 */
[----:B------:R-:W-:Y:S01]  /*aed0*/  MUFU.EX2 R25, R2 ;  /* 0x0000000200197308 */ /* 0x000fe20000000800 */
[--C-:B-1----:R-:W-:Y:S01]  /*aee0*/  FFMA.FTZ R4, R38, c[0x0][0x2d0], -R92.reuse ;  /* 0x0000b40026047a23 */ /* 0x102fe2000001085c */
[----:B----4-:R-:W-:Y:S01]  /*aef0*/  F2FP.PACK_AB R74, R83, R86 ;  /* 0x00000056534a723e */ /* 0x010fe200000000ff */
[----:B------:R-:W-:Y:S07]  /*af00*/  LDSM.16.MT88.4 R36, [R216+0x100] ;  /* 0x00010000d824783b */ /* 0x000fee0000004200 */
[----:B------:R1:W3:Y:S01]  /*af10*/  MUFU.EX2 R184, R4 ;  /* 0x0000000400b87308 */ /* 0x0002e20000000800 */
[--C-:B--2---:R-:W-:Y:S09]  /*af20*/  FFMA.FTZ R3, R9, c[0x0][0x2d0], -R93.reuse ;  /* 0x0000b40009037a23 */ /* 0x104ff2000001085d */
[----:B------:R2:W4:Y:S10]  /*af30*/  MUFU.EX2 R59, R3 ;  /* 0x00000003003b7308 */ /* 0x0005340000000800 */
[----:B------:R-:W-:Y:S01]  /*af40*/  MUFU.EX2 R34, R8 ;  /* 0x0000000800227308 */ /* 0x000fe20000000800 */
[----:B-1----:R-:W-:Y:S02]  /*af50*/  FMNMX.FTZ R4, R177, R5, !PT ;  /* 0x00000005b1047209 */ /* 0x002fe40007810000 */
[----:B---3--:R-:W-:Y:S02]  /*af60*/  MOV R192, R184 ;  /* 0x000000b800c07202 */ /* 0x008fe40000000f00 */
[----:B------:R-:W-:Y:S04]  /*af70*/  FMNMX.FTZ R4, R176, R4, !PT ;  /* 0x00000004b0047209 */ /* 0x000fe80007810000 */
[----:B------:R-:W-:Y:S01]  /*af80*/  FMNMX.FTZ R4, R178, R4, !PT ;  /* 0x00000004b2047209 */ /* 0x000fe20007810000 */
[--C-:B--2---:R-:W-:Y:S01]  /*af90*/  FFMA.FTZ R3, R12, c[0x0][0x2d0], -R93.reuse ;  /* 0x0000b4000c037a23 */ /* 0x104fe2000001085d */
[----:B----4-:R-:W-:Y:S01]  /*afa0*/  F2FP.PACK_AB R64, R59, R185 ;  /* 0x000000b93b40723e */ /* 0x010fe200000000ff */
[----:B------:R-:W-:Y:S01]  /*afb0*/  FFMA.FTZ R12, R191, c[0x0][0x2d0], -R92 ;  /* 0x0000b400bf0c7a23 */ /* 0x000fe2000001085c */
[----:B------:R-:W-:Y:S01]  /*afc0*/  FMNMX.FTZ R0, R179, R4, !PT ;  /* 0x00000004b3007209 */ /* 0x000fe20007810000 */
[----:B------:R1:W-:Y:S01]  /*afd0*/  MUFU.EX2 R61, R3 ;  /* 0x00000003003d7308 */ /* 0x0003e20000000800 */
[----:B------:R-:W-:Y:S02]  /*afe0*/  FFMA.FTZ R4, R13, c[0x0][0x2d0], -R93 ;  /* 0x0000b4000d047a23 */ /* 0x000fe4000001085d */
[----:B------:R-:W-:Y:S01]  /*aff0*/  FMNMX.FTZ R0, R180, R0, !PT ;  /* 0x00000000b4007209 */ /* 0x000fe20007810000 */
[----:B------:R-:W-:Y:S02]  /*b000*/  IMAD.MOV.U32 R191, RZ, RZ, R185 ;  /* 0x000000ffffbf7224 */ /* 0x000fe400078e00b9 */
[----:B------:R-:W-:Y:S01]  /*b010*/  IMAD.MOV.U32 R185, RZ, RZ, R89 ;  /* 0x000000ffffb97224 */ /* 0x000fe200078e0059 */
[----:B------:R-:W-:Y:S03]  /*b020*/  FMNMX.FTZ R0, R70, R0, !PT ;  /* 0x0000000046007209 */ /* 0x000fe60007810000 */
[----:B------:R2:W-:Y:S02]  /*b030*/  MUFU.EX2 R18, R4 ;  /* 0x0000000400127308 */ /* 0x0005e40000000800 */
[----:B------:R-:W1:Y:S02]  /*b040*/  SHFL.BFLY PT, R2, R0, 0x2, 0x1f ;  /* 0x0c401f0000027f89 */ /* 0x000e6400000e0000 */
[----:B-1----:R-:W-:Y:S01]  /*b050*/  FMNMX.FTZ R3, R0, R2, !PT ;  /* 0x0000000200037209 */ /* 0x002fe20007810000 */
[----:B------:R-:W-:Y:S01]  /*b060*/  FFMA.FTZ R2, R188, c[0x0][0x2d0], -R71 ;  /* 0x0000b400bc027a23 */ /* 0x000fe20000010847 */
[----:B------:R-:W-:Y:S01]  /*b070*/  FSEL R0, R134, RZ, P2 ;  /* 0x000000ff86007208 */ /* 0x000fe20001000000 */
[----:B------:R-:W-:Y:S03]  /*b080*/  IMAD.MOV.U32 R188, RZ, RZ, R21 ;  /* 0x000000ffffbc7224 */ /* 0x000fe600078e0015 */
[----:B------:R1:W-:Y:S01]  /*b090*/  MUFU.EX2 R33, R2 ;  /* 0x0000000200217308 */ /* 0x0003e20000000800 */
[----:B--2---:R-:W2:Y:S01]  /*b0a0*/  SHFL.BFLY PT, R4, R3, 0x1, 0x1f ;  /* 0x0c201f0003047f89 */ /* 0x004ea200000e0000 */
[----:B------:R-:W-:Y:S01]  /*b0b0*/  FADD.FTZ R0, -R0, R135 ;  /* 0x0000008700007221 */ /* 0x000fe20000010100 */
[----:B------:R-:W-:Y:S02]  /*b0c0*/  F2FP.PACK_AB R73, R188, R184 ;  /* 0x000000b8bc49723e */ /* 0x000fe400000000ff */
[----:B------:R-:W-:Y:S01]  /*b0d0*/  MOV R184, R87 ;  /* 0x0000005700b87202 */ /* 0x000fe20000000f00 */
[----:B------:R-:W-:Y:S03]  /*b0e0*/  FMUL.FTZ R0, R0, c[0x0][0x2d0] ;  /* 0x0000b40000007a20 */ /* 0x000fe60000410000 */
[----:B------:R-:W3:Y:S01]  /*b0f0*/  LDSM.16.MT88.4 R20, [R213+0x100] ;  /* 0x00010000d514783b */ /* 0x000ee20000004200 */
[----:B------:R4:W5:Y:S01]  /*b100*/  MUFU.EX2 R69, R0 ;  /* 0x0000000000457308 */ /* 0x0009620000000800 */
[----:B-1----:R-:W-:Y:S02]  /*b110*/  FSEL R2, R133, RZ, P1 ;  /* 0x000000ff85027208 */ /* 0x002fe40000800000 */
[----:B--2---:R-:W-:Y:S03]  /*b120*/  FMNMX.FTZ R3, R3, R4, !PT ;  /* 0x0000000403037209 */ /* 0x004fe60007810000 */
[----:B------:R-:W-:Y:S02]  /*b130*/  FADD.FTZ R2, -R2, R136 ;  /* 0x0000008802027221 */ /* 0x000fe40000010100 */
[----:B------:R-:W-:Y:S02]  /*b140*/  FMUL.FTZ R94, R3, c[0x0][0x2d0] ;  /* 0x0000b400035e7a20 */ /* 0x000fe40000410000 */
[----:B------:R-:W-:Y:S01]  /*b150*/  FMUL.FTZ R2, R2, c[0x0][0x2d0] ;  /* 0x0000b40002027a20 */ /* 0x000fe20000410000 */
[----:B----4-:R-:W-:Y:S01]  /*b160*/  FSEL R0, R132, RZ, P0 ;  /* 0x000000ff84007208 */ /* 0x010fe20000000000 */
[----:B-----5:R-:W-:Y:S01]  /*b170*/  FMUL.FTZ R17, R69, R153 ;  /* 0x0000009945117220 */ /* 0x020fe20000410000 */
[----:B------:R-:W-:Y:S01]  /*b180*/  MOV R153, R192 ;  /* 0x000000c000997202 */ /* 0x000fe20000000f00 */
[----:B------:R-:W1:Y:S01]  /*b190*/  MUFU.EX2 R68, R2 ;  /* 0x0000000200447308 */ /* 0x000e620000000800 */
[----:B------:R-:W-:Y:S01]  /*b1a0*/  FSETP.NEU.FTZ.AND P0, PT, R3, -INF , PT ;  /* 0xff8000000300780b */ /* 0x000fe20003f1d000 */
[----:B------:R-:W-:Y:S02]  /*b1b0*/  FADD.FTZ R0, -R0, R137 ;  /* 0x0000008900007221 */ /* 0x000fe40000010100 */
[----:B------:R-:W-:Y:S01]  /*b1c0*/  FMUL.FTZ R16, R69, R152 ;  /* 0x0000009845107220 */ /* 0x000fe20000410000 */
[----:B------:R-:W-:Y:S01]  /*b1d0*/  FSEL R94, R94, RZ, P0 ;  /* 0x000000ff5e5e7208 */ /* 0x000fe20000000000 */
[----:B------:R-:W-:Y:S01]  /*b1e0*/  FMUL.FTZ R0, R0, c[0x0][0x2d0] ;  /* 0x0000b40000007a20 */ /* 0x000fe20000410000 */
[----:B------:R-:W-:Y:S01]  /*b1f0*/  MOV R152, R88 ;  /* 0x0000005800987202 */ /* 0x000fe20000000f00 */
[----:B------:R-:W-:Y:S02]  /*b200*/  FFMA.FTZ R88, R202, c[0x0][0x2d0], -R92 ;  /* 0x0000b400ca587a23 */ /* 0x000fe4000001085c */
[----:B------:R2:W4:Y:S01]  /*b210*/  MUFU.EX2 R2, R0 ;  /* 0x0000000000027308 */ /* 0x0005220000000800 */
[--C-:B------:R-:W-:Y:S09]  /*b220*/  FFMA.FTZ R4, R14, c[0x0][0x2d0], -R94.reuse ;  /* 0x0000b4000e047a23 */ /* 0x100ff2000001085e */
[----:B------:R5:W-:Y:S01]  /*b230*/  MUFU.EX2 R5, R4 ;  /* 0x0000000400057308 */ /* 0x000be20000000800 */
[C---:B-1----:R-:W-:Y:S02]  /*b240*/  FMUL.FTZ R6, R68.reuse, R142 ;  /* 0x0000008e44067220 */ /* 0x042fe40000410000 */
[C---:B------:R-:W-:Y:S01]  /*b250*/  FMUL.FTZ R7, R68.reuse, R143 ;  /* 0x0000008f44077220 */ /* 0x040fe20000410000 */
[----:B------:R-:W-:Y:S01]  /*b260*/  MOV R143, R18 ;  /* 0x00000012008f7202 */ /* 0x000fe20000000f00 */
[C---:B------:R-:W-:Y:S05]  /*b270*/  FMUL.FTZ R18, R68.reuse, R154 ;  /* 0x0000009a44127220 */ /* 0x040fea0000410000 */
[----:B------:R1:W-:Y:S01]  /*b280*/  MUFU.EX2 R142, R12 ;  /* 0x0000000c008e7308 */ /* 0x0003e20000000800 */
[----:B------:R-:W-:Y:S01]  /*b290*/  F2FP.PACK_AB R66, R143, R61 ;  /* 0x0000003d8f42723e */ /* 0x000fe200000000ff */
[----:B------:R-:W-:Y:S02]  /*b2a0*/  FMUL.FTZ R19, R68, R155 ;  /* 0x0000009b44137220 */ /* 0x000fe40000410000 */
[--C-:B--2---:R-:W-:Y:S02]  /*b2b0*/  FFMA.FTZ R0, R10, c[0x0][0x2d0], -R94.reuse ;  /* 0x0000b4000a007a23 */ /* 0x104fe4000001085e */
[----:B------:R-:W-:Y:S02]  /*b2c0*/  IMAD.MOV.U32 R154, RZ, RZ, R191 ;  /* 0x000000ffff9a7224 */ /* 0x000fe400078e00bf */
[C---:B----4-:R-:W-:Y:S02]  /*b2d0*/  FMUL.FTZ R8, R2.reuse, R144 ;  /* 0x0000009002087220 */ /* 0x050fe40000410000 */
[----:B------:R2:W-:Y:S01]  /*b2e0*/  MUFU.EX2 R135, R0 ;  /* 0x0000000000877308 */ /* 0x0005e20000000800 */
[C---:B------:R-:W-:Y:S02]  /*b2f0*/  FMUL.FTZ R9, R2.reuse, R145 ;  /* 0x0000009102097220 */ /* 0x040fe40000410000 */
[C---:B------:R-:W-:Y:S01]  /*b300*/  FMUL.FTZ R13, R2.reuse, R149 ;  /* 0x00000095020d7220 */ /* 0x040fe20000410000 */
[----:B------:R-:W-:Y:S01]  /*b310*/  MOV R149, R86 ;  /* 0x0000005600957202 */ /* 0x000fe20000000f00 */
[--C-:B-----5:R-:W-:Y:S02]  /*b320*/  FFMA.FTZ R4, R15, c[0x0][0x2d0], -R94.reuse ;  /* 0x0000b4000f047a23 */ /* 0x120fe4000001085e */
[----:B------:R-:W-:Y:S02]  /*b330*/  IMAD.MOV.U32 R144, RZ, RZ, R83 ;  /* 0x000000ffff907224 */ /* 0x000fe400078e0053 */
[C---:B------:R-:W-:Y:S01]  /*b340*/  FMUL.FTZ R41, R2.reuse, R109 ;  /* 0x0000006d02297220 */ /* 0x040fe20000410000 */
[----:B------:R4:W-:Y:S01]  /*b350*/  MUFU.EX2 R58, R4 ;  /* 0x00000004003a7308 */ /* 0x0009e20000000800 */
[C---:B------:R-:W-:Y:S02]  /*b360*/  FMUL.FTZ R29, R2.reuse, R101 ;  /* 0x00000065021d7220 */ /* 0x040fe40000410000 */
[C---:B------:R-:W-:Y:S02]  /*b370*/  FMUL.FTZ R45, R2.reuse, R169 ;  /* 0x000000a9022d7220 */ /* 0x040fe40000410000 */
[----:B-1----:R-:W-:Y:S02]  /*b380*/  FMUL.FTZ R12, R2, R148 ;  /* 0x00000094020c7220 */ /* 0x002fe40000410000 */
[C---:B------:R-:W-:Y:S01]  /*b390*/  FMUL.FTZ R50, R68.reuse, R114 ;  /* 0x0000007244327220 */ /* 0x040fe20000410000 */
[----:B------:R-:W-:Y:S01]  /*b3a0*/  MOV R114, R95 ;  /* 0x0000005f00727202 */ /* 0x000fe20000000f00 */
[----:B------:R-:W-:Y:S01]  /*b3b0*/  FMUL.FTZ R51, R68, R115 ;  /* 0x0000007344337220 */ /* 0x000fe20000410000 */
[----:B------:R1:W-:Y:S01]  /*b3c0*/  MUFU.EX2 R101, R32 ;  /* 0x0000002000657308 */ /* 0x0003e20000000800 */
[----:B------:R-:W-:Y:S01]  /*b3d0*/  FMUL.FTZ R28, R2, R100 ;  /* 0x00000064021c7220 */ /* 0x000fe20000410000 */
[----:B------:R-:W-:Y:S01]  /*b3e0*/  MOV R95, R80 ;  /* 0x00000050005f7202 */ /* 0x000fe20000000f00 */
[----:B------:R-:W-:Y:S01]  /*b3f0*/  IMAD.MOV.U32 R148, RZ, RZ, R63 ;  /* 0x000000ffff947224 */ /* 0x000fe200078e003f */
[----:B------:R-:W5:Y:S01]  /*b400*/  LDSM.16.MT88.4 R80, [R213+0x900] ;  /* 0x00090000d550783b */ /* 0x000f620000004200 */
[----:B--2---:R-:W-:Y:S05]  /*b410*/  FFMA.FTZ R0, R11, c[0x0][0x2d0], -R94 ;  /* 0x0000b4000b007a23 */ /* 0x004fea000001085e */
[----:B------:R2:W2:Y:S01]  /*b420*/  MUFU.EX2 R136, R0 ;  /* 0x0000000000887308 */ /* 0x0004a20000000800 */
[----:B----4-:R-:W-:Y:S02]  /*b430*/  FFMA.FTZ R4, R190, c[0x0][0x2d0], -R71 ;  /* 0x0000b400be047a23 */ /* 0x010fe40000010847 */
[----:B------:R-:W-:Y:S02]  /*b440*/  IMAD.MOV.U32 R190, RZ, RZ, R24 ;  /* 0x000000ffffbe7224 */ /* 0x000fe400078e0018 */
[----:B------:R-:W-:Y:S05]  /*b450*/  FFMA.FTZ R24, R194, c[0x0][0x2d0], -R92 ;  /* 0x0000b400c2187a23 */ /* 0x000fea000001085c */
[----:B------:R4:W3:Y:S01]  /*b460*/  MUFU.EX2 R90, R4 ;  /* 0x00000004005a7308 */ /* 0x0008e20000000800 */
[----:B------:R-:W-:Y:S02]  /*b470*/  F2FP.PACK_AB R72, R190, R63 ;  /* 0x0000003fbe48723e */ /* 0x000fe400000000ff */
[----:B------:R-:W-:Y:S01]  /*b480*/  MOV R155, R190 ;  /* 0x000000be009b7202 */ /* 0x000fe20000000f00 */
[----:B-1----:R-:W-:Y:S06]  /*b490*/  FMUL.FTZ R32, R69, R104 ;  /* 0x0000006845207220 */ /* 0x002fec0000410000 */
[----:B------:R1:W-:Y:S01]  /*b4a0*/  MUFU.EX2 R31, R24 ;  /* 0x00000018001f7308 */ /* 0x0003e20000000800 */
[----:B--2---:R-:W-:Y:S02]  /*b4b0*/  FSEL R0, R3, RZ, P0 ;  /* 0x000000ff03007208 */ /* 0x004fe40000000000 */
[----:B------:R-:W-:Y:S02]  /*b4c0*/  F2FP.PACK_AB R65, R136, R135 ;  /* 0x000000878841723e */ /* 0x000fe400000000ff */
[----:B------:R-:W-:Y:S01]  /*b4d0*/  ISETP.GT.AND P0, PT, R229, UR4, PT ;  /* 0x00000004e5007c0c */ /* 0x000fe2000bf04270 */
[----:B------:R-:W-:Y:S01]  /*b4e0*/  FADD.FTZ R0, -R0, R138 ;  /* 0x0000008a00007221 */ /* 0x000fe20000010100 */
[----:B------:R-:W-:Y:S01]  /*b4f0*/  MOV R138, R25 ;  /* 0x00000019008a7202 */ /* 0x000fe20000000f00 */
[----:B------:R-:W-:Y:S01]  /*b500*/  FMUL.FTZ R25, R2, R161 ;  /* 0x000000a102197220 */ /* 0x000fe20000410000 */
[----:B------:R-:W-:Y:S01]  /*b510*/  MOV R161, R33 ;  /* 0x0000002100a17202 */ /* 0x000fe20000000f00 */
[----:B------:R-:W-:Y:S01]  /*b520*/  FMUL.FTZ R0, R0, c[0x0][0x2d0] ;  /* 0x0000b40000007a20 */ /* 0x000fe20000410000 */
[----:B------:R-:W-:Y:S01]  /*b530*/  F2FP.PACK_AB R75, R189, R138 ;  /* 0x0000008abd4b723e */ /* 0x000fe200000000ff */
[----:B----4-:R-:W-:Y:S01]  /*b540*/  FMUL.FTZ R4, R69, R140 ;  /* 0x0000008c45047220 */ /* 0x010fe20000410000 */
[----:B------:R2:W-:Y:S01]  /*b550*/  MUFU.EX2 R137, R44 ;  /* 0x0000002c00897308 */ /* 0x0005e20000000800 */
[----:B------:R-:W-:Y:S01]  /*b560*/  IMAD.MOV.U32 R140, RZ, RZ, R5 ;  /* 0x000000ffff8c7224 */ /* 0x000fe200078e0005 */
[----:B------:R-:W-:Y:S01]  /*b570*/  IADD3 R229, R229, -0x1, RZ ;  /* 0xffffffffe5e57810 */ /* 0x000fe20007ffe0ff */
[C---:B------:R-:W-:Y:S01]  /*b580*/  FMUL.FTZ R5, R69.reuse, R141 ;  /* 0x0000008d45057220 */ /* 0x040fe20000410000 */
[----:B---3--:R-:W-:Y:S01]  /*b590*/  MOV R141, R90 ;  /* 0x0000005a008d7202 */ /* 0x008fe20000000f00 */
[----:B------:R-:W-:Y:S01]  /*b5a0*/  FMUL.FTZ R33, R69, R105 ;  /* 0x0000006945217220 */ /* 0x000fe20000410000 */
[----:B------:R-:W-:Y:S01]  /*b5b0*/  F2FP.PACK_AB R67, R58, R140 ;  /* 0x0000008c3a43723e */ /* 0x000fe200000000ff */
[----:B-1----:R-:W-:Y:S03]  /*b5c0*/  FMUL.FTZ R24, R2, R160 ;  /* 0x000000a002187220 */ /* 0x002fe60000410000 */
[-C--:B------:R-:W-:Y:S01]  /*b5d0*/  HMMA.16816.F32 R4, R72, R20.reuse, R4 ;  /* 0x000000144804723c */ /* 0x080fe20000001804 */
[----:B------:R-:W1:Y:S01]  /*b5e0*/  MUFU.EX2 R0, R0 ;  /* 0x0000000000007308 */ /* 0x000e620000000800 */
[----:B------:R-:W-:Y:S02]  /*b5f0*/  IMAD.MOV.U32 R160, RZ, RZ, R34 ;  /* 0x000000ffffa07224 */ /* 0x000fe400078e0022 */
[----:B------:R-:W-:Y:S02]  /*b600*/  FMUL.FTZ R34, R68, R106 ;  /* 0x0000006a44227220 */ /* 0x000fe40000410000 */
[----:B--2---:R-:W-:Y:S02]  /*b610*/  FMUL.FTZ R44, R2, R168 ;  /* 0x000000a8022c7220 */ /* 0x004fe40000410000 */
[C---:B-1----:R-:W-:Y:S01]  /*b620*/  FMUL.FTZ R10, R0.reuse, R146 ;  /* 0x00000092000a7220 */ /* 0x042fe20000410000 */
[----:B------:R-:W-:Y:S03]  /*b630*/  MOV R146, R58 ;  /* 0x0000003a00927202 */ /* 0x000fe60000000f00 */
[----:B------:R-:W-:Y:S02]  /*b640*/  FMUL.FTZ R11, R0, R147 ;  /* 0x00000093000b7220 */ /* 0x000fe40000410000 */
[--C-:B------:R-:W-:Y:S02]  /*b650*/  FFMA.FTZ R58, R57, c[0x0][0x2d0], -R94.reuse ;  /* 0x0000b400393a7a23 */ /* 0x100fe4000001085e */
[----:B------:R-:W-:Y:S02]  /*b660*/  IMAD.MOV.U32 R147, RZ, RZ, R61 ;  /* 0x000000ffff937224 */ /* 0x000fe400078e003d */
[----:B------:R-:W-:Y:S01]  /*b670*/  FMUL.FTZ R61, R2, R125 ;  /* 0x0000007d023d7220 */ /* 0x000fe20000410000 */
[C---:B------:R-:W-:Y:S01]  /*b680*/  HMMA.16816.F32 R8, R64.reuse, R20, R8 ;  /* 0x000000144008723c */ /* 0x040fe20000001808 */
[C---:B------:R-:W-:Y:S01]  /*b690*/  FMUL.FTZ R14, R0.reuse, R150 ;  /* 0x00000096000e7220 */ /* 0x040fe20000410000 */
[----:B------:R-:W2:Y:S01]  /*b6a0*/  LDL.LU R125, [R1+0x10] ;  /* 0x00001000017d7983 */ /* 0x000ea20000300800 */
[----:B------:R-:W-:Y:S01]  /*b6b0*/  FMUL.FTZ R15, R0, R151 ;  /* 0x00000097000f7220 */ /* 0x000fe20000410000 */
[----:B------:R-:W-:Y:S01]  /*b6c0*/  MOV R151, R62 ;  /* 0x0000003e00977202 */ /* 0x000fe20000000f00 */
[----:B------:R-:W-:Y:S02]  /*b6d0*/  FFMA.FTZ R62, R60, c[0x0][0x2d0], -R94 ;  /* 0x0000b4003c3e7a23 */ /* 0x000fe4000001085e */
[----:B------:R-:W-:Y:S02]  /*b6e0*/  FFMA.FTZ R20, R193, c[0x0][0x2d0], -R71 ;  /* 0x0000b400c1147a23 */ /* 0x000fe40000010847 */
[----:B------:R-:W-:Y:S01]  /*b6f0*/  FMUL.FTZ R60, R2, R124 ;  /* 0x0000007c023c7220 */ /* 0x000fe20000410000 */
[-C--:B------:R-:W-:Y:S01]  /*b700*/  HMMA.16816.F32 R12, R64, R22.reuse, R12 ;  /* 0x00000016400c723c */ /* 0x080fe2000000180c */
[----:B------:R1:W3:Y:S01]  /*b710*/  MUFU.EX2 R91, R20 ;  /* 0x00000014005b7308 */ /* 0x0002e20000000800 */
[----:B------:R-:W4:Y:S01]  /*b720*/  LDL.LU R124, [R1+0x14] ;  /* 0x00001400017c7983 */ /* 0x000f220000300800 */
[C---:B------:R-:W-:Y:S02]  /*b730*/  FMUL.FTZ R21, R69.reuse, R157 ;  /* 0x0000009d45157220 */ /* 0x040fe40000410000 */
[C---:B------:R-:W-:Y:S02]  /*b740*/  FMUL.FTZ R26, R0.reuse, R162 ;  /* 0x000000a2001a7220 */ /* 0x040fe40000410000 */
[C---:B------:R-:W-:Y:S01]  /*b750*/  FMUL.FTZ R27, R0.reuse, R163 ;  /* 0x000000a3001b7220 */ /* 0x040fe20000410000 */
[C---:B------:R-:W-:Y:S01]  /*b760*/  HMMA.16816.F32 R16, R72.reuse, R22, R16 ;  /* 0x000000164810723c */ /* 0x040fe20000001810 */
[C---:B------:R-:W-:Y:S02]  /*b770*/  FMUL.FTZ R30, R0.reuse, R102 ;  /* 0x00000066001e7220 */ /* 0x040fe40000410000 */
[----:B------:R5:W-:Y:S01]  /*b780*/  MUFU.EX2 R157, R48 ;  /* 0x00000030009d7308 */ /* 0x000be20000000800 */
[----:B------:R-:W-:Y:S01]  /*b790*/  IMAD.MOV.U32 R102, RZ, RZ, R31 ;  /* 0x000000ffff667224 */ /* 0x000fe200078e001f */
[----:B------:R-:W-:Y:S01]  /*b7a0*/  MOV R163, R152 ;  /* 0x0000009800a37202 */ /* 0x000fe20000000f00 */
[----:B------:R-:W-:Y:S01]  /*b7b0*/  FMUL.FTZ R31, R0, R103 ;  /* 0x00000067001f7220 */ /* 0x000fe20000410000 */
[----:B------:R-:W-:Y:S01]  /*b7c0*/  MOV R103, R35 ;  /* 0x0000002300677202 */ /* 0x000fe20000000f00 */
[C---:B------:R-:W-:Y:S04]  /*b7d0*/  FMUL.FTZ R22, R68.reuse, R158 ;  /* 0x0000009e44167220 */ /* 0x040fe80000410000 */
[C---:B------:R-:W-:Y:S01]  /*b7e0*/  FMUL.FTZ R23, R68.reuse, R159 ;  /* 0x0000009f44177220 */ /* 0x040fe20000410000 */
[----:B------:R5:W-:Y:S01]  /*b7f0*/  MUFU.EX2 R158, R40 ;  /* 0x00000028009e7308 */ /* 0x000be20000000800 */
[----:B------:R-:W-:Y:S02]  /*b800*/  FMUL.FTZ R35, R68, R107 ;  /* 0x0000006b44237220 */ /* 0x000fe40000410000 */
[C---:B------:R-:W-:Y:S02]  /*b810*/  FMUL.FTZ R42, R0.reuse, R110 ;  /* 0x0000006e002a7220 */ /* 0x040fe40000410000 */
[C---:B-1----:R-:W-:Y:S02]  /*b820*/  FMUL.FTZ R20, R69.reuse, R156 ;  /* 0x0000009c45147220 */ /* 0x042fe40000410000 */
[----:B---3--:R-:W-:Y:S02]  /*b830*/  IMAD.MOV.U32 R115, RZ, RZ, R91 ;  /* 0x000000ffff737224 */ /* 0x008fe400078e005b */
[----:B------:R-:W-:Y:S01]  /*b840*/  IMAD.MOV.U32 R152, RZ, RZ, R148 ;  /* 0x000000ffff987224 */ /* 0x000fe200078e0094 */
[----:B------:R-:W-:Y:S01]  /*b850*/  MOV R148, R147 ;  /* 0x0000009300947202 */ /* 0x000fe20000000f00 */
[----:B------:R-:W-:Y:S01]  /*b860*/  IMAD.MOV.U32 R156, RZ, RZ, R188 ;  /* 0x000000ffff9c7224 */ /* 0x000fe200078e00bc */
[-C--:B------:R-:W-:Y:S01]  /*b870*/  HMMA.16816.F32 R20, R72, R36.reuse, R20 ;  /* 0x000000244814723c */ /* 0x080fe20000001814 */
[C---:B------:R-:W-:Y:S02]  /*b880*/  FMUL.FTZ R43, R0.reuse, R111 ;  /* 0x0000006f002b7220 */ /* 0x040fe40000410000 */
[----:B-----5:R-:W-:Y:S02]  /*b890*/  FMUL.FTZ R48, R69, R112 ;  /* 0x0000007045307220 */ /* 0x020fe40000410000 */
[----:B------:R1:W-:Y:S01]  /*b8a0*/  MUFU.EX2 R112, R58 ;  /* 0x0000003a00707308 */ /* 0x0003e20000000800 */
[C---:B------:R-:W-:Y:S02]  /*b8b0*/  FMUL.FTZ R46, R0.reuse, R170 ;  /* 0x000000aa002e7220 */ /* 0x040fe40000410000 */
[C---:B------:R-:W-:Y:S01]  /*b8c0*/  HMMA.16816.F32 R24, R64.reuse, R36, R24 ;  /* 0x000000244018723c */ /* 0x040fe20000001818 */
[----:B------:R-:W-:Y:S03]  /*b8d0*/  FMUL.FTZ R47, R0, R171 ;  /* 0x000000ab002f7220 */ /* 0x000fe60000410000 */
[C---:B------:R-:W-:Y:S02]  /*b8e0*/  FMUL.FTZ R40, R2.reuse, R108 ;  /* 0x0000006c02287220 */ /* 0x040fe40000410000 */
[----:B------:R-:W-:Y:S01]  /*b8f0*/  FMUL.FTZ R57, R2, R121 ;  /* 0x0000007902397220 */ /* 0x000fe20000410000 */
[----:B------:R3:W-:Y:S01]  /*b900*/  MUFU.EX2 R108, R62 ;  /* 0x0000003e006c7308 */ /* 0x0007e20000000800 */
[-C--:B------:R-:W-:Y:S01]  /*b910*/  HMMA.16816.F32 R28, R64, R38.reuse, R28 ;  /* 0x00000026401c723c */ /* 0x080fe2000000181c */
[----:B------:R-:W-:Y:S03]  /*b920*/  FFMA.FTZ R36, R49, c[0x0][0x2d0], -R93 ;  /* 0x0000b40031247a23 */ /* 0x000fe6000001085d */
[C---:B------:R-:W-:Y:S02]  /*b930*/  FMUL.FTZ R37, R69.reuse, R165 ;  /* 0x000000a545257220 */ /* 0x040fe40000410000 */
[C---:B------:R-:W-:Y:S02]  /*b940*/  FMUL.FTZ R49, R69.reuse, R113 ;  /* 0x0000007145317220 */ /* 0x040fe40000410000 */
[C---:B------:R-:W-:Y:S01]  /*b950*/  HMMA.16816.F32 R32, R72.reuse, R38, R32 ;  /* 0x000000264820723c */ /* 0x040fe20000001820 */
[----:B------:R5:W-:Y:S03]  /*b960*/  MUFU.EX2 R100, R36 ;  /* 0x0000002400647308 */ /* 0x000be60000000800 */
[----:B------:R-:W-:Y:S02]  /*b970*/  IMAD.MOV.U32 R150, RZ, RZ, R59 ;  /* 0x000000ffff967224 */ /* 0x000fe400078e003b */
[----:B-1----:R-:W-:Y:S02]  /*b980*/  FMUL.FTZ R58, R0, R122 ;  /* 0x0000007a003a7220 */ /* 0x002fe40000410000 */
[C---:B------:R-:W-:Y:S03]  /*b990*/  FMUL.FTZ R38, R68.reuse, R166 ;  /* 0x000000a644267220 */ /* 0x040fe60000410000 */
[----:B------:R1:W-:Y:S01]  /*b9a0*/  MUFU.EX2 R166, R88 ;  /* 0x0000005800a67308 */ /* 0x0003e20000000800 */
[----:B------:R-:W-:Y:S02]  /*b9b0*/  FMUL.FTZ R39, R68, R167 ;  /* 0x000000a744277220 */ /* 0x000fe40000410000 */
[C---:B------:R-:W-:Y:S02]  /*b9c0*/  FMUL.FTZ R59, R0.reuse, R123 ;  /* 0x0000007b003b7220 */ /* 0x040fe40000410000 */
[C---:B---3--:R-:W-:Y:S02]  /*b9d0*/  FMUL.FTZ R62, R0.reuse, R126 ;  /* 0x0000007e003e7220 */ /* 0x048fe40000410000 */
[----:B------:R-:W-:Y:S02]  /*b9e0*/  FMUL.FTZ R63, R0, R127 ;  /* 0x0000007f003f7220 */ /* 0x000fe40000410000 */
[----:B------:R-:W-:Y:S02]  /*b9f0*/  IMAD.MOV.U32 R113, RZ, RZ, R137 ;  /* 0x000000ffff717224 */ /* 0x000fe400078e0089 */
[----:B------:R-:W-:Y:S02]  /*ba00*/  IMAD.MOV.U32 R137, RZ, RZ, R85 ;  /* 0x000000ffff897224 */ /* 0x000fe400078e0055 */
[----:B------:R-:W-:Y:S01]  /*ba10*/  IMAD.MOV.U32 R147, RZ, RZ, R146 ;  /* 0x000000ffff937224 */ /* 0x000fe200078e0092 */
[----:B------:R-:W-:Y:S01]  /*ba20*/  MOV R146, R144 ;  /* 0x0000009000927202 */ /* 0x000fe20000000f00 */
[C---:B-----5:R-:W-:Y:S02]  /*ba30*/  FMUL.FTZ R36, R69.reuse, R164 ;  /* 0x000000a445247220 */ /* 0x060fe40000410000 */
[----:B------:R-:W-:Y:S02]  /*ba40*/  IMAD.MOV.U32 R144, RZ, RZ, R189 ;  /* 0x000000ffff907224 */ /* 0x000fe400078e00bd */
[----:B------:R-:W-:Y:S02]  /*ba50*/  IMAD.MOV.U32 R159, RZ, RZ, R186 ;  /* 0x000000ffff9f7224 */ /* 0x000fe400078e00ba */
[----:B------:R-:W-:Y:S01]  /*ba60*/  IMAD.MOV.U32 R162, RZ, RZ, R185 ;  /* 0x000000ffffa27224 */ /* 0x000fe200078e00b9 */
[-C--:B------:R-:W-:Y:S01]  /*ba70*/  HMMA.16816.F32 R36, R72, R52.reuse, R36 ;  /* 0x000000344824723c */ /* 0x080fe20000001824 */
[----:B-1----:R-:W-:Y:S07]  /*ba80*/  LDSM.16.MT88.4 R88, [R214+0x900] ;  /* 0x00090000d658783b */ /* 0x002fee0000004200 */
[C---:B------:R-:W-:Y:S07]  /*ba90*/  HMMA.16816.F32 R40, R64.reuse, R52, R40 ;  /* 0x000000344028723c */ /* 0x040fee0000001828 */
[--C-:B------:R-:W-:Y:S01]  /*baa0*/  FFMA.FTZ R52, R56, c[0x0][0x2d0], -R94.reuse ;  /* 0x0000b40038347a23 */ /* 0x100fe2000001085e */
[-C--:B------:R-:W-:Y:S01]  /*bab0*/  HMMA.16816.F32 R44, R64, R54.reuse, R44 ;  /* 0x00000036402c723c */ /* 0x080fe2000000182c */
[----:B------:R-:W-:Y:S02]  /*bac0*/  FMUL.FTZ R56, R2, R120 ;  /* 0x0000007802387220 */ /* 0x000fe40000410000 */
[----:B------:R1:W3:Y:S01]  /*bad0*/  MUFU.EX2 R104, R52 ;  /* 0x0000003400687308 */ /* 0x0002e20000000800 */
[C---:B------:R-:W-:Y:S04]  /*bae0*/  FMUL.FTZ R53, R69.reuse, R117 ;  /* 0x0000007545357220 */ /* 0x040fe80000410000 */
[C---:B------:R-:W-:Y:S07]  /*baf0*/  HMMA.16816.F32 R48, R72.reuse, R54, R48 ;  /* 0x000000364830723c */ /* 0x040fee0000001830 */
[C---:B------:R-:W-:Y:S02]  /*bb00*/  FMUL.FTZ R54, R68.reuse, R118 ;  /* 0x0000007644367220 */ /* 0x040fe40000410000 */
[----:B------:R-:W-:Y:S03]  /*bb10*/  FMUL.FTZ R55, R68, R119 ;  /* 0x0000007744377220 */ /* 0x000fe60000410000 */
[C---:B-1----:R-:W-:Y:S07]  /*bb20*/  FMUL.FTZ R52, R69.reuse, R116 ;  /* 0x0000007445347220 */ /* 0x042fee0000410000 */
[-C--:B------:R-:W-:Y:S08]  /*bb30*/  HMMA.16816.F32 R52, R72, R76.reuse, R52 ;  /* 0x0000004c4834723c */ /* 0x080ff00000001834 */
[C---:B------:R-:W-:Y:S07]  /*bb40*/  HMMA.16816.F32 R56, R64.reuse, R76, R56 ;  /* 0x0000004c4038723c */ /* 0x040fee0000001838 */
[----:B------:R-:W-:Y:S01]  /*bb50*/  FFMA.FTZ R76, R84, c[0x0][0x2d0], -R94 ;  /* 0x0000b400544c7a23 */ /* 0x000fe2000001085e */
[-C--:B------:R-:W-:Y:S01]  /*bb60*/  HMMA.16816.F32 R60, R64, R78.reuse, R60 ;  /* 0x0000004e403c723c */ /* 0x080fe2000000183c */
[----:B---3--:R-:W-:Y:S01]  /*bb70*/  F2FP.PACK_AB R77, R112, R104 ;  /* 0x00000068704d723e */ /* 0x008fe200000000ff */
[----:B------:R-:W1:Y:S01]  /*bb80*/  LDSM.16.MT88.4 R84, [R216+0x900] ;  /* 0x00090000d854783b */ /* 0x000e620000004200 */
[----:B------:R3:W5:Y:S04]  /*bb90*/  MUFU.EX2 R145, R76 ;  /* 0x0000004c00917308 */ /* 0x0007680000000800 */
[C---:B------:R-:W-:Y:S02]  /*bba0*/  FMUL.FTZ R64, R69.reuse, R128 ;  /* 0x0000008045407220 */ /* 0x040fe40000410000 */
[----:B------:R-:W-:Y:S03]  /*bbb0*/  FMUL.FTZ R65, R69, R129 ;  /* 0x0000008145417220 */ /* 0x000fe60000410000 */
[C---:B------:R-:W-:Y:S02]  /*bbc0*/  FMUL.FTZ R66, R68.reuse, R130 ;  /* 0x0000008244427220 */ /* 0x040fe40000410000 */
[----:B------:R-:W-:Y:S07]  /*bbd0*/  FMUL.FTZ R67, R68, R131 ;  /* 0x0000008344437220 */ /* 0x000fee0000410000 */
[----:B------:R-:W-:Y:S01]  /*bbe0*/  HMMA.16816.F32 R64, R72, R78, R64 ;  /* 0x0000004e4840723c */ /* 0x000fe20000001840 */
[--C-:B---3--:R-:W-:Y:S06]  /*bbf0*/  FFMA.FTZ R76, R197, c[0x0][0x2d0], -R71.reuse ;  /* 0x0000b400c54c7a23 */ /* 0x108fec0000010847 */
[----:B------:R-:W-:Y:S02]  /*bc00*/  F2FP.PACK_AB R74, R115, R103 ;  /* 0x00000067734a723e */ /* 0x000fe400000000ff */
[----:B------:R-:W-:Y:S01]  /*bc10*/  F2FP.PACK_AB R75, R114, R102 ;  /* 0x00000066724b723e */ /* 0x000fe200000000ff */
[----:B------:R3:W-:Y:S02]  /*bc20*/  MUFU.EX2 R105, R76 ;  /* 0x0000004c00697308 */ /* 0x0007e40000000800 */
[----:B------:R-:W-:Y:S02]  /*bc30*/  F2FP.PACK_AB R72, R141, R161 ;  /* 0x000000a18d48723e */ /* 0x000fe400000000ff */
[----:B------:R-:W-:Y:S02]  /*bc40*/  F2FP.PACK_AB R73, R142, R160 ;  /* 0x000000a08e49723e */ /* 0x000fe400000000ff */
[----:B------:R-:W-:Y:S02]  /*bc50*/  F2FP.PACK_AB R78, R113, R158 ;  /* 0x0000009e714e723e */ /* 0x000fe400000000ff */
[----:B-----5:R-:W-:Y:S03]  /*bc60*/  F2FP.PACK_AB R79, R145, R108 ;  /* 0x0000006c914f723e */ /* 0x020fe600000000ff */
[-C--:B------:R-:W-:Y:S01]  /*bc70*/  HMMA.16816.F32 R4, R72, R80.reuse, R4 ;  /* 0x000000504804723c */ /* 0x080fe20000001804 */
[--C-:B---3--:R-:W-:Y:S04]  /*bc80*/  FFMA.FTZ R76, R198, c[0x0][0x2d0], -R92.reuse ;  /* 0x0000b400c64c7a23 */ /* 0x108fe8000001085c */
        /* <DEDUP_REMOVED lines=12> */
[----:B------:R1:W3:Y:S07]  /*bd50*/  MUFU.EX2 R107, R80 ;  /* 0x00000050006b7308 */ /* 0x0002ee0000000800 */
        /* <DEDUP_REMOVED lines=8> */
[----:B-----5:R-:W-:Y:S06]  /*bde0*/  FFMA.FTZ R84, R200, c[0x0][0x2d0], -R93 ;  /* 0x0000b400c8547a23 */ /* 0x020fec000001085d */
[----:B------:R5:W-:Y:S01]  /*bdf0*/  MUFU.EX2 R202, R88 ;  /* 0x0000005800ca7308 */ /* 0x000be20000000800 */
[C---:B------:R-:W-:Y:S09]  /*be00*/  HMMA.16816.F32 R48, R72.reuse, R90, R48 ;  /* 0x0000005a4830723c */ /* 0x040ff20000001830 */
[----:B------:R2:W-:Y:S03]  /*be10*/  MUFU.EX2 R111, R84 ;  /* 0x00000054006f7308 */ /* 0x0005e60000000800 */
[----:B-1----:R-:W-:Y:S02]  /*be20*/  FFMA.FTZ R80, R206, c[0x0][0x2d0], -R92 ;  /* 0x0000b400ce507a23 */ /* 0x002fe4000001085c */
[----:B---3--:R-:W-:Y:S01]  /*be30*/  IMAD.MOV.U32 R206, RZ, RZ, R107 ;  /* 0x000000ffffce7224 */ /* 0x008fe200078e006b */
[----:B------:R-:W-:Y:S04]  /*be40*/  MOV R107, R184 ;  /* 0x000000b8006b7202 */ /* 0x000fe80000000f00 */
[----:B------:R1:W-:Y:S01]  /*be50*/  MUFU.EX2 R204, R80 ;  /* 0x0000005000cc7308 */ /* 0x0003e20000000800 */
[----:B-----5:R-:W-:Y:S02]  /*be60*/  FFMA.FTZ R88, R98, c[0x0][0x2d0], -R94 ;  /* 0x0000b40062587a23 */ /* 0x020fe4000001085e */
[--C-:B--2---:R-:W-:Y:S07]  /*be70*/  FFMA.FTZ R84, R201, c[0x0][0x2d0], -R93.reuse ;  /* 0x0000b400c9547a23 */ /* 0x104fee000001085d */
[----:B------:R2:W-:Y:S01]  /*be80*/  MUFU.EX2 R201, R88 ;  /* 0x0000005800c97308 */ /* 0x0005e20000000800 */
[----:B-1----:R-:W-:Y:S09]  /*be90*/  FFMA.FTZ R80, R139, c[0x0][0x2d0], -R93 ;  /* 0x0000b4008b507a23 */ /* 0x002ff2000001085d */
[----:B------:R1:W3:Y:S10]  /*bea0*/  MUFU.EX2 R110, R84 ;  /* 0x00000054006e7308 */ /* 0x0002f40000000800 */
[----:B------:R5:W-:Y:S01]  /*beb0*/  MUFU.EX2 R165, R80 ;  /* 0x0000005000a57308 */ /* 0x000be20000000800 */
[----:B--2---:R-:W-:Y:S01]  /*bec0*/  FFMA.FTZ R88, R232, c[0x0][0x2d0], -R92 ;  /* 0x0000b400e8587a23 */ /* 0x004fe2000001085c */
[----:B------:R-:W-:Y:S08]  /*bed0*/  MOV R232, R157 ;  /* 0x0000009d00e87202 */ /* 0x000ff00000000f00 */
[----:B------:R2:W-:Y:S01]  /*bee0*/  MUFU.EX2 R169, R88 ;  /* 0x0000005800a97308 */ /* 0x0005e20000000800 */
[--C-:B-1----:R-:W-:Y:S01]  /*bef0*/  FFMA.FTZ R84, R207, c[0x0][0x2d0], -R71.reuse ;  /* 0x0000b400cf547a23 */ /* 0x102fe20000010847 */
[----:B------:R-:W-:Y:S02]  /*bf00*/  MOV R207, R106 ;  /* 0x0000006a00cf7202 */ /* 0x000fe40000000f00 */
[----:B------:R-:W-:Y:S06]  /*bf10*/  MOV R106, R95 ;  /* 0x0000005f006a7202 */ /* 0x000fec0000000f00 */
[----:B------:R1:W-:Y:S01]  /*bf20*/  MUFU.EX2 R203, R84 ;  /* 0x0000005400cb7308 */ /* 0x0003e20000000800 */
[----:B-----5:R-:W5:Y:S08]  /*bf30*/  LDSM.16.MT88.4 R80, [R215+0x900] ;  /* 0x00090000d750783b */ /* 0x020f700000004200 */
[----:B--2---:R-:W-:Y:S01]  /*bf40*/  LDSM.16.MT88.4 R88, [R214+0x1100] ;  /* 0x00110000d658783b */ /* 0x004fe20000004200 */
[--C-:B-1----:R-:W-:Y:S04]  /*bf50*/  FFMA.FTZ R84, R96, c[0x0][0x2d0], -R94.reuse ;  /* 0x0000b40060547a23 */ /* 0x102fe8000001085e */
[----:B------:R1:W2:Y:S01]  /*bf60*/  MUFU.EX2 R109, R84 ;  /* 0x00000054006d7308 */ /* 0x0002a20000000800 */
[-C--:B-----5:R-:W-:Y:S08]  /*bf70*/  HMMA.16816.F32 R52, R72, R80.reuse, R52 ;  /* 0x000000504834723c */ /* 0x0a0ff00000001834 */
[C---:B------:R-:W-:Y:S01]  /*bf80*/  HMMA.16816.F32 R56, R76.reuse, R80, R56 ;  /* 0x000000504c38723c */ /* 0x040fe20000001838 */
[----:B-1----:R-:W1:Y:S06]  /*bf90*/  LDSM.16.MT88.4 R84, [R213+0x1100] ;  /* 0x00110000d554783b */ /* 0x002e6c0000004200 */
[----:B------:R-:W-:Y:S01]  /*bfa0*/  FFMA.FTZ R80, R99, c[0x0][0x2d0], -R94 ;  /* 0x0000b40063507a23 */ /* 0x000fe2000001085e */
[-C--:B------:R-:W-:Y:S03]  /*bfb0*/  HMMA.16816.F32 R60, R76, R82.reuse, R60 ;  /* 0x000000524c3c723c */ /* 0x080fe6000000183c */
[----:B------:R5:W4:Y:S04]  /*bfc0*/  MUFU.EX2 R200, R80 ;  /* 0x0000005000c87308 */ /* 0x000b280000000800 */
[----:B------:R-:W-:Y:S01]  /*bfd0*/  FFMA.FTZ R76, R208, c[0x0][0x2d0], -R71 ;  /* 0x0000b400d04c7a23 */ /* 0x000fe20000010847 */
[----:B------:R-:W-:Y:S01]  /*bfe0*/  HMMA.16816.F32 R64, R72, R82, R64 ;  /* 0x000000524840723c */ /* 0x000fe20000001840 */
[----:B---3--:R-:W-:Y:S03]  /*bff0*/  F2FP.PACK_AB R78, R110, R111 ;  /* 0x0000006f6e4e723e */ /* 0x008fe600000000ff */
[----:B--2---:R-:W-:Y:S01]  /*c000*/  F2FP.PACK_AB R77, R202, R109 ;  /* 0x0000006dca4d723e */ /* 0x004fe200000000ff */
[----:B------:R2:W-:Y:S01]  /*c010*/  MUFU.EX2 R171, R76 ;  /* 0x0000004c00ab7308 */ /* 0x0005e20000000800 */
[----:B------:R-:W-:Y:S02]  /*c020*/  MOV R208, R145 ;  /* 0x0000009100d07202 */ /* 0x000fe40000000f00 */
[----:B------:R-:W-:Y:S04]  /*c030*/  F2FP.PACK_AB R73, R166, R167 ;  /* 0x000000a7a649723e */ /* 0x000fe800000000ff */
[----:B------:R-:W-:Y:S02]  /*c040*/  F2FP.PACK_AB R74, R206, R207 ;  /* 0x000000cfce4a723e */ /* 0x000fe400000000ff */
[----:B------:R-:W-:Y:S01]  /*c050*/  F2FP.PACK_AB R75, R204, R205 ;  /* 0x000000cdcc4b723e */ /* 0x000fe200000000ff */
[----:B-----5:R-:W3:Y:S01]  /*c060*/  LDSM.16.MT88.4 R80, [R216+0x1100] ;  /* 0x00110000d850783b */ /* 0x020ee20000004200 */
[----:B----4-:R-:W-:Y:S01]  /*c070*/  F2FP.PACK_AB R79, R200, R201 ;  /* 0x000000c9c84f723e */ /* 0x010fe200000000ff */
[----:B--2---:R-:W-:Y:S02]  /*c080*/  FFMA.FTZ R76, R210, c[0x0][0x2d0], -R92 ;  /* 0x0000b400d24c7a23 */ /* 0x004fe4000001085c */
[----:B------:R-:W-:Y:S01]  /*c090*/  IMAD.MOV.U32 R210, RZ, RZ, R105 ;  /* 0x000000ffffd27224 */ /* 0x000fe200078e0069 */
[----:B------:R-:W-:Y:S01]  /*c0a0*/  MOV R105, R187 ;  /* 0x000000bb00697202 */ /* 0x000fe20000000f00 */
[----:B------:R2:W-:Y:S03]  /*c0b0*/  MUFU.EX2 R170, R76 ;  /* 0x0000004c00aa7308 */ /* 0x0005e60000000800 */
[----:B------:R-:W-:Y:S01]  /*c0c0*/  F2FP.PACK_AB R72, R210, R157 ;  /* 0x0000009dd248723e */ /* 0x000fe200000000ff */
[----:B------:R-:W-:Y:S04]  /*c0d0*/  IMAD.MOV.U32 R157, RZ, RZ, R153 ;  /* 0x000000ffff9d7224 */ /* 0x000fe800078e0099 */
[----:B------:R-:W-:Y:S02]  /*c0e0*/  FFMA.FTZ R68, R68, R124, R157 ;  /* 0x0000007c44447223 */ /* 0x000fe4000001009d */
[-C--:B-1----:R-:W-:Y:S01]  /*c0f0*/  HMMA.16816.F32 R4, R72, R84.reuse, R4 ;  /* 0x000000544804723c */ /* 0x082fe20000001804 */
[----:B--2---:R-:W-:Y:S07]  /*c100*/  F2FP.PACK_AB R76, R164, R165 ;  /* 0x000000a5a44c723e */ /* 0x004fee00000000ff */
[C---:B------:R-:W-:Y:S07]  /*c110*/  HMMA.16816.F32 R8, R76.reuse, R84, R8 ;  /* 0x000000544c08723c */ /* 0x040fee0000001808 */
[--C-:B------:R-:W-:Y:S01]  /*c120*/  FFMA.FTZ R84, R234, c[0x0][0x2d0], -R71.reuse ;  /* 0x0000b400ea547a23 */ /* 0x100fe20000010847 */
[-C--:B------:R-:W-:Y:S01]  /*c130*/  HMMA.16816.F32 R12, R76, R86.reuse, R12 ;  /* 0x000000564c0c723c */ /* 0x080fe2000000180c */
[----:B------:R-:W-:Y:S02]  /*c140*/  IMAD.MOV.U32 R234, RZ, RZ, R104 ;  /* 0x000000ffffea7224 */ /* 0x000fe400078e0068 */
[----:B------:R1:W-:Y:S05]  /*c150*/  MUFU.EX2 R199, R84 ;  /* 0x0000005400c77308 */ /* 0x0003ea0000000800 */
[C---:B------:R-:W-:Y:S08]  /*c160*/  HMMA.16816.F32 R16, R72.reuse, R86, R16 ;  /* 0x000000564810723c */ /* 0x040ff00000001810 */
[-C--:B---3--:R-:W-:Y:S08]  /*c170*/  HMMA.16816.F32 R20, R72, R80.reuse, R20 ;  /* 0x000000504814723c */ /* 0x088ff00000001814 */
[C---:B------:R-:W-:Y:S01]  /*c180*/  HMMA.16816.F32 R24, R76.reuse, R80, R24 ;  /* 0x000000504c18723c */ /* 0x040fe20000001818 */
[----:B-1----:R-:W-:Y:S03]  /*c190*/  FFMA.FTZ R84, R235, c[0x0][0x2d0], -R71 ;  /* 0x0000b400eb547a23 */ /* 0x002fe60000010847 */
[----:B------:R-:W-:Y:S03]  /*c1a0*/  MOV R235, R158 ;  /* 0x0000009e00eb7202 */ /* 0x000fe60000000f00 */
[--C-:B------:R-:W-:Y:S01]  /*c1b0*/  FFMA.FTZ R80, R209, c[0x0][0x2d0], -R93.reuse ;  /* 0x0000b400d1507a23 */ /* 0x100fe2000001085d */
[-C--:B------:R-:W-:Y:S01]  /*c1c0*/  HMMA.16816.F32 R28, R76, R82.reuse, R28 ;  /* 0x000000524c1c723c */ /* 0x080fe2000000181c */
[----:B------:R1:W-:Y:S03]  /*c1d0*/  MUFU.EX2 R198, R84 ;  /* 0x0000005400c67308 */ /* 0x0003e60000000800 */
[----:B------:R-:W-:Y:S01]  /*c1e0*/  MOV R158, R152 ;  /* 0x00000098009e7202 */ /* 0x000fe20000000f00 */
[----:B------:R-:W-:Y:S01]  /*c1f0*/  IMAD.MOV.U32 R209, RZ, RZ, R234 ;  /* 0x000000ffffd17224 */ /* 0x000fe200078e00ea */
[----:B------:R-:W-:Y:S02]  /*c200*/  MOV R234, R112 ;  /* 0x0000007000ea7202 */ /* 0x000fe40000000f00 */
[C---:B------:R-:W-:Y:S01]  /*c210*/  HMMA.16816.F32 R32, R72.reuse, R82, R32 ;  /* 0x000000524820723c */ /* 0x040fe20000001820 */
[----:B------:R-:W-:Y:S02]  /*c220*/  FFMA.FTZ R69, R69, R125, R158 ;  /* 0x0000007d45457223 */ /* 0x000fe4000001009e */
        /* <DEDUP_REMOVED lines=9> */
[----:B--2---:R-:W-:Y:S03]  /*c2c0*/  FFMA.FTZ R80, R211, c[0x0][0x2d0], -R93 ;  /* 0x0000b400d3507a23 */ /* 0x004fe6000001085d */
[----:B------:R-:W-:Y:S01]  /*c2d0*/  MOV R211, R235 ;  /* 0x000000eb00d37202 */ /* 0x000fe20000000f00 */
[----:B------:R-:W-:Y:S02]  /*c2e0*/  IMAD.MOV.U32 R235, RZ, RZ, R113 ;  /* 0x000000ffffeb7224 */ /* 0x000fe400078e0071 */
[----:B------:R2:W-:Y:S01]  /*c2f0*/  MUFU.EX2 R119, R88 ;  /* 0x0000005800777308 */ /* 0x0005e20000000800 */
[C---:B------:R-:W-:Y:S09]  /*c300*/  HMMA.16816.F32 R48, R72.reuse, R90, R48 ;  /* 0x0000005a4830723c */ /* 0x040ff20000001830 */
[----:B------:R3:W-:Y:S03]  /*c310*/  MUFU.EX2 R195, R80 ;  /* 0x0000005000c37308 */ /* 0x0007e60000000800 */
[----:B-1----:R-:W-:Y:S01]  /*c320*/  FFMA.FTZ R84, R237, c[0x0][0x2d0], -R92 ;  /* 0x0000b400ed547a23 */ /* 0x002fe2000001085c */
[----:B------:R-:W-:Y:S02]  /*c330*/  MOV R237, R155 ;  /* 0x0000009b00ed7202 */ /* 0x000fe40000000f00 */
[----:B------:R-:W-:Y:S04]  /*c340*/  LDSM.16.MT88.4 R152, [R213+0x2900] ;  /* 0x00290000d598783b */ /* 0x000fe80000004200 */
[----:B------:R1:W-:Y:S01]  /*c350*/  MUFU.EX2 R197, R84 ;  /* 0x0000005400c57308 */ /* 0x0003e20000000800 */
[----:B--2---:R-:W-:Y:S09]  /*c360*/  FFMA.FTZ R88, R174, c[0x0][0x2d0], -R94 ;  /* 0x0000b400ae587a23 */ /* 0x004ff2000001085e */
[----:B------:R2:W-:Y:S01]  /*c370*/  MUFU.EX2 R118, R88 ;  /* 0x0000005800767308 */ /* 0x0005e20000000800 */
[----:B---3--:R-:W-:Y:S02]  /*c380*/  FFMA.FTZ R80, R230, c[0x0][0x2d0], -R93 ;  /* 0x0000b400e6507a23 */ /* 0x008fe4000001085d */
[----:B------:R-:W-:Y:S07]  /*c390*/  IMAD.MOV.U32 R230, RZ, RZ, R147 ;  /* 0x000000ffffe67224 */ /* 0x000fee00078e0093 */
[----:B------:R3:W-:Y:S01]  /*c3a0*/  MUFU.EX2 R193, R80 ;  /* 0x0000005000c17308 */ /* 0x0007e20000000800 */
[----:B-1----:R-:W1:Y:S01]  /*c3b0*/  LDSM.16.MT88.4 R84, [R215+0x1100] ;  /* 0x00110000d754783b */ /* 0x002e620000004200 */
[----:B--2---:R-:W-:Y:S08]  /*c3c0*/  FFMA.FTZ R88, R243, c[0x0][0x2d0], -R92 ;  /* 0x0000b400f3587a23 */ /* 0x004ff0000001085c */
        /* <DEDUP_REMOVED lines=8> */
[----:B------:R-:W-:Y:S01]  /*c450*/  IMAD.MOV.U32 R238, RZ, RZ, R141 ;  /* 0x000000ffffee7224 */ /* 0x000fe200078e008d */
[----:B------:R1:W-:Y:S02]  /*c460*/  MUFU.EX2 R192, R80 ;  /* 0x0000005000c07308 */ /* 0x0003e40000000800 */
[--C-:B------:R-:W-:Y:S01]  /*c470*/  FFMA.FTZ R84, R175, c[0x0][0x2d0], -R94.reuse ;  /* 0x0000b400af547a23 */ /* 0x100fe2000001085e */
[-C--:B------:R-:W-:Y:S07]  /*c480*/  HMMA.16816.F32 R60, R76, R86.reuse, R60 ;  /* 0x000000564c3c723c */ /* 0x080fee000000183c */
        /* <DEDUP_REMOVED lines=14> */
[--C-:B---3--:R-:W-:Y:S01]  /*c570*/  FFMA.FTZ R76, R240, c[0x0][0x2d0], -R92.reuse ;  /* 0x0000b400f04c7a23 */ /* 0x108fe2000001085c */
        /* <DEDUP_REMOVED lines=8> */
[-C--:B------:R-:W-:Y:S03]  /*c600*/  HMMA.16816.F32 R12, R76, R82.reuse, R12 ;  /* 0x000000524c0c723c */ /* 0x080fe6000000180c */
[----:B------:R1:W-:Y:S05]  /*c610*/  MUFU.EX2 R123, R80 ;  /* 0x00000050007b7308 */ /* 0x0003ea0000000800 */
[C---:B------:R-:W-:Y:S08]  /*c620*/  HMMA.16816.F32 R16, R72.reuse, R82, R16 ;  /* 0x000000524810723c */ /* 0x040ff00000001810 */
[-C--:B------:R-:W-:Y:S08]  /*c630*/  HMMA.16816.F32 R20, R72, R84.reuse, R20 ;  /* 0x000000544814723c */ /* 0x080ff00000001814 */
[C---:B------:R-:W-:Y:S01]  /*c640*/  HMMA.16816.F32 R24, R76.reuse, R84, R24 ;  /* 0x000000544c18723c */ /* 0x040fe20000001818 */
[----:B-1----:R-:W-:Y:S06]  /*c650*/  FFMA.FTZ R80, R247, c[0x0][0x2d0], -R71 ;  /* 0x0000b400f7507a23 */ /* 0x002fec0000010847 */
[--C-:B------:R-:W-:Y:S01]  /*c660*/  FFMA.FTZ R84, R242, c[0x0][0x2d0], -R93.reuse ;  /* 0x0000b400f2547a23 */ /* 0x100fe2000001085d */
[-C--:B------:R-:W-:Y:S01]  /*c670*/  HMMA.16816.F32 R28, R76, R86.reuse, R28 ;  /* 0x000000564c1c723c */ /* 0x080fe2000000181c */
[----:B------:R1:W-:Y:S07]  /*c680*/  MUFU.EX2 R188, R80 ;  /* 0x0000005000bc7308 */ /* 0x0003ee0000000800 */
        /* <DEDUP_REMOVED lines=63> */
[----:B---3--:R-:W-:Y:S03]  /*ca80*/  FFMA.FTZ R71, R151, c[0x0][0x2d0], -R92 ;  /* 0x0000b40097477a23 */ /* 0x008fe6000001085c */
[----:B----4-:R-:W-:Y:S01]  /*ca90*/  F2FP.PACK_AB R130, R139, R173 ;  /* 0x000000ad8b82723e */ /* 0x010fe200000000ff */
[----:B------:R-:W-:Y:S01]  /*caa0*/  IMAD.MOV.U32 R151, RZ, RZ, R150 ;  /* 0x000000ffff977224 */ /* 0x000fe200078e0096 */
[----:B------:R-:W-:Y:S02]  /*cab0*/  MOV R150, R149 ;  /* 0x0000009500967202 */ /* 0x000fe40000000f00 */
[C---:B------:R-:W-:Y:S01]  /*cac0*/  HMMA.16816.F32 R32, R72.reuse, R82, R32 ;  /* 0x000000524820723c */ /* 0x040fe20000001820 */
[----:B------:R-:W2:Y:S03]  /*cad0*/  LDL.LU R83, [R1+0x18] ;  /* 0x0000180001537983 */ /* 0x000ea60000300800 */
[----:B------:R-:W-:Y:S01]  /*cae0*/  FFMA.FTZ R92, R137, c[0x0][0x2d0], -R92 ;  /* 0x0000b400895c7a23 */ /* 0x000fe2000001085c */
[----:B------:R-:W-:Y:S01]  /*caf0*/  MOV R149, R138 ;  /* 0x0000008a00957202 */ /* 0x000fe20000000f00 */
[----:B------:R-:W-:Y:S01]  /*cb00*/  IMAD.MOV.U32 R158, RZ, RZ, R150 ;  /* 0x000000ffff9e7224 */ /* 0x000fe200078e0096 */
[----:B------:R3:W-:Y:S02]  /*cb10*/  MUFU.EX2 R138, R71 ;  /* 0x00000047008a7308 */ /* 0x0007e40000000800 */
[----:B------:R-:W-:Y:S01]  /*cb20*/  MOV R157, R149 ;  /* 0x00000095009d7202 */ /* 0x000fe20000000f00 */
[-C--:B------:R-:W-:Y:S07]  /*cb30*/  HMMA.16816.F32 R36, R72, R88.reuse, R36 ;  /* 0x000000584824723c */ /* 0x080fee0000001824 */
[----:B------:R-:W4:Y:S01]  /*cb40*/  MUFU.EX2 R137, R92 ;  /* 0x0000005c00897308 */ /* 0x000f220000000800 */
[C---:B------:R-:W-:Y:S08]  /*cb50*/  HMMA.16816.F32 R40, R76.reuse, R88, R40 ;  /* 0x000000584c28723c */ /* 0x040ff00000001828 */
[-C--:B------:R-:W-:Y:S01]  /*cb60*/  HMMA.16816.F32 R44, R76, R90.reuse, R44 ;  /* 0x0000005a4c2c723c */ /* 0x080fe2000000182c */
[--C-:B---3--:R-:W-:Y:S03]  /*cb70*/  FFMA.FTZ R71, R163, c[0x0][0x2d0], -R93.reuse ;  /* 0x0000b400a3477a23 */ /* 0x108fe6000001085d */
[----:B------:R-:W-:Y:S04]  /*cb80*/  IMAD.MOV.U32 R163, RZ, RZ, R144 ;  /* 0x000000ffffa37224 */ /* 0x000fe800078e0090 */
[C---:B------:R-:W-:Y:S01]  /*cb90*/  HMMA.16816.F32 R48, R72.reuse, R90, R48 ;  /* 0x0000005a4830723c */ /* 0x040fe20000001830 */
[----:B------:R3:W-:Y:S03]  /*cba0*/  MUFU.EX2 R99, R71 ;  /* 0x0000004700637308 */ /* 0x0007e60000000800 */
[----:B----4-:R-:W-:Y:S04]  /*cbb0*/  F2FP.PACK_AB R131, R137, R138 ;  /* 0x0000008a8983723e */ /* 0x010fe800000000ff */
[-C--:B-1----:R-:W-:Y:S08]  /*cbc0*/  HMMA.16816.F32 R52, R72, R84.reuse, R52 ;  /* 0x000000544834723c */ /* 0x082ff00000001834 */
[C---:B------:R-:W-:Y:S08]  /*cbd0*/  HMMA.16816.F32 R56, R76.reuse, R84, R56 ;  /* 0x000000544c38723c */ /* 0x040ff00000001838 */
[-C--:B------:R-:W-:Y:S01]  /*cbe0*/  HMMA.16816.F32 R60, R76, R86.reuse, R60 ;  /* 0x000000564c3c723c */ /* 0x080fe2000000183c */
[----:B---3--:R-:W-:Y:S03]  /*cbf0*/  FFMA.FTZ R71, R162, c[0x0][0x2d0], -R93 ;  /* 0x0000b400a2477a23 */ /* 0x008fe6000001085d */
[----:B------:R-:W-:Y:S01]  /*cc00*/  MOV R162, R143 ;  /* 0x0000008f00a27202 */ /* 0x000fe20000000f00 */
[----:B------:R1:W3:Y:S03]  /*cc10*/  MUFU.EX2 R92, R71 ;  /* 0x00000047005c7308 */ /* 0x0002e60000000800 */
[----:B------:R-:W-:Y:S08]  /*cc20*/  HMMA.16816.F32 R64, R72, R86, R64 ;  /* 0x000000564840723c */ /* 0x000ff00000001840 */
[-C--:B------:R-:W-:Y:S07]  /*cc30*/  HMMA.16816.F32 R140, R128, R152.reuse, R4 ;  /* 0x00000098808c723c */ /* 0x080fee0000001804 */
[----:B------:R-:W-:Y:S01]  /*cc40*/  FADD.FTZ R4, R237, R69 ;  /* 0x00000045ed047221 */ /* 0x000fe20000010000 */
[----:B------:R-:W-:Y:S01]  /*cc50*/  MOV R237, R115 ;  /* 0x0000007300ed7202 */ /* 0x000fe20000000f00 */
[----:B------:R-:W-:Y:S03]  /*cc60*/  FADD.FTZ R6, R236, R68 ;  /* 0x00000044ec067221 */ /* 0x000fe60000010000 */
[----:B------:R-:W-:Y:S01]  /*cc70*/  FADD.FTZ R4, R158, R4 ;  /* 0x000000049e047221 */ /* 0x000fe20000010000 */
[----:B------:R-:W-:Y:S01]  /*cc80*/  MOV R236, R114 ;  /* 0x0000007200ec7202 */ /* 0x000fe20000000f00 */
[--C-:B-1----:R-:W-:Y:S01]  /*cc90*/  FFMA.FTZ R71, R159, c[0x0][0x2d0], -R93.reuse ;  /* 0x0000b4009f477a23 */ /* 0x102fe2000001085d */
[----:B------:R-:W1:Y:S01]  /*cca0*/  LDSM.16.MT88.4 R112, [R214+0x2900] ;  /* 0x00290000d670783b */ /* 0x000e620000004200 */
[----:B------:R-:W-:Y:S01]  /*ccb0*/  FFMA.FTZ R93, R183, c[0x0][0x2d0], -R93 ;  /* 0x0000b400b75d7a23 */ /* 0x000fe2000001085d */
[----:B---3--:R-:W-:Y:S01]  /*ccc0*/  F2FP.PACK_AB R124, R92, R99 ;  /* 0x000000635c7c723e */ /* 0x008fe200000000ff */
[----:B------:R-:W-:Y:S01]  /*ccd0*/  FADD.FTZ R6, R157, R6 ;  /* 0x000000069d067221 */ /* 0x000fe20000010000 */
[----:B------:R3:W-:Y:S01]  /*cce0*/  MUFU.EX2 R82, R71 ;  /* 0x0000004700527308 */ /* 0x0007e20000000800 */
[----:B------:R-:W-:Y:S01]  /*ccf0*/  FADD.FTZ R4, R240, R4 ;  /* 0x00000004f0047221 */ /* 0x000fe20000010000 */
[----:B------:R-:W-:Y:S08]  /*cd00*/  MOV R159, R151 ;  /* 0x00000097009f7202 */ /* 0x000ff00000000f00 */
[----:B------:R-:W4:Y:S01]  /*cd10*/  MUFU.EX2 R93, R93 ;  /* 0x0000005d005d7308 */ /* 0x000f220000000800 */
[--C-:B---3--:R-:W-:Y:S09]  /*cd20*/  FFMA.FTZ R71, R178, c[0x0][0x2d0], -R94.reuse ;  /* 0x0000b400b2477a23 */ /* 0x108ff2000001085e */
[----:B------:R3:W-:Y:S01]  /*cd30*/  MUFU.EX2 R80, R71 ;  /* 0x0000004700507308 */ /* 0x0007e20000000800 */
[----:B----4-:R-:W-:Y:S01]  /*cd40*/  F2FP.PACK_AB R126, R93, R82 ;  /* 0x000000525d7e723e */ /* 0x010fe200000000ff */
[--C-:B---3--:R-:W-:Y:S08]  /*cd50*/  FFMA.FTZ R71, R179, c[0x0][0x2d0], -R94.reuse ;  /* 0x0000b400b3477a23 */ /* 0x108ff0000001085e */
[----:B------:R3:W4:Y:S02]  /*cd60*/  MUFU.EX2 R81, R71 ;  /* 0x0000004700517308 */ /* 0x0007240000000800 */
[--C-:B---3--:R-:W-:Y:S01]  /*cd70*/  FFMA.FTZ R71, R180, c[0x0][0x2d0], -R94.reuse ;  /* 0x0000b400b4477a23 */ /* 0x108fe2000001085e */
[----:B----4-:R-:W-:Y:S01]  /*cd80*/  F2FP.PACK_AB R125, R81, R80 ;  /* 0x00000050517d723e */ /* 0x010fe200000000ff */
[----:B------:R-:W-:Y:S02]  /*cd90*/  FFMA.FTZ R94, R70, c[0x0][0x2d0], -R94 ;  /* 0x0000b400465e7a23 */ /* 0x000fe4000001085e */
[----:B------:R-:W3:Y:S04]  /*cda0*/  LDL.LU R70, [R1+0x1c] ;  /* 0x00001c0001467983 */ /* 0x000ee80000300800 */
[----:B------:R-:W-:Y:S10]  /*cdb0*/  MUFU.EX2 R71, R71 ;  /* 0x0000004700477308 */ /* 0x000ff40000000800 */
[----:B------:R-:W4:Y:S02]  /*cdc0*/  MUFU.EX2 R94, R94 ;  /* 0x0000005e005e7308 */ /* 0x000f240000000800 */
[----:B----4-:R-:W-:Y:S07]  /*cdd0*/  F2FP.PACK_AB R127, R94, R71 ;  /* 0x000000475e7f723e */ /* 0x010fee00000000ff */
[C---:B------:R-:W-:Y:S01]  /*cde0*/  HMMA.16816.F32 R144, R124.reuse, R152, R8 ;  /* 0x000000987c90723c */ /* 0x040fe20000001808 */
[----:B--2---:R-:W-:Y:S01]  /*cdf0*/  FFMA.FTZ R2, R2, R83, R156 ;  /* 0x0000005302027223 */ /* 0x004fe2000001009c */
[----:B------:R-:W-:Y:S06]  /*ce00*/  MOV R156, R148 ;  /* 0x00000094009c7202 */ /* 0x000fec0000000f00 */
[-C--:B------:R-:W-:Y:S01]  /*ce10*/  HMMA.16816.F32 R148, R124, R154.reuse, R12 ;  /* 0x0000009a7c94723c */ /* 0x080fe2000000180c */
[----:B------:R-:W-:Y:S04]  /*ce20*/  FADD.FTZ R2, R159, R2 ;  /* 0x000000029f027221 */ /* 0x000fe80000010000 */
[----:B------:R-:W-:Y:S02]  /*ce30*/  FADD.FTZ R5, R156, R2 ;  /* 0x000000029c057221 */ /* 0x000fe40000010000 */
[----:B------:R-:W-:Y:S01]  /*ce40*/  FADD.FTZ R2, R163, R6 ;  /* 0x00000006a3027221 */ /* 0x000fe20000010000 */
[C---:B------:R-:W-:Y:S01]  /*ce50*/  HMMA.16816.F32 R152, R128.reuse, R154, R16 ;  /* 0x0000009a8098723c */ /* 0x040fe20000001810 */
[----:B------:R-:W-:Y:S07]  /*ce60*/  FADD.FTZ R6, R161, R4 ;  /* 0x00000004a1067221 */ /* 0x000fee0000010000 */
[-C--:B------:R-:W-:Y:S01]  /*ce70*/  HMMA.16816.F32 R156, R128, R104.reuse, R20 ;  /* 0x00000068809c723c */ /* 0x080fe20000001814 */
[----:B---3--:R-:W-:Y:S03]  /*ce80*/  FFMA.FTZ R8, R0, R70, R135 ;  /* 0x0000004600087223 */ /* 0x008fe60000010087 */
[----:B------:R-:W-:Y:S02]  /*ce90*/  FADD.FTZ R0, R162, R5 ;  /* 0x00000005a2007221 */ /* 0x000fe40000010000 */
[----:B------:R-:W-:Y:S01]  /*cea0*/  FADD.FTZ R8, R136, R8 ;  /* 0x0000000888087221 */ /* 0x000fe20000010000 */
[----:B------:R-:W-:Y:S01]  /*ceb0*/  MOV R136, R133 ;  /* 0x0000008500887202 */ /* 0x000fe20000000f00 */
[----:B------:R-:W-:Y:S04]  /*cec0*/  FADD.FTZ R5, R160, R2 ;  /* 0x00000002a0057221 */ /* 0x000fe80000010000 */
        /* <DEDUP_REMOVED lines=64> */
[----:B------:R-:W-:Y:S03]  /*d2d0*/  FADD.FTZ R8, R120, R8 ;  /* 0x0000000878087221 */ /* 0x000fe60000010000 */
[----:B------:R-:W-:Y:S02]  /*d2e0*/  FADD.FTZ R9, R122, R0 ;  /* 0x000000007a097221 */ /* 0x000fe40000010000 */
[----:B------:R-:W-:Y:S01]  /*d2f0*/  FADD.FTZ R2, R186, R10 ;  /* 0x0000000aba027221 */ /* 0x000fe20000010000 */
[C---:B------:R-:W-:Y:S01]  /*d300*/  HMMA.16816.F32 R120, R124.reuse, R4, R56 ;  /* 0x000000047c78723c */ /* 0x040fe20000001838 */
[----:B------:R-:W-:Y:S02]  /*d310*/  FADD.FTZ R0, R188, R11 ;  /* 0x0000000bbc007221 */ /* 0x000fe40000010000 */
[----:B------:R-:W-:Y:S04]  /*d320*/  IMAD.MOV.U32 R135, RZ, RZ, R134 ;  /* 0x000000ffff877224 */ /* 0x000fe800078e0086 */
[----:B------:R-:W-:Y:S01]  /*d330*/  FADD.FTZ R4, R97, R8 ;  /* 0x0000000861047221 */ /* 0x000fe20000010000 */
[-C--:B------:R-:W-:Y:S01]  /*d340*/  HMMA.16816.F32 R124, R124, R6.reuse, R60 ;  /* 0x000000067c7c723c */ /* 0x080fe2000000183c */
[----:B------:R-:W-:Y:S03]  /*d350*/  FADD.FTZ R8, R187, R9 ;  /* 0x00000009bb087221 */ /* 0x000fe60000010000 */
[----:B------:R-:W-:Y:S02]  /*d360*/  FADD.FTZ R9, R185, R2 ;  /* 0x00000002b9097221 */ /* 0x000fe40000010000 */
[----:B------:R-:W-:Y:S02]  /*d370*/  FADD.FTZ R4, R96, R4 ;  /* 0x0000000460047221 */ /* 0x000fe40000010000 */
[----:B------:R-:W-:Y:S01]  /*d380*/  FADD.FTZ R5, R184, R0 ;  /* 0x00000000b8057221 */ /* 0x000fe20000010000 */
[----:B------:R-:W-:Y:S03]  /*d390*/  HMMA.16816.F32 R128, R128, R6, R64 ;  /* 0x000000068080723c */ /* 0x000fe60000001840 */
[----:B------:R-:W-:Y:S02]  /*d3a0*/  FADD.FTZ R2, R174, R8 ;  /* 0x00000008ae027221 */ /* 0x000fe40000010000 */
[----:B------:R-:W-:Y:S02]  /*d3b0*/  FADD.FTZ R4, R95, R4 ;  /* 0x000000045f047221 */ /* 0x000fe40000010000 */
[----:B------:R-:W-:Y:S02]  /*d3c0*/  FADD.FTZ R0, R99, R9 ;  /* 0x0000000963007221 */ /* 0x000fe40000010000 */
[----:B------:R-:W-:Y:S03]  /*d3d0*/  FADD.FTZ R5, R175, R5 ;  /* 0x00000005af057221 */ /* 0x000fe60000010000 */
[----:B------:R-:W-:Y:S02]  /*d3e0*/  FADD.FTZ R8, R172, R2 ;  /* 0x00000002ac087221 */ /* 0x000fe40000010000 */
[----:B------:R-:W-:Y:S02]  /*d3f0*/  FADD.FTZ R2, R80, R4 ;  /* 0x0000000450027221 */ /* 0x000fe40000010000 */
[----:B------:R-:W-:Y:S02]  /*d400*/  FADD.FTZ R4, R92, R0 ;  /* 0x000000005c047221 */ /* 0x000fe40000010000 */
[----:B------:R-:W-:Y:S02]  /*d410*/  FADD.FTZ R0, R173, R5 ;  /* 0x00000005ad007221 */ /* 0x000fe40000010000 */
[----:B------:R-:W-:Y:S01]  /*d420*/  FADD.FTZ R5, R138, R8 ;  /* 0x000000088a057221 */ /* 0x000fe20000010000 */
[----:B------:R-:W-:Y:S01]  /*d430*/  MOV R138, R3 ;  /* 0x00000003008a7202 */ /* 0x000fe20000000f00 */
[----:B------:R-:W-:Y:S02]  /*d440*/  FADD.FTZ R6, R139, R0 ;  /* 0x000000008b067221 */ /* 0x000fe40000010000 */
[----:B------:R-:W-:Y:S01]  /*d450*/  FADD.FTZ R5, R137, R5 ;  /* 0x0000000589057221 */ /* 0x000fe20000010000 */
[----:B------:R-:W-:Y:S01]  /*d460*/  MOV R137, R132 ;  /* 0x0000008400897202 */ /* 0x000fe20000000f00 */
        /* <DEDUP_REMOVED lines=9> */
[----:B------:R-:W-:-:S05]  /*d500*/  @P0 BRA `(.L_x_2112) ;  /* 0xffffa49000000947 */ /* 0x000fca000383ffff */
.L_x_2095:
        /* <DEDUP_REMOVED lines=24> */
.L_x_2114:
[----:B------:R-:W-:-:S04]  /*d690*/  MOV R4, c[0x0][0x32c] ;  /* 0x0000cb0000047a02 */ /* 0x000fc80000000f00 */
[----:B------:R-:W-:-:S13]  /*d6a0*/  ISETP.NE.AND P0, PT, R4, 0x1, PT ;  /* 0x000000010400780c */ /* 0x000fda0003f05270 */
[----:B------:R-:W-:-:S05]  /*d6b0*/  @P0 IMAD.HI.U32 R4, R0, c[0x0][0x330], RZ ;  /* 0x0000cc0000040a27 */ /* 0x000fca00078e00ff */
[----:B------:R-:W-:-:S05]  /*d6c0*/  @P0 SHF.R.U32.HI R0, RZ, c[0x0][0x334], R4 ;  /* 0x0000cd00ff000a19 */ /* 0x000fca0000011604 */
.L_x_2115:
[----:B------:R-:W-:-:S05]  /*d6d0*/  IMAD R0, R0, c[0x0][0x32c], RZ ;  /* 0x0000cb0000007a24 */ /* 0x000fca00078e02ff */
[----:B------:R-:W-:-:S03]  /*d6e0*/  IMNMX R2, R2, R0, !PT ;  /* 0x0000000002027217 */ /* 0x000fc60007800200 */
.L_x_2113:
[----:B------:R-:W2:Y:S01]  /*d6f0*/  LDL R4, [R1] ;  /* 0x0000000001047983 */ /* 0x000ea20000100800 */
[----:B------:R-:W-:-:S05]  /*d700*/  IADD3 R2, R2, 0x5f, RZ ;  /* 0x0000005f02027810 */ /* 0x000fca0007ffe0ff */
[----:B------:R-:W-:-:S05]  /*d710*/  IMAD.HI R2, R2, 0x2aaaaaab, RZ ;  /* 0x2aaaaaab02027827 */ /* 0x000fca00078e02ff */
[----:B------:R-:W-:-:S04]  /*d720*/  SHF.R.U32.HI R0, RZ, 0x1f, R2 ;  /* 0x0000001fff007819 */ /* 0x000fc80000011602 */
[----:B------:R-:W-:-:S04]  /*d730*/  LEA.HI.SX32 R0, R2, R0, 0x1c ;  /* 0x0000000002007211 */ /* 0x000fc800078fe2ff */
[----:B--2---:R-:W-:-:S04]  /*d740*/  IMNMX R237, R4, R0, !PT ;  /* 0x0000000004ed7217 */ /* 0x004fc80007800200 */
[----:B------:R-:W-:-:S13]  /*d750*/  ISETP.GE.AND P0, PT, R229, R237, PT ;  /* 0x000000ede500720c */ /* 0x000fda0003f06270 */
[----:B------:R-:W-:Y:S05]  /*d760*/  @!P0 BRA `(.L_x_2116) ;  /* 0x0000369000008947 */ /* 0x000fea0003800000 */
[----:B------:R-:W-:Y:S01]  /*d770*/  MOV R135, R133 ;  /* 0x0000008500877202 */ /* 0x000fe20000000f00 */
[----:B------:R-:W-:Y:S01]  /*d780*/  IMAD.MOV.U32 R139, RZ, RZ, R3 ;  /* 0x000000ffff8b7224 */ /* 0x000fe200078e0003 */
[----:B------:R-:W-:Y:S01]  /*d790*/  MOV R0, R134 ;  /* 0x0000008600007202 */ /* 0x000fe20000000f00 */
[----:B------:R-:W-:Y:S01]  /*d7a0*/  IMAD.MOV.U32 R230, RZ, RZ, R229 ;  /* 0x000000ffffe67224 */ /* 0x000fe200078e00e5 */
[----:B------:R-:W-:Y:S01]  /*d7b0*/  MOV R138, R132 ;  /* 0x00000084008a7202 */ /* 0x000fe20000000f00 */
[----:B------:R-:W-:Y:S01]  /*d7c0*/  IMAD.MOV.U32 R239, RZ, RZ, c[0x0][0x1e4] ;  /* 0x00007900ffef7624 */ /* 0x000fe200078e00ff */
[----:B------:R-:W-:Y:S02]  /*d7d0*/  MOV R238, c[0x0][0x1e0] ;  /* 0x0000780000ee7a02 */ /* 0x000fe40000000f00 */
.L_x_2117:
[----:B------:R-:W2:Y:S01]  /*d7e0*/  LDL R229, [R1] ;  /* 0x0000000001e57983 */ /* 0x000ea20000100800 */
[----:B------:R-:W-:Y:S04]  /*d7f0*/  DEPBAR.LE SB0, 0x0 ;  /* 0x000080000000791a */ /* 0x000fe80000000000 */
[----:B------:R-:W-:Y:S08]  /*d800*/  BAR.SYNC.DEFER_BLOCKING 0x0 ;  /* 0x0000000000007b1d */ /* 0x000ff00000010000 */
[----:B------:R-:W-:Y:S08]  /*d810*/  LDSM.16.M88.4 R96, [R219+0x6100] ;  /* 0x00610000db60783b */ /* 0x000ff00000000200 */
[----:B------:R-:W3:Y:S06]  /*d820*/  LDL.64 R202, [R1+0x40] ;  /* 0x0000400001ca7983 */ /* 0x000eec0000100a00 */
[----:B------:R-:W4:Y:S06]  /*d830*/  LDL.64 R200, [R1+0x48] ;  /* 0x0000480001c87983 */ /* 0x000f2c0000100a00 */
[----:B------:R-:W1:Y:S08]  /*d840*/  LDSM.16.M88.4 R16, [R212+0x3100] ;  /* 0x00310000d410783b */ /* 0x000e700000000200 */
[----:B------:R-:W5:Y:S08]  /*d850*/  LDSM.16.M88.4 R92, [R219+0x8100] ;  /* 0x00810000db5c783b */ /* 0x000f700000000200 */
[----:B------:R-:W5:Y:S08]  /*d860*/  LDSM.16.M88.4 R32, [R212+0x3900] ;  /* 0x00390000d420783b */ /* 0x000f700000000200 */
[----:B------:R-:W4:Y:S06]  /*d870*/  LDL.64 R242, [R1+0x28] ;  /* 0x0000280001f27983 */ /* 0x000f2c0000100a00 */
[----:B------:R-:W5:Y:S08]  /*d880*/  LDSM.16.M88.4 R48, [R212+0x4100] ;  /* 0x00410000d430783b */ /* 0x000f700000000200 */
[----:B------:R-:W4:Y:S01]  /*d890*/  LDL.64 R240, [R1+0x38] ;  /* 0x0000380001f07983 */ /* 0x000f220000100a00 */
[-C--:B-1----:R-:W-:Y:S05]  /*d8a0*/  HMMA.16816.F32 R4, R96, R16.reuse, RZ ;  /* 0x000000106004723c */ /* 0x082fea00000018ff */
[----:B------:R-:W1:Y:S03]  /*d8b0*/  LDSM.16.M88.4 R64, [R212+0x4900] ;  /* 0x00490000d440783b */ /* 0x000e660000000200 */
[C---:B-----5:R-:W-:Y:S05]  /*d8c0*/  HMMA.16816.F32 R8, R92.reuse, R16, RZ ;  /* 0x000000105c08723c */ /* 0x060fea00000018ff */
[----:B------:R-:W5:Y:S03]  /*d8d0*/  LDSM.16.M88.4 R80, [R212+0x5100] ;  /* 0x00510000d450783b */ /* 0x000f660000000200 */
[-C--:B------:R-:W-:Y:S05]  /*d8e0*/  HMMA.16816.F32 R12, R92, R18.reuse, RZ ;  /* 0x000000125c0c723c */ /* 0x080fea00000018ff */
[----:B------:R-:W1:Y:S03]  /*d8f0*/  LDSM.16.M88.4 R172, [R212+0x5900] ;  /* 0x00590000d4ac783b */ /* 0x000e660000000200 */
[C---:B------:R-:W-:Y:S05]  /*d900*/  HMMA.16816.F32 R16, R96.reuse, R18, RZ ;  /* 0x000000126010723c */ /* 0x040fea00000018ff */
[----:B------:R-:W-:Y:S03]  /*d910*/  LDSM.16.M88.4 R176, [R222+0x6100] ;  /* 0x00610000deb0783b */ /* 0x000fe60000000200 */
[-C--:B------:R-:W-:Y:S05]  /*d920*/  HMMA.16816.F32 R20, R96, R32.reuse, RZ ;  /* 0x000000206014723c */ /* 0x080fea00000018ff */
[----:B------:R-:W1:Y:S03]  /*d930*/  LDSM.16.M88.4 R180, [R223] ;  /* 0x00000000dfb4783b */ /* 0x000e660000000200 */
[C---:B------:R-:W-:Y:S05]  /*d940*/  HMMA.16816.F32 R24, R92.reuse, R32, RZ ;  /* 0x000000205c18723c */ /* 0x040fea00000018ff */
[----:B------:R-:W1:Y:S03]  /*d950*/  LDSM.16.M88.4 R184, [R222+0x8100] ;  /* 0x00810000deb8783b */ /* 0x000e660000000200 */
[-C--:B------:R-:W-:Y:S05]  /*d960*/  HMMA.16816.F32 R28, R92, R34.reuse, RZ ;  /* 0x000000225c1c723c */ /* 0x080fea00000018ff */
[----:B------:R-:W1:Y:S03]  /*d970*/  LDSM.16.M88.4 R188, [R228] ;  /* 0x00000000e4bc783b */ /* 0x000e660000000200 */
[C---:B------:R-:W-:Y:S05]  /*d980*/  HMMA.16816.F32 R32, R96.reuse, R34, RZ ;  /* 0x000000226020723c */ /* 0x040fea00000018ff */
[----:B------:R-:W2:Y:S03]  /*d990*/  LDSM.16.M88.4 R192, [R227] ;  /* 0x00000000e3c0783b */ /* 0x000ea60000000200 */
        /* <DEDUP_REMOVED lines=19> */
[-C--:B------:R-:W-:Y:S03]  /*dad0*/  HMMA.16816.F32 R12, R184, R182.reuse, R12 ;  /* 0x000000b6b80c723c */ /* 0x080fe6000000180c */
[----:B--2---:R-:W-:Y:S05]  /*dae0*/  ISETP.GT.AND P0, PT, R229, R230, PT ;  /* 0x000000e6e500720c */ /* 0x004fea0003f04270 */
[C---:B------:R-:W-:Y:S01]  /*daf0*/  HMMA.16816.F32 R16, R176.reuse, R182, R16 ;  /* 0x000000b6b010723c */ /* 0x040fe20000001810 */
[----:B------:R-:W2:Y:S07]  /*db00*/  LDSM.16.M88.4 R180, [R225] ;  /* 0x00000000e1b4783b */ /* 0x000eae0000000200 */
[-C--:B------:R-:W-:Y:S04]  /*db10*/  HMMA.16816.F32 R20, R176, R188.reuse, R20 ;  /* 0x000000bcb014723c */ /* 0x080fe80000001814 */
[----:B------:R-:W-:Y:S01]  /*db20*/  @!P0 SHF.R.S32.HI R2, RZ, 0x1f, R230 ;  /* 0x0000001fff028819 */ /* 0x000fe200000114e6 */
[----:B------:R-:W-:Y:S03]  /*db30*/  @!P0 IMAD.WIDE.U32 R132, R230, c[0x0][0x208], RZ ;  /* 0x00008200e6848a25 */ /* 0x000fe600078e00ff */
[C---:B------:R-:W-:Y:S04]  /*db40*/  HMMA.16816.F32 R24, R184.reuse, R188, R24 ;  /* 0x000000bcb818723c */ /* 0x040fe80000001818 */
[----:B------:R-:W-:Y:S04]  /*db50*/  @!P0 IMAD R2, R2, c[0x0][0x208], RZ ;  /* 0x0000820002028a24 */ /* 0x000fe800078e02ff */
[-C--:B------:R-:W-:Y:S04]  /*db60*/  HMMA.16816.F32 R28, R184, R190.reuse, R28 ;  /* 0x000000beb81c723c */ /* 0x080fe8000000181c */
[----:B------:R-:W-:Y:S04]  /*db70*/  @!P0 IMAD R2, R230, c[0x0][0x20c], R2 ;  /* 0x00008300e6028a24 */ /* 0x000fe800078e0202 */
[C---:B------:R-:W-:Y:S01]  /*db80*/  HMMA.16816.F32 R32, R176.reuse, R190, R32 ;  /* 0x000000beb020723c */ /* 0x040fe20000001820 */
[----:B------:R-:W5:Y:S03]  /*db90*/  LDSM.16.M88.4 R188, [R224] ;  /* 0x00000000e0bc783b */ /* 0x000f660000000200 */
[----:B---3--:R-:W-:Y:S02]  /*dba0*/  @!P0 MOV R3, R203 ;  /* 0x000000cb00038202 */ /* 0x008fe40000000f00 */
[----:B------:R-:W-:Y:S02]  /*dbb0*/  @!P0 IADD3 R133, R133, R2, RZ ;  /* 0x0000000285858210 */ /* 0x000fe40007ffe0ff */
[-C--:B------:R-:W-:Y:S04]  /*dbc0*/  HMMA.16816.F32 R36, R176, R192.reuse, R36 ;  /* 0x000000c0b024723c */ /* 0x080fe80000001824 */
[----:B----4-:R-:W-:Y:S04]  /*dbd0*/  @!P0 MOV R2, R200 ;  /* 0x000000c800028202 */ /* 0x010fe80000000f00 */
[C---:B------:R-:W-:Y:S04]  /*dbe0*/  HMMA.16816.F32 R40, R184.reuse, R192, R40 ;  /* 0x000000c0b828723c */ /* 0x040fe80000001828 */
[----:B------:R-:W-:Y:S04]  /*dbf0*/  @!P0 IMAD.WIDE.U32 R2, R132, 0x60, R2 ;  /* 0x0000006084028825 */ /* 0x000fe800078e0002 */
[-C--:B------:R-:W-:Y:S04]  /*dc00*/  HMMA.16816.F32 R44, R184, R194.reuse, R44 ;  /* 0x000000c2b82c723c */ /* 0x080fe8000000182c */
[----:B------:R-:W-:Y:S01]  /*dc10*/  @!P0 IMAD R132, R133, 0x60, RZ ;  /* 0x0000006085848824 */ /* 0x000fe200078e02ff */
[----:B------:R-:W-:Y:S03]  /*dc20*/  @!P0 LEA R198, P1, R2, c[0x0][0x1f8], 0x1 ;  /* 0x00007e0002c68a11 */ /* 0x000fe600078208ff */
[C---:B------:R-:W-:Y:S04]  /*dc30*/  HMMA.16816.F32 R48, R176.reuse, R194, R48 ;  /* 0x000000c2b030723c */ /* 0x040fe80000001830 */
[----:B------:R-:W-:Y:S02]  /*dc40*/  @!P0 IADD3 R3, R3, R132, RZ ;  /* 0x0000008403038210 */ /* 0x000fe40007ffe0ff */
[----:B------:R-:W-:Y:S02]  /*dc50*/  @!P0 IADD3 R196, P2, R198, UR9, RZ ;  /* 0x00000009c6c48c10 */ /* 0x000fe4000ff5e0ff */
[-C--:B-1----:R-:W-:Y:S04]  /*dc60*/  HMMA.16816.F32 R52, R176, R172.reuse, R52 ;  /* 0x000000acb034723c */ /* 0x082fe80000001834 */
[----:B------:R-:W-:Y:S02]  /*dc70*/  @!P0 LEA.HI.X R199, R2, c[0x0][0x1fc], R3, 0x1, P1 ;  /* 0x00007f0002c78a11 */ /* 0x000fe400008f0c03 */
[----:B------:R-:W-:Y:S02]  /*dc80*/  @!P0 IADD3 R136, P1, R196, UR9, RZ ;  /* 0x00000009c4888c10 */ /* 0x000fe4000ff3e0ff */
[C---:B------:R-:W-:Y:S01]  /*dc90*/  HMMA.16816.F32 R56, R184.reuse, R172, R56 ;  /* 0x000000acb838723c */ /* 0x040fe20000001838 */
[----:B------:R-:W-:Y:S01]  /*dca0*/  @!PT LDS RZ, [RZ] ;  /* 0x00000000fffff984 */ /* 0x000fe20000000800 */
[----:B------:R-:W-:Y:S01]  /*dcb0*/  @!PT LDS RZ, [RZ] ;  /* 0x00000000fffff984 */ /* 0x000fe20000000800 */
[----:B------:R-:W-:Y:S01]  /*dcc0*/  @!PT LDS RZ, [RZ] ;  /* 0x00000000fffff984 */ /* 0x000fe20000000800 */
[----:B------:R1:W-:Y:S03]  /*dcd0*/  @!P0 LDGSTS.E.BYPASS.LTC128B.128 [R231+0x100], [R198.64], !P6 ;  /* 0x00100000c6e78fae */ /* 0x0003e6000f101d4c */
[----:B------:R-:W-:Y:S02]  /*dce0*/  @!P0 IADD3.X R197, R199, UR8, RZ, P2, !PT ;  /* 0x00000008c7c58c10 */ /* 0x000fe400097fe4ff */
[----:B------:R-:W-:Y:S02]  /*dcf0*/  @!P0 IADD3 R132, P3, R136, UR9, RZ ;  /* 0x0000000988848c10 */ /* 0x000fe4000ff7e0ff */
[-C--:B------:R-:W-:Y:S01]  /*dd00*/  HMMA.16816.F32 R60, R184, R174.reuse, R60 ;  /* 0x000000aeb83c723c */ /* 0x080fe2000000183c */
[----:B------:R1:W-:Y:S03]  /*dd10*/  @!P0 LDGSTS.E.BYPASS.LTC128B.128 [R231+0x900], [R196.64], !P6 ;  /* 0x00900000c4e78fae */ /* 0x0003e6000f101d4c */
[----:B------:R-:W-:Y:S02]  /*dd20*/  @!P0 IADD3.X R137, R197, UR8, RZ, P1, !PT ;  /* 0x00000008c5898c10 */ /* 0x000fe40008ffe4ff */
[----:B------:R-:W-:Y:S02]  /*dd30*/  @!P0 IADD3 R2, P2, R132, UR9, RZ ;  /* 0x0000000984028c10 */ /* 0x000fe4000ff5e0ff */
[C---:B------:R-:W-:Y:S01]  /*dd40*/  HMMA.16816.F32 R64, R176.reuse, R174, R64 ;  /* 0x000000aeb040723c */ /* 0x040fe20000001840 */
[----:B------:R3:W-:Y:S03]  /*dd50*/  @!P0 LDGSTS.E.BYPASS.LTC128B.128 [R231+0x1100], [R136.64], !P6 ;  /* 0x0110000088e78fae */ /* 0x0007e6000f101d4c */
[----:B------:R-:W-:Y:S02]  /*dd60*/  @!P0 IADD3.X R133, R137, UR8, RZ, P3, !PT ;  /* 0x0000000889858c10 */ /* 0x000fe40009ffe4ff */
[----:B------:R-:W-:Y:S02]  /*dd70*/  @!P0 IADD3 R192, P1, R2, UR9, RZ ;  /* 0x0000000902c08c10 */ /* 0x000fe4000ff3e0ff */
[-C--:B--2---:R-:W-:Y:S01]  /*dd80*/  HMMA.16816.F32 R68, R176, R180.reuse, R68 ;  /* 0x000000b4b044723c */ /* 0x084fe20000001844 */
[----:B------:R2:W-:Y:S03]  /*dd90*/  @!P0 LDGSTS.E.BYPASS.LTC128B.128 [R231+0x1900], [R132.64], !P6 ;  /* 0x0190000084e78fae */ /* 0x0005e6000f101d4c */
[----:B------:R-:W-:Y:S04]  /*dda0*/  @!P0 IADD3.X R3, R133, UR8, RZ, P2, !PT ;  /* 0x0000000885038c10 */ /* 0x000fe800097fe4ff */
[C---:B------:R-:W-:Y:S01]  /*ddb0*/  HMMA.16816.F32 R72, R184.reuse, R180, R72 ;  /* 0x000000b4b848723c */ /* 0x040fe20000001848 */
[----:B------:R4:W-:Y:S03]  /*ddc0*/  @!P0 LDGSTS.E.BYPASS.LTC128B.128 [R231+0x2100], [R2.64], !P6 ;  /* 0x0210000002e78fae */ /* 0x0009e6000f101d4c */
[----:B------:R-:W-:Y:S04]  /*ddd0*/  @!P0 IADD3.X R193, R3, UR8, RZ, P1, !PT ;  /* 0x0000000803c18c10 */ /* 0x000fe80008ffe4ff */
[-C--:B------:R-:W-:Y:S01]  /*dde0*/  HMMA.16816.F32 R76, R184, R182.reuse, R76 ;  /* 0x000000b6b84c723c */ /* 0x080fe2000000184c */
[----:B------:R2:W-:Y:S02]  /*ddf0*/  @!P0 LDGSTS.E.BYPASS.LTC128B.128 [R231+0x2900], [R192.64], !P6 ;  /* 0x02900000c0e78fae */ /* 0x0005e4000f101d4c */
[C---:B------:R-:W-:Y:S02]  /*de00*/  ISETP.GT.AND P0, PT, R230.reuse, R229, PT ;  /* 0x000000e5e600720c */ /* 0x040fe40003f04270 */
[----:B------:R-:W-:Y:S03]  /*de10*/  IADD3 R229, R230, -0x1, RZ ;  /* 0xffffffffe6e57810 */ /* 0x000fe60007ffe0ff */
[C---:B------:R-:W-:Y:S01]  /*de20*/  HMMA.16816.F32 R80, R176.reuse, R182, R80 ;  /* 0x000000b6b050723c */ /* 0x040fe20000001850 */
[----:B-1----:R-:W-:Y:S07]  /*de30*/  LDSM.16.M88.4 R196, [R218+0x3100] ;  /* 0x00310000dac4783b */ /* 0x002fee0000000200 */
[-C--:B-----5:R-:W-:Y:S01]  /*de40*/  HMMA.16816.F32 R84, R176, R188.reuse, R84 ;  /* 0x000000bcb054723c */ /* 0x0a0fe20000001854 */
[----:B------:R-:W-:Y:S07]  /*de50*/  LDSM.16.M88.4 R200, [R220+0x8100] ;  /* 0x00810000dcc8783b */ /* 0x000fee0000000200 */
[C---:B------:R-:W-:Y:S01]  /*de60*/  HMMA.16816.F32 R88, R184.reuse, R188, R88 ;  /* 0x000000bcb858723c */ /* 0x040fe20000001858 */
[----:B------:R-:W0:Y:S07]  /*de70*/  LDGDEPBAR ;  /* 0x00000000000079af */ /* 0x000e2e0000000000 */
[-C--:B------:R-:W-:Y:S01]  /*de80*/  HMMA.16816.F32 R92, R184, R190.reuse, R92 ;  /* 0x000000beb85c723c */ /* 0x080fe2000000185c */
[----:B--2---:R-:W1:Y:S07]  /*de90*/  LDSM.16.M88.4 R192, [R220+0x6100] ;  /* 0x00610000dcc0783b */ /* 0x004e6e0000000200 */
[----:B------:R-:W-:Y:S01]  /*dea0*/  HMMA.16816.F32 R96, R176, R190, R96 ;  /* 0x000000beb060723c */ /* 0x000fe20000001860 */
[----:B------:R-:W2:Y:S08]  /*deb0*/  LDSM.16.M88.4 R204, [R218+0x3900] ;  /* 0x00390000dacc783b */ /* 0x000eb00000000200 */
[----:B------:R-:W5:Y:S08]  /*dec0*/  LDSM.16.M88.4 R208, [R218+0x4100] ;  /* 0x00410000dad0783b */ /* 0x000f700000000200 */
[----:B------:R-:W2:Y:S08]  /*ded0*/  LDSM.16.M88.4 R172, [R218+0x4900] ;  /* 0x00490000daac783b */ /* 0x000eb00000000200 */
[----:B------:R-:W2:Y:S01]  /*dee0*/  LDSM.16.M88.4 R176, [R218+0x5100] ;  /* 0x00510000dab0783b */ /* 0x000ea20000000200 */
[-C--:B-1----:R-:W-:Y:S07]  /*def0*/  HMMA.16816.F32 R4, R192, R196.reuse, R4 ;  /* 0x000000c4c004723c */ /* 0x082fee0000001804 */
[----:B------:R-:W1:Y:S01]  /*df00*/  LDSM.16.M88.4 R180, [R218+0x5900] ;  /* 0x00590000dab4783b */ /* 0x000e620000000200 */
[C---:B------:R-:W-:Y:S07]  /*df10*/  HMMA.16816.F32 R8, R200.reuse, R196, R8 ;  /* 0x000000c4c808723c */ /* 0x040fee0000001808 */
[----:B------:R-:W-:Y:S01]  /*df20*/  LDSM.16.M88.4 R184, [R221+0x6100] ;  /* 0x00610000ddb8783b */ /* 0x000fe20000000200 */
[-C--:B------:R-:W-:Y:S07]  /*df30*/  HMMA.16816.F32 R12, R200, R198.reuse, R12 ;  /* 0x000000c6c80c723c */ /* 0x080fee000000180c */
[----:B------:R-:W1:Y:S01]  /*df40*/  LDSM.16.M88.4 R188, [R217] ;  /* 0x00000000d9bc783b */ /* 0x000e620000000200 */
[C---:B------:R-:W-:Y:S07]  /*df50*/  HMMA.16816.F32 R16, R192.reuse, R198, R16 ;  /* 0x000000c6c010723c */ /* 0x040fee0000001810 */
[----:B------:R-:W-:Y:S01]  /*df60*/  LDSM.16.M88.4 R196, [R217+0x800] ;  /* 0x00080000d9c4783b */ /* 0x000fe20000000200 */
[-C--:B--2---:R-:W-:Y:S08]  /*df70*/  HMMA.16816.F32 R20, R192, R204.reuse, R20 ;  /* 0x000000ccc014723c */ /* 0x084ff00000001814 */
[C---:B------:R-:W-:Y:S08]  /*df80*/  HMMA.16816.F32 R24, R200.reuse, R204, R24 ;  /* 0x000000ccc818723c */ /* 0x040ff00000001818 */
[-C--:B------:R-:W-:Y:S08]  /*df90*/  HMMA.16816.F32 R28, R200, R206.reuse, R28 ;  /* 0x000000cec81c723c */ /* 0x080ff0000000181c */
[C---:B------:R-:W-:Y:S01]  /*dfa0*/  HMMA.16816.F32 R32, R192.reuse, R206, R32 ;  /* 0x000000cec020723c */ /* 0x040fe20000001820 */
[----:B------:R-:W-:Y:S07]  /*dfb0*/  LDSM.16.M88.4 R204, [R217+0x1000] ;  /* 0x00100000d9cc783b */ /* 0x000fee0000000200 */
[-C--:B-----5:R-:W-:Y:S08]  /*dfc0*/  HMMA.16816.F32 R36, R192, R208.reuse, R36 ;  /* 0x000000d0c024723c */ /* 0x0a0ff00000001824 */
        /* <DEDUP_REMOVED lines=13> */
[----:B------:R-:W5:Y:S07]  /*e0a0*/  LDSM.16.M88.4 R176, [R217+0x2000] ;  /* 0x00200000d9b0783b */ /* 0x000f6e0000000200 */
[-C--:B-1----:R-:W-:Y:S08]  /*e0b0*/  HMMA.16816.F32 R84, R192, R180.reuse, R84 ;  /* 0x000000b4c054723c */ /* 0x082ff00000001854 */
[C---:B------:R-:W-:Y:S08]  /*e0c0*/  HMMA.16816.F32 R88, R200.reuse, R180, R88 ;  /* 0x000000b4c858723c */ /* 0x040ff00000001858 */
[-C--:B------:R-:W-:Y:S08]  /*e0d0*/  HMMA.16816.F32 R92, R200, R182.reuse, R92 ;  /* 0x000000b6c85c723c */ /* 0x080ff0000000185c */
[----:B------:R-:W-:Y:S01]  /*e0e0*/  HMMA.16816.F32 R96, R192, R182, R96 ;  /* 0x000000b6c060723c */ /* 0x000fe20000001860 */
[----:B------:R-:W1:Y:S01]  /*e0f0*/  LDSM.16.M88.4 R180, [R217+0x2800] ;  /* 0x00280000d9b4783b */ /* 0x000e620000000200 */
[----:B------:R-:W-:Y:S06]  /*e100*/  DEPBAR.LE SB0, 0x0 ;  /* 0x000080000000791a */ /* 0x000fec0000000000 */
[-C--:B------:R-:W-:Y:S01]  /*e110*/  HMMA.16816.F32 R4, R184, R188.reuse, R4 ;  /* 0x000000bcb804723c */ /* 0x080fe20000001804 */
[----:B------:R-:W-:Y:S07]  /*e120*/  BAR.SYNC.DEFER_BLOCKING 0x0 ;  /* 0x0000000000007b1d */ /* 0x000fee0000010000 */
[C---:B--2---:R-:W-:Y:S08]  /*e130*/  HMMA.16816.F32 R8, R172.reuse, R188, R8 ;  /* 0x000000bcac08723c */ /* 0x044ff00000001808 */
[-C--:B------:R-:W-:Y:S08]  /*e140*/  HMMA.16816.F32 R12, R172, R190.reuse, R12 ;  /* 0x000000beac0c723c */ /* 0x080ff0000000180c */
[C---:B------:R-:W-:Y:S04]  /*e150*/  HMMA.16816.F32 R16, R184.reuse, R190, R16 ;  /* 0x000000beb810723c */ /* 0x040fe80000001810 */
[----:B----4-:R-:W-:Y:S02]  /*e160*/  FMNMX.FTZ R2, R4, R0, !PT ;  /* 0x0000000004027209 */ /* 0x010fe40007810000 */
[----:B------:R-:W-:Y:S02]  /*e170*/  FMNMX.FTZ R3, R6, R135, !PT ;  /* 0x0000008706037209 */ /* 0x000fe40007810000 */
[-C--:B------:R-:W-:Y:S04]  /*e180*/  HMMA.16816.F32 R20, R184, R196.reuse, R20 ;  /* 0x000000c4b814723c */ /* 0x080fe80000001814 */
        /* <DEDUP_REMOVED lines=78> */
[----:B---3--:R-:W1:Y:S01]  /*e670*/  SHFL.BFLY PT, R137, R134, 0x2, 0x1f ;  /* 0x0c401f0086897f89 */ /* 0x008e6200000e0000 */
        /* <DEDUP_REMOVED lines=29> */
[C---:B------:R-:W-:Y:S01]  /*e850*/  FADD.FTZ R0, -R134.reuse, R0 ;  /* 0x0000000086007221 */ /* 0x040fe20000010100 */
[----:B------:R-:W-:Y:S01]  /*e860*/  FMNMX.FTZ R132, R47, R132, !PT ;  /* 0x000000842f847209 */ /* 0x000fe20007810000 */
[----:B------:R-:W-:Y:S01]  /*e870*/  FMUL.FTZ R180, R134, c[0x0][0x2d0] ;  /* 0x0000b40086b47a20 */ /* 0x000fe20000410000 */
[----:B--2---:R-:W-:Y:S03]  /*e880*/  FMNMX.FTZ R3, R3, R133, !PT ;  /* 0x0000008503037209 */ /* 0x004fe60007810000 */
[--C-:B------:R-:W-:Y:S01]  /*e890*/  FFMA.FTZ R49, R49, c[0x0][0x2d0], -R180.reuse ;  /* 0x0000b40031317a23 */ /* 0x100fe200000108b4 */
[----:B------:R-:W-:Y:S01]  /*e8a0*/  FMNMX.FTZ R132, R58, R132, !PT ;  /* 0x000000843a847209 */ /* 0x000fe20007810000 */
[--C-:B------:R-:W-:Y:S02]  /*e8b0*/  FFMA.FTZ R52, R52, c[0x0][0x2d0], -R180.reuse ;  /* 0x0000b40034347a23 */ /* 0x100fe400000108b4 */
[----:B------:R-:W-:Y:S01]  /*e8c0*/  MUFU.EX2 R190, R49 ;  /* 0x0000003100be7308 */ /* 0x000fe20000000800 */
[----:B------:R-:W-:Y:S01]  /*e8d0*/  FMNMX.FTZ R132, R59, R132, !PT ;  /* 0x000000843b847209 */ /* 0x000fe20007810000 */
[----:B------:R-:W1:Y:S01]  /*e8e0*/  SHFL.BFLY PT, R172, R3, 0x1, 0x1f ;  /* 0x0c201f0003ac7f89 */ /* 0x000e6200000e0000 */
[----:B---3--:R-:W-:Y:S01]  /*e8f0*/  FMNMX.FTZ R133, R2, R136, !PT ;  /* 0x0000008802857209 */ /* 0x008fe20007810000 */
[----:B------:R-:W-:Y:S01]  /*e900*/  FMUL.FTZ R2, R0, c[0x0][0x2d0] ;  /* 0x0000b40000027a20 */ /* 0x000fe20000410000 */
[----:B------:R-:W-:Y:S01]  /*e910*/  FMNMX.FTZ R132, R62, R132, !PT ;  /* 0x000000843e847209 */ /* 0x000fe20007810000 */
[--C-:B------:R-:W-:Y:S02]  /*e920*/  FFMA.FTZ R53, R53, c[0x0][0x2d0], -R180.reuse ;  /* 0x0000b40035357a23 */ /* 0x100fe400000108b4 */
[----:B------:R-:W-:Y:S01]  /*e930*/  FMUL.FTZ R181, R133, c[0x0][0x2d0] ;  /* 0x0000b40085b57a20 */ /* 0x000fe20000410000 */
[----:B------:R-:W-:Y:S01]  /*e940*/  FMNMX.FTZ R132, R63, R132, !PT ;  /* 0x000000843f847209 */ /* 0x000fe20007810000 */
[----:B------:R2:W3:Y:S01]  /*e950*/  MUFU.EX2 R137, R2 ;  /* 0x0000000200897308 */ /* 0x0004e20000000800 */
[--C-:B------:R-:W-:Y:S02]  /*e960*/  FFMA.FTZ R4, R4, c[0x0][0x2d0], -R180.reuse ;  /* 0x0000b40004047a23 */ /* 0x100fe400000108b4 */
[----:B------:R-:W-:Y:S01]  /*e970*/  FMNMX.FTZ R132, R74, R132, !PT ;  /* 0x000000844a847209 */ /* 0x000fe20007810000 */
[--C-:B------:R-:W-:Y:S02]  /*e980*/  FFMA.FTZ R6, R6, c[0x0][0x2d0], -R181.reuse ;  /* 0x0000b40006067a23 */ /* 0x100fe400000108b5 */
[--C-:B------:R-:W-:Y:S01]  /*e990*/  FFMA.FTZ R50, R50, c[0x0][0x2d0], -R181.reuse ;  /* 0x0000b40032327a23 */ /* 0x100fe200000108b5 */
[----:B------:R-:W-:Y:S01]  /*e9a0*/  FMNMX.FTZ R132, R75, R132, !PT ;  /* 0x000000844b847209 */ /* 0x000fe20007810000 */
[--C-:B------:R-:W-:Y:S02]  /*e9b0*/  FFMA.FTZ R51, R51, c[0x0][0x2d0], -R181.reuse ;  /* 0x0000b40033337a23 */ /* 0x100fe400000108b5 */
[----:B------:R-:W-:Y:S01]  /*e9c0*/  MUFU.EX2 R209, R4 ;  /* 0x0000000400d17308 */ /* 0x000fe20000000800 */
[----:B------:R-:W-:Y:S01]  /*e9d0*/  FMNMX.FTZ R132, R78, R132, !PT ;  /* 0x000000844e847209 */ /* 0x000fe20007810000 */
[--C-:B------:R-:W-:Y:S02]  /*e9e0*/  FFMA.FTZ R54, R54, c[0x0][0x2d0], -R181.reuse ;  /* 0x0000b40036367a23 */ /* 0x100fe400000108b5 */
[--C-:B------:R-:W-:Y:S01]  /*e9f0*/  FFMA.FTZ R55, R55, c[0x0][0x2d0], -R181.reuse ;  /* 0x0000b40037377a23 */ /* 0x100fe200000108b5 */
[----:B------:R-:W-:Y:S01]  /*ea00*/  FMNMX.FTZ R132, R79, R132, !PT ;  /* 0x000000844f847209 */ /* 0x000fe20007810000 */
[----:B------:R-:W-:Y:S02]  /*ea10*/  FFMA.FTZ R7, R7, c[0x0][0x2d0], -R181 ;  /* 0x0000b40007077a23 */ /* 0x000fe400000108b5 */
[--C-:B------:R-:W-:Y:S01]  /*ea20*/  FFMA.FTZ R16, R16, c[0x0][0x2d0], -R180.reuse ;  /* 0x0000b40010107a23 */ /* 0x100fe200000108b4 */
[----:B------:R-:W-:Y:S01]  /*ea30*/  FMNMX.FTZ R132, R90, R132, !PT ;  /* 0x000000845a847209 */ /* 0x000fe20007810000 */
[----:B------:R4:W-:Y:S01]  /*ea40*/  MUFU.EX2 R208, R6 ;  /* 0x0000000600d07308 */ /* 0x0009e20000000800 */
[--C-:B------:R-:W-:Y:S02]  /*ea50*/  FFMA.FTZ R5, R5, c[0x0][0x2d0], -R180.reuse ;  /* 0x0000b40005057a23 */ /* 0x100fe400000108b4 */
[----:B------:R-:W-:Y:S01]  /*ea60*/  FMNMX.FTZ R0, R91, R132, !PT ;  /* 0x000000845b007209 */ /* 0x000fe20007810000 */
[----:B--2---:R-:W-:Y:S01]  /*ea70*/  FADD.FTZ R2, -R133, R135 ;  /* 0x0000008785027221 */ /* 0x004fe20000010100 */
[----:B-1----:R-:W-:Y:S01]  /*ea80*/  FMNMX.FTZ R132, R3, R172, !PT ;  /* 0x000000ac03847209 */ /* 0x002fe20007810000 */
[--C-:B------:R-:W-:Y:S01]  /*ea90*/  FFMA.FTZ R17, R17, c[0x0][0x2d0], -R180.reuse ;  /* 0x0000b40011117a23 */ /* 0x100fe200000108b4 */
[----:B------:R-:W-:Y:S01]  /*eaa0*/  FMNMX.FTZ R0, R94, R0, !PT ;  /* 0x000000005e007209 */ /* 0x000fe20007810000 */
[----:B------:R-:W-:Y:S02]  /*eab0*/  FMUL.FTZ R2, R2, c[0x0][0x2d0] ;  /* 0x0000b40002027a20 */ /* 0x000fe40000410000 */
[----:B------:R1:W-:Y:S01]  /*eac0*/  MUFU.EX2 R235, R5 ;  /* 0x0000000500eb7308 */ /* 0x0003e20000000800 */
[--C-:B------:R-:W-:Y:S01]  /*ead0*/  FFMA.FTZ R18, R18, c[0x0][0x2d0], -R181.reuse ;  /* 0x0000b40012127a23 */ /* 0x100fe200000108b5 */
[----:B------:R-:W-:Y:S01]  /*eae0*/  FMNMX.FTZ R0, R95, R0, !PT ;  /* 0x000000005f007209 */ /* 0x000fe20007810000 */
[----:B------:R-:W-:Y:S02]  /*eaf0*/  FFMA.FTZ R19, R19, c[0x0][0x2d0], -R181 ;  /* 0x0000b40013137a23 */ /* 0x000fe400000108b5 */
[C---:B---3--:R-:W-:Y:S02]  /*eb00*/  FMUL.FTZ R112, R137.reuse, R112 ;  /* 0x0000007089707220 */ /* 0x048fe40000410000 */
[C---:B------:R-:W-:Y:S01]  /*eb10*/  FMUL.FTZ R113, R137.reuse, R113 ;  /* 0x0000007189717220 */ /* 0x040fe20000410000 */
[----:B------:R-:W2:Y:S01]  /*eb20*/  SHFL.BFLY PT, R3, R0, 0x2, 0x1f ;  /* 0x0c401f0000037f89 */ /* 0x000ea200000e0000 */
[C---:B------:R-:W-:Y:S01]  /*eb30*/  FMUL.FTZ R116, R137.reuse, R116 ;  /* 0x0000007489747220 */ /* 0x040fe20000410000 */
[----:B------:R3:W5:Y:S01]  /*eb40*/  MUFU.EX2 R136, R2 ;  /* 0x0000000200887308 */ /* 0x0007620000000800 */
[C---:B------:R-:W-:Y:S02]  /*eb50*/  FMUL.FTZ R117, R137.reuse, R117 ;  /* 0x0000007589757220 */ /* 0x040fe40000410000 */
[--C-:B------:R-:W-:Y:S01]  /*eb60*/  FFMA.FTZ R48, R48, c[0x0][0x2d0], -R180.reuse ;  /* 0x0000b40030307a23 */ /* 0x100fe200000108b4 */
[----:B----4-:R-:W-:Y:S01]  /*eb70*/  @P0 SHF.R.S32.HI R6, RZ, 0x1f, R229 ;  /* 0x0000001fff060819 */ /* 0x010fe200000114e5 */
[C---:B------:R-:W-:Y:S02]  /*eb80*/  FMUL.FTZ R128, R137.reuse, R128 ;  /* 0x0000008089807220 */ /* 0x040fe40000410000 */
[----:B------:R-:W-:Y:S02]  /*eb90*/  FMUL.FTZ R129, R137, R129 ;  /* 0x0000008189817220 */ /* 0x000fe40000410000 */
[--C-:B------:R-:W-:Y:S01]  /*eba0*/  FFMA.FTZ R64, R64, c[0x0][0x2d0], -R180.reuse ;  /* 0x0000b40040407a23 */ /* 0x100fe200000108b4 */
[----:B------:R4:W-:Y:S01]  /*ebb0*/  MUFU.EX2 R211, R7 ;  /* 0x0000000700d37308 */ /* 0x0009e20000000800 */
[----:B------:R-:W-:Y:S02]  /*ebc0*/  @P0 IMAD R6, R6, c[0x0][0x1e0], RZ ;  /* 0x0000780006060a24 */ /* 0x000fe400078e02ff */
[----:B------:R-:W-:Y:S02]  /*ebd0*/  FFMA.FTZ R65, R65, c[0x0][0x2d0], -R180 ;  /* 0x0000b40041417a23 */ /* 0x000fe400000108b4 */
[C---:B-1----:R-:W-:Y:S04]  /*ebe0*/  @P0 IMAD.WIDE.U32 R4, R229.reuse, c[0x0][0x1e0], RZ ;  /* 0x00007800e5040a25 */ /* 0x042fe800078e00ff */
[----:B------:R-:W-:Y:S01]  /*ebf0*/  @P0 IMAD R6, R229, c[0x0][0x1e4], R6 ;  /* 0x00007900e5060a24 */ /* 0x000fe200078e0206 */
[----:B------:R1:W-:Y:S01]  /*ec00*/  MUFU.EX2 R234, R16 ;  /* 0x0000001000ea7308 */ /* 0x0003e20000000800 */
[----:B------:R-:W-:Y:S01]  /*ec10*/  FFMA.FTZ R21, R21, c[0x0][0x2d0], -R180 ;  /* 0x0000b40015157a23 */ /* 0x000fe200000108b4 */
[----:B--2---:R-:W-:Y:S01]  /*ec20*/  FMNMX.FTZ R0, R0, R3, !PT ;  /* 0x0000000300007209 */ /* 0x004fe20007810000 */
[----:B------:R-:W-:Y:S01]  /*ec30*/  FFMA.FTZ R23, R23, c[0x0][0x2d0], -R181 ;  /* 0x0000b40017177a23 */ /* 0x000fe200000108b5 */
[----:B------:R-:W-:Y:S01]  /*ec40*/  @P0 IADD3 R5, R5, R6, RZ ;  /* 0x0000000605050210 */ /* 0x000fe20007ffe0ff */
[----:B---3--:R-:W-:Y:S01]  /*ec50*/  FADD.FTZ R2, -R132, R138 ;  /* 0x0000008a84027221 */ /* 0x008fe20000010100 */
[----:B------:R-:W-:Y:S01]  /*ec60*/  @P0 MOV R6, R240 ;  /* 0x000000f000060202 */ /* 0x000fe20000000f00 */
[----:B-----5:R-:W-:Y:S02]  /*ec70*/  FMUL.FTZ R114, R136, R114 ;  /* 0x0000007288727220 */ /* 0x020fe40000410000 */
[----:B------:R-:W-:Y:S01]  /*ec80*/  FMUL.FTZ R2, R2, c[0x0][0x2d0] ;  /* 0x0000b40002027a20 */ /* 0x000fe20000410000 */
[----:B------:R2:W-:Y:S01]  /*ec90*/  MUFU.EX2 R236, R17 ;  /* 0x0000001100ec7308 */ /* 0x0005e20000000800 */
[C---:B------:R-:W-:Y:S02]  /*eca0*/  FMUL.FTZ R115, R136.reuse, R115 ;  /* 0x0000007388737220 */ /* 0x040fe40000410000 */
[C---:B------:R-:W-:Y:S01]  /*ecb0*/  FMUL.FTZ R118, R136.reuse, R118 ;  /* 0x0000007688767220 */ /* 0x040fe20000410000 */
[----:B----4-:R-:W-:Y:S01]  /*ecc0*/  @P0 MOV R7, R243 ;  /* 0x000000f300070202 */ /* 0x010fe20000000f00 */
[C---:B------:R-:W-:Y:S01]  /*ecd0*/  FMUL.FTZ R119, R136.reuse, R119 ;  /* 0x0000007788777220 */ /* 0x040fe20000410000 */
[----:B------:R-:W3:Y:S01]  /*ece0*/  LDL.LU R243, [R1+0x10] ;  /* 0x0000100001f37983 */ /* 0x000ee20000300800 */
[----:B------:R-:W-:Y:S02]  /*ecf0*/  FMUL.FTZ R130, R136, R130 ;  /* 0x0000008288827220 */ /* 0x000fe40000410000 */
[----:B------:R-:W-:Y:S01]  /*ed00*/  @P0 IMAD.WIDE.U32 R6, R4, 0x60, R6 ;  /* 0x0000006004060825 */ /* 0x000fe200078e0006 */
[----:B------:R4:W5:Y:S01]  /*ed10*/  MUFU.EX2 R135, R2 ;  /* 0x0000000200877308 */ /* 0x0009620000000800 */
[----:B------:R-:W3:Y:S02]  /*ed20*/  LDL.LU R242, [R1+0x14] ;  /* 0x0000140001f27983 */ /* 0x000ee40000300800 */
[----:B------:R-:W-:Y:S01]  /*ed30*/  @P0 IMAD R5, R5, 0x60, RZ ;  /* 0x0000006005050824 */ /* 0x000fe200078e02ff */
[----:B------:R-:W-:Y:S01]  /*ed40*/  @P0 LEA R4, P1, R6, c[0x0][0x1c8], 0x1 ;  /* 0x0000720006040a11 */ /* 0x000fe200078208ff */
[----:B------:R-:W3:Y:S01]  /*ed50*/  LDL.LU R241, [R1+0x18] ;  /* 0x0000180001f17983 */ /* 0x000ee20000300800 */
[----:B-1----:R-:W-:Y:S02]  /*ed60*/  FMUL.FTZ R16, R137, R152 ;  /* 0x0000009889107220 */ /* 0x002fe40000410000 */
[----:B------:R-:W-:Y:S01]  /*ed70*/  @P0 IADD3 R5, R7, R5, RZ ;  /* 0x0000000507050210 */ /* 0x000fe20007ffe0ff */
[----:B------:R-:W3:Y:S01]  /*ed80*/  LDL.LU R240, [R1+0x1c] ;  /* 0x00001c0001f07983 */ /* 0x000ee20000300800 */
[----:B------:R1:W-:Y:S01]  /*ed90*/  MUFU.EX2 R233, R18 ;  /* 0x0000001200e97308 */ /* 0x0003e20000000800 */
[----:B------:R-:W-:Y:S01]  /*eda0*/  FMUL.FTZ R131, R136, R131 ;  /* 0x0000008388837220 */ /* 0x000fe20000410000 */
[----:B------:R-:W-:Y:S01]  /*edb0*/  @P0 LEA.HI.X R5, R6, c[0x0][0x1cc], R5, 0x1, P1 ;  /* 0x0000730006050a11 */ /* 0x000fe200008f0c05 */
[--C-:B------:R-:W-:Y:S02]  /*edc0*/  FFMA.FTZ R32, R32, c[0x0][0x2d0], -R180.reuse ;  /* 0x0000b40020207a23 */ /* 0x100fe400000108b4 */
[----:B--2---:R-:W-:Y:S02]  /*edd0*/  FMUL.FTZ R17, R137, R153 ;  /* 0x0000009989117220 */ /* 0x004fe40000410000 */
[----:B------:R2:W-:Y:S01]  /*ede0*/  @P0 LDGSTS.E.BYPASS.LTC128B.128 [R231+0x3100], [R4.64], !P6 ;  /* 0x0310000004e70fae */ /* 0x0005e2000f101d4c */
[----:B------:R-:W-:Y:S02]  /*edf0*/  FFMA.FTZ R33, R33, c[0x0][0x2d0], -R180 ;  /* 0x0000b40021217a23 */ /* 0x000fe400000108b4 */
[----:B------:R2:W-:Y:S01]  /*ee00*/  MUFU.EX2 R232, R19 ;  /* 0x0000001300e87308 */ /* 0x0005e20000000800 */
[--C-:B------:R-:W-:Y:S02]  /*ee10*/  FFMA.FTZ R34, R34, c[0x0][0x2d0], -R181.reuse ;  /* 0x0000b40022227a23 */ /* 0x100fe400000108b5 */
[----:B------:R-:W-:Y:S02]  /*ee20*/  FFMA.FTZ R35, R35, c[0x0][0x2d0], -R181 ;  /* 0x0000b40023237a23 */ /* 0x000fe400000108b5 */
[----:B----4-:R-:W4:Y:S01]  /*ee30*/  SHFL.BFLY PT, R2, R0, 0x1, 0x1f ;  /* 0x0c201f0000027f89 */ /* 0x010f2200000e0000 */
[C---:B-----5:R-:W-:Y:S02]  /*ee40*/  FMUL.FTZ R100, R135.reuse, R100 ;  /* 0x0000006487647220 */ /* 0x060fe40000410000 */
[C---:B------:R-:W-:Y:S02]  /*ee50*/  FMUL.FTZ R101, R135.reuse, R101 ;  /* 0x0000006587657220 */ /* 0x040fe40000410000 */
[----:B------:R-:W-:Y:S01]  /*ee60*/  MUFU.EX2 R201, R21 ;  /* 0x0000001500c97308 */ /* 0x000fe20000000800 */
[C---:B------:R-:W-:Y:S02]  /*ee70*/  FMUL.FTZ R108, R135.reuse, R108 ;  /* 0x0000006c876c7220 */ /* 0x040fe40000410000 */
[C---:B------:R-:W-:Y:S02]  /*ee80*/  FMUL.FTZ R109, R135.reuse, R109 ;  /* 0x0000006d876d7220 */ /* 0x040fe40000410000 */
[C---:B-1----:R-:W-:Y:S02]  /*ee90*/  FMUL.FTZ R18, R136.reuse, R154 ;  /* 0x0000009a88127220 */ /* 0x042fe40000410000 */
[C---:B------:R-:W-:Y:S02]  /*eea0*/  FMUL.FTZ R120, R135.reuse, R120 ;  /* 0x0000007887787220 */ /* 0x040fe40000410000 */
[C---:B------:R-:W-:Y:S01]  /*eeb0*/  FMUL.FTZ R121, R135.reuse, R121 ;  /* 0x0000007987797220 */ /* 0x040fe20000410000 */
[----:B------:R-:W-:Y:S01]  /*eec0*/  MUFU.EX2 R200, R23 ;  /* 0x0000001700c87308 */ /* 0x000fe20000000800 */
[C---:B------:R-:W-:Y:S02]  /*eed0*/  FMUL.FTZ R124, R135.reuse, R124 ;  /* 0x0000007c877c7220 */ /* 0x040fe40000410000 */
[----:B------:R-:W-:Y:S02]  /*eee0*/  FMUL.FTZ R125, R135, R125 ;  /* 0x0000007d877d7220 */ /* 0x000fe40000410000 */
[----:B--2---:R-:W-:Y:S02]  /*eef0*/  FMUL.FTZ R19, R136, R155 ;  /* 0x0000009b88137220 */ /* 0x004fe40000410000 */
[C---:B------:R-:W-:Y:S01]  /*ef00*/  FMUL.FTZ R104, R137.reuse, R104 ;  /* 0x0000006889687220 */ /* 0x040fe20000410000 */
[----:B----4-:R-:W-:Y:S02]  /*ef10*/  FMNMX.FTZ R3, R0, R2, !PT ;  /* 0x0000000200037209 */ /* 0x010fe40007810000 */
[----:B------:R1:W-:Y:S01]  /*ef20*/  MUFU.EX2 R202, R32 ;  /* 0x0000002000ca7308 */ /* 0x0003e20000000800 */
[----:B------:R-:W-:Y:S02]  /*ef30*/  FMUL.FTZ R105, R137, R105 ;  /* 0x0000006989697220 */ /* 0x000fe40000410000 */
[----:B------:R-:W-:Y:S02]  /*ef40*/  FMUL.FTZ R106, R136, R106 ;  /* 0x0000006a886a7220 */ /* 0x000fe40000410000 */
[C---:B------:R-:W-:Y:S02]  /*ef50*/  FADD.FTZ R0, -R3.reuse, R139 ;  /* 0x0000008b03007221 */ /* 0x040fe40000010100 */
[----:B------:R-:W-:Y:S02]  /*ef60*/  FMUL.FTZ R139, R132, c[0x0][0x2d0] ;  /* 0x0000b400848b7a20 */ /* 0x000fe40000410000 */
[----:B------:R-:W-:Y:S01]  /*ef70*/  FMUL.FTZ R2, R3, c[0x0][0x2d0] ;  /* 0x0000b40003027a20 */ /* 0x000fe20000410000 */
[----:B------:R2:W-:Y:S01]  /*ef80*/  MUFU.EX2 R203, R33 ;  /* 0x0000002100cb7308 */ /* 0x0005e20000000800 */
[--C-:B------:R-:W-:Y:S02]  /*ef90*/  FFMA.FTZ R13, R13, c[0x0][0x2d0], -R139.reuse ;  /* 0x0000b4000d0d7a23 */ /* 0x100fe4000001088b */
[--C-:B------:R-:W-:Y:S02]  /*efa0*/  FFMA.FTZ R40, R40, c[0x0][0x2d0], -R139.reuse ;  /* 0x0000b40028287a23 */ /* 0x100fe4000001088b */
[--C-:B------:R-:W-:Y:S02]  /*efb0*/  FFMA.FTZ R41, R41, c[0x0][0x2d0], -R139.reuse ;  /* 0x0000b40029297a23 */ /* 0x100fe4000001088b */
[--C-:B------:R-:W-:Y:S02]  /*efc0*/  FFMA.FTZ R42, R42, c[0x0][0x2d0], -R2.reuse ;  /* 0x0000b4002a2a7a23 */ /* 0x100fe40000010802 */
[--C-:B------:R-:W-:Y:S01]  /*efd0*/  FFMA.FTZ R43, R43, c[0x0][0x2d0], -R2.reuse ;  /* 0x0000b4002b2b7a23 */ /* 0x100fe20000010802 */
        /* <DEDUP_REMOVED lines=8> */
[----:B-1----:R-:W-:Y:S02]  /*f060*/  FMUL.FTZ R32, R135, R160 ;  /* 0x000000a087207220 */ /* 0x002fe40000410000 */
[--C-:B------:R-:W-:Y:S02]  /*f070*/  FFMA.FTZ R9, R9, c[0x0][0x2d0], -R139.reuse ;  /* 0x0000b40009097a23 */ /* 0x100fe4000001088b */
[----:B--2---:R-:W-:Y:S02]  /*f080*/  FMUL.FTZ R33, R135, R161 ;  /* 0x000000a187217220 */ /* 0x004fe40000410000 */
[--C-:B------:R-:W-:Y:S01]  /*f090*/  FFMA.FTZ R44, R44, c[0x0][0x2d0], -R139.reuse ;  /* 0x0000b4002c2c7a23 */ /* 0x100fe2000001088b */
[----:B------:R1:W-:Y:S01]  /*f0a0*/  MUFU.EX2 R207, R12 ;  /* 0x0000000c00cf7308 */ /* 0x0003e20000000800 */
[--C-:B------:R-:W-:Y:S02]  /*f0b0*/  FFMA.FTZ R45, R45, c[0x0][0x2d0], -R139.reuse ;  /* 0x0000b4002d2d7a23 */ /* 0x100fe4000001088b */
[--C-:B------:R-:W-:Y:S01]  /*f0c0*/  FFMA.FTZ R46, R46, c[0x0][0x2d0], -R2.reuse ;  /* 0x0000b4002e2e7a23 */ /* 0x100fe20000010802 */
[----:B----4-:R-:W-:Y:S01]  /*f0d0*/  @P0 SHF.L.U32 R13, R238, 0x5, RZ ;  /* 0x00000005ee0d0819 */ /* 0x010fe200000006ff */
[--C-:B------:R-:W-:Y:S02]  /*f0e0*/  FFMA.FTZ R47, R47, c[0x0][0x2d0], -R2.reuse ;  /* 0x0000b4002f2f7a23 */ /* 0x100fe40000010802 */
[----:B------:R-:W-:Y:S02]  /*f0f0*/  FMUL.FTZ R0, R0, c[0x0][0x2d0] ;  /* 0x0000b40000007a20 */ /* 0x000fe40000410000 */
[--C-:B------:R-:W-:Y:S01]  /*f100*/  FFMA.FTZ R28, R28, c[0x0][0x2d0], -R139.reuse ;  /* 0x0000b4001c1c7a23 */ /* 0x100fe2000001088b */
[----:B------:R2:W-:Y:S01]  /*f110*/  MUFU.EX2 R185, R11 ;  /* 0x0000000b00b97308 */ /* 0x0005e20000000800 */
[--C-:B------:R-:W-:Y:S02]  /*f120*/  FFMA.FTZ R26, R26, c[0x0][0x2d0], -R2.reuse ;  /* 0x0000b4001a1a7a23 */ /* 0x100fe40000010802 */
[----:B------:R-:W-:Y:S01]  /*f130*/  FMUL.FTZ R21, R137, R157 ;  /* 0x0000009d89157220 */ /* 0x000fe20000410000 */
[----:B-----5:R-:W-:Y:S01]  /*f140*/  @P0 IADD3 R10, P2, R4, R13, RZ ;  /* 0x0000000d040a0210 */ /* 0x020fe20007f5e0ff */
[----:B------:R-:W-:Y:S02]  /*f150*/  FMUL.FTZ R23, R136, R159 ;  /* 0x0000009f88177220 */ /* 0x000fe40000410000 */
[--C-:B------:R-:W-:Y:S02]  /*f160*/  FFMA.FTZ R24, R24, c[0x0][0x2d0], -R139.reuse ;  /* 0x0000b40018187a23 */ /* 0x100fe4000001088b */
[--C-:B------:R-:W-:Y:S01]  /*f170*/  FFMA.FTZ R25, R25, c[0x0][0x2d0], -R139.reuse ;  /* 0x0000b40019197a23 */ /* 0x100fe2000001088b */
[----:B------:R-:W4:Y:S01]  /*f180*/  MUFU.EX2 R0, R0 ;  /* 0x0000000000007308 */ /* 0x000f220000000800 */
[----:B------:R-:W-:Y:S02]  /*f190*/  FFMA.FTZ R29, R29, c[0x0][0x2d0], -R139 ;  /* 0x0000b4001d1d7a23 */ /* 0x000fe4000001088b */
[--C-:B------:R-:W-:Y:S01]  /*f1a0*/  FFMA.FTZ R30, R30, c[0x0][0x2d0], -R2.reuse ;  /* 0x0000b4001e1e7a23 */ /* 0x100fe20000010802 */
[----:B-1----:R-:W-:Y:S01]  /*f1b0*/  @P0 SHF.L.U64.HI R12, R238, 0x5, R239 ;  /* 0x00000005ee0c0819 */ /* 0x002fe200000102ef */
[----:B------:R-:W-:Y:S02]  /*f1c0*/  FMUL.FTZ R107, R136, R107 ;  /* 0x0000006b886b7220 */ /* 0x000fe40000410000 */
[----:B------:R-:W-:Y:S02]  /*f1d0*/  FFMA.FTZ R138, R31, c[0x0][0x2d0], -R2 ;  /* 0x0000b4001f8a7a23 */ /* 0x000fe40000010802 */
[--C-:B------:R-:W-:Y:S01]  /*f1e0*/  FFMA.FTZ R36, R36, c[0x0][0x2d0], -R180.reuse ;  /* 0x0000b40024247a23 */ /* 0x100fe200000108b4 */
[----:B------:R1:W-:Y:S01]  /*f1f0*/  MUFU.EX2 R205, R8 ;  /* 0x0000000800cd7308 */ /* 0x0003e20000000800 */
[--C-:B------:R-:W-:Y:S02]  /*f200*/  FFMA.FTZ R37, R37, c[0x0][0x2d0], -R180.reuse ;  /* 0x0000b40025257a23 */ /* 0x100fe400000108b4 */
[--C-:B------:R-:W-:Y:S01]  /*f210*/  FFMA.FTZ R38, R38, c[0x0][0x2d0], -R181.reuse ;  /* 0x0000b40026267a23 */ /* 0x100fe200000108b5 */
[----:B--2---:R-:W-:Y:S01]  /*f220*/  @P0 IADD3.X R11, R5, R12, RZ, P2, !PT ;  /* 0x0000000c050b0210 */ /* 0x004fe200017fe4ff */
[--C-:B------:R-:W-:Y:S02]  /*f230*/  FFMA.FTZ R97, R97, c[0x0][0x2d0], -R180.reuse ;  /* 0x0000b40061617a23 */ /* 0x100fe400000108b4 */
[----:B------:R-:W-:Y:S02]  /*f240*/  FFMA.FTZ R99, R99, c[0x0][0x2d0], -R181 ;  /* 0x0000b40063637a23 */ /* 0x000fe400000108b5 */
[----:B------:R2:W-:Y:S01]  /*f250*/  @P0 LDGSTS.E.BYPASS.LTC128B.128 [R231+0x3900], [R10.64], !P6 ;  /* 0x039000000ae70fae */ /* 0x0005e2000f101d4c */
[----:B------:R5:W-:Y:S01]  /*f260*/  MUFU.EX2 R183, R14 ;  /* 0x0000000e00b77308 */ /* 0x000be20000000800 */
[----:B------:R-:W-:Y:S02]  /*f270*/  FFMA.FTZ R93, R93, c[0x0][0x2d0], -R139 ;  /* 0x0000b4005d5d7a23 */ /* 0x000fe4000001088b */
[----:B------:R-:W-:Y:S02]  /*f280*/  FFMA.FTZ R20, R20, c[0x0][0x2d0], -R180 ;  /* 0x0000b40014147a23 */ /* 0x000fe400000108b4 */
[C---:B----4-:R-:W-:Y:S02]  /*f290*/  FMUL.FTZ R102, R0.reuse, R102 ;  /* 0x0000006600667220 */ /* 0x050fe40000410000 */
[C---:B------:R-:W-:Y:S02]  /*f2a0*/  FMUL.FTZ R103, R0.reuse, R103 ;  /* 0x0000006700677220 */ /* 0x040fe40000410000 */
[----:B------:R-:W-:Y:S01]  /*f2b0*/  FMUL.FTZ R110, R0, R110 ;  /* 0x0000006e006e7220 */ /* 0x000fe20000410000 */
[----:B------:R4:W2:Y:S01]  /*f2c0*/  MUFU.EX2 R206, R9 ;  /* 0x0000000900ce7308 */ /* 0x0008a20000000800 */
[--C-:B------:R-:W-:Y:S02]  /*f2d0*/  FFMA.FTZ R22, R22, c[0x0][0x2d0], -R181.reuse ;  /* 0x0000b40016167a23 */ /* 0x100fe400000108b5 */
[----:B------:R-:W-:Y:S01]  /*f2e0*/  FMUL.FTZ R111, R0, R111 ;  /* 0x0000006f006f7220 */ /* 0x000fe20000410000 */
[----:B-1----:R-:W-:Y:S01]  /*f2f0*/  @P0 IADD3 R8, P1, R10, R13, RZ ;  /* 0x0000000d0a080210 */ /* 0x002fe20007f3e0ff */
[C---:B------:R-:W-:Y:S02]  /*f300*/  FMUL.FTZ R31, R0.reuse, R171 ;  /* 0x000000ab001f7220 */ /* 0x040fe40000410000 */
[----:B------:R-:W-:Y:S01]  /*f310*/  FMUL.FTZ R122, R0, R122 ;  /* 0x0000007a007a7220 */ /* 0x000fe20000410000 */
[----:B------:R-:W-:Y:S01]  /*f320*/  @P0 IADD3 R6, P3, R8, R13, RZ ;  /* 0x0000000d08060210 */ /* 0x000fe20007f7e0ff */
[C---:B------:R-:W-:Y:S01]  /*f330*/  FMUL.FTZ R123, R0.reuse, R123 ;  /* 0x0000007b007b7220 */ /* 0x040fe20000410000 */
[----:B------:R1:W1:Y:S01]  /*f340*/  MUFU.EX2 R184, R15 ;  /* 0x0000000f00b87308 */ /* 0x0002620000000800 */
[----:B------:R-:W-:Y:S01]  /*f350*/  FMUL.FTZ R126, R0, R126 ;  /* 0x0000007e007e7220 */ /* 0x000fe20000410000 */
[----:B------:R-:W-:Y:S01]  /*f360*/  @P0 IADD3 R4, P2, R6, R13, RZ ;  /* 0x0000000d06040210 */ /* 0x000fe20007f5e0ff */
[C---:B------:R-:W-:Y:S02]  /*f370*/  FMUL.FTZ R127, R0.reuse, R127 ;  /* 0x0000007f007f7220 */ /* 0x040fe40000410000 */
[----:B-----5:R-:W-:Y:S02]  /*f380*/  FMUL.FTZ R14, R0, R150 ;  /* 0x00000096000e7220 */ /* 0x020fe40000410000 */
[--C-:B------:R-:W-:Y:S02]  /*f390*/  FFMA.FTZ R66, R66, c[0x0][0x2d0], -R181.reuse ;  /* 0x0000b40042427a23 */ /* 0x100fe400000108b5 */
[----:B------:R-:W-:Y:S01]  /*f3a0*/  FFMA.FTZ R67, R67, c[0x0][0x2d0], -R181 ;  /* 0x0000b40043437a23 */ /* 0x000fe200000108b5 */
[----:B------:R5:W-:Y:S01]  /*f3b0*/  MUFU.EX2 R204, R20 ;  /* 0x0000001400cc7308 */ /* 0x000be20000000800 */
[--C-:B------:R-:W-:Y:S02]  /*f3c0*/  FFMA.FTZ R56, R56, c[0x0][0x2d0], -R139.reuse ;  /* 0x0000b40038387a23 */ /* 0x100fe4000001088b */
[--C-:B------:R-:W-:Y:S01]  /*f3d0*/  FFMA.FTZ R57, R57, c[0x0][0x2d0], -R139.reuse ;  /* 0x0000b40039397a23 */ /* 0x100fe2000001088b */
[-C--:B----4-:R-:W-:Y:S01]  /*f3e0*/  @P0 IADD3.X R9, R11, R12.reuse, RZ, P1, !PT ;  /* 0x0000000c0b090210 */ /* 0x090fe20000ffe4ff */
[--C-:B------:R-:W-:Y:S01]  /*f3f0*/  FFMA.FTZ R60, R60, c[0x0][0x2d0], -R139.reuse ;  /* 0x0000b4003c3c7a23 */ /* 0x100fe2000001088b */
[----:B--2---:R-:W-:Y:S01]  /*f400*/  @P0 IADD3 R10, P1, R4, R13, RZ ;  /* 0x0000000d040a0210 */ /* 0x004fe20007f3e0ff */
[----:B------:R-:W-:Y:S01]  /*f410*/  FMUL.FTZ R13, R135, R149 ;  /* 0x00000095870d7220 */ /* 0x000fe20000410000 */
[-C--:B------:R-:W-:Y:S01]  /*f420*/  @P0 IADD3.X R7, R9, R12.reuse, RZ, P3, !PT ;  /* 0x0000000c09070210 */ /* 0x080fe20001ffe4ff */
[----:B------:R2:W-:Y:S01]  /*f430*/  @P0 LDGSTS.E.BYPASS.LTC128B.128 [R231+0x4100], [R8.64], !P6 ;  /* 0x0410000008e70fae */ /* 0x0005e2000f101d4c */
[----:B------:R4:W-:Y:S01]  /*f440*/  MUFU.EX2 R199, R22 ;  /* 0x0000001600c77308 */ /* 0x0009e20000000800 */
[----:B------:R-:W-:Y:S01]  /*f450*/  FFMA.FTZ R61, R61, c[0x0][0x2d0], -R139 ;  /* 0x0000b4003d3d7a23 */ /* 0x000fe2000001088b */
[-C--:B------:R-:W-:Y:S01]  /*f460*/  @P0 IADD3.X R5, R7, R12.reuse, RZ, P2, !PT ;  /* 0x0000000c07050210 */ /* 0x080fe200017fe4ff */
[--C-:B------:R-:W-:Y:S02]  /*f470*/  FFMA.FTZ R58, R58, c[0x0][0x2d0], -R2.reuse ;  /* 0x0000b4003a3a7a23 */ /* 0x100fe40000010802 */
[----:B-1----:R-:W-:Y:S01]  /*f480*/  FMUL.FTZ R15, R0, R151 ;  /* 0x00000097000f7220 */ /* 0x002fe20000410000 */
[----:B------:R-:W-:Y:S01]  /*f490*/  @P0 IADD3.X R11, R5, R12, RZ, P1, !PT ;  /* 0x0000000c050b0210 */ /* 0x000fe20000ffe4ff */
[----:B------:R1:W-:Y:S01]  /*f4a0*/  @P0 LDGSTS.E.BYPASS.LTC128B.128 [R231+0x4900], [R6.64], !P6 ;  /* 0x0490000006e70fae */ /* 0x0003e2000f101d4c */
[----:B------:R-:W-:Y:S02]  /*f4b0*/  FMUL.FTZ R12, R135, R148 ;  /* 0x00000094870c7220 */ /* 0x000fe40000410000 */
[----:B------:R1:W-:Y:S01]  /*f4c0*/  MUFU.EX2 R198, R34 ;  /* 0x0000002200c67308 */ /* 0x0003e20000000800 */
[--C-:B------:R-:W-:Y:S02]  /*f4d0*/  FFMA.FTZ R59, R59, c[0x0][0x2d0], -R2.reuse ;  /* 0x0000b4003b3b7a23 */ /* 0x100fe40000010802 */
[--C-:B------:R-:W-:Y:S02]  /*f4e0*/  FFMA.FTZ R62, R62, c[0x0][0x2d0], -R2.reuse ;  /* 0x0000b4003e3e7a23 */ /* 0x100fe40000010802 */
[----:B------:R1:W-:Y:S01]  /*f4f0*/  @P0 LDGSTS.E.BYPASS.LTC128B.128 [R231+0x5100], [R4.64], !P6 ;  /* 0x0510000004e70fae */ /* 0x0003e2000f101d4c */
[----:B-----5:R-:W-:Y:S02]  /*f500*/  FMUL.FTZ R20, R137, R156 ;  /* 0x0000009c89147220 */ /* 0x020fe40000410000 */
[----:B------:R-:W-:Y:S02]  /*f510*/  FFMA.FTZ R63, R63, c[0x0][0x2d0], -R2 ;  /* 0x0000b4003f3f7a23 */ /* 0x000fe40000010802 */
[----:B------:R5:W5:Y:S01]  /*f520*/  MUFU.EX2 R197, R35 ;  /* 0x0000002300c57308 */ /* 0x000b620000000800 */
[--C-:B------:R-:W-:Y:S02]  /*f530*/  FFMA.FTZ R68, R68, c[0x0][0x2d0], -R180.reuse ;  /* 0x0000b40044447a23 */ /* 0x100fe400000108b4 */
[----:B------:R5:W-:Y:S01]  /*f540*/  @P0 LDGSTS.E.BYPASS.LTC128B.128 [R231+0x5900], [R10.64], !P6 ;  /* 0x059000000ae70fae */ /* 0x000be2000f101d4c */
[----:B----4-:R-:W-:Y:S01]  /*f550*/  FMUL.FTZ R22, R136, R158 ;  /* 0x0000009e88167220 */ /* 0x010fe20000410000 */
[----:B------:R-:W-:Y:S01]  /*f560*/  ISETP.GT.AND P0, PT, R230, R237, PT ;  /* 0x000000ede600720c */ /* 0x000fe20003f04270 */
[C---:B--2---:R-:W-:Y:S01]  /*f570*/  FMUL.FTZ R8, R135.reuse, R144 ;  /* 0x0000009087087220 */ /* 0x044fe20000410000 */
[----:B------:R-:W-:Y:S01]  /*f580*/  F2FP.PACK_AB R144, R206, R205 ;  /* 0x000000cdce90723e */ /* 0x000fe200000000ff */
[----:B------:R-:W-:Y:S01]  /*f590*/  FMUL.FTZ R9, R135, R145 ;  /* 0x0000009187097220 */ /* 0x000fe20000410000 */
[----:B------:R-:W-:Y:S01]  /*f5a0*/  F2FP.PACK_AB R145, R185, R182 ;  /* 0x000000b6b991723e */ /* 0x000fe200000000ff */
[----:B------:R2:W-:Y:S01]  /*f5b0*/  MUFU.EX2 R194, R28 ;  /* 0x0000001c00c27308 */ /* 0x0005e20000000800 */
[----:B------:R-:W4:Y:S01]  /*f5c0*/  LDSM.16.MT88.4 R172, [R213+0x100] ;  /* 0x00010000d5ac783b */ /* 0x000f220000004200 */
[--C-:B------:R-:W-:Y:S01]  /*f5d0*/  FFMA.FTZ R69, R69, c[0x0][0x2d0], -R180.reuse ;  /* 0x0000b40045457a23 */ /* 0x100fe200000108b4 */
[----:B------:R-:W-:Y:S01]  /*f5e0*/  MOV R230, R229 ;  /* 0x000000e500e67202 */ /* 0x000fe20000000f00 */
[----:B-1----:R-:W-:Y:S01]  /*f5f0*/  FMUL.FTZ R6, R136, R142 ;  /* 0x0000008e88067220 */ /* 0x002fe20000410000 */
[----:B------:R-:W-:Y:S01]  /*f600*/  F2FP.PACK_AB R142, R236, R234 ;  /* 0x000000eaec8e723e */ /* 0x000fe200000000ff */
[----:B------:R-:W-:Y:S01]  /*f610*/  FMUL.FTZ R7, R136, R143 ;  /* 0x0000008f88077220 */ /* 0x000fe20000410000 */
[----:B------:R-:W-:Y:S01]  /*f620*/  F2FP.PACK_AB R143, R232, R233 ;  /* 0x000000e9e88f723e */ /* 0x000fe200000000ff */
[----:B------:R-:W-:Y:S01]  /*f630*/  FMUL.FTZ R34, R0, R162 ;  /* 0x000000a200227220 */ /* 0x000fe20000410000 */
[----:B------:R-:W1:Y:S01]  /*f640*/  LDSM.16.MT88.4 R176, [R216+0x100] ;  /* 0x00010000d8b0783b */ /* 0x000e620000004200 */
[----:B------:R4:W-:Y:S01]  /*f650*/  MUFU.EX2 R195, R25 ;  /* 0x0000001900c37308 */ /* 0x0009e20000000800 */
[----:B------:R-:W-:Y:S02]  /*f660*/  FFMA.FTZ R80, R80, c[0x0][0x2d0], -R180 ;  /* 0x0000b40050507a23 */ /* 0x000fe400000108b4 */
[----:B------:R-:W-:Y:S01]  /*f670*/  FMUL.FTZ R4, R137, R140 ;  /* 0x0000008c89047220 */ /* 0x000fe20000410000 */
[----:B------:R-:W-:Y:S01]  /*f680*/  F2FP.PACK_AB R140, R235, R209 ;  /* 0x000000d1eb8c723e */ /* 0x000fe200000000ff */
[----:B------:R-:W-:Y:S01]  /*f690*/  FMUL.FTZ R5, R137, R141 ;  /* 0x0000008d89057220 */ /* 0x000fe20000410000 */
[----:B------:R-:W-:Y:S01]  /*f6a0*/  F2FP.PACK_AB R141, R211, R208 ;  /* 0x000000d0d38d723e */ /* 0x000fe200000000ff */
[----:B------:R-:W1:Y:S01]  /*f6b0*/  LDSM.16.MT88.4 R148, [R214+0x100] ;  /* 0x00010000d694783b */ /* 0x000e620000004200 */
[C---:B-----5:R-:W-:Y:S02]  /*f6c0*/  FMUL.FTZ R35, R0.reuse, R163 ;  /* 0x000000a300237220 */ /* 0x060fe40000410000 */
[----:B------:R-:W-:Y:S01]  /*f6d0*/  MUFU.EX2 R186, R50 ;  /* 0x0000003200ba7308 */ /* 0x000fe20000000800 */
[----:B------:R-:W-:Y:S01]  /*f6e0*/  FMUL.FTZ R10, R0, R146 ;  /* 0x00000092000a7220 */ /* 0x000fe20000410000 */
[----:B------:R-:W-:Y:S01]  /*f6f0*/  F2FP.PACK_AB R146, R210, R207 ;  /* 0x000000cfd292723e */ /* 0x000fe200000000ff */
[----:B------:R-:W-:Y:S01]  /*f700*/  FMUL.FTZ R11, R0, R147 ;  /* 0x00000093000b7220 */ /* 0x000fe20000410000 */
[----:B------:R-:W-:Y:S01]  /*f710*/  F2FP.PACK_AB R147, R184, R183 ;  /* 0x000000b7b893723e */ /* 0x000fe200000000ff */
[----:B------:R-:W5:Y:S01]  /*f720*/  LDSM.16.MT88.4 R152, [R215+0x100] ;  /* 0x00010000d798783b */ /* 0x000f620000004200 */
[----:B--2---:R-:W-:Y:S02]  /*f730*/  FFMA.FTZ R28, R27, c[0x0][0x2d0], -R2 ;  /* 0x0000b4001b1c7a23 */ /* 0x004fe40000010802 */
[----:B------:R-:W-:Y:S02]  /*f740*/  FMUL.FTZ R27, R136, R167 ;  /* 0x000000a7881b7220 */ /* 0x000fe40000410000 */
[----:B------:R2:W-:Y:S01]  /*f750*/  MUFU.EX2 R167, R28 ;  /* 0x0000001c00a77308 */ /* 0x0005e20000000800 */
[----:B------:R-:W-:Y:S02]  /*f760*/  FFMA.FTZ R81, R81, c[0x0][0x2d0], -R180 ;  /* 0x0000b40051517a23 */ /* 0x000fe400000108b4 */
[----:B------:R-:W0:Y:S01]  /*f770*/  LDGDEPBAR ;  /* 0x00000000000079af */ /* 0x000e220000000000 */
[----:B----4-:R-:W-:Y:S02]  /*f780*/  FMUL.FTZ R25, R137, R165 ;  /* 0x000000a589197220 */ /* 0x010fe40000410000 */
[--C-:B------:R-:W-:Y:S02]  /*f790*/  FFMA.FTZ R70, R70, c[0x0][0x2d0], -R181.reuse ;  /* 0x0000b40046467a23 */ /* 0x100fe400000108b5 */
[--C-:B------:R-:W-:Y:S02]  /*f7a0*/  FFMA.FTZ R71, R71, c[0x0][0x2d0], -R181.reuse ;  /* 0x0000b40047477a23 */ /* 0x100fe400000108b5 */
[----:B------:R4:W-:Y:S01]  /*f7b0*/  MUFU.EX2 R189, R48 ;  /* 0x0000003000bd7308 */ /* 0x0009e20000000800 */
[-C--:B------:R-:W-:Y:S05]  /*f7c0*/  HMMA.16816.F32 R4, R140, R172.reuse, R4 ;  /* 0x000000ac8c04723c */ /* 0x080fea0000001804 */
[--C-:B------:R-:W-:Y:S02]  /*f7d0*/  FFMA.FTZ R82, R82, c[0x0][0x2d0], -R181.reuse ;  /* 0x0000b40052527a23 */ /* 0x100fe400000108b5 */
[----:B------:R-:W-:Y:S01]  /*f7e0*/  FFMA.FTZ R83, R83, c[0x0][0x2d0], -R181 ;  /* 0x0000b40053537a23 */ /* 0x000fe200000108b5 */
[C---:B------:R-:W-:Y:S01]  /*f7f0*/  HMMA.16816.F32 R8, R144.reuse, R172, R8 ;  /* 0x000000ac9008723c */ /* 0x040fe20000001808 */
[----:B------:R-:W-:Y:S03]  /*f800*/  MUFU.EX2 R171, R45 ;  /* 0x0000002d00ab7308 */ /* 0x000fe60000000800 */
[--C-:B------:R-:W-:Y:S02]  /*f810*/  FFMA.FTZ R72, R72, c[0x0][0x2d0], -R139.reuse ;  /* 0x0000b40048487a23 */ /* 0x100fe4000001088b */
[----:B--2---:R-:W-:Y:S02]  /*f820*/  FMUL.FTZ R28, R135, R168 ;  /* 0x000000a8871c7220 */ /* 0x004fe40000410000 */
[-C--:B------:R-:W-:Y:S03]  /*f830*/  HMMA.16816.F32 R12, R144, R174.reuse, R12 ;  /* 0x000000ae900c723c */ /* 0x080fe6000000180c */
[----:B------:R2:W-:Y:S01]  /*f840*/  MUFU.EX2 R172, R26 ;  /* 0x0000001a00ac7308 */ /* 0x0005e20000000800 */
[--C-:B------:R-:W-:Y:S02]  /*f850*/  FFMA.FTZ R73, R73, c[0x0][0x2d0], -R139.reuse ;  /* 0x0000b40049497a23 */ /* 0x100fe4000001088b */
[----:B------:R-:W-:Y:S02]  /*f860*/  FFMA.FTZ R76, R76, c[0x0][0x2d0], -R139 ;  /* 0x0000b4004c4c7a23 */ /* 0x000fe4000001088b */
[C---:B------:R-:W-:Y:S04]  /*f870*/  HMMA.16816.F32 R16, R140.reuse, R174, R16 ;  /* 0x000000ae8c10723c */ /* 0x040fe80000001810 */
[----:B----4-:R-:W-:Y:S01]  /*f880*/  FFMA.FTZ R48, R39, c[0x0][0x2d0], -R181 ;  /* 0x0000b40027307a23 */ /* 0x010fe200000108b5 */
[----:B------:R-:W-:Y:S01]  /*f890*/  MUFU.EX2 R175, R53 ;  /* 0x0000003500af7308 */ /* 0x000fe20000000800 */
[----:B------:R-:W-:Y:S01]  /*f8a0*/  F2FP.PACK_AB R39, R197, R198 ;  /* 0x000000c6c527723e */ /* 0x000fe200000000ff */
[----:B------:R-:W-:Y:S01]  /*f8b0*/  FFMA.FTZ R77, R77, c[0x0][0x2d0], -R139 ;  /* 0x0000b4004d4d7a23 */ /* 0x000fe2000001088b */
[-C--:B-1----:R-:W-:Y:S04]  /*f8c0*/  HMMA.16816.F32 R20, R140, R176.reuse, R20 ;  /* 0x000000b08c14723c */ /* 0x082fe80000001814 */
[--C-:B------:R-:W-:Y:S02]  /*f8d0*/  FFMA.FTZ R74, R74, c[0x0][0x2d0], -R2.reuse ;  /* 0x0000b4004a4a7a23 */ /* 0x100fe40000010802 */
[--C-:B------:R-:W-:Y:S01]  /*f8e0*/  FFMA.FTZ R75, R75, c[0x0][0x2d0], -R2.reuse ;  /* 0x0000b4004b4b7a23 */ /* 0x100fe20000010802 */
[----:B------:R1:W4:Y:S01]  /*f8f0*/  MUFU.EX2 R196, R24 ;  /* 0x0000001800c47308 */ /* 0x0003220000000800 */
[C---:B------:R-:W-:Y:S04]  /*f900*/  HMMA.16816.F32 R32, R144.reuse, R176, R32 ;  /* 0x000000b09020723c */ /* 0x040fe80000001820 */
[----:B--2---:R-:W-:Y:S02]  /*f910*/  FMUL.FTZ R26, R136, R166 ;  /* 0x000000a6881a7220 */ /* 0x004fe40000410000 */
[--C-:B------:R-:W-:Y:S02]  /*f920*/  FFMA.FTZ R78, R78, c[0x0][0x2d0], -R2.reuse ;  /* 0x0000b4004e4e7a23 */ /* 0x100fe40000010802 */
[-C--:B------:R-:W-:Y:S01]  /*f930*/  HMMA.16816.F32 R100, R144, R178.reuse, R100 ;  /* 0x000000b29064723c */ /* 0x080fe20000001864 */
[----:B------:R2:W-:Y:S03]  /*f940*/  MUFU.EX2 R166, R30 ;  /* 0x0000001e00a67308 */ /* 0x0005e60000000800 */
[----:B------:R-:W-:Y:S02]  /*f950*/  FFMA.FTZ R79, R79, c[0x0][0x2d0], -R2 ;  /* 0x0000b4004f4f7a23 */ /* 0x000fe40000010802 */
[--C-:B------:R-:W-:Y:S02]  /*f960*/  FFMA.FTZ R84, R84, c[0x0][0x2d0], -R180.reuse ;  /* 0x0000b40054547a23 */ /* 0x100fe400000108b4 */
[C---:B------:R-:W-:Y:S03]  /*f970*/  HMMA.16816.F32 R104, R140.reuse, R178, R104 ;  /* 0x000000b28c68723c */ /* 0x040fe60000001868 */
[----:B------:R3:W3:Y:S01]  /*f980*/  MUFU.EX2 R193, R29 ;  /* 0x0000001d00c17308 */ /* 0x0006e20000000800 */
[--C-:B------:R-:W-:Y:S02]  /*f990*/  FFMA.FTZ R85, R85, c[0x0][0x2d0], -R180.reuse ;  /* 0x0000b40055557a23 */ /* 0x100fe400000108b4 */
[----:B------:R-:W-:Y:S02]  /*f9a0*/  FFMA.FTZ R96, R96, c[0x0][0x2d0], -R180 ;  /* 0x0000b40060607a23 */ /* 0x000fe400000108b4 */
[----:B-1----:R-:W-:Y:S04]  /*f9b0*/  FMUL.FTZ R24, R137, R164 ;  /* 0x000000a489187220 */ /* 0x002fe80000410000 */
[--C-:B------:R-:W-:Y:S01]  /*f9c0*/  FFMA.FTZ R86, R86, c[0x0][0x2d0], -R181.reuse ;  /* 0x0000b40056567a23 */ /* 0x100fe200000108b5 */
[----:B------:R-:W-:Y:S01]  /*f9d0*/  MUFU.EX2 R187, R48 ;  /* 0x0000003000bb7308 */ /* 0x000fe20000000800 */
[--C-:B------:R-:W-:Y:S01]  /*f9e0*/  FFMA.FTZ R87, R87, c[0x0][0x2d0], -R181.reuse ;  /* 0x0000b40057577a23 */ /* 0x100fe200000108b5 */
[-C--:B------:R-:W-:Y:S03]  /*f9f0*/  HMMA.16816.F32 R24, R140, R148.reuse, R24 ;  /* 0x000000948c18723c */ /* 0x080fe60000001818 */
[----:B--2---:R-:W-:Y:S02]  /*fa00*/  FMUL.FTZ R30, R0, R170 ;  /* 0x000000aa001e7220 */ /* 0x004fe40000410000 */
[----:B------:R-:W-:Y:S02]  /*fa10*/  FFMA.FTZ R98, R98, c[0x0][0x2d0], -R181 ;  /* 0x0000b40062627a23 */ /* 0x000fe400000108b5 */
[--C-:B------:R-:W-:Y:S01]  /*fa20*/  FFMA.FTZ R92, R92, c[0x0][0x2d0], -R139.reuse ;  /* 0x0000b4005c5c7a23 */ /* 0x100fe2000001088b */
[C---:B------:R-:W-:Y:S01]  /*fa30*/  HMMA.16816.F32 R108, R144.reuse, R148, R108 ;  /* 0x00000094906c723c */ /* 0x040fe2000000186c */
[----:B------:R1:W-:Y:S03]  /*fa40*/  MUFU.EX2 R192, R36 ;  /* 0x0000002400c07308 */ /* 0x0003e60000000800 */
[----:B---3--:R-:W-:Y:S02]  /*fa50*/  FMUL.FTZ R29, R135, R169 ;  /* 0x000000a9871d7220 */ /* 0x008fe40000410000 */
[--C-:B------:R-:W-:Y:S02]  /*fa60*/  FFMA.FTZ R90, R90, c[0x0][0x2d0], -R2.reuse ;  /* 0x0000b4005a5a7a23 */ /* 0x100fe40000010802 */
[--C-:B------:R-:W-:Y:S03]  /*fa70*/  FFMA.FTZ R91, R91, c[0x0][0x2d0], -R2.reuse ;  /* 0x0000b4005b5b7a23 */ /* 0x100fe60000010802 */
[-C--:B------:R-:W-:Y:S01]  /*fa80*/  HMMA.16816.F32 R28, R144, R150.reuse, R28 ;  /* 0x00000096901c723c */ /* 0x080fe2000000181c */
[----:B------:R2:W-:Y:S02]  /*fa90*/  MUFU.EX2 R179, R51 ;  /* 0x0000003300b37308 */ /* 0x0005e40000000800 */
[--C-:B------:R-:W-:Y:S02]  /*faa0*/  FFMA.FTZ R94, R94, c[0x0][0x2d0], -R2.reuse ;  /* 0x0000b4005e5e7a23 */ /* 0x100fe40000010802 */
[----:B------:R-:W-:Y:S02]  /*fab0*/  FFMA.FTZ R2, R95, c[0x0][0x2d0], -R2 ;  /* 0x0000b4005f027a23 */ /* 0x000fe40000010802 */
[--C-:B------:R-:W-:Y:S01]  /*fac0*/  FFMA.FTZ R88, R88, c[0x0][0x2d0], -R139.reuse ;  /* 0x0000b40058587a23 */ /* 0x100fe2000001088b */
[C---:B------:R-:W-:Y:S01]  /*fad0*/  HMMA.16816.F32 R112, R140.reuse, R150, R112 ;  /* 0x000000968c70723c */ /* 0x040fe20000001870 */
[----:B------:R-:W3:Y:S02]  /*fae0*/  LDSM.16.MT88.4 R148, [R213+0x900] ;  /* 0x00090000d594783b */ /* 0x000ee40000004200 */
[----:B------:R-:W-:Y:S01]  /*faf0*/  MUFU.EX2 R178, R40 ;  /* 0x0000002800b27308 */ /* 0x000fe20000000800 */
[----:B------:R-:W-:Y:S01]  /*fb00*/  FFMA.FTZ R89, R89, c[0x0][0x2d0], -R139 ;  /* 0x0000b40059597a23 */ /* 0x000fe2000001088b */
[----:B------:R-:W-:Y:S01]  /*fb10*/  MOV R139, R3 ;  /* 0x00000003008b7202 */ /* 0x000fe20000000f00 */
[----:B------:R-:W-:Y:S01]  /*fb20*/  FFMA.FTZ R137, R137, R243, R209 ;  /* 0x000000f389897223 */ /* 0x000fe200000100d1 */
[----:B-1----:R-:W-:Y:S01]  /*fb30*/  F2FP.PACK_AB R36, R201, R204 ;  /* 0x000000ccc924723e */ /* 0x002fe200000000ff */
[-C--:B-----5:R-:W-:Y:S04]  /*fb40*/  HMMA.16816.F32 R116, R140, R152.reuse, R116 ;  /* 0x000000988c74723c */ /* 0x0a0fe80000001874 */
[----:B------:R-:W-:Y:S01]  /*fb50*/  FFMA.FTZ R0, R0, R240, R182 ;  /* 0x000000f000007223 */ /* 0x000fe200000100b6 */
[----:B------:R1:W-:Y:S01]  /*fb60*/  MUFU.EX2 R191, R37 ;  /* 0x0000002500bf7308 */ /* 0x0003e20000000800 */
[----:B------:R-:W-:Y:S02]  /*fb70*/  FFMA.FTZ R136, R136, R242, R208 ;  /* 0x000000f288887223 */ /* 0x000fe400000100d0 */
[C---:B------:R-:W-:Y:S01]  /*fb80*/  HMMA.16816.F32 R120, R144.reuse, R152, R120 ;  /* 0x000000989078723c */ /* 0x040fe20000001878 */
[----:B--2---:R-:W-:Y:S03]  /*fb90*/  LDSM.16.MT88.4 R48, [R214+0x900] ;  /* 0x00090000d630783b */ /* 0x004fe60000004200 */
[----:B------:R-:W-:Y:S02]  /*fba0*/  FADD.FTZ R0, R185, R0 ;  /* 0x00000000b9007221 */ /* 0x000fe40000010000 */
[----:B------:R-:W-:Y:S01]  /*fbb0*/  FFMA.FTZ R135, R135, R241, R205 ;  /* 0x000000f187877223 */ /* 0x000fe200000100cd */
[----:B------:R2:W-:Y:S01]  /*fbc0*/  MUFU.EX2 R188, R38 ;  /* 0x0000002600bc7308 */ /* 0x0005e20000000800 */
[-C--:B------:R-:W-:Y:S01]  /*fbd0*/  HMMA.16816.F32 R124, R144, R154.reuse, R124 ;  /* 0x0000009a907c723c */ /* 0x080fe2000000187c */
[----:B------:R-:W5:Y:S03]  /*fbe0*/  LDSM.16.MT88.4 R144, [R216+0x900] ;  /* 0x00090000d890783b */ /* 0x000f660000004200 */
[----:B------:R-:W-:Y:S04]  /*fbf0*/  FADD.FTZ R0, R183, R0 ;  /* 0x00000000b7007221 */ /* 0x000fe80000010000 */
[----:B------:R-:W-:Y:S01]  /*fc00*/  HMMA.16816.F32 R128, R140, R154, R128 ;  /* 0x0000009a8c80723c */ /* 0x000fe20000001880 */
[----:B------:R-:W3:Y:S01]  /*fc10*/  MUFU.EX2 R165, R138 ;  /* 0x0000008a00a57308 */ /* 0x000ee20000000800 */
[----:B------:R-:W-:Y:S02]  /*fc20*/  LDSM.16.MT88.4 R152, [R213+0x2900] ;  /* 0x00290000d598783b */ /* 0x000fe40000004200 */
[----:B-1----:R-:W-:Y:S03]  /*fc30*/  F2FP.PACK_AB R37, R200, R199 ;  /* 0x000000c7c825723e */ /* 0x002fe600000000ff */
[----:B----4-:R-:W-:Y:S02]  /*fc40*/  F2FP.PACK_AB R140, R195, R196 ;  /* 0x000000c4c38c723e */ /* 0x010fe400000000ff */
[----:B------:R-:W-:Y:S02]  /*fc50*/  F2FP.PACK_AB R142, R193, R194 ;  /* 0x000000c2c18e723e */ /* 0x000fe400000000ff */
[----:B------:R-:W-:Y:S01]  /*fc60*/  MUFU.EX2 R177, R41 ;  /* 0x0000002900b17308 */ /* 0x000fe20000000800 */
[----:B------:R-:W-:Y:S02]  /*fc70*/  F2FP.PACK_AB R141, R167, R172 ;  /* 0x000000aca78d723e */ /* 0x000fe400000000ff */
[----:B--2---:R-:W-:Y:S07]  /*fc80*/  F2FP.PACK_AB R38, R203, R202 ;  /* 0x000000cacb26723e */ /* 0x004fee00000000ff */
[----:B------:R-:W-:Y:S01]  /*fc90*/  MUFU.EX2 R164, R42 ;  /* 0x0000002a00a47308 */ /* 0x000fe20000000800 */
[-C--:B---3--:R-:W-:Y:S05]  /*fca0*/  HMMA.16816.F32 R4, R36, R148.reuse, R4 ;  /* 0x000000942404723c */ /* 0x088fea0000001804 */
[----:B------:R-:W-:Y:S04]  /*fcb0*/  F2FP.PACK_AB R143, R165, R166 ;  /* 0x000000a6a58f723e */ /* 0x000fe800000000ff */
[----:B------:R-:W1:Y:S03]  /*fcc0*/  MUFU.EX2 R169, R43 ;  /* 0x0000002b00a97308 */ /* 0x000e660000000800 */
[C---:B------:R-:W-:Y:S07]  /*fcd0*/  HMMA.16816.F32 R8, R140.reuse, R148, R8 ;  /* 0x000000948c08723c */ /* 0x040fee0000001808 */
[----:B------:R-:W-:Y:S01]  /*fce0*/  MUFU.EX2 R170, R52 ;  /* 0x0000003400aa7308 */ /* 0x000fe20000000800 */
[-C--:B------:R-:W-:Y:S08]  /*fcf0*/  HMMA.16816.F32 R12, R140, R150.reuse, R12 ;  /* 0x000000968c0c723c */ /* 0x080ff0000000180c */
[C---:B------:R-:W-:Y:S01]  /*fd00*/  HMMA.16816.F32 R16, R36.reuse, R150, R16 ;  /* 0x000000962410723c */ /* 0x040fe20000001810 */
[----:B------:R-:W2:Y:S01]  /*fd10*/  LDSM.16.MT88.4 R148, [R215+0x900] ;  /* 0x00090000d794783b */ /* 0x000ea20000004200 */
[----:B------:R3:W4:Y:S02]  /*fd20*/  MUFU.EX2 R176, R44 ;  /* 0x0000002c00b07308 */ /* 0x0007240000000800 */
[----:B-1----:R-:W-:Y:S04]  /*fd30*/  F2FP.PACK_AB R45, R169, R164 ;  /* 0x000000a4a92d723e */ /* 0x002fe800000000ff */
[-C--:B-----5:R-:W-:Y:S01]  /*fd40*/  HMMA.16816.F32 R20, R36, R144.reuse, R20 ;  /* 0x000000902414723c */ /* 0x0a0fe20000001814 */
[----:B------:R-:W1:Y:S03]  /*fd50*/  LDSM.16.MT88.4 R40, [R213+0x1100] ;  /* 0x00110000d528783b */ /* 0x000e660000004200 */
[----:B------:R4:W-:Y:S04]  /*fd60*/  MUFU.EX2 R168, R46 ;  /* 0x0000002e00a87308 */ /* 0x0009e80000000800 */
[C---:B------:R-:W-:Y:S06]  /*fd70*/  HMMA.16816.F32 R32, R140.reuse, R144, R32 ;  /* 0x000000908c20723c */ /* 0x040fec0000001820 */
[----:B------:R-:W5:Y:S02]  /*fd80*/  MUFU.EX2 R138, R47 ;  /* 0x0000002f008a7308 */ /* 0x000f640000000800 */
[-C--:B------:R-:W-:Y:S04]  /*fd90*/  HMMA.16816.F32 R100, R140, R146.reuse, R100 ;  /* 0x000000928c64723c */ /* 0x080fe80000001864 */
[----:B---3--:R-:W-:Y:S04]  /*fda0*/  F2FP.PACK_AB R44, R177, R178 ;  /* 0x000000b2b12c723e */ /* 0x008fe800000000ff */
[C---:B------:R-:W-:Y:S01]  /*fdb0*/  HMMA.16816.F32 R104, R36.reuse, R146, R104 ;  /* 0x000000922468723c */ /* 0x040fe20000001868 */
[----:B------:R-:W-:Y:S03]  /*fdc0*/  MUFU.EX2 R174, R64 ;  /* 0x0000004000ae7308 */ /* 0x000fe60000000800 */
[----:B----4-:R-:W-:Y:S04]  /*fdd0*/  F2FP.PACK_AB R46, R171, R176 ;  /* 0x000000b0ab2e723e */ /* 0x010fe800000000ff */
[-C--:B------:R-:W-:Y:S03]  /*fde0*/  HMMA.16816.F32 R24, R36, R48.reuse, R24 ;  /* 0x000000302418723c */ /* 0x080fe60000001818 */
[----:B------:R-:W-:Y:S01]  /*fdf0*/  MUFU.EX2 R64, R54 ;  /* 0x0000003600407308 */ /* 0x000fe20000000800 */
[----:B-----5:R-:W-:Y:S04]  /*fe00*/  F2FP.PACK_AB R47, R138, R168 ;  /* 0x000000a88a2f723e */ /* 0x020fe800000000ff */
[C---:B------:R-:W-:Y:S05]  /*fe10*/  HMMA.16816.F32 R108, R140.reuse, R48, R108 ;  /* 0x000000308c6c723c */ /* 0x040fea000000186c */
[----:B------:R-:W-:Y:S03]  /*fe20*/  MUFU.EX2 R173, R65 ;  /* 0x0000004100ad7308 */ /* 0x000fe60000000800 */
[-C--:B------:R-:W-:Y:S07]  /*fe30*/  HMMA.16816.F32 R28, R140, R50.reuse, R28 ;  /* 0x000000328c1c723c */ /* 0x080fee000000181c */
[----:B------:R3:W-:Y:S01]  /*fe40*/  MUFU.EX2 R65, R55 ;  /* 0x0000003700417308 */ /* 0x0007e20000000800 */
[C---:B------:R-:W-:Y:S01]  /*fe50*/  HMMA.16816.F32 R112, R36.reuse, R50, R112 ;  /* 0x000000322470723c */ /* 0x040fe20000001870 */
[----:B------:R-:W4:Y:S07]  /*fe60*/  LDSM.16.MT88.4 R48, [R216+0x1100] ;  /* 0x00110000d830783b */ /* 0x000f2e0000004200 */
[-C--:B--2---:R-:W-:Y:S01]  /*fe70*/  HMMA.16816.F32 R116, R36, R148.reuse, R116 ;  /* 0x000000942474723c */ /* 0x084fe20000001874 */
[----:B------:R-:W-:Y:S07]  /*fe80*/  MUFU.EX2 R97, R97 ;  /* 0x0000006100617308 */ /* 0x000fee0000000800 */
[C---:B------:R-:W-:Y:S03]  /*fe90*/  HMMA.16816.F32 R120, R140.reuse, R148, R120 ;  /* 0x000000948c78723c */ /* 0x040fe60000001878 */
[----:B------:R-:W-:Y:S01]  /*fea0*/  MUFU.EX2 R99, R99 ;  /* 0x0000006300637308 */ /* 0x000fe20000000800 */
[----:B---3--:R-:W2:Y:S04]  /*feb0*/  LDSM.16.MT88.4 R52, [R214+0x1100] ;  /* 0x00110000d634783b */ /* 0x008ea80000004200 */
[-C--:B------:R-:W-:Y:S05]  /*fec0*/  HMMA.16816.F32 R124, R140, R150.reuse, R124 ;  /* 0x000000968c7c723c */ /* 0x080fea000000187c */
[----:B------:R-:W-:Y:S03]  /*fed0*/  MUFU.EX2 R93, R93 ;  /* 0x0000005d005d7308 */ /* 0x000fe60000000800 */
[----:B------:R-:W-:Y:S07]  /*fee0*/  HMMA.16816.F32 R128, R36, R150, R128 ;  /* 0x000000962480723c */ /* 0x000fee0000001880 */
[----:B------:R-:W-:Y:S01]  /*fef0*/  F2FP.PACK_AB R36, R191, R192 ;  /* 0x000000c0bf24723e */ /* 0x000fe200000000ff */
[----:B------:R-:W-:Y:S01]  /*ff00*/  MUFU.EX2 R66, R66 ;  /* 0x0000004200427308 */ /* 0x000fe20000000800 */
[----:B------:R-:W-:Y:S03]  /*ff10*/  F2FP.PACK_AB R38, R190, R189 ;  /* 0x000000bdbe26723e */ /* 0x000fe600000000ff */
[----:B------:R-:W-:Y:S02]  /*ff20*/  F2FP.PACK_AB R37, R187, R188 ;  /* 0x000000bcbb25723e */ /* 0x000fe400000000ff */
[----:B------:R-:W-:Y:S04]  /*ff30*/  F2FP.PACK_AB R39, R179, R186 ;  /* 0x000000bab327723e */ /* 0x000fe800000000ff */
[----:B------:R-:W-:Y:S03]  /*ff40*/  MUFU.EX2 R67, R67 ;  /* 0x0000004300437308 */ /* 0x000fe60000000800 */
[-C--:B-1----:R-:W-:Y:S07]  /*ff50*/  HMMA.16816.F32 R4, R36, R40.reuse, R4 ;  /* 0x000000282404723c */ /* 0x082fee0000001804 */
[----:B------:R-:W-:Y:S01]  /*ff60*/  MUFU.EX2 R56, R56 ;  /* 0x0000003800387308 */ /* 0x000fe20000000800 */
[C---:B------:R-:W-:Y:S08]  /*ff70*/  HMMA.16816.F32 R8, R44.reuse, R40, R8 ;  /* 0x000000282c08723c */ /* 0x040ff00000001808 */
[-C--:B------:R-:W-:Y:S01]  /*ff80*/  HMMA.16816.F32 R12, R44, R42.reuse, R12 ;  /* 0x0000002a2c0c723c */ /* 0x080fe2000000180c */
[----:B------:R-:W1:Y:S07]  /*ff90*/  MUFU.EX2 R57, R57 ;  /* 0x0000003900397308 */ /* 0x000e6e0000000800 */
[C---:B------:R-:W-:Y:S01]  /*ffa0*/  HMMA.16816.F32 R16, R36.reuse, R42, R16 ;  /* 0x0000002a2410723c */ /* 0x040fe20000001810 */
[----:B------:R-:W3:Y:S02]  /*ffb0*/  LDSM.16.MT88.4 R40, [R215+0x1100] ;  /* 0x00110000d728783b */ /* 0x000ee40000004200 */
[----:B------:R-:W-:Y:S05]  /*ffc0*/  MUFU.EX2 R60, R60 ;  /* 0x0000003c003c7308 */ /* 0x000fea0000000800 */
[-C--:B----4-:R-:W-:Y:S05]  /*ffd0*/  HMMA.16816.F32 R20, R36, R48.reuse, R20 ;  /* 0x000000302414723c */ /* 0x090fea0000001814 */
[----:B------:R-:W-:Y:S03]  /*ffe0*/  MUFU.EX2 R61, R61 ;  /* 0x0000003d003d7308 */ /* 0x000fe60000000800 */
[C---:B------:R-:W-:Y:S07]  /*fff0*/  HMMA.16816.F32 R32, R44.reuse, R48, R32 ;  /* 0x000000302c20723c */ /* 0x040fee0000001820 */
[----:B------:R-:W-:Y:S01]  /*10000*/  MUFU.EX2 R58, R58 ;  /* 0x0000003a003a7308 */ /* 0x000fe20000000800 */
[-C--:B------:R-:W-:Y:S08]  /*10010*/  HMMA.16816.F32 R100, R44, R50.reuse, R100 ;  /* 0x000000322c64723c */ /* 0x080ff00000001864 */
[C---:B------:R-:W-:Y:S01]  /*10020*/  HMMA.16816.F32 R104, R36.reuse, R50, R104 ;  /* 0x000000322468723c */ /* 0x040fe20000001868 */
[----:B------:R-:W4:Y:S01]  /*10030*/  LDSM.16.MT88.4 R48, [R213+0x1900] ;  /* 0x00190000d530783b */ /* 0x000f220000004200 */
[----:B------:R-:W5:Y:S06]  /*10040*/  MUFU.EX2 R59, R59 ;  /* 0x0000003b003b7308 */ /* 0x000f6c0000000800 */
[-C--:B--2---:R-:W-:Y:S04]  /*10050*/  HMMA.16816.F32 R24, R36, R52.reuse, R24 ;  /* 0x000000342418723c */ /* 0x084fe80000001818 */
[----:B------:R-:W-:Y:S04]  /*10060*/  MUFU.EX2 R62, R62 ;  /* 0x0000003e003e7308 */ /* 0x000fe80000000800 */
[C---:B------:R-:W-:Y:S06]  /*10070*/  HMMA.16816.F32 R108, R44.reuse, R52, R108 ;  /* 0x000000342c6c723c */ /* 0x040fec000000186c */
[----:B------:R-:W2:Y:S02]  /*10080*/  MUFU.EX2 R63, R63 ;  /* 0x0000003f003f7308 */ /* 0x000ea40000000800 */
[-C--:B------:R-:W-:Y:S08]  /*10090*/  HMMA.16816.F32 R28, R44, R54.reuse, R28 ;  /* 0x000000362c1c723c */ /* 0x080ff0000000181c */
[C---:B------:R-:W-:Y:S01]  /*100a0*/  HMMA.16816.F32 R112, R36.reuse, R54, R112 ;  /* 0x000000362470723c */ /* 0x040fe20000001870 */
[----:B------:R-:W-:Y:S01]  /*100b0*/  LDSM.16.MT88.4 R52, [R214+0x1900] ;  /* 0x00190000d634783b */ /* 0x000fe20000004200 */
[----:B------:R-:W-:Y:S06]  /*100c0*/  MUFU.EX2 R68, R68 ;  /* 0x0000004400447308 */ /* 0x000fec0000000800 */
[-C--:B---3--:R-:W-:Y:S04]  /*100d0*/  HMMA.16816.F32 R116, R36, R40.reuse, R116 ;  /* 0x000000282474723c */ /* 0x088fe80000001874 */
[----:B------:R-:W-:Y:S04]  /*100e0*/  MUFU.EX2 R69, R69 ;  /* 0x0000004500457308 */ /* 0x000fe80000000800 */
[C---:B------:R-:W-:Y:S06]  /*100f0*/  HMMA.16816.F32 R120, R44.reuse, R40, R120 ;  /* 0x000000282c78723c */ /* 0x040fec0000001878 */
[----:B------:R-:W-:Y:S01]  /*10100*/  MUFU.EX2 R80, R80 ;  /* 0x0000005000507308 */ /* 0x000fe20000000800 */
[----:B-1----:R-:W-:Y:S01]  /*10110*/  F2FP.PACK_AB R40, R57, R56 ;  /* 0x000000383928723e */ /* 0x002fe200000000ff */
[-C--:B------:R-:W-:Y:S01]  /*10120*/  HMMA.16816.F32 R124, R44, R42.reuse, R124 ;  /* 0x0000002a2c7c723c */ /* 0x080fe2000000187c */
[----:B------:R-:W1:Y:S03]  /*10130*/  LDSM.16.MT88.4 R44, [R216+0x1900] ;  /* 0x00190000d82c783b */ /* 0x000e660000004200 */
[----:B-----5:R-:W-:Y:S04]  /*10140*/  F2FP.PACK_AB R41, R59, R58 ;  /* 0x0000003a3b29723e */ /* 0x020fe800000000ff */
[----:B------:R-:W-:Y:S01]  /*10150*/  HMMA.16816.F32 R128, R36, R42, R128 ;  /* 0x0000002a2480723c */ /* 0x000fe20000001880 */
[----:B------:R-:W-:Y:S06]  /*10160*/  MUFU.EX2 R81, R81 ;  /* 0x0000005100517308 */ /* 0x000fec0000000800 */
[----:B------:R-:W-:Y:S02]  /*10170*/  F2FP.PACK_AB R36, R175, R170 ;  /* 0x000000aaaf24723e */ /* 0x000fe400000000ff */
[----:B------:R-:W-:Y:S02]  /*10180*/  F2FP.PACK_AB R38, R173, R174 ;  /* 0x000000aead26723e */ /* 0x000fe400000000ff */
[----:B------:R-:W-:Y:S01]  /*10190*/  MUFU.EX2 R70, R70 ;  /* 0x0000004600467308 */ /* 0x000fe20000000800 */
[----:B------:R-:W-:Y:S02]  /*101a0*/  F2FP.PACK_AB R37, R65, R64 ;  /* 0x000000404125723e */ /* 0x000fe400000000ff */
[----:B------:R-:W-:Y:S02]  /*101b0*/  F2FP.PACK_AB R39, R67, R66 ;  /* 0x000000424327723e */ /* 0x000fe400000000ff */
[----:B------:R-:W-:Y:S02]  /*101c0*/  F2FP.PACK_AB R42, R61, R60 ;  /* 0x0000003c3d2a723e */ /* 0x000fe400000000ff */
[----:B--2---:R-:W-:Y:S03]  /*101d0*/  F2FP.PACK_AB R43, R63, R62 ;  /* 0x0000003e3f2b723e */ /* 0x004fe600000000ff */
[-C--:B----4-:R-:W-:Y:S01]  /*101e0*/  HMMA.16816.F32 R4, R36, R48.reuse, R4 ;  /* 0x000000302404723c */ /* 0x090fe20000001804 */
        /* <DEDUP_REMOVED lines=8> */
[-C--:B-1----:R-:W-:Y:S08]  /*10270*/  HMMA.16816.F32 R20, R36, R44.reuse, R20 ;  /* 0x0000002c2414723c */ /* 0x082ff00000001814 */
[C---:B------:R-:W-:Y:S01]  /*10280*/  HMMA.16816.F32 R32, R40.reuse, R44, R32 ;  /* 0x0000002c2820723c */ /* 0x040fe20000001820 */
[----:B------:R-:W1:Y:S07]  /*10290*/  MUFU.EX2 R73, R73 ;  /* 0x0000004900497308 */ /* 0x000e6e0000000800 */
        /* <DEDUP_REMOVED lines=9> */
[----:B------:R-:W5:Y:S07]  /*10330*/  MUFU.EX2 R75, R75 ;  /* 0x0000004b004b7308 */ /* 0x000f6e0000000800 */
[C---:B------:R-:W-:Y:S01]  /*10340*/  HMMA.16816.F32 R112, R36.reuse, R54, R112 ;  /* 0x000000362470723c */ /* 0x040fe20000001870 */
[----:B------:R-:W-:Y:S02]  /*10350*/  LDSM.16.MT88.4 R52, [R214+0x2100] ;  /* 0x00210000d634783b */ /* 0x000fe40000004200 */
[----:B------:R-:W-:Y:S05]  /*10360*/  MUFU.EX2 R78, R78 ;  /* 0x0000004e004e7308 */ /* 0x000fea0000000800 */
[-C--:B--2---:R-:W-:Y:S05]  /*10370*/  HMMA.16816.F32 R116, R36, R48.reuse, R116 ;  /* 0x000000302474723c */ /* 0x084fea0000001874 */
[----:B------:R-:W2:Y:S03]  /*10380*/  MUFU.EX2 R79, R79 ;  /* 0x0000004f004f7308 */ /* 0x000ea60000000800 */
[C---:B------:R-:W-:Y:S07]  /*10390*/  HMMA.16816.F32 R120, R40.reuse, R48, R120 ;  /* 0x000000302878723c */ /* 0x040fee0000001878 */
[----:B------:R-:W-:Y:S01]  /*103a0*/  MUFU.EX2 R84, R84 ;  /* 0x0000005400547308 */ /* 0x000fe20000000800 */
[-C--:B------:R-:W-:Y:S07]  /*103b0*/  HMMA.16816.F32 R124, R40, R50.reuse, R124 ;  /* 0x00000032287c723c */ /* 0x080fee000000187c */
[----:B-1----:R-:W-:Y:S01]  /*103c0*/  F2FP.PACK_AB R40, R73, R72 ;  /* 0x000000484928723e */ /* 0x002fe200000000ff */
[----:B------:R-:W-:Y:S01]  /*103d0*/  HMMA.16816.F32 R128, R36, R50, R128 ;  /* 0x000000322480723c */ /* 0x000fe20000001880 */
[----:B------:R-:W1:Y:S01]  /*103e0*/  LDSM.16.MT88.4 R48, [R216+0x2100] ;  /* 0x00210000d830783b */ /* 0x000e620000004200 */
[----:B------:R-:W-:Y:S02]  /*103f0*/  MUFU.EX2 R85, R85 ;  /* 0x0000005500557308 */ /* 0x000fe40000000800 */
[----:B----4-:R-:W-:Y:S02]  /*10400*/  F2FP.PACK_AB R42, R77, R76 ;  /* 0x0000004c4d2a723e */ /* 0x010fe400000000ff */
[----:B-----5:R-:W-:Y:S02]  /*10410*/  F2FP.PACK_AB R41, R75, R74 ;  /* 0x0000004a4b29723e */ /* 0x020fe400000000ff */
[----:B------:R-:W-:Y:S04]  /*10420*/  F2FP.PACK_AB R36, R69, R68 ;  /* 0x000000444524723e */ /* 0x000fe800000000ff */
[----:B------:R-:W-:Y:S01]  /*10430*/  F2FP.PACK_AB R38, R81, R80 ;  /* 0x000000505126723e */ /* 0x000fe200000000ff */
[----:B------:R-:W-:Y:S01]  /*10440*/  MUFU.EX2 R96, R96 ;  /* 0x0000006000607308 */ /* 0x000fe20000000800 */
[----:B------:R-:W-:Y:S02]  /*10450*/  F2FP.PACK_AB R37, R71, R70 ;  /* 0x000000464725723e */ /* 0x000fe400000000ff */
[----:B------:R-:W-:Y:S02]  /*10460*/  F2FP.PACK_AB R39, R83, R82 ;  /* 0x000000525327723e */ /* 0x000fe400000000ff */
[----:B--2---:R-:W-:Y:S05]  /*10470*/  F2FP.PACK_AB R43, R79, R78 ;  /* 0x0000004e4f2b723e */ /* 0x004fea00000000ff */
        /* <DEDUP_REMOVED lines=11> */
[----:B------:R-:W-:Y:S07]  /*10530*/  MUFU.EX2 R91, R91 ;  /* 0x0000005b005b7308 */ /* 0x000fee0000000800 */
[-C--:B------:R-:W-:Y:S03]  /*10540*/  HMMA.16816.F32 R100, R40, R50.reuse, R100 ;  /* 0x000000322864723c */ /* 0x080fe60000001864 */
[----:B------:R-:W-:Y:S05]  /*10550*/  MUFU.EX2 R94, R94 ;  /* 0x0000005e005e7308 */ /* 0x000fea0000000800 */
[C---:B------:R-:W-:Y:S01]  /*10560*/  HMMA.16816.F32 R104, R36.reuse, R50, R104 ;  /* 0x000000322468723c */ /* 0x040fe20000001868 */
[----:B------:R-:W1:Y:S04]  /*10570*/  LDSM.16.MT88.4 R48, [R216+0x2900] ;  /* 0x00290000d830783b */ /* 0x000e680000004200 */
[----:B------:R-:W-:Y:S03]  /*10580*/  MUFU.EX2 R88, R88 ;  /* 0x0000005800587308 */ /* 0x000fe60000000800 */
[-C--:B------:R-:W-:Y:S07]  /*10590*/  HMMA.16816.F32 R24, R36, R52.reuse, R24 ;  /* 0x000000342418723c */ /* 0x080fee0000001818 */
[----:B------:R-:W3:Y:S01]  /*105a0*/  MUFU.EX2 R89, R89 ;  /* 0x0000005900597308 */ /* 0x000ee20000000800 */
[C---:B------:R-:W-:Y:S08]  /*105b0*/  HMMA.16816.F32 R108, R40.reuse, R52, R108 ;  /* 0x00000034286c723c */ /* 0x040ff0000000186c */
[-C--:B------:R-:W-:Y:S01]  /*105c0*/  HMMA.16816.F32 R28, R40, R54.reuse, R28 ;  /* 0x00000036281c723c */ /* 0x080fe2000000181c */
[----:B------:R-:W4:Y:S07]  /*105d0*/  MUFU.EX2 R90, R90 ;  /* 0x0000005a005a7308 */ /* 0x000f2e0000000800 */
[C---:B------:R-:W-:Y:S08]  /*105e0*/  HMMA.16816.F32 R112, R36.reuse, R54, R112 ;  /* 0x000000362470723c */ /* 0x040ff00000001870 */
[-C--:B--2---:R-:W-:Y:S08]  /*105f0*/  HMMA.16816.F32 R116, R36, R44.reuse, R116 ;  /* 0x0000002c2474723c */ /* 0x084ff00000001874 */
[C---:B------:R-:W-:Y:S01]  /*10600*/  HMMA.16816.F32 R120, R40.reuse, R44, R120 ;  /* 0x0000002c2878723c */ /* 0x040fe20000001878 */
[----:B------:R2:W5:Y:S07]  /*10610*/  MUFU.EX2 R44, R2 ;  /* 0x00000002002c7308 */ /* 0x00056e0000000800 */
[-C--:B------:R-:W-:Y:S07]  /*10620*/  HMMA.16816.F32 R124, R40, R46.reuse, R124 ;  /* 0x0000002e287c723c */ /* 0x080fee000000187c */
[----:B---3--:R-:W-:Y:S01]  /*10630*/  F2FP.PACK_AB R40, R89, R88 ;  /* 0x000000585928723e */ /* 0x008fe200000000ff */
[----:B------:R-:W-:Y:S04]  /*10640*/  HMMA.16816.F32 R128, R36, R46, R128 ;  /* 0x0000002e2480723c */ /* 0x000fe80000001880 */
[----:B------:R-:W-:Y:S02]  /*10650*/  F2FP.PACK_AB R42, R93, R92 ;  /* 0x0000005c5d2a723e */ /* 0x000fe400000000ff */
[----:B----4-:R-:W-:Y:S02]  /*10660*/  F2FP.PACK_AB R41, R91, R90 ;  /* 0x0000005a5b29723e */ /* 0x010fe400000000ff */
[----:B------:R-:W-:Y:S01]  /*10670*/  F2FP.PACK_AB R36, R85, R84 ;  /* 0x000000545524723e */ /* 0x000fe200000000ff */
[----:B--2---:R-:W-:Y:S03]  /*10680*/  FADD.FTZ R2, R206, R135 ;  /* 0x00000087ce027221 */ /* 0x004fe60000010000 */
[----:B------:R-:W-:Y:S01]  /*10690*/  F2FP.PACK_AB R38, R97, R96 ;  /* 0x000000606126723e */ /* 0x000fe200000000ff */
[----:B------:R-:W-:Y:S01]  /*106a0*/  FADD.FTZ R2, R207, R2 ;  /* 0x00000002cf027221 */ /* 0x000fe20000010000 */
[----:B------:R-:W-:Y:S02]  /*106b0*/  F2FP.PACK_AB R37, R87, R86 ;  /* 0x000000565725723e */ /* 0x000fe400000000ff */
[----:B------:R-:W-:Y:S02]  /*106c0*/  F2FP.PACK_AB R39, R99, R98 ;  /* 0x000000626327723e */ /* 0x000fe400000000ff */
[----:B-----5:R-:W-:Y:S02]  /*106d0*/  F2FP.PACK_AB R43, R44, R94 ;  /* 0x0000005e2c2b723e */ /* 0x020fe400000000ff */
[----:B------:R-:W-:Y:S03]  /*106e0*/  MOV R135, R133 ;  /* 0x0000008500877202 */ /* 0x000fe60000000f00 */
[-C--:B------:R-:W-:Y:S01]  /*106f0*/  HMMA.16816.F32 R140, R36, R152.reuse, R4 ;  /* 0x00000098248c723c */ /* 0x080fe20000001804 */
[----:B------:R-:W2:Y:S07]  /*10700*/  LDSM.16.MT88.4 R4, [R214+0x2900] ;  /* 0x00290000d604783b */ /* 0x000eae0000004200 */
        /* <DEDUP_REMOVED lines=28> */
[----:B------:R-:W1:Y:S01]  /*108d0*/  LDSM.16.MT88.4 R8, [R215+0x2900] ;  /* 0x00290000d708783b */ /* 0x000e620000004200 */
        /* <DEDUP_REMOVED lines=77> */
[----:B------:R-:W-:Y:S04]  /*10db0*/  STL [R1+0x14], R4 ;  /* 0x0000140401007387 */ /* 0x000fe80000100800 */
[----:B------:R-:W-:Y:S04]  /*10dc0*/  STL [R1+0x18], R2 ;  /* 0x0000180201007387 */ /* 0x000fe80000100800 */
[----:B------:R1:W-:Y:S02]  /*10dd0*/  STL [R1+0x1c], R0 ;  /* 0x00001c0001007387 */ /* 0x0003e40000100800 */
[----:B-1----:R-:W-:Y:S01]  /*10de0*/  MOV R0, R134 ;  /* 0x0000008600007202 */ /* 0x002fe20000000f00 */
[----:B------:R-:W-:-:S05]  /*10df0*/  @P0 BRA `(.L_x_2117) ;  /* 0xffffc9e000000947 */ /* 0x000fca000383ffff */
.L_x_2116:
[----:B------:R-:W2:Y:S02]  /*10e00*/  LDL R2, [R1] ;  /* 0x0000000001027983 */ /* 0x000ea40000100800 */
[----:B--2---:R-:W-:-:S13]  /*10e10*/  ISETP.GE.AND P0, PT, R229, R2, PT ;  /* 0x00000002e500720c */ /* 0x004fda0003f06270 */
[----:B------:R-:W-:Y:S05]  /*10e20*/  @!P0 BRA `(.L_x_2118) ;  /* 0x00005a3000008947 */ /* 0x000fea0003800000 */
[----:B------:R-:W2:Y:S01]  /*10e30*/  LDL.LU.64 R6, [R1+0x40] ;  /* 0x0000400001067983 */ /* 0x000ea20000300a00 */
[----:B------:R-:W-:Y:S01]  /*10e40*/  MOV R138, R3 ;  /* 0x00000003008a7202 */ /* 0x000fe20000000f00 */
[----:B------:R-:W-:Y:S01]  /*10e50*/  UMOV UR14, 0x60 ;  /* 0x00000060000e7882 */ /* 0x000fe20000000000 */
[----:B------:R-:W-:Y:S01]  /*10e60*/  IMAD.MOV.U32 R136, RZ, RZ, R133 ;  /* 0x000000ffff887224 */ /* 0x000fe200078e0085 */
[----:B------:R-:W3:Y:S01]  /*10e70*/  LDL.LU.64 R4, [R1+0x48] ;  /* 0x0000480001047983 */ /* 0x000ee20000300a00 */
        /* <DEDUP_REMOVED lines=12> */
.L_x_2135:
[----:B------:R-:W-:Y:S04]  /*10f40*/  DEPBAR.LE SB0, 0x0 ;  /* 0x000080000000791a */ /* 0x000fe80000000000 */
[----:B------:R-:W-:Y:S01]  /*10f50*/  BAR.SYNC.DEFER_BLOCKING 0x0 ;  /* 0x0000000000007b1d */ /* 0x000fe20000010000 */
[----:B------:R-:W-:Y:S01]  /*10f60*/  SHF.R.S32.HI R132, RZ, 0x1f, R229 ;  /* 0x0000001fff847819 */ /* 0x000fe200000114e5 */
[C---:B------:R-:W-:Y:S01]  /*10f70*/  IMAD R0, R229.reuse, UR5, RZ ;  /* 0x00000005e5007c24 */ /* 0x040fe2000f8e02ff */
[----:B------:R-:W-:Y:S03]  /*10f80*/  PLOP3.LUT P3, PT, PT, PT, UP2, 0x80, 0x0 ;  /* 0x000000000000781c */ /* 0x000fe60003f6f028 */
[----:B------:R-:W-:Y:S01]  /*10f90*/  IMAD R0, R132, UR16, R0 ;  /* 0x0000001084007c24 */ /* 0x000fe2000f8e0200 */
[----:B------:R-:W-:Y:S06]  /*10fa0*/  LDSM.16.M88.4 R96, [R219+0x6100] ;  /* 0x00610000db60783b */ /* 0x000fec0000000200 */
[----:B--2---:R-:W2:Y:S06]  /*10fb0*/  LDSM.16.M88.4 R16, [R212+0x3100] ;  /* 0x00310000d410783b */ /* 0x004eac0000000200 */
[----:B------:R-:W3:Y:S06]  /*10fc0*/  LDSM.16.M88.4 R92, [R219+0x8100] ;  /* 0x00810000db5c783b */ /* 0x000eec0000000200 */
[----:B-1----:R-:W4:Y:S06]  /*10fd0*/  LDL.64 R2, [R1+0x8] ;  /* 0x0000080001027983 */ /* 0x002f2c0000100a00 */
[----:B------:R-:W1:Y:S06]  /*10fe0*/  LDSM.16.M88.4 R32, [R212+0x3900] ;  /* 0x00390000d420783b */ /* 0x000e6c0000000200 */
[----:B------:R-:W5:Y:S06]  /*10ff0*/  LDL R245, [R1] ;  /* 0x0000000001f57983 */ /* 0x000f6c0000100800 */
[----:B------:R-:W1:Y:S06]  /*11000*/  LDSM.16.M88.4 R48, [R212+0x4100] ;  /* 0x00410000d430783b */ /* 0x000e6c0000000200 */
[----:B------:R-:W5:Y:S01]  /*11010*/  LDL.64 R234, [R1+0x28] ;  /* 0x0000280001ea7983 */ /* 0x000f620000100a00 */
[-C--:B--2---:R-:W-:Y:S05]  /*11020*/  HMMA.16816.F32 R4, R96, R16.reuse, RZ ;  /* 0x000000106004723c */ /* 0x084fea00000018ff */
[----:B------:R-:W2:Y:S03]  /*11030*/  LDSM.16.M88.4 R64, [R212+0x4900] ;  /* 0x00490000d440783b */ /* 0x000ea60000000200 */
[C---:B---3--:R-:W-:Y:S03]  /*11040*/  HMMA.16816.F32 R8, R92.reuse, R16, RZ ;  /* 0x000000105c08723c */ /* 0x048fe600000018ff */
[----:B------:R-:W3:Y:S06]  /*11050*/  LDL.64 R232, [R1+0x38] ;  /* 0x0000380001e87983 */ /* 0x000eec0000100a00 */
[----:B------:R-:W2:Y:S01]  /*11060*/  LDSM.16.M88.4 R80, [R212+0x5100] ;  /* 0x00510000d450783b */ /* 0x000ea20000000200 */
[-C--:B------:R-:W-:Y:S05]  /*11070*/  HMMA.16816.F32 R12, R92, R18.reuse, RZ ;  /* 0x000000125c0c723c */ /* 0x080fea00000018ff */
[----:B------:R-:W3:Y:S03]  /*11080*/  LDL R139, [R1+0x30] ;  /* 0x00003000018b7983 */ /* 0x000ee60000100800 */
[C---:B------:R-:W-:Y:S03]  /*11090*/  HMMA.16816.F32 R16, R96.reuse, R18, RZ ;  /* 0x000000126010723c */ /* 0x040fe600000018ff */
[----:B------:R-:W2:Y:S05]  /*110a0*/  LDSM.16.M88.4 R172, [R212+0x5900] ;  /* 0x00590000d4ac783b */ /* 0x000eaa0000000200 */
[-C--:B-1----:R-:W-:Y:S01]  /*110b0*/  HMMA.16816.F32 R20, R96, R32.reuse, RZ ;  /* 0x000000206014723c */ /* 0x082fe200000018ff */
[----:B------:R-:W3:Y:S06]  /*110c0*/  LDL R134, [R1+0x20] ;  /* 0x0000200001867983 */ /* 0x000eec0000100800 */
[----:B------:R-:W-:Y:S01]  /*110d0*/  LDSM.16.M88.4 R176, [R222+0x6100] ;  /* 0x00610000deb0783b */ /* 0x000fe20000000200 */
[C---:B------:R-:W-:Y:S05]  /*110e0*/  HMMA.16816.F32 R24, R92.reuse, R32, RZ ;  /* 0x000000205c18723c */ /* 0x040fea00000018ff */
[----:B------:R-:W1:Y:S03]  /*110f0*/  LDSM.16.M88.4 R180, [R223] ;  /* 0x00000000dfb4783b */ /* 0x000e660000000200 */
[-C--:B------:R-:W-:Y:S03]  /*11100*/  HMMA.16816.F32 R28, R92, R34.reuse, RZ ;  /* 0x000000225c1c723c */ /* 0x080fe600000018ff */
[----:B------:R-:W1:Y:S05]  /*11110*/  LDSM.16.M88.4 R184, [R222+0x8100] ;  /* 0x00810000deb8783b */ /* 0x000e6a0000000200 */
[C---:B------:R-:W-:Y:S01]  /*11120*/  HMMA.16816.F32 R32, R96.reuse, R34, RZ ;  /* 0x000000226020723c */ /* 0x040fe200000018ff */
[----:B------:R-:W1:Y:S06]  /*11130*/  LDSM.16.M88.4 R188, [R228] ;  /* 0x00000000e4bc783b */ /* 0x000e6c0000000200 */
[----:B------:R-:W-:Y:S01]  /*11140*/  LDSM.16.M88.4 R192, [R225] ;  /* 0x00000000e1c0783b */ /* 0x000fe20000000200 */
[-C--:B------:R-:W-:Y:S05]  /*11150*/  HMMA.16816.F32 R36, R96, R48.reuse, RZ ;  /* 0x000000306024723c */ /* 0x080fea00000018ff */
[----:B------:R-:W-:Y:S03]  /*11160*/  LDSM.16.M88.4 R196, [R224] ;  /* 0x00000000e0c4783b */ /* 0x000fe60000000200 */
[C---:B------:R-:W-:Y:S08]  /*11170*/  HMMA.16816.F32 R40, R92.reuse, R48, RZ ;  /* 0x000000305c28723c */ /* 0x040ff000000018ff */
[-C--:B------:R-:W-:Y:S08]  /*11180*/  HMMA.16816.F32 R44, R92, R50.reuse, RZ ;  /* 0x000000325c2c723c */ /* 0x080ff000000018ff */
[C---:B------:R-:W-:Y:S08]  /*11190*/  HMMA.16816.F32 R48, R96.reuse, R50, RZ ;  /* 0x000000326030723c */ /* 0x040ff000000018ff */
[-C--:B--2---:R-:W-:Y:S08]  /*111a0*/  HMMA.16816.F32 R52, R96, R64.reuse, RZ ;  /* 0x000000406034723c */ /* 0x084ff000000018ff */
        /* <DEDUP_REMOVED lines=11> */
[----:B------:R-:W2:Y:S07]  /*11260*/  LDSM.16.M88.4 R172, [R227] ;  /* 0x00000000e3ac783b */ /* 0x000eae0000000200 */
        /* <DEDUP_REMOVED lines=8> */
[C---:B------:R-:W-:Y:S08]  /*112f0*/  HMMA.16816.F32 R32, R176.reuse, R190, R32 ;  /* 0x000000beb020723c */ /* 0x040ff00000001820 */
[-C--:B--2---:R-:W-:Y:S08]  /*11300*/  HMMA.16816.F32 R36, R176, R172.reuse, R36 ;  /* 0x000000acb024723c */ /* 0x084ff00000001824 */
[C---:B------:R-:W-:Y:S08]  /*11310*/  HMMA.16816.F32 R40, R184.reuse, R172, R40 ;  /* 0x000000acb828723c */ /* 0x040ff00000001828 */
[-C--:B------:R-:W-:Y:S04]  /*11320*/  HMMA.16816.F32 R44, R184, R174.reuse, R44 ;  /* 0x000000aeb82c723c */ /* 0x080fe8000000182c */
[----:B----4-:R-:W-:Y:S04]  /*11330*/  IMAD.WIDE.U32 R2, R229, UR16, R2 ;  /* 0x00000010e5027c25 */ /* 0x010fe8000f8e0002 */
[C---:B------:R-:W-:Y:S04]  /*11340*/  HMMA.16816.F32 R48, R176.reuse, R174, R48 ;  /* 0x000000aeb030723c */ /* 0x040fe80000001830 */
[----:B------:R-:W-:Y:S01]  /*11350*/  IMAD.IADD R0, R3, 0x1, R0 ;  /* 0x0000000103007824 */ /* 0x000fe200078e0200 */
[C---:B------:R-:W-:Y:S03]  /*11360*/  LEA R202, P0, R2.reuse, c[0x0][0x1f8], 0x1 ;  /* 0x00007e0002ca7a11 */ /* 0x040fe600078008ff */
[-C--:B-1----:R-:W-:Y:S04]  /*11370*/  HMMA.16816.F32 R52, R176, R180.reuse, R52 ;  /* 0x000000b4b034723c */ /* 0x082fe80000001834 */
[----:B------:R-:W-:Y:S02]  /*11380*/  LEA.HI.X R203, R2, c[0x0][0x1fc], R0, 0x1, P0 ;  /* 0x00007f0002cb7a11 */ /* 0x000fe400000f0c00 */
[----:B------:R-:W-:Y:S02]  /*11390*/  IADD3 R132, P0, R202, UR9, RZ ;  /* 0x00000009ca847c10 */ /* 0x000fe4000ff1e0ff */
[C---:B------:R-:W-:Y:S01]  /*113a0*/  HMMA.16816.F32 R56, R184.reuse, R180, R56 ;  /* 0x000000b4b838723c */ /* 0x040fe20000001838 */
[----:B------:R-:W-:Y:S01]  /*113b0*/  @!PT LDS RZ, [RZ] ;  /* 0x00000000fffff984 */ /* 0x000fe20000000800 */
[----:B------:R-:W-:Y:S01]  /*113c0*/  @!PT LDS RZ, [RZ] ;  /* 0x00000000fffff984 */ /* 0x000fe20000000800 */
[----:B------:R-:W-:Y:S01]  /*113d0*/  @!PT LDS RZ, [RZ] ;  /* 0x00000000fffff984 */ /* 0x000fe20000000800 */
[----:B------:R1:W-:Y:S03]  /*113e0*/  LDGSTS.E.BYPASS.LTC128B.128 [R231+0x100], [R202.64], !P6 ;  /* 0x00100000cae77fae */ /* 0x0003e6000f101d4c */
[----:B------:R-:W-:Y:S02]  /*113f0*/  IADD3.X R133, R203, UR8, RZ, P0, !PT ;  /* 0x00000008cb857c10 */ /* 0x000fe400087fe4ff */
[----:B------:R-:W-:Y:S02]  /*11400*/  IADD3 R200, P1, R132, UR9, RZ ;  /* 0x0000000984c87c10 */ /* 0x000fe4000ff3e0ff */
[-C--:B------:R-:W-:Y:S01]  /*11410*/  HMMA.16816.F32 R60, R184, R182.reuse, R60 ;  /* 0x000000b6b83c723c */ /* 0x080fe2000000183c */
[----:B------:R2:W-:Y:S03]  /*11420*/  LDGSTS.E.BYPASS.LTC128B.128 [R231+0x900], [R132.64], !P6 ;  /* 0x0090000084e77fae */ /* 0x0005e6000f101d4c */
        /* <DEDUP_REMOVED lines=9> */
[----:B------:R-:W-:Y:S02]  /*114c0*/  PLOP3.LUT P1, PT, PT, PT, UP2, 0x80, 0x0 ;  /* 0x000000000000781c */ /* 0x000fe40003f2f028 */
[C---:B------:R-:W-:Y:S01]  /*114d0*/  HMMA.16816.F32 R72, R184.reuse, R192, R72 ;  /* 0x000000c0b848723c */ /* 0x040fe20000001848 */
[----:B------:R3:W-:Y:S03]  /*114e0*/  LDGSTS.E.BYPASS.LTC128B.128 [R231+0x2100], [R188.64], !P6 ;  /* 0x02100000bce77fae */ /* 0x0007e6000f101d4c */
[----:B--2---:R-:W-:Y:S04]  /*114f0*/  IADD3 R132, P0, R188, UR9, RZ ;  /* 0x00000009bc847c10 */ /* 0x004fe8000ff1e0ff */
[-C--:B------:R-:W-:Y:S04]  /*11500*/  HMMA.16816.F32 R76, R184, R194.reuse, R76 ;  /* 0x000000c2b84c723c */ /* 0x080fe8000000184c */
[----:B------:R-:W-:Y:S02]  /*11510*/  IADD3.X R133, R189, UR8, RZ, P0, !PT ;  /* 0x00000008bd857c10 */ /* 0x000fe400087fe4ff */
[C---:B-----5:R-:W-:Y:S02]  /*11520*/  ISETP.GT.AND P0, PT, R229.reuse, R245, PT ;  /* 0x000000f5e500720c */ /* 0x060fe40003f04270 */
[C---:B------:R-:W-:Y:S01]  /*11530*/  HMMA.16816.F32 R80, R176.reuse, R194, R80 ;  /* 0x000000c2b050723c */ /* 0x040fe20000001850 */
[----:B------:R2:W-:Y:S06]  /*11540*/  LDGSTS.E.BYPASS.LTC128B.128 [R231+0x2900], [R132.64], !P6 ;  /* 0x0290000084e77fae */ /* 0x0005ec000f101d4c */
[----:B-1----:R-:W-:Y:S01]  /*11550*/  LDSM.16.M88.4 R200, [R218+0x3100] ;  /* 0x00310000dac8783b */ /* 0x002fe20000000200 */
[-C--:B------:R-:W-:Y:S04]  /*11560*/  HMMA.16816.F32 R84, R176, R196.reuse, R84 ;  /* 0x000000c4b054723c */ /* 0x080fe80000001854 */
[----:B------:R-:W-:Y:S01]  /*11570*/  @P0 IADD3 R0, R229, -0x1, RZ ;  /* 0xffffffffe5000810 */ /* 0x000fe20007ffe0ff */
[----:B---3--:R-:W1:Y:S01]  /*11580*/  LDSM.16.M88.4 R188, [R220+0x6100] ;  /* 0x00610000dcbc783b */ /* 0x008e620000000200 */
[----:B----4-:R-:W-:Y:S02]  /*11590*/  @P0 IMAD.MOV.U32 R3, RZ, RZ, R235 ;  /* 0x000000ffff030224 */ /* 0x010fe400078e00eb */
[C---:B------:R-:W-:Y:S03]  /*115a0*/  HMMA.16816.F32 R88, R184.reuse, R196, R88 ;  /* 0x000000c4b858723c */ /* 0x040fe60000001858 */
[----:B------:R-:W3:Y:S01]  /*115b0*/  LDSM.16.M88.4 R204, [R220+0x8100] ;  /* 0x00810000dccc783b */ /* 0x000ee20000000200 */
[----:B------:R-:W-:Y:S04]  /*115c0*/  @P0 SHF.R.S32.HI R2, RZ, 0x1f, R0 ;  /* 0x0000001fff020819 */ /* 0x000fe80000011400 */
[-C--:B------:R-:W-:Y:S01]  /*115d0*/  HMMA.16816.F32 R92, R184, R198.reuse, R92 ;  /* 0x000000c6b85c723c */ /* 0x080fe2000000185c */
[----:B------:R-:W0:Y:S03]  /*115e0*/  LDGDEPBAR ;  /* 0x00000000000079af */ /* 0x000e260000000000 */
[----:B--2---:R-:W-:Y:S03]  /*115f0*/  @P0 IMAD.WIDE.U32 R132, R0, c[0x0][0x1e0], RZ ;  /* 0x0000780000840a25 */ /* 0x004fe600078e00ff */
[----:B------:R-:W2:Y:S01]  /*11600*/  LDSM.16.M88.4 R208, [R218+0x3900] ;  /* 0x00390000dad0783b */ /* 0x000ea20000000200 */
[----:B------:R-:W-:Y:S04]  /*11610*/  HMMA.16816.F32 R96, R176, R198, R96 ;  /* 0x000000c6b060723c */ /* 0x000fe80000001860 */
[----:B------:R-:W-:Y:S01]  /*11620*/  @P0 IMAD R2, R2, c[0x0][0x1e0], RZ ;  /* 0x0000780002020a24 */ /* 0x000fe200078e02ff */
[----:B------:R-:W4:Y:S03]  /*11630*/  LDSM.16.M88.4 R172, [R218+0x4100] ;  /* 0x00410000daac783b */ /* 0x000f260000000200 */
[----:B------:R-:W-:Y:S03]  /*11640*/  @P0 IMAD R2, R0, c[0x0][0x1e4], R2 ;  /* 0x0000790000020a24 */ /* 0x000fe600078e0202 */
[----:B------:R-:W5:Y:S01]  /*11650*/  LDSM.16.M88.4 R180, [R218+0x4900] ;  /* 0x00490000dab4783b */ /* 0x000f620000000200 */
[----:B------:R-:W-:Y:S02]  /*11660*/  @P0 IMAD.IADD R0, R133, 0x1, R2 ;  /* 0x0000000185000824 */ /* 0x000fe400078e0202 */
[----:B------:R-:W-:Y:S02]  /*11670*/  @P0 IMAD.MOV.U32 R2, RZ, RZ, R232 ;  /* 0x000000ffff020224 */ /* 0x000fe400078e00e8 */
[----:B------:R-:W-:Y:S01]  /*11680*/  @P0 IMAD R0, R0, 0x60, RZ ;  /* 0x0000006000000824 */ /* 0x000fe200078e02ff */
[----:B------:R-:W4:Y:S01]  /*11690*/  LDSM.16.M88.4 R176, [R218+0x5100] ;  /* 0x00510000dab0783b */ /* 0x000f220000000200 */
[----:B------:R-:W-:Y:S01]  /*116a0*/  @P0 IMAD.WIDE.U32 R2, R132, 0x60, R2 ;  /* 0x0000006084020825 */ /* 0x000fe200078e0002 */
[-C--:B-1----:R-:W-:Y:S04]  /*116b0*/  HMMA.16816.F32 R4, R188, R200.reuse, R4 ;  /* 0x000000c8bc04723c */ /* 0x082fe80000001804 */
[----:B------:R-:W1:Y:S01]  /*116c0*/  LDSM.16.M88.4 R184, [R218+0x5900] ;  /* 0x00590000dab8783b */ /* 0x000e620000000200 */
[C---:B------:R-:W-:Y:S01]  /*116d0*/  @P0 LEA R132, P2, R2.reuse, c[0x0][0x1c8], 0x1 ;  /* 0x0000720002840a11 */ /* 0x040fe200078408ff */
[----:B------:R-:W-:Y:S02]  /*116e0*/  @P0 IMAD.IADD R0, R3, 0x1, R0 ;  /* 0x0000000103000824 */ /* 0x000fe400078e0200 */
[C---:B---3--:R-:W-:Y:S02]  /*116f0*/  HMMA.16816.F32 R8, R204.reuse, R200, R8 ;  /* 0x000000c8cc08723c */ /* 0x048fe40000001808 */
[----:B------:R-:W-:Y:S02]  /*11700*/  LDSM.16.M88.4 R192, [R217] ;  /* 0x00000000d9c0783b */ /* 0x000fe40000000200 */
[----:B------:R-:W-:Y:S01]  /*11710*/  @P0 LEA.HI.X R133, R2, c[0x0][0x1cc], R0, 0x1, P2 ;  /* 0x0000730002850a11 */ /* 0x000fe200010f0c00 */
[----:B------:R-:W-:Y:S01]  /*11720*/  @P1 IMAD.HI.U32 R0, R139, c[0x0][0x2c8], RZ ;  /* 0x0000b2008b001a27 */ /* 0x000fe200078e00ff */
[----:B------:R-:W-:Y:S02]  /*11730*/  @P0 IADD3 R2, P1, R132, UR6, RZ ;  /* 0x0000000684020c10 */ /* 0x000fe4000ff3e0ff */
[----:B------:R-:W-:Y:S01]  /*11740*/  LDSM.16.M88.4 R196, [R221+0x8100] ;  /* 0x00810000ddc4783b */ /* 0x000fe20000000200 */
[-C--:B------:R-:W-:Y:S03]  /*11750*/  HMMA.16816.F32 R12, R204, R202.reuse, R12 ;  /* 0x000000cacc0c723c */ /* 0x080fe6000000180c */
[----:B------:R-:W-:Y:S02]  /*11760*/  @P0 IADD3.X R3, R133, UR7, RZ, P1, !PT ;  /* 0x0000000785030c10 */ /* 0x000fe40008ffe4ff */
[----:B------:R-:W-:Y:S03]  /*11770*/  @P3 SHF.R.U32.HI R139, RZ, c[0x0][0x2cc], R0 ;  /* 0x0000b300ff8b3a19 */ /* 0x000fe60000011600 */
[C---:B------:R-:W-:Y:S01]  /*11780*/  HMMA.16816.F32 R16, R188.reuse, R202, R16 ;  /* 0x000000cabc10723c */ /* 0x040fe20000001810 */
[----:B------:R-:W-:Y:S07]  /*11790*/  LDSM.16.M88.4 R200, [R217+0x800] ;  /* 0x00080000d9c8783b */ /* 0x000fee0000000200 */
[-C--:B--2---:R-:W-:Y:S08]  /*117a0*/  HMMA.16816.F32 R20, R188, R208.reuse, R20 ;  /* 0x000000d0bc14723c */ /* 0x084ff00000001814 */
[C---:B------:R-:W-:Y:S08]  /*117b0*/  HMMA.16816.F32 R24, R204.reuse, R208, R24 ;  /* 0x000000d0cc18723c */ /* 0x040ff00000001818 */
[-C--:B------:R-:W-:Y:S08]  /*117c0*/  HMMA.16816.F32 R28, R204, R210.reuse, R28 ;  /* 0x000000d2cc1c723c */ /* 0x080ff0000000181c */
[C---:B------:R-:W-:Y:S08]  /*117d0*/  HMMA.16816.F32 R32, R188.reuse, R210, R32 ;  /* 0x000000d2bc20723c */ /* 0x040ff00000001820 */
[-C--:B----4-:R-:W-:Y:S08]  /*117e0*/  HMMA.16816.F32 R36, R188, R172.reuse, R36 ;  /* 0x000000acbc24723c */ /* 0x090ff00000001824 */
[C---:B------:R-:W-:Y:S08]  /*117f0*/  HMMA.16816.F32 R40, R204.reuse, R172, R40 ;  /* 0x000000accc28723c */ /* 0x040ff00000001828 */
[-C--:B------:R-:W-:Y:S08]  /*11800*/  HMMA.16816.F32 R44, R204, R174.reuse, R44 ;  /* 0x000000aecc2c723c */ /* 0x080ff0000000182c */
[C---:B------:R-:W-:Y:S01]  /*11810*/  HMMA.16816.F32 R48, R188.reuse, R174, R48 ;  /* 0x000000aebc30723c */ /* 0x040fe20000001830 */
[----:B------:R-:W2:Y:S07]  /*11820*/  LDSM.16.M88.4 R172, [R221+0x6100] ;  /* 0x00610000ddac783b */ /* 0x000eae0000000200 */
[-C--:B-----5:R-:W-:Y:S08]  /*11830*/  HMMA.16816.F32 R52, R188, R180.reuse, R52 ;  /* 0x000000b4bc34723c */ /* 0x0a0ff00000001834 */
        /* <DEDUP_REMOVED lines=9> */
[-C--:B-1----:R-:W-:Y:S08]  /*118d0*/  HMMA.16816.F32 R84, R188, R184.reuse, R84 ;  /* 0x000000b8bc54723c */ /* 0x082ff00000001854 */
[C---:B------:R-:W-:Y:S08]  /*118e0*/  HMMA.16816.F32 R88, R204.reuse, R184, R88 ;  /* 0x000000b8cc58723c */ /* 0x040ff00000001858 */
[-C--:B------:R-:W-:Y:S08]  /*118f0*/  HMMA.16816.F32 R92, R204, R186.reuse, R92 ;  /* 0x000000bacc5c723c */ /* 0x080ff0000000185c */
[----:B------:R-:W-:Y:S01]  /*11900*/  HMMA.16816.F32 R96, R188, R186, R96 ;  /* 0x000000babc60723c */ /* 0x000fe20000001860 */
[----:B------:R-:W1:Y:S07]  /*11910*/  LDSM.16.M88.4 R184, [R217+0x2000] ;  /* 0x00200000d9b8783b */ /* 0x000e6e0000000200 */
[-C--:B--2---:R-:W-:Y:S08]  /*11920*/  HMMA.16816.F32 R4, R172, R192.reuse, R4 ;  /* 0x000000c0ac04723c */ /* 0x084ff00000001804 */
[C---:B------:R-:W-:Y:S08]  /*11930*/  HMMA.16816.F32 R8, R196.reuse, R192, R8 ;  /* 0x000000c0c408723c */ /* 0x040ff00000001808 */
[-C--:B------:R-:W-:Y:S08]  /*11940*/  HMMA.16816.F32 R12, R196, R194.reuse, R12 ;  /* 0x000000c2c40c723c */ /* 0x080ff0000000180c */
[C---:B------:R-:W-:Y:S08]  /*11950*/  HMMA.16816.F32 R16, R172.reuse, R194, R16 ;  /* 0x000000c2ac10723c */ /* 0x040ff00000001810 */
[-C--:B------:R-:W-:Y:S08]  /*11960*/  HMMA.16816.F32 R20, R172, R200.reuse, R20 ;  /* 0x000000c8ac14723c */ /* 0x080ff00000001814 */
[C---:B------:R-:W-:Y:S08]  /*11970*/  HMMA.16816.F32 R24, R196.reuse, R200, R24 ;  /* 0x000000c8c418723c */ /* 0x040ff00000001818 */
[-C--:B------:R-:W-:Y:S08]  /*11980*/  HMMA.16816.F32 R28, R196, R202.reuse, R28 ;  /* 0x000000cac41c723c */ /* 0x080ff0000000181c */
[C---:B------:R-:W-:Y:S08]  /*11990*/  HMMA.16816.F32 R32, R172.reuse, R202, R32 ;  /* 0x000000caac20723c */ /* 0x040ff00000001820 */
[-C--:B---3--:R-:W-:Y:S08]  /*119a0*/  HMMA.16816.F32 R36, R172, R180.reuse, R36 ;  /* 0x000000b4ac24723c */ /* 0x088ff00000001824 */
[C---:B------:R-:W-:Y:S07]  /*119b0*/  HMMA.16816.F32 R40, R196.reuse, R180, R40 ;  /* 0x000000b4c428723c */ /* 0x040fee0000001828 */
[----:B------:R-:W-:Y:S01]  /*119c0*/  @P0 IADD3 R180, P2, R2, UR6, RZ ;  /* 0x0000000602b40c10 */ /* 0x000fe2000ff5e0ff */
[-C--:B------:R-:W-:Y:S04]  /*119d0*/  HMMA.16816.F32 R44, R196, R182.reuse, R44 ;  /* 0x000000b6c42c723c */ /* 0x080fe8000000182c */
[----:B------:R-:W-:Y:S04]  /*119e0*/  @P0 IADD3.X R181, R3, UR7, RZ, P2, !PT ;  /* 0x0000000703b50c10 */ /* 0x000fe800097fe4ff */
[C---:B------:R-:W-:Y:S08]  /*119f0*/  HMMA.16816.F32 R48, R172.reuse, R182, R48 ;  /* 0x000000b6ac30723c */ /* 0x040ff00000001830 */
[-C--:B----4-:R-:W-:Y:S08]  /*11a00*/  HMMA.16816.F32 R52, R172, R176.reuse, R52 ;  /* 0x000000b0ac34723c */ /* 0x090ff00000001834 */
[C---:B------:R-:W-:Y:S08]  /*11a10*/  HMMA.16816.F32 R56, R196.reuse, R176, R56 ;  /* 0x000000b0c438723c */ /* 0x040ff00000001838 */
[-C--:B------:R-:W-:Y:S08]  /*11a20*/  HMMA.16816.F32 R60, R196, R178.reuse, R60 ;  /* 0x000000b2c43c723c */ /* 0x080ff0000000183c */
[C---:B------:R-:W-:Y:S01]  /*11a30*/  HMMA.16816.F32 R64, R172.reuse, R178, R64 ;  /* 0x000000b2ac40723c */ /* 0x040fe20000001840 */
[----:B------:R-:W2:Y:S01]  /*11a40*/  LDSM.16.M88.4 R176, [R217+0x2800] ;  /* 0x00280000d9b0783b */ /* 0x000ea20000000200 */
[----:B------:R-:W-:Y:S05]  /*11a50*/  DEPBAR.LE SB0, 0x0 ;  /* 0x000080000000791a */ /* 0x000fea0000000000 */
[----:B------:R-:W-:Y:S01]  /*11a60*/  BAR.SYNC.DEFER_BLOCKING 0x0 ;  /* 0x0000000000007b1d */ /* 0x000fe20000010000 */
[-C--:B-1----:R-:W-:Y:S08]  /*11a70*/  HMMA.16816.F32 R68, R172, R184.reuse, R68 ;  /* 0x000000b8ac44723c */ /* 0x082ff00000001844 */
[C---:B------:R-:W-:Y:S08]  /*11a80*/  HMMA.16816.F32 R72, R196.reuse, R184, R72 ;  /* 0x000000b8c448723c */ /* 0x040ff00000001848 */
[-C--:B------:R-:W-:Y:S01]  /*11a90*/  HMMA.16816.F32 R76, R196, R186.reuse, R76 ;  /* 0x000000bac44c723c */ /* 0x080fe2000000184c */
[----:B------:R-:W-:Y:S01]  /*11aa0*/  @!PT LDS RZ, [RZ] ;  /* 0x00000000fffff984 */ /* 0x000fe20000000800 */
[----:B------:R-:W-:Y:S01]  /*11ab0*/  @!PT LDS RZ, [RZ] ;  /* 0x00000000fffff984 */ /* 0x000fe20000000800 */
[----:B------:R-:W-:Y:S01]  /*11ac0*/  @!PT LDS RZ, [RZ] ;  /* 0x00000000fffff984 */ /* 0x000fe20000000800 */
[----:B------:R1:W-:Y:S07]  /*11ad0*/  @P0 LDGSTS.E.BYPASS.LTC128B.128 [R231+0x3100], [R132.64], !P6 ;  /* 0x0310000084e70fae */ /* 0x0003ee000f101d4c */
[C---:B------:R-:W-:Y:S01]  /*11ae0*/  HMMA.16816.F32 R80, R172.reuse, R186, R80 ;  /* 0x000000baac50723c */ /* 0x040fe20000001850 */
[----:B------:R3:W-:Y:S07]  /*11af0*/  @P0 LDGSTS.E.BYPASS.LTC128B.128 [R231+0x3900], [R2.64], !P6 ;  /* 0x0390000002e70fae */ /* 0x0007ee000f101d4c */
[-C--:B--2---:R-:W-:Y:S01]  /*11b00*/  HMMA.16816.F32 R84, R172, R176.reuse, R84 ;  /* 0x000000b0ac54723c */ /* 0x084fe20000001854 */
[----:B------:R2:W-:Y:S07]  /*11b10*/  @P0 LDGSTS.E.BYPASS.LTC128B.128 [R231+0x4100], [R180.64], !P6 ;  /* 0x04100000b4e70fae */ /* 0x0005ee000f101d4c */
[C---:B------:R-:W-:Y:S08]  /*11b20*/  HMMA.16816.F32 R88, R196.reuse, R176, R88 ;  /* 0x000000b0c458723c */ /* 0x040ff00000001858 */
[-C--:B------:R-:W-:Y:S04]  /*11b30*/  HMMA.16816.F32 R92, R196, R178.reuse, R92 ;  /* 0x000000b2c45c723c */ /* 0x080fe8000000185c */
[----:B-1----:R-:W-:Y:S04]  /*11b40*/  @P0 IADD3 R132, P1, R180, UR6, RZ ;  /* 0x00000006b4840c10 */ /* 0x002fe8000ff3e0ff */
[----:B------:R-:W-:Y:S01]  /*11b50*/  @P0 IADD3.X R133, R181, UR7, RZ, P1, !PT ;  /* 0x00000007b5850c10 */ /* 0x000fe20008ffe4ff */
[----:B------:R-:W-:Y:S04]  /*11b60*/  HMMA.16816.F32 R96, R172, R178, R96 ;  /* 0x000000b2ac60723c */ /* 0x000fe80000001860 */
[----:B------:R1:W-:Y:S01]  /*11b70*/  @P0 LDGSTS.E.BYPASS.LTC128B.128 [R231+0x4900], [R132.64], !P6 ;  /* 0x0490000084e70fae */ /* 0x0003e2000f101d4c */
[----:B---3--:R-:W-:Y:S04]  /*11b80*/  @P0 IADD3 R2, P2, R132, UR6, RZ ;  /* 0x0000000684020c10 */ /* 0x008fe8000ff5e0ff */
[----:B------:R-:W-:Y:S03]  /*11b90*/  @P0 IADD3.X R3, R133, UR7, RZ, P2, !PT ;  /* 0x0000000785030c10 */ /* 0x000fe600097fe4ff */
[----:B------:R-:W-:Y:S02]  /*11ba0*/  @P0 IADD3 R176, P1, R2, UR6, RZ ;  /* 0x0000000602b00c10 */ /* 0x000fe4000ff3e0ff */
[----:B------:R3:W-:Y:S02]  /*11bb0*/  @P0 LDGSTS.E.BYPASS.LTC128B.128 [R231+0x5100], [R2.64], !P6 ;  /* 0x0510000002e70fae */ /* 0x0007e4000f101d4c */
[----:B------:R-:W-:Y:S05]  /*11bc0*/  @P0 IADD3.X R177, R3, UR7, RZ, P1, !PT ;  /* 0x0000000703b10c10 */ /* 0x000fea0008ffe4ff */
[----:B------:R2:W-:Y:S01]  /*11bd0*/  @P0 LDGSTS.E.BYPASS.LTC128B.128 [R231+0x5900], [R176.64], !P6 ;  /* 0x05900000b0e70fae */ /* 0x0005e2000f101d4c */
[----:B------:R-:W-:Y:S05]  /*11be0*/  PLOP3.LUT P0, PT, PT, PT, UP1, 0x40, 0x0 ;  /* 0x000000000000781c */ /* 0x000fea0003f0e818 */
[----:B------:R-:W0:Y:S01]  /*11bf0*/  LDGDEPBAR ;  /* 0x00000000000079af */ /* 0x000e220000000000 */
[----:B-1----:R-:W-:Y:S05]  /*11c00*/  IMAD R133, R229, -0x60, RZ ;  /* 0xffffffa0e5857824 */ /* 0x002fea00078e02ff */
[----:B------:R-:W3:Y:S01]  /*11c10*/  SHFL.IDX PT, R132, R139, RZ, 0x1c1f ;  /* 0x001c1fff8b847589 */ /* 0x000ee200000e0000 */
[----:B------:R-:W-:Y:S01]  /*11c20*/  IMAD.IADD R174, R133, 0x1, -R134 ;  /* 0x0000000185ae7824 */ /* 0x000fe200078e0a86 */
[----:B------:R-:W-:Y:S04]  /*11c30*/  IADD3 R173, -R134, 0x1, R133 ;  /* 0x0000000186ad7810 */ /* 0x000fe80007ffe185 */
[----:B------:R-:W-:Y:S04]  /*11c40*/  IADD3 R173, R173, c[0x0][0x1d0], RZ ;  /* 0x00007400adad7a10 */ /* 0x000fe80007ffe0ff */
[----:B------:R-:W-:Y:S04]  /*11c50*/  IADD3 R173, R173, -c[0x0][0x168], RZ ;  /* 0x80005a00adad7a10 */ /* 0x000fe80007ffe0ff */
[C---:B------:R-:W-:Y:S02]  /*11c60*/  IADD3 R172, R173.reuse, c[0x0][0x328], RZ ;  /* 0x0000ca00adac7a10 */ /* 0x040fe40007ffe0ff */
[----:B------:R-:W-:Y:S03]  /*11c70*/  IADD3 R173, R173, UR10, RZ ;  /* 0x0000000aadad7c10 */ /* 0x000fe6000fffe0ff */
[--C-:B---3--:R-:W-:Y:S02]  /*11c80*/  IMAD.IADD R2, R172, 0x1, R132.reuse ;  /* 0x00000001ac027824 */ /* 0x108fe400078e0284 */
[----:B------:R-:W-:Y:S01]  /*11c90*/  IMAD.IADD R0, R173, 0x1, R132 ;  /* 0x00000001ad007824 */ /* 0x000fe200078e0284 */
[----:B------:R-:W-:-:S05]  /*11ca0*/  @P0 BRA `(.L_x_2119) ;  /* 0x0000018000000947 */ /* 0x000fca0003800000 */
[----:B--2---:R-:W-:Y:S01]  /*11cb0*/  IADD3 R3, R132, c[0x0][0x1d0], RZ ;  /* 0x0000740084037a10 */ /* 0x004fe20007ffe0ff */
        /* <DEDUP_REMOVED lines=13> */
.L_x_2121:
[----:B------:R-:W-:Y:S04]  /*11d90*/  MOV R132, c[0x0][0x32c] ;  /* 0x0000cb0000847a02 */ /* 0x000fe80000000f00 */
[----:B------:R-:W-:Y:S11]  /*11da0*/  ISETP.NE.AND P0, PT, R132, 0x1, PT ;  /* 0x000000018400780c */ /* 0x000ff60003f05270 */
[----:B------:R-:W-:Y:S02]  /*11db0*/  @!UPT UIADD3 URZ, URZ, URZ, URZ ;  /* 0x0000003f3f3ff290 */ /* 0x000fe4000fffe03f */
[----:B------:R-:W-:Y:S05]  /*11dc0*/  @P0 IMAD.HI.U32 R132, R3, c[0x0][0x330], RZ ;  /* 0x0000cc0003840a27 */ /* 0x000fea00078e00ff */
[----:B------:R-:W-:Y:S02]  /*11dd0*/  @P0 SHF.R.U32.HI R3, RZ, c[0x0][0x334], R132 ;  /* 0x0000cd00ff030a19 */ /* 0x000fe40000011684 */
.L_x_2122:
[----:B------:R-:W-:Y:S05]  /*11de0*/  BSYNC B0 ;  /* 0x0000000000007941 */ /* 0x000fea0003800000 */
.L_x_2120:
[----:B------:R-:W-:Y:S05]  /*11df0*/  IMAD R3, R3, c[0x0][0x32c], R174 ;  /* 0x0000cb0003037a24 */ /* 0x000fea00078e02ae */
[----:B------:R-:W-:Y:S02]  /*11e00*/  IADD3 R132, R3, c[0x0][0x32c], RZ ;  /* 0x0000cb0003847a10 */ /* 0x000fe40007ffe0ff */
[----:B------:R-:W-:Y:S02]  /*11e10*/  IMNMX R0, R0, R3, !PT ;  /* 0x0000000300007217 */ /* 0x000fe40007800200 */
[----:B------:R-:W-:Y:S02]  /*11e20*/  IMNMX R2, R2, R132, PT ;  /* 0x0000008402027217 */ /* 0x000fe40003800200 */
.L_x_2119:
[----:B--2---:R-:W-:Y:S01]  /*11e30*/  PLOP3.LUT P0, PT, PT, PT, UP1, 0x40, 0x0 ;  /* 0x000000000000781c */ /* 0x004fe20003f0e818 */
        /* <DEDUP_REMOVED lines=18> */
.L_x_2125:
[----:B------:R-:W-:Y:S04]  /*11f60*/  MOV R175, c[0x0][0x32c] ;  /* 0x0000cb0000af7a02 */ /* 0x000fe80000000f00 */
[----:B------:R-:W-:Y:S11]  /*11f70*/  ISETP.NE.AND P0, PT, R175, 0x1, PT ;  /* 0x00000001af00780c */ /* 0x000ff60003f05270 */
[----:B------:R-:W-:Y:S02]  /*11f80*/  @!UPT UIADD3 URZ, URZ, URZ, URZ ;  /* 0x0000003f3f3ff290 */ /* 0x000fe4000fffe03f */
[----:B------:R-:W-:Y:S05]  /*11f90*/  @P0 IMAD.HI.U32 R175, R134, c[0x0][0x330], RZ ;  /* 0x0000cc0086af0a27 */ /* 0x000fea00078e00ff */
[----:B------:R-:W-:Y:S02]  /*11fa0*/  @P0 SHF.R.U32.HI R134, RZ, c[0x0][0x334], R175 ;  /* 0x0000cd00ff860a19 */ /* 0x000fe400000116af */
.L_x_2126:
[----:B------:R-:W-:Y:S05]  /*11fb0*/  BSYNC B0 ;  /* 0x0000000000007941 */ /* 0x000fea0003800000 */
.L_x_2124:
[----:B------:R-:W-:Y:S05]  /*11fc0*/  IMAD R134, R134, c[0x0][0x32c], R174 ;  /* 0x0000cb0086867a24 */ /* 0x000fea00078e02ae */
[----:B------:R-:W-:Y:S02]  /*11fd0*/  IADD3 R175, R134, c[0x0][0x32c], RZ ;  /* 0x0000cb0086af7a10 */ /* 0x000fe40007ffe0ff */
[----:B------:R-:W-:Y:S02]  /*11fe0*/  IMNMX R3, R3, R134, !PT ;  /* 0x0000008603037217 */ /* 0x000fe40007800200 */
[----:B------:R-:W-:Y:S02]  /*11ff0*/  IMNMX R132, R132, R175, PT ;  /* 0x000000af84847217 */ /* 0x000fe40003800200 */
.L_x_2123:
[C---:B------:R-:W-:Y:S02]  /*12000*/  ISETP.GE.AND P0, PT, R133.reuse, 0x9, PT ;  /* 0x000000098500780c */ /* 0x040fe40003f06270 */
        /* <DEDUP_REMOVED lines=8> */
[----:B------:R-:W-:Y:S02]  /*12090*/  ISETP.GE.AND P3, PT, R133, 0xa, PT ;  /* 0x0000000a8500780c */ /* 0x000fe40003f66270 */
[----:B------:R-:W-:Y:S02]  /*120a0*/  FSEL R184, R16, -INF , !P0 ;  /* 0xff80000010b87808 */ /* 0x000fe40004000000 */
[C---:B------:R-:W-:Y:S02]  /*120b0*/  ISETP.GT.AND P0, PT, R0.reuse, 0x10, !P2 ;  /* 0x000000100000780c */ /* 0x040fe40005704270 */
        /* <DEDUP_REMOVED lines=98> */
[----:B------:R-:W-:Y:S01]  /*126e0*/  ISETP.GE.AND P0, PT, R133, 0x5a, PT ;  /* 0x0000005a8500780c */ /* 0x000fe20003f06270 */
[----:B------:R-:W1:Y:S03]  /*126f0*/  SHFL.IDX PT, R4, R139, 0x2, 0x1c1f ;  /* 0x005c1f008b047f89 */ /* 0x000e6600000e0000 */
        /* <DEDUP_REMOVED lines=22> */
.L_x_2129:
[----:B------:R-:W-:Y:S04]  /*12860*/  MOV R49, c[0x0][0x32c] ;  /* 0x0000cb0000317a02 */ /* 0x000fe80000000f00 */
[----:B------:R-:W-:Y:S11]  /*12870*/  ISETP.NE.AND P0, PT, R49, 0x1, PT ;  /* 0x000000013100780c */ /* 0x000ff60003f05270 */
[----:B------:R-:W-:Y:S02]  /*12880*/  @!UPT UIADD3 URZ, URZ, URZ, URZ ;  /* 0x0000003f3f3ff290 */ /* 0x000fe4000fffe03f */
[----:B------:R-:W-:Y:S05]  /*12890*/  @P0 IMAD.HI.U32 R49, R4, c[0x0][0x330], RZ ;  /* 0x0000cc0004310a27 */ /* 0x000fea00078e00ff */
[----:B------:R-:W-:Y:S02]  /*128a0*/  @P0 SHF.R.U32.HI R4, RZ, c[0x0][0x334], R49 ;  /* 0x0000cd00ff040a19 */ /* 0x000fe40000011631 */
.L_x_2130:
[----:B------:R-:W-:Y:S05]  /*128b0*/  BSYNC B0 ;  /* 0x0000000000007941 */ /* 0x000fea0003800000 */
.L_x_2128:
[----:B------:R-:W-:Y:S05]  /*128c0*/  IMAD R4, R4, c[0x0][0x32c], R174 ;  /* 0x0000cb0004047a24 */ /* 0x000fea00078e02ae */
[----:B------:R-:W-:Y:S02]  /*128d0*/  IADD3 R49, R4, c[0x0][0x32c], RZ ;  /* 0x0000cb0004317a10 */ /* 0x000fe40007ffe0ff */
[----:B------:R-:W-:Y:S02]  /*128e0*/  IMNMX R0, R0, R4, !PT ;  /* 0x0000000400007217 */ /* 0x000fe40007800200 */
[----:B------:R-:W-:Y:S02]  /*128f0*/  IMNMX R2, R2, R49, PT ;  /* 0x0000003102027217 */ /* 0x000fe40003800200 */
.L_x_2127:
[----:B------:R-:W-:Y:S02]  /*12900*/  ISETP.NE.AND P0, PT, R181, RZ, PT ;  /* 0x000000ffb500720c */ /* 0x000fe40003f05270 */
[----:B------:R-:W-:Y:S02]  /*12910*/  P2R R4, PR, RZ, 0x10 ;  /* 0x00000010ff047803 */ /* 0x000fe40000000000 */
[----:B------:R-:W-:Y:S02]  /*12920*/  ISETP.GT.AND P0, PT, R3, 0x8, !P0 ;  /* 0x000000080300780c */ /* 0x000fe40004704270 */
[----:B------:R-:W-:Y:S02]  /*12930*/  P2R R49, PR, RZ, 0x40 ;  /* 0x00000040ff317803 */ /* 0x000fe40000000000 */
[----:B------:R-:W-:Y:S02]  /*12940*/  ISETP.LT.OR P0, PT, R132, 0x9, P0 ;  /* 0x000000098400780c */ /* 0x000fe40000701670 */
[----:B------:R-:W-:Y:S02]  /*12950*/  ISETP.NE.AND P6, PT, R37, RZ, PT ;  /* 0x000000ff2500720c */ /* 0x000fe40003fc5270 */
[----:B------:R-:W-:Y:S02]  /*12960*/  FSEL R53, R18, -INF , !P0 ;  /* 0xff80000012357808 */ /* 0x000fe40004000000 */
[----:B------:R-:W-:Y:S04]  /*12970*/  ISETP.NE.AND P0, PT, R180, RZ, PT ;  /* 0x000000ffb400720c */ /* 0x000fe80003f05270 */
[----:B------:R-:W-:Y:S04]  /*12980*/  ISETP.GT.AND P0, PT, R3, 0x9, !P0 ;  /* 0x000000090300780c */ /* 0x000fe80004704270 */
[C---:B------:R-:W-:Y:S04]  /*12990*/  ISETP.LT.OR P0, PT, R132.reuse, 0xa, P0 ;  /* 0x0000000a8400780c */ /* 0x040fe80000701670 */
        /* <DEDUP_REMOVED lines=49> */
[C---:B------:R-:W-:Y:S02]  /*12cb0*/  ISETP.GT.AND P0, PT, R3.reuse, 0x40, !P4 ;  /* 0x000000400300780c */ /* 0x040fe40006704270 */
[----:B------:R-:W-:Y:S02]  /*12cc0*/  ISETP.NE.AND P4, PT, R182, RZ, PT ;  /* 0x000000ffb600720c */ /* 0x000fe40003f85270 */
        /* <DEDUP_REMOVED lines=20> */
[----:B------:R-:W-:Y:S04]  /*12e10*/  ISETP.GT.AND P0, PT, R3, 0x1, !P4 ;  /* 0x000000010300780c */ /* 0x000fe80006704270 */
[C---:B------:R-:W-:Y:S04]  /*12e20*/  ISETP.LT.OR P0, PT, R132.reuse, 0x2, P0 ;  /* 0x000000028400780c */ /* 0x040fe80000701670 */
[----:B------:R-:W-:Y:S02]  /*12e30*/  FSEL R19, R7, -INF , !P0 ;  /* 0xff80000007137808 */ /* 0x000fe40004000000 */
[C---:B------:R-:W-:Y:S04]  /*12e40*/  ISETP.GT.AND P0, PT, R3.reuse, RZ, !P1 ;  /* 0x000000ff0300720c */ /* 0x040fe80004f04270 */
[----:B------:R-:W-:Y:S04]  /*12e50*/  ISETP.LT.OR P0, PT, R132, 0x1, P0 ;  /* 0x000000018400780c */ /* 0x000fe80000701670 */
[----:B------:R-:W-:Y:S02]  /*12e60*/  FSEL R18, R6, -INF , !P0 ;  /* 0xff80000006127808 */ /* 0x000fe40004000000 */
[C---:B------:R-:W-:Y:S04]  /*12e70*/  ISETP.GT.AND P0, PT, R3.reuse, 0x58, !P5 ;  /* 0x000000580300780c */ /* 0x040fe80006f04270 */
[----:B------:R-:W-:Y:S04]  /*12e80*/  ISETP.LT.OR P0, PT, R132, 0x59, P0 ;  /* 0x000000598400780c */ /* 0x000fe80000701670 */
[----:B------:R-:W-:Y:S02]  /*12e90*/  FSEL R241, R98, -INF , !P0 ;  /* 0xff80000062f17808 */ /* 0x000fe40004000000 */
[----:B------:R-:W-:Y:S02]  /*12ea0*/  ISETP.GT.AND P0, PT, R3, 0x59, !P6 ;  /* 0x000000590300780c */ /* 0x000fe40007704270 */
[----:B------:R-:W1:Y:S02]  /*12eb0*/  SHFL.IDX PT, R3, R139, 0x3, 0x1c1f ;  /* 0x007c1f008b037f89 */ /* 0x000e6400000e0000 */
[----:B------:R-:W-:Y:S04]  /*12ec0*/  ISETP.LT.OR P0, PT, R132, 0x5a, P0 ;  /* 0x0000005a8400780c */ /* 0x000fe80000701670 */
[----:B------:R-:W-:Y:S02]  /*12ed0*/  FSEL R242, R99, -INF , !P0 ;  /* 0xff80000063f27808 */ /* 0x000fe40004000000 */
[----:B------:R-:W-:Y:S04]  /*12ee0*/  ISETP.GT.AND P0, PT, R0, RZ, !P1 ;  /* 0x000000ff0000720c */ /* 0x000fe80004f04270 */
[----:B------:R-:W-:Y:S04]  /*12ef0*/  ISETP.LT.OR P0, PT, R2, 0x1, P0 ;  /* 0x000000010200780c */ /* 0x000fe80000701670 */
[----:B------:R-:W-:Y:S02]  /*12f00*/  FSEL R8, R8, -INF , !P0 ;  /* 0xff80000008087808 */ /* 0x000fe40004000000 */
[----:B------:R-:W-:Y:S02]  /*12f10*/  ISETP.GT.AND P0, PT, R0, 0x1, !P4 ;  /* 0x000000010000780c */ /* 0x000fe40006704270 */
[----:B------:R-:W-:Y:S02]  /*12f20*/  ISETP.NE.AND P4, PT, R4, RZ, PT ;  /* 0x000000ff0400720c */ /* 0x000fe40003f85270 */
        /* <DEDUP_REMOVED lines=82> */
[----:B------:R-:W-:Y:S01]  /*13450*/  ISETP.GT.AND P0, PT, R0, 0x59, !P6 ;  /* 0x000000590000780c */ /* 0x000fe20007704270 */
[--C-:B-1----:R-:W-:Y:S01]  /*13460*/  IMAD.IADD R0, R173, 0x1, R3.reuse ;  /* 0x00000001ad007824 */ /* 0x102fe200078e0203 */
[----:B------:R-:W-:Y:S02]  /*13470*/  ISETP.NE.AND P6, PT, R49, RZ, PT ;  /* 0x000000ff3100720c */ /* 0x000fe40003fc5270 */
        /* <DEDUP_REMOVED lines=20> */
.L_x_2133:
[----:B------:R-:W-:Y:S04]  /*135c0*/  MOV R4, c[0x0][0x32c] ;  /* 0x0000cb0000047a02 */ /* 0x000fe80000000f00 */
[----:B------:R-:W-:Y:S11]  /*135d0*/  ISETP.NE.AND P0, PT, R4, 0x1, PT ;  /* 0x000000010400780c */ /* 0x000ff60003f05270 */
[----:B------:R-:W-:Y:S02]  /*135e0*/  @!UPT UIADD3 URZ, URZ, URZ, URZ ;  /* 0x0000003f3f3ff290 */ /* 0x000fe4000fffe03f */
[----:B------:R-:W-:Y:S05]  /*135f0*/  @P0 IMAD.HI.U32 R4, R3, c[0x0][0x330], RZ ;  /* 0x0000cc0003040a27 */ /* 0x000fea00078e00ff */
[----:B------:R-:W-:Y:S02]  /*13600*/  @P0 SHF.R.U32.HI R3, RZ, c[0x0][0x334], R4 ;  /* 0x0000cd00ff030a19 */ /* 0x000fe40000011604 */
.L_x_2134:
[----:B------:R-:W-:Y:S05]  /*13610*/  BSYNC B0 ;  /* 0x0000000000007941 */ /* 0x000fea0003800000 */
.L_x_2132:
[----:B------:R-:W-:Y:S05]  /*13620*/  IMAD R3, R3, c[0x0][0x32c], R174 ;  /* 0x0000cb0003037a24 */ /* 0x000fea00078e02ae */
[----:B------:R-:W-:Y:S02]  /*13630*/  IADD3 R4, R3, c[0x0][0x32c], RZ ;  /* 0x0000cb0003047a10 */ /* 0x000fe40007ffe0ff */
[----:B------:R-:W-:Y:S02]  /*13640*/  IMNMX R0, R0, R3, !PT ;  /* 0x0000000300007217 */ /* 0x000fe40007800200 */
[----:B------:R-:W-:Y:S02]  /*13650*/  IMNMX R2, R2, R4, PT ;  /* 0x0000000402027217 */ /* 0x000fe40003800200 */
.L_x_2131:
        /* <DEDUP_REMOVED lines=53> */
[----:B------:R-:W-:Y:S01]  /*139b0*/  LDSM.16.MT88.4 R28, [R216+0x100] ;  /* 0x00010000d81c783b */ /* 0x000fe20000004200 */
        /* <DEDUP_REMOVED lines=61> */
[----:B------:R-:W-:Y:S02]  /*13d90*/  ISETP.NE.AND P3, PT, R5, RZ, PT ;  /* 0x000000ff0500720c */ /* 0x000fe40003f65270 */
        /* <DEDUP_REMOVED lines=18> */
[----:B------:R-:W-:Y:S02]  /*13ec0*/  ISETP.LT.OR P0, PT, R2, 0x42, P0 ;  /* 0x000000420200780c */ /* 0x000fe40000701670 */
[----:B------:R-:W-:Y:S02]  /*13ed0*/  FMNMX.FTZ R4, R198, R4, !PT ;  /* 0x00000004c6047209 */ /* 0x000fe40007810000 */
[----:B------:R-:W-:Y:S01]  /*13ee0*/  FMNMX.FTZ R5, R10, R138, !PT ;  /* 0x0000008a0a057209 */ /* 0x000fe20007810000 */
[----:B------:R-:W2:Y:S01]  /*13ef0*/  SHFL.BFLY PT, R133, R3, 0x2, 0x1f ;  /* 0x0c401f0003857f89 */ /* 0x000ea200000e0000 */
[----:B------:R-:W-:Y:S02]  /*13f00*/  FMNMX.FTZ R4, R199, R4, !PT ;  /* 0x00000004c7047209 */ /* 0x000fe40007810000 */
[----:B------:R-:W-:Y:S02]  /*13f10*/  FSEL R89, R75, -INF , !P0 ;  /* 0xff8000004b597808 */ /* 0x000fe40004000000 */
[----:B------:R-:W-:Y:S02]  /*13f20*/  FMNMX.FTZ R4, R207, R4, !PT ;  /* 0x00000004cf047209 */ /* 0x000fe40007810000 */
[----:B------:R-:W-:Y:S02]  /*13f30*/  ISETP.GT.AND P0, PT, R0, 0x48, !P2 ;  /* 0x000000480000780c */ /* 0x000fe40005704270 */
[----:B------:R-:W-:Y:S02]  /*13f40*/  FMNMX.FTZ R4, R208, R4, !PT ;  /* 0x00000004d0047209 */ /* 0x000fe40007810000 */
[----:B------:R-:W-:Y:S02]  /*13f50*/  FMNMX.FTZ R5, R11, R5, !PT ;  /* 0x000000050b057209 */ /* 0x000fe40007810000 */
[----:B------:R-:W-:Y:S02]  /*13f60*/  FMNMX.FTZ R4, R210, R4, !PT ;  /* 0x00000004d2047209 */ /* 0x000fe40007810000 */
[----:B------:R-:W-:Y:S02]  /*13f70*/  FMNMX.FTZ R5, R14, R5, !PT ;  /* 0x000000050e057209 */ /* 0x000fe40007810000 */
[----:B-1----:R-:W-:Y:S02]  /*13f80*/  FMNMX.FTZ R134, R134, R6, !PT ;  /* 0x0000000686867209 */ /* 0x002fe40007810000 */
[----:B------:R-:W-:Y:S02]  /*13f90*/  FMNMX.FTZ R4, R211, R4, !PT ;  /* 0x00000004d3047209 */ /* 0x000fe40007810000 */
[C---:B------:R-:W-:Y:S01]  /*13fa0*/  FSETP.NEU.FTZ.AND P2, PT, R134.reuse, -INF , PT ;  /* 0xff8000008600780b */ /* 0x040fe20003f5d000 */
[----:B------:R-:W-:Y:S01]  /*13fb0*/  FMUL.FTZ R39, R134, c[0x0][0x2d0] ;  /* 0x0000b40086277a20 */ /* 0x000fe20000410000 */
[----:B------:R-:W-:Y:S02]  /*13fc0*/  FMNMX.FTZ R5, R15, R5, !PT ;  /* 0x000000050f057209 */ /* 0x000fe40007810000 */
[----:B--2---:R-:W-:Y:S02]  /*13fd0*/  FMNMX.FTZ R133, R3, R133, !PT ;  /* 0x0000008503857209 */ /* 0x004fe40007810000 */
[----:B------:R-:W-:Y:S02]  /*13fe0*/  FSEL R39, R39, RZ, P2 ;  /* 0x000000ff27277208 */ /* 0x000fe40001000000 */
[----:B------:R-:W-:Y:S01]  /*13ff0*/  FMNMX.FTZ R3, R238, R4, !PT ;  /* 0x00000004ee037209 */ /* 0x000fe20007810000 */
[----:B------:R-:W1:Y:S01]  /*14000*/  SHFL.BFLY PT, R6, R133, 0x1, 0x1f ;  /* 0x0c201f0085067f89 */ /* 0x000e6200000e0000 */
[----:B------:R-:W-:Y:S01]  /*14010*/  FMNMX.FTZ R5, R56, R5, !PT ;  /* 0x0000000538057209 */ /* 0x000fe20007810000 */
[--C-:B------:R-:W-:Y:S01]  /*14020*/  FFMA.FTZ R4, R52, c[0x0][0x2d0], -R39.reuse ;  /* 0x0000b40034047a23 */ /* 0x100fe20000010827 */
[----:B------:R-:W-:Y:S02]  /*14030*/  ISETP.LT.OR P0, PT, R2, 0x49, P0 ;  /* 0x000000490200780c */ /* 0x000fe40000701670 */
[----:B------:R-:W-:Y:S01]  /*14040*/  FMNMX.FTZ R5, R57, R5, !PT ;  /* 0x0000000539057209 */ /* 0x000fe20007810000 */
[----:B------:R2:W3:Y:S01]  /*14050*/  MUFU.EX2 R23, R4 ;  /* 0x0000000400177308 */ /* 0x0004e20000000800 */
        /* <DEDUP_REMOVED lines=8> */
[----:B------:R-:W-:Y:S01]  /*140e0*/  FMNMX.FTZ R5, R72, R5, !PT ;  /* 0x0000000548057209 */ /* 0x000fe20007810000 */
[--C-:B------:R-:W-:Y:S01]  /*140f0*/  FFMA.FTZ R16, R188, c[0x0][0x2d0], -R39.reuse ;  /* 0x0000b400bc107a23 */ /* 0x100fe20000010827 */
[----:B------:R-:W-:Y:S02]  /*14100*/  FSEL R78, R78, -INF , !P0 ;  /* 0xff8000004e4e7808 */ /* 0x000fe40004000000 */
[----:B-1----:R-:W-:Y:S01]  /*14110*/  FMNMX.FTZ R133, R133, R6, !PT ;  /* 0x0000000685857209 */ /* 0x002fe20007810000 */
[----:B------:R-:W-:Y:S01]  /*14120*/  MUFU.EX2 R252, R16 ;  /* 0x0000001000fc7308 */ /* 0x000fe20000000800 */
[----:B------:R-:W-:Y:S02]  /*14130*/  ISETP.GT.AND P0, PT, R0, 0x49, !P1 ;  /* 0x000000490000780c */ /* 0x000fe40004f04270 */
[C---:B------:R-:W-:Y:S01]  /*14140*/  FSETP.NEU.FTZ.AND P1, PT, R133.reuse, -INF , PT ;  /* 0xff8000008500780b */ /* 0x040fe20003f3d000 */
[----:B------:R-:W-:Y:S01]  /*14150*/  FMUL.FTZ R60, R133, c[0x0][0x2d0] ;  /* 0x0000b400853c7a20 */ /* 0x000fe20000410000 */
[----:B--2---:R-:W-:Y:S01]  /*14160*/  FMNMX.FTZ R4, R73, R5, !PT ;  /* 0x0000000549047209 */ /* 0x004fe20007810000 */
[--C-:B------:R-:W-:Y:S01]  /*14170*/  FFMA.FTZ R5, R183, c[0x0][0x2d0], -R39.reuse ;  /* 0x0000b400b7057a23 */ /* 0x100fe20000010827 */
[----:B------:R-:W-:Y:S02]  /*14180*/  ISETP.LT.OR P0, PT, R2, 0x4a, P0 ;  /* 0x0000004a0200780c */ /* 0x000fe40000701670 */
[----:B------:R-:W-:Y:S01]  /*14190*/  FMNMX.FTZ R4, R76, R4, !PT ;  /* 0x000000044c047209 */ /* 0x000fe20007810000 */
[----:B------:R1:W2:Y:S01]  /*141a0*/  MUFU.EX2 R174, R5 ;  /* 0x0000000500ae7308 */ /* 0x0002a20000000800 */
[----:B------:R-:W-:Y:S02]  /*141b0*/  FSEL R60, R60, RZ, P1 ;  /* 0x000000ff3c3c7208 */ /* 0x000fe40000800000 */
[----:B------:R-:W-:Y:S02]  /*141c0*/  FSEL R79, R79, -INF , !P0 ;  /* 0xff8000004f4f7808 */ /* 0x000fe40004000000 */
[----:B------:R-:W-:Y:S02]  /*141d0*/  ISETP.NE.AND P0, PT, R48, RZ, PT ;  /* 0x000000ff3000720c */ /* 0x000fe40003f05270 */
[----:B------:R-:W-:Y:S01]  /*141e0*/  ISETP.NE.AND P4, PT, R37, RZ, PT ;  /* 0x000000ff2500720c */ /* 0x000fe20003f85270 */
[----:B------:R-:W-:Y:S01]  /*141f0*/  LDSM.16.MT88.4 R48, [R214+0x100] ;  /* 0x00010000d630783b */ /* 0x000fe20000004200 */
[----:B----4-:R-:W-:Y:S02]  /*14200*/  FMNMX.FTZ R3, R3, R7, !PT ;  /* 0x0000000703037209 */ /* 0x010fe40007810000 */
[C---:B------:R-:W-:Y:S02]  /*14210*/  ISETP.GT.AND P0, PT, R0.reuse, 0x51, !P0 ;  /* 0x000000510000780c */ /* 0x040fe40004704270 */
[----:B------:R-:W-:Y:S02]  /*14220*/  ISETP.GT.AND P4, PT, R0, 0x59, !P4 ;  /* 0x000000590000780c */ /* 0x000fe40006784270 */
[----:B------:R-:W-:Y:S01]  /*14230*/  ISETP.LT.OR P0, PT, R2, 0x52, P0 ;  /* 0x000000520200780c */ /* 0x000fe20000701670 */
[----:B------:R-:W4:Y:S01]  /*14240*/  SHFL.BFLY PT, R132, R3, 0x1, 0x1f ;  /* 0x0c201f0003847f89 */ /* 0x000f2200000e0000 */
[----:B------:R-:W-:Y:S02]  /*14250*/  ISETP.GT.AND P3, PT, R0, 0x50, !P3 ;  /* 0x000000500000780c */ /* 0x000fe40005f64270 */
[----:B------:R-:W-:Y:S02]  /*14260*/  FSEL R91, R91, -INF , !P0 ;  /* 0xff8000005b5b7808 */ /* 0x000fe40004000000 */
[C---:B------:R-:W-:Y:S02]  /*14270*/  ISETP.LT.OR P0, PT, R2.reuse, 0x5a, P4 ;  /* 0x0000005a0200780c */ /* 0x040fe40002701670 */
[----:B------:R-:W-:Y:S02]  /*14280*/  ISETP.LT.OR P3, PT, R2, 0x51, P3 ;  /* 0x000000510200780c */ /* 0x000fe40001f61670 */
[----:B-1----:R-:W-:Y:S01]  /*14290*/  FMNMX.FTZ R5, R77, R4, !PT ;  /* 0x000000044d057209 */ /* 0x002fe20007810000 */
[--C-:B------:R-:W-:Y:S01]  /*142a0*/  FFMA.FTZ R4, R184, c[0x0][0x2d0], -R39.reuse ;  /* 0x0000b400b8047a23 */ /* 0x100fe20000010827 */
[----:B------:R-:W-:Y:S02]  /*142b0*/  FSEL R38, R95, -INF , !P0 ;  /* 0xff8000005f267808 */ /* 0x000fe40004000000 */
[----:B---3--:R-:W-:Y:S01]  /*142c0*/  MOV R95, R23 ;  /* 0x00000017005f7202 */ /* 0x008fe20000000f00 */
[----:B------:R1:W-:Y:S01]  /*142d0*/  MUFU.EX2 R176, R4 ;  /* 0x0000000400b07308 */ /* 0x0003e20000000800 */
[----:B------:R-:W-:Y:S02]  /*142e0*/  FMNMX.FTZ R5, R87, R5, !PT ;  /* 0x0000000557057209 */ /* 0x000fe40007810000 */
[----:B------:R-:W-:Y:S02]  /*142f0*/  ISETP.GT.AND P5, PT, R0, 0x58, !P5 ;  /* 0x000000580000780c */ /* 0x000fe40006fa4270 */
[----:B------:R-:W-:Y:S02]  /*14300*/  FMNMX.FTZ R5, R88, R5, !PT ;  /* 0x0000000558057209 */ /* 0x000fe40007810000 */
[----:B------:R-:W-:Y:S02]  /*14310*/  FSEL R90, R90, -INF , !P3 ;  /* 0xff8000005a5a7808 */ /* 0x000fe40005800000 */
[----:B------:R-:W-:Y:S02]  /*14320*/  FMNMX.FTZ R5, R63, R5, !PT ;  /* 0x000000053f057209 */ /* 0x000fe40007810000 */
[----:B----4-:R-:W-:Y:S01]  /*14330*/  FMNMX.FTZ R132, R3, R132, !PT ;  /* 0x0000008403847209 */ /* 0x010fe20007810000 */
[--C-:B------:R-:W-:Y:S01]  /*14340*/  FFMA.FTZ R3, R64, c[0x0][0x2d0], -R60.reuse ;  /* 0x0000b40040037a23 */ /* 0x100fe2000001083c */
[----:B------:R-:W-:Y:S02]  /*14350*/  FMNMX.FTZ R5, R74, R5, !PT ;  /* 0x000000054a057209 */ /* 0x000fe40007810000 */
[C---:B------:R-:W-:Y:S01]  /*14360*/  FSETP.NEU.FTZ.AND P0, PT, R132.reuse, -INF , PT ;  /* 0xff8000008400780b */ /* 0x040fe20003f1d000 */
[----:B------:R-:W-:Y:S01]  /*14370*/  FMUL.FTZ R61, R132, c[0x0][0x2d0] ;  /* 0x0000b400843d7a20 */ /* 0x000fe20000410000 */
[----:B------:R-:W-:Y:S02]  /*14380*/  FMNMX.FTZ R5, R89, R5, !PT ;  /* 0x0000000559057209 */ /* 0x000fe40007810000 */
[----:B------:R-:W-:Y:S01]  /*14390*/  ISETP.LT.OR P3, PT, R2, 0x59, P5 ;  /* 0x000000590200780c */ /* 0x000fe20002f61670 */
[--C-:B------:R-:W-:Y:S01]  /*143a0*/  FFMA.FTZ R2, R53, c[0x0][0x2d0], -R60.reuse ;  /* 0x0000b40035027a23 */ /* 0x100fe2000001083c */
[----:B------:R-:W-:Y:S02]  /*143b0*/  FSEL R61, R61, RZ, P0 ;  /* 0x000000ff3d3d7208 */ /* 0x000fe40000000000 */
[----:B------:R-:W-:Y:S01]  /*143c0*/  FSEL R94, R94, -INF , !P3 ;  /* 0xff8000005e5e7808 */ /* 0x000fe20005800000 */
[----:B-1----:R-:W-:Y:S01]  /*143d0*/  FFMA.FTZ R4, R185, c[0x0][0x2d0], -R39 ;  /* 0x0000b400b9047a23 */ /* 0x002fe20000010827 */
[----:B--2---:R-:W-:Y:S02]  /*143e0*/  F2FP.PACK_AB R40, R174, R95 ;  /* 0x0000005fae28723e */ /* 0x004fe400000000ff */
[----:B------:R-:W-:Y:S01]  /*143f0*/  MOV R172, R245 ;  /* 0x000000f500ac7202 */ /* 0x000fe20000000f00 */
[----:B------:R1:W-:Y:S02]  /*14400*/  MUFU.EX2 R22, R4 ;  /* 0x0000000400167308 */ /* 0x0003e40000000800 */
[--C-:B-1----:R-:W-:Y:S08]  /*14410*/  FFMA.FTZ R4, R18, c[0x0][0x2d0], -R60.reuse ;  /* 0x0000b40012047a23 */ /* 0x102ff0000001083c */
[----:B------:R1:W2:Y:S02]  /*14420*/  MUFU.EX2 R24, R4 ;  /* 0x0000000400187308 */ /* 0x0002a40000000800 */
[----:B-1----:R-:W-:Y:S08]  /*14430*/  FMNMX.FTZ R4, R78, R5, !PT ;  /* 0x000000054e047209 */ /* 0x002ff00007810000 */
[----:B------:R1:W-:Y:S01]  /*14440*/  MUFU.EX2 R5, R3 ;  /* 0x0000000300057308 */ /* 0x0003e20000000800 */
[----:B------:R-:W-:Y:S01]  /*14450*/  FMNMX.FTZ R0, R79, R4, !PT ;  /* 0x000000044f007209 */ /* 0x000fe20007810000 */
[--C-:B------:R-:W-:Y:S03]  /*14460*/  FFMA.FTZ R4, R19, c[0x0][0x2d0], -R60.reuse ;  /* 0x0000b40013047a23 */ /* 0x100fe6000001083c */
[----:B------:R-:W-:Y:S05]  /*14470*/  FMNMX.FTZ R0, R90, R0, !PT ;  /* 0x000000005a007209 */ /* 0x000fea0007810000 */
[----:B------:R-:W3:Y:S01]  /*14480*/  MUFU.EX2 R173, R4 ;  /* 0x0000000400ad7308 */ /* 0x000ee20000000800 */
[----:B------:R-:W-:Y:S04]  /*14490*/  FMNMX.FTZ R0, R91, R0, !PT ;  /* 0x000000005b007209 */ /* 0x000fe80007810000 */
[----:B------:R-:W-:Y:S04]  /*144a0*/  FMNMX.FTZ R0, R94, R0, !PT ;  /* 0x000000005e007209 */ /* 0x000fe80007810000 */
[----:B------:R-:W-:Y:S01]  /*144b0*/  FMNMX.FTZ R0, R38, R0, !PT ;  /* 0x0000000026007209 */ /* 0x000fe20007810000 */
[----:B------:R4:W5:Y:S01]  /*144c0*/  MUFU.EX2 R4, R2 ;  /* 0x0000000200047308 */ /* 0x0009620000000800 */
[--C-:B-1----:R-:W-:Y:S02]  /*144d0*/  FFMA.FTZ R3, R8, c[0x0][0x2d0], -R61.reuse ;  /* 0x0000b40008037a23 */ /* 0x102fe4000001083d */
[--C-:B------:R-:W-:Y:S01]  /*144e0*/  FFMA.FTZ R8, R65, c[0x0][0x2d0], -R60.reuse ;  /* 0x0000b40041087a23 */ /* 0x100fe2000001083c */
[----:B--2---:R-:W-:Y:S01]  /*144f0*/  MOV R65, R24 ;  /* 0x0000001800417202 */ /* 0x004fe20000000f00 */
[----:B------:R-:W-:Y:S05]  /*14500*/  FFMA.FTZ R24, R69, c[0x0][0x2d0], -R60 ;  /* 0x0000b40045187a23 */ /* 0x000fea000001083c */
[----:B------:R1:W-:Y:S01]  /*14510*/  MUFU.EX2 R139, R3 ;  /* 0x00000003008b7308 */ /* 0x0003e20000000800 */
[----:B---3--:R-:W-:Y:S09]  /*14520*/  F2FP.PACK_AB R41, R173, R65 ;  /* 0x00000041ad29723e */ /* 0x008ff200000000ff */
[----:B------:R-:W-:Y:S01]  /*14530*/  MUFU.EX2 R26, R8 ;  /* 0x00000008001a7308 */ /* 0x000fe20000000800 */
[----:B----4-:R-:W2:Y:S01]  /*14540*/  SHFL.BFLY PT, R2, R0, 0x2, 0x1f ;  /* 0x0c401f0000027f89 */ /* 0x010ea200000e0000 */
[----:B-----5:R-:W-:Y:S02]  /*14550*/  IMAD.MOV.U32 R64, RZ, RZ, R4 ;  /* 0x000000ffff407224 */ /* 0x020fe400078e0004 */
[--C-:B------:R-:W-:Y:S06]  /*14560*/  FFMA.FTZ R4, R13, c[0x0][0x2d0], -R61.reuse ;  /* 0x0000b4000d047a23 */ /* 0x100fec000001083d */
[----:B------:R-:W-:Y:S01]  /*14570*/  MUFU.EX2 R250, R24 ;  /* 0x0000001800fa7308 */ /* 0x000fe20000000800 */
[--C-:B-1----:R-:W-:Y:S09]  /*14580*/  FFMA.FTZ R3, R9, c[0x0][0x2d0], -R61.reuse ;  /* 0x0000b40009037a23 */ /* 0x102ff2000001083d */
[----:B------:R1:W3:Y:S10]  /*14590*/  MUFU.EX2 R175, R3 ;  /* 0x0000000300af7308 */ /* 0x0002f40000000800 */
[----:B------:R-:W-:Y:S01]  /*145a0*/  MUFU.EX2 R6, R4 ;  /* 0x0000000400067308 */ /* 0x000fe20000000800 */
[----:B-1----:R-:W-:Y:S01]  /*145b0*/  FFMA.FTZ R3, R12, c[0x0][0x2d0], -R61 ;  /* 0x0000b4000c037a23 */ /* 0x002fe2000001083d */
[----:B---3--:R-:W-:Y:S01]  /*145c0*/  F2FP.PACK_AB R44, R175, R139 ;  /* 0x0000008baf2c723e */ /* 0x008fe200000000ff */
[----:B------:R-:W-:Y:S07]  /*145d0*/  FFMA.FTZ R12, R68, c[0x0][0x2d0], -R60 ;  /* 0x0000b400440c7a23 */ /* 0x000fee000001083c */
[----:B------:R2:W1:Y:S02]  /*145e0*/  MUFU.EX2 R7, R3 ;  /* 0x0000000300077308 */ /* 0x0004640000000800 */
[----:B--2---:R-:W-:Y:S01]  /*145f0*/  FMNMX.FTZ R3, R0, R2, !PT ;  /* 0x0000000200037209 */ /* 0x004fe20007810000 */
[----:B------:R-:W-:Y:S01]  /*14600*/  FFMA.FTZ R2, R186, c[0x0][0x2d0], -R39 ;  /* 0x0000b400ba027a23 */ /* 0x000fe20000010827 */
[----:B------:R-:W-:Y:S06]  /*14610*/  FSEL R0, R134, RZ, P2 ;  /* 0x000000ff86007208 */ /* 0x000fec0001000000 */
[----:B------:R2:W-:Y:S01]  /*14620*/  MUFU.EX2 R27, R2 ;  /* 0x00000002001b7308 */ /* 0x0005e20000000800 */
[----:B------:R-:W3:Y:S01]  /*14630*/  SHFL.BFLY PT, R4, R3, 0x1, 0x1f ;  /* 0x0c201f0003047f89 */ /* 0x000ee200000e0000 */
[----:B------:R-:W-:Y:S01]  /*14640*/  FADD.FTZ R0, -R0, R135 ;  /* 0x0000008700007221 */ /* 0x000fe20000010100 */
[----:B-1----:R-:W-:Y:S03]  /*14650*/  MOV R135, R7 ;  /* 0x0000000700877202 */ /* 0x002fe60000000f00 */
[----:B------:R-:W-:Y:S04]  /*14660*/  FMUL.FTZ R0, R0, c[0x0][0x2d0] ;  /* 0x0000b40000007a20 */ /* 0x000fe80000410000 */
[----:B------:R1:W4:Y:S01]  /*14670*/  MUFU.EX2 R37, R0 ;  /* 0x0000000000257308 */ /* 0x0003220000000800 */
[----:B--2---:R-:W-:Y:S02]  /*14680*/  FSEL R2, R133, RZ, P1 ;  /* 0x000000ff85027208 */ /* 0x004fe40000800000 */
[----:B---3--:R-:W-:Y:S03]  /*14690*/  FMNMX.FTZ R3, R3, R4, !PT ;  /* 0x0000000403037209 */ /* 0x008fe60007810000 */
[----:B------:R-:W-:Y:S02]  /*146a0*/  FADD.FTZ R2, -R2, R136 ;  /* 0x0000008802027221 */ /* 0x000fe40000010100 */
[C---:B------:R-:W-:Y:S02]  /*146b0*/  FMUL.FTZ R62, R3.reuse, c[0x0][0x2d0] ;  /* 0x0000b400033e7a20 */ /* 0x040fe40000410000 */
[----:B------:R-:W-:Y:S01]  /*146c0*/  FMUL.FTZ R2, R2, c[0x0][0x2d0] ;  /* 0x0000b40002027a20 */ /* 0x000fe20000410000 */
[----:B-1----:R-:W-:Y:S01]  /*146d0*/  FSEL R0, R132, RZ, P0 ;  /* 0x000000ff84007208 */ /* 0x002fe20000000000 */
[----:B------:R-:W-:Y:S01]  /*146e0*/  IMAD.MOV.U32 R136, RZ, RZ, R22 ;  /* 0x000000ffff887224 */ /* 0x000fe200078e0016 */
[----:B------:R-:W-:Y:S01]  /*146f0*/  FSETP.NEU.FTZ.AND P0, PT, R3, -INF , PT ;  /* 0xff8000000300780b */ /* 0x000fe20003f1d000 */
[----:B------:R-:W1:Y:S01]  /*14700*/  MUFU.EX2 R36, R2 ;  /* 0x0000000200247308 */ /* 0x000e620000000800 */
[----:B------:R-:W2:Y:S01]  /*14710*/  LDSM.16.MT88.4 R20, [R213+0x100] ;  /* 0x00010000d514783b */ /* 0x000ea20000004200 */
[----:B------:R-:W-:Y:S01]  /*14720*/  FADD.FTZ R0, -R0, R137 ;  /* 0x0000008900007221 */ /* 0x000fe20000010100 */
[----:B------:R-:W-:Y:S01]  /*14730*/  FSEL R62, R62, RZ, P0 ;  /* 0x000000ff3e3e7208 */ /* 0x000fe20000000000 */
[C---:B----4-:R-:W-:Y:S01]  /*14740*/  FMUL.FTZ R16, R37.reuse, R152 ;  /* 0x0000009825107220 */ /* 0x050fe20000410000 */
[----:B------:R-:W-:Y:S01]  /*14750*/  MOV R137, R5 ;  /* 0x0000000500897202 */ /* 0x000fe20000000f00 */
[----:B------:R-:W-:Y:S01]  /*14760*/  FMUL.FTZ R0, R0, c[0x0][0x2d0] ;  /* 0x0000b40000007a20 */ /* 0x000fe20000410000 */
[----:B------:R-:W-:Y:S01]  /*14770*/  F2FP.PACK_AB R42, R136, R176 ;  /* 0x000000b0882a723e */ /* 0x000fe200000000ff */
[----:B------:R-:W-:Y:S01]  /*14780*/  FMUL.FTZ R17, R37, R153 ;  /* 0x0000009925117220 */ /* 0x000fe20000410000 */
[----:B------:R-:W-:Y:S01]  /*14790*/  F2FP.PACK_AB R43, R137, R64 ;  /* 0x00000040892b723e */ /* 0x000fe200000000ff */
[----:B------:R3:W4:Y:S01]  /*147a0*/  MUFU.EX2 R2, R0 ;  /* 0x0000000000027308 */ /* 0x0007220000000800 */
[--C-:B------:R-:W-:Y:S02]  /*147b0*/  FFMA.FTZ R4, R14, c[0x0][0x2d0], -R62.reuse ;  /* 0x0000b4000e047a23 */ /* 0x100fe4000001083e */
[C---:B------:R-:W-:Y:S02]  /*147c0*/  FMUL.FTZ R112, R37.reuse, R112 ;  /* 0x0000007025707220 */ /* 0x040fe40000410000 */
[C---:B------:R-:W-:Y:S02]  /*147d0*/  FMUL.FTZ R113, R37.reuse, R113 ;  /* 0x0000007125717220 */ /* 0x040fe40000410000 */
[C---:B------:R-:W-:Y:S02]  /*147e0*/  FMUL.FTZ R116, R37.reuse, R116 ;  /* 0x0000007425747220 */ /* 0x040fe40000410000 */
[C---:B------:R-:W-:Y:S01]  /*147f0*/  FMUL.FTZ R117, R37.reuse, R117 ;  /* 0x0000007525757220 */ /* 0x040fe20000410000 */
[----:B------:R5:W2:Y:S01]  /*14800*/  MUFU.EX2 R9, R4 ;  /* 0x0000000400097308 */ /* 0x000aa20000000800 */
[C---:B------:R-:W-:Y:S02]  /*14810*/  FMUL.FTZ R104, R37.reuse, R104 ;  /* 0x0000006825687220 */ /* 0x040fe40000410000 */
[----:B------:R-:W-:Y:S02]  /*14820*/  FMUL.FTZ R105, R37, R105 ;  /* 0x0000006925697220 */ /* 0x000fe40000410000 */
[C---:B-1----:R-:W-:Y:S02]  /*14830*/  FMUL.FTZ R7, R36.reuse, R143 ;  /* 0x0000008f24077220 */ /* 0x042fe40000410000 */
[C---:B------:R-:W-:Y:S02]  /*14840*/  FMUL.FTZ R18, R36.reuse, R154 ;  /* 0x0000009a24127220 */ /* 0x040fe40000410000 */
[C---:B------:R-:W-:Y:S02]  /*14850*/  FMUL.FTZ R19, R36.reuse, R155 ;  /* 0x0000009b24137220 */ /* 0x040fe40000410000 */
[C---:B------:R-:W-:Y:S01]  /*14860*/  FMUL.FTZ R106, R36.reuse, R106 ;  /* 0x0000006a246a7220 */ /* 0x040fe20000410000 */
[----:B------:R-:W-:Y:S01]  /*14870*/  LDSM.16.MT88.4 R152, [R213+0x2900] ;  /* 0x00290000d598783b */ /* 0x000fe20000004200 */
[----:B------:R-:W-:Y:S02]  /*14880*/  FMUL.FTZ R107, R36, R107 ;  /* 0x0000006b246b7220 */ /* 0x000fe40000410000 */
[--C-:B---3--:R-:W-:Y:S02]  /*14890*/  FFMA.FTZ R0, R10, c[0x0][0x2d0], -R62.reuse ;  /* 0x0000b4000a007a23 */ /* 0x108fe4000001083e */
[C---:B----4-:R-:W-:Y:S02]  /*148a0*/  FMUL.FTZ R108, R2.reuse, R108 ;  /* 0x0000006c026c7220 */ /* 0x050fe40000410000 */
[----:B------:R1:W-:Y:S01]  /*148b0*/  MUFU.EX2 R75, R0 ;  /* 0x00000000004b7308 */ /* 0x0003e20000000800 */
[C---:B------:R-:W-:Y:S02]  /*148c0*/  FMUL.FTZ R8, R2.reuse, R144 ;  /* 0x0000009002087220 */ /* 0x040fe40000410000 */
[C---:B------:R-:W-:Y:S02]  /*148d0*/  FMUL.FTZ R13, R2.reuse, R149 ;  /* 0x00000095020d7220 */ /* 0x040fe40000410000 */
[--C-:B-----5:R-:W-:Y:S02]  /*148e0*/  FFMA.FTZ R4, R15, c[0x0][0x2d0], -R62.reuse ;  /* 0x0000b4000f047a23 */ /* 0x120fe4000001083e */
[----:B--2---:R-:W-:Y:S02]  /*148f0*/  IMAD.MOV.U32 R143, RZ, RZ, R9 ;  /* 0x000000ffff8f7224 */ /* 0x004fe400078e0009 */
[C---:B------:R-:W-:Y:S01]  /*14900*/  FMUL.FTZ R9, R2.reuse, R145 ;  /* 0x0000009102097220 */ /* 0x040fe20000410000 */
[----:B------:R2:W-:Y:S01]  /*14910*/  MUFU.EX2 R5, R4 ;  /* 0x0000000400057308 */ /* 0x0005e20000000800 */
[C---:B------:R-:W-:Y:S02]  /*14920*/  FMUL.FTZ R24, R2.reuse, R160 ;  /* 0x000000a002187220 */ /* 0x040fe40000410000 */
[C---:B------:R-:W-:Y:S01]  /*14930*/  FMUL.FTZ R25, R2.reuse, R161 ;  /* 0x000000a102197220 */ /* 0x040fe20000410000 */
[----:B------:R-:W-:Y:S01]  /*14940*/  MOV R161, R26 ;  /* 0x0000001a00a17202 */ /* 0x000fe20000000f00 */
[C---:B------:R-:W-:Y:S02]  /*14950*/  FMUL.FTZ R100, R2.reuse, R100 ;  /* 0x0000006402647220 */ /* 0x040fe40000410000 */
[C---:B------:R-:W-:Y:S02]  /*14960*/  FMUL.FTZ R101, R2.reuse, R101 ;  /* 0x0000006502657220 */ /* 0x040fe40000410000 */
[----:B------:R-:W-:Y:S02]  /*14970*/  FMUL.FTZ R109, R2, R109 ;  /* 0x0000006d026d7220 */ /* 0x000fe40000410000 */
[C---:B------:R-:W-:Y:S02]  /*14980*/  FMUL.FTZ R114, R36.reuse, R114 ;  /* 0x0000007224727220 */ /* 0x040fe40000410000 */
[C---:B------:R-:W-:Y:S02]  /*14990*/  FMUL.FTZ R115, R36.reuse, R115 ;  /* 0x0000007324737220 */ /* 0x040fe40000410000 */
[----:B-1----:R-:W-:Y:S02]  /*149a0*/  FFMA.FTZ R0, R11, c[0x0][0x2d0], -R62 ;  /* 0x0000b4000b007a23 */ /* 0x002fe4000001083e */
[C---:B------:R-:W-:Y:S02]  /*149b0*/  FMUL.FTZ R118, R36.reuse, R118 ;  /* 0x0000007624767220 */ /* 0x040fe40000410000 */
[----:B------:R1:W3:Y:S01]  /*149c0*/  MUFU.EX2 R33, R0 ;  /* 0x0000000000217308 */ /* 0x0002e20000000800 */
[----:B------:R-:W-:Y:S02]  /*149d0*/  FMUL.FTZ R119, R36, R119 ;  /* 0x0000007724777220 */ /* 0x000fe40000410000 */
[C---:B------:R-:W-:Y:S02]  /*149e0*/  FMUL.FTZ R120, R2.reuse, R120 ;  /* 0x0000007802787220 */ /* 0x040fe40000410000 */
[--C-:B--2---:R-:W-:Y:S02]  /*149f0*/  FFMA.FTZ R4, R187, c[0x0][0x2d0], -R39.reuse ;  /* 0x0000b400bb047a23 */ /* 0x104fe40000010827 */
[C---:B------:R-:W-:Y:S02]  /*14a00*/  FMUL.FTZ R121, R2.reuse, R121 ;  /* 0x0000007902797220 */ /* 0x040fe40000410000 */
[C---:B------:R-:W-:Y:S01]  /*14a10*/  FMUL.FTZ R124, R2.reuse, R124 ;  /* 0x0000007c027c7220 */ /* 0x040fe20000410000 */
[----:B------:R2:W4:Y:S01]  /*14a20*/  MUFU.EX2 R32, R4 ;  /* 0x0000000400207308 */ /* 0x0005220000000800 */
[----:B------:R-:W-:Y:S02]  /*14a30*/  FMUL.FTZ R125, R2, R125 ;  /* 0x0000007d027d7220 */ /* 0x000fe40000410000 */
[C---:B------:R-:W-:Y:S02]  /*14a40*/  FMUL.FTZ R128, R37.reuse, R128 ;  /* 0x0000008025807220 */ /* 0x040fe40000410000 */
[----:B------:R-:W-:Y:S02]  /*14a50*/  FMUL.FTZ R129, R37, R129 ;  /* 0x0000008125817220 */ /* 0x000fe40000410000 */
[C---:B------:R-:W-:Y:S02]  /*14a60*/  FMUL.FTZ R130, R36.reuse, R130 ;  /* 0x0000008224827220 */ /* 0x040fe40000410000 */
[----:B------:R-:W-:Y:S01]  /*14a70*/  FMUL.FTZ R131, R36, R131 ;  /* 0x0000008324837220 */ /* 0x000fe20000410000 */
[----:B-1----:R-:W-:Y:S02]  /*14a80*/  FSEL R0, R3, RZ, P0 ;  /* 0x000000ff03007208 */ /* 0x002fe40000000000 */
[----:B---3--:R-:W-:Y:S03]  /*14a90*/  F2FP.PACK_AB R45, R33, R75 ;  /* 0x0000004b212d723e */ /* 0x008fe600000000ff */
[----:B------:R-:W-:Y:S02]  /*14aa0*/  FADD.FTZ R0, -R0, R138 ;  /* 0x0000008a00007221 */ /* 0x000fe40000010100 */
[----:B------:R-:W-:Y:S02]  /*14ab0*/  IMAD.MOV.U32 R138, RZ, RZ, R6 ;  /* 0x000000ffff8a7224 */ /* 0x000fe400078e0006 */
[----:B------:R-:W-:Y:S02]  /*14ac0*/  FMUL.FTZ R0, R0, c[0x0][0x2d0] ;  /* 0x0000b40000007a20 */ /* 0x000fe40000410000 */
[C---:B--2---:R-:W-:Y:S01]  /*14ad0*/  FMUL.FTZ R4, R37.reuse, R140 ;  /* 0x0000008c25047220 */ /* 0x044fe20000410000 */
[----:B------:R-:W-:Y:S01]  /*14ae0*/  MOV R140, R5 ;  /* 0x00000005008c7202 */ /* 0x000fe20000000f00 */
[----:B------:R-:W-:Y:S01]  /*14af0*/  FMUL.FTZ R5, R37, R141 ;  /* 0x0000008d25057220 */ /* 0x000fe20000410000 */
[----:B------:R-:W-:Y:S01]  /*14b00*/  F2FP.PACK_AB R46, R138, R135 ;  /* 0x000000878a2e723e */ /* 0x000fe200000000ff */
[----:B------:R-:W1:Y:S01]  /*14b10*/  MUFU.EX2 R0, R0 ;  /* 0x0000000000007308 */ /* 0x000e620000000800 */
[----:B------:R-:W-:Y:S01]  /*14b20*/  FMUL.FTZ R6, R36, R142 ;  /* 0x0000008e24067220 */ /* 0x000fe20000410000 */
[----:B------:R-:W-:Y:S02]  /*14b30*/  F2FP.PACK_AB R47, R140, R143 ;  /* 0x0000008f8c2f723e */ /* 0x000fe400000000ff */
[----:B----4-:R-:W-:Y:S01]  /*14b40*/  MOV R142, R32 ;  /* 0x00000020008e7202 */ /* 0x010fe20000000f00 */
[----:B------:R-:W-:Y:S03]  /*14b50*/  FFMA.FTZ R32, R80, c[0x0][0x2d0], -R60 ;  /* 0x0000b40050207a23 */ /* 0x000fe6000001083c */
[-C--:B------:R-:W-:Y:S02]  /*14b60*/  HMMA.16816.F32 R4, R40, R20.reuse, R4 ;  /* 0x000000142804723c */ /* 0x080fe40000001804 */
[----:B------:R2:W-:Y:S10]  /*14b70*/  MUFU.EX2 R141, R12 ;  /* 0x0000000c008d7308 */ /* 0x0005f40000000800 */
[----:B------:R3:W-:Y:S01]  /*14b80*/  MUFU.EX2 R249, R32 ;  /* 0x0000002000f97308 */ /* 0x0007e20000000800 */
[C---:B-1----:R-:W-:Y:S01]  /*14b90*/  FMUL.FTZ R10, R0.reuse, R146 ;  /* 0x00000092000a7220 */ /* 0x042fe20000410000 */
[----:B------:R-:W-:Y:S01]  /*14ba0*/  MOV R146, R95 ;  /* 0x0000005f00927202 */ /* 0x000fe20000000f00 */
[C---:B------:R-:W-:Y:S02]  /*14bb0*/  FMUL.FTZ R11, R0.reuse, R147 ;  /* 0x00000093000b7220 */ /* 0x040fe40000410000 */
[C---:B------:R-:W-:Y:S02]  /*14bc0*/  FMUL.FTZ R110, R0.reuse, R110 ;  /* 0x0000006e006e7220 */ /* 0x040fe40000410000 */
[C---:B------:R-:W-:Y:S02]  /*14bd0*/  FMUL.FTZ R111, R0.reuse, R111 ;  /* 0x0000006f006f7220 */ /* 0x040fe40000410000 */
[----:B------:R-:W-:Y:S01]  /*14be0*/  FMUL.FTZ R122, R0, R122 ;  /* 0x0000007a007a7220 */ /* 0x000fe20000410000 */
[C---:B------:R-:W-:Y:S04]  /*14bf0*/  HMMA.16816.F32 R8, R44.reuse, R20, R8 ;  /* 0x000000142c08723c */ /* 0x040fe80000001808 */
[----:B--2---:R-:W-:Y:S02]  /*14c00*/  FMUL.FTZ R12, R2, R148 ;  /* 0x00000094020c7220 */ /* 0x004fe40000410000 */
[C---:B------:R-:W-:Y:S02]  /*14c10*/  FMUL.FTZ R14, R0.reuse, R150 ;  /* 0x00000096000e7220 */ /* 0x040fe40000410000 */
[----:B------:R-:W-:Y:S04]  /*14c20*/  FFMA.FTZ R20, R189, c[0x0][0x2d0], -R39 ;  /* 0x0000b400bd147a23 */ /* 0x000fe80000010827 */
[----:B------:R1:W-:Y:S01]  /*14c30*/  MUFU.EX2 R251, R20 ;  /* 0x0000001400fb7308 */ /* 0x0003e20000000800 */
[----:B------:R-:W-:Y:S02]  /*14c40*/  FMUL.FTZ R15, R0, R151 ;  /* 0x00000097000f7220 */ /* 0x000fe40000410000 */
[----:B---3--:R-:W-:Y:S02]  /*14c50*/  FFMA.FTZ R32, R54, c[0x0][0x2d0], -R61 ;  /* 0x0000b40036207a23 */ /* 0x008fe4000001083d */
[----:B------:R-:W2:Y:S01]  /*14c60*/  LDSM.16.MT88.4 R52, [R215+0x100] ;  /* 0x00010000d734783b */ /* 0x000ea20000004200 */
[C---:B------:R-:W-:Y:S02]  /*14c70*/  FMUL.FTZ R123, R0.reuse, R123 ;  /* 0x0000007b007b7220 */ /* 0x040fe40000410000 */
[-C--:B------:R-:W-:Y:S02]  /*14c80*/  HMMA.16816.F32 R12, R44, R22.reuse, R12 ;  /* 0x000000162c0c723c */ /* 0x080fe4000000180c */
[----:B------:R3:W-:Y:S01]  /*14c90*/  MUFU.EX2 R247, R32 ;  /* 0x0000002000f77308 */ /* 0x0007e20000000800 */
[C---:B------:R-:W-:Y:S02]  /*14ca0*/  FMUL.FTZ R126, R0.reuse, R126 ;  /* 0x0000007e007e7220 */ /* 0x040fe40000410000 */
[C---:B------:R-:W-:Y:S02]  /*14cb0*/  FMUL.FTZ R127, R0.reuse, R127 ;  /* 0x0000007f007f7220 */ /* 0x040fe40000410000 */
[C---:B------:R-:W-:Y:S01]  /*14cc0*/  FMUL.FTZ R21, R37.reuse, R157 ;  /* 0x0000009d25157220 */ /* 0x040fe20000410000 */
[C---:B------:R-:W-:Y:S04]  /*14cd0*/  HMMA.16816.F32 R16, R40.reuse, R22, R16 ;  /* 0x000000162810723c */ /* 0x040fe80000001810 */
[C---:B------:R-:W-:Y:S01]  /*14ce0*/  FMUL.FTZ R26, R0.reuse, R162 ;  /* 0x000000a2001a7220 */ /* 0x040fe20000410000 */
[----:B------:R-:W-:Y:S01]  /*14cf0*/  MOV R162, R27 ;  /* 0x0000001b00a27202 */ /* 0x000fe20000000f00 */
[----:B------:R-:W-:Y:S02]  /*14d00*/  FMUL.FTZ R27, R0, R163 ;  /* 0x000000a3001b7220 */ /* 0x000fe40000410000 */
[----:B-1----:R-:W-:Y:S02]  /*14d10*/  FMUL.FTZ R20, R37, R156 ;  /* 0x0000009c25147220 */ /* 0x002fe40000410000 */
[----:B------:R-:W4:Y:S02]  /*14d20*/  LDL.LU R156, [R1+0x1c] ;  /* 0x00001c00019c7983 */ /* 0x000f240000300800 */
[C---:B------:R-:W-:Y:S01]  /*14d30*/  FMUL.FTZ R22, R36.reuse, R158 ;  /* 0x0000009e24167220 */ /* 0x040fe20000410000 */
[----:B------:R-:W-:Y:S01]  /*14d40*/  MOV R158, R64 ;  /* 0x00000040009e7202 */ /* 0x000fe20000000f00 */
[----:B------:R-:W-:Y:S01]  /*14d50*/  FMUL.FTZ R23, R36, R159 ;  /* 0x0000009f24177220 */ /* 0x000fe20000410000 */
[----:B------:R-:W-:Y:S01]  /*14d60*/  MOV R159, R176 ;  /* 0x000000b0009f7202 */ /* 0x000fe20000000f00 */
[----:B------:R-:W-:Y:S02]  /*14d70*/  IMAD.MOV.U32 R157, RZ, RZ, R135 ;  /* 0x000000ffff9d7224 */ /* 0x000fe400078e0087 */
[----:B---3--:R-:W-:Y:S02]  /*14d80*/  FFMA.FTZ R32, R67, c[0x0][0x2d0], -R61 ;  /* 0x0000b40043207a23 */ /* 0x008fe4000001083d */
[C---:B------:R-:W-:Y:S01]  /*14d90*/  FMUL.FTZ R102, R0.reuse, R102 ;  /* 0x0000006600667220 */ /* 0x040fe20000410000 */
[-C--:B------:R-:W-:Y:S01]  /*14da0*/  HMMA.16816.F32 R20, R40, R28.reuse, R20 ;  /* 0x0000001c2814723c */ /* 0x080fe20000001814 */
[----:B------:R1:W3:Y:S02]  /*14db0*/  MUFU.EX2 R246, R32 ;  /* 0x0000002000f67308 */ /* 0x0002e40000000800 */
[----:B------:R-:W-:Y:S02]  /*14dc0*/  FMUL.FTZ R103, R0, R103 ;  /* 0x0000006700677220 */ /* 0x000fe40000410000 */
[----:B------:R-:W-:Y:S02]  /*14dd0*/  IMAD.MOV.U32 R163, RZ, RZ, R33 ;  /* 0x000000ffffa37224 */ /* 0x000fe400078e0021 */
[----:B------:R-:W-:Y:S01]  /*14de0*/  FMUL.FTZ R33, R2, R169 ;  /* 0x000000a902217220 */ /* 0x000fe20000410000 */
[C---:B------:R-:W-:Y:S04]  /*14df0*/  HMMA.16816.F32 R24, R44.reuse, R28, R24 ;  /* 0x0000001c2c18723c */ /* 0x040fe80000001818 */
[----:B------:R-:W-:Y:S03]  /*14e00*/  IMAD.MOV.U32 R64, RZ, RZ, R172 ;  /* 0x000000ffff407224 */ /* 0x000fe600078e00ac */
[--C-:B------:R-:W-:Y:S01]  /*14e10*/  FFMA.FTZ R28, R34, c[0x0][0x2d0], -R61.reuse ;  /* 0x0000b400221c7a23 */ /* 0x100fe2000001083d */
[-C--:B------:R-:W-:Y:S03]  /*14e20*/  HMMA.16816.F32 R100, R44, R30.reuse, R100 ;  /* 0x0000001e2c64723c */ /* 0x080fe60000001864 */
[----:B------:R5:W-:Y:S01]  /*14e30*/  MUFU.EX2 R160, R28 ;  /* 0x0000001c00a07308 */ /* 0x000be20000000800 */
[----:B------:R-:W-:Y:S02]  /*14e40*/  FMUL.FTZ R29, R37, R165 ;  /* 0x000000a5251d7220 */ /* 0x000fe40000410000 */
[----:B------:R-:W-:Y:S02]  /*14e50*/  FMUL.FTZ R34, R0, R170 ;  /* 0x000000aa00227220 */ /* 0x000fe40000410000 */
[C---:B------:R-:W-:Y:S04]  /*14e60*/  HMMA.16816.F32 R104, R40.reuse, R30, R104 ;  /* 0x0000001e2868723c */ /* 0x040fe80000001868 */
[----:B-1----:R-:W-:Y:S02]  /*14e70*/  FMUL.FTZ R32, R2, R168 ;  /* 0x000000a802207220 */ /* 0x002fe40000410000 */
[----:B------:R-:W-:Y:S02]  /*14e80*/  IMAD.MOV.U32 R144, RZ, RZ, R64 ;  /* 0x000000ffff907224 */ /* 0x000fe400078e0040 */
[C---:B------:R-:W-:Y:S04]  /*14e90*/  FMUL.FTZ R30, R36.reuse, R166 ;  /* 0x000000a6241e7220 */ /* 0x040fe80000410000 */
[----:B------:R-:W-:Y:S02]  /*14ea0*/  FMUL.FTZ R31, R36, R167 ;  /* 0x000000a7241f7220 */ /* 0x000fe40000410000 */
[----:B-----5:R-:W-:Y:S02]  /*14eb0*/  FFMA.FTZ R28, R35, c[0x0][0x2d0], -R61 ;  /* 0x0000b400231c7a23 */ /* 0x020fe4000001083d */
[----:B------:R-:W-:Y:S02]  /*14ec0*/  FMUL.FTZ R35, R0, R171 ;  /* 0x000000ab00237220 */ /* 0x000fe40000410000 */
[----:B------:R1:W-:Y:S02]  /*14ed0*/  MUFU.EX2 R248, R28 ;  /* 0x0000001c00f87308 */ /* 0x0003e40000000800 */
[----:B-1----:R-:W-:Y:S07]  /*14ee0*/  FMUL.FTZ R28, R37, R164 ;  /* 0x000000a4251c7220 */ /* 0x002fee0000410000 */
[-C--:B------:R-:W-:Y:S08]  /*14ef0*/  HMMA.16816.F32 R28, R40, R48.reuse, R28 ;  /* 0x00000030281c723c */ /* 0x080ff0000000181c */
[C---:B------:R-:W-:Y:S07]  /*14f00*/  HMMA.16816.F32 R108, R44.reuse, R48, R108 ;  /* 0x000000302c6c723c */ /* 0x040fee000000186c */
[--C-:B------:R-:W-:Y:S01]  /*14f10*/  FFMA.FTZ R48, R190, c[0x0][0x2d0], -R39.reuse ;  /* 0x0000b400be307a23 */ /* 0x100fe20000010827 */
[-C--:B------:R-:W-:Y:S03]  /*14f20*/  HMMA.16816.F32 R32, R44, R50.reuse, R32 ;  /* 0x000000322c20723c */ /* 0x080fe60000001820 */
[----:B------:R1:W-:Y:S05]  /*14f30*/  MUFU.EX2 R245, R48 ;  /* 0x0000003000f57308 */ /* 0x0003ea0000000800 */
[C---:B------:R-:W-:Y:S08]  /*14f40*/  HMMA.16816.F32 R112, R40.reuse, R50, R112 ;  /* 0x000000322870723c */ /* 0x040ff00000001870 */
[-C--:B--2---:R-:W-:Y:S08]  /*14f50*/  HMMA.16816.F32 R116, R40, R52.reuse, R116 ;  /* 0x000000342874723c */ /* 0x084ff00000001874 */
[C---:B------:R-:W-:Y:S04]  /*14f60*/  HMMA.16816.F32 R120, R44.reuse, R52, R120 ;  /* 0x000000342c78723c */ /* 0x040fe80000001878 */
[--C-:B-1----:R-:W-:Y:S02]  /*14f70*/  FFMA.FTZ R48, R56, c[0x0][0x2d0], -R62.reuse ;  /* 0x0000b40038307a23 */ /* 0x102fe4000001083e */
[--C-:B------:R-:W-:Y:S02]  /*14f80*/  FFMA.FTZ R56, R66, c[0x0][0x2d0], -R62.reuse ;  /* 0x0000b40042387a23 */ /* 0x100fe4000001083e */
[----:B------:R1:W-:Y:S01]  /*14f90*/  MUFU.EX2 R68, R48 ;  /* 0x0000003000447308 */ /* 0x0003e20000000800 */
[-C--:B------:R-:W-:Y:S03]  /*14fa0*/  HMMA.16816.F32 R124, R44, R54.reuse, R124 ;  /* 0x000000362c7c723c */ /* 0x080fe6000000187c */
[--C-:B------:R-:W-:Y:S04]  /*14fb0*/  FFMA.FTZ R52, R70, c[0x0][0x2d0], -R62.reuse ;  /* 0x0000b40046347a23 */ /* 0x100fe8000001083e */
[--C-:B------:R-:W-:Y:S01]  /*14fc0*/  FFMA.FTZ R44, R191, c[0x0][0x2d0], -R39.reuse ;  /* 0x0000b400bf2c7a23 */ /* 0x100fe20000010827 */
[----:B------:R-:W-:Y:S01]  /*14fd0*/  HMMA.16816.F32 R128, R40, R54, R128 ;  /* 0x000000362880723c */ /* 0x000fe20000001880 */
[----:B------:R2:W-:Y:S03]  /*14fe0*/  MUFU.EX2 R189, R56 ;  /* 0x0000003800bd7308 */ /* 0x0005e60000000800 */
[----:B---3--:R-:W-:Y:S02]  /*14ff0*/  F2FP.PACK_AB R46, R246, R247 ;  /* 0x000000f7f62e723e */ /* 0x008fe400000000ff */
[----:B------:R-:W-:Y:S02]  /*15000*/  MOV R191, R144 ;  /* 0x0000009000bf7202 */ /* 0x000fe40000000f00 */
[----:B------:R-:W-:Y:S02]  /*15010*/  F2FP.PACK_AB R40, R142, R162 ;  /* 0x000000a28e28723e */ /* 0x000fe400000000ff */
[----:B------:R-:W-:Y:S01]  /*15020*/  ISETP.GT.AND P0, PT, R229, R191, PT ;  /* 0x000000bfe500720c */ /* 0x000fe20003f04270 */
[----:B------:R3:W-:Y:S01]  /*15030*/  MUFU.EX2 R187, R44 ;  /* 0x0000002c00bb7308 */ /* 0x0007e20000000800 */
[----:B------:R-:W-:Y:S02]  /*15040*/  F2FP.PACK_AB R41, R141, R161 ;  /* 0x000000a18d29723e */ /* 0x000fe400000000ff */
[----:B------:R-:W-:Y:S01]  /*15050*/  F2FP.PACK_AB R42, R251, R252 ;  /* 0x000000fcfb2a723e */ /* 0x000fe200000000ff */
[----:B-1----:R-:W-:Y:S01]  /*15060*/  FFMA.FTZ R48, R57, c[0x0][0x2d0], -R62 ;  /* 0x0000b40039307a23 */ /* 0x002fe2000001083e */
[----:B------:R-:W-:Y:S05]  /*15070*/  F2FP.PACK_AB R43, R249, R250 ;  /* 0x000000faf92b723e */ /* 0x000fea00000000ff */
[----:B------:R1:W5:Y:S01]  /*15080*/  MUFU.EX2 R190, R48 ;  /* 0x0000003000be7308 */ /* 0x0003620000000800 */
[--C-:B--2---:R-:W-:Y:S09]  /*15090*/  FFMA.FTZ R56, R84, c[0x0][0x2d0], -R60.reuse ;  /* 0x0000b40054387a23 */ /* 0x104ff2000001083c */
[----:B------:R2:W2:Y:S01]  /*150a0*/  MUFU.EX2 R188, R52 ;  /* 0x0000003400bc7308 */ /* 0x0004a20000000800 */
[----:B---3--:R-:W-:Y:S09]  /*150b0*/  FFMA.FTZ R44, R81, c[0x0][0x2d0], -R60 ;  /* 0x0000b400512c7a23 */ /* 0x008ff2000001083c */
[----:B------:R3:W-:Y:S01]  /*150c0*/  MUFU.EX2 R167, R44 ;  /* 0x0000002c00a77308 */ /* 0x0007e20000000800 */
[----:B-1----:R-:W1:Y:S01]  /*150d0*/  LDSM.16.MT88.4 R48, [R213+0x900] ;  /* 0x00090000d530783b */ /* 0x002e620000004200 */
[----:B-----5:R-:W-:Y:S08]  /*150e0*/  F2FP.PACK_AB R45, R190, R68 ;  /* 0x00000044be2d723e */ /* 0x020ff000000000ff */
[----:B------:R5:W-:Y:S01]  /*150f0*/  MUFU.EX2 R166, R56 ;  /* 0x0000003800a67308 */ /* 0x000be20000000800 */
[----:B--2---:R-:W2:Y:S01]  /*15100*/  LDSM.16.MT88.4 R52, [R216+0x900] ;  /* 0x00090000d834783b */ /* 0x004ea20000004200 */
[----:B------:R-:W-:Y:S02]  /*15110*/  F2FP.PACK_AB R47, R188, R189 ;  /* 0x000000bdbc2f723e */ /* 0x000fe400000000ff */
[----:B---3--:R-:W-:Y:S05]  /*15120*/  F2FP.PACK_AB R44, R248, R160 ;  /* 0x000000a0f82c723e */ /* 0x008fea00000000ff */
[----:B-----5:R-:W3:Y:S01]  /*15130*/  LDSM.16.MT88.4 R56, [R214+0x900] ;  /* 0x00090000d638783b */ /* 0x020ee20000004200 */
[-C--:B-1----:R-:W-:Y:S08]  /*15140*/  HMMA.16816.F32 R4, R40, R48.reuse, R4 ;  /* 0x000000302804723c */ /* 0x082ff00000001804 */
[C---:B------:R-:W-:Y:S07]  /*15150*/  HMMA.16816.F32 R8, R44.reuse, R48, R8 ;  /* 0x000000302c08723c */ /* 0x040fee0000001808 */
[--C-:B------:R-:W-:Y:S01]  /*15160*/  FFMA.FTZ R48, R192, c[0x0][0x2d0], -R39.reuse ;  /* 0x0000b400c0307a23 */ /* 0x100fe20000010827 */
[-C--:B------:R-:W-:Y:S03]  /*15170*/  HMMA.16816.F32 R12, R44, R50.reuse, R12 ;  /* 0x000000322c0c723c */ /* 0x080fe6000000180c */
[----:B------:R1:W-:Y:S01]  /*15180*/  MUFU.EX2 R186, R48 ;  /* 0x0000003000ba7308 */ /* 0x0003e20000000800 */
[----:B------:R-:W-:Y:S04]  /*15190*/  IMAD.MOV.U32 R192, RZ, RZ, R140 ;  /* 0x000000ffffc07224 */ /* 0x000fe800078e008c */
[C---:B------:R-:W-:Y:S08]  /*151a0*/  HMMA.16816.F32 R16, R40.reuse, R50, R16 ;  /* 0x000000322810723c */ /* 0x040ff00000001810 */
[-C--:B--2---:R-:W-:Y:S08]  /*151b0*/  HMMA.16816.F32 R20, R40, R52.reuse, R20 ;  /* 0x000000342814723c */ /* 0x084ff00000001814 */
[C---:B------:R-:W-:Y:S04]  /*151c0*/  HMMA.16816.F32 R24, R44.reuse, R52, R24 ;  /* 0x000000342c18723c */ /* 0x040fe80000001818 */
[----:B-1----:R-:W-:Y:S01]  /*151d0*/  FFMA.FTZ R48, R193, c[0x0][0x2d0], -R39 ;  /* 0x0000b400c1307a23 */ /* 0x002fe20000010827 */
[----:B------:R-:W-:Y:S02]  /*151e0*/  MOV R193, R141 ;  /* 0x0000008d00c17202 */ /* 0x000fe40000000f00 */
[--C-:B------:R-:W-:Y:S01]  /*151f0*/  FFMA.FTZ R52, R83, c[0x0][0x2d0], -R61.reuse ;  /* 0x0000b40053347a23 */ /* 0x100fe2000001083d */
[-C--:B------:R-:W-:Y:S01]  /*15200*/  HMMA.16816.F32 R100, R44, R54.reuse, R100 ;  /* 0x000000362c64723c */ /* 0x080fe20000001864 */
[----:B------:R1:W-:Y:S07]  /*15210*/  MUFU.EX2 R185, R48 ;  /* 0x0000003000b97308 */ /* 0x0003ee0000000800 */
[C---:B------:R-:W-:Y:S03]  /*15220*/  HMMA.16816.F32 R104, R40.reuse, R54, R104 ;  /* 0x000000362868723c */ /* 0x040fe60000001868 */
[----:B------:R2:W-:Y:S05]  /*15230*/  MUFU.EX2 R164, R52 ;  /* 0x0000003400a47308 */ /* 0x0005ea0000000800 */
[-C--:B---3--:R-:W-:Y:S08]  /*15240*/  HMMA.16816.F32 R28, R40, R56.reuse, R28 ;  /* 0x00000038281c723c */ /* 0x088ff0000000181c */
[C---:B------:R-:W-:Y:S04]  /*15250*/  HMMA.16816.F32 R108, R44.reuse, R56, R108 ;  /* 0x000000382c6c723c */ /* 0x040fe8000000186c */
[----:B-1----:R-:W-:Y:S03]  /*15260*/  FFMA.FTZ R48, R96, c[0x0][0x2d0], -R60 ;  /* 0x0000b40060307a23 */ /* 0x002fe6000001083c */
[----:B------:R-:W-:Y:S01]  /*15270*/  FFMA.FTZ R56, R72, c[0x0][0x2d0], -R62 ;  /* 0x0000b40048387a23 */ /* 0x000fe2000001083e */
[----:B------:R1:W-:Y:S01]  /*15280*/  MUFU.EX2 R184, R48 ;  /* 0x0000003000b87308 */ /* 0x0003e20000000800 */
[-C--:B------:R-:W-:Y:S03]  /*15290*/  HMMA.16816.F32 R32, R44, R58.reuse, R32 ;  /* 0x0000003a2c20723c */ /* 0x080fe60000001820 */
[--C-:B--2---:R-:W-:Y:S05]  /*152a0*/  FFMA.FTZ R52, R85, c[0x0][0x2d0], -R61.reuse ;  /* 0x0000b40055347a23 */ /* 0x104fea000001083d */
[C---:B------:R-:W-:Y:S01]  /*152b0*/  HMMA.16816.F32 R112, R40.reuse, R58, R112 ;  /* 0x0000003a2870723c */ /* 0x040fe20000001870 */
[----:B------:R2:W-:Y:S10]  /*152c0*/  MUFU.EX2 R182, R52 ;  /* 0x0000003400b67308 */ /* 0x0005f40000000800 */
[----:B------:R3:W-:Y:S01]  /*152d0*/  MUFU.EX2 R178, R56 ;  /* 0x0000003800b27308 */ /* 0x0007e20000000800 */
[----:B-1----:R-:W-:Y:S09]  /*152e0*/  FFMA.FTZ R48, R97, c[0x0][0x2d0], -R60 ;  /* 0x0000b40061307a23 */ /* 0x002ff2000001083c */
[----:B------:R1:W-:Y:S01]  /*152f0*/  MUFU.EX2 R183, R48 ;  /* 0x0000003000b77308 */ /* 0x0003e20000000800 */
[--C-:B--2---:R-:W-:Y:S09]  /*15300*/  FFMA.FTZ R52, R86, c[0x0][0x2d0], -R61.reuse ;  /* 0x0000b40056347a23 */ /* 0x104ff2000001083d */
[----:B------:R2:W5:Y:S01]  /*15310*/  MUFU.EX2 R181, R52 ;  /* 0x0000003400b57308 */ /* 0x0005620000000800 */
[----:B---3--:R-:W-:Y:S09]  /*15320*/  FFMA.FTZ R56, R73, c[0x0][0x2d0], -R62 ;  /* 0x0000b40049387a23 */ /* 0x008ff2000001083e */
[----:B------:R3:W-:Y:S01]  /*15330*/  MUFU.EX2 R171, R56 ;  /* 0x0000003800ab7308 */ /* 0x0007e20000000800 */
[----:B-1----:R-:W-:Y:S09]  /*15340*/  FFMA.FTZ R48, R82, c[0x0][0x2d0], -R61 ;  /* 0x0000b40052307a23 */ /* 0x002ff2000001083d */
[----:B------:R1:W-:Y:S01]  /*15350*/  MUFU.EX2 R165, R48 ;  /* 0x0000003000a57308 */ /* 0x0003e20000000800 */
[--C-:B--2---:R-:W-:Y:S01]  /*15360*/  FFMA.FTZ R52, R194, c[0x0][0x2d0], -R39.reuse ;  /* 0x0000b400c2347a23 */ /* 0x104fe20000010827 */
[----:B------:R-:W-:Y:S08]  /*15370*/  MOV R194, R142 ;  /* 0x0000008e00c27202 */ /* 0x000ff00000000f00 */
[----:B------:R2:W-:Y:S01]  /*15380*/  MUFU.EX2 R180, R52 ;  /* 0x0000003400b47308 */ /* 0x0005e20000000800 */
[----:B---3--:R-:W-:Y:S01]  /*15390*/  FFMA.FTZ R56, R196, c[0x0][0x2d0], -R60 ;  /* 0x0000b400c4387a23 */ /* 0x008fe2000001083c */
[----:B------:R-:W-:Y:S08]  /*153a0*/  MOV R196, R137 ;  /* 0x0000008900c47202 */ /* 0x000ff00000000f00 */
[----:B------:R3:W-:Y:S01]  /*153b0*/  MUFU.EX2 R168, R56 ;  /* 0x0000003800a87308 */ /* 0x0007e20000000800 */
[----:B-1----:R-:W1:Y:S01]  /*153c0*/  LDSM.16.MT88.4 R48, [R215+0x900] ;  /* 0x00090000d730783b */ /* 0x002e620000004200 */
[--C-:B--2---:R-:W-:Y:S08]  /*153d0*/  FFMA.FTZ R52, R71, c[0x0][0x2d0], -R62.reuse ;  /* 0x0000b40047347a23 */ /* 0x104ff0000001083e */
[----:B------:R2:W1:Y:S01]  /*153e0*/  MUFU.EX2 R179, R52 ;  /* 0x0000003400b37308 */ /* 0x0004620000000800 */
[----:B---3--:R-:W-:Y:S08]  /*153f0*/  LDSM.16.MT88.4 R56, [R214+0x1100] ;  /* 0x00110000d638783b */ /* 0x008ff00000004200 */
[----:B--2---:R-:W2:Y:S01]  /*15400*/  LDSM.16.MT88.4 R52, [R213+0x1100] ;  /* 0x00110000d534783b */ /* 0x004ea20000004200 */
[-C--:B-1----:R-:W-:Y:S08]  /*15410*/  HMMA.16816.F32 R116, R40, R48.reuse, R116 ;  /* 0x000000302874723c */ /* 0x082ff00000001874 */
[C---:B------:R-:W-:Y:S07]  /*15420*/  HMMA.16816.F32 R120, R44.reuse, R48, R120 ;  /* 0x000000302c78723c */ /* 0x040fee0000001878 */
[----:B------:R-:W-:Y:S01]  /*15430*/  FFMA.FTZ R48, R76, c[0x0][0x2d0], -R62 ;  /* 0x0000b4004c307a23 */ /* 0x000fe2000001083e */
[-C--:B------:R-:W-:Y:S03]  /*15440*/  HMMA.16816.F32 R124, R44, R50.reuse, R124 ;  /* 0x000000322c7c723c */ /* 0x080fe6000000187c */
[----:B------:R1:W3:Y:S04]  /*15450*/  MUFU.EX2 R177, R48 ;  /* 0x0000003000b17308 */ /* 0x0002e80000000800 */
[----:B------:R-:W-:Y:S01]  /*15460*/  FFMA.FTZ R44, R197, c[0x0][0x2d0], -R39 ;  /* 0x0000b400c52c7a23 */ /* 0x000fe20000010827 */
[----:B------:R-:W-:Y:S04]  /*15470*/  HMMA.16816.F32 R128, R40, R50, R128 ;  /* 0x000000322880723c */ /* 0x000fe80000001880 */
[----:B-----5:R-:W-:Y:S01]  /*15480*/  F2FP.PACK_AB R46, R181, R182 ;  /* 0x000000b6b52e723e */ /* 0x020fe200000000ff */
[----:B------:R5:W-:Y:S01]  /*15490*/  MUFU.EX2 R170, R44 ;  /* 0x0000002c00aa7308 */ /* 0x000be20000000800 */
[----:B------:R-:W-:Y:S01]  /*154a0*/  F2FP.PACK_AB R45, R178, R179 ;  /* 0x000000b3b22d723e */ /* 0x000fe200000000ff */
[----:B------:R-:W-:Y:S01]  /*154b0*/  IMAD.MOV.U32 R197, RZ, RZ, R143 ;  /* 0x000000ffffc57224 */ /* 0x000fe200078e008f */
[----:B------:R-:W-:Y:S04]  /*154c0*/  F2FP.PACK_AB R40, R187, R245 ;  /* 0x000000f5bb28723e */ /* 0x000fe800000000ff */
[----:B------:R-:W-:Y:S02]  /*154d0*/  F2FP.PACK_AB R41, R166, R167 ;  /* 0x000000a7a629723e */ /* 0x000fe400000000ff */
[----:B------:R-:W-:Y:S02]  /*154e0*/  F2FP.PACK_AB R42, R185, R186 ;  /* 0x000000bab92a723e */ /* 0x000fe400000000ff */
[----:B------:R-:W-:Y:S01]  /*154f0*/  F2FP.PACK_AB R43, R183, R184 ;  /* 0x000000b8b72b723e */ /* 0x000fe200000000ff */
[----:B-1----:R-:W1:Y:S01]  /*15500*/  LDSM.16.MT88.4 R48, [R216+0x1100] ;  /* 0x00110000d830783b */ /* 0x002e620000004200 */
[----:B---3--:R-:W-:Y:S05]  /*15510*/  F2FP.PACK_AB R47, R177, R171 ;  /* 0x000000abb12f723e */ /* 0x008fea00000000ff */
[-C--:B--2---:R-:W-:Y:S03]  /*15520*/  HMMA.16816.F32 R4, R40, R52.reuse, R4 ;  /* 0x000000342804723c */ /* 0x084fe60000001804 */
[----:B-----5:R-:W-:Y:S02]  /*15530*/  FFMA.FTZ R44, R195, c[0x0][0x2d0], -R60 ;  /* 0x0000b400c32c7a23 */ /* 0x020fe4000001083c */
[----:B------:R-:W-:Y:S02]  /*15540*/  IMAD.MOV.U32 R195, RZ, RZ, R138 ;  /* 0x000000ffffc37224 */ /* 0x000fe400078e008a */
[----:B------:R2:W-:Y:S02]  /*15550*/  MUFU.EX2 R169, R44 ;  /* 0x0000002c00a97308 */ /* 0x0005e40000000800 */
[----:B--2---:R-:W-:Y:S07]  /*15560*/  F2FP.PACK_AB R44, R164, R165 ;  /* 0x000000a5a42c723e */ /* 0x004fee00000000ff */
[C---:B------:R-:W-:Y:S07]  /*15570*/  HMMA.16816.F32 R8, R44.reuse, R52, R8 ;  /* 0x000000342c08723c */ /* 0x040fee0000001808 */
[--C-:B------:R-:W-:Y:S01]  /*15580*/  FFMA.FTZ R52, R202, c[0x0][0x2d0], -R39.reuse ;  /* 0x0000b400ca347a23 */ /* 0x100fe20000010827 */
[-C--:B------:R-:W-:Y:S03]  /*15590*/  HMMA.16816.F32 R12, R44, R54.reuse, R12 ;  /* 0x000000362c0c723c */ /* 0x080fe6000000180c */
[----:B------:R2:W-:Y:S01]  /*155a0*/  MUFU.EX2 R176, R52 ;  /* 0x0000003400b07308 */ /* 0x0005e20000000800 */
[----:B------:R-:W-:Y:S04]  /*155b0*/  MOV R202, R136 ;  /* 0x0000008800ca7202 */ /* 0x000fe80000000f00 */
[C---:B------:R-:W-:Y:S08]  /*155c0*/  HMMA.16816.F32 R16, R40.reuse, R54, R16 ;  /* 0x000000362810723c */ /* 0x040ff00000001810 */
[-C--:B-1----:R-:W-:Y:S08]  /*155d0*/  HMMA.16816.F32 R20, R40, R48.reuse, R20 ;  /* 0x000000302814723c */ /* 0x082ff00000001814 */
[C---:B------:R-:W-:Y:S04]  /*155e0*/  HMMA.16816.F32 R24, R44.reuse, R48, R24 ;  /* 0x000000302c18723c */ /* 0x040fe80000001818 */
[----:B--2---:R-:W-:Y:S02]  /*155f0*/  FFMA.FTZ R52, R203, c[0x0][0x2d0], -R39 ;  /* 0x0000b400cb347a23 */ /* 0x004fe40000010827 */
[----:B------:R-:W-:Y:S02]  /*15600*/  IMAD.MOV.U32 R203, RZ, RZ, R175 ;  /* 0x000000ffffcb7224 */ /* 0x000fe400078e00af */
[-C--:B------:R-:W-:Y:S01]  /*15610*/  HMMA.16816.F32 R100, R44, R50.reuse, R100 ;  /* 0x000000322c64723c */ /* 0x080fe20000001864 */
[----:B------:R1:W-:Y:S03]  /*15620*/  MUFU.EX2 R175, R52 ;  /* 0x0000003400af7308 */ /* 0x0003e60000000800 */
[--C-:B------:R-:W-:Y:S04]  /*15630*/  FFMA.FTZ R48, R98, c[0x0][0x2d0], -R61.reuse ;  /* 0x0000b40062307a23 */ /* 0x100fe8000001083d */
        /* <DEDUP_REMOVED lines=9> */
[--C-:B--2---:R-:W-:Y:S04]  /*156d0*/  FFMA.FTZ R48, R99, c[0x0][0x2d0], -R61.reuse ;  /* 0x0000b40063307a23 */ /* 0x104fe8000001083d */
[C---:B------:R-:W-:Y:S03]  /*156e0*/  HMMA.16816.F32 R112, R40.reuse, R58, R112 ;  /* 0x0000003a2870723c */ /* 0x040fe60000001870 */
[----:B------:R2:W-:Y:S10]  /*156f0*/  MUFU.EX2 R172, R48 ;  /* 0x0000003000ac7308 */ /* 0x0005f40000000800 */
[----:B------:R3:W-:Y:S01]  /*15700*/  MUFU.EX2 R99, R56 ;  /* 0x0000003800637308 */ /* 0x0007e20000000800 */
[----:B-1----:R-:W-:Y:S01]  /*15710*/  FFMA.FTZ R52, R201, c[0x0][0x2d0], -R60 ;  /* 0x0000b400c9347a23 */ /* 0x002fe2000001083c */
[----:B------:R-:W-:Y:S08]  /*15720*/  MOV R201, R174 ;  /* 0x000000ae00c97202 */ /* 0x000ff00000000f00 */
[----:B------:R1:W-:Y:S01]  /*15730*/  MUFU.EX2 R174, R52 ;  /* 0x0000003400ae7308 */ /* 0x0003e20000000800 */
[--C-:B--2---:R-:W-:Y:S02]  /*15740*/  FFMA.FTZ R48, R198, c[0x0][0x2d0], -R61.reuse ;  /* 0x0000b400c6307a23 */ /* 0x104fe4000001083d */
[----:B------:R-:W2:Y:S07]  /*15750*/  LDL.LU R198, [R1+0x18] ;  /* 0x0000180001c67983 */ /* 0x000eae0000300800 */
[----:B------:R5:W-:Y:S01]  /*15760*/  MUFU.EX2 R137, R48 ;  /* 0x0000003000897308 */ /* 0x000be20000000800 */
[----:B---3--:R-:W-:Y:S09]  /*15770*/  FFMA.FTZ R56, R88, c[0x0][0x2d0], -R62 ;  /* 0x0000b40058387a23 */ /* 0x008ff2000001083e */
[----:B------:R3:W-:Y:S01]  /*15780*/  MUFU.EX2 R98, R56 ;  /* 0x0000003800627308 */ /* 0x0007e20000000800 */
[----:B-1----:R-:W1:Y:S01]  /*15790*/  LDSM.16.MT88.4 R52, [R215+0x1100] ;  /* 0x00110000d734783b */ /* 0x002e620000004200 */
[----:B-----5:R-:W-:Y:S01]  /*157a0*/  FFMA.FTZ R48, R199, c[0x0][0x2d0], -R61 ;  /* 0x0000b400c7307a23 */ /* 0x020fe2000001083d */
[----:B------:R-:W-:Y:S07]  /*157b0*/  MOV R199, R139 ;  /* 0x0000008b00c77202 */ /* 0x000fee0000000f00 */
[----:B------:R5:W1:Y:S01]  /*157c0*/  MUFU.EX2 R139, R48 ;  /* 0x00000030008b7308 */ /* 0x000a620000000800 */
[----:B---3--:R-:W-:Y:S09]  /*157d0*/  FFMA.FTZ R56, R206, c[0x0][0x2d0], -R60 ;  /* 0x0000b400ce387a23 */ /* 0x008ff2000001083c */
[----:B------:R3:W-:Y:S01]  /*157e0*/  MUFU.EX2 R96, R56 ;  /* 0x0000003800607308 */ /* 0x0007e20000000800 */
[--C-:B-----5:R-:W-:Y:S01]  /*157f0*/  FFMA.FTZ R48, R204, c[0x0][0x2d0], -R39.reuse ;  /* 0x0000b400cc307a23 */ /* 0x120fe20000010827 */
[-C--:B-1----:R-:W-:Y:S01]  /*15800*/  HMMA.16816.F32 R116, R40, R52.reuse, R116 ;  /* 0x000000342874723c */ /* 0x082fe20000001874 */
[----:B------:R-:W5:Y:S07]  /*15810*/  LDL.LU R204, [R1+0x14] ;  /* 0x0000140001cc7983 */ /* 0x000f6e0000300800 */
[----:B------:R1:W-:Y:S01]  /*15820*/  MUFU.EX2 R136, R48 ;  /* 0x0000003000887308 */ /* 0x0003e20000000800 */
[----:B------:R-:W4:Y:S01]  /*15830*/  LDL.LU R145, [R1+0x10] ;  /* 0x0000100001917983 */ /* 0x000f220000300800 */
[C---:B------:R-:W-:Y:S03]  /*15840*/  HMMA.16816.F32 R120, R44.reuse, R52, R120 ;  /* 0x000000342c78723c */ /* 0x040fe60000001878 */
[----:B---3--:R-:W-:Y:S04]  /*15850*/  LDSM.16.MT88.4 R56, [R214+0x1900] ;  /* 0x00190000d638783b */ /* 0x008fe80000004200 */
[--C-:B------:R-:W-:Y:S01]  /*15860*/  FFMA.FTZ R52, R63, c[0x0][0x2d0], -R62.reuse ;  /* 0x0000b4003f347a23 */ /* 0x100fe2000001083e */
[-C--:B------:R-:W-:Y:S03]  /*15870*/  HMMA.16816.F32 R124, R44, R54.reuse, R124 ;  /* 0x000000362c7c723c */ /* 0x080fe6000000187c */
[----:B------:R3:W3:Y:S04]  /*15880*/  MUFU.EX2 R67, R52 ;  /* 0x0000003400437308 */ /* 0x0006e80000000800 */
[--C-:B------:R-:W-:Y:S01]  /*15890*/  FFMA.FTZ R44, R209, c[0x0][0x2d0], -R39.reuse ;  /* 0x0000b400d12c7a23 */ /* 0x100fe20000010827 */
[----:B------:R-:W-:Y:S04]  /*158a0*/  HMMA.16816.F32 R128, R40, R54, R128 ;  /* 0x000000362880723c */ /* 0x000fe80000001880 */
[----:B-1----:R-:W-:Y:S01]  /*158b0*/  FFMA.FTZ R48, R77, c[0x0][0x2d0], -R62 ;  /* 0x0000b4004d307a23 */ /* 0x002fe2000001083e */
[----:B------:R1:W-:Y:S01]  /*158c0*/  MUFU.EX2 R97, R44 ;  /* 0x0000002c00617308 */ /* 0x0003e20000000800 */
[----:B------:R-:W-:Y:S02]  /*158d0*/  F2FP.PACK_AB R46, R139, R137 ;  /* 0x000000898b2e723e */ /* 0x000fe400000000ff */
[----:B------:R-:W-:Y:S04]  /*158e0*/  F2FP.PACK_AB R40, R170, R180 ;  /* 0x000000b4aa28723e */ /* 0x000fe800000000ff */
[----:B------:R-:W-:Y:S02]  /*158f0*/  F2FP.PACK_AB R41, R168, R169 ;  /* 0x000000a9a829723e */ /* 0x000fe400000000ff */
[----:B------:R-:W-:Y:S01]  /*15900*/  F2FP.PACK_AB R42, R175, R176 ;  /* 0x000000b0af2a723e */ /* 0x000fe200000000ff */
[----:B------:R1:W1:Y:S01]  /*15910*/  MUFU.EX2 R135, R48 ;  /* 0x0000003000877308 */ /* 0x0002620000000800 */
[----:B------:R-:W-:Y:S02]  /*15920*/  F2FP.PACK_AB R43, R174, R173 ;  /* 0x000000adae2b723e */ /* 0x000fe400000000ff */
[----:B------:R-:W-:Y:S01]  /*15930*/  MOV R209, R65 ;  /* 0x0000004100d17202 */ /* 0x000fe20000000f00 */
[----:B---3--:R-:W-:Y:S01]  /*15940*/  LDSM.16.MT88.4 R52, [R216+0x1900] ;  /* 0x00190000d834783b */ /* 0x008fe20000004200 */
[----:B------:R-:W-:Y:S01]  /*15950*/  F2FP.PACK_AB R47, R67, R98 ;  /* 0x00000062432f723e */ /* 0x000fe200000000ff */
[--C-:B-1----:R-:W-:Y:S04]  /*15960*/  FFMA.FTZ R44, R205, c[0x0][0x2d0], -R60.reuse ;  /* 0x0000b400cd2c7a23 */ /* 0x102fe8000001083c */
[----:B------:R1:W-:Y:S02]  /*15970*/  MUFU.EX2 R88, R44 ;  /* 0x0000002c00587308 */ /* 0x0003e40000000800 */
[----:B------:R-:W3:Y:S01]  /*15980*/  LDSM.16.MT88.4 R48, [R213+0x1900] ;  /* 0x00190000d530783b */ /* 0x000ee20000004200 */
[----:B------:R-:W-:Y:S02]  /*15990*/  F2FP.PACK_AB R45, R99, R135 ;  /* 0x00000087632d723e */ /* 0x000fe400000000ff */
[----:B-1----:R-:W-:Y:S01]  /*159a0*/  F2FP.PACK_AB R44, R172, R138 ;  /* 0x0000008aac2c723e */ /* 0x002fe200000000ff */
[-C--:B---3--:R-:W-:Y:S08]  /*159b0*/  HMMA.16816.F32 R4, R40, R48.reuse, R4 ;  /* 0x000000302804723c */ /* 0x088ff00000001804 */
        /* <DEDUP_REMOVED lines=19> */
[--C-:B---3--:R-:W-:Y:S04]  /*15af0*/  FFMA.FTZ R52, R210, c[0x0][0x2d0], -R61.reuse ;  /* 0x0000b400d2347a23 */ /* 0x108fe8000001083d */
[C---:B------:R-:W-:Y:S03]  /*15b00*/  HMMA.16816.F32 R112, R40.reuse, R58, R112 ;  /* 0x0000003a2870723c */ /* 0x040fe60000001870 */
[----:B------:R3:W-:Y:S10]  /*15b10*/  MUFU.EX2 R83, R52 ;  /* 0x0000003400537308 */ /* 0x0007f40000000800 */
[----:B------:R3:W-:Y:S01]  /*15b20*/  MUFU.EX2 R65, R56 ;  /* 0x0000003800417308 */ /* 0x0007e20000000800 */
[----:B-1----:R-:W-:Y:S09]  /*15b30*/  FFMA.FTZ R48, R232, c[0x0][0x2d0], -R60 ;  /* 0x0000b400e8307a23 */ /* 0x002ff2000001083c */
[----:B------:R1:W-:Y:S01]  /*15b40*/  MUFU.EX2 R86, R48 ;  /* 0x0000003000567308 */ /* 0x0003e20000000800 */
[--C-:B---3--:R-:W-:Y:S09]  /*15b50*/  FFMA.FTZ R52, R211, c[0x0][0x2d0], -R61.reuse ;  /* 0x0000b400d3347a23 */ /* 0x108ff2000001083d */
[----:B------:R3:W3:Y:S01]  /*15b60*/  MUFU.EX2 R81, R52 ;  /* 0x0000003400517308 */ /* 0x0006e20000000800 */
[----:B------:R-:W-:Y:S09]  /*15b70*/  FFMA.FTZ R56, R78, c[0x0][0x2d0], -R62 ;  /* 0x0000b4004e387a23 */ /* 0x000ff2000001083e */
[----:B------:R3:W-:Y:S01]  /*15b80*/  MUFU.EX2 R64, R56 ;  /* 0x0000003800407308 */ /* 0x0007e20000000800 */
[----:B-1----:R-:W-:Y:S02]  /*15b90*/  FFMA.FTZ R48, R207, c[0x0][0x2d0], -R61 ;  /* 0x0000b400cf307a23 */ /* 0x002fe4000001083d */
[----:B--2---:R-:W-:Y:S07]  /*15ba0*/  FFMA.FTZ R2, R2, R198, R199 ;  /* 0x000000c602027223 */ /* 0x004fee00000100c7 */
[----:B------:R1:W-:Y:S01]  /*15bb0*/  MUFU.EX2 R82, R48 ;  /* 0x0000003000527308 */ /* 0x0003e20000000800 */
[----:B------:R-:W-:Y:S02]  /*15bc0*/  FADD.FTZ R2, R203, R2 ;  /* 0x00000002cb027221 */ /* 0x000fe40000010000 */
[----:B---3--:R-:W-:Y:S07]  /*15bd0*/  FFMA.FTZ R52, R235, c[0x0][0x2d0], -R39 ;  /* 0x0000b400eb347a23 */ /* 0x008fee0000010827 */
[----:B------:R2:W-:Y:S01]  /*15be0*/  MUFU.EX2 R80, R52 ;  /* 0x0000003400507308 */ /* 0x0005e20000000800 */
[----:B------:R-:W-:Y:S01]  /*15bf0*/  FFMA.FTZ R56, R237, c[0x0][0x2d0], -R60 ;  /* 0x0000b400ed387a23 */ /* 0x000fe2000001083c */
[----:B-1----:R-:W1:Y:S01]  /*15c00*/  LDSM.16.MT88.4 R48, [R215+0x1900] ;  /* 0x00190000d730783b */ /* 0x002e620000004200 */
[----:B--2---:R-:W-:Y:S07]  /*15c10*/  FFMA.FTZ R52, R74, c[0x0][0x2d0], -R62 ;  /* 0x0000b4004a347a23 */ /* 0x004fee000001083e */
[----:B------:R2:W-:Y:S10]  /*15c20*/  MUFU.EX2 R74, R56 ;  /* 0x00000038004a7308 */ /* 0x0005f40000000800 */
[----:B------:R3:W3:Y:S01]  /*15c30*/  MUFU.EX2 R66, R52 ;  /* 0x0000003400427308 */ /* 0x0006e20000000800 */
[----:B-----5:R-:W-:Y:S01]  /*15c40*/  FFMA.FTZ R36, R36, R204, R209 ;  /* 0x000000cc24247223 */ /* 0x020fe200000100d1 */
[----:B--2---:R-:W-:Y:S01]  /*15c50*/  LDSM.16.MT88.4 R56, [R214+0x2100] ;  /* 0x00210000d638783b */ /* 0x004fe20000004200 */
[----:B----4-:R-:W-:Y:S01]  /*15c60*/  FFMA.FTZ R37, R37, R145, R146 ;  /* 0x0000009125257223 */ /* 0x010fe20000010092 */
[-C--:B-1----:R-:W-:Y:S06]  /*15c70*/  HMMA.16816.F32 R116, R40, R48.reuse, R116 ;  /* 0x000000302874723c */ /* 0x082fec0000001874 */
[----:B---3--:R-:W1:Y:S02]  /*15c80*/  LDSM.16.MT88.4 R52, [R213+0x2100] ;  /* 0x00210000d534783b */ /* 0x008e640000004200 */
[C---:B------:R-:W-:Y:S07]  /*15c90*/  HMMA.16816.F32 R120, R44.reuse, R48, R120 ;  /* 0x000000302c78723c */ /* 0x040fee0000001878 */
[----:B------:R-:W-:Y:S01]  /*15ca0*/  FFMA.FTZ R48, R79, c[0x0][0x2d0], -R62 ;  /* 0x0000b4004f307a23 */ /* 0x000fe2000001083e */
[-C--:B------:R-:W-:Y:S03]  /*15cb0*/  HMMA.16816.F32 R124, R44, R50.reuse, R124 ;  /* 0x000000322c7c723c */ /* 0x080fe6000000187c */
[----:B------:R2:W3:Y:S04]  /*15cc0*/  MUFU.EX2 R63, R48 ;  /* 0x00000030003f7308 */ /* 0x0004e80000000800 */
[--C-:B------:R-:W-:Y:S01]  /*15cd0*/  FFMA.FTZ R44, R239, c[0x0][0x2d0], -R39.reuse ;  /* 0x0000b400ef2c7a23 */ /* 0x100fe20000010827 */
[----:B------:R-:W-:Y:S04]  /*15ce0*/  HMMA.16816.F32 R128, R40, R50, R128 ;  /* 0x000000322880723c */ /* 0x000fe80000001880 */
[----:B------:R-:W-:Y:S01]  /*15cf0*/  F2FP.PACK_AB R46, R81, R83 ;  /* 0x00000053512e723e */ /* 0x000fe200000000ff */
[----:B------:R4:W5:Y:S01]  /*15d00*/  MUFU.EX2 R78, R44 ;  /* 0x0000002c004e7308 */ /* 0x0009620000000800 */
[----:B------:R-:W-:Y:S02]  /*15d10*/  F2FP.PACK_AB R45, R65, R66 ;  /* 0x00000042412d723e */ /* 0x000fe400000000ff */
[----:B------:R-:W-:Y:S04]  /*15d20*/  F2FP.PACK_AB R40, R97, R136 ;  /* 0x000000886128723e */ /* 0x000fe800000000ff */
[----:B------:R-:W-:Y:S02]  /*15d30*/  F2FP.PACK_AB R41, R96, R88 ;  /* 0x000000586029723e */ /* 0x000fe400000000ff */
[----:B------:R-:W-:Y:S02]  /*15d40*/  F2FP.PACK_AB R42, R95, R87 ;  /* 0x000000575f2a723e */ /* 0x000fe400000000ff */
[----:B------:R-:W-:Y:S01]  /*15d50*/  F2FP.PACK_AB R43, R86, R85 ;  /* 0x00000055562b723e */ /* 0x000fe200000000ff */
[----:B--2---:R-:W2:Y:S01]  /*15d60*/  LDSM.16.MT88.4 R48, [R216+0x2100] ;  /* 0x00210000d830783b */ /* 0x004ea20000004200 */
[----:B---3--:R-:W-:Y:S05]  /*15d70*/  F2FP.PACK_AB R47, R63, R64 ;  /* 0x000000403f2f723e */ /* 0x008fea00000000ff */
[-C--:B-1----:R-:W-:Y:S03]  /*15d80*/  HMMA.16816.F32 R4, R40, R52.reuse, R4 ;  /* 0x000000342804723c */ /* 0x082fe60000001804 */
[--C-:B----4-:R-:W-:Y:S04]  /*15d90*/  FFMA.FTZ R44, R236, c[0x0][0x2d0], -R60.reuse ;  /* 0x0000b400ec2c7a23 */ /* 0x110fe8000001083c */
[----:B------:R1:W3:Y:S02]  /*15da0*/  MUFU.EX2 R77, R44 ;  /* 0x0000002c004d7308 */ /* 0x0002e40000000800 */
[----:B-1----:R-:W-:Y:S07]  /*15db0*/  F2FP.PACK_AB R44, R84, R82 ;  /* 0x00000052542c723e */ /* 0x002fee00000000ff */
[C---:B------:R-:W-:Y:S07]  /*15dc0*/  HMMA.16816.F32 R8, R44.reuse, R52, R8 ;  /* 0x000000342c08723c */ /* 0x040fee0000001808 */
[--C-:B------:R-:W-:Y:S01]  /*15dd0*/  FFMA.FTZ R52, R243, c[0x0][0x2d0], -R39.reuse ;  /* 0x0000b400f3347a23 */ /* 0x100fe20000010827 */
[-C--:B------:R-:W-:Y:S03]  /*15de0*/  HMMA.16816.F32 R12, R44, R54.reuse, R12 ;  /* 0x000000362c0c723c */ /* 0x080fe6000000180c */
[----:B------:R1:W-:Y:S01]  /*15df0*/  MUFU.EX2 R76, R52 ;  /* 0x00000034004c7308 */ /* 0x0003e20000000800 */
[----:B------:R-:W-:Y:S04]  /*15e00*/  FFMA.FTZ R39, R244, c[0x0][0x2d0], -R39 ;  /* 0x0000b400f4277a23 */ /* 0x000fe80000010827 */
[C---:B------:R-:W-:Y:S05]  /*15e10*/  HMMA.16816.F32 R16, R40.reuse, R54, R16 ;  /* 0x000000362810723c */ /* 0x040fea0000001810 */
[----:B------:R4:W3:Y:S03]  /*15e20*/  MUFU.EX2 R73, R39 ;  /* 0x0000002700497308 */ /* 0x0008e60000000800 */
[-C--:B--2---:R-:W-:Y:S08]  /*15e30*/  HMMA.16816.F32 R20, R40, R48.reuse, R20 ;  /* 0x000000302814723c */ /* 0x084ff00000001814 */
[C---:B------:R-:W-:Y:S01]  /*15e40*/  HMMA.16816.F32 R24, R44.reuse, R48, R24 ;  /* 0x000000302c18723c */ /* 0x040fe20000001818 */
[----:B-1----:R-:W1:Y:S07]  /*15e50*/  LDSM.16.MT88.4 R52, [R215+0x2100] ;  /* 0x00210000d734783b */ /* 0x002e6e0000004200 */
[-C--:B------:R-:W-:Y:S04]  /*15e60*/  HMMA.16816.F32 R100, R44, R50.reuse, R100 ;  /* 0x000000322c64723c */ /* 0x080fe80000001864 */
[--C-:B----4-:R-:W-:Y:S02]  /*15e70*/  FFMA.FTZ R39, R241, c[0x0][0x2d0], -R60.reuse ;  /* 0x0000b400f1277a23 */ /* 0x110fe4000001083c */
[----:B------:R-:W-:Y:S02]  /*15e80*/  FFMA.FTZ R60, R242, c[0x0][0x2d0], -R60 ;  /* 0x0000b400f23c7a23 */ /* 0x000fe4000001083c */
[C---:B------:R-:W-:Y:S01]  /*15e90*/  HMMA.16816.F32 R104, R40.reuse, R50, R104 ;  /* 0x000000322868723c */ /* 0x040fe20000001868 */
[----:B------:R2:W-:Y:S01]  /*15ea0*/  MUFU.EX2 R72, R39 ;  /* 0x0000002700487308 */ /* 0x0005e20000000800 */
[----:B------:R-:W4:Y:S06]  /*15eb0*/  LDSM.16.MT88.4 R48, [R216+0x2900] ;  /* 0x00290000d830783b */ /* 0x000f2c0000004200 */
[-C--:B------:R-:W-:Y:S03]  /*15ec0*/  HMMA.16816.F32 R28, R40, R56.reuse, R28 ;  /* 0x00000038281c723c */ /* 0x080fe6000000181c */
[----:B------:R-:W1:Y:S05]  /*15ed0*/  MUFU.EX2 R71, R60 ;  /* 0x0000003c00477308 */ /* 0x000e6a0000000800 */
[C---:B------:R-:W-:Y:S08]  /*15ee0*/  HMMA.16816.F32 R108, R44.reuse, R56, R108 ;  /* 0x000000382c6c723c */ /* 0x040ff0000000186c */
[-C--:B------:R-:W-:Y:S04]  /*15ef0*/  HMMA.16816.F32 R32, R44, R58.reuse, R32 ;  /* 0x0000003a2c20723c */ /* 0x080fe80000001820 */
[--C-:B--2---:R-:W-:Y:S04]  /*15f00*/  FFMA.FTZ R39, R238, c[0x0][0x2d0], -R61.reuse ;  /* 0x0000b400ee277a23 */ /* 0x104fe8000001083d */
[----:B------:R2:W-:Y:S01]  /*15f10*/  MUFU.EX2 R70, R39 ;  /* 0x0000002700467308 */ /* 0x0005e20000000800 */
[C---:B------:R-:W-:Y:S08]  /*15f20*/  HMMA.16816.F32 R112, R40.reuse, R58, R112 ;  /* 0x0000003a2870723c */ /* 0x040ff00000001870 */
[-C--:B-1----:R-:W-:Y:S08]  /*15f30*/  HMMA.16816.F32 R116, R40, R52.reuse, R116 ;  /* 0x000000342874723c */ /* 0x082ff00000001874 */
[C---:B------:R-:W-:Y:S04]  /*15f40*/  HMMA.16816.F32 R120, R44.reuse, R52, R120 ;  /* 0x000000342c78723c */ /* 0x040fe80000001878 */
[--C-:B--2---:R-:W-:Y:S04]  /*15f50*/  FFMA.FTZ R39, R240, c[0x0][0x2d0], -R61.reuse ;  /* 0x0000b400f0277a23 */ /* 0x104fe8000001083d */
[-C--:B------:R-:W-:Y:S01]  /*15f60*/  HMMA.16816.F32 R124, R44, R54.reuse, R124 ;  /* 0x000000362c7c723c */ /* 0x080fe2000000187c */
[----:B------:R1:W2:Y:S07]  /*15f70*/  MUFU.EX2 R60, R39 ;  /* 0x00000027003c7308 */ /* 0x0002ae0000000800 */
[----:B------:R-:W-:Y:S07]  /*15f80*/  HMMA.16816.F32 R128, R40, R54, R128 ;  /* 0x000000362880723c */ /* 0x000fee0000001880 */
[----:B-----5:R-:W-:Y:S02]  /*15f90*/  F2FP.PACK_AB R40, R78, R80 ;  /* 0x000000504e28723e */ /* 0x020fe400000000ff */
[----:B---3--:R-:W-:Y:S03]  /*15fa0*/  F2FP.PACK_AB R41, R74, R77 ;  /* 0x0000004d4a29723e */ /* 0x008fe600000000ff */
[----:B------:R-:W-:Y:S02]  /*15fb0*/  F2FP.PACK_AB R42, R73, R76 ;  /* 0x0000004c492a723e */ /* 0x000fe400000000ff */
[----:B------:R-:W-:Y:S01]  /*15fc0*/  F2FP.PACK_AB R43, R71, R72 ;  /* 0x00000048472b723e */ /* 0x000fe200000000ff */
[--C-:B-1----:R-:W-:Y:S01]  /*15fd0*/  FFMA.FTZ R39, R92, c[0x0][0x2d0], -R61.reuse ;  /* 0x0000b4005c277a23 */ /* 0x102fe2000001083d */
[----:B--2---:R-:W-:Y:S01]  /*15fe0*/  F2FP.PACK_AB R44, R60, R70 ;  /* 0x000000463c2c723e */ /* 0x004fe200000000ff */
[----:B------:R-:W-:Y:S04]  /*15ff0*/  FFMA.FTZ R61, R93, c[0x0][0x2d0], -R61 ;  /* 0x0000b4005d3d7a23 */ /* 0x000fe8000001083d */
[-C--:B------:R-:W-:Y:S01]  /*16000*/  HMMA.16816.F32 R140, R40, R152.reuse, R4 ;  /* 0x00000098288c723c */ /* 0x080fe20000001804 */
[----:B------:R1:W-:Y:S01]  /*16010*/  MUFU.EX2 R69, R39 ;  /* 0x0000002700457308 */ /* 0x0003e20000000800 */
[----:B------:R-:W2:Y:S09]  /*16020*/  LDSM.16.MT88.4 R4, [R214+0x2900] ;  /* 0x00290000d604783b */ /* 0x000eb20000004200 */
        /* <DEDUP_REMOVED lines=9> */
[----:B------:R-:W-:Y:S10]  /*160c0*/  MUFU.EX2 R39, R39 ;  /* 0x0000002700277308 */ /* 0x000ff40000000800 */
[----:B------:R-:W1:Y:S02]  /*160d0*/  MUFU.EX2 R62, R62 ;  /* 0x0000003e003e7308 */ /* 0x000e640000000800 */
[----:B-1----:R-:W-:Y:S07]  /*160e0*/  F2FP.PACK_AB R47, R62, R39 ;  /* 0x000000273e2f723e */ /* 0x002fee00000000ff */
        /* <DEDUP_REMOVED lines=8> */
[----:B------:R-:W-:Y:S02]  /*16170*/  FFMA.FTZ R12, R0, R156, R75 ;  /* 0x0000009c000c7223 */ /* 0x000fe4000001004b */
[----:B------:R-:W-:Y:S01]  /*16180*/  FADD.FTZ R8, R202, R8 ;  /* 0x00000008ca087221 */ /* 0x000fe20000010000 */
[-C--:B----4-:R-:W-:Y:S03]  /*16190*/  HMMA.16816.F32 R156, R40, R48.reuse, R20 ;  /* 0x00000030289c723c */ /* 0x090fe60000001814 */
        /* <DEDUP_REMOVED lines=57> */
[----:B------:R-:W-:Y:S01]  /*16530*/  FADD.FTZ R5, R175, R0 ;  /* 0x00000000af057221 */ /* 0x000fe20000010000 */
[----:B------:R-:W-:Y:S01]  /*16540*/  MOV R137, R132 ;  /* 0x0000008400897202 */ /* 0x000fe20000000f00 */
[----:B------:R-:W-:Y:S02]  /*16550*/  FADD.FTZ R4, R99, R4 ;  /* 0x0000000463047221 */ /* 0x000fe40000010000 */
[----:B------:R-:W-:Y:S01]  /*16560*/  FADD.FTZ R2, R174, R12 ;  /* 0x0000000cae027221 */ /* 0x000fe20000010000 */
[C---:B------:R-:W-:Y:S04]  /*16570*/  HMMA.16816.F32 R120, R44.reuse, R8, R120 ;  /* 0x000000082c78723c */ /* 0x040fe80000001878 */
[----:B------:R-:W-:Y:S02]  /*16580*/  FADD.FTZ R0, R139, R13 ;  /* 0x0000000d8b007221 */ /* 0x000fe40000010000 */
[----:B------:R-:W-:Y:S01]  /*16590*/  FADD.FTZ R6, R136, R5 ;  /* 0x0000000588067221 */ /* 0x000fe20000010000 */
[----:B------:R-:W-:Y:S01]  /*165a0*/  MOV R136, R133 ;  /* 0x0000008500887202 */ /* 0x000fe20000000f00 */
        /* <DEDUP_REMOVED lines=43> */
.L_x_2118:
[----:B------:R-:W3:Y:S04]  /*16860*/  LDL.LU R0, [R1+0x10] ;  /* 0x0000100001007983 */ /* 0x000ee80000300800 */
[----:B--2---:R-:W2:Y:S04]  /*16870*/  LDL.LU R4, [R1+0x14] ;  /* 0x0000140001047983 */ /* 0x004ea80000300800 */
[----:B------:R-:W4:Y:S04]  /*16880*/  LDL.LU R8, [R1+0x18] ;  /* 0x0000180001087983 */ /* 0x000f280000300800 */
[----:B------:R-:W5:Y:S01]  /*16890*/  LDL.LU R2, [R1+0x1c] ;  /* 0x00001c0001027983 */ /* 0x000f620000300800 */
        /* <DEDUP_REMOVED lines=8> */
[----:B-----5:R-:W4:Y:S01]  /*16920*/  SHFL.BFLY PT, R6, R2, 0x2, 0x1f ;  /* 0x0c401f0002067f89 */ /* 0x020f2200000e0000 */
        /* <DEDUP_REMOVED lines=108> */
.L_x_2060:
        /* <DEDUP_REMOVED lines=118> */
[----:B------:R4:W5:Y:S04]  /*17750*/  SHFL.IDX PT, R7, R0, 0x3, 0x1c1f ;  /* 0x007c1f0000077f89 */ /* 0x00096800000e0000 */
        /* <DEDUP_REMOVED lines=12> */
[----:B-----5:R2:W-:Y:S01]  /*17820*/  @!P0 ST.E [R6.64], R23 ;  /* 0x0000001706008985 */ /* 0x0205e2000c10190c */
        /* <DEDUP_REMOVED lines=47> */
.L_x_2138:
[----:B-1----:R-:W-:Y:S05]  /*17b20*/  BSYNC B0 ;  /* 0x0000000000007941 */ /* 0x002fea0003800000 */
.L_x_2137:
        /* <DEDUP_REMOVED lines=49> */
.L_x_2140:
[----:B------:R-:W-:Y:S05]  /*17e40*/  BSYNC B0 ;  /* 0x0000000000007941 */ /* 0x000fea0003800000 */
.L_x_2139:
        /* <DEDUP_REMOVED lines=49> */
.L_x_2142:
[----:B------:R-:W-:Y:S05]  /*18160*/  BSYNC B0 ;  /* 0x0000000000007941 */ /* 0x000fea0003800000 */
.L_x_2141:
        /* <DEDUP_REMOVED lines=50> */
.L_x_2136:
        /* <DEDUP_REMOVED lines=50> */
.L_x_2143:
        /* <DEDUP_REMOVED lines=13> */
.L_x_3274:


//--------------------- .text._ZN7cutlass13device_kernelIN5flash19enable_sm80_to_sm89INS1_16FlashAttnFwdSm80INS1_25CollectiveMainloopFwdSm80ILi4ELi1ELb0EN4cute5tupleIJNS5_1CILi128EEENS7_ILi80EEENS7_ILi64EEEEEELi64ENS_6half_tEfNS_4arch4Sm80ELb0ELb1ELb0ELb1ELb0ELb0ELb1ELb1EEENS1_21CollectiveEpilogueFwdINS6_IJS8_SA_S9_EEENS6_IJNS7_ILi1EEESI_SI_EEESC_SE_Li128ELb1ELb1ELb1ELb0EEENS1_36VarlenDynamicPersistentTileSchedulerILi128ELi80ELi128ELi128ELb1ELb1ELb0ELb1ELb0ELb1EEEEEEEEEvNT_6ParamsE --------------------------
	.section	.text._ZN7cutlass13device_kernelIN5flash19enable_sm80_to_sm89INS1_16FlashAttnFwdSm80INS1_25CollectiveMainloopFwdSm80ILi4ELi1ELb0EN4cute5tupleIJNS5_1CILi128EEENS7_ILi80EEENS7_ILi64EEEEEELi64ENS_6half_tEfNS_4arch4Sm80ELb0ELb1ELb0ELb1ELb0ELb0ELb1ELb1EEENS1_21CollectiveEpilogueFwdINS6_IJS8_SA_S9_EEENS6_IJNS7_ILi1EEESI_SI_EEESC_SE_Li128ELb1ELb1ELb1ELb0EEENS1_36VarlenDynamicPersistentTileSchedulerILi128ELi80ELi128ELi128ELb1ELb1ELb0ELb1ELb0ELb1EEEEEEEEEvNT_6ParamsE,"ax",@progbits
	.sectioninfo	@"SHI_REGISTERS=255"
	.align	128
.text._ZN7cutlass13device_kernelIN5flash19enable_sm80_to_sm89INS1_16FlashAttnFwdSm80INS1_25CollectiveMainloopFwdSm80ILi4ELi1ELb0EN4cute5tupleIJNS5_1CILi128EEENS7_ILi80EEENS7_ILi64EEEEEELi64ENS_6half_tEfNS_4arch4Sm80ELb0ELb1ELb0ELb1ELb0ELb0ELb1ELb1EEENS1_21CollectiveEpilogueFwdINS6_IJS8_SA_S9_EEENS6_IJNS7_ILi1EEESI_SI_EEESC_SE_Li128ELb1ELb1ELb1ELb0EEENS1_36VarlenDynamicPersistentTileSchedulerILi128ELi80ELi128ELi128ELb1ELb1ELb0ELb1ELb0ELb1EEEEEEEEEvNT_6ParamsE:
        .type           _ZN7cutlass13device_kernelIN5flash19enable_sm80_to_sm89INS1_16FlashAttnFwdSm80INS1_25CollectiveMainloopFwdSm80ILi4ELi1ELb0EN4cute5tupleIJNS5_1CILi128EEENS7_ILi80EEENS7_ILi64EEEEEELi64ENS_6half_tEfNS_4arch4Sm80ELb0ELb1ELb0ELb1ELb0ELb0ELb1ELb1EEENS1_21CollectiveEpilogueFwdINS6_IJS8_SA_S9_EEENS6_IJNS7_ILi1EEESI_SI_EEESC_SE_Li128ELb1ELb1ELb1ELb0EEENS1_36VarlenDynamicPersistentTileSchedulerILi128ELi80ELi128ELi128ELb1ELb1ELb0ELb1ELb0ELb1EEEEEEEEEvNT_6ParamsE,@function
        .size           _ZN7cutlass13device_kernelIN5flash19enable_sm80_to_sm89INS1_16FlashAttnFwdSm80INS1_25CollectiveMainloopFwdSm80ILi4ELi1ELb0EN4cute5tupleIJNS5_1CILi128EEENS7_ILi80EEENS7_ILi64EEEEEELi64ENS_6half_tEfNS_4arch4Sm80ELb0ELb1ELb0ELb1ELb0ELb0ELb1ELb1EEENS1_21CollectiveEpilogueFwdINS6_IJS8_SA_S9_EEENS6_IJNS7_ILi1EEESI_SI_EEESC_SE_Li128ELb1ELb1ELb1ELb0EEENS1_36VarlenDynamicPersistentTileSchedulerILi128ELi80ELi128ELi128ELb1ELb1ELb0ELb1ELb0ELb1EEEEEEEEEvNT_6ParamsE,(.L_x_3275 - _ZN7cutlass13device_kernelIN5flash19enable_sm80_to_sm89INS1_16FlashAttnFwdSm80INS1_25CollectiveMainloopFwdSm80ILi4ELi1ELb0EN4cute5tupleIJNS5_1CILi128EEENS7_ILi80EEENS7_ILi64EEEEEELi64ENS_6half_tEfNS_4arch4Sm80ELb0ELb1ELb0ELb1ELb0ELb0ELb1ELb1EEENS1_21CollectiveEpilogueFwdINS6_IJS8_SA_S9_EEENS6_IJNS7_ILi1EEESI_SI_EEESC_SE_Li128ELb1ELb1ELb1ELb0EEENS1_36VarlenDynamicPersistentTileSchedulerILi128ELi80ELi128ELi128ELb1ELb1ELb0ELb1ELb0ELb1EEEEEEEEEvNT_6ParamsE)
        .other          _ZN7cutlass13device_kernelIN5flash19enable_sm80_to_sm89INS1_16FlashAttnFwdSm80INS1_25CollectiveMainloopFwdSm80ILi4ELi1ELb0EN4cute5tupleIJNS5_1CILi128EEENS7_ILi80EEENS7_ILi64EEEEEELi64ENS_6half_tEfNS_4arch4Sm80ELb0ELb1ELb0ELb1ELb0ELb0ELb1ELb1EEENS1_21CollectiveEpilogueFwdINS6_IJS8_SA_S9_EEENS6_IJNS7_ILi1EEESI_SI_EEESC_SE_Li128ELb1ELb1ELb1ELb0EEENS1_36VarlenDynamicPersistentTileSchedulerILi128ELi80ELi128ELi128ELb1ELb1ELb0ELb1ELb0ELb1EEEEEEEEEvNT_6ParamsE,@"STO_CUDA_ENTRY STV_DEFAULT"
_ZN7cutlass13device_kernelIN5flash19enable_sm80_to_sm89INS1_16FlashAttnFwdSm80INS1_25CollectiveMainloopFwdSm80ILi4ELi1ELb0EN4cute5tupleIJNS5_1CILi128EEENS7_ILi80EEENS7_ILi64EEEEEELi64ENS_6half_tEfNS_4arch4Sm80ELb0ELb1ELb0ELb1ELb0ELb0ELb1ELb1EEENS1_21CollectiveEpilogueFwdINS6_IJS8_SA_S9_EEENS6_IJNS7_ILi1EEESI_SI_EEESC_SE_Li128ELb1ELb1ELb1ELb0EEENS1_36VarlenDynamicPersistentTileSchedulerILi128ELi80ELi128ELi128ELb1ELb1ELb0ELb1ELb0ELb1EEEEEEEEEvNT_6ParamsE:
        /* <DEDUP_REMOVED lines=55> */
.L_x_2149:
        /* <DEDUP_REMOVED lines=17> */
.L_x_2333:
        /* <DEDUP_REMOVED lines=16> */
.L_x_2334:
[----:B--2---:R-:W-:-:S05]  /*0580*/  IMAD R0, R0, c[0x0][0x538], RZ ;  /* 0x00014e0000007a24 */ /* 0x004fca00078e02ff */
[----:B------:R-:W-:-:S04]  /*0590*/  IADD3 R6, R0, R6, RZ ;  /* 0x0000000600067210 */ /* 0x000fc80007ffe0ff */
[----:B------:R-:W-:-:S13]  /*05a0*/  ISETP.GT.AND P0, PT, R6, UR4, PT ;  /* 0x0000000406007c0c */ /* 0x000fda000bf04270 */
[----:B-1----:R-:W-:Y:S05]  /*05b0*/  @!P0 BRA `(.L_x_2149) ;  /* 0xfffffdb000008947 */ /* 0x002fea000383ffff */
.L_x_2145:
[----:B------:R-:W-:-:S05]  /*05c0*/  IADD3 R12, -R0, R6, RZ ;  /* 0x00000006000c7210 */ /* 0x000fca0007ffe1ff */
[----:B------:R-:W-:-:S05]  /*05d0*/  IMAD R0, R4, c[0x0][0x538], R12 ;  /* 0x00014e0004007a24 */ /* 0x000fca00078e020c */
[----:B------:R-:W-:Y:S01]  /*05e0*/  ISETP.GT.AND P0, PT, R0, UR4, PT ;  /* 0x0000000400007c0c */ /* 0x000fe2000bf04270 */
[----:B------:R-:W-:-:S12]  /*05f0*/  BRA.DIV ~URZ, `(.L_x_2150) ;  /* 0x00018d327f007947 */ /* 0x000fd8000b800000 */
[----:B------:R-:W-:-:S04]  /*0600*/  VOTE.ANY R11, PT, !P0 ;  /* 0x00000000000b7806 */ /* 0x000fc800040e0100 */
.L_x_2335:
[----:B------:R-:W1:Y:S02]  /*0610*/  POPC R0, R11 ;  /* 0x0000000b00007309 */ /* 0x000e640000000000 */
[----:B-1----:R-:W-:-:S05]  /*0620*/  IADD3 R2, R0, R7, RZ ;  /* 0x0000000700027210 */ /* 0x002fca0007ffe0ff */
[----:B------:R1:W-:Y:S01]  /*0630*/  STL [R1+0x54], R2 ;  /* 0x0000540201007387 */ /* 0x0003e20000100800 */
[----:B------:R-:W-:Y:S05]  /*0640*/  BRA.DIV ~URZ, `(.L_x_2151) ;  /* 0x00018d327f007947 */ /* 0x000fea000b800000 */
[----:B------:R2:W3:Y:S01]  /*0650*/  SHFL.IDX PT, R13, R10, R0, 0x1f ;  /* 0x00001f000a0d7589 */ /* 0x0004e200000e0000 */
[----:B------:R-:W-:-:S03]  /*0660*/  MOV R6, RZ ;  /* 0x000000ff00067202 */ /* 0x000fc60000000f00 */
[----:B------:R2:W4:Y:S04]  /*0670*/  SHFL.IDX PT, R10, R8, R0, 0x1f ;  /* 0x00001f00080a7589 */ /* 0x00052800000e0000 */
.L_x_2336:
[----:B------:R-:W-:Y:S01]  /*0680*/  ISETP.NE.AND P0, PT, R11, RZ, PT ;  /* 0x000000ff0b00720c */ /* 0x000fe20003f05270 */
[----:B------:R-:W-:-:S12]  /*0690*/  BSSY B0, `(.L_x_2152) ;  /* 0x0000005000007945 */ /* 0x000fd80003800000 */
[----:B------:R-:W-:Y:S05]  /*06a0*/  @!P0 BRA `(.L_x_2153) ;  /* 0x0000003000008947 */ /* 0x000fea0003800000 */
[----:B------:R-:W-:Y:S01]  /*06b0*/  IADD3 R5, R0, -0x1, RZ ;  /* 0xffffffff00057810 */ /* 0x000fe20007ffe0ff */
[----:B------:R-:W-:Y:S05]  /*06c0*/  BRA.DIV ~URZ, `(.L_x_2154) ;  /* 0x00018d927f007947 */ /* 0x000fea000b800000 */
[----:B------:R1:W2:Y:S02]  /*06d0*/  SHFL.IDX PT, R6, R4, R5, 0x1f ;  /* 0x00001f0504067589 */ /* 0x0002a400000e0000 */
.L_x_2153:
[----:B------:R-:W-:Y:S05]  /*06e0*/  BSYNC B0 ;  /* 0x0000000000007941 */ /* 0x000fea0003800000 */
.L_x_2152:
        /* <DEDUP_REMOVED lines=69> */
.L_x_2156:
        /* <DEDUP_REMOVED lines=70> */
.L_x_2157:
[----:B------:R-:W-:Y:S05]  /*0fa0*/  BSYNC B0 ;  /* 0x0000000000007941 */ /* 0x000fea0003800000 */
.L_x_2155:
[----:B------:R-:W-:-:S04]  /*0fb0*/  LOP3.LUT R0, RZ, R0, RZ, 0x33, !PT ;  /* 0x00000000ff007212 */ /* 0x000fc800078e33ff */
[----:B------:R-:W-:-:S05]  /*0fc0*/  IADD3 R0, R0, R13, RZ ;  /* 0x0000000d00007210 */ /* 0x000fca0007ffe0ff */
[----:B------:R2:W-:Y:S01]  /*0fd0*/  STL [R1+0x4c], R0 ;  /* 0x00004c0001007387 */ /* 0x0005e20000100800 */
[----:B------:R-:W-:Y:S05]  /*0fe0*/  BRA `(.L_x_2158) ;  /* 0x0000006000007947 */ /* 0x000fea0003800000 */
.L_x_2146:
[----:B------:R-:W-:Y:S01]  /*0ff0*/  MOV R0, UR4 ;  /* 0x0000000400007c02 */ /* 0x000fe20008000f00 */
[----:B------:R-:W-:Y:S04]  /*1000*/  STL [R1+0x4c], RZ ;  /* 0x00004cff01007387 */ /* 0x000fe80000100800 */
[----:B------:R-:W-:Y:S04]  /*1010*/  STL [R1+0x50], RZ ;  /* 0x000050ff01007387 */ /* 0x000fe80000100800 */
[----:B------:R1:W-:Y:S02]  /*1020*/  STL [R1+0x48], R0 ;  /* 0x0000480001007387 */ /* 0x0003e40000100800 */
[----:B-1----:R-:W-:-:S05]  /*1030*/  MOV R0, c[0x0][0x53c] ;  /* 0x00014f0000007a02 */ /* 0x002fca0000000f00 */
[----:B------:R1:W-:Y:S02]  /*1040*/  STL [R1+0x54], R0 ;  /* 0x0000540001007387 */ /* 0x0003e40000100800 */
.L_x_2158:
        /* <DEDUP_REMOVED lines=8> */
.L_x_2144:
        /* <DEDUP_REMOVED lines=84> */
[----:B------:R-:W-:Y:S01]  /*1610*/  IADD3 R4, R2, R3, R6 ;  /* 0x0000000302047210 */ /* 0x000fe20007ffe006 */
[C---:B------:R-:W-:Y:S01]  /*1620*/  IMAD R6, R9.reuse, 0x10, R18 ;  /* 0x0000001009067824 */ /* 0x040fe200078e0212 */
[----:B------:R-:W-:Y:S01]  /*1630*/  LOP3.LUT P5, RZ, R10, 0x4, RZ, 0xc0, !PT ;  /* 0x000000040aff7812 */ /* 0x000fe200078ac0ff */
[----:B------:R-:W-:Y:S01]  /*1640*/  IMAD.MOV.U32 R10, RZ, RZ, 0x20 ;  /* 0x00000020ff0a7424 */ /* 0x000fe200078e00ff */
[----:B------:R-:W-:Y:S01]  /*1650*/  LEA R119, R0, 0x2900, 0x1 ;  /* 0x0000290000777811 */ /* 0x000fe200078e08ff */
[----:B------:R-:W-:Y:S01]  /*1660*/  STL [R1+0x84], R16 ;  /* 0x0000841001007387 */ /* 0x000fe20000100800 */
[----:B------:R-:W-:Y:S01]  /*1670*/  LOP3.LUT P3, RZ, R9, 0x4, RZ, 0xc0, !PT ;  /* 0x0000000409ff7812 */ /* 0x000fe2000786c0ff */
[----:B------:R-:W-:Y:S01]  /*1680*/  IMAD.IADD R9, R16, 0x1, R13 ;  /* 0x0000000110097824 */ /* 0x000fe200078e020d */
[----:B------:R-:W-:Y:S01]  /*1690*/  SEL R7, R7, 0x10, !P0 ;  /* 0x0000001007077807 */ /* 0x000fe20004000000 */
[----:B------:R1:W-:Y:S01]  /*16a0*/  STL [R1+0x74], R6 ;  /* 0x0000740601007387 */ /* 0x0003e20000100800 */
[----:B------:R-:W-:-:S02]  /*16b0*/  LEA R8, R8, 0x80, 0x1 ;  /* 0x0000008008087811 */ /* 0x000fc400078e08ff */
[----:B------:R-:W-:Y:S01]  /*16c0*/  LOP3.LUT R5, R2, R3, RZ, 0xfc, !PT ;  /* 0x0000000302057212 */ /* 0x000fe200078efcff */
[----:B------:R2:W-:Y:S01]  /*16d0*/  STL [R1+0x3c], R9 ;  /* 0x00003c0901007387 */ /* 0x0005e20000100800 */
[C---:B------:R-:W-:Y:S02]  /*16e0*/  IADD3 R206, R119.reuse, 0x20, RZ ;  /* 0x0000002077ce7810 */ /* 0x040fe40007ffe0ff */
[----:B------:R-:W-:Y:S01]  /*16f0*/  SEL R2, R12, 0xffffffc0, !P3 ;  /* 0xffffffc00c027807 */ /* 0x000fe20005800000 */
[----:B------:R3:W-:Y:S01]  /*1700*/  STL [R1+0x58], R8 ;  /* 0x0000580801007387 */ /* 0x0007e20000100800 */
[----:B------:R-:W-:Y:S02]  /*1710*/  @P4 IADD3 R206, R119, -0x20, RZ ;  /* 0xffffffe077ce4810 */ /* 0x000fe40007ffe0ff */
[----:B------:R-:W-:Y:S01]  /*1720*/  LOP3.LUT R3, R11, 0x7ffffffc, RZ, 0xc0, !PT ;  /* 0x7ffffffc0b037812 */ /* 0x000fe200078ec0ff */
[----:B------:R-:W-:Y:S01]  /*1730*/  IMAD.IADD R11, R8, 0x1, R7 ;  /* 0x00000001080b7824 */ /* 0x000fe200078e0207 */
[----:B------:R-:W-:Y:S01]  /*1740*/  SEL R0, R10, 0xffffffe0, !P6 ;  /* 0xffffffe00a007807 */ /* 0x000fe20007000000 */
[----:B------:R-:W-:Y:S01]  /*1750*/  IMAD.IADD R201, R119, 0x1, R2 ;  /* 0x0000000177c97824 */ /* 0x000fe200078e0202 */
[----:B------:R-:W-:Y:S01]  /*1760*/  LEA R202, R4, 0x5100, 0x1 ;  /* 0x0000510004ca7811 */ /* 0x000fe200078e08ff */
[----:B------:R-:W-:Y:S01]  /*1770*/  IMAD.IADD R198, R2, 0x1, R206 ;  /* 0x0000000102c67824 */ /* 0x000fe200078e02ce */
[----:B------:R-:W-:Y:S01]  /*1780*/  LEA R196, R5, 0x100, 0x1 ;  /* 0x0000010005c47811 */ /* 0x000fe200078e08ff */
[----:B------:R-:W-:Y:S01]  /*1790*/  IMAD.IADD R3, R17, 0x1, -R3 ;  /* 0x0000000111037824 */ /* 0x000fe200078e0a03 */
[----:B------:R-:W-:Y:S01]  /*17a0*/  IADD3 R210, R206, 0x800, RZ ;  /* 0x00000800ced27810 */ /* 0x000fe20007ffe0ff */
[----:B------:R-:W-:Y:S01]  /*17b0*/  IMAD.IADD R205, R202, 0x1, R0 ;  /* 0x00000001cacd7824 */ /* 0x000fe200078e0200 */
[----:B------:R-:W-:Y:S01]  /*17c0*/  IADD3 R209, R206, 0x1000, RZ ;  /* 0x00001000ced17810 */ /* 0x000fe20007ffe0ff */
[----:B------:R-:W-:Y:S01]  /*17d0*/  IMAD.SHL.U32 R242, R3, 0x2, RZ ;  /* 0x0000000203f27824 */ /* 0x000fe200078e00ff */
[----:B------:R-:W-:Y:S01]  /*17e0*/  SEL R3, R12, 0xffffffc0, !P5 ;  /* 0xffffffc00c037807 */ /* 0x000fe20006800000 */
[----:B------:R-:W-:Y:S01]  /*17f0*/  IMAD.IADD R200, R0, 0x1, R196 ;  /* 0x0000000100c87824 */ /* 0x000fe200078e02c4 */
[----:B-1----:R-:W-:-:S02]  /*1800*/  SEL R6, R10, 0xffffffe0, !P1 ;  /* 0xffffffe00a067807 */ /* 0x002fc40004800000 */
[----:B------:R-:W-:Y:S01]  /*1810*/  IADD3 R208, R206, 0x1800, RZ ;  /* 0x00001800ced07810 */ /* 0x000fe20007ffe0ff */
[----:B------:R-:W-:Y:S01]  /*1820*/  IMAD.IADD R203, R202, 0x1, R3 ;  /* 0x00000001cacb7824 */ /* 0x000fe200078e0203 */
[C---:B--2---:R-:W-:Y:S01]  /*1830*/  IADD3 R9, R8.reuse, 0x40, RZ ;  /* 0x0000004008097810 */ /* 0x044fe20007ffe0ff */
[C-C-:B------:R-:W-:Y:S01]  /*1840*/  IMAD.IADD R10, R8.reuse, 0x1, R6.reuse ;  /* 0x00000001080a7824 */ /* 0x140fe200078e0206 */
[----:B------:R-:W-:Y:S01]  /*1850*/  @P2 IADD3 R9, R8, -0x40, RZ ;  /* 0xffffffc008092810 */ /* 0x000fe20007ffe0ff */
[----:B------:R-:W-:Y:S01]  /*1860*/  IMAD.IADD R2, R11, 0x1, R6 ;  /* 0x000000010b027824 */ /* 0x000fe200078e0206 */
[----:B------:R-:W-:Y:S01]  /*1870*/  IADD3 R207, R206, 0x2000, RZ ;  /* 0x00002000cecf7810 */ /* 0x000fe20007ffe0ff */
[----:B------:R-:W-:Y:S01]  /*1880*/  IMAD.IADD R197, R3, 0x1, R196 ;  /* 0x0000000103c57824 */ /* 0x000fe200078e02c4 */
[----:B------:R-:W-:Y:S01]  /*1890*/  STL [R1+0x70], R10 ;  /* 0x0000700a01007387 */ /* 0x000fe20000100800 */
[----:B---3--:R-:W-:Y:S02]  /*18a0*/  IMAD.IADD R8, R6, 0x1, R9 ;  /* 0x0000000106087824 */ /* 0x008fe400078e0209 */
[----:B------:R-:W-:Y:S01]  /*18b0*/  IMAD.IADD R204, R0, 0x1, R203 ;  /* 0x0000000100cc7824 */ /* 0x000fe200078e02cb */
[----:B------:R-:W-:Y:S01]  /*18c0*/  STL [R1+0x68], R11 ;  /* 0x0000680b01007387 */ /* 0x000fe20000100800 */
[----:B------:R-:W-:-:S02]  /*18d0*/  IMAD.IADD R3, R7, 0x1, R8 ;  /* 0x0000000107037824 */ /* 0x000fc400078e0208 */
[----:B------:R-:W-:Y:S01]  /*18e0*/  IMAD.IADD R199, R0, 0x1, R197 ;  /* 0x0000000100c77824 */ /* 0x000fe200078e02c5 */
[----:B------:R1:W-:Y:S04]  /*18f0*/  STL [R1+0x6c], R2 ;  /* 0x00006c0201007387 */ /* 0x0003e80000100800 */
[----:B------:R-:W-:Y:S04]  /*1900*/  STL [R1+0x5c], R9 ;  /* 0x00005c0901007387 */ /* 0x000fe80000100800 */
[----:B------:R-:W-:Y:S01]  /*1910*/  STL [R1+0x60], R8 ;  /* 0x0000600801007387 */ /* 0x000fe20000100800 */
[----:B-1----:R-:W-:-:S05]  /*1920*/  IMAD.IADD R2, R7, 0x1, R9 ;  /* 0x0000000107027824 */ /* 0x002fca00078e0209 */
[----:B------:R1:W-:Y:S04]  /*1930*/  STL [R1+0x64], R2 ;  /* 0x0000640201007387 */ /* 0x0003e80000100800 */
[----:B------:R2:W-:Y:S01]  /*1940*/  STL [R1+0x7c], R3 ;  /* 0x00007c0301007387 */ /* 0x0005e20000100800 */
[----:B-1----:R-:W-:-:S05]  /*1950*/  IMAD.IADD R2, R6, 0x1, R2 ;  /* 0x0000000106027824 */ /* 0x002fca00078e0202 */
[----:B------:R2:W-:Y:S02]  /*1960*/  STL [R1+0x78], R2 ;  /* 0x0000780201007387 */ /* 0x0005e40000100800 */
.L_x_2332:
        /* <DEDUP_REMOVED lines=30> */
.L_x_2159:
[----:B------:R-:W-:-:S04]  /*1b50*/  ISETP.NE.U32.AND P0, PT, RZ, c[0x0][0x368], PT ;  /* 0x0000da00ff007a0c */ /* 0x000fc80003f05070 */
[----:B------:R-:W-:-:S13]  /*1b60*/  ISETP.NE.AND.EX P0, PT, RZ, c[0x0][0x36c], PT, P0 ;  /* 0x0000db00ff007a0c */ /* 0x000fda0003f05300 */
[----:B------:R-:W-:Y:S05]  /*1b70*/  @!P0 BRA `(.L_x_2160) ;  /* 0x0000003000008947 */ /* 0x000fea0003800000 */
[----:B-1----:R-:W-:-:S05]  /*1b80*/  IMAD.WIDE R2, R25, R15, c[0x0][0x368] ;  /* 0x0000da0019027625 */ /* 0x002fca00078e020f */
[----:B------:R1:W5:Y:S01]  /*1b90*/  LDG.E R0, [R2.64] ;  /* 0x0000000802007981 */ /* 0x000362000c1e1900 */
[----:B------:R-:W-:Y:S05]  /*1ba0*/  BRA `(.L_x_2161) ;  /* 0x0000005000007947 */ /* 0x000fea0003800000 */
.L_x_2160:
[----:B------:R-:W-:Y:S01]  /*1bb0*/  MOV R0, c[0x0][0x1d0] ;  /* 0x0000740000007a02 */ /* 0x000fe20000000f00 */
[----:B------:R-:W-:Y:S05]  /*1bc0*/  @!P3 BRA `(.L_x_2161) ;  /* 0x000000300000b947 */ /* 0x000fea0003800000 */
[----:B------:R-:W2:Y:S04]  /*1bd0*/  LDG.E R5, [R2.64] ;  /* 0x0000000802057981 */ /* 0x000ea8000c1e1900 */
[----:B------:R-:W2:Y:S02]  /*1be0*/  LDG.E R0, [R2.64+0x4] ;  /* 0x0000040802007981 */ /* 0x000ea4000c1e1900 */
[----:B--2---:R-:W-:Y:S02]  /*1bf0*/  IADD3 R0, -R5, R0, RZ ;  /* 0x0000000005007210 */ /* 0x004fe40007ffe1ff */
.L_x_2161:
[----:B-1----:R-:W2:Y:S04]  /*1c00*/  LDL.LU R2, [R1+0x4c] ;  /* 0x00004c0001027983 */ /* 0x002ea80000300800 */
[----:B------:R-:W3:Y:S01]  /*1c10*/  LDL.LU R5, [R1+0x14] ;  /* 0x0000140001057983 */ /* 0x000ee20000300800 */
[----:B------:R-:W-:-:S02]  /*1c20*/  IMAD.MOV.U32 R3, RZ, RZ, c[0x0][0x2c4] ;  /* 0x0000b100ff037624 */ /* 0x000fc400078e00ff */
[----:B------:R-:W-:Y:S02]  /*1c30*/  IMAD.MOV.U32 R6, RZ, RZ, c[0x0][0x32c] ;  /* 0x0000cb00ff067624 */ /* 0x000fe400078e00ff */
[--C-:B-----5:R-:W-:Y:S01]  /*1c40*/  IMAD.IADD R236, R0, 0x1, -R4.reuse ;  /* 0x0000000100ec7824 */ /* 0x120fe200078e0a04 */
[----:B------:R-:W-:Y:S01]  /*1c50*/  ISETP.NE.AND P5, PT, R3, 0x1, PT ;  /* 0x000000010300780c */ /* 0x000fe20003fa5270 */
[----:B------:R-:W-:Y:S01]  /*1c60*/  IMAD.IADD R14, R12, 0x1, R4 ;  /* 0x000000010c0e7824 */ /* 0x000fe200078e0204 */
[----:B------:R-:W-:Y:S01]  /*1c70*/  ISETP.GE.AND P1, PT, R6, 0x1, PT ;  /* 0x000000010600780c */ /* 0x000fe20003f26270 */
[----:B--2---:R-:W-:Y:S01]  /*1c80*/  IMAD.SHL.U32 R18, R2, 0x80, RZ ;  /* 0x0000008002127824 */ /* 0x004fe200078e00ff */
[----:B---3--:R-:W-:-:S04]  /*1c90*/  LOP3.LUT R5, R5, 0xfffeffff, RZ, 0xc0, !PT ;  /* 0xfffeffff05057812 */ /* 0x008fc800078ec0ff */
[----:B------:R1:W-:Y:S01]  /*1ca0*/  STL [R1+0x38], R18 ;  /* 0x0000381201007387 */ /* 0x0003e20000100800 */
[----:B------:R-:W-:-:S04]  /*1cb0*/  IADD3 R2, R18, 0x7f, RZ ;  /* 0x0000007f12027810 */ /* 0x000fc80007ffe0ff */
[----:B------:R-:W-:Y:S01]  /*1cc0*/  @P5 LOP3.LUT R5, R5, 0x10000, RZ, 0xfc, !PT ;  /* 0x0001000005055812 */ /* 0x000fe200078efcff */
[----:B------:R-:W-:-:S03]  /*1cd0*/  @P5 IMAD.HI.U32 R3, R2, c[0x0][0x2c8], RZ ;  /* 0x0000b20002035a27 */ /* 0x000fc600078e00ff */
[----:B------:R-:W-:Y:S01]  /*1ce0*/  LOP3.LUT R5, R5, 0xffff7fff, RZ, 0xc0, !PT ;  /* 0xffff7fff05057812 */ /* 0x000fe200078ec0ff */
[----:B------:R-:W-:-:S03]  /*1cf0*/  IMAD.MOV.U32 R0, RZ, RZ, R2 ;  /* 0x000000ffff007224 */ /* 0x000fc600078e0002 */
[----:B------:R-:W-:Y:S02]  /*1d00*/  @P1 LOP3.LUT R5, R5, 0x8000, RZ, 0xfc, !PT ;  /* 0x0000800005051812 */ /* 0x000fe400078efcff */
[----:B------:R-:W-:Y:S02]  /*1d10*/  IADD3 R2, R236, 0x1, -R235 ;  /* 0x00000001ec027810 */ /* 0x000fe40007ffe8eb */
[----:B------:R-:W-:Y:S01]  /*1d20*/  @P5 SHF.R.U32.HI R0, RZ, c[0x0][0x2cc], R3 ;  /* 0x0000b300ff005a19 */ /* 0x000fe20000011603 */
[----:B------:R1:W-:Y:S04]  /*1d30*/  STL [R1+0x14], R5 ;  /* 0x0000140501007387 */ /* 0x0003e80000100800 */
        /* <DEDUP_REMOVED lines=13> */
.L_x_2164:
[----:B------:R-:W-:-:S13]  /*1e10*/  ISETP.NE.AND P0, PT, R6, 0x1, PT ;  /* 0x000000010600780c */ /* 0x000fda0003f05270 */
[----:B------:R-:W-:-:S05]  /*1e20*/  @P0 IMAD.HI.U32 R0, R2, c[0x0][0x330], RZ ;  /* 0x0000cc0002000a27 */ /* 0x000fca00078e00ff */
[----:B------:R-:W-:Y:S02]  /*1e30*/  @P0 SHF.R.U32.HI R2, RZ, c[0x0][0x334], R0 ;  /* 0x0000cd00ff020a19 */ /* 0x000fe40000011600 */
.L_x_2165:
[----:B------:R-:W-:Y:S05]  /*1e40*/  BSYNC B0 ;  /* 0x0000000000007941 */ /* 0x000fea0003800000 */
.L_x_2163:
[----:B------:R-:W-:-:S05]  /*1e50*/  IMAD R2, R2, R6, c[0x0][0x32c] ;  /* 0x0000cb0002027624 */ /* 0x000fca00078e0206 */
[----:B------:R-:W-:-:S04]  /*1e60*/  IMNMX R3, R3, R2, PT ;  /* 0x0000000203037217 */ /* 0x000fc80003800200 */
.L_x_2162:
[----:B------:R-:W-:Y:S01]  /*1e70*/  IADD3 R3, R3, 0x4f, RZ ;  /* 0x0000004f03037810 */ /* 0x000fe20007ffe0ff */
[----:B------:R-:W-:Y:S01]  /*1e80*/  @P5 IMAD.HI.U32 R4, R18, c[0x0][0x2c8], RZ ;  /* 0x0000b20012045a27 */ /* 0x000fe200078e00ff */
[----:B------:R-:W-:-:S03]  /*1e90*/  IADD3 R2, R236, 0x4f, RZ ;  /* 0x0000004fec027810 */ /* 0x000fc60007ffe0ff */
[----:B-1----:R-:W-:-:S04]  /*1ea0*/  IMAD.HI R5, R3, 0x66666667, RZ ;  /* 0x6666666703057827 */ /* 0x002fc800078e02ff */
[----:B------:R-:W-:-:S04]  /*1eb0*/  IMAD.HI R2, R2, 0x66666667, RZ ;  /* 0x6666666702027827 */ /* 0x000fc800078e02ff */
[----:B------:R-:W-:Y:S01]  /*1ec0*/  IMAD.MOV.U32 R0, RZ, RZ, R18 ;  /* 0x000000ffff007224 */ /* 0x000fe200078e0012 */
[----:B------:R-:W-:Y:S01]  /*1ed0*/  @P5 SHF.R.U32.HI R0, RZ, c[0x0][0x2cc], R4 ;  /* 0x0000b300ff005a19 */ /* 0x000fe20000011604 */
[----:B------:R-:W-:Y:S01]  /*1ee0*/  IMAD.IADD R231, R236, 0x1, -R235 ;  /* 0x00000001ece77824 */ /* 0x000fe200078e0aeb */
        /* <DEDUP_REMOVED lines=17> */
.L_x_2168:
[----:B------:R-:W-:-:S13]  /*2000*/  ISETP.NE.AND P0, PT, R6, 0x1, PT ;  /* 0x000000010600780c */ /* 0x000fda0003f05270 */
[----:B------:R-:W-:-:S05]  /*2010*/  @P0 IMAD.HI.U32 R3, R0, c[0x0][0x330], RZ ;  /* 0x0000cc0000030a27 */ /* 0x000fca00078e00ff */
[----:B------:R-:W-:Y:S02]  /*2020*/  @P0 SHF.R.U32.HI R0, RZ, c[0x0][0x334], R3 ;  /* 0x0000cd00ff000a19 */ /* 0x000fe40000011603 */
.L_x_2169:
[----:B------:R-:W-:Y:S05]  /*2030*/  BSYNC B0 ;  /* 0x0000000000007941 */ /* 0x000fea0003800000 */
.L_x_2167:
[----:B------:R-:W-:-:S05]  /*2040*/  IMAD R0, R0, c[0x0][0x32c], RZ ;  /* 0x0000cb0000007a24 */ /* 0x000fca00078e02ff */
[----:B------:R-:W-:-:S05]  /*2050*/  IMNMX R2, R2, R0, !PT ;  /* 0x0000000002027217 */ /* 0x000fca0007800200 */
.L_x_2166:
        /* <DEDUP_REMOVED lines=20> */
[----:B------:R-:W2:Y:S03]  /*21a0*/  I2F.RP R2, R3 ;  /* 0x0000000300027306 */ /* 0x000ea60000209400 */
[----:B------:R-:W-:-:S05]  /*21b0*/  IMAD.IADD R7, R7, 0x1, -R6 ;  /* 0x0000000107077824 */ /* 0x000fca00078e0a06 */
[----:B------:R-:W-:Y:S01]  /*21c0*/  IABS R11, R7 ;  /* 0x00000007000b7213 */ /* 0x000fe20000000000 */
        /* <DEDUP_REMOVED lines=24> */
.L_x_2171:
[----:B------:R-:W-:Y:S05]  /*2350*/  BSYNC B0 ;  /* 0x0000000000007941 */ /* 0x000fea0003800000 */
.L_x_2170:
        /* <DEDUP_REMOVED lines=41> */
[----:B------:R-:W2:Y:S04]  /*25f0*/  LDL R4, [R1+0x74] ;  /* 0x0000740001047983 */ /* 0x000ea80000100800 */
[----:B------:R-:W3:Y:S04]  /*2600*/  LDL.64 R10, [R1+0x30] ;  /* 0x00003000010a7983 */ /* 0x000ee80000100a00 */
[----:B------:R4:W3:Y:S01]  /*2610*/  LDL.64 R20, [R1+0x30] ;  /* 0x0000300001147983 */ /* 0x0008e20000100a00 */
[----:B------:R-:W-:-:S04]  /*2620*/  ISETP.NE.U32.AND P0, PT, RZ, c[0x0][0x340], PT ;  /* 0x0000d000ff007a0c */ /* 0x000fc80003f05070 */
[----:B------:R-:W-:-:S13]  /*2630*/  ISETP.NE.AND.EX P0, PT, RZ, c[0x0][0x344], PT, P0 ;  /* 0x0000d100ff007a0c */ /* 0x000fda0003f05300 */
[----:B------:R-:W-:-:S05]  /*2640*/  @P0 IMAD.WIDE R2, R25, R15, c[0x0][0x340] ;  /* 0x0000d00019020625 */ /* 0x000fca00078e020f */
[----:B------:R5:W4:Y:S01]  /*2650*/  @P0 LDG.E R16, [R2.64] ;  /* 0x0000000802100981 */ /* 0x000b22000c1e1900 */
[----:B------:R-:W-:Y:S02]  /*2660*/  SHF.R.S32.HI R0, RZ, 0x1f, R13 ;  /* 0x0000001fff007819 */ /* 0x000fe4000001140d */
[----:B------:R-:W-:Y:S01]  /*2670*/  SHF.R.S32.HI R15, RZ, 0x1f, R25 ;  /* 0x0000001fff0f7819 */ /* 0x000fe20000011419 */
[----:B------:R-:W1:Y:S01]  /*2680*/  S2R R7, SR_TID.X ;  /* 0x0000000000077919 */ /* 0x000e620000002100 */
[----:B------:R-:W-:Y:S01]  /*2690*/  IADD3 R60, R211, -0x1, RZ ;  /* 0xffffffffd33c7810 */ /* 0x000fe20007ffe0ff */
[----:B------:R-:W-:Y:S01]  /*26a0*/  IMAD R0, R0, c[0x0][0x178], RZ ;  /* 0x00005e0000007a24 */ /* 0x000fe200078e02ff */
[----:B------:R-:W-:-:S03]  /*26b0*/  SEL R6, R15, RZ, !P4 ;  /* 0x000000ff0f067207 */ /* 0x000fc60006000000 */
[----:B-----5:R-:W-:Y:S01]  /*26c0*/  IMAD R2, R13, c[0x0][0x17c], R0 ;  /* 0x00005f000d027a24 */ /* 0x020fe200078e0200 */
[----:B-1----:R-:W-:-:S04]  /*26d0*/  SHF.R.S32.HI R17, RZ, 0x1f, R7 ;  /* 0x0000001fff117819 */ /* 0x002fc80000011407 */
[----:B------:R-:W-:-:S04]  /*26e0*/  LEA.HI R17, R17, R7, RZ, 0x3 ;  /* 0x0000000711117211 */ /* 0x000fc800078f18ff */
[----:B------:R-:W-:Y:S02]  /*26f0*/  SHF.R.S32.HI R17, RZ, 0x3, R17 ;  /* 0x00000003ff117819 */ /* 0x000fe40000011411 */
[----:B--2---:R-:W-:Y:S01]  /*2700*/  IADD3 R12, R4, R18, RZ ;  /* 0x00000012040c7210 */ /* 0x004fe20007ffe0ff */
[----:B------:R-:W-:-:S03]  /*2710*/  IMAD.WIDE.U32 R4, R13, c[0x0][0x178], RZ ;  /* 0x00005e000d047a25 */ /* 0x000fc600078e00ff */
[----:B------:R-:W-:Y:S01]  /*2720*/  MOV R0, R12 ;  /* 0x0000000c00007202 */ /* 0x000fe20000000f00 */
[----:B------:R-:W-:Y:S01]  /*2730*/  @P5 IMAD.HI.U32 R3, R12, c[0x0][0x2c8], RZ ;  /* 0x0000b2000c035a27 */ /* 0x000fe200078e00ff */
[----:B------:R-:W-:Y:S02]  /*2740*/  IADD3 R5, R5, R2, RZ ;  /* 0x0000000205057210 */ /* 0x000fe40007ffe0ff */
[C---:B------:R-:W-:Y:S01]  /*2750*/  IADD3 R2, P1, R17.reuse, R14, RZ ;  /* 0x0000000e11027210 */ /* 0x040fe20007f3e0ff */
[----:B---3--:R-:W-:Y:S01]  /*2760*/  IMAD.MOV.U32 R20, RZ, RZ, R10 ;  /* 0x000000ffff147224 */ /* 0x008fe200078e000a */
        /* <DEDUP_REMOVED lines=33> */
[----:B----4-:R-:W-:Y:S01]  /*2980*/  @P0 SHF.R.S32.HI R3, RZ, 0x1f, R16 ;  /* 0x0000001fff030819 */ /* 0x010fe20000011410 */
        /* <DEDUP_REMOVED lines=30> */
.L_x_2337:
[----:B------:R-:W-:Y:S05]  /*2b70*/  BRA.DIV ~URZ, `(.L_x_2174) ;  /* 0x000169b27f007947 */ /* 0x000fea000b800000 */
[----:B------:R3:W4:Y:S02]  /*2b80*/  SHFL.IDX PT, R2, R7, RZ, 0x181f ;  /* 0x00181fff07027589 */ /* 0x00072400000e0000 */
.L_x_2338:
        /* <DEDUP_REMOVED lines=11> */
.L_x_2176:
[----:B------:R-:W-:Y:S05]  /*2c40*/  BSYNC B0 ;  /* 0x0000000000007941 */ /* 0x000fea0003800000 */
.L_x_2175:
[----:B------:R-:W-:Y:S05]  /*2c50*/  BRA.DIV ~URZ, `(.L_x_2177) ;  /* 0x000169427f007947 */ /* 0x000fea000b800000 */
[----:B--2---:R2:W1:Y:S04]  /*2c60*/  SHFL.IDX PT, R8, R6, 0x1, 0x181f ;  /* 0x00381f0006087f89 */ /* 0x00446800000e0000 */
[----:B----4-:R2:W4:Y:S02]  /*2c70*/  SHFL.IDX PT, R2, R7, 0x1, 0x181f ;  /* 0x00381f0007027f89 */ /* 0x01052400000e0000 */
.L_x_2339:
        /* <DEDUP_REMOVED lines=11> */
.L_x_2179:
[----:B------:R-:W-:Y:S05]  /*2d30*/  BSYNC B0 ;  /* 0x0000000000007941 */ /* 0x000fea0003800000 */
.L_x_2178:
[----:B------:R-:W-:Y:S05]  /*2d40*/  BRA.DIV ~URZ, `(.L_x_2180) ;  /* 0x000169227f007947 */ /* 0x000fea000b800000 */
[----:B-1----:R1:W2:Y:S02]  /*2d50*/  SHFL.IDX PT, R8, R6, 0x2, 0x181f ;  /* 0x00581f0006087f89 */ /* 0x0022a400000e0000 */
.L_x_2340:
[----:B------:R-:W-:Y:S05]  /*2d60*/  BRA.DIV ~URZ, `(.L_x_2181) ;  /* 0x000169727f007947 */ /* 0x000fea000b800000 */
[----:B----4-:R4:W1:Y:S02]  /*2d70*/  SHFL.IDX PT, R2, R7, 0x2, 0x181f ;  /* 0x00581f0007027f89 */ /* 0x01086400000e0000 */
.L_x_2341:
        /* <DEDUP_REMOVED lines=11> */
.L_x_2183:
[----:B------:R-:W-:Y:S05]  /*2e30*/  BSYNC B0 ;  /* 0x0000000000007941 */ /* 0x000fea0003800000 */
.L_x_2182:
[----:B------:R-:W-:Y:S05]  /*2e40*/  BRA.DIV ~URZ, `(.L_x_2184) ;  /* 0x000169027f007947 */ /* 0x000fea000b800000 */
[----:B--2---:R2:W3:Y:S04]  /*2e50*/  SHFL.IDX PT, R8, R6, 0x3, 0x181f ;  /* 0x00781f0006087f89 */ /* 0x0044e800000e0000 */
[----:B-1----:R2:W1:Y:S02]  /*2e60*/  SHFL.IDX PT, R2, R7, 0x3, 0x181f ;  /* 0x00781f0007027f89 */ /* 0x00246400000e0000 */
.L_x_2342:
        /* <DEDUP_REMOVED lines=11> */
.L_x_2186:
[----:B------:R-:W-:Y:S05]  /*2f20*/  BSYNC B0 ;  /* 0x0000000000007941 */ /* 0x000fea0003800000 */
.L_x_2185:
[----:B------:R-:W-:Y:S05]  /*2f30*/  BRA.DIV ~URZ, `(.L_x_2187) ;  /* 0x000168e27f007947 */ /* 0x000fea000b800000 */
[----:B---3--:R3:W2:Y:S02]  /*2f40*/  SHFL.IDX PT, R8, R6, 0x4, 0x181f ;  /* 0x00981f0006087f89 */ /* 0x0086a400000e0000 */
.L_x_2343:
[----:B------:R-:W-:Y:S05]  /*2f50*/  BRA.DIV ~URZ, `(.L_x_2188) ;  /* 0x000169327f007947 */ /* 0x000fea000b800000 */
[----:B-1----:R1:W3:Y:S02]  /*2f60*/  SHFL.IDX PT, R2, R7, 0x4, 0x181f ;  /* 0x00981f0007027f89 */ /* 0x0022e400000e0000 */
.L_x_2344:
        /* <DEDUP_REMOVED lines=11> */
.L_x_2190:
[----:B------:R-:W-:Y:S05]  /*3020*/  BSYNC B0 ;  /* 0x0000000000007941 */ /* 0x000fea0003800000 */
.L_x_2189:
[----:B------:R-:W-:Y:S05]  /*3030*/  BRA.DIV ~URZ, `(.L_x_2191) ;  /* 0x000168c27f007947 */ /* 0x000fea000b800000 */
[----:B--2---:R2:W1:Y:S04]  /*3040*/  SHFL.IDX PT, R8, R6, 0x5, 0x181f ;  /* 0x00b81f0006087f89 */ /* 0x00446800000e0000 */
[----:B---3--:R2:W3:Y:S02]  /*3050*/  SHFL.IDX PT, R2, R7, 0x5, 0x181f ;  /* 0x00b81f0007027f89 */ /* 0x0084e400000e0000 */
.L_x_2345:
        /* <DEDUP_REMOVED lines=11> */
.L_x_2193:
[----:B------:R-:W-:Y:S05]  /*3110*/  BSYNC B0 ;  /* 0x0000000000007941 */ /* 0x000fea0003800000 */
.L_x_2192:
[----:B------:R-:W-:Y:S05]  /*3120*/  BRA.DIV ~URZ, `(.L_x_2194) ;  /* 0x000168a27f007947 */ /* 0x000fea000b800000 */
[----:B-1----:R1:W2:Y:S02]  /*3130*/  SHFL.IDX PT, R8, R6, 0x6, 0x181f ;  /* 0x00d81f0006087f89 */ /* 0x0022a400000e0000 */
.L_x_2346:
[----:B------:R-:W-:Y:S05]  /*3140*/  BRA.DIV ~URZ, `(.L_x_2195) ;  /* 0x000168f27f007947 */ /* 0x000fea000b800000 */
[----:B---3--:R3:W1:Y:S02]  /*3150*/  SHFL.IDX PT, R2, R7, 0x6, 0x181f ;  /* 0x00d81f0007027f89 */ /* 0x00866400000e0000 */
.L_x_2347:
        /* <DEDUP_REMOVED lines=11> */
.L_x_2197:
[----:B------:R-:W-:Y:S05]  /*3210*/  BSYNC B0 ;  /* 0x0000000000007941 */ /* 0x000fea0003800000 */
.L_x_2196:
[----:B------:R-:W-:Y:S05]  /*3220*/  BRA.DIV ~URZ, `(.L_x_2198) ;  /* 0x000168827f007947 */ /* 0x000fea000b800000 */
[----:B-12---:R-:W1:Y:S04]  /*3230*/  SHFL.IDX PT, R6, R6, 0x7, 0x181f ;  /* 0x00f81f0006067f89 */ /* 0x006e6800000e0000 */
[----:B------:R2:W3:Y:S02]  /*3240*/  SHFL.IDX PT, R2, R7, 0x7, 0x181f ;  /* 0x00f81f0007027f89 */ /* 0x0004e400000e0000 */
.L_x_2348:
[----:B------:R-:W5:Y:S04]  /*3250*/  LDL.LU R5, [R1+0x14] ;  /* 0x0000140001057983 */ /* 0x000f680000300800 */
[----:B--2---:R-:W2:Y:S01]  /*3260*/  LDL.64 R30, [R1+0x30] ;  /* 0x00003000011e7983 */ /* 0x004ea20000100a00 */
[----:B------:R-:W-:-:S04]  /*3270*/  IADD3 R0, R0, 0x70, RZ ;  /* 0x0000007000007810 */ /* 0x000fc80007ffe0ff */
[----:B------:R-:W-:Y:S02]  /*3280*/  ISETP.GE.AND P0, PT, R0, R4, PT ;  /* 0x000000040000720c */ /* 0x000fe40003f06270 */
[----:B-----5:R-:W-:Y:S02]  /*3290*/  LOP3.LUT R5, R5, 0xfffffff7, RZ, 0xc0, !PT ;  /* 0xfffffff705057812 */ /* 0x020fe400078ec0ff */
[----:B--2---:R-:W-:-:S09]  /*32a0*/  ISETP.GE.AND P5, PT, R30, c[0x0][0x1d4], PT ;  /* 0x000075001e007a0c */ /* 0x004fd20003fa6270 */
[----:B---3--:R-:W-:-:S04]  /*32b0*/  @!P0 LEA R2, P1, R30, R2, 0x1 ;  /* 0x000000021e028211 */ /* 0x008fc800078208ff */
[----:B-1----:R-:W-:-:S05]  /*32c0*/  @!P0 LEA.HI.X R3, R30, R6, R31, 0x1, P1 ;  /* 0x000000061e038211 */ /* 0x002fca00008f0c1f */
[----:B------:R-:W-:Y:S01]  /*32d0*/  @!PT LDS RZ, [RZ] ;  /* 0x00000000fffff984 */ /* 0x000fe20000000800 */
[----:B------:R-:W-:Y:S01]  /*32e0*/  @!PT LDS RZ, [RZ] ;  /* 0x00000000fffff984 */ /* 0x000fe20000000800 */
[----:B------:R-:W-:Y:S01]  /*32f0*/  @!PT LDS RZ, [RZ] ;  /* 0x00000000fffff984 */ /* 0x000fe20000000800 */
[----:B------:R1:W-:Y:S01]  /*3300*/  @!P0 LDGSTS.E.BYPASS.LTC128B.128 [R213+0x8900], [R2.64], !P2 ;  /* 0x0890000002d58fae */ /* 0x0003e2000d101d48 */
[----:B------:R-:W-:-:S03]  /*3310*/  @P5 LOP3.LUT R5, R5, 0x8, RZ, 0xfc, !PT ;  /* 0x0000000805055812 */ /* 0x000fc600078efcff */
[----:B------:R-:W0:Y:S01]  /*3320*/  LDGDEPBAR ;  /* 0x00000000000079af */ /* 0x000e220000000000 */
[----:B------:R-:W-:Y:S03]  /*3330*/  WARPSYNC 0xffffffff ;  /* 0xffffffff00007948 */ /* 0x000fe60003800000 */
[----:B------:R1:W-:Y:S02]  /*3340*/  STL [R1+0x14], R5 ;  /* 0x0000140501007387 */ /* 0x0003e40000100800 */
[----:B-1----:R-:W2:Y:S04]  /*3350*/  LDL R5, [R1+0x28] ;  /* 0x0000280001057983 */ /* 0x002ea80000100800 */
[----:B------:R-:W3:Y:S04]  /*3360*/  LDL.64 R8, [R1+0x18] ;  /* 0x0000180001087983 */ /* 0x000ee80000100a00 */
[----:B------:R-:W5:Y:S04]  /*3370*/  LDL R74, [R1+0x2c] ;  /* 0x00002c00014a7983 */ /* 0x000f680000100800 */
[----:B----4-:R-:W4:Y:S04]  /*3380*/  LDL.64 R72, [R1+0x20] ;  /* 0x0000200001487983 */ /* 0x010f280000100a00 */
[----:B------:R-:W1:Y:S01]  /*3390*/  S2R R10, SR_TID.X ;  /* 0x00000000000a7919 */ /* 0x000e620000002100 */
[----:B------:R-:W-:Y:S01]  /*33a0*/  IMAD.MOV.U32 R0, RZ, RZ, -0x50 ;  /* 0xffffffb0ff007424 */ /* 0x000fe200078e00ff */
[----:B------:R-:W-:Y:S01]  /*33b0*/  SHF.R.S32.HI R29, RZ, 0x1f, R60 ;  /* 0x0000001fff1d7819 */ /* 0x000fe2000001143c */
[----:B------:R-:W-:Y:S01]  /*33c0*/  IMAD.WIDE.U32 R2, R60, c[0x0][0x1e0], RZ ;  /* 0x000078003c027a25 */ /* 0x000fe200078e00ff */
[----:B------:R-:W-:-:S03]  /*33d0*/  ULDC.64 UR4, c[0x0][0x208] ;  /* 0x0000820000047ab9 */ /* 0x000fc60000000a00 */
[----:B------:R-:W-:Y:S02]  /*33e0*/  IMAD R0, R211, R0, 0x50 ;  /* 0x00000050d3007424 */ /* 0x000fe400078e0200 */
[----:B------:R-:W-:Y:S01]  /*33f0*/  IMAD R4, R29, c[0x0][0x1e0], RZ ;  /* 0x000078001d047a24 */ /* 0x000fe200078e02ff */
[----:B-1----:R-:W-:-:S04]  /*3400*/  SHF.R.S32.HI R7, RZ, 0x1f, R10 ;  /* 0x0000001fff077819 */ /* 0x002fc8000001140a */
[----:B------:R-:W-:-:S04]  /*3410*/  LEA.HI R7, R7, R10, RZ, 0x3 ;  /* 0x0000000a07077211 */ /* 0x000fc800078f18ff */
[----:B------:R-:W-:-:S04]  /*3420*/  SHF.R.S32.HI R7, RZ, 0x3, R7 ;  /* 0x00000003ff077819 */ /* 0x000fc80000011407 */
[----:B------:R-:W-:Y:S01]  /*3430*/  IADD3 R28, R0, R236, -R7 ;  /* 0x000000ec001c7210 */ /* 0x000fe20007ffe807 */
[----:B------:R-:W-:-:S03]  /*3440*/  IMAD R4, R60, c[0x0][0x1e4], R4 ;  /* 0x000079003c047a24 */ /* 0x000fc600078e0204 */
[C---:B------:R-:W-:Y:S01]  /*3450*/  ISETP.GE.AND P0, PT, R28.reuse, 0x1, PT ;  /* 0x000000011c00780c */ /* 0x040fe20003f06270 */
[----:B------:R-:W-:Y:S01]  /*3460*/  IMAD.IADD R4, R3, 0x1, R4 ;  /* 0x0000000103047824 */ /* 0x000fe200078e0204 */
[----:B------:R-:W-:Y:S01]  /*3470*/  ISETP.GE.AND P1, PT, R28, 0x11, PT ;  /* 0x000000111c00780c */ /* 0x000fe20003f26270 */
[----:B------:R-:W-:Y:S02]  /*3480*/  IMAD.MOV.U32 R61, RZ, RZ, c[0x0][0x1e0] ;  /* 0x00007800ff3d7624 */ /* 0x000fe400078e00ff */
[----:B------:R-:W-:-:S04]  /*3490*/  IMAD.MOV.U32 R116, RZ, RZ, c[0x0][0x1e4] ;  /* 0x00007900ff747624 */ /* 0x000fc800078e00ff */
[----:B------:R-:W-:Y:S01]  /*34a0*/  IMAD.SHL.U32 R7, R116, 0x20, RZ ;  /* 0x0000002074077824 */ /* 0x000fe200078e00ff */
[----:B------:R-:W-:Y:S02]  /*34b0*/  USHF.L.U32 UR7, UR4, 0x5, URZ ;  /* 0x0000000504077899 */ /* 0x000fe4000800063f */
[----:B------:R-:W-:Y:S02]  /*34c0*/  UMOV UR6, 0x5 ;  /* 0x0000000500067882 */ /* 0x000fe40000000000 */
[----:B------:R-:W-:Y:S01]  /*34d0*/  USHF.L.U64.HI UR5, UR4, UR6, UR5 ;  /* 0x0000000604057299 */ /* 0x000fe20008010205 */
[----:B------:R-:W-:Y:S01]  /*34e0*/  BAR.SYNC.DEFER_BLOCKING 0x0 ;  /* 0x0000000000007b1d */ /* 0x000fe20000010000 */
[----:B--2---:R-:W-:Y:S02]  /*34f0*/  IMAD.MOV.U32 R63, RZ, RZ, R5 ;  /* 0x000000ffff3f7224 */ /* 0x004fe400078e0005 */
[----:B---3--:R-:W-:Y:S02]  /*3500*/  IMAD.MOV.U32 R62, RZ, RZ, R8 ;  /* 0x000000ffff3e7224 */ /* 0x008fe400078e0008 */
[----:B------:R-:W-:-:S02]  /*3510*/  IMAD R5, R4, 0x50, RZ ;  /* 0x0000005004057824 */ /* 0x000fc400078e02ff */
[----:B------:R-:W-:-:S04]  /*3520*/  IMAD.WIDE.U32 R2, R2, 0x50, R62 ;  /* 0x0000005002027825 */ /* 0x000fc800078e003e */
[----:B------:R-:W-:Y:S01]  /*3530*/  IMAD.IADD R3, R3, 0x1, R5 ;  /* 0x0000000103037824 */ /* 0x000fe200078e0205 */
[C---:B------:R-:W-:Y:S02]  /*3540*/  @P0 LEA R4, P2, R2.reuse, c[0x0][0x1c8], 0x1 ;  /* 0x0000720002040a11 */ /* 0x040fe400078408ff */
        /* <DEDUP_REMOVED lines=20> */
[----:B-1----:R-:W-:-:S04]  /*3690*/  @P0 IMAD.WIDE.U32 R4, R61, 0x30, R2 ;  /* 0x000000303d040825 */ /* 0x002fc800078e0002 */
[----:B------:R-:W-:Y:S01]  /*36a0*/  @P0 IMAD.IADD R5, R5, 0x1, R10 ;  /* 0x0000000105050824 */ /* 0x000fe200078e020a */
        /* <DEDUP_REMOVED lines=9> */
[----:B------:R-:W-:-:S04]  /*3740*/  DEPBAR.LE SB0, 0x1 ;  /* 0x000080400000791a */ /* 0x000fc80000000000 */
[----:B------:R-:W-:-:S04]  /*3750*/  DEPBAR.LE SB0, 0x0 ;  /* 0x000080000000791a */ /* 0x000fc80000000000 */
[----:B------:R-:W-:Y:S06]  /*3760*/  BAR.SYNC.DEFER_BLOCKING 0x0 ;  /* 0x0000000000007b1d */ /* 0x000fec0000010000 */
[----:B-1----:R-:W-:Y:S04]  /*3770*/  LDSM.16.M88.4 R4, [R202+0x2000] ;  /* 0x00200000ca04783b */ /* 0x002fe80000000200 */
[----:B------:R-:W1:Y:S04]  /*3780*/  LDSM.16.M88.4 R12, [R119+0x800] ;  /* 0x00080000770c783b */ /* 0x000e680000000200 */
[----:B--2---:R-:W2:Y:S04]  /*3790*/  LDSM.16.M88.4 R8, [R202] ;  /* 0x00000000ca08783b */ /* 0x004ea80000000200 */
[----:B------:R-:W2:Y:S04]  /*37a0*/  LDSM.16.M88.4 R16, [R119] ;  /* 0x000000007710783b */ /* 0x000ea80000000200 */
[----:B------:R-:W4:Y:S04]  /*37b0*/  LDSM.16.M88.4 R20, [R119+0x1000] ;  /* 0x001000007714783b */ /* 0x000f280000000200 */
[----:B------:R-:W4:Y:S04]  /*37c0*/  LDSM.16.M88.4 R24, [R119+0x1800] ;  /* 0x001800007718783b */ /* 0x000f280000000200 */
[----:B------:R-:W4:Y:S01]  /*37d0*/  LDSM.16.M88.4 R32, [R119+0x2000] ;  /* 0x002000007720783b */ /* 0x000f220000000200 */
[----:B---3--:R-:W-:-:S03]  /*37e0*/  IMAD.WIDE.U32 R2, R60, c[0x0][0x208], RZ ;  /* 0x000082003c027a25 */ /* 0x008fc600078e00ff */
[----:B------:R-:W-:Y:S04]  /*37f0*/  LDSM.16.M88.4 R36, [R209] ;  /* 0x00000000d124783b */ /* 0x000fe80000000200 */
[----:B------:R-:W-:Y:S04]  /*3800*/  LDSM.16.M88.4 R68, [R206] ;  /* 0x00000000ce44783b */ /* 0x000fe80000000200 */
[----:B------:R-:W-:Y:S01]  /*3810*/  LDSM.16.M88.4 R64, [R210] ;  /* 0x00000000d240783b */ /* 0x000fe20000000200 */
[-C--:B-1----:R-:W-:Y:S08]  /*3820*/  HMMA.16816.F32 R44, R4, R12.reuse, RZ ;  /* 0x0000000c042c723c */ /* 0x082ff000000018ff */
[C---:B--2---:R-:W-:Y:S07]  /*3830*/  HMMA.16816.F32 R108, R8.reuse, R12, RZ ;  /* 0x0000000c086c723c */ /* 0x044fee00000018ff */
[----:B------:R-:W-:Y:S01]  /*3840*/  IMAD R12, R29, c[0x0][0x208], RZ ;  /* 0x000082001d0c7a24 */ /* 0x000fe200078e02ff */
[C---:B------:R-:W-:Y:S08]  /*3850*/  HMMA.16816.F32 R124, R8.reuse, R16, RZ ;  /* 0x00000010087c723c */ /* 0x040ff000000018ff */
[C---:B------:R-:W-:Y:S08]  /*3860*/  HMMA.16816.F32 R148, R8.reuse, R18, RZ ;  /* 0x000000120894723c */ /* 0x040ff000000018ff */
[C---:B------:R-:W-:Y:S08]  /*3870*/  HMMA.16816.F32 R144, R8.reuse, R14, RZ ;  /* 0x0000000e0890723c */ /* 0x040ff000000018ff */
[C---:B----4-:R-:W-:Y:S08]  /*3880*/  HMMA.16816.F32 R104, R8.reuse, R20, RZ ;  /* 0x000000140868723c */ /* 0x050ff000000018ff */
[C---:B------:R-:W-:Y:S08]  /*3890*/  HMMA.16816.F32 R128, R8.reuse, R22, RZ ;  /* 0x000000160880723c */ /* 0x040ff000000018ff */
[C---:B------:R-:W-:Y:S08]  /*38a0*/  HMMA.16816.F32 R96, R8.reuse, R24, RZ ;  /* 0x000000180860723c */ /* 0x040ff000000018ff */
[C---:B------:R-:W-:Y:S08]  /*38b0*/  HMMA.16816.F32 R132, R8.reuse, R26, RZ ;  /* 0x0000001a0884723c */ /* 0x040ff000000018ff */
[C---:B------:R-:W-:Y:S08]  /*38c0*/  HMMA.16816.F32 R88, R8.reuse, R32, RZ ;  /* 0x000000200858723c */ /* 0x040ff000000018ff */
[----:B------:R-:W-:Y:S07]  /*38d0*/  HMMA.16816.F32 R92, R8, R34, RZ ;  /* 0x00000022085c723c */ /* 0x000fee00000018ff */
[----:B------:R-:W-:-:S02]  /*38e0*/  IMAD R8, R60, c[0x0][0x20c], R12 ;  /* 0x000083003c087a24 */ /* 0x000fc400078e020c */
[----:B-----5:R-:W-:Y:S02]  /*38f0*/  IMAD.MOV.U32 R9, RZ, RZ, R74 ;  /* 0x000000ffff097224 */ /* 0x020fe400078e004a */
[----:B------:R-:W-:Y:S02]  /*3900*/  IMAD.IADD R10, R3, 0x1, R8 ;  /* 0x00000001030a7824 */ /* 0x000fe400078e0208 */
[----:B------:R-:W-:Y:S01]  /*3910*/  IMAD.MOV.U32 R8, RZ, RZ, R72 ;  /* 0x000000ffff087224 */ /* 0x000fe200078e0048 */
[----:B------:R-:W-:Y:S03]  /*3920*/  HMMA.16816.F32 R40, R4, R16, RZ ;  /* 0x000000100428723c */ /* 0x000fe600000018ff */
[----:B------:R-:W-:-:S04]  /*3930*/  IMAD.WIDE.U32 R2, R2, 0x50, R8 ;  /* 0x0000005002027825 */ /* 0x000fc800078e0008 */
[----:B------:R-:W-:Y:S01]  /*3940*/  IMAD R8, R10, 0x50, RZ ;  /* 0x000000500a087824 */ /* 0x000fe200078e02ff */
[C---:B------:R-:W-:Y:S01]  /*3950*/  HMMA.16816.F32 R48, R4.reuse, R20, RZ ;  /* 0x000000140430723c */ /* 0x040fe200000018ff */
[----:B------:R-:W-:Y:S02]  /*3960*/  LEA R16, P0, R2, c[0x0][0x1f8], 0x1 ;  /* 0x00007e0002107a11 */ /* 0x000fe400078008ff */
[----:B------:R-:W-:Y:S02]  /*3970*/  IMAD.IADD R3, R3, 0x1, R8 ;  /* 0x0000000103037824 */ /* 0x000fe400078e0208 */
[----:B------:R-:W-:Y:S03]  /*3980*/  LDSM.16.M88.4 R8, [R205] ;  /* 0x00000000cd08783b */ /* 0x000fe60000000200 */
[C---:B------:R-:W-:Y:S08]  /*3990*/  HMMA.16816.F32 R52, R4.reuse, R24, RZ ;  /* 0x000000180434723c */ /* 0x040ff000000018ff */
[C---:B------:R-:W-:Y:S08]  /*39a0*/  HMMA.16816.F32 R56, R4.reuse, R32, RZ ;  /* 0x000000200438723c */ /* 0x040ff000000018ff */
[C---:B------:R-:W-:Y:S08]  /*39b0*/  HMMA.16816.F32 R84, R4.reuse, R18, RZ ;  /* 0x000000120454723c */ /* 0x040ff000000018ff */
[C---:B------:R-:W-:Y:S08]  /*39c0*/  HMMA.16816.F32 R76, R4.reuse, R14, RZ ;  /* 0x0000000e044c723c */ /* 0x040ff000000018ff */
[C---:B------:R-:W-:Y:S08]  /*39d0*/  HMMA.16816.F32 R100, R4.reuse, R22, RZ ;  /* 0x000000160464723c */ /* 0x040ff000000018ff */
[C---:B------:R-:W-:Y:S08]  /*39e0*/  HMMA.16816.F32 R120, R4.reuse, R26, RZ ;  /* 0x0000001a0478723c */ /* 0x040ff000000018ff */
[----:B------:R-:W-:Y:S01]  /*39f0*/  HMMA.16816.F32 R112, R4, R34, RZ ;  /* 0x000000220470723c */ /* 0x000fe200000018ff */
[----:B------:R-:W1:Y:S01]  /*3a00*/  LDSM.16.M88.4 R4, [R205+0x2000] ;  /* 0x00200000cd04783b */ /* 0x000e620000000200 */
[----:B------:R-:W-:-:S02]  /*3a10*/  IADD3 R14, P2, R16, UR7, RZ ;  /* 0x00000007100e7c10 */ /* 0x000fc4000ff5e0ff */
[----:B------:R-:W-:Y:S01]  /*3a20*/  LEA.HI.X R17, R2, c[0x0][0x1fc], R3, 0x1, P0 ;  /* 0x00007f0002117a11 */ /* 0x000fe200000f0c03 */
[----:B------:R-:W2:Y:S01]  /*3a30*/  LDSM.16.M88.4 R24, [R208] ;  /* 0x00000000d018783b */ /* 0x000ea20000000200 */
[----:B------:R-:W-:Y:S02]  /*3a40*/  IADD3 R12, P1, R14, UR7, RZ ;  /* 0x000000070e0c7c10 */ /* 0x000fe4000ff3e0ff */
[----:B------:R-:W-:Y:S01]  /*3a50*/  IADD3.X R15, R17, UR5, RZ, P2, !PT ;  /* 0x00000005110f7c10 */ /* 0x000fe200097fe4ff */
[----:B------:R-:W3:Y:S01]  /*3a60*/  LDSM.16.M88.4 R20, [R207] ;  /* 0x00000000cf14783b */ /* 0x000ee20000000200 */
[----:B------:R-:W-:Y:S02]  /*3a70*/  IADD3 R2, P2, R12, UR7, RZ ;  /* 0x000000070c027c10 */ /* 0x000fe4000ff5e0ff */
[----:B------:R-:W-:Y:S02]  /*3a80*/  IADD3.X R13, R15, UR5, RZ, P1, !PT ;  /* 0x000000050f0d7c10 */ /* 0x000fe40008ffe4ff */
[----:B------:R-:W-:-:S02]  /*3a90*/  ISETP.GE.AND P0, PT, R30, c[0x0][0x1d4], PT ;  /* 0x000075001e007a0c */ /* 0x000fc40003f06270 */
[----:B------:R-:W-:Y:S02]  /*3aa0*/  IADD3 R18, P1, R2, UR7, RZ ;  /* 0x0000000702127c10 */ /* 0x000fe4000ff3e0ff */
[----:B------:R-:W-:Y:S02]  /*3ab0*/  IADD3.X R3, R13, UR5, RZ, P2, !PT ;  /* 0x000000050d037c10 */ /* 0x000fe400097fe4ff */
[C---:B------:R-:W-:Y:S02]  /*3ac0*/  ISETP.LT.OR P4, PT, R28.reuse, 0x1, P0 ;  /* 0x000000011c00780c */ /* 0x040fe40000781670 */
[C---:B------:R-:W-:Y:S02]  /*3ad0*/  ISETP.LT.OR P3, PT, R28.reuse, 0x11, P0 ;  /* 0x000000111c00780c */ /* 0x040fe40000761670 */
[----:B------:R-:W-:Y:S02]  /*3ae0*/  IADD3.X R19, R3, UR5, RZ, P1, !PT ;  /* 0x0000000503137c10 */ /* 0x000fe40008ffe4ff */
[----:B------:R-:W-:-:S02]  /*3af0*/  ISETP.LT.OR P2, PT, R28, 0x21, P0 ;  /* 0x000000211c00780c */ /* 0x000fc40000741670 */
[C---:B------:R-:W-:Y:S02]  /*3b00*/  ISETP.LT.OR P1, PT, R28.reuse, 0x31, P0 ;  /* 0x000000311c00780c */ /* 0x040fe40000721670 */
[----:B------:R-:W-:-:S03]  /*3b10*/  ISETP.LT.OR P0, PT, R28, 0x41, P0 ;  /* 0x000000411c00780c */ /* 0x000fc60000701670 */
[----:B------:R-:W-:Y:S01]  /*3b20*/  @!PT LDS RZ, [RZ] ;  /* 0x00000000fffff984 */ /* 0x000fe20000000800 */
[----:B------:R-:W-:Y:S01]  /*3b30*/  @!PT LDS RZ, [RZ] ;  /* 0x00000000fffff984 */ /* 0x000fe20000000800 */
[----:B------:R-:W-:Y:S01]  /*3b40*/  @!PT LDS RZ, [RZ] ;  /* 0x00000000fffff984 */ /* 0x000fe20000000800 */
[----:B------:R4:W-:Y:S04]  /*3b50*/  LDGSTS.E.BYPASS.LTC128B.128 [R213+0x100], [R16.64], !P4 ;  /* 0x0010000010d57fae */ /* 0x0009e8000e101d48 */
[----:B------:R5:W-:Y:S04]  /*3b60*/  LDGSTS.E.BYPASS.LTC128B.128 [R213+0x900], [R14.64], !P3 ;  /* 0x009000000ed57fae */ /* 0x000be8000d901d48 */
[----:B------:R5:W-:Y:S01]  /*3b70*/  LDGSTS.E.BYPASS.LTC128B.128 [R213+0x1100], [R12.64], !P2 ;  /* 0x011000000cd57fae */ /* 0x000be2000d101d48 */
[C---:B-1----:R-:W-:Y:S03]  /*3b80*/  HMMA.16816.F32 R32, R4.reuse, R36, R48 ;  /* 0x000000240420723c */ /* 0x042fe60000001830 */
[----:B------:R1:W-:Y:S04]  /*3b90*/  LDGSTS.E.BYPASS.LTC128B.128 [R213+0x1900], [R2.64], !P1 ;  /* 0x0190000002d57fae */ /* 0x0003e8000c901d48 */
[----:B------:R4:W-:Y:S04]  /*3ba0*/  LDGSTS.E.BYPASS.LTC128B.128 [R213+0x2100], [R18.64], !P0 ;  /* 0x0210000012d57fae */ /* 0x0009e8000c101d48 */
[----:B------:R-:W-:Y:S01]  /*3bb0*/  LDSM.16.M88.4 R48, [R201+0x1000] ;  /* 0x00100000c930783b */ /* 0x000fe20000000200 */
[C---:B--2---:R-:W-:Y:S03]  /*3bc0*/  HMMA.16816.F32 R140, R4.reuse, R24, R52 ;  /* 0x00000018048c723c */ /* 0x044fe60000001834 */
[----:B------:R-:W-:Y:S04]  /*3bd0*/  LDSM.16.M88.4 R52, [R201+0x800] ;  /* 0x00080000c934783b */ /* 0x000fe80000000200 */
[----:B------:R-:W-:Y:S01]  /*3be0*/  LDSM.16.M88.4 R28, [R198+0x1000] ;  /* 0x00100000c61c783b */ /* 0x000fe20000000200 */
[C---:B---3--:R-:W-:Y:S03]  /*3bf0*/  HMMA.16816.F32 R160, R4.reuse, R20, R56 ;  /* 0x0000001404a0723c */ /* 0x048fe60000001838 */
[----:B------:R-:W-:Y:S04]  /*3c00*/  LDSM.16.M88.4 R56, [R201] ;  /* 0x00000000c938783b */ /* 0x000fe80000000200 */
[----:B-----5:R-:W-:Y:S01]  /*3c10*/  LDSM.16.M88.4 R12, [R203] ;  /* 0x00000000cb0c783b */ /* 0x020fe20000000200 */
[C---:B------:R-:W-:Y:S03]  /*3c20*/  HMMA.16816.F32 R80, R4.reuse, R68, R40 ;  /* 0x000000440450723c */ /* 0x040fe60000001828 */
[----:B------:R-:W-:Y:S04]  /*3c30*/  LDSM.16.M88.4 R40, [R201+0x2000] ;  /* 0x00200000c928783b */ /* 0x000fe80000000200 */
[----:B----4-:R-:W2:Y:S01]  /*3c40*/  LDSM.16.M88.4 R16, [R203+0x2000] ;  /* 0x00200000cb10783b */ /* 0x010ea20000000200 */
[C---:B------:R-:W-:Y:S03]  /*3c50*/  HMMA.16816.F32 R72, R4.reuse, R64, R44 ;  /* 0x000000400448723c */ /* 0x040fe6000000182c */
[----:B------:R-:W3:Y:S04]  /*3c60*/  LDSM.16.M88.4 R44, [R201+0x1800] ;  /* 0x00180000c92c783b */ /* 0x000ee80000000200 */
[----:B------:R-:W0:Y:S01]  /*3c70*/  LDGDEPBAR ;  /* 0x00000000000079af */ /* 0x000e220000000000 */
[----:B------:R-:W-:Y:S08]  /*3c80*/  HMMA.16816.F32 R84, R4, R70, R84 ;  /* 0x000000460454723c */ /* 0x000ff00000001854 */
[----:B------:R-:W-:Y:S08]  /*3c90*/  HMMA.16816.F32 R136, R8, R68, R124 ;  /* 0x000000440888723c */ /* 0x000ff0000000187c */
[----:B------:R-:W-:Y:S08]  /*3ca0*/  HMMA.16816.F32 R76, R4, R66, R76 ;  /* 0x00000042044c723c */ /* 0x000ff0000000184c */
[C---:B------:R-:W-:Y:S08]  /*3cb0*/  HMMA.16816.F32 R156, R8.reuse, R64, R108 ;  /* 0x00000040089c723c */ /* 0x040ff0000000186c */
[----:B------:R-:W-:Y:S08]  /*3cc0*/  HMMA.16816.F32 R68, R8, R70, R148 ;  /* 0x000000460844723c */ /* 0x000ff00000001894 */
[----:B------:R-:W-:Y:S08]  /*3cd0*/  HMMA.16816.F32 R168, R4, R26, R120 ;  /* 0x0000001a04a8723c */ /* 0x000ff00000001878 */
[----:B------:R-:W-:Y:S08]  /*3ce0*/  HMMA.16816.F32 R64, R8, R66, R144 ;  /* 0x000000420840723c */ /* 0x000ff00000001890 */
[----:B------:R-:W-:Y:S08]  /*3cf0*/  HMMA.16816.F32 R176, R4, R38, R100 ;  /* 0x0000002604b0723c */ /* 0x000ff00000001864 */
[C---:B------:R-:W-:Y:S08]  /*3d00*/  HMMA.16816.F32 R164, R8.reuse, R36, R104 ;  /* 0x0000002408a4723c */ /* 0x040ff00000001868 */
[----:B------:R-:W-:Y:S01]  /*3d10*/  HMMA.16816.F32 R120, R8, R38, R128 ;  /* 0x000000260878723c */ /* 0x000fe20000001880 */
[----:B------:R-:W-:Y:S07]  /*3d20*/  LDSM.16.M88.4 R36, [R198] ;  /* 0x00000000c624783b */ /* 0x000fee0000000200 */
[----:B------:R-:W-:Y:S01]  /*3d30*/  HMMA.16816.F32 R152, R4, R22, R112 ;  /* 0x000000160498723c */ /* 0x000fe20000001870 */
[----:B------:R-:W4:Y:S07]  /*3d40*/  LDSM.16.M88.4 R4, [R204+0x2000] ;  /* 0x00200000cc04783b */ /* 0x000f2e0000000200 */
[C---:B------:R-:W-:Y:S08]  /*3d50*/  HMMA.16816.F32 R172, R8.reuse, R24, R96 ;  /* 0x0000001808ac723c */ /* 0x040ff00000001860 */
[C---:B------:R-:W-:Y:S08]  /*3d60*/  HMMA.16816.F32 R180, R8.reuse, R20, R88 ;  /* 0x0000001408b4723c */ /* 0x040ff00000001858 */
[C---:B------:R-:W-:Y:S01]  /*3d70*/  HMMA.16816.F32 R132, R8.reuse, R26, R132 ;  /* 0x0000001a0884723c */ /* 0x040fe20000001884 */
[----:B------:R-:W-:Y:S07]  /*3d80*/  LDSM.16.M88.4 R24, [R198+0x1800] ;  /* 0x00180000c618783b */ /* 0x000fee0000000200 */
[----:B------:R-:W-:Y:S01]  /*3d90*/  HMMA.16816.F32 R128, R8, R22, R92 ;  /* 0x000000160880723c */ /* 0x000fe2000000185c */
[----:B------:R-:W-:Y:S04]  /*3da0*/  LDSM.16.M88.4 R20, [R198+0x2000] ;  /* 0x00200000c614783b */ /* 0x000fe80000000200 */
[----:B------:R-:W-:Y:S03]  /*3db0*/  LDSM.16.M88.4 R8, [R204] ;  /* 0x00000000cc08783b */ /* 0x000fe60000000200 */
[----:B--2---:R-:W-:Y:S01]  /*3dc0*/  HMMA.16816.F32 R104, R16, R48, R32 ;  /* 0x000000301068723c */ /* 0x004fe20000001820 */
[----:B------:R-:W2:Y:S01]  /*3dd0*/  LDSM.16.M88.4 R32, [R198+0x800] ;  /* 0x00080000c620783b */ /* 0x000ea20000000200 */
[----:B------:R-:W-:Y:S01]  /*3de0*/  ISETP.GT.AND P0, PT, R60, R234, PT ;  /* 0x000000ea3c00720c */ /* 0x000fe20003f04270 */
[----:B------:R-:W-:-:S05]  /*3df0*/  DEPBAR.LE SB0, 0x0 ;  /* 0x000080000000791a */ /* 0x000fca0000000000 */
        /* <DEDUP_REMOVED lines=16> */
[C---:B------:R-:W-:Y:S08]  /*3f00*/  HMMA.16816.F32 R44, R12.reuse, R46, R132 ;  /* 0x0000002e0c2c723c */ /* 0x040ff00000001884 */
[C---:B------:R-:W-:Y:S08]  /*3f10*/  HMMA.16816.F32 R16, R12.reuse, R40, R180 ;  /* 0x000000280c10723c */ /* 0x040ff000000018b4 */
[----:B------:R-:W-:Y:S01]  /*3f20*/  HMMA.16816.F32 R12, R12, R42, R128 ;  /* 0x0000002a0c0c723c */ /* 0x000fe20000001880 */
[----:B------:R-:W-:Y:S07]  /*3f30*/  BSSY B0, `(.L_x_2199) ;  /* 0x0000035000007945 */ /* 0x000fee0003800000 */
[C---:B----4-:R-:W-:Y:S08]  /*3f40*/  HMMA.16816.F32 R140, R4.reuse, R36, R124 ;  /* 0x00000024048c723c */ /* 0x050ff0000000187c */
[C---:B------:R-:W-:Y:S08]  /*3f50*/  HMMA.16816.F32 R136, R4.reuse, R38, R108 ;  /* 0x000000260488723c */ /* 0x040ff0000000186c */
[C---:B--2---:R-:W-:Y:S08]  /*3f60*/  HMMA.16816.F32 R132, R4.reuse, R32, R112 ;  /* 0x000000200484723c */ /* 0x044ff00000001870 */
        /* <DEDUP_REMOVED lines=49> */
.L_x_2200:
[----:B-1----:R-:W-:Y:S05]  /*4280*/  BSYNC B0 ;  /* 0x0000000000007941 */ /* 0x002fea0003800000 */
.L_x_2199:
[----:B------:R-:W2:Y:S01]  /*4290*/  LDL R2, [R1+0x3c] ;  /* 0x00003c0001027983 */ /* 0x000ea20000100800 */
[----:B------:R-:W-:-:S03]  /*42a0*/  IMAD.MOV.U32 R3, RZ, RZ, c[0x0][0x2c4] ;  /* 0x0000b100ff037624 */ /* 0x000fc600078e00ff */
[----:B------:R-:W2:Y:S02]  /*42b0*/  LDL R63, [R1+0x38] ;  /* 0x00003800013f7983 */ /* 0x000ea40000100800 */
[----:B------:R-:W-:Y:S01]  /*42c0*/  ISETP.NE.AND P0, PT, R3, 0x1, PT ;  /* 0x000000010300780c */ /* 0x000fe20003f05270 */
[----:B------:R-:W-:Y:S01]  /*42d0*/  IMAD.MOV.U32 R80, RZ, RZ, c[0x0][0x32c] ;  /* 0x0000cb00ff507624 */ /* 0x000fe200078e00ff */
[----:B------:R-:W-:Y:S01]  /*42e0*/  ULDC UR4, c[0x0][0x324] ;  /* 0x0000c90000047ab9 */ /* 0x000fe20000000800 */
[----:B------:R-:W0:Y:S03]  /*42f0*/  LDGDEPBAR ;  /* 0x00000000000079af */ /* 0x000e260000000000 */
[----:B------:R-:W-:Y:S01]  /*4300*/  ISETP.GE.AND P1, PT, R80, 0x1, PT ;  /* 0x000000015000780c */ /* 0x000fe20003f26270 */
[----:B------:R-:W-:Y:S01]  /*4310*/  ULOP3.LUT UR4, URZ, UR4, URZ, 0x33, !UPT ;  /* 0x000000043f047292 */ /* 0x000fe2000f8e333f */
[----:B------:R-:W-:-:S02]  /*4320*/  IMAD.IADD R11, R0, 0x1, -R242 ;  /* 0x00000001000b7824 */ /* 0x000fc400078e0af2 */
[----:B--2---:R-:W-:-:S04]  /*4330*/  IMAD.IADD R2, R2, 0x1, R63 ;  /* 0x0000000102027824 */ /* 0x004fc800078e023f */
[----:B------:R-:W-:-:S04]  /*4340*/  @P0 IMAD.HI.U32 R3, R2, c[0x0][0x2c8], RZ ;  /* 0x0000b20002030a27 */ /* 0x000fc800078e00ff */
[----:B------:R-:W-:Y:S01]  /*4350*/  IMAD.MOV.U32 R7, RZ, RZ, R2 ;  /* 0x000000ffff077224 */ /* 0x000fe200078e0002 */
[----:B------:R-:W-:-:S05]  /*4360*/  @P0 SHF.R.U32.HI R7, RZ, c[0x0][0x2cc], R3 ;  /* 0x0000b300ff070a19 */ /* 0x000fca0000011603 */
[----:B------:R-:W1:Y:S01]  /*4370*/  SHFL.IDX PT, R4, R7, RZ, 0x1c1f ;  /* 0x001c1fff07047589 */ /* 0x000e6200000e0000 */
[----:B------:R-:W-:-:S04]  /*4380*/  IADD3 R2, R236, R0, RZ ;  /* 0x00000000ec027210 */ /* 0x000fc80007ffe0ff */
[----:B------:R-:W-:-:S05]  /*4390*/  IADD3 R3, -R242, 0x1, R2 ;  /* 0x00000001f2037810 */ /* 0x000fca0007ffe102 */
[----:B------:R-:W-:-:S05]  /*43a0*/  IMAD.IADD R3, R3, 0x1, -R235 ;  /* 0x0000000103037824 */ /* 0x000fca00078e0aeb */
[C---:B------:R-:W-:Y:S02]  /*43b0*/  IADD3 R8, R3.reuse, c[0x0][0x328], RZ ;  /* 0x0000ca0003087a10 */ /* 0x040fe40007ffe0ff */
[----:B------:R-:W-:Y:S02]  /*43c0*/  IADD3 R10, R3, UR4, RZ ;  /* 0x00000004030a7c10 */ /* 0x000fe4000fffe0ff */
[----:B------:R-:W-:Y:S01]  /*43d0*/  IADD3 R9, -R242, R2, RZ ;  /* 0x00000002f2097210 */ /* 0x000fe20007ffe1ff */
[----:B-1----:R-:W-:Y:S01]  /*43e0*/  IMAD.IADD R3, R8, 0x1, R4 ;  /* 0x0000000108037824 */ /* 0x002fe200078e0204 */
[----:B------:R-:W-:-:S04]  /*43f0*/  IADD3 R2, R10, R4, RZ ;  /* 0x000000040a027210 */ /* 0x000fc80007ffe0ff */
        /* <DEDUP_REMOVED lines=13> */
.L_x_2203:
[----:B------:R-:W-:-:S04]  /*44d0*/  MOV R5, c[0x0][0x32c] ;  /* 0x0000cb0000057a02 */ /* 0x000fc80000000f00 */
[----:B------:R-:W-:-:S13]  /*44e0*/  ISETP.NE.AND P0, PT, R5, 0x1, PT ;  /* 0x000000010500780c */ /* 0x000fda0003f05270 */
[----:B------:R-:W-:-:S05]  /*44f0*/  @P0 IMAD.HI.U32 R5, R4, c[0x0][0x330], RZ ;  /* 0x0000cc0004050a27 */ /* 0x000fca00078e00ff */
[----:B------:R-:W-:Y:S02]  /*4500*/  @P0 SHF.R.U32.HI R4, RZ, c[0x0][0x334], R5 ;  /* 0x0000cd00ff040a19 */ /* 0x000fe40000011605 */
.L_x_2204:
[----:B------:R-:W-:Y:S05]  /*4510*/  BSYNC B0 ;  /* 0x0000000000007941 */ /* 0x000fea0003800000 */
.L_x_2202:
[----:B------:R-:W-:-:S05]  /*4520*/  IMAD R4, R4, c[0x0][0x32c], R11 ;  /* 0x0000cb0004047a24 */ /* 0x000fca00078e020b */
[----:B------:R-:W-:Y:S02]  /*4530*/  IADD3 R5, R4, c[0x0][0x32c], RZ ;  /* 0x0000cb0004057a10 */ /* 0x000fe40007ffe0ff */
[----:B------:R-:W-:Y:S02]  /*4540*/  IMNMX R2, R2, R4, !PT ;  /* 0x0000000402027217 */ /* 0x000fe40007800200 */
[----:B------:R-:W-:Y:S02]  /*4550*/  IMNMX R3, R3, R5, PT ;  /* 0x0000000503037217 */ /* 0x000fe40003800200 */
.L_x_2201:
[----:B------:R-:W1:Y:S02]  /*4560*/  SHFL.IDX PT, R6, R7, 0x1, 0x1c1f ;  /* 0x003c1f0007067f89 */ /* 0x000e6400000e0000 */
        /* <DEDUP_REMOVED lines=15> */
.L_x_2207:
[----:B------:R-:W-:-:S04]  /*4660*/  MOV R12, c[0x0][0x32c] ;  /* 0x0000cb00000c7a02 */ /* 0x000fc80000000f00 */
[----:B------:R-:W-:-:S13]  /*4670*/  ISETP.NE.AND P0, PT, R12, 0x1, PT ;  /* 0x000000010c00780c */ /* 0x000fda0003f05270 */
[----:B------:R-:W-:-:S05]  /*4680*/  @P0 IMAD.HI.U32 R12, R6, c[0x0][0x330], RZ ;  /* 0x0000cc00060c0a27 */ /* 0x000fca00078e00ff */
[----:B------:R-:W-:Y:S02]  /*4690*/  @P0 SHF.R.U32.HI R6, RZ, c[0x0][0x334], R12 ;  /* 0x0000cd00ff060a19 */ /* 0x000fe4000001160c */
.L_x_2208:
[----:B------:R-:W-:Y:S05]  /*46a0*/  BSYNC B0 ;  /* 0x0000000000007941 */ /* 0x000fea0003800000 */
.L_x_2206:
[----:B------:R-:W-:-:S05]  /*46b0*/  IMAD R6, R6, c[0x0][0x32c], R11 ;  /* 0x0000cb0006067a24 */ /* 0x000fca00078e020b */
[----:B------:R-:W-:Y:S02]  /*46c0*/  IADD3 R12, R6, c[0x0][0x32c], RZ ;  /* 0x0000cb00060c7a10 */ /* 0x000fe40007ffe0ff */
[----:B------:R-:W-:Y:S02]  /*46d0*/  IMNMX R4, R4, R6, !PT ;  /* 0x0000000604047217 */ /* 0x000fe40007800200 */
[----:B------:R-:W-:Y:S02]  /*46e0*/  IMNMX R5, R5, R12, PT ;  /* 0x0000000c05057217 */ /* 0x000fe40003800200 */
.L_x_2205:
        /* <DEDUP_REMOVED lines=46> */
[C---:B------:R-:W-:Y:S02]  /*49d0*/  ISETP.GE.AND P6, PT, R0.reuse, 0x2a, PT ;  /* 0x0000002a0000780c */ /* 0x040fe40003fc6270 */
        /* <DEDUP_REMOVED lines=20> */
[----:B------:R-:W-:-:S04]  /*4b20*/  ISETP.LT.OR P0, PT, R3, 0x39, P0 ;  /* 0x000000390300780c */ /* 0x000fc80000701670 */
[----:B------:R-:W-:Y:S02]  /*4b30*/  FSEL R151, R44, -INF , !P0 ;  /* 0xff8000002c977808 */ /* 0x000fe40004000000 */
        /* <DEDUP_REMOVED lines=42> */
.L_x_2211:
[----:B------:R-:W-:-:S04]  /*4de0*/  MOV R25, c[0x0][0x32c] ;  /* 0x0000cb0000197a02 */ /* 0x000fc80000000f00 */
[----:B------:R-:W-:-:S13]  /*4df0*/  ISETP.NE.AND P0, PT, R25, 0x1, PT ;  /* 0x000000011900780c */ /* 0x000fda0003f05270 */
[----:B------:R-:W-:-:S05]  /*4e00*/  @P0 IMAD.HI.U32 R25, R3, c[0x0][0x330], RZ ;  /* 0x0000cc0003190a27 */ /* 0x000fca00078e00ff */
[----:B------:R-:W-:Y:S02]  /*4e10*/  @P0 SHF.R.U32.HI R3, RZ, c[0x0][0x334], R25 ;  /* 0x0000cd00ff030a19 */ /* 0x000fe40000011619 */
.L_x_2212:
[----:B------:R-:W-:Y:S05]  /*4e20*/  BSYNC B0 ;  /* 0x0000000000007941 */ /* 0x000fea0003800000 */
.L_x_2210:
[----:B------:R-:W-:-:S05]  /*4e30*/  IMAD R3, R3, c[0x0][0x32c], R11 ;  /* 0x0000cb0003037a24 */ /* 0x000fca00078e020b */
[----:B------:R-:W-:Y:S02]  /*4e40*/  IADD3 R25, R3, c[0x0][0x32c], RZ ;  /* 0x0000cb0003197a10 */ /* 0x000fe40007ffe0ff */
[----:B------:R-:W-:Y:S02]  /*4e50*/  IMNMX R0, R0, R3, !PT ;  /* 0x0000000300007217 */ /* 0x000fe40007800200 */
[----:B------:R-:W-:Y:S02]  /*4e60*/  IMNMX R2, R2, R25, PT ;  /* 0x0000001902027217 */ /* 0x000fe40003800200 */
.L_x_2209:
[----:B------:R-:W-:Y:S02]  /*4e70*/  ISETP.NE.AND P0, PT, R23, RZ, PT ;  /* 0x000000ff1700720c */ /* 0x000fe40003f05270 */
[----:B------:R-:W-:Y:S02]  /*4e80*/  P2R R3, PR, RZ, 0x40 ;  /* 0x00000040ff037803 */ /* 0x000fe40000000000 */
        /* <DEDUP_REMOVED lines=76> */
[----:B------:R-:W-:Y:S02]  /*5350*/  ISETP.GT.AND P0, PT, R0, 0x1, !P6 ;  /* 0x000000010000780c */ /* 0x000fe40007704270 */
[----:B------:R-:W-:Y:S02]  /*5360*/  ISETP.NE.AND P6, PT, R3, RZ, PT ;  /* 0x000000ff0300720c */ /* 0x000fe40003fc5270 */
[----:B------:R-:W-:Y:S01]  /*5370*/  ISETP.LT.OR P0, PT, R2, 0x2, P0 ;  /* 0x000000020200780c */ /* 0x000fe20000701670 */
[----:B------:R-:W1:Y:S03]  /*5380*/  SHFL.IDX PT, R3, R7, 0x3, 0x1c1f ;  /* 0x007c1f0007037f89 */ /* 0x000e6600000e0000 */
[----:B------:R-:W-:-:S02]  /*5390*/  FSEL R78, R141, -INF , !P0 ;  /* 0xff8000008d4e7808 */ /* 0x000fc40004000000 */
        /* <DEDUP_REMOVED lines=83> */
.L_x_2215:
[----:B------:R-:W-:-:S04]  /*58d0*/  MOV R4, c[0x0][0x32c] ;  /* 0x0000cb0000047a02 */ /* 0x000fc80000000f00 */
[----:B------:R-:W-:-:S13]  /*58e0*/  ISETP.NE.AND P0, PT, R4, 0x1, PT ;  /* 0x000000010400780c */ /* 0x000fda0003f05270 */
[----:B------:R-:W-:-:S05]  /*58f0*/  @P0 IMAD.HI.U32 R4, R3, c[0x0][0x330], RZ ;  /* 0x0000cc0003040a27 */ /* 0x000fca00078e00ff */
[----:B------:R-:W-:Y:S02]  /*5900*/  @P0 SHF.R.U32.HI R3, RZ, c[0x0][0x334], R4 ;  /* 0x0000cd00ff030a19 */ /* 0x000fe40000011604 */
.L_x_2216:
[----:B------:R-:W-:Y:S05]  /*5910*/  BSYNC B0 ;  /* 0x0000000000007941 */ /* 0x000fea0003800000 */
.L_x_2214:
[----:B------:R-:W-:-:S05]  /*5920*/  IMAD R3, R3, c[0x0][0x32c], R11 ;  /* 0x0000cb0003037a24 */ /* 0x000fca00078e020b */
[----:B------:R-:W-:Y:S02]  /*5930*/  IADD3 R4, R3, c[0x0][0x32c], RZ ;  /* 0x0000cb0003047a10 */ /* 0x000fe40007ffe0ff */
[----:B------:R-:W-:Y:S02]  /*5940*/  IMNMX R0, R0, R3, !PT ;  /* 0x0000000300007217 */ /* 0x000fe40007800200 */
[----:B------:R-:W-:Y:S02]  /*5950*/  IMNMX R2, R2, R4, PT ;  /* 0x0000000402027217 */ /* 0x000fe40003800200 */
.L_x_2213:
[----:B------:R-:W-:Y:S01]  /*5960*/  ISETP.NE.AND P0, PT, R23, RZ, PT ;  /* 0x000000ff1700720c */ /* 0x000fe20003f05270 */
[----:B------:R-:W-:Y:S01]  /*5970*/  LDSM.16.MT88.4 R32, [R196] ;  /* 0x00000000c420783b */ /* 0x000fe20000004200 */
[----:B------:R-:W-:Y:S01]  /*5980*/  FMNMX.FTZ R3, R26, R27, !PT ;  /* 0x0000001b1a037209 */ /* 0x000fe20007810000 */
[----:B------:R-:W-:Y:S01]  /*5990*/  IMAD.MOV.U32 R153, RZ, RZ, R63 ;  /* 0x000000ffff997224 */ /* 0x000fe200078e003f */
[----:B------:R-:W-:Y:S01]  /*59a0*/  ISETP.GT.AND P0, PT, R0, 0x8, !P0 ;  /* 0x000000080000780c */ /* 0x000fe20004704270 */
[----:B------:R-:W-:Y:S01]  /*59b0*/  LDSM.16.MT88.4 R40, [R200] ;  /* 0x00000000c828783b */ /* 0x000fe20000004200 */
[----:B------:R-:W-:-:S02]  /*59c0*/  FMNMX.FTZ R3, R28, R3, !PT ;  /* 0x000000031c037209 */ /* 0x000fc40007810000 */
[----:B------:R-:W-:Y:S01]  /*59d0*/  ISETP.LT.OR P0, PT, R2, 0x9, P0 ;  /* 0x000000090200780c */ /* 0x000fe20000701670 */
[----:B------:R-:W-:Y:S01]  /*59e0*/  LDSM.16.MT88.4 R56, [R199] ;  /* 0x00000000c738783b */ /* 0x000fe20000004200 */
[----:B------:R-:W-:Y:S02]  /*59f0*/  FMNMX.FTZ R3, R29, R3, !PT ;  /* 0x000000031d037209 */ /* 0x000fe40007810000 */
[----:B------:R-:W-:Y:S01]  /*5a00*/  FSEL R81, R138, -INF , !P0 ;  /* 0xff8000008a517808 */ /* 0x000fe20004000000 */
[----:B------:R-:W-:Y:S01]  /*5a10*/  LDSM.16.MT88.4 R64, [R196+0x800] ;  /* 0x00080000c440783b */ /* 0x000fe20000004200 */
        /* <DEDUP_REMOVED lines=38> */
[----:B------:R-:W-:Y:S02]  /*5c80*/  ISETP.GT.AND P0, PT, R0, 0x20, !P0 ;  /* 0x000000200000780c */ /* 0x000fe40004704270 */
[----:B------:R-:W-:Y:S01]  /*5c90*/  IADD3 R211, R211, -0x2, RZ ;  /* 0xfffffffed3d37810 */ /* 0x000fe20007ffe0ff */
        /* <DEDUP_REMOVED lines=23> */
[----:B------:R-:W-:Y:S01]  /*5e10*/  FMUL.FTZ R3, R114, c[0x0][0x2d0] ;  /* 0x0000b40072037a20 */ /* 0x000fe20000410000 */
[----:B------:R-:W-:Y:S02]  /*5e20*/  ISETP.NE.AND P4, PT, R13, RZ, PT ;  /* 0x000000ff0d00720c */ /* 0x000fe40003f85270 */
[----:B------:R-:W-:-:S04]  /*5e30*/  ISETP.LT.OR P0, PT, R2, 0x32, P0 ;  /* 0x000000320200780c */ /* 0x000fc80000701670 */
[----:B------:R-:W-:Y:S02]  /*5e40*/  FSEL R152, R103, -INF , !P0 ;  /* 0xff80000067987808 */ /* 0x000fe40004000000 */
[----:B------:R-:W-:Y:S02]  /*5e50*/  ISETP.GT.AND P0, PT, R0, 0x38, !P3 ;  /* 0x000000380000780c */ /* 0x000fe40005f04270 */
[----:B------:R-:W-:Y:S02]  /*5e60*/  ISETP.NE.AND P3, PT, R14, RZ, PT ;  /* 0x000000ff0e00720c */ /* 0x000fe40003f65270 */
[----:B------:R-:W-:-:S04]  /*5e70*/  ISETP.LT.OR P0, PT, R2, 0x39, P0 ;  /* 0x000000390200780c */ /* 0x000fc80000701670 */
[----:B------:R-:W-:Y:S02]  /*5e80*/  FSEL R162, R94, -INF , !P0 ;  /* 0xff8000005ea27808 */ /* 0x000fe40004000000 */
[C---:B------:R-:W-:Y:S02]  /*5e90*/  ISETP.GT.AND P0, PT, R0.reuse, 0x39, !P2 ;  /* 0x000000390000780c */ /* 0x040fe40005704270 */
[----:B------:R-:W-:Y:S02]  /*5ea0*/  ISETP.GT.AND P2, PT, R0, 0x40, !P3 ;  /* 0x000000400000780c */ /* 0x000fe40005f44270 */
[C---:B------:R-:W-:Y:S02]  /*5eb0*/  ISETP.LT.OR P0, PT, R2.reuse, 0x3a, P0 ;  /* 0x0000003a0200780c */ /* 0x040fe40000701670 */
[----:B------:R-:W-:Y:S02]  /*5ec0*/  ISETP.LT.OR P3, PT, R2, 0x41, P2 ;  /* 0x000000410200780c */ /* 0x000fe40001761670 */
[----:B------:R-:W-:-:S02]  /*5ed0*/  FSEL R165, R95, -INF , !P0 ;  /* 0xff8000005fa57808 */ /* 0x000fc40004000000 */
[----:B------:R-:W-:Y:S02]  /*5ee0*/  ISETP.GT.AND P0, PT, R0, 0x1, !P6 ;  /* 0x000000010000780c */ /* 0x000fe40007704270 */
[----:B------:R-:W-:Y:S02]  /*5ef0*/  ISETP.NE.AND P6, PT, R6, RZ, PT ;  /* 0x000000ff0600720c */ /* 0x000fe40003fc5270 */
[----:B------:R-:W-:Y:S02]  /*5f00*/  ISETP.LT.OR P0, PT, R2, 0x2, P0 ;  /* 0x000000020200780c */ /* 0x000fe40000701670 */
[----:B------:R-:W-:Y:S02]  /*5f10*/  FSEL R161, R154, -INF , !P3 ;  /* 0xff8000009aa17808 */ /* 0x000fe40005800000 */
[----:B------:R-:W-:Y:S02]  /*5f20*/  FSEL R77, R143, -INF , !P0 ;  /* 0xff8000008f4d7808 */ /* 0x000fe40004000000 */
[----:B------:R-:W-:-:S02]  /*5f30*/  ISETP.GT.AND P0, PT, R0, RZ, !P1 ;  /* 0x000000ff0000720c */ /* 0x000fc40004f04270 */
[----:B------:R-:W-:Y:S02]  /*5f40*/  ISETP.GT.AND P1, PT, R0, 0x41, !P4 ;  /* 0x000000410000780c */ /* 0x000fe40006724270 */
[----:B------:R-:W-:Y:S02]  /*5f50*/  ISETP.LT.OR P0, PT, R2, 0x1, P0 ;  /* 0x000000010200780c */ /* 0x000fe40000701670 */
[----:B------:R-:W-:Y:S02]  /*5f60*/  ISETP.GT.AND P4, PT, R0, 0x49, !P6 ;  /* 0x000000490000780c */ /* 0x000fe40007784270 */
[----:B------:R-:W-:Y:S02]  /*5f70*/  FSEL R76, R142, -INF , !P0 ;  /* 0xff8000008e4c7808 */ /* 0x000fe40004000000 */
[----:B------:R-:W-:Y:S02]  /*5f80*/  FSETP.NEU.FTZ.AND P0, PT, R114, -INF , PT ;  /* 0xff8000007200780b */ /* 0x000fe40003f1d000 */
[----:B------:R-:W-:-:S02]  /*5f90*/  FMNMX.FTZ R7, R76, R77, !PT ;  /* 0x0000004d4c077209 */ /* 0x000fc40007810000 */
[----:B------:R-:W-:Y:S02]  /*5fa0*/  FSEL R4, R3, RZ, P0 ;  /* 0x000000ff03047208 */ /* 0x000fe40000000000 */
[----:B------:R-:W-:Y:S02]  /*5fb0*/  FMNMX.FTZ R3, R25, R30, !PT ;  /* 0x0000001e19037209 */ /* 0x000fe40007810000 */
[----:B------:R-:W-:Y:S01]  /*5fc0*/  ISETP.LT.OR P2, PT, R2, 0x42, P1 ;  /* 0x000000420200780c */ /* 0x000fe20000f41670 */
[----:B------:R-:W-:Y:S01]  /*5fd0*/  FFMA.FTZ R6, R26, c[0x0][0x2d0], -R4 ;  /* 0x0000b4001a067a23 */ /* 0x000fe20000010804 */
[----:B------:R-:W-:Y:S02]  /*5fe0*/  FMNMX.FTZ R3, R36, R3, !PT ;  /* 0x0000000324037209 */ /* 0x000fe40007810000 */
[----:B------:R-:W-:Y:S01]  /*5ff0*/  FSEL R160, R155, -INF , !P2 ;  /* 0xff8000009ba07808 */ /* 0x000fe20005000000 */
        /* <DEDUP_REMOVED lines=35> */
[----:B--2---:R-:W-:-:S03]  /*6230*/  F2FP.PACK_AB R14, R249, R248 ;  /* 0x000000f8f90e723e */ /* 0x004fc600000000ff */
        /* <DEDUP_REMOVED lines=13> */
[----:B------:R-:W-:Y:S01]  /*6310*/  ISETP.GT.AND P0, PT, R0, 0x48, !P5 ;  /* 0x000000480000780c */ /* 0x000fe20006f04270 */
[----:B------:R-:W-:Y:S01]  /*6320*/  FFMA.FTZ R6, R25, c[0x0][0x2d0], -R3 ;  /* 0x0000b40019067a23 */ /* 0x000fe20000010803 */
[----:B------:R-:W-:Y:S02]  /*6330*/  FMNMX.FTZ R5, R86, R5, !PT ;  /* 0x0000000556057209 */ /* 0x000fe40007810000 */
[----:B------:R-:W-:Y:S01]  /*6340*/  ISETP.LT.OR P1, PT, R2, 0x49, P0 ;  /* 0x000000490200780c */ /* 0x000fe20000721670 */
[----:B------:R1:W-:Y:S01]  /*6350*/  MUFU.EX2 R243, R6 ;  /* 0x0000000600f37308 */ /* 0x0003e20000000800 */
[----:B------:R-:W-:-:S02]  /*6360*/  FMNMX.FTZ R5, R88, R5, !PT ;  /* 0x0000000558057209 */ /* 0x000fc40007810000 */
[----:B------:R-:W-:Y:S01]  /*6370*/  ISETP.LT.OR P0, PT, R2, 0x4a, P4 ;  /* 0x0000004a0200780c */ /* 0x000fe20002701670 */
[----:B------:R-:W-:Y:S01]  /*6380*/  FFMA.FTZ R2, R37, c[0x0][0x2d0], -R3 ;  /* 0x0000b40025027a23 */ /* 0x000fe20000010803 */
[----:B------:R-:W-:Y:S02]  /*6390*/  FMNMX.FTZ R5, R91, R5, !PT ;  /* 0x000000055b057209 */ /* 0x000fe40007810000 */
[----:B------:R-:W-:Y:S01]  /*63a0*/  FSEL R159, R98, -INF , !P1 ;  /* 0xff800000629f7808 */ /* 0x000fe20004800000 */
[----:B------:R-:W-:Y:S01]  /*63b0*/  MUFU.EX2 R239, R2 ;  /* 0x0000000200ef7308 */ /* 0x000fe20000000800 */
[----:B------:R-:W-:Y:S02]  /*63c0*/  FMNMX.FTZ R5, R136, R5, !PT ;  /* 0x0000000588057209 */ /* 0x000fe40007810000 */
[----:B------:R-:W-:Y:S02]  /*63d0*/  FSEL R158, R99, -INF , !P0 ;  /* 0xff800000639e7808 */ /* 0x000fe40004000000 */
[----:B------:R-:W-:-:S02]  /*63e0*/  FMNMX.FTZ R5, R144, R5, !PT ;  /* 0x0000000590057209 */ /* 0x000fc40007810000 */
[----:B-1----:R-:W-:Y:S02]  /*63f0*/  FMNMX.FTZ R6, R139, R7, !PT ;  /* 0x000000078b067209 */ /* 0x002fe40007810000 */
[----:B------:R-:W-:Y:S02]  /*6400*/  FMNMX.FTZ R5, R146, R5, !PT ;  /* 0x0000000592057209 */ /* 0x000fe40007810000 */
[----:B------:R-:W-:Y:S02]  /*6410*/  FMNMX.FTZ R6, R152, R6, !PT ;  /* 0x0000000698067209 */ /* 0x000fe40007810000 */
[----:B------:R-:W-:Y:S02]  /*6420*/  FMNMX.FTZ R5, R149, R5, !PT ;  /* 0x0000000595057209 */ /* 0x000fe40007810000 */
[----:B------:R-:W-:Y:S02]  /*6430*/  FMNMX.FTZ R6, R162, R6, !PT ;  /* 0x00000006a2067209 */ /* 0x000fe40007810000 */
[----:B------:R-:W-:-:S04]  /*6440*/  FMNMX.FTZ R5, R164, R5, !PT ;  /* 0x00000005a4057209 */ /* 0x000fc80007810000 */
        /* <DEDUP_REMOVED lines=17> */
[----:B------:R-:W-:Y:S01]  /*6560*/  FFMA.FTZ R6, R60, c[0x0][0x2d0], -R3 ;  /* 0x0000b4003c067a23 */ /* 0x000fe20000010803 */
[----:B--2---:R-:W-:Y:S02]  /*6570*/  F2FP.PACK_AB R15, R239, R241 ;  /* 0x000000f1ef0f723e */ /* 0x004fe400000000ff */
[----:B------:R-:W-:Y:S01]  /*6580*/  FMNMX.FTZ R5, R161, R5, !PT ;  /* 0x00000005a1057209 */ /* 0x000fe20007810000 */
[----:B------:R-:W-:Y:S03]  /*6590*/  MUFU.EX2 R232, R6 ;  /* 0x0000000600e87308 */ /* 0x000fe60000000800 */
[----:B------:R-:W-:Y:S01]  /*65a0*/  FMNMX.FTZ R2, R160, R5, !PT ;  /* 0x00000005a0027209 */ /* 0x000fe20007810000 */
[----:B------:R-:W-:Y:S01]  /*65b0*/  FFMA.FTZ R5, R48, c[0x0][0x2d0], -R4 ;  /* 0x0000b40030057a23 */ /* 0x000fe20000010804 */
[----:B------:R-:W-:Y:S02]  /*65c0*/  HMMA.16816.F32 R44, R12, R32, RZ ;  /* 0x000000200c2c723c */ /* 0x000fe400000018ff */
[----:B------:R-:W-:Y:S01]  /*65d0*/  FMNMX.FTZ R2, R159, R2, !PT ;  /* 0x000000029f027209 */ /* 0x000fe20007810000 */
[----:B------:R2:W3:Y:S03]  /*65e0*/  MUFU.EX2 R244, R5 ;  /* 0x0000000500f47308 */ /* 0x0004e60000000800 */
[----:B------:R-:W-:-:S02]  /*65f0*/  FMNMX.FTZ R2, R158, R2, !PT ;  /* 0x000000029e027209 */ /* 0x000fc40007810000 */
[----:B------:R-:W-:Y:S03]  /*6600*/  HMMA.16816.F32 R52, R12, R40, RZ ;  /* 0x000000280c34723c */ /* 0x000fe600000018ff */
[----:B------:R-:W4:Y:S01]  /*6610*/  SHFL.BFLY PT, R7, R2, 0x2, 0x1f ;  /* 0x0c401f0002077f89 */ /* 0x000f2200000e0000 */
[----:B-1----:R-:W-:Y:S01]  /*6620*/  FMNMX.FTZ R112, R0, R8, !PT ;  /* 0x0000000800707209 */ /* 0x002fe20007810000 */
[----:B------:R-:W-:-:S03]  /*6630*/  FFMA.FTZ R0, R62, c[0x0][0x2d0], -R3 ;  /* 0x0000b4003e007a23 */ /* 0x000fc60000010803 */
[----:B------:R-:W-:Y:S01]  /*6640*/  HMMA.16816.F32 R24, R12, R56, RZ ;  /* 0x000000380c18723c */ /* 0x000fe200000018ff */
[----:B------:R-:W-:Y:S01]  /*6650*/  FSETP.NEU.FTZ.AND P0, PT, R112, -INF , PT ;  /* 0xff8000007000780b */ /* 0x000fe20003f1d000 */
[----:B--2---:R-:W-:Y:S01]  /*6660*/  FFMA.FTZ R5, R50, c[0x0][0x2d0], -R4 ;  /* 0x0000b40032057a23 */ /* 0x004fe20000010804 */
[----:B------:R1:W-:Y:S01]  /*6670*/  MUFU.EX2 R237, R0 ;  /* 0x0000000000ed7308 */ /* 0x0003e20000000800 */
[----:B---3--:R-:W-:-:S04]  /*6680*/  F2FP.PACK_AB R8, R244, R251 ;  /* 0x000000fbf408723e */ /* 0x008fc800000000ff */
[C---:B------:R-:W-:Y:S03]  /*6690*/  HMMA.16816.F32 R28, R12.reuse, R34, RZ ;  /* 0x000000220c1c723c */ /* 0x040fe600000018ff */
[----:B------:R2:W-:Y:S05]  /*66a0*/  MUFU.EX2 R245, R5 ;  /* 0x0000000500f57308 */ /* 0x0005ea0000000800 */
[C---:B------:R-:W-:Y:S01]  /*66b0*/  HMMA.16816.F32 R20, R12.reuse, R42, RZ ;  /* 0x0000002a0c14723c */ /* 0x040fe200000018ff */
[----:B-1----:R-:W-:Y:S02]  /*66c0*/  FFMA.FTZ R0, R68, c[0x0][0x2d0], -R3 ;  /* 0x0000b40044007a23 */ /* 0x002fe40000010803 */
[----:B------:R-:W-:Y:S02]  /*66d0*/  LDSM.16.MT88.4 R68, [R199+0x800] ;  /* 0x00080000c744783b */ /* 0x000fe40000004200 */
[----:B------:R-:W1:Y:S03]  /*66e0*/  MUFU.EX2 R240, R0 ;  /* 0x0000000000f07308 */ /* 0x000e660000000800 */
[----:B------:R-:W-:Y:S01]  /*66f0*/  HMMA.16816.F32 R16, R12, R38, RZ ;  /* 0x000000260c10723c */ /* 0x000fe200000018ff */
[----:B--2---:R-:W-:-:S04]  /*6700*/  FFMA.FTZ R5, R51, c[0x0][0x2d0], -R4 ;  /* 0x0000b40033057a23 */ /* 0x004fc80000010804 */
[----:B------:R2:W3:Y:S01]  /*6710*/  MUFU.EX2 R246, R5 ;  /* 0x0000000500f67308 */ /* 0x0004e20000000800 */
[----:B-1----:R-:W-:Y:S01]  /*6720*/  F2FP.PACK_AB R11, R240, R237 ;  /* 0x000000edf00b723e */ /* 0x002fe200000000ff */
[----:B--2---:R-:W-:Y:S01]  /*6730*/  FFMA.FTZ R5, R61, c[0x0][0x2d0], -R4 ;  /* 0x0000b4003d057a23 */ /* 0x004fe20000010804 */
[----:B---3--:R-:W-:Y:S01]  /*6740*/  F2FP.PACK_AB R10, R246, R245 ;  /* 0x000000f5f60a723e */ /* 0x008fe200000000ff */
[----:B------:R-:W1:Y:S04]  /*6750*/  LDSM.16.MT88.4 R60, [R200+0x800] ;  /* 0x00080000c83c783b */ /* 0x000e680000004200 */
[----:B------:R2:W-:Y:S02]  /*6760*/  MUFU.EX2 R247, R5 ;  /* 0x0000000500f77308 */ /* 0x0005e40000000800 */
[----:B--2---:R-:W-:-:S02]  /*6770*/  FFMA.FTZ R5, R49, c[0x0][0x2d0], -R3 ;  /* 0x0000b40031057a23 */ /* 0x004fc40000010803 */
[C---:B------:R-:W-:Y:S04]  /*6780*/  HMMA.16816.F32 R48, R12.reuse, R36, RZ ;  /* 0x000000240c30723c */ /* 0x040fe800000018ff */
[----:B------:R4:W2:Y:S04]  /*6790*/  MUFU.EX2 R233, R5 ;  /* 0x0000000500e97308 */ /* 0x0008a80000000800 */
[----:B------:R-:W-:Y:S01]  /*67a0*/  HMMA.16816.F32 R12, R12, R58, RZ ;  /* 0x0000003a0c0c723c */ /* 0x000fe200000018ff */
[----:B----4-:R-:W-:Y:S01]  /*67b0*/  FMNMX.FTZ R5, R2, R7, !PT ;  /* 0x0000000702057209 */ /* 0x010fe20007810000 */
[----:B------:R-:W-:Y:S01]  /*67c0*/  FMUL.FTZ R2, R112, c[0x0][0x2d0] ;  /* 0x0000b40070027a20 */ /* 0x000fe20000410000 */
[----:B--2---:R-:W-:-:S03]  /*67d0*/  F2FP.PACK_AB R9, R232, R233 ;  /* 0x000000e9e809723e */ /* 0x004fc600000000ff */
[----:B------:R-:W2:Y:S01]  /*67e0*/  SHFL.BFLY PT, R6, R5, 0x1, 0x1f ;  /* 0x0c201f0005067f89 */ /* 0x000ea200000e0000 */
[----:B------:R-:W-:-:S03]  /*67f0*/  FSEL R2, R2, RZ, P0 ;  /* 0x000000ff02027208 */ /* 0x000fc60000000000 */
[----:B------:R-:W-:Y:S02]  /*6800*/  HMMA.16816.F32 R108, R8, R64, R44 ;  /* 0x00000040086c723c */ /* 0x000fe4000000182c */
[----:B------:R-:W-:-:S04]  /*6810*/  FFMA.FTZ R0, R79, c[0x0][0x2d0], -R2 ;  /* 0x0000b4004f007a23 */ /* 0x000fc80000010802 */
[----:B------:R3:W-:Y:S02]  /*6820*/  MUFU.EX2 R230, R0 ;  /* 0x0000000000e67308 */ /* 0x0007e40000000800 */
[C---:B-1----:R-:W-:Y:S08]  /*6830*/  HMMA.16816.F32 R52, R8.reuse, R60, R52 ;  /* 0x0000003c0834723c */ /* 0x042ff00000001834 */
[----:B------:R-:W-:Y:S01]  /*6840*/  HMMA.16816.F32 R48, R8, R72, R48 ;  /* 0x000000480830723c */ /* 0x000fe20000001830 */
[----:B--2---:R-:W-:Y:S01]  /*6850*/  FMNMX.FTZ R5, R5, R6, !PT ;  /* 0x0000000605057209 */ /* 0x004fe20007810000 */
[----:B------:R-:W-:-:S02]  /*6860*/  FFMA.FTZ R6, R83, c[0x0][0x2d0], -R2 ;  /* 0x0000b40053067a23 */ /* 0x000fc40000010802 */
[--C-:B---3--:R-:W-:Y:S01]  /*6870*/  FFMA.FTZ R0, R78, c[0x0][0x2d0], -R2.reuse ;  /* 0x0000b4004e007a23 */ /* 0x108fe20000010802 */
[----:B------:R-:W-:Y:S01]  /*6880*/  FSETP.NEU.FTZ.AND P0, PT, R5, -INF , PT ;  /* 0xff8000000500780b */ /* 0x000fe20003f1d000 */
[----:B------:R-:W-:Y:S02]  /*6890*/  MUFU.EX2 R228, R6 ;  /* 0x0000000600e47308 */ /* 0x000fe40000000800 */
[C---:B------:R-:W-:Y:S06]  /*68a0*/  HMMA.16816.F32 R44, R8.reuse, R68, R24 ;  /* 0x00000044082c723c */ /* 0x040fec0000001818 */
[----:B------:R1:W2:Y:S02]  /*68b0*/  MUFU.EX2 R7, R0 ;  /* 0x0000000000077308 */ /* 0x0002a40000000800 */
[C---:B------:R-:W-:Y:S08]  /*68c0*/  HMMA.16816.F32 R100, R8.reuse, R66, R28 ;  /* 0x000000420864723c */ /* 0x040ff0000000181c */
[----:B------:R-:W-:Y:S01]  /*68d0*/  HMMA.16816.F32 R96, R8, R62, R20 ;  /* 0x0000003e0860723c */ /* 0x000fe20000001814 */
[----:B-1----:R-:W-:-:S07]  /*68e0*/  FFMA.FTZ R0, R82, c[0x0][0x2d0], -R2 ;  /* 0x0000b40052007a23 */ /* 0x002fce0000010802 */
[C---:B------:R-:W-:Y:S01]  /*68f0*/  HMMA.16816.F32 R104, R8.reuse, R74, R16 ;  /* 0x0000004a0868723c */ /* 0x040fe20000001810 */
[----:B------:R1:W3:Y:S07]  /*6900*/  MUFU.EX2 R229, R0 ;  /* 0x0000000000e57308 */ /* 0x0002ee0000000800 */
[----:B------:R-:W-:Y:S07]  /*6910*/  HMMA.16816.F32 R92, R8, R70, R12 ;  /* 0x00000046085c723c */ /* 0x000fee000000180c */
[----:B--2---:R-:W-:Y:S01]  /*6920*/  F2FP.PACK_AB R8, R7, R230 ;  /* 0x000000e60708723e */ /* 0x004fe200000000ff */
[----:B------:R-:W-:-:S02]  /*6930*/  FADD.FTZ R7, R230, R7 ;  /* 0x00000007e6077221 */ /* 0x000fc40000010000 */
[----:B-1----:R-:W-:Y:S01]  /*6940*/  FMUL.FTZ R0, R5, c[0x0][0x2d0] ;  /* 0x0000b40005007a20 */ /* 0x002fe20000410000 */
[----:B---3--:R-:W-:Y:S01]  /*6950*/  F2FP.PACK_AB R10, R228, R229 ;  /* 0x000000e5e40a723e */ /* 0x008fe200000000ff */
[----:B------:R-:W-:-:S03]  /*6960*/  FADD.FTZ R7, R229, R7 ;  /* 0x00000007e5077221 */ /* 0x000fc60000010000 */
[----:B------:R-:W-:Y:S01]  /*6970*/  FSEL R0, R0, RZ, P0 ;  /* 0x000000ff00007208 */ /* 0x000fe20000000000 */
[----:B------:R-:W-:-:S04]  /*6980*/  FADD.FTZ R7, R228, R7 ;  /* 0x00000007e4077221 */ /* 0x000fc80000010000 */
        /* <DEDUP_REMOVED lines=44> */
[----:B-1----:R-:W-:-:S03]  /*6c50*/  FFMA.FTZ R6, R118, c[0x0][0x2d0], -R4 ;  /* 0x0000b40076067a23 */ /* 0x002fc60000010804 */
[----:B------:R-:W-:Y:S01]  /*6c60*/  LDSM.16.MT88.4 R64, [R200+0x1800] ;  /* 0x00180000c840783b */ /* 0x000fe20000004200 */
[----:B------:R1:W-:Y:S02]  /*6c70*/  MUFU.EX2 R219, R6 ;  /* 0x0000000600db7308 */ /* 0x0003e40000000800 */
[C---:B------:R-:W-:Y:S01]  /*6c80*/  HMMA.16816.F32 R140, R8.reuse, R60, R20 ;  /* 0x0000003c088c723c */ /* 0x040fe20000001814 */
[----:B------:R-:W-:Y:S07]  /*6c90*/  LDSM.16.MT88.4 R20, [R200+0x1000] ;  /* 0x00100000c814783b */ /* 0x000fee0000004200 */
[----:B------:R-:W-:Y:S01]  /*6ca0*/  HMMA.16816.F32 R88, R8, R72, R16 ;  /* 0x000000480858723c */ /* 0x000fe20000001810 */
[----:B------:R-:W5:Y:S01]  /*6cb0*/  LDSM.16.MT88.4 R16, [R196+0x1000] ;  /* 0x00100000c410783b */ /* 0x000f620000004200 */
[----:B-1----:R-:W-:-:S06]  /*6cc0*/  FFMA.FTZ R6, R121, c[0x0][0x2d0], -R4 ;  /* 0x0000b40079067a23 */ /* 0x002fcc0000010804 */
[C---:B------:R-:W-:Y:S01]  /*6cd0*/  HMMA.16816.F32 R132, R8.reuse, R68, R12 ;  /* 0x000000440884723c */ /* 0x040fe2000000180c */
[----:B------:R1:W-:Y:S07]  /*6ce0*/  MUFU.EX2 R220, R6 ;  /* 0x0000000600dc7308 */ /* 0x0003ee0000000800 */
[C---:B------:R-:W-:Y:S01]  /*6cf0*/  HMMA.16816.F32 R84, R8.reuse, R74, R36 ;  /* 0x0000004a0854723c */ /* 0x040fe20000001824 */
[----:B------:R-:W-:Y:S07]  /*6d00*/  LDSM.16.MT88.4 R72, [R199+0x1800] ;  /* 0x00180000c748783b */ /* 0x000fee0000004200 */
[----:B------:R-:W-:Y:S01]  /*6d10*/  HMMA.16816.F32 R80, R8, R62, R40 ;  /* 0x0000003e0850723c */ /* 0x000fe20000001828 */
[----:B------:R-:W-:Y:S01]  /*6d20*/  LDSM.16.MT88.4 R60, [R196+0x1800] ;  /* 0x00180000c43c783b */ /* 0x000fe20000004200 */
[----:B-1----:R-:W-:-:S04]  /*6d30*/  FFMA.FTZ R6, R122, c[0x0][0x2d0], -R4 ;  /* 0x0000b4007a067a23 */ /* 0x002fc80000010804 */
[----:B------:R1:W-:Y:S02]  /*6d40*/  MUFU.EX2 R216, R6 ;  /* 0x0000000600d87308 */ /* 0x0003e40000000800 */
[----:B-1----:R-:W-:-:S06]  /*6d50*/  FFMA.FTZ R6, R123, c[0x0][0x2d0], -R4 ;  /* 0x0000b4007b067a23 */ /* 0x002fcc0000010804 */
[----:B------:R1:W-:Y:S02]  /*6d60*/  MUFU.EX2 R212, R6 ;  /* 0x0000000600d47308 */ /* 0x0003e40000000800 */
[----:B-1----:R-:W-:-:S06]  /*6d70*/  FFMA.FTZ R6, R116, c[0x0][0x2d0], -R3 ;  /* 0x0000b40074067a23 */ /* 0x002fcc0000010803 */
[----:B------:R1:W-:Y:S02]  /*6d80*/  MUFU.EX2 R195, R6 ;  /* 0x0000000600c37308 */ /* 0x0003e40000000800 */
[----:B-1----:R-:W-:-:S06]  /*6d90*/  FFMA.FTZ R6, R115, c[0x0][0x2d0], -R3 ;  /* 0x0000b40073067a23 */ /* 0x002fcc0000010803 */
[----:B------:R1:W1:Y:S02]  /*6da0*/  MUFU.EX2 R194, R6 ;  /* 0x0000000600c27308 */ /* 0x0002640000000800 */
[----:B-1----:R-:W-:Y:S02]  /*6db0*/  FFMA.FTZ R6, R120, c[0x0][0x2d0], -R3 ;  /* 0x0000b40078067a23 */ /* 0x002fe40000010803 */
[----:B------:R-:W-:Y:S01]  /*6dc0*/  HMMA.16816.F32 R120, R8, R70, R32 ;  /* 0x000000460878723c */ /* 0x000fe20000001820 */
[----:B------:R-:W1:Y:S03]  /*6dd0*/  LDSM.16.MT88.4 R68, [R197+0x1800] ;  /* 0x00180000c544783b */ /* 0x000e660000004200 */
[----:B------:R3:W-:Y:S03]  /*6de0*/  MUFU.EX2 R193, R6 ;  /* 0x0000000600c17308 */ /* 0x0007e60000000800 */
[----:B--2---:R-:W-:-:S02]  /*6df0*/  F2FP.PACK_AB R8, R221, R247 ;  /* 0x000000f7dd08723e */ /* 0x004fc400000000ff */
[----:B------:R-:W-:Y:S02]  /*6e00*/  F2FP.PACK_AB R9, R194, R195 ;  /* 0x000000c3c209723e */ /* 0x000fe400000000ff */
[----:B------:R-:W-:Y:S01]  /*6e10*/  F2FP.PACK_AB R10, R220, R219 ;  /* 0x000000dbdc0a723e */ /* 0x000fe200000000ff */
[----:B---3--:R-:W-:-:S04]  /*6e20*/  FFMA.FTZ R6, R128, c[0x0][0x2d0], -R3 ;  /* 0x0000b40080067a23 */ /* 0x008fc80000010803 */
[----:B------:R2:W3:Y:S02]  /*6e30*/  MUFU.EX2 R191, R6 ;  /* 0x0000000600bf7308 */ /* 0x0004e40000000800 */
[----:B--2---:R-:W-:Y:S01]  /*6e40*/  FFMA.FTZ R6, R151, c[0x0][0x2d0], -R4 ;  /* 0x0000b40097067a23 */ /* 0x004fe20000010804 */
[----:B---3--:R-:W-:-:S05]  /*6e50*/  F2FP.PACK_AB R11, R191, R193 ;  /* 0x000000c1bf0b723e */ /* 0x008fca00000000ff */
[----:B------:R2:W-:Y:S02]  /*6e60*/  MUFU.EX2 R192, R6 ;  /* 0x0000000600c07308 */ /* 0x0005e40000000800 */
[C---:B------:R-:W-:Y:S08]  /*6e70*/  HMMA.16816.F32 R32, R8.reuse, R26, R104 ;  /* 0x0000001a0820723c */ /* 0x040ff00000001868 */
[----:B----4-:R-:W-:Y:S01]  /*6e80*/  HMMA.16816.F32 R12, R8, R30, R92 ;  /* 0x0000001e080c723c */ /* 0x010fe2000000185c */
[----:B------:R-:W-:Y:S01]  /*6e90*/  LDSM.16.MT88.4 R92, [R197+0x2000] ;  /* 0x00200000c55c783b */ /* 0x000fe20000004200 */
[----:B--2---:R-:W-:-:S04]  /*6ea0*/  FFMA.FTZ R6, R150, c[0x0][0x2d0], -R4 ;  /* 0x0000b40096067a23 */ /* 0x004fc80000010804 */
[----:B------:R2:W3:Y:S02]  /*6eb0*/  MUFU.EX2 R190, R6 ;  /* 0x0000000600be7308 */ /* 0x0004e40000000800 */
[C---:B-----5:R-:W-:Y:S08]  /*6ec0*/  HMMA.16816.F32 R56, R8.reuse, R16, R108 ;  /* 0x000000100838723c */ /* 0x060ff0000000186c */
[----:B------:R-:W-:Y:S01]  /*6ed0*/  HMMA.16816.F32 R52, R8, R20, R52 ;  /* 0x000000140834723c */ /* 0x000fe20000001834 */
[----:B--2---:R-:W-:-:S07]  /*6ee0*/  FFMA.FTZ R6, R130, c[0x0][0x2d0], -R3 ;  /* 0x0000b40082067a23 */ /* 0x004fce0000010803 */
[C---:B------:R-:W-:Y:S01]  /*6ef0*/  HMMA.16816.F32 R48, R8.reuse, R24, R48 ;  /* 0x000000180830723c */ /* 0x040fe20000001830 */
[----:B------:R2:W-:Y:S07]  /*6f00*/  MUFU.EX2 R189, R6 ;  /* 0x0000000600bd7308 */ /* 0x0005ee0000000800 */
[C---:B------:R-:W-:Y:S08]  /*6f10*/  HMMA.16816.F32 R44, R8.reuse, R28, R44 ;  /* 0x0000001c082c723c */ /* 0x040ff0000000182c */
[----:B------:R-:W-:Y:S01]  /*6f20*/  HMMA.16816.F32 R40, R8, R18, R100 ;  /* 0x000000120828723c */ /* 0x000fe20000001864 */
[----:B--2---:R-:W-:-:S04]  /*6f30*/  FFMA.FTZ R6, R145, c[0x0][0x2d0], -R3 ;  /* 0x0000b40091067a23 */ /* 0x004fc80000010803 */
[----:B------:R2:W4:Y:S03]  /*6f40*/  MUFU.EX2 R188, R6 ;  /* 0x0000000600bc7308 */ /* 0x0005260000000800 */
[----:B------:R-:W-:Y:S07]  /*6f50*/  HMMA.16816.F32 R36, R8, R22, R96 ;  /* 0x000000160824723c */ /* 0x000fee0000001860 */
[----:B------:R-:W-:-:S02]  /*6f60*/  F2FP.PACK_AB R8, R212, R216 ;  /* 0x000000d8d408723e */ /* 0x000fc400000000ff */
[----:B---3--:R-:W-:Y:S01]  /*6f70*/  F2FP.PACK_AB R10, R190, R192 ;  /* 0x000000c0be0a723e */ /* 0x008fe200000000ff */
[----:B--2---:R-:W-:Y:S01]  /*6f80*/  FFMA.FTZ R6, R147, c[0x0][0x2d0], -R3 ;  /* 0x0000b40093067a23 */ /* 0x004fe20000010803 */
[----:B----4-:R-:W-:-:S03]  /*6f90*/  F2FP.PACK_AB R9, R188, R189 ;  /* 0x000000bdbc09723e */ /* 0x010fc600000000ff */
[----:B------:R2:W-:Y:S02]  /*6fa0*/  MUFU.EX2 R187, R6 ;  /* 0x0000000600bb7308 */ /* 0x0005e40000000800 */
[----:B--2---:R-:W-:-:S06]  /*6fb0*/  FFMA.FTZ R6, R148, c[0x0][0x2d0], -R3 ;  /* 0x0000b40094067a23 */ /* 0x004fcc0000010803 */
[----:B------:R2:W3:Y:S02]  /*6fc0*/  MUFU.EX2 R186, R6 ;  /* 0x0000000600ba7308 */ /* 0x0004e40000000800 */
[----:B--2---:R-:W-:Y:S01]  /*6fd0*/  FFMA.FTZ R6, R136, c[0x0][0x2d0], -R2 ;  /* 0x0000b40088067a23 */ /* 0x004fe20000010802 */
[----:B---3--:R-:W-:-:S05]  /*6fe0*/  F2FP.PACK_AB R11, R186, R187 ;  /* 0x000000bbba0b723e */ /* 0x008fca00000000ff */
[----:B------:R2:W-:Y:S02]  /*6ff0*/  MUFU.EX2 R184, R6 ;  /* 0x0000000600b87308 */ /* 0x0005e40000000800 */
[C---:B-1----:R-:W-:Y:S08]  /*7000*/  HMMA.16816.F32 R96, R8.reuse, R70, R32 ;  /* 0x000000460860723c */ /* 0x042ff00000001820 */
[----:B------:R-:W-:Y:S01]  /*7010*/  HMMA.16816.F32 R32, R8, R74, R12 ;  /* 0x0000004a0820723c */ /* 0x000fe2000000180c */
[----:B------:R-:W-:Y:S01]  /*7020*/  LDSM.16.MT88.4 R12, [R199+0x2000] ;  /* 0x00200000c70c783b */ /* 0x000fe20000004200 */
[----:B--2---:R-:W-:-:S04]  /*7030*/  FFMA.FTZ R6, R144, c[0x0][0x2d0], -R2 ;  /* 0x0000b40090067a23 */ /* 0x004fc80000010802 */
[----:B------:R1:W2:Y:S02]  /*7040*/  MUFU.EX2 R185, R6 ;  /* 0x0000000600b97308 */ /* 0x0002a40000000800 */
        /* <DEDUP_REMOVED lines=15> */
[--C-:B-1----:R-:W-:Y:S02]  /*7140*/  FFMA.FTZ R6, R131, c[0x0][0x2d0], -R0.reuse ;  /* 0x0000b40083067a23 */ /* 0x102fe40000010800 */
[----:B------:R-:W1:Y:S04]  /*7150*/  LDSM.16.MT88.4 R128, [R196+0x2000] ;  /* 0x00200000c480783b */ /* 0x000e680000004200 */
[----:B------:R2:W3:Y:S02]  /*7160*/  MUFU.EX2 R181, R6 ;  /* 0x0000000600b57308 */ /* 0x0004e40000000800 */
[----:B--2---:R-:W-:Y:S01]  /*7170*/  FFMA.FTZ R6, R137, c[0x0][0x2d0], -R0 ;  /* 0x0000b40089067a23 */ /* 0x004fe20000010800 */
[----:B---3--:R-:W-:-:S05]  /*7180*/  F2FP.PACK_AB R9, R181, R180 ;  /* 0x000000b4b509723e */ /* 0x008fca00000000ff */
[----:B------:R2:W-:Y:S02]  /*7190*/  MUFU.EX2 R116, R6 ;  /* 0x0000000600747308 */ /* 0x0005e40000000800 */
[----:B--2---:R-:W-:-:S06]  /*71a0*/  FFMA.FTZ R6, R138, c[0x0][0x2d0], -R0 ;  /* 0x0000b4008a067a23 */ /* 0x004fcc0000010800 */
[----:B------:R2:W3:Y:S02]  /*71b0*/  MUFU.EX2 R115, R6 ;  /* 0x0000000600737308 */ /* 0x0004e40000000800 */
[----:B--2---:R-:W-:Y:S01]  /*71c0*/  FFMA.FTZ R6, R175, c[0x0][0x2d0], -R4 ;  /* 0x0000b400af067a23 */ /* 0x004fe20000010804 */
[----:B---3--:R-:W-:-:S05]  /*71d0*/  F2FP.PACK_AB R11, R115, R116 ;  /* 0x00000074730b723e */ /* 0x008fca00000000ff */
[----:B------:R2:W-:Y:S02]  /*71e0*/  MUFU.EX2 R175, R6 ;  /* 0x0000000600af7308 */ /* 0x0005e40000000800 */
[C---:B------:R-:W-:Y:S08]  /*71f0*/  HMMA.16816.F32 R104, R8.reuse, R28, R132 ;  /* 0x0000001c0868723c */ /* 0x040ff00000001884 */
[----:B------:R-:W-:Y:S01]  /*7200*/  HMMA.16816.F32 R124, R8, R16, R124 ;  /* 0x00000010087c723c */ /* 0x000fe2000000187c */
[----:B--2---:R-:W-:-:S04]  /*7210*/  FFMA.FTZ R6, R174, c[0x0][0x2d0], -R4 ;  /* 0x0000b400ae067a23 */ /* 0x004fc80000010804 */
[----:B------:R2:W-:Y:S03]  /*7220*/  MUFU.EX2 R174, R6 ;  /* 0x0000000600ae7308 */ /* 0x0005e60000000800 */
[C---:B------:R-:W-:Y:S08]  /*7230*/  HMMA.16816.F32 R16, R8.reuse, R18, R76 ;  /* 0x000000120810723c */ /* 0x040ff0000000184c */
[----:B------:R-:W-:Y:S01]  /*7240*/  HMMA.16816.F32 R76, R8, R30, R120 ;  /* 0x0000001e084c723c */ /* 0x000fe20000001878 */
[----:B--2---:R-:W-:-:S07]  /*7250*/  FFMA.FTZ R6, R173, c[0x0][0x2d0], -R4 ;  /* 0x0000b400ad067a23 */ /* 0x004fce0000010804 */
[C---:B------:R-:W-:Y:S01]  /*7260*/  HMMA.16816.F32 R140, R8.reuse, R20, R140 ;  /* 0x00000014088c723c */ /* 0x040fe2000000188c */
[----:B------:R-:W-:Y:S01]  /*7270*/  FFMA.FTZ R4, R172, c[0x0][0x2d0], -R4 ;  /* 0x0000b400ac047a23 */ /* 0x000fe20000010804 */
[----:B------:R2:W-:Y:S06]  /*7280*/  MUFU.EX2 R173, R6 ;  /* 0x0000000600ad7308 */ /* 0x0005ec0000000800 */
[C---:B------:R-:W-:Y:S02]  /*7290*/  HMMA.16816.F32 R20, R8.reuse, R22, R80 ;  /* 0x000000160814723c */ /* 0x040fe40000001850 */
[----:B------:R3:W4:Y:S06]  /*72a0*/  MUFU.EX2 R172, R4 ;  /* 0x0000000400ac7308 */ /* 0x00072c0000000800 */
[----:B------:R-:W-:Y:S01]  /*72b0*/  HMMA.16816.F32 R80, R8, R26, R84 ;  /* 0x0000001a0850723c */ /* 0x000fe20000001854 */
[----:B--2---:R-:W-:-:S07]  /*72c0*/  IMAD.MOV.U32 R6, RZ, RZ, R153 ;  /* 0x000000ffff067224 */ /* 0x004fce00078e0099 */
[----:B------:R-:W-:Y:S01]  /*72d0*/  HMMA.16816.F32 R88, R8, R24, R88 ;  /* 0x000000180858723c */ /* 0x000fe20000001858 */
[----:B---3--:R-:W-:Y:S01]  /*72e0*/  FFMA.FTZ R4, R171, c[0x0][0x2d0], -R3 ;  /* 0x0000b400ab047a23 */ /* 0x008fe20000010803 */
[----:B----4-:R-:W-:-:S03]  /*72f0*/  F2FP.PACK_AB R154, R172, R173 ;  /* 0x000000adac9a723e */ /* 0x010fc600000000ff */
[----:B------:R2:W-:Y:S02]  /*7300*/  MUFU.EX2 R171, R4 ;  /* 0x0000000400ab7308 */ /* 0x0005e40000000800 */
[----:B--2---:R-:W-:-:S06]  /*7310*/  FFMA.FTZ R4, R170, c[0x0][0x2d0], -R3 ;  /* 0x0000b400aa047a23 */ /* 0x004fcc0000010803 */
[----:B------:R2:W3:Y:S02]  /*7320*/  MUFU.EX2 R170, R4 ;  /* 0x0000000400aa7308 */ /* 0x0004e40000000800 */
[--C-:B--2---:R-:W-:Y:S01]  /*7330*/  FFMA.FTZ R4, R168, c[0x0][0x2d0], -R3.reuse ;  /* 0x0000b400a8047a23 */ /* 0x104fe20000010803 */
[----:B---3--:R-:W-:Y:S01]  /*7340*/  F2FP.PACK_AB R153, R170, R171 ;  /* 0x000000abaa99723e */ /* 0x008fe200000000ff */
[----:B------:R-:W-:-:S04]  /*7350*/  FFMA.FTZ R3, R167, c[0x0][0x2d0], -R3 ;  /* 0x0000b400a7037a23 */ /* 0x000fc80000010803 */
[----:B------:R2:W-:Y:S08]  /*7360*/  MUFU.EX2 R168, R4 ;  /* 0x0000000400a87308 */ /* 0x0005f00000000800 */
[----:B------:R3:W4:Y:S01]  /*7370*/  MUFU.EX2 R167, R3 ;  /* 0x0000000300a77308 */ /* 0x0007220000000800 */
[----:B--2---:R-:W-:-:S05]  /*7380*/  IMAD.MOV.U32 R4, RZ, RZ, c[0x0][0x2c4] ;  /* 0x0000b100ff047624 */ /* 0x004fca00078e00ff */
[----:B------:R-:W-:Y:S01]  /*7390*/  ISETP.NE.AND P6, PT, R4, 0x1, PT ;  /* 0x000000010400780c */ /* 0x000fe20003fc5270 */
[----:B---3--:R-:W-:Y:S01]  /*73a0*/  FFMA.FTZ R3, R164, c[0x0][0x2d0], -R2 ;  /* 0x0000b400a4037a23 */ /* 0x008fe20000010802 */
[----:B----4-:R-:W-:-:S03]  /*73b0*/  F2FP.PACK_AB R155, R167, R168 ;  /* 0x000000a8a79b723e */ /* 0x010fc600000000ff */
[----:B------:R2:W-:Y:S02]  /*73c0*/  MUFU.EX2 R164, R3 ;  /* 0x0000000300a47308 */ /* 0x0005e40000000800 */
[----:B--2---:R-:W-:-:S06]  /*73d0*/  FFMA.FTZ R3, R163, c[0x0][0x2d0], -R2 ;  /* 0x0000b400a3037a23 */ /* 0x004fcc0000010802 */
[----:B------:R2:W3:Y:S02]  /*73e0*/  MUFU.EX2 R163, R3 ;  /* 0x0000000300a37308 */ /* 0x0004e40000000800 */
[----:B--2---:R-:W-:Y:S01]  /*73f0*/  FFMA.FTZ R3, R166, c[0x0][0x2d0], -R2 ;  /* 0x0000b400a6037a23 */ /* 0x004fe20000010802 */
[----:B---3--:R-:W-:Y:S01]  /*7400*/  F2FP.PACK_AB R8, R163, R164 ;  /* 0x000000a4a308723e */ /* 0x008fe200000000ff */
[----:B------:R-:W-:-:S04]  /*7410*/  IMAD.MOV.U32 R166, RZ, RZ, c[0x0][0x32c] ;  /* 0x0000cb00ffa67624 */ /* 0x000fc800078e00ff */
[----:B------:R2:W-:Y:S02]  /*7420*/  MUFU.EX2 R117, R3 ;  /* 0x0000000300757308 */ /* 0x0005e40000000800 */
[----:B--2---:R-:W-:-:S06]  /*7430*/  FFMA.FTZ R3, R169, c[0x0][0x2d0], -R2 ;  /* 0x0000b400a9037a23 */ /* 0x004fcc0000010802 */
[----:B------:R2:W3:Y:S02]  /*7440*/  MUFU.EX2 R118, R3 ;  /* 0x0000000300767308 */ /* 0x0004e40000000800 */
[----:B--2---:R-:W-:Y:S01]  /*7450*/  FFMA.FTZ R3, R139, c[0x0][0x2d0], -R0 ;  /* 0x0000b4008b037a23 */ /* 0x004fe20000010800 */
[----:B---3--:R-:W-:-:S05]  /*7460*/  F2FP.PACK_AB R10, R118, R117 ;  /* 0x00000075760a723e */ /* 0x008fca00000000ff */
[----:B------:R2:W-:Y:S02]  /*7470*/  MUFU.EX2 R28, R3 ;  /* 0x00000003001c7308 */ /* 0x0005e40000000800 */
[----:B--2---:R-:W-:Y:S01]  /*7480*/  FFMA.FTZ R3, R152, c[0x0][0x2d0], -R0 ;  /* 0x0000b40098037a23 */ /* 0x004fe20000010800 */
[----:B------:R-:W-:-:S05]  /*7490*/  F2FP.PACK_AB R152, R174, R175 ;  /* 0x000000afae98723e */ /* 0x000fca00000000ff */
[----:B------:R2:W3:Y:S02]  /*74a0*/  MUFU.EX2 R31, R3 ;  /* 0x00000003001f7308 */ /* 0x0004e40000000800 */
[C---:B-1----:R-:W-:Y:S08]  /*74b0*/  HMMA.16816.F32 R120, R152.reuse, R128, R56 ;  /* 0x000000809878723c */ /* 0x042ff00000001838 */
[----:B------:R-:W-:Y:S01]  /*74c0*/  HMMA.16816.F32 R132, R152, R130, R40 ;  /* 0x000000829884723c */ /* 0x000fe20000001828 */
[----:B--2---:R-:W-:Y:S01]  /*74d0*/  FFMA.FTZ R3, R162, c[0x0][0x2d0], -R0 ;  /* 0x0000b400a2037a23 */ /* 0x004fe20000010800 */
[----:B---3--:R-:W-:-:S03]  /*74e0*/  F2FP.PACK_AB R9, R31, R28 ;  /* 0x0000001c1f09723e */ /* 0x008fc600000000ff */
        /* <DEDUP_REMOVED lines=8> */
[----:B-1----:R-:W-:Y:S01]  /*7570*/  FFMA.FTZ R3, R176, c[0x0][0x2d0], -R2 ;  /* 0x0000b400b0037a23 */ /* 0x002fe20000010802 */
[----:B--2---:R-:W-:-:S06]  /*7580*/  F2FP.PACK_AB R11, R29, R30 ;  /* 0x0000001e1d0b723e */ /* 0x004fcc00000000ff */
[----:B------:R-:W-:Y:S01]  /*7590*/  HMMA.16816.F32 R152, R152, R14, R32 ;  /* 0x0000000e9898723c */ /* 0x000fe20000001820 */
[----:B------:R1:W-:Y:S07]  /*75a0*/  MUFU.EX2 R32, R3 ;  /* 0x0000000300207308 */ /* 0x0003ee0000000800 */
[C---:B------:R-:W-:Y:S08]  /*75b0*/  HMMA.16816.F32 R88, R8.reuse, R68, R88 ;  /* 0x000000440858723c */ /* 0x040ff00000001858 */
[----:B------:R-:W-:Y:S01]  /*75c0*/  HMMA.16816.F32 R104, R8, R72, R104 ;  /* 0x000000480868723c */ /* 0x000fe20000001868 */
[----:B-1----:R-:W-:-:S04]  /*75d0*/  FFMA.FTZ R3, R178, c[0x0][0x2d0], -R2 ;  /* 0x0000b400b2037a23 */ /* 0x002fc80000010802 */
[----:B------:R1:W2:Y:S03]  /*75e0*/  MUFU.EX2 R34, R3 ;  /* 0x0000000300227308 */ /* 0x0002a60000000800 */
[C---:B------:R-:W-:Y:S08]  /*75f0*/  HMMA.16816.F32 R124, R8.reuse, R60, R124 ;  /* 0x0000003c087c723c */ /* 0x040ff0000000187c */
[----:B------:R-:W-:Y:S01]  /*7600*/  HMMA.16816.F32 R16, R8, R62, R16 ;  /* 0x0000003e0810723c */ /* 0x000fe20000001810 */
[--C-:B-1----:R-:W-:Y:S01]  /*7610*/  FFMA.FTZ R3, R179, c[0x0][0x2d0], -R2.reuse ;  /* 0x0000b400b3037a23 */ /* 0x102fe20000010802 */
[----:B--2---:R-:W-:Y:S01]  /*7620*/  F2FP.PACK_AB R108, R34, R32 ;  /* 0x00000020226c723e */ /* 0x004fe200000000ff */
[----:B------:R-:W-:-:S05]  /*7630*/  FFMA.FTZ R2, R177, c[0x0][0x2d0], -R2 ;  /* 0x0000b400b1027a23 */ /* 0x000fca0000010802 */
[C---:B------:R-:W-:Y:S01]  /*7640*/  HMMA.16816.F32 R140, R8.reuse, R64, R140 ;  /* 0x00000040088c723c */ /* 0x040fe2000000188c */
[----:B------:R1:W-:Y:S07]  /*7650*/  MUFU.EX2 R35, R3 ;  /* 0x0000000300237308 */ /* 0x0003ee0000000800 */
[C---:B------:R-:W-:Y:S01]  /*7660*/  HMMA.16816.F32 R20, R8.reuse, R66, R20 ;  /* 0x000000420814723c */ /* 0x040fe20000001814 */
[----:B------:R2:W3:Y:S07]  /*7670*/  MUFU.EX2 R33, R2 ;  /* 0x0000000200217308 */ /* 0x0004ee0000000800 */
[----:B------:R-:W-:Y:S01]  /*7680*/  HMMA.16816.F32 R68, R8, R70, R80 ;  /* 0x000000460844723c */ /* 0x000fe20000001850 */
[----:B-1----:R-:W-:-:S04]  /*7690*/  FADD.FTZ R3, R252, R250 ;  /* 0x000000fafc037221 */ /* 0x002fc80000010000 */
[----:B------:R-:W-:-:S03]  /*76a0*/  FADD.FTZ R3, R248, R3 ;  /* 0x00000003f8037221 */ /* 0x000fc60000010000 */
[----:B------:R-:W-:Y:S01]  /*76b0*/  HMMA.16816.F32 R72, R8, R74, R76 ;  /* 0x0000004a0848723c */ /* 0x000fe2000000184c */
[----:B--2---:R-:W-:Y:S01]  /*76c0*/  FFMA.FTZ R2, R161, c[0x0][0x2d0], -R0 ;  /* 0x0000b400a1027a23 */ /* 0x004fe20000010800 */
[----:B---3--:R-:W-:Y:S01]  /*76d0*/  F2FP.PACK_AB R110, R33, R35 ;  /* 0x00000023216e723e */ /* 0x008fe200000000ff */
[----:B------:R-:W-:Y:S02]  /*76e0*/  FADD.FTZ R3, R249, R3 ;  /* 0x00000003f9037221 */ /* 0x000fe40000010000 */
[----:B------:R1:W-:Y:S02]  /*76f0*/  MUFU.EX2 R24, R2 ;  /* 0x0000000200187308 */ /* 0x0003e40000000800 */
[----:B------:R-:W-:Y:S02]  /*7700*/  FADD.FTZ R4, R251, R3 ;  /* 0x00000003fb047221 */ /* 0x000fe40000010000 */
[----:B------:R-:W-:Y:S02]  /*7710*/  FADD.FTZ R8, R224, R7 ;  /* 0x00000007e0087221 */ /* 0x000fe40000010000 */
[----:B------:R-:W-:-:S02]  /*7720*/  FADD.FTZ R7, R244, R4 ;  /* 0x00000004f4077221 */ /* 0x000fc40000010000 */
[----:B-1----:R-:W-:-:S04]  /*7730*/  FFMA.FTZ R2, R160, c[0x0][0x2d0], -R0 ;  /* 0x0000b400a0027a23 */ /* 0x002fc80000010800 */
[----:B------:R1:W2:Y:S02]  /*7740*/  MUFU.EX2 R25, R2 ;  /* 0x0000000200197308 */ /* 0x0002a40000000800 */
[--C-:B-1----:R-:W-:Y:S01]  /*7750*/  FFMA.FTZ R2, R159, c[0x0][0x2d0], -R0.reuse ;  /* 0x0000b4009f027a23 */ /* 0x102fe20000010800 */
[----:B--2---:R-:W-:Y:S01]  /*7760*/  F2FP.PACK_AB R109, R25, R24 ;  /* 0x00000018196d723e */ /* 0x004fe200000000ff */
[----:B------:R-:W-:-:S04]  /*7770*/  FFMA.FTZ R0, R158, c[0x0][0x2d0], -R0 ;  /* 0x0000b4009e007a23 */ /* 0x000fc80000010800 */
[----:B------:R1:W-:Y:S08]  /*7780*/  MUFU.EX2 R27, R2 ;  /* 0x00000002001b7308 */ /* 0x0003f00000000800 */
[----:B------:R2:W3:Y:S01]  /*7790*/  MUFU.EX2 R26, R0 ;  /* 0x00000000001a7308 */ /* 0x0004e20000000800 */
[----:B-1----:R-:W-:-:S04]  /*77a0*/  @P6 IMAD.HI.U32 R2, R6, c[0x0][0x2c8], RZ ;  /* 0x0000b20006026a27 */ /* 0x002fc800078e00ff */
[----:B--2---:R-:W-:Y:S01]  /*77b0*/  IMAD.MOV.U32 R0, RZ, RZ, R6 ;  /* 0x000000ffff007224 */ /* 0x004fe200078e0006 */
[----:B------:R-:W-:Y:S01]  /*77c0*/  @P6 SHF.R.U32.HI R0, RZ, c[0x0][0x2cc], R2 ;  /* 0x0000b300ff006a19 */ /* 0x000fe20000011602 */
[----:B------:R-:W-:Y:S01]  /*77d0*/  FADD.FTZ R6, R243, R238 ;  /* 0x000000eef3067221 */ /* 0x000fe20000010000 */
[----:B------:R-:W-:Y:S02]  /*77e0*/  ISETP.GE.AND P6, PT, R166, 0x1, PT ;  /* 0x00000001a600780c */ /* 0x000fe40003fc6270 */
[----:B---3--:R-:W-:Y:S01]  /*77f0*/  F2FP.PACK_AB R111, R26, R27 ;  /* 0x0000001b1a6f723e */ /* 0x008fe200000000ff */
[----:B------:R-:W-:Y:S02]  /*7800*/  IMAD.IADD R2, R231, 0x1, R0 ;  /* 0x00000001e7027824 */ /* 0x000fe400078e0200 */
        /* <DEDUP_REMOVED lines=72> */
[----:B------:R-:W-:Y:S01]  /*7c90*/  STL [R1], R7 ;  /* 0x0000000701007387 */ /* 0x000fe20000100800 */
[----:B------:R-:W-:-:S03]  /*7ca0*/  FADD.FTZ R3, R33, R6 ;  /* 0x0000000621037221 */ /* 0x000fc60000010000 */
[----:B------:R1:W-:Y:S04]  /*7cb0*/  STL [R1+0x4], R0 ;  /* 0x0000040001007387 */ /* 0x0003e80000100800 */
[----:B------:R2:W-:Y:S01]  /*7cc0*/  STL [R1+0x8], R3 ;  /* 0x0000080301007387 */ /* 0x0005e20000100800 */
[----:B-1----:R-:W-:Y:S01]  /*7cd0*/  FADD.FTZ R0, R26, R4 ;  /* 0x000000041a007221 */ /* 0x002fe20000010000 */
[----:B--2---:R-:W-:-:S04]  /*7ce0*/  IADD3 R3, R2, c[0x0][0x328], RZ ;  /* 0x0000ca0002037a10 */ /* 0x004fc80007ffe0ff */
[----:B------:R1:W-:Y:S01]  /*7cf0*/  STL [R1+0xc], R0 ;  /* 0x00000c0001007387 */ /* 0x0003e20000100800 */
        /* <DEDUP_REMOVED lines=12> */
.L_x_2219:
[----:B------:R-:W-:-:S13]  /*7dc0*/  ISETP.NE.AND P0, PT, R4, 0x1, PT ;  /* 0x000000010400780c */ /* 0x000fda0003f05270 */
[----:B------:R-:W-:-:S05]  /*7dd0*/  @P0 IMAD.HI.U32 R2, R0, c[0x0][0x330], RZ ;  /* 0x0000cc0000020a27 */ /* 0x000fca00078e00ff */
[----:B------:R-:W-:Y:S02]  /*7de0*/  @P0 SHF.R.U32.HI R0, RZ, c[0x0][0x334], R2 ;  /* 0x0000cd00ff000a19 */ /* 0x000fe40000011602 */
.L_x_2220:
[----:B------:R-:W-:Y:S05]  /*7df0*/  BSYNC B0 ;  /* 0x0000000000007941 */ /* 0x000fea0003800000 */
.L_x_2218:
[----:B------:R-:W-:-:S05]  /*7e00*/  IMAD R0, R0, R4, c[0x0][0x32c] ;  /* 0x0000cb0000007624 */ /* 0x000fca00078e0204 */
[----:B------:R-:W-:-:S05]  /*7e10*/  IMNMX R3, R3, R0, PT ;  /* 0x0000000003037217 */ /* 0x000fca0003800200 */
.L_x_2217:
[----:B------:R-:W-:-:S05]  /*7e20*/  IMAD.HI R3, R3, 0x66666667, RZ ;  /* 0x6666666703037827 */ /* 0x000fca00078e02ff */
[----:B-1----:R-:W-:-:S04]  /*7e30*/  SHF.R.U32.HI R0, RZ, 0x1f, R3 ;  /* 0x0000001fff007819 */ /* 0x002fc80000011603 */
        /* <DEDUP_REMOVED lines=9> */
.L_x_2238:
[----:B--2---:R-:W2:Y:S01]  /*7ed0*/  LDL R0, [R1+0x14] ;  /* 0x0000140001007983 */ /* 0x004ea20000100800 */
[----:B------:R-:W-:Y:S04]  /*7ee0*/  DEPBAR.LE SB0, 0x0 ;  /* 0x000080000000791a */ /* 0x000fe80000000000 */
[----:B------:R-:W-:Y:S01]  /*7ef0*/  WARPSYNC 0xffffffff ;  /* 0xffffffff00007948 */ /* 0x000fe20003800000 */
[----:B------:R-:W3:Y:S01]  /*7f00*/  LDL R114, [R1+0x2c] ;  /* 0x00002c0001727983 */ /* 0x000ee20000100800 */
[----:B------:R-:W-:Y:S01]  /*7f10*/  ISETP.GT.AND P0, PT, R234, R211, PT ;  /* 0x000000d3ea00720c */ /* 0x000fe20003f04270 */
[----:B------:R-:W-:Y:S02]  /*7f20*/  ULDC UR4, c[0x0][0x324] ;  /* 0x0000c90000047ab9 */ /* 0x000fe40000000800 */
[----:B------:R-:W-:Y:S02]  /*7f30*/  ULOP3.LUT UR4, URZ, UR4, URZ, 0x33, !UPT ;  /* 0x000000043f047292 */ /* 0x000fe4000f8e333f */
[----:B-1----:R-:W3:Y:S06]  /*7f40*/  LDL.64 R2, [R1+0x20] ;  /* 0x0000200001027983 */ /* 0x002eec0000100a00 */
[----:B------:R-:W-:Y:S02]  /*7f50*/  BAR.SYNC.DEFER_BLOCKING 0x0 ;  /* 0x0000000000007b1d */ /* 0x000fe40000010000 */
[C---:B------:R-:W-:Y:S04]  /*7f60*/  @!P0 IMAD.WIDE.U32 R112, R211.reuse, c[0x0][0x208], RZ ;  /* 0x00008200d3708a25 */ /* 0x040fe800078e00ff */
[----:B------:R-:W-:Y:S06]  /*7f70*/  LDSM.16.M88.4 R80, [R202] ;  /* 0x00000000ca50783b */ /* 0x000fec0000000200 */
[----:B------:R-:W1:Y:S06]  /*7f80*/  LDSM.16.M88.4 R16, [R119] ;  /* 0x000000007710783b */ /* 0x000e6c0000000200 */
[----:B------:R-:W4:Y:S06]  /*7f90*/  LDSM.16.M88.4 R76, [R202+0x2000] ;  /* 0x00200000ca4c783b */ /* 0x000f2c0000000200 */
[----:B------:R-:W5:Y:S06]  /*7fa0*/  LDSM.16.M88.4 R32, [R119+0x800] ;  /* 0x000800007720783b */ /* 0x000f6c0000000200 */
[----:B------:R-:W3:Y:S06]  /*7fb0*/  LDL R212, [R1+0x28] ;  /* 0x0000280001d47983 */ /* 0x000eec0000100800 */
[----:B------:R-:W5:Y:S06]  /*7fc0*/  LDSM.16.M88.4 R48, [R119+0x1000] ;  /* 0x001000007730783b */ /* 0x000f6c0000000200 */
[----:B------:R-:W3:Y:S06]  /*7fd0*/  LDL.64 R216, [R1+0x18] ;  /* 0x0000180001d87983 */ /* 0x000eec0000100a00 */
[----:B------:R-:W5:Y:S01]  /*7fe0*/  LDSM.16.M88.4 R64, [R119+0x1800] ;  /* 0x001800007740783b */ /* 0x000f620000000200 */
[-C--:B-1----:R-:W-:Y:S05]  /*7ff0*/  HMMA.16816.F32 R4, R80, R16.reuse, RZ ;  /* 0x000000105004723c */ /* 0x082fea00000018ff */
[----:B------:R-:W3:Y:S03]  /*8000*/  LDL R215, [R1+0x38] ;  /* 0x0000380001d77983 */ /* 0x000ee60000100800 */
[C---:B----4-:R-:W-:Y:S03]  /*8010*/  HMMA.16816.F32 R8, R76.reuse, R16, RZ ;  /* 0x000000104c08723c */ /* 0x050fe600000018ff */
[----:B------:R-:W1:Y:S06]  /*8020*/  LDSM.16.M88.4 R156, [R119+0x2000] ;  /* 0x00200000779c783b */ /* 0x000e6c0000000200 */
[----:B------:R-:W4:Y:S01]  /*8030*/  LDL R214, [R1+0x3c] ;  /* 0x00003c0001d67983 */ /* 0x000f220000100800 */
[-C--:B------:R-:W-:Y:S05]  /*8040*/  HMMA.16816.F32 R12, R76, R18.reuse, RZ ;  /* 0x000000124c0c723c */ /* 0x080fea00000018ff */
[----:B------:R-:W-:Y:S03]  /*8050*/  LDSM.16.M88.4 R160, [R205] ;  /* 0x00000000cda0783b */ /* 0x000fe60000000200 */
[C---:B------:R-:W-:Y:S03]  /*8060*/  HMMA.16816.F32 R16, R80.reuse, R18, RZ ;  /* 0x000000125010723c */ /* 0x040fe600000018ff */
[----:B------:R-:W1:Y:S05]  /*8070*/  LDSM.16.M88.4 R164, [R206] ;  /* 0x00000000cea4783b */ /* 0x000e6a0000000200 */
[-C--:B-----5:R-:W-:Y:S01]  /*8080*/  HMMA.16816.F32 R20, R80, R32.reuse, RZ ;  /* 0x000000205014723c */ /* 0x0a0fe200000018ff */
[----:B------:R-:W5:Y:S06]  /*8090*/  LDSM.16.M88.4 R168, [R205+0x2000] ;  /* 0x00200000cda8783b */ /* 0x000f6c0000000200 */
[----:B------:R-:W-:Y:S01]  /*80a0*/  LDSM.16.M88.4 R172, [R209] ;  /* 0x00000000d1ac783b */ /* 0x000fe20000000200 */
[C---:B------:R-:W-:Y:S05]  /*80b0*/  HMMA.16816.F32 R24, R76.reuse, R32, RZ ;  /* 0x000000204c18723c */ /* 0x040fea00000018ff */
[----:B------:R-:W-:Y:S03]  /*80c0*/  LDSM.16.M88.4 R176, [R208] ;  /* 0x00000000d0b0783b */ /* 0x000fe60000000200 */
[-C--:B------:R-:W-:Y:S03]  /*80d0*/  HMMA.16816.F32 R28, R76, R34.reuse, RZ ;  /* 0x000000224c1c723c */ /* 0x080fe600000018ff */
[----:B------:R-:W-:Y:S05]  /*80e0*/  LDSM.16.M88.4 R180, [R207] ;  /* 0x00000000cfb4783b */ /* 0x000fea0000000200 */
        /* <DEDUP_REMOVED lines=12> */
[----:B------:R-:W-:Y:S01]  /*81b0*/  HMMA.16816.F32 R80, R80, R158, RZ ;  /* 0x0000009e5050723c */ /* 0x000fe200000018ff */
[----:B------:R-:W1:Y:S07]  /*81c0*/  LDSM.16.M88.4 R156, [R210] ;  /* 0x00000000d29c783b */ /* 0x000e6e0000000200 */
[-C--:B------:R-:W-:Y:S08]  /*81d0*/  HMMA.16816.F32 R4, R160, R164.reuse, R4 ;  /* 0x000000a4a004723c */ /* 0x080ff00000001804 */
[C---:B-----5:R-:W-:Y:S08]  /*81e0*/  HMMA.16816.F32 R8, R168.reuse, R164, R8 ;  /* 0x000000a4a808723c */ /* 0x060ff00000001808 */
[-C--:B------:R-:W-:Y:S08]  /*81f0*/  HMMA.16816.F32 R12, R168, R166.reuse, R12 ;  /* 0x000000a6a80c723c */ /* 0x080ff0000000180c */
[C---:B------:R-:W-:Y:S08]  /*8200*/  HMMA.16816.F32 R16, R160.reuse, R166, R16 ;  /* 0x000000a6a010723c */ /* 0x040ff00000001810 */
[-C--:B-1----:R-:W-:Y:S08]  /*8210*/  HMMA.16816.F32 R20, R160, R156.reuse, R20 ;  /* 0x0000009ca014723c */ /* 0x082ff00000001814 */
[C---:B------:R-:W-:Y:S08]  /*8220*/  HMMA.16816.F32 R24, R168.reuse, R156, R24 ;  /* 0x0000009ca818723c */ /* 0x040ff00000001818 */
[-C--:B------:R-:W-:Y:S03]  /*8230*/  HMMA.16816.F32 R28, R168, R158.reuse, R28 ;  /* 0x0000009ea81c723c */ /* 0x080fe6000000181c */
[----:B--2---:R-:W-:Y:S02]  /*8240*/  LOP3.LUT P4, RZ, R0, 0x8, RZ, 0xc0, !PT ;  /* 0x0000000800ff7812 */ /* 0x004fe4000788c0ff */
[----:B------:R-:W-:Y:S03]  /*8250*/  @!P0 SHF.R.S32.HI R0, RZ, 0x1f, R211 ;  /* 0x0000001fff008819 */ /* 0x000fe600000114d3 */
[C---:B------:R-:W-:Y:S04]  /*8260*/  HMMA.16816.F32 R32, R160.reuse, R158, R32 ;  /* 0x0000009ea020723c */ /* 0x040fe80000001820 */
[----:B------:R-:W-:Y:S02]  /*8270*/  @!P0 IMAD R0, R0, c[0x0][0x208], RZ ;  /* 0x0000820000008a24 */ /* 0x000fe400078e02ff */
[----:B---3--:R-:W-:Y:S02]  /*8280*/  @!P0 IMAD.MOV.U32 R3, RZ, RZ, R114 ;  /* 0x000000ffff038224 */ /* 0x008fe400078e0072 */
[-C--:B------:R-:W-:Y:S01]  /*8290*/  HMMA.16816.F32 R36, R160, R172.reuse, R36 ;  /* 0x000000aca024723c */ /* 0x080fe20000001824 */
[----:B------:R-:W-:Y:S03]  /*82a0*/  @!P0 MOV R114, 0x5 ;  /* 0x0000000500728802 */ /* 0x000fe60000000f00 */
[----:B------:R-:W-:Y:S02]  /*82b0*/  @!P0 IMAD R0, R211, c[0x0][0x20c], R0 ;  /* 0x00008300d3008a24 */ /* 0x000fe400078e0200 */
[----:B------:R-:W-:Y:S02]  /*82c0*/  @!P0 IMAD.WIDE.U32 R2, R112, 0x50, R2 ;  /* 0x0000005070028825 */ /* 0x000fe400078e0002 */
[C---:B------:R-:W-:Y:S04]  /*82d0*/  HMMA.16816.F32 R40, R168.reuse, R172, R40 ;  /* 0x000000aca828723c */ /* 0x040fe80000001828 */
[----:B------:R-:W-:Y:S01]  /*82e0*/  @!P0 IMAD.IADD R0, R113, 0x1, R0 ;  /* 0x0000000171008824 */ /* 0x000fe200078e0200 */
[----:B------:R-:W-:Y:S01]  /*82f0*/  @!P0 LEA R186, P1, R2, c[0x0][0x1f8], 0x1 ;  /* 0x00007e0002ba8a11 */ /* 0x000fe200078208ff */
[----:B------:R-:W-:Y:S02]  /*8300*/  @!P0 IMAD.MOV.U32 R113, RZ, RZ, c[0x0][0x208] ;  /* 0x00008200ff718624 */ /* 0x000fe400078e00ff */
[-C--:B------:R-:W-:Y:S04]  /*8310*/  HMMA.16816.F32 R44, R168, R174.reuse, R44 ;  /* 0x000000aea82c723c */ /* 0x080fe8000000182c */
[----:B------:R-:W-:Y:S04]  /*8320*/  @!P0 IMAD R0, R0, 0x50, RZ ;  /* 0x0000005000008824 */ /* 0x000fe800078e02ff */
[C---:B------:R-:W-:Y:S04]  /*8330*/  HMMA.16816.F32 R48, R160.reuse, R174, R48 ;  /* 0x000000aea030723c */ /* 0x040fe80000001830 */
[----:B------:R-:W-:Y:S01]  /*8340*/  @!P0 IMAD.IADD R112, R3, 0x1, R0 ;  /* 0x0000000103708824 */ /* 0x000fe200078e0200 */
[C---:B------:R-:W-:Y:S01]  /*8350*/  @!P0 SHF.L.U64.HI R0, R113.reuse, R114, c[0x0][0x20c] ;  /* 0x0000830071008619 */ /* 0x040fe20000010272 */
[----:B------:R-:W-:Y:S02]  /*8360*/  @!P0 IMAD.SHL.U32 R3, R113, 0x20, RZ ;  /* 0x0000002071038824 */ /* 0x000fe400078e00ff */
[-C--:B------:R-:W-:Y:S04]  /*8370*/  HMMA.16816.F32 R52, R160, R176.reuse, R52 ;  /* 0x000000b0a034723c */ /* 0x080fe80000001834 */
[----:B------:R-:W-:Y:S02]  /*8380*/  @!P0 LEA.HI.X R187, R2, c[0x0][0x1fc], R112, 0x1, P1 ;  /* 0x00007f0002bb8a11 */ /* 0x000fe400008f0c70 */
[-C--:B------:R-:W-:Y:S02]  /*8390*/  @!P0 IADD3 R184, P1, R186, R3.reuse, RZ ;  /* 0x00000003bab88210 */ /* 0x080fe40007f3e0ff */
[C---:B------:R-:W-:Y:S01]  /*83a0*/  HMMA.16816.F32 R56, R168.reuse, R176, R56 ;  /* 0x000000b0a838723c */ /* 0x040fe20000001838 */
[----:B------:R-:W-:Y:S01]  /*83b0*/  @!PT LDS RZ, [RZ] ;  /* 0x00000000fffff984 */ /* 0x000fe20000000800 */
[----:B------:R-:W-:Y:S01]  /*83c0*/  @!PT LDS RZ, [RZ] ;  /* 0x00000000fffff984 */ /* 0x000fe20000000800 */
[----:B------:R-:W-:Y:S01]  /*83d0*/  @!PT LDS RZ, [RZ] ;  /* 0x00000000fffff984 */ /* 0x000fe20000000800 */
[----:B------:R1:W-:Y:S03]  /*83e0*/  @!P0 LDGSTS.E.BYPASS.LTC128B.128 [R213+0x100], [R186.64], !P4 ;  /* 0x00100000bad58fae */ /* 0x0003e6000e101d48 */
[--C-:B------:R-:W-:Y:S01]  /*83f0*/  @!P0 IMAD.X R185, R187, 0x1, R0.reuse, P1 ;  /* 0x00000001bbb98824 */ /* 0x100fe200008e0600 */
[-C--:B------:R-:W-:Y:S03]  /*8400*/  @!P0 IADD3 R112, P3, R184, R3.reuse, RZ ;  /* 0x00000003b8708210 */ /* 0x080fe60007f7e0ff */
[-C--:B------:R-:W-:Y:S01]  /*8410*/  HMMA.16816.F32 R60, R168, R178.reuse, R60 ;  /* 0x000000b2a83c723c */ /* 0x080fe2000000183c */
[----:B------:R2:W-:Y:S03]  /*8420*/  @!P0 LDGSTS.E.BYPASS.LTC128B.128 [R213+0x900], [R184.64], !P4 ;  /* 0x00900000b8d58fae */ /* 0x0005e6000e101d48 */
[----:B------:R-:W-:Y:S02]  /*8430*/  @!P0 IADD3.X R113, R185, R0, RZ, P3, !PT ;  /* 0x00000000b9718210 */ /* 0x000fe40001ffe4ff */
[-C--:B------:R-:W-:Y:S02]  /*8440*/  @!P0 IADD3 R2, P2, R112, R3.reuse, RZ ;  /* 0x0000000370028210 */ /* 0x080fe40007f5e0ff */
[C---:B------:R-:W-:Y:S01]  /*8450*/  HMMA.16816.F32 R64, R160.reuse, R178, R64 ;  /* 0x000000b2a040723c */ /* 0x040fe20000001840 */
[----:B------:R3:W-:Y:S07]  /*8460*/  @!P0 LDGSTS.E.BYPASS.LTC128B.128 [R213+0x1100], [R112.64], !P4 ;  /* 0x0110000070d58fae */ /* 0x0007ee000e101d48 */
[-C--:B------:R-:W-:Y:S04]  /*8470*/  HMMA.16816.F32 R68, R160, R180.reuse, R68 ;  /* 0x000000b4a044723c */ /* 0x080fe80000001844 */
[----:B-1----:R-:W-:Y:S01]  /*8480*/  @!P0 IADD3 R186, P1, R2, R3, RZ ;  /* 0x0000000302ba8210 */ /* 0x002fe20007f3e0ff */
[--C-:B------:R-:W-:Y:S03]  /*8490*/  @!P0 IMAD.X R3, R113, 0x1, R0.reuse, P2 ;  /* 0x0000000171038824 */ /* 0x100fe600010e0600 */
[C---:B------:R-:W-:Y:S02]  /*84a0*/  HMMA.16816.F32 R72, R168.reuse, R180, R72 ;  /* 0x000000b4a848723c */ /* 0x040fe40000001848 */
[----:B------:R1:W-:Y:S02]  /*84b0*/  @!P0 LDGSTS.E.BYPASS.LTC128B.128 [R213+0x1900], [R2.64], !P4 ;  /* 0x0190000002d58fae */ /* 0x0003e4000e101d48 */
[----:B------:R-:W-:Y:S04]  /*84c0*/  @!P0 IMAD.X R187, R3, 0x1, R0, P1 ;  /* 0x0000000103bb8824 */ /* 0x000fe800008e0600 */
[-C--:B------:R-:W-:Y:S01]  /*84d0*/  HMMA.16816.F32 R76, R168, R182.reuse, R76 ;  /* 0x000000b6a84c723c */ /* 0x080fe2000000184c */
[----:B------:R2:W-:Y:S02]  /*84e0*/  @!P0 LDGSTS.E.BYPASS.LTC128B.128 [R213+0x2100], [R186.64], !P4 ;  /* 0x02100000bad58fae */ /* 0x0005e4000e101d48 */
[C---:B------:R-:W-:Y:S04]  /*84f0*/  ISETP.GT.AND P0, PT, R211.reuse, R234, PT ;  /* 0x000000ead300720c */ /* 0x040fe80003f04270 */
[----:B------:R-:W-:Y:S01]  /*8500*/  LDSM.16.M88.4 R188, [R201] ;  /* 0x00000000c9bc783b */ /* 0x000fe20000000200 */
[----:B------:R-:W-:Y:S05]  /*8510*/  HMMA.16816.F32 R80, R160, R182, R80 ;  /* 0x000000b6a050723c */ /* 0x000fea0000001850 */
[----:B------:R-:W-:Y:S03]  /*8520*/  LDSM.16.M88.4 R192, [R203+0x2000] ;  /* 0x00200000cbc0783b */ /* 0x000fe60000000200 */
[----:B------:R-:W-:Y:S01]  /*8530*/  @P0 IMAD.MOV.U32 R114, RZ, RZ, c[0x0][0x1e0] ;  /* 0x00007800ff720624 */ /* 0x000fe200078e00ff */
[----:B------:R-:W-:Y:S02]  /*8540*/  @P0 IADD3 R0, R211, -0x1, RZ ;  /* 0xffffffffd3000810 */ /* 0x000fe40007ffe0ff */
[----:B------:R-:W-:Y:S01]  /*8550*/  LDSM.16.M88.4 R164, [R201+0x800] ;  /* 0x00080000c9a4783b */ /* 0x000fe20000000200 */
[----:B-1----:R-:W-:Y:S02]  /*8560*/  @P0 MOV R3, R212 ;  /* 0x000000d400030202 */ /* 0x002fe40000000f00 */
[----:B---3--:R-:W-:Y:S01]  /*8570*/  @P0 IMAD.WIDE.U32 R112, R0, c[0x0][0x1e0], RZ ;  /* 0x0000780000700a25 */ /* 0x008fe200078e00ff */
[----:B------:R-:W-:Y:S02]  /*8580*/  MOV R212, c[0x0][0x2c4] ;  /* 0x0000b10000d47a02 */ /* 0x000fe40000000f00 */
[----:B------:R-:W-:Y:S01]  /*8590*/  LDSM.16.M88.4 R156, [R201+0x1000] ;  /* 0x00100000c99c783b */ /* 0x000fe20000000200 */
[----:B------:R-:W-:Y:S02]  /*85a0*/  @P0 SHF.R.S32.HI R2, RZ, 0x1f, R0 ;  /* 0x0000001fff020819 */ /* 0x000fe40000011400 */
[----:B------:R-:W-:Y:S03]  /*85b0*/  ISETP.NE.AND P5, PT, R212, 0x1, PT ;  /* 0x00000001d400780c */ /* 0x000fe60003fa5270 */
[----:B--2---:R-:W1:Y:S01]  /*85c0*/  LDSM.16.M88.4 R184, [R203] ;  /* 0x00000000cbb8783b */ /* 0x004e620000000200 */
[----:B------:R-:W-:Y:S04]  /*85d0*/  @P0 IMAD R2, R2, c[0x0][0x1e0], RZ ;  /* 0x0000780002020a24 */ /* 0x000fe800078e02ff */
[----:B------:R-:W-:Y:S01]  /*85e0*/  @P0 IMAD R0, R0, c[0x0][0x1e4], R2 ;  /* 0x0000790000000a24 */ /* 0x000fe200078e0202 */
[----:B------:R-:W0:Y:S01]  /*85f0*/  LDGDEPBAR ;  /* 0x00000000000079af */ /* 0x000e220000000000 */
[----:B------:R-:W-:Y:S02]  /*8600*/  @P0 IMAD.MOV.U32 R2, RZ, RZ, R216 ;  /* 0x000000ffff020224 */ /* 0x000fe400078e00d8 */
[----:B------:R-:W-:Y:S02]  /*8610*/  @P0 IMAD.IADD R0, R113, 0x1, R0 ;  /* 0x0000000171000824 */ /* 0x000fe400078e0200 */
[----:B------:R-:W-:Y:S01]  /*8620*/  @P0 IMAD.WIDE.U32 R2, R112, 0x50, R2 ;  /* 0x0000005070020825 */ /* 0x000fe200078e0002 */
[----:B------:R-:W2:Y:S03]  /*8630*/  LDSM.16.M88.4 R160, [R201+0x1800] ;  /* 0x00180000c9a0783b */ /* 0x000ea60000000200 */
[----:B------:R-:W-:Y:S02]  /*8640*/  @P0 IMAD R112, R0, 0x50, RZ ;  /* 0x0000005000700824 */ /* 0x000fe400078e02ff */
[----:B------:R-:W-:Y:S01]  /*8650*/  @P0 IMAD.MOV.U32 R113, RZ, RZ, 0x5 ;  /* 0x00000005ff710424 */ /* 0x000fe200078e00ff */
[----:B------:R-:W3:Y:S02]  /*8660*/  LDSM.16.M88.4 R168, [R201+0x2000] ;  /* 0x00200000c9a8783b */ /* 0x000ee40000000200 */
[----:B------:R-:W-:Y:S02]  /*8670*/  @P0 IADD3 R3, R3, R112, RZ ;  /* 0x0000007003030210 */ /* 0x000fe40007ffe0ff */
[C---:B------:R-:W-:Y:S01]  /*8680*/  @P0 SHF.L.U64.HI R0, R114.reuse, R113, c[0x0][0x1e4] ;  /* 0x0000790072000619 */ /* 0x040fe20000010271 */
[----:B------:R-:W-:Y:S01]  /*8690*/  @P0 IMAD.SHL.U32 R114, R114, 0x20, RZ ;  /* 0x0000002072720824 */ /* 0x000fe200078e00ff */
[----:B------:R-:W-:Y:S06]  /*86a0*/  LDSM.16.M88.4 R172, [R204] ;  /* 0x00000000ccac783b */ /* 0x000fec0000000200 */
[----:B------:R-:W5:Y:S06]  /*86b0*/  LDSM.16.M88.4 R176, [R198] ;  /* 0x00000000c6b0783b */ /* 0x000f6c0000000200 */
[----:B------:R-:W2:Y:S01]  /*86c0*/  LDSM.16.M88.4 R180, [R204+0x2000] ;  /* 0x00200000ccb4783b */ /* 0x000ea20000000200 */
        /* <DEDUP_REMOVED lines=19> */
[----:B------:R-:W2:Y:S01]  /*8800*/  LDSM.16.M88.4 R160, [R198+0x2000] ;  /* 0x00200000c6a0783b */ /* 0x000ea20000000200 */
[----:B------:R-:W-:Y:S05]  /*8810*/  DEPBAR.LE SB0, 0x0 ;  /* 0x000080000000791a */ /* 0x000fea0000000000 */
[----:B------:R-:W-:Y:S01]  /*8820*/  BAR.SYNC.DEFER_BLOCKING 0x0 ;  /* 0x0000000000007b1d */ /* 0x000fe20000010000 */
[-C--:B---3--:R-:W-:Y:S08]  /*8830*/  HMMA.16816.F32 R68, R184, R168.reuse, R68 ;  /* 0x000000a8b844723c */ /* 0x088ff00000001844 */
[C---:B------:R-:W-:Y:S08]  /*8840*/  HMMA.16816.F32 R72, R192.reuse, R168, R72 ;  /* 0x000000a8c048723c */ /* 0x040ff00000001848 */
[-C--:B------:R-:W-:Y:S08]  /*8850*/  HMMA.16816.F32 R76, R192, R170.reuse, R76 ;  /* 0x000000aac04c723c */ /* 0x080ff0000000184c */
[----:B------:R-:W-:Y:S08]  /*8860*/  HMMA.16816.F32 R80, R184, R170, R80 ;  /* 0x000000aab850723c */ /* 0x000ff00000001850 */
        /* <DEDUP_REMOVED lines=9> */
[C---:B------:R-:W-:Y:S07]  /*8900*/  HMMA.16816.F32 R40, R180.reuse, R164, R40 ;  /* 0x000000a4b428723c */ /* 0x040fee0000001828 */
[C---:B------:R-:W-:Y:S01]  /*8910*/  @P0 LEA R164, P1, R2.reuse, c[0x0][0x1c8], 0x1 ;  /* 0x0000720002a40a11 */ /* 0x040fe200078208ff */
[-C--:B------:R-:W-:Y:S04]  /*8920*/  HMMA.16816.F32 R44, R180, R166.reuse, R44 ;  /* 0x000000a6b42c723c */ /* 0x080fe8000000182c */
[----:B------:R-:W-:Y:S02]  /*8930*/  @P0 LEA.HI.X R165, R2, c[0x0][0x1cc], R3, 0x1, P1 ;  /* 0x0000730002a50a11 */ /* 0x000fe400008f0c03 */
[-C--:B------:R-:W-:Y:S02]  /*8940*/  @P0 IADD3 R112, P2, R164, R114.reuse, RZ ;  /* 0x00000072a4700210 */ /* 0x080fe40007f5e0ff */
[C---:B------:R-:W-:Y:S01]  /*8950*/  HMMA.16816.F32 R48, R172.reuse, R166, R48 ;  /* 0x000000a6ac30723c */ /* 0x040fe20000001830 */
[----:B------:R-:W-:Y:S01]  /*8960*/  @!PT LDS RZ, [RZ] ;  /* 0x00000000fffff984 */ /* 0x000fe20000000800 */
[----:B------:R-:W-:Y:S01]  /*8970*/  @!PT LDS RZ, [RZ] ;  /* 0x00000000fffff984 */ /* 0x000fe20000000800 */
[----:B------:R-:W-:Y:S01]  /*8980*/  @!PT LDS RZ, [RZ] ;  /* 0x00000000fffff984 */ /* 0x000fe20000000800 */
[----:B------:R1:W-:Y:S07]  /*8990*/  @P0 LDGSTS.E.BYPASS.LTC128B.128 [R213+0x2900], [R164.64], !P4 ;  /* 0x02900000a4d50fae */ /* 0x0003ee000e101d48 */
[-C--:B------:R-:W-:Y:S08]  /*89a0*/  HMMA.16816.F32 R52, R172, R156.reuse, R52 ;  /* 0x0000009cac34723c */ /* 0x080ff00000001834 */
[C---:B------:R-:W-:Y:S07]  /*89b0*/  HMMA.16816.F32 R56, R180.reuse, R156, R56 ;  /* 0x0000009cb438723c */ /* 0x040fee0000001838 */
[-C--:B------:R-:W-:Y:S01]  /*89c0*/  @P0 IADD3 R156, P1, R112, R114.reuse, RZ ;  /* 0x00000072709c0210 */ /* 0x080fe20007f3e0ff */
[-C--:B------:R-:W-:Y:S08]  /*89d0*/  HMMA.16816.F32 R60, R180, R158.reuse, R60 ;  /* 0x0000009eb43c723c */ /* 0x080ff0000000183c */
[C---:B------:R-:W-:Y:S07]  /*89e0*/  HMMA.16816.F32 R64, R172.reuse, R158, R64 ;  /* 0x0000009eac40723c */ /* 0x040fee0000001840 */
[----:B----4-:R-:W-:Y:S01]  /*89f0*/  IMAD.IADD R158, R214, 0x1, R215 ;  /* 0x00000001d69e7824 */ /* 0x010fe200078e02d7 */
[-C--:B--2---:R-:W-:Y:S01]  /*8a00*/  HMMA.16816.F32 R68, R172, R160.reuse, R68 ;  /* 0x000000a0ac44723c */ /* 0x084fe20000001844 */
[----:B------:R-:W-:Y:S03]  /*8a10*/  IMAD.MOV.U32 R215, RZ, RZ, c[0x0][0x32c] ;  /* 0x0000cb00ffd77624 */ /* 0x000fe600078e00ff */
[----:B------:R-:W-:Y:S04]  /*8a20*/  @P5 IMAD.HI.U32 R113, R158, c[0x0][0x2c8], RZ ;  /* 0x0000b2009e715a27 */ /* 0x000fe800078e00ff */
[C---:B------:R-:W-:Y:S04]  /*8a30*/  HMMA.16816.F32 R72, R180.reuse, R160, R72 ;  /* 0x000000a0b448723c */ /* 0x040fe80000001848 */
[----:B------:R-:W-:Y:S01]  /*8a40*/  @P5 SHF.R.U32.HI R158, RZ, c[0x0][0x2cc], R113 ;  /* 0x0000b300ff9e5a19 */ /* 0x000fe20000011671 */
[----:B------:R-:W-:Y:S01]  /*8a50*/  @P0 IMAD.X R113, R0, 0x1, R165, P2 ;  /* 0x0000000100710824 */ /* 0x000fe200010e06a5 */
[-C--:B------:R-:W-:Y:S02]  /*8a60*/  @P0 IADD3 R2, P2, R156, R114.reuse, RZ ;  /* 0x000000729c020210 */ /* 0x080fe40007f5e0ff */
[-C--:B------:R-:W-:Y:S02]  /*8a70*/  HMMA.16816.F32 R76, R180, R162.reuse, R76 ;  /* 0x000000a2b44c723c */ /* 0x080fe4000000184c */
[----:B------:R2:W-:Y:S02]  /*8a80*/  @P0 LDGSTS.E.BYPASS.LTC128B.128 [R213+0x3100], [R112.64], !P4 ;  /* 0x0310000070d50fae */ /* 0x0005e4000e101d48 */
[--C-:B------:R-:W-:Y:S01]  /*8a90*/  @P0 IMAD.X R157, R113, 0x1, R0.reuse, P1 ;  /* 0x00000001719d0824 */ /* 0x100fe200008e0600 */
[----:B------:R-:W-:Y:S03]  /*8aa0*/  @P0 IADD3 R160, P1, R2, R114, RZ ;  /* 0x0000007202a00210 */ /* 0x000fe60007f3e0ff */
[----:B------:R-:W-:Y:S01]  /*8ab0*/  HMMA.16816.F32 R80, R172, R162, R80 ;  /* 0x000000a2ac50723c */ /* 0x000fe20000001850 */
[----:B------:R3:W-:Y:S03]  /*8ac0*/  @P0 LDGSTS.E.BYPASS.LTC128B.128 [R213+0x3900], [R156.64], !P4 ;  /* 0x039000009cd50fae */ /* 0x0007e6000e101d48 */
[----:B------:R-:W-:Y:S05]  /*8ad0*/  @P0 IADD3.X R3, R157, R0, RZ, P2, !PT ;  /* 0x000000009d030210 */ /* 0x000fea00017fe4ff */
[----:B------:R4:W-:Y:S03]  /*8ae0*/  @P0 LDGSTS.E.BYPASS.LTC128B.128 [R213+0x4100], [R2.64], !P4 ;  /* 0x0410000002d50fae */ /* 0x0009e6000e101d48 */
[----:B------:R-:W-:Y:S05]  /*8af0*/  @P0 IMAD.X R161, R3, 0x1, R0, P1 ;  /* 0x0000000103a10824 */ /* 0x000fea00008e0600 */
[----:B------:R5:W-:Y:S01]  /*8b00*/  @P0 LDGSTS.E.BYPASS.LTC128B.128 [R213+0x4900], [R160.64], !P4 ;  /* 0x04900000a0d50fae */ /* 0x000be2000e101d48 */
[----:B------:R-:W-:Y:S05]  /*8b10*/  ISETP.GE.AND P4, PT, R215, 0x1, PT ;  /* 0x00000001d700780c */ /* 0x000fea0003f86270 */
[----:B--2---:R-:W2:Y:S06]  /*8b20*/  SHFL.IDX PT, R112, R158, RZ, 0x1c1f ;  /* 0x001c1fff9e707589 */ /* 0x004eac00000e0000 */
[----:B------:R-:W0:Y:S01]  /*8b30*/  LDGDEPBAR ;  /* 0x00000000000079af */ /* 0x000e220000000000 */
[----:B----4-:R-:W-:Y:S05]  /*8b40*/  IMAD R3, R211, -0x50, RZ ;  /* 0xffffffb0d3037824 */ /* 0x010fea00078e02ff */
[----:B------:R-:W-:Y:S04]  /*8b50*/  IADD3 R0, -R242, 0x1, R3 ;  /* 0x00000001f2007810 */ /* 0x000fe80007ffe103 */
[----:B------:R-:W-:Y:S04]  /*8b60*/  IADD3 R0, -R235, R0, R236 ;  /* 0x00000000eb007210 */ /* 0x000fe80007ffe1ec */
[C---:B-----5:R-:W-:Y:S02]  /*8b70*/  IADD3 R160, R0.reuse, UR4, RZ ;  /* 0x0000000400a07c10 */ /* 0x060fe4000fffe0ff */
[----:B------:R-:W-:Y:S03]  /*8b80*/  IADD3 R159, R0, c[0x0][0x328], RZ ;  /* 0x0000ca00009f7a10 */ /* 0x000fe60007ffe0ff */
[----:B--2---:R-:W-:Y:S01]  /*8b90*/  IMAD.IADD R0, R112, 0x1, R160 ;  /* 0x0000000170007824 */ /* 0x004fe200078e02a0 */
[----:B---3--:R-:W-:Y:S01]  /*8ba0*/  IADD3 R156, R159, R112, RZ ;  /* 0x000000709f9c7210 */ /* 0x008fe20007ffe0ff */
[----:B------:R-:W-:-:S05]  /*8bb0*/  @!P4 BRA `(.L_x_2222) ;  /* 0x000001800000c947 */ /* 0x000fca0003800000 */
[----:B-1----:R-:W-:Y:S01]  /*8bc0*/  IADD3 R2, -R235, R236, R112 ;  /* 0x000000eceb027210 */ /* 0x002fe20007ffe170 */
        /* <DEDUP_REMOVED lines=12> */
.L_x_2224:
[----:B------:R-:W-:Y:S04]  /*8c90*/  MOV R112, c[0x0][0x32c] ;  /* 0x0000cb0000707a02 */ /* 0x000fe80000000f00 */
[----:B------:R-:W-:Y:S11]  /*8ca0*/  ISETP.NE.AND P0, PT, R112, 0x1, PT ;  /* 0x000000017000780c */ /* 0x000ff60003f05270 */
[----:B------:R-:W-:Y:S02]  /*8cb0*/  @!UPT UIADD3 URZ, URZ, URZ, URZ ;  /* 0x0000003f3f3ff290 */ /* 0x000fe4000fffe03f */
[----:B------:R-:W-:Y:S05]  /*8cc0*/  @P0 IMAD.HI.U32 R112, R2, c[0x0][0x330], RZ ;  /* 0x0000cc0002700a27 */ /* 0x000fea00078e00ff */
[----:B------:R-:W-:Y:S02]  /*8cd0*/  @P0 SHF.R.U32.HI R2, RZ, c[0x0][0x334], R112 ;  /* 0x0000cd00ff020a19 */ /* 0x000fe40000011670 */
.L_x_2225:
[----:B------:R-:W-:Y:S05]  /*8ce0*/  BSYNC B0 ;  /* 0x0000000000007941 */ /* 0x000fea0003800000 */
.L_x_2223:
[----:B------:R-:W-:Y:S04]  /*8cf0*/  IMAD.IADD R112, R3, 0x1, -R242 ;  /* 0x0000000103707824 */ /* 0x000fe800078e0af2 */
[----:B------:R-:W-:Y:S05]  /*8d00*/  IMAD R2, R2, c[0x0][0x32c], R112 ;  /* 0x0000cb0002027a24 */ /* 0x000fea00078e0270 */
[----:B------:R-:W-:Y:S02]  /*8d10*/  IADD3 R112, R2, c[0x0][0x32c], RZ ;  /* 0x0000cb0002707a10 */ /* 0x000fe40007ffe0ff */
[----:B------:R-:W-:Y:S02]  /*8d20*/  IMNMX R0, R0, R2, !PT ;  /* 0x0000000200007217 */ /* 0x000fe40007800200 */
[----:B------:R-:W-:Y:S02]  /*8d30*/  IMNMX R156, R156, R112, PT ;  /* 0x000000709c9c7217 */ /* 0x000fe40003800200 */
.L_x_2222:
[----:B-1----:R-:W1:Y:S02]  /*8d40*/  SHFL.IDX PT, R2, R158, 0x1, 0x1c1f ;  /* 0x003c1f009e027f89 */ /* 0x002e6400000e0000 */
[-C--:B-1----:R-:W-:Y:S02]  /*8d50*/  IADD3 R114, R159, R2.reuse, RZ ;  /* 0x000000029f727210 */ /* 0x082fe40007ffe0ff */
[----:B------:R-:W-:Y:S01]  /*8d60*/  IADD3 R112, R160, R2, RZ ;  /* 0x00000002a0707210 */ /* 0x000fe20007ffe0ff */
        /* <DEDUP_REMOVED lines=14> */
.L_x_2228:
[----:B------:R-:W-:Y:S04]  /*8e50*/  MOV R113, c[0x0][0x32c] ;  /* 0x0000cb0000717a02 */ /* 0x000fe80000000f00 */
[----:B------:R-:W-:Y:S11]  /*8e60*/  ISETP.NE.AND P0, PT, R113, 0x1, PT ;  /* 0x000000017100780c */ /* 0x000ff60003f05270 */
[----:B------:R-:W-:Y:S02]  /*8e70*/  @!UPT UIADD3 URZ, URZ, URZ, URZ ;  /* 0x0000003f3f3ff290 */ /* 0x000fe4000fffe03f */
[----:B------:R-:W-:Y:S05]  /*8e80*/  @P0 IMAD.HI.U32 R113, R2, c[0x0][0x330], RZ ;  /* 0x0000cc0002710a27 */ /* 0x000fea00078e00ff */
[----:B------:R-:W-:Y:S02]  /*8e90*/  @P0 SHF.R.U32.HI R2, RZ, c[0x0][0x334], R113 ;  /* 0x0000cd00ff020a19 */ /* 0x000fe40000011671 */
.L_x_2229:
[----:B------:R-:W-:Y:S05]  /*8ea0*/  BSYNC B0 ;  /* 0x0000000000007941 */ /* 0x000fea0003800000 */
.L_x_2227:
[----:B------:R-:W-:Y:S04]  /*8eb0*/  IMAD.IADD R113, R3, 0x1, -R242 ;  /* 0x0000000103717824 */ /* 0x000fe800078e0af2 */
[----:B------:R-:W-:Y:S05]  /*8ec0*/  IMAD R2, R2, c[0x0][0x32c], R113 ;  /* 0x0000cb0002027a24 */ /* 0x000fea00078e0271 */
[----:B------:R-:W-:Y:S02]  /*8ed0*/  IADD3 R113, R2, c[0x0][0x32c], RZ ;  /* 0x0000cb0002717a10 */ /* 0x000fe40007ffe0ff */
[----:B------:R-:W-:Y:S02]  /*8ee0*/  IMNMX R112, R112, R2, !PT ;  /* 0x0000000270707217 */ /* 0x000fe40007800200 */
[----:B------:R-:W-:Y:S02]  /*8ef0*/  IMNMX R114, R114, R113, PT ;  /* 0x0000007172727217 */ /* 0x000fe40003800200 */
.L_x_2226:
[----:B------:R-:W1:Y:S02]  /*8f00*/  SHFL.IDX PT, R157, R158, 0x2, 0x1c1f ;  /* 0x005c1f009e9d7f89 */ /* 0x000e6400000e0000 */
        /* <DEDUP_REMOVED lines=16> */
.L_x_2232:
[----:B------:R-:W-:Y:S04]  /*9010*/  MOV R161, c[0x0][0x32c] ;  /* 0x0000cb0000a17a02 */ /* 0x000fe80000000f00 */
[----:B------:R-:W-:Y:S11]  /*9020*/  ISETP.NE.AND P0, PT, R161, 0x1, PT ;  /* 0x00000001a100780c */ /* 0x000ff60003f05270 */
[----:B------:R-:W-:Y:S02]  /*9030*/  @!UPT UIADD3 URZ, URZ, URZ, URZ ;  /* 0x0000003f3f3ff290 */ /* 0x000fe4000fffe03f */
[----:B------:R-:W-:Y:S05]  /*9040*/  @P0 IMAD.HI.U32 R161, R157, c[0x0][0x330], RZ ;  /* 0x0000cc009da10a27 */ /* 0x000fea00078e00ff */
[----:B------:R-:W-:Y:S02]  /*9050*/  @P0 SHF.R.U32.HI R157, RZ, c[0x0][0x334], R161 ;  /* 0x0000cd00ff9d0a19 */ /* 0x000fe400000116a1 */
.L_x_2233:
[----:B------:R-:W-:Y:S05]  /*9060*/  BSYNC B0 ;  /* 0x0000000000007941 */ /* 0x000fea0003800000 */
.L_x_2231:
[----:B------:R-:W-:Y:S04]  /*9070*/  IMAD.IADD R161, R3, 0x1, -R242 ;  /* 0x0000000103a17824 */ /* 0x000fe800078e0af2 */
[----:B------:R-:W-:Y:S05]  /*9080*/  IMAD R157, R157, c[0x0][0x32c], R161 ;  /* 0x0000cb009d9d7a24 */ /* 0x000fea00078e02a1 */
[----:B------:R-:W-:Y:S02]  /*9090*/  IADD3 R161, R157, c[0x0][0x32c], RZ ;  /* 0x0000cb009da17a10 */ /* 0x000fe40007ffe0ff */
[----:B------:R-:W-:Y:S02]  /*90a0*/  IMNMX R2, R2, R157, !PT ;  /* 0x0000009d02027217 */ /* 0x000fe40007800200 */
[----:B------:R-:W-:Y:S02]  /*90b0*/  IMNMX R113, R113, R161, PT ;  /* 0x000000a171717217 */ /* 0x000fe40003800200 */
.L_x_2230:
[C---:B------:R-:W-:Y:S02]  /*90c0*/  ISETP.GE.AND P2, PT, R3.reuse, 0xa, PT ;  /* 0x0000000a0300780c */ /* 0x040fe40003f46270 */
[----:B------:R-:W-:Y:S02]  /*90d0*/  ISETP.GE.AND P3, PT, R3, 0x9, PT ;  /* 0x000000090300780c */ /* 0x000fe40003f66270 */
[C---:B------:R-:W-:Y:S02]  /*90e0*/  ISETP.GT.AND P0, PT, R0.reuse, 0x9, !P2 ;  /* 0x000000090000780c */ /* 0x040fe40005704270 */
[----:B------:R-:W-:Y:S02]  /*90f0*/  ISETP.GT.AND P1, PT, R0, 0x8, !P3 ;  /* 0x000000080000780c */ /* 0x000fe40005f24270 */
[C---:B------:R-:W-:Y:S02]  /*9100*/  ISETP.LT.OR P0, PT, R156.reuse, 0xa, P0 ;  /* 0x0000000a9c00780c */ /* 0x040fe40000701670 */
[----:B------:R-:W-:Y:S02]  /*9110*/  ISETP.LT.OR P1, PT, R156, 0x9, P1 ;  /* 0x000000099c00780c */ /* 0x000fe40000f21670 */
[----:B------:R-:W-:Y:S02]  /*9120*/  FSEL R166, R17, -INF , !P0 ;  /* 0xff80000011a67808 */ /* 0x000fe40004000000 */
[----:B------:R-:W-:Y:S02]  /*9130*/  ISETP.GT.AND P0, PT, R112, 0x9, !P2 ;  /* 0x000000097000780c */ /* 0x000fe40005704270 */
[----:B------:R-:W-:Y:S02]  /*9140*/  P2R R164, PR, RZ, 0x8 ;  /* 0x00000008ffa47803 */ /* 0x000fe40000000000 */
[----:B------:R-:W-:Y:S02]  /*9150*/  FSEL R165, R16, -INF , !P1 ;  /* 0xff80000010a57808 */ /* 0x000fe40004800000 */
[----:B------:R-:W-:Y:S02]  /*9160*/  ISETP.GT.AND P1, PT, R112, 0x8, !P3 ;  /* 0x000000087000780c */ /* 0x000fe40005f24270 */
        /* <DEDUP_REMOVED lines=11> */
[----:B------:R-:W-:Y:S02]  /*9220*/  ISETP.LT.OR P1, PT, R114, 0x9, P1 ;  /* 0x000000097200780c */ /* 0x000fe40000f21670 */
[----:B------:R-:W-:Y:S02]  /*9230*/  FSEL R171, R21, -INF , !P0 ;  /* 0xff80000015ab7808 */ /* 0x000fe40004000000 */
[----:B------:R-:W-:Y:S02]  /*9240*/  ISETP.GT.AND P0, PT, R112, 0x10, !P3 ;  /* 0x000000107000780c */ /* 0x000fe40005f04270 */
[----:B------:R-:W-:Y:S02]  /*9250*/  FSEL R167, R18, -INF , !P1 ;  /* 0xff80000012a77808 */ /* 0x000fe40004800000 */
        /* <DEDUP_REMOVED lines=10> */
[----:B------:R-:W-:Y:S02]  /*9300*/  ISETP.LT.OR P0, PT, R156, 0x19, P0 ;  /* 0x000000199c00780c */ /* 0x000fe40000701670 */
[C---:B------:R-:W-:Y:S02]  /*9310*/  ISETP.GE.AND P6, PT, R3.reuse, 0x3a, PT ;  /* 0x0000003a0300780c */ /* 0x040fe40003fc6270 */
[----:B------:R-:W-:Y:S02]  /*9320*/  FSEL R173, R32, -INF , !P0 ;  /* 0xff80000020ad7808 */ /* 0x000fe40004000000 */
[----:B------:R-:W-:Y:S02]  /*9330*/  ISETP.GT.AND P0, PT, R0, 0x19, !P1 ;  /* 0x000000190000780c */ /* 0x000fe40004f04270 */
[C---:B------:R-:W-:Y:S02]  /*9340*/  ISETP.GE.AND P4, PT, R3.reuse, 0x41, PT ;  /* 0x000000410300780c */ /* 0x040fe40003f86270 */
[----:B------:R-:W-:Y:S02]  /*9350*/  ISETP.LT.OR P0, PT, R156, 0x1a, P0 ;  /* 0x0000001a9c00780c */ /* 0x000fe40000701670 */
[----:B------:R-:W-:Y:S02]  /*9360*/  ISETP.GE.AND P5, PT, R3, 0x42, PT ;  /* 0x000000420300780c */ /* 0x000fe40003fa6270 */
        /* <DEDUP_REMOVED lines=18> */
[----:B------:R-:W-:Y:S04]  /*9490*/  ISETP.LT.OR P0, PT, R156, 0x22, P0 ;  /* 0x000000229c00780c */ /* 0x000fe80000701670 */
        /* <DEDUP_REMOVED lines=12> */
[----:B------:R-:W-:Y:S04]  /*9560*/  ISETP.LT.OR P0, PT, R156, 0x29, P0 ;  /* 0x000000299c00780c */ /* 0x000fe80000701670 */
[----:B------:R-:W-:Y:S02]  /*9570*/  FSEL R48, R48, -INF , !P0 ;  /* 0xff80000030307808 */ /* 0x000fe40004000000 */
[----:B------:R-:W-:Y:S04]  /*9580*/  ISETP.GT.AND P0, PT, R0, 0x29, !P1 ;  /* 0x000000290000780c */ /* 0x000fe80004f04270 */
        /* <DEDUP_REMOVED lines=20> */
[----:B------:R-:W-:Y:S04]  /*96d0*/  ISETP.LT.OR P0, PT, R114, 0x31, P0 ;  /* 0x000000317200780c */ /* 0x000fe80000701670 */
        /* <DEDUP_REMOVED lines=35> */
[----:B------:R-:W-:Y:S01]  /*9910*/  ISETP.GT.AND P0, PT, R0, 0x1, !P1 ;  /* 0x000000010000780c */ /* 0x000fe20004f04270 */
[----:B------:R-:W1:Y:S03]  /*9920*/  SHFL.IDX PT, R4, R158, 0x3, 0x1c1f ;  /* 0x007c1f009e047f89 */ /* 0x000e6600000e0000 */
[----:B------:R-:W-:Y:S04]  /*9930*/  ISETP.LT.OR P0, PT, R156, 0x2, P0 ;  /* 0x000000029c00780c */ /* 0x000fe80000701670 */
[----:B------:R-:W-:Y:S02]  /*9940*/  FSEL R33, R5, -INF , !P0 ;  /* 0xff80000005217808 */ /* 0x000fe40004000000 */
[----:B------:R-:W-:Y:S02]  /*9950*/  ISETP.GT.AND P0, PT, R112, 0x1, !P1 ;  /* 0x000000017000780c */ /* 0x000fe40004f04270 */
[----:B------:R-:W-:Y:S02]  /*9960*/  P2R R5, PR, RZ, 0x40 ;  /* 0x00000040ff057803 */ /* 0x000fe40000000000 */
        /* <DEDUP_REMOVED lines=8> */
[----:B------:R-:W-:Y:S01]  /*99f0*/  ISETP.GT.AND P0, PT, R0, 0x49, !P6 ;  /* 0x000000490000780c */ /* 0x000fe20007704270 */
[--C-:B-1----:R-:W-:Y:S03]  /*9a00*/  IMAD.IADD R0, R160, 0x1, R4.reuse ;  /* 0x00000001a0007824 */ /* 0x102fe600078e0204 */
[----:B------:R-:W-:Y:S04]  /*9a10*/  ISETP.LT.OR P0, PT, R156, 0x4a, P0 ;  /* 0x0000004a9c00780c */ /* 0x000fe80000701670 */
[----:B------:R-:W-:Y:S02]  /*9a20*/  FSEL R227, R81, -INF , !P0 ;  /* 0xff80000051e37808 */ /* 0x000fe40004000000 */
[----:B------:R-:W-:Y:S04]  /*9a30*/  ISETP.GT.AND P0, PT, R112, 0x48, !P3 ;  /* 0x000000487000780c */ /* 0x000fe80005f04270 */
[----:B------:R-:W-:Y:S04]  /*9a40*/  ISETP.LT.OR P0, PT, R114, 0x49, P0 ;  /* 0x000000497200780c */ /* 0x000fe80000701670 */
[----:B------:R-:W-:Y:S02]  /*9a50*/  FSEL R228, R82, -INF , !P0 ;  /* 0xff80000052e47808 */ /* 0x000fe40004000000 */
[----:B------:R-:W-:Y:S02]  /*9a60*/  ISETP.GT.AND P0, PT, R112, 0x49, !P6 ;  /* 0x000000497000780c */ /* 0x000fe40007704270 */
[----:B------:R-:W-:Y:S02]  /*9a70*/  ISETP.NE.AND P6, PT, R35, RZ, PT ;  /* 0x000000ff2300720c */ /* 0x000fe40003fc5270 */
        /* <DEDUP_REMOVED lines=69> */
[----:B------:R-:W-:Y:S04]  /*9ed0*/  ISETP.GT.AND P0, PT, R2, RZ, !P2 ;  /* 0x000000ff0200720c */ /* 0x000fe80005704270 */
[----:B------:R-:W-:Y:S04]  /*9ee0*/  ISETP.LT.OR P0, PT, R113, 0x1, P0 ;  /* 0x000000017100780c */ /* 0x000fe80000701670 */
[----:B------:R-:W-:Y:S02]  /*9ef0*/  FSEL R9, R8, -INF , !P0 ;  /* 0xff80000008097808 */ /* 0x000fe40004000000 */
[----:B------:R-:W-:Y:S04]  /*9f00*/  ISETP.NE.AND P0, PT, R5, RZ, PT ;  /* 0x000000ff0500720c */ /* 0x000fe80003f05270 */
[----:B------:R-:W-:Y:S01]  /*9f10*/  ISETP.GT.AND P0, PT, R2, 0x49, !P0 ;  /* 0x000000490200780c */ /* 0x000fe20004704270 */
[----:B------:R-:W-:Y:S03]  /*9f20*/  IMAD.IADD R2, R159, 0x1, R4 ;  /* 0x000000019f027824 */ /* 0x000fe600078e0204 */
[----:B------:R-:W-:Y:S04]  /*9f30*/  ISETP.LT.OR P0, PT, R113, 0x4a, P0 ;  /* 0x0000004a7100780c */ /* 0x000fe80000701670 */
        /* <DEDUP_REMOVED lines=17> */
.L_x_2236:
[----:B------:R-:W-:Y:S04]  /*a050*/  MOV R6, c[0x0][0x32c] ;  /* 0x0000cb0000067a02 */ /* 0x000fe80000000f00 */
[----:B------:R-:W-:Y:S11]  /*a060*/  ISETP.NE.AND P0, PT, R6, 0x1, PT ;  /* 0x000000010600780c */ /* 0x000ff60003f05270 */
[----:B------:R-:W-:Y:S02]  /*a070*/  @!UPT UIADD3 URZ, URZ, URZ, URZ ;  /* 0x0000003f3f3ff290 */ /* 0x000fe4000fffe03f */
[----:B------:R-:W-:Y:S05]  /*a080*/  @P0 IMAD.HI.U32 R6, R4, c[0x0][0x330], RZ ;  /* 0x0000cc0004060a27 */ /* 0x000fea00078e00ff */
[----:B------:R-:W-:Y:S02]  /*a090*/  @P0 SHF.R.U32.HI R4, RZ, c[0x0][0x334], R6 ;  /* 0x0000cd00ff040a19 */ /* 0x000fe40000011606 */
.L_x_2237:
[----:B------:R-:W-:Y:S05]  /*a0a0*/  BSYNC B0 ;  /* 0x0000000000007941 */ /* 0x000fea0003800000 */
.L_x_2235:
[----:B------:R-:W-:Y:S04]  /*a0b0*/  IMAD.IADD R3, R3, 0x1, -R242 ;  /* 0x0000000103037824 */ /* 0x000fe800078e0af2 */
[----:B------:R-:W-:Y:S05]  /*a0c0*/  IMAD R3, R4, c[0x0][0x32c], R3 ;  /* 0x0000cb0004037a24 */ /* 0x000fea00078e0203 */
[----:B------:R-:W-:Y:S02]  /*a0d0*/  IADD3 R4, R3, c[0x0][0x32c], RZ ;  /* 0x0000cb0003047a10 */ /* 0x000fe40007ffe0ff */
[----:B------:R-:W-:Y:S02]  /*a0e0*/  IMNMX R0, R0, R3, !PT ;  /* 0x0000000300007217 */ /* 0x000fe40007800200 */
[----:B------:R-:W-:Y:S02]  /*a0f0*/  IMNMX R2, R2, R4, PT ;  /* 0x0000000402027217 */ /* 0x000fe40003800200 */
.L_x_2234:
[----:B------:R-:W-:Y:S01]  /*a100*/  ISETP.GT.AND P0, PT, R0, RZ, !P2 ;  /* 0x000000ff0000720c */ /* 0x000fe20005704270 */
[----:B------:R-:W-:Y:S01]  /*a110*/  LDSM.16.MT88.4 R52, [R197] ;  /* 0x00000000c534783b */ /* 0x000fe20000004200 */
[----:B------:R-:W-:Y:S02]  /*a120*/  ISETP.NE.AND P2, PT, R163, RZ, PT ;  /* 0x000000ffa300720c */ /* 0x000fe40003f45270 */
        /* <DEDUP_REMOVED lines=56> */
[----:B------:R-:W-:Y:S02]  /*a4b0*/  ISETP.NE.AND P1, PT, R17, RZ, PT ;  /* 0x000000ff1100720c */ /* 0x000fe40003f25270 */
[----:B------:R-:W-:Y:S02]  /*a4c0*/  ISETP.LT.OR P0, PT, R2, 0x22, P0 ;  /* 0x000000220200780c */ /* 0x000fe40000701670 */
[----:B------:R-:W-:Y:S02]  /*a4d0*/  FMNMX.FTZ R3, R194, R3, !PT ;  /* 0x00000003c2037209 */ /* 0x000fe40007810000 */
[----:B------:R-:W-:Y:S02]  /*a4e0*/  FSEL R160, R43, -INF , !P0 ;  /* 0xff8000002ba07808 */ /* 0x000fe40004000000 */
[----:B------:R-:W-:Y:S02]  /*a4f0*/  ISETP.NE.AND P0, PT, R20, RZ, PT ;  /* 0x000000ff1400720c */ /* 0x000fe40003f05270 */
[----:B------:R-:W-:Y:S01]  /*a500*/  FMNMX.FTZ R4, R176, R4, !PT ;  /* 0x00000004b0047209 */ /* 0x000fe20007810000 */
[----:B------:R-:W-:Y:S01]  /*a510*/  LDSM.16.MT88.4 R20, [R196] ;  /* 0x00000000c414783b */ /* 0x000fe20000004200 */
[----:B------:R-:W-:Y:S02]  /*a520*/  ISETP.GT.AND P0, PT, R0, 0x28, !P0 ;  /* 0x000000280000780c */ /* 0x000fe40004704270 */
[----:B------:R-:W-:Y:S02]  /*a530*/  FMNMX.FTZ R3, R222, R3, !PT ;  /* 0x00000003de037209 */ /* 0x000fe40007810000 */
[----:B------:R-:W-:Y:S02]  /*a540*/  ISETP.LT.OR P0, PT, R2, 0x29, P0 ;  /* 0x000000290200780c */ /* 0x000fe40000701670 */
[----:B------:R-:W-:Y:S02]  /*a550*/  FMNMX.FTZ R4, R179, R4, !PT ;  /* 0x00000004b3047209 */ /* 0x000fe40007810000 */
[----:B------:R-:W-:Y:S02]  /*a560*/  FSEL R161, R46, -INF , !P0 ;  /* 0xff8000002ea17808 */ /* 0x000fe40004000000 */
[----:B------:R-:W-:Y:S02]  /*a570*/  ISETP.NE.AND P0, PT, R19, RZ, PT ;  /* 0x000000ff1300720c */ /* 0x000fe40003f05270 */
[----:B------:R-:W-:Y:S02]  /*a580*/  ISETP.NE.AND P2, PT, R16, RZ, PT ;  /* 0x000000ff1000720c */ /* 0x000fe40003f45270 */
        /* <DEDUP_REMOVED lines=12> */
[----:B------:R-:W-:Y:S01]  /*a650*/  ISETP.GT.AND P0, PT, R0, 0x31, !P1 ;  /* 0x000000310000780c */ /* 0x000fe20004f04270 */
[----:B------:R-:W1:Y:S01]  /*a660*/  SHFL.BFLY PT, R6, R3, 0x2, 0x1f ;  /* 0x0c401f0003067f89 */ /* 0x000e6200000e0000 */
        /* <DEDUP_REMOVED lines=32> */
[----:B------:R-:W-:Y:S02]  /*a870*/  ISETP.LT.OR P0, PT, R2, 0x41, P0 ;  /* 0x000000410200780c */ /* 0x000fe40000701670 */
[----:B------:R-:W-:Y:S02]  /*a880*/  FMNMX.FTZ R5, R184, R5, !PT ;  /* 0x00000005b8057209 */ /* 0x000fe40007810000 */
[----:B------:R-:W-:Y:S02]  /*a890*/  FSEL R220, R74, -INF , !P0 ;  /* 0xff8000004adc7808 */ /* 0x000fe40004000000 */
[----:B------:R-:W-:Y:S02]  /*a8a0*/  FMNMX.FTZ R5, R185, R5, !PT ;  /* 0x00000005b9057209 */ /* 0x000fe40007810000 */
[----:B-1----:R-:W-:Y:S02]  /*a8b0*/  FMNMX.FTZ R114, R3, R6, !PT ;  /* 0x0000000603727209 */ /* 0x002fe40007810000 */
[----:B------:R-:W-:Y:S02]  /*a8c0*/  FMNMX.FTZ R5, R193, R5, !PT ;  /* 0x00000005c1057209 */ /* 0x000fe40007810000 */
[----:B------:R-:W-:Y:S02]  /*a8d0*/  FSETP.NEU.FTZ.AND P2, PT, R114, -INF , PT ;  /* 0xff8000007200780b */ /* 0x000fe40003f5d000 */
[----:B------:R-:W-:Y:S02]  /*a8e0*/  FMNMX.FTZ R5, R195, R5, !PT ;  /* 0x00000005c3057209 */ /* 0x000fe40007810000 */
[----:B--2---:R-:W-:Y:S01]  /*a8f0*/  FMNMX.FTZ R3, R4, R7, !PT ;  /* 0x0000000704037209 */ /* 0x004fe20007810000 */
[----:B------:R-:W-:Y:S01]  /*a900*/  FMUL.FTZ R4, R114, c[0x0][0x2d0] ;  /* 0x0000b40072047a20 */ /* 0x000fe20000410000 */
[----:B------:R-:W-:Y:S02]  /*a910*/  FMNMX.FTZ R5, R212, R5, !PT ;  /* 0x00000005d4057209 */ /* 0x000fe40007810000 */
[----:B------:R-:W-:Y:S01]  /*a920*/  ISETP.GT.AND P0, PT, R0, 0x41, !P5 ;  /* 0x000000410000780c */ /* 0x000fe20006f04270 */
[----:B------:R-:W1:Y:S01]  /*a930*/  SHFL.BFLY PT, R8, R3, 0x1, 0x1f ;  /* 0x0c201f0003087f89 */ /* 0x000e6200000e0000 */
        /* <DEDUP_REMOVED lines=9> */
[----:B------:R-:W-:Y:S01]  /*a9d0*/  FMNMX.FTZ R5, R232, R5, !PT ;  /* 0x00000005e8057209 */ /* 0x000fe20007810000 */
[--C-:B------:R-:W-:Y:S01]  /*a9e0*/  FFMA.FTZ R32, R177, c[0x0][0x2d0], -R71.reuse ;  /* 0x0000b400b1207a23 */ /* 0x100fe20000010847 */
[----:B------:R-:W-:Y:S01]  /*a9f0*/  ISETP.GT.AND P0, PT, R0, 0x48, !P3 ;  /* 0x000000480000780c */ /* 0x000fe20005f04270 */
[--C-:B------:R-:W-:Y:S01]  /*aa00*/  FFMA.FTZ R48, R48, c[0x0][0x2d0], -R71.reuse ;  /* 0x0000b40030307a23 */ /* 0x100fe20000010847 */
[----:B------:R-:W-:Y:S02]  /*aa10*/  FMNMX.FTZ R5, R233, R5, !PT ;  /* 0x00000005e9057209 */ /* 0x000fe40007810000 */
[----:B------:R-:W-:Y:S02]  /*aa20*/  ISETP.LT.OR P0, PT, R2, 0x49, P0 ;  /* 0x000000490200780c */ /* 0x000fe40000701670 */
[----:B------:R-:W-:Y:S01]  /*aa30*/  ISETP.GT.AND P3, PT, R0, 0x49, !P6 ;  /* 0x000000490000780c */ /* 0x000fe20007764270 */
[----:B------:R3:W4:Y:S01]  /*aa40*/  MUFU.EX2 R76, R6 ;  /* 0x00000006004c7308 */ /* 0x0007220000000800 */
[----:B------:R-:W5:Y:S01]  /*aa50*/  SHFL.BFLY PT, R7, R5, 0x2, 0x1f ;  /* 0x0c401f0005077f89 */ /* 0x000f6200000e0000 */
[----:B-1----:R-:W-:Y:S02]  /*aa60*/  FMNMX.FTZ R113, R3, R8, !PT ;  /* 0x0000000803717209 */ /* 0x002fe40007810000 */
[----:B------:R-:W-:Y:S02]  /*aa70*/  FSEL R164, R78, -INF , !P0 ;  /* 0xff8000004ea47808 */ /* 0x000fe40004000000 */
[C---:B------:R-:W-:Y:S01]  /*aa80*/  FSETP.NEU.FTZ.AND P1, PT, R113.reuse, -INF , PT ;  /* 0xff8000007100780b */ /* 0x040fe20003f3d000 */
[----:B------:R-:W-:Y:S01]  /*aa90*/  FMUL.FTZ R3, R113, c[0x0][0x2d0] ;  /* 0x0000b40071037a20 */ /* 0x000fe20000410000 */
[----:B------:R-:W-:Y:S02]  /*aaa0*/  ISETP.LT.OR P3, PT, R2, 0x4a, P3 ;  /* 0x0000004a0200780c */ /* 0x000fe40001f61670 */
[----:B------:R-:W-:Y:S02]  /*aab0*/  MUFU.EX2 R245, R32 ;  /* 0x0000002000f57308 */ /* 0x000fe40000000800 */
[----:B------:R-:W-:Y:S02]  /*aac0*/  FSEL R156, R3, RZ, P1 ;  /* 0x000000ff039c7208 */ /* 0x000fe40000800000 */
[----:B--2---:R-:W-:Y:S02]  /*aad0*/  FMNMX.FTZ R4, R10, R118, !PT ;  /* 0x000000760a047209 */ /* 0x004fe40007810000 */
[----:B------:R-:W-:Y:S01]  /*aae0*/  FSEL R70, R79, -INF , !P3 ;  /* 0xff8000004f467808 */ /* 0x000fe20005800000 */
[--C-:B------:R-:W-:Y:S01]  /*aaf0*/  FFMA.FTZ R8, R174, c[0x0][0x2d0], -R156.reuse ;  /* 0x0000b400ae087a23 */ /* 0x100fe2000001089c */
[----:B------:R-:W-:Y:S01]  /*ab00*/  FMNMX.FTZ R4, R11, R4, !PT ;  /* 0x000000040b047209 */ /* 0x000fe20007810000 */
[--C-:B------:R-:W-:Y:S02]  /*ab10*/  FFMA.FTZ R40, R179, c[0x0][0x2d0], -R156.reuse ;  /* 0x0000b400b3287a23 */ /* 0x100fe4000001089c */
[----:B------:R-:W-:Y:S01]  /*ab20*/  MUFU.EX2 R251, R8 ;  /* 0x0000000800fb7308 */ /* 0x000fe20000000800 */
[----:B---3--:R-:W-:Y:S02]  /*ab30*/  FMNMX.FTZ R6, R14, R4, !PT ;  /* 0x000000040e067209 */ /* 0x008fe40007810000 */
[----:B-----5:R-:W-:Y:S01]  /*ab40*/  FMNMX.FTZ R4, R5, R7, !PT ;  /* 0x0000000705047209 */ /* 0x020fe20007810000 */
[--C-:B------:R-:W-:Y:S01]  /*ab50*/  FFMA.FTZ R5, R165, c[0x0][0x2d0], -R71.reuse ;  /* 0x0000b400a5057a23 */ /* 0x100fe20000010847 */
[----:B----4-:R-:W-:Y:S02]  /*ab60*/  F2FP.PACK_AB R72, R76, R41 ;  /* 0x000000294c48723e */ /* 0x010fe400000000ff */
[----:B------:R-:W-:Y:S03]  /*ab70*/  FMNMX.FTZ R6, R15, R6, !PT ;  /* 0x000000060f067209 */ /* 0x000fe60007810000 */
[----:B------:R1:W-:Y:S01]  /*ab80*/  MUFU.EX2 R83, R5 ;  /* 0x0000000500537308 */ /* 0x0003e20000000800 */
[----:B------:R-:W2:Y:S01]  /*ab90*/  SHFL.BFLY PT, R7, R4, 0x1, 0x1f ;  /* 0x0c201f0004077f89 */ /* 0x000ea200000e0000 */
[----:B------:R-:W-:Y:S04]  /*aba0*/  FMNMX.FTZ R6, R56, R6, !PT ;  /* 0x0000000638067209 */ /* 0x000fe80007810000 */
[----:B------:R-:W-:Y:S04]  /*abb0*/  FMNMX.FTZ R6, R57, R6, !PT ;  /* 0x0000000639067209 */ /* 0x000fe80007810000 */
[----:B------:R-:W-:Y:S01]  /*abc0*/  MUFU.EX2 R243, R40 ;  /* 0x0000002800f37308 */ /* 0x000fe20000000800 */
[----:B------:R-:W-:Y:S04]  /*abd0*/  FMNMX.FTZ R3, R60, R6, !PT ;  /* 0x000000063c037209 */ /* 0x000fe80007810000 */
[----:B------:R-:W-:Y:S04]  /*abe0*/  FMNMX.FTZ R3, R158, R3, !PT ;  /* 0x000000039e037209 */ /* 0x000fe80007810000 */
[----:B------:R-:W-:Y:S04]  /*abf0*/  FMNMX.FTZ R3, R159, R3, !PT ;  /* 0x000000039f037209 */ /* 0x000fe80007810000 */
[----:B------:R-:W-:Y:S01]  /*ac00*/  FMNMX.FTZ R3, R160, R3, !PT ;  /* 0x00000003a0037209 */ /* 0x000fe20007810000 */
[----:B-1----:R-:W-:Y:S01]  /*ac10*/  FFMA.FTZ R5, R166, c[0x0][0x2d0], -R71 ;  /* 0x0000b400a6057a23 */ /* 0x002fe20000010847 */
[----:B--2---:R-:W-:Y:S03]  /*ac20*/  FMNMX.FTZ R112, R4, R7, !PT ;  /* 0x0000000704707209 */ /* 0x004fe60007810000 */
[----:B------:R1:W2:Y:S01]  /*ac30*/  MUFU.EX2 R45, R5 ;  /* 0x00000005002d7308 */ /* 0x0002a20000000800 */
[----:B------:R-:W-:Y:S01]  /*ac40*/  FSETP.NEU.FTZ.AND P0, PT, R112, -INF , PT ;  /* 0xff8000007000780b */ /* 0x000fe20003f1d000 */
[--C-:B-1----:R-:W-:Y:S01]  /*ac50*/  FFMA.FTZ R5, R34, c[0x0][0x2d0], -R156.reuse ;  /* 0x0000b40022057a23 */ /* 0x102fe2000001089c */
[----:B--2---:R-:W-:Y:S07]  /*ac60*/  F2FP.PACK_AB R74, R45, R83 ;  /* 0x000000532d4a723e */ /* 0x004fee00000000ff */
[----:B------:R1:W-:Y:S02]  /*ac70*/  MUFU.EX2 R51, R5 ;  /* 0x0000000500337308 */ /* 0x0003e40000000800 */
[--C-:B-1----:R-:W-:Y:S02]  /*ac80*/  FFMA.FTZ R5, R36, c[0x0][0x2d0], -R156.reuse ;  /* 0x0000b40024057a23 */ /* 0x102fe4000001089c */
[----:B------:R-:W-:Y:S06]  /*ac90*/  LDSM.16.MT88.4 R36, [R200] ;  /* 0x00000000c824783b */ /* 0x000fec0000004200 */
[----:B------:R1:W2:Y:S02]  /*aca0*/  MUFU.EX2 R81, R5 ;  /* 0x0000000500517308 */ /* 0x0002a40000000800 */
[----:B-1----:R-:W-:Y:S01]  /*acb0*/  FMNMX.FTZ R5, R161, R3, !PT ;  /* 0x00000003a1057209 */ /* 0x002fe20007810000 */
[--C-:B------:R-:W-:Y:S01]  /*acc0*/  FFMA.FTZ R3, R167, c[0x0][0x2d0], -R156.reuse ;  /* 0x0000b400a7037a23 */ /* 0x100fe2000001089c */
[----:B--2---:R-:W-:Y:S02]  /*acd0*/  F2FP.PACK_AB R73, R81, R51 ;  /* 0x000000335149723e */ /* 0x004fe400000000ff */
[----:B------:R-:W-:Y:S04]  /*ace0*/  FMNMX.FTZ R4, R162, R5, !PT ;  /* 0x00000005a2047209 */ /* 0x000fe80007810000 */
[----:B------:R1:W-:Y:S01]  /*acf0*/  MUFU.EX2 R237, R3 ;  /* 0x0000000300ed7308 */ /* 0x0003e20000000800 */
[----:B------:R-:W-:Y:S01]  /*ad00*/  FMNMX.FTZ R5, R163, R4, !PT ;  /* 0x00000004a3057209 */ /* 0x000fe20007810000 */
[--C-:B------:R-:W-:Y:S03]  /*ad10*/  FFMA.FTZ R4, R168, c[0x0][0x2d0], -R156.reuse ;  /* 0x0000b400a8047a23 */ /* 0x100fe6000001089c */
[----:B------:R-:W-:Y:S05]  /*ad20*/  FMNMX.FTZ R5, R215, R5, !PT ;  /* 0x00000005d7057209 */ /* 0x000fea0007810000 */
[----:B------:R-:W2:Y:S01]  /*ad30*/  MUFU.EX2 R49, R4 ;  /* 0x0000000400317308 */ /* 0x000ea20000000800 */
[----:B-1----:R-:W-:Y:S05]  /*ad40*/  FMUL.FTZ R3, R112, c[0x0][0x2d0] ;  /* 0x0000b40070037a20 */ /* 0x002fea0000410000 */
[----:B------:R-:W-:Y:S05]  /*ad50*/  FSEL R157, R3, RZ, P0 ;  /* 0x000000ff039d7208 */ /* 0x000fea0000000000 */
[--C-:B------:R-:W-:Y:S01]  /*ad60*/  FFMA.FTZ R3, R9, c[0x0][0x2d0], -R157.reuse ;  /* 0x0000b40009037a23 */ /* 0x100fe2000001089d */
[----:B--2---:R-:W-:Y:S01]  /*ad70*/  F2FP.PACK_AB R75, R49, R237 ;  /* 0x000000ed314b723e */ /* 0x004fe200000000ff */
[--C-:B------:R-:W-:Y:S01]  /*ad80*/  FFMA.FTZ R2, R35, c[0x0][0x2d0], -R157.reuse ;  /* 0x0000b40023027a23 */ /* 0x100fe2000001089d */
[----:B------:R-:W-:Y:S01]  /*ad90*/  FMNMX.FTZ R4, R218, R5, !PT ;  /* 0x00000005da047209 */ /* 0x000fe20007810000 */
[----:B------:R1:W-:Y:S01]  /*ada0*/  MUFU.EX2 R61, R3 ;  /* 0x00000003003d7308 */ /* 0x0003e20000000800 */
[--C-:B------:R-:W-:Y:S02]  /*adb0*/  FFMA.FTZ R16, R24, c[0x0][0x2d0], -R157.reuse ;  /* 0x0000b40018107a23 */ /* 0x100fe4000001089d */
[----:B------:R-:W-:Y:S01]  /*adc0*/  FMNMX.FTZ R4, R219, R4, !PT ;  /* 0x00000004db047209 */ /* 0x000fe20007810000 */
[--C-:B------:R-:W-:Y:S02]  /*add0*/  FFMA.FTZ R24, R28, c[0x0][0x2d0], -R157.reuse ;  /* 0x0000b4001c187a23 */ /* 0x100fe4000001089d */
[--C-:B------:R-:W-:Y:S01]  /*ade0*/  FFMA.FTZ R28, R29, c[0x0][0x2d0], -R157.reuse ;  /* 0x0000b4001d1c7a23 */ /* 0x100fe2000001089d */
[----:B------:R-:W-:Y:S01]  /*adf0*/  FMNMX.FTZ R0, R220, R4, !PT ;  /* 0x00000004dc007209 */ /* 0x000fe20007810000 */
[--C-:B------:R-:W-:Y:S02]  /*ae00*/  FFMA.FTZ R4, R169, c[0x0][0x2d0], -R156.reuse ;  /* 0x0000b400a9047a23 */ /* 0x100fe4000001089c */
[----:B------:R2:W3:Y:S01]  /*ae10*/  MUFU.EX2 R82, R2 ;  /* 0x0000000200527308 */ /* 0x0004e20000000800 */
[----:B------:R-:W-:Y:S04]  /*ae20*/  FMNMX.FTZ R0, R216, R0, !PT ;  /* 0x00000000d8007209 */ /* 0x000fe80007810000 */
[----:B------:R-:W-:Y:S04]  /*ae30*/  FMNMX.FTZ R0, R164, R0, !PT ;  /* 0x00000000a4007209 */ /* 0x000fe80007810000 */
[----:B------:R-:W-:Y:S01]  /*ae40*/  FMNMX.FTZ R0, R70, R0, !PT ;  /* 0x0000000046007209 */ /* 0x000fe20007810000 */
[----:B------:R-:W-:Y:S01]  /*ae50*/  MUFU.EX2 R241, R4 ;  /* 0x0000000400f17308 */ /* 0x000fe20000000800 */
[--C-:B-1----:R-:W-:Y:S09]  /*ae60*/  FFMA.FTZ R3, R13, c[0x0][0x2d0], -R157.reuse ;  /* 0x0000b4000d037a23 */ /* 0x102ff2000001089d */
[----:B------:R1:W-:Y:S01]  /*ae70*/  MUFU.EX2 R50, R3 ;  /* 0x0000000300327308 */ /* 0x0003e20000000800 */
[----:B--2---:R-:W-:Y:S01]  /*ae80*/  FFMA.FTZ R2, R12, c[0x0][0x2d0], -R157 ;  /* 0x0000b4000c027a23 */ /* 0x004fe2000001089d */
[----:B---3--:R-:W-:Y:S01]  /*ae90*/  F2FP.PACK_AB R64, R82, R61 ;  /* 0x0000003d5240723e */ /* 0x008fe200000000ff */
[--C-:B------:R-:W-:Y:S07]  /*aea0*/  FFMA.FTZ R12, R176, c[0x0][0x2d0], -R156.reuse ;  /* 0x0000b400b00c7a23 */ /* 0x100fee000001089c */
[----:B------:R2:W3:Y:S10]  /*aeb0*/  MUFU.EX2 R44, R2 ;  /* 0x00000002002c7308 */ /* 0x0004f40000000800 */
[----:B------:R-:W-:Y:S01]  /*aec0*/  MUFU.EX2 R250, R12 ;  /* 0x0000000c00fa7308 */ /* 0x000fe20000000800 */
[--C-:B-1----:R-:W-:Y:S09]  /*aed0*/  FFMA.FTZ R3, R172, c[0x0][0x2d0], -R71.reuse ;  /* 0x0000b400ac037a23 */ /* 0x102ff20000010847 */
[----:B------:R1:W-:Y:S01]  /*aee0*/  MUFU.EX2 R238, R3 ;  /* 0x0000000300ee7308 */ /* 0x0003e20000000800 */
[----:B--2---:R-:W2:Y:S01]  /*aef0*/  SHFL.BFLY PT, R2, R0, 0x2, 0x1f ;  /* 0x0c401f0000027f89 */ /* 0x004ea200000e0000 */
[----:B---3--:R-:W-:Y:S08]  /*af00*/  F2FP.PACK_AB R66, R50, R44 ;  /* 0x0000002c3242723e */ /* 0x008ff000000000ff */
[----:B------:R-:W-:Y:S10]  /*af10*/  MUFU.EX2 R249, R16 ;  /* 0x0000001000f97308 */ /* 0x000ff40000000800 */
[----:B------:R-:W-:Y:S01]  /*af20*/  MUFU.EX2 R247, R24 ;  /* 0x0000001800f77308 */ /* 0x000fe20000000800 */
[--C-:B-1----:R-:W-:Y:S09]  /*af30*/  FFMA.FTZ R3, R171, c[0x0][0x2d0], -R71.reuse ;  /* 0x0000b400ab037a23 */ /* 0x102ff20000010847 */
[----:B------:R1:W-:Y:S10]  /*af40*/  MUFU.EX2 R240, R3 ;  /* 0x0000000300f07308 */ /* 0x0003f40000000800 */
[----:B------:R-:W-:Y:S01]  /*af50*/  MUFU.EX2 R246, R28 ;  /* 0x0000001c00f67308 */ /* 0x000fe20000000800 */
[----:B-1----:R-:W-:Y:S09]  /*af60*/  FFMA.FTZ R3, R170, c[0x0][0x2d0], -R156 ;  /* 0x0000b400aa037a23 */ /* 0x002ff2000001089c */
[----:B------:R2:W-:Y:S02]  /*af70*/  MUFU.EX2 R239, R3 ;  /* 0x0000000300ef7308 */ /* 0x0005e40000000800 */
[----:B--2---:R-:W-:Y:S01]  /*af80*/  FMNMX.FTZ R3, R0, R2, !PT ;  /* 0x0000000200037209 */ /* 0x004fe20007810000 */
[----:B------:R-:W-:Y:S01]  /*af90*/  FFMA.FTZ R2, R173, c[0x0][0x2d0], -R71 ;  /* 0x0000b400ad027a23 */ /* 0x000fe20000010847 */
[----:B------:R-:W-:Y:S06]  /*afa0*/  FSEL R0, R114, RZ, P2 ;  /* 0x000000ff72007208 */ /* 0x000fec0001000000 */
        /* <DEDUP_REMOVED lines=14> */
[C---:B------:R-:W-:Y:S02]  /*b090*/  FMUL.FTZ R17, R69.reuse, R133 ;  /* 0x0000008545117220 */ /* 0x040fe40000410000 */
[----:B------:R-:W-:Y:S01]  /*b0a0*/  FADD.FTZ R0, -R0, R117 ;  /* 0x0000007500007221 */ /* 0x000fe20000010100 */
[----:B------:R-:W-:Y:S01]  /*b0b0*/  FSEL R115, R4, RZ, P0 ;  /* 0x000000ff04737208 */ /* 0x000fe20000000000 */
[----:B------:R-:W-:Y:S02]  /*b0c0*/  FMUL.FTZ R32, R69, R84 ;  /* 0x0000005445207220 */ /* 0x000fe40000410000 */
[----:B------:R-:W-:Y:S02]  /*b0d0*/  FMUL.FTZ R0, R0, c[0x0][0x2d0] ;  /* 0x0000b40000007a20 */ /* 0x000fe40000410000 */
[--C-:B------:R-:W-:Y:S02]  /*b0e0*/  FFMA.FTZ R4, R15, c[0x0][0x2d0], -R115.reuse ;  /* 0x0000b4000f047a23 */ /* 0x100fe40000010873 */
[----:B------:R2:W3:Y:S01]  /*b0f0*/  MUFU.EX2 R2, R0 ;  /* 0x0000000000027308 */ /* 0x0004e20000000800 */
[--C-:B------:R-:W-:Y:S02]  /*b100*/  FFMA.FTZ R5, R14, c[0x0][0x2d0], -R115.reuse ;  /* 0x0000b4000e057a23 */ /* 0x100fe40000010873 */
[----:B------:R-:W-:Y:S02]  /*b110*/  FMUL.FTZ R33, R69, R85 ;  /* 0x0000005545217220 */ /* 0x000fe40000410000 */
[--C-:B------:R-:W-:Y:S02]  /*b120*/  FFMA.FTZ R58, R57, c[0x0][0x2d0], -R115.reuse ;  /* 0x0000b400393a7a23 */ /* 0x100fe40000010873 */
[--C-:B------:R-:W-:Y:S03]  /*b130*/  FFMA.FTZ R62, R60, c[0x0][0x2d0], -R115.reuse ;  /* 0x0000b4003c3e7a23 */ /* 0x100fe60000010873 */
[----:B------:R4:W-:Y:S01]  /*b140*/  MUFU.EX2 R167, R4 ;  /* 0x0000000400a77308 */ /* 0x0009e20000000800 */
[C---:B-1----:R-:W-:Y:S02]  /*b150*/  FMUL.FTZ R7, R68.reuse, R123 ;  /* 0x0000007b44077220 */ /* 0x042fe40000410000 */
[C---:B------:R-:W-:Y:S01]  /*b160*/  FMUL.FTZ R6, R68.reuse, R122 ;  /* 0x0000007a44067220 */ /* 0x040fe20000410000 */
[----:B------:R-:W-:Y:S01]  /*b170*/  MOV R122, R76 ;  /* 0x0000004c007a7202 */ /* 0x000fe20000000f00 */
        /* <DEDUP_REMOVED lines=11> */
[----:B------:R-:W-:Y:S01]  /*b230*/  MOV R128, R49 ;  /* 0x0000003100807202 */ /* 0x000fe20000000f00 */
[C---:B------:R-:W-:Y:S01]  /*b240*/  FMUL.FTZ R13, R2.reuse, R129 ;  /* 0x00000081020d7220 */ /* 0x040fe20000410000 */
[----:B------:R-:W-:Y:S01]  /*b250*/  MOV R129, R45 ;  /* 0x0000002d00817202 */ /* 0x000fe20000000f00 */
[----:B----4-:R-:W-:Y:S01]  /*b260*/  FFMA.FTZ R4, R175, c[0x0][0x2d0], -R71 ;  /* 0x0000b400af047a23 */ /* 0x010fe20000010847 */
[----:B------:R-:W-:Y:S01]  /*b270*/  LDSM.16.MT88.4 R84, [R200+0x800] ;  /* 0x00080000c854783b */ /* 0x000fe20000004200 */
[C---:B------:R-:W-:Y:S02]  /*b280*/  FMUL.FTZ R24, R2.reuse, R140 ;  /* 0x0000008c02187220 */ /* 0x040fe40000410000 */
[C---:B------:R-:W-:Y:S01]  /*b290*/  FMUL.FTZ R29, R2.reuse, R145 ;  /* 0x00000091021d7220 */ /* 0x040fe20000410000 */
[----:B------:R3:W4:Y:S01]  /*b2a0*/  MUFU.EX2 R77, R4 ;  /* 0x00000004004d7308 */ /* 0x0007220000000800 */
[C---:B------:R-:W-:Y:S01]  /*b2b0*/  FMUL.FTZ R28, R2.reuse, R144 ;  /* 0x00000090021c7220 */ /* 0x040fe20000410000 */
[----:B------:R-:W-:Y:S01]  /*b2c0*/  MOV R145, R83 ;  /* 0x0000005300917202 */ /* 0x000fe20000000f00 */
[C---:B------:R-:W-:Y:S01]  /*b2d0*/  FMUL.FTZ R40, R2.reuse, R88 ;  /* 0x0000005802287220 */ /* 0x040fe20000410000 */
[----:B-1----:R-:W-:Y:S01]  /*b2e0*/  F2FP.PACK_AB R67, R167, R252 ;  /* 0x000000fca743723e */ /* 0x002fe200000000ff */
[C---:B------:R-:W-:Y:S01]  /*b2f0*/  FMUL.FTZ R5, R69.reuse, R121 ;  /* 0x0000007945057220 */ /* 0x040fe20000410000 */
[----:B------:R-:W-:Y:S01]  /*b300*/  MOV R144, R237 ;  /* 0x000000ed00907202 */ /* 0x000fe20000000f00 */
[C---:B------:R-:W-:Y:S02]  /*b310*/  FMUL.FTZ R45, R2.reuse, R93 ;  /* 0x0000005d022d7220 */ /* 0x040fe40000410000 */
[----:B------:R-:W-:Y:S01]  /*b320*/  FMUL.FTZ R49, R69, R97 ;  /* 0x0000006145317220 */ /* 0x000fe20000410000 */
[----:B------:R-:W-:Y:S01]  /*b330*/  MUFU.EX2 R93, R62 ;  /* 0x0000003e005d7308 */ /* 0x000fe20000000800 */
[C---:B------:R-:W-:Y:S02]  /*b340*/  FMUL.FTZ R57, R2.reuse, R105 ;  /* 0x0000006902397220 */ /* 0x040fe40000410000 */
[----:B------:R-:W-:Y:S02]  /*b350*/  IMAD.MOV.U32 R124, RZ, RZ, R61 ;  /* 0x000000ffff7c7224 */ /* 0x000fe400078e003d */
[----:B--2---:R-:W-:Y:S02]  /*b360*/  FFMA.FTZ R0, R11, c[0x0][0x2d0], -R115 ;  /* 0x0000b4000b007a23 */ /* 0x004fe40000010873 */
[C---:B------:R-:W-:Y:S02]  /*b370*/  FMUL.FTZ R60, R2.reuse, R108 ;  /* 0x0000006c023c7220 */ /* 0x040fe40000410000 */
[----:B------:R-:W-:Y:S01]  /*b380*/  FMUL.FTZ R61, R2, R109 ;  /* 0x0000006d023d7220 */ /* 0x000fe20000410000 */
[----:B------:R1:W2:Y:S01]  /*b390*/  MUFU.EX2 R166, R0 ;  /* 0x0000000000a67308 */ /* 0x0002a20000000800 */
[----:B------:R-:W-:Y:S02]  /*b3a0*/  FFMA.FTZ R88, R187, c[0x0][0x2d0], -R156 ;  /* 0x0000b400bb587a23 */ /* 0x000fe4000001089c */
[----:B---3--:R-:W-:Y:S01]  /*b3b0*/  FMUL.FTZ R4, R69, R120 ;  /* 0x0000007845047220 */ /* 0x008fe20000410000 */
[----:B----4-:R-:W-:Y:S02]  /*b3c0*/  MOV R121, R77 ;  /* 0x0000004d00797202 */ /* 0x010fe40000000f00 */
[----:B------:R-:W3:Y:S01]  /*b3d0*/  LDSM.16.MT88.4 R76, [R199] ;  /* 0x00000000c74c783b */ /* 0x000ee20000004200 */
[----:B------:R-:W-:Y:S03]  /*b3e0*/  MOV R120, R80 ;  /* 0x0000005000787202 */ /* 0x000fe60000000f00 */
[----:B------:R-:W-:Y:S01]  /*b3f0*/  MUFU.EX2 R187, R88 ;  /* 0x0000005800bb7308 */ /* 0x000fe20000000800 */
[-C--:B------:R-:W-:Y:S05]  /*b400*/  HMMA.16816.F32 R4, R72, R20.reuse, R4 ;  /* 0x000000144804723c */ /* 0x080fea0000001804 */
[----:B-1----:R-:W-:Y:S02]  /*b410*/  FSEL R0, R3, RZ, P0 ;  /* 0x000000ff03007208 */ /* 0x002fe40000000000 */
[----:B--2---:R-:W-:Y:S05]  /*b420*/  F2FP.PACK_AB R65, R166, R165 ;  /* 0x000000a5a641723e */ /* 0x004fea00000000ff */
[----:B------:R-:W-:Y:S04]  /*b430*/  FADD.FTZ R0, -R0, R118 ;  /* 0x0000007600007221 */ /* 0x000fe80000010100 */
[----:B------:R-:W-:Y:S06]  /*b440*/  FMUL.FTZ R0, R0, c[0x0][0x2d0] ;  /* 0x0000b40000007a20 */ /* 0x000fec0000410000 */
[----:B------:R-:W1:Y:S02]  /*b450*/  MUFU.EX2 R0, R0 ;  /* 0x0000000000007308 */ /* 0x000e640000000800 */
[C---:B-1----:R-:W-:Y:S01]  /*b460*/  FMUL.FTZ R10, R0.reuse, R126 ;  /* 0x0000007e000a7220 */ /* 0x042fe20000410000 */
[----:B------:R-:W-:Y:S01]  /*b470*/  MOV R126, R51 ;  /* 0x00000033007e7202 */ /* 0x000fe20000000f00 */
[C---:B------:R-:W-:Y:S01]  /*b480*/  FMUL.FTZ R11, R0.reuse, R127 ;  /* 0x0000007f000b7220 */ /* 0x040fe20000410000 */
[----:B------:R-:W-:Y:S01]  /*b490*/  MOV R127, R50 ;  /* 0x00000032007f7202 */ /* 0x000fe20000000f00 */
[C---:B------:R-:W-:Y:S02]  /*b4a0*/  FMUL.FTZ R15, R0.reuse, R131 ;  /* 0x00000083000f7220 */ /* 0x040fe40000410000 */
[----:B------:R-:W2:Y:S01]  /*b4b0*/  LDL.LU R131, [R1] ;  /* 0x0000000001837983 */ /* 0x000ea20000300800 */
[C---:B------:R-:W-:Y:S02]  /*b4c0*/  FMUL.FTZ R42, R0.reuse, R90 ;  /* 0x0000005a002a7220 */ /* 0x040fe40000410000 */
[C---:B------:R-:W-:Y:S01]  /*b4d0*/  HMMA.16816.F32 R8, R64.reuse, R20, R8 ;  /* 0x000000144008723c */ /* 0x040fe20000001808 */
[----:B------:R-:W4:Y:S03]  /*b4e0*/  LDL.LU R125, [R1+0x4] ;  /* 0x00000400017d7983 */ /* 0x000f260000300800 */
[C---:B------:R-:W-:Y:S01]  /*b4f0*/  FMUL.FTZ R14, R0.reuse, R130 ;  /* 0x00000082000e7220 */ /* 0x040fe20000410000 */
[----:B------:R-:W5:Y:S01]  /*b500*/  LDL.LU R123, [R1+0x8] ;  /* 0x00000800017b7983 */ /* 0x000f620000300800 */
[----:B------:R-:W-:Y:S01]  /*b510*/  FMUL.FTZ R43, R0, R91 ;  /* 0x0000005b002b7220 */ /* 0x000fe20000410000 */
[----:B------:R-:W-:Y:S01]  /*b520*/  MOV R130, R44 ;  /* 0x0000002c00827202 */ /* 0x000fe20000000f00 */
[----:B------:R-:W-:Y:S03]  /*b530*/  FFMA.FTZ R20, R25, c[0x0][0x2d0], -R157 ;  /* 0x0000b40019147a23 */ /* 0x000fe6000001089d */
[-C--:B------:R-:W-:Y:S01]  /*b540*/  HMMA.16816.F32 R12, R64, R22.reuse, R12 ;  /* 0x00000016400c723c */ /* 0x080fe2000000180c */
[----:B------:R1:W-:Y:S02]  /*b550*/  MUFU.EX2 R248, R20 ;  /* 0x0000001400f87308 */ /* 0x0003e40000000800 */
[C---:B------:R-:W-:Y:S02]  /*b560*/  FMUL.FTZ R50, R68.reuse, R98 ;  /* 0x0000006244327220 */ /* 0x040fe40000410000 */
[----:B------:R-:W-:Y:S02]  /*b570*/  FMUL.FTZ R51, R68, R99 ;  /* 0x0000006344337220 */ /* 0x000fe40000410000 */
[C---:B------:R-:W-:Y:S01]  /*b580*/  FMUL.FTZ R26, R0.reuse, R142 ;  /* 0x0000008e001a7220 */ /* 0x040fe20000410000 */
[C---:B------:R-:W-:Y:S04]  /*b590*/  HMMA.16816.F32 R16, R72.reuse, R22, R16 ;  /* 0x000000164810723c */ /* 0x040fe80000001810 */
[C---:B------:R-:W-:Y:S02]  /*b5a0*/  FMUL.FTZ R21, R69.reuse, R137 ;  /* 0x0000008945157220 */ /* 0x040fe40000410000 */
[----:B------:R-:W-:Y:S02]  /*b5b0*/  FMUL.FTZ R27, R0, R143 ;  /* 0x0000008f001b7220 */ /* 0x000fe40000410000 */
[C---:B------:R-:W-:Y:S04]  /*b5c0*/  FMUL.FTZ R22, R68.reuse, R138 ;  /* 0x0000008a44167220 */ /* 0x040fe80000410000 */
[----:B------:R-:W-:Y:S02]  /*b5d0*/  FMUL.FTZ R23, R68, R139 ;  /* 0x0000008b44177220 */ /* 0x000fe40000410000 */
[----:B------:R-:W-:Y:S02]  /*b5e0*/  FMUL.FTZ R25, R2, R141 ;  /* 0x0000008d02197220 */ /* 0x000fe40000410000 */
[C---:B------:R-:W-:Y:S02]  /*b5f0*/  FMUL.FTZ R30, R0.reuse, R146 ;  /* 0x00000092001e7220 */ /* 0x040fe40000410000 */
[C---:B-1----:R-:W-:Y:S02]  /*b600*/  FMUL.FTZ R20, R69.reuse, R136 ;  /* 0x0000008845147220 */ /* 0x042fe40000410000 */
[----:B------:R-:W-:Y:S02]  /*b610*/  IMAD.MOV.U32 R146, RZ, RZ, R82 ;  /* 0x000000ffff927224 */ /* 0x000fe400078e0052 */
[----:B------:R-:W-:Y:S01]  /*b620*/  FMUL.FTZ R31, R0, R147 ;  /* 0x00000093001f7220 */ /* 0x000fe20000410000 */
[----:B------:R-:W-:Y:S01]  /*b630*/  MOV R147, R81 ;  /* 0x0000005100937202 */ /* 0x000fe20000000f00 */
[----:B------:R-:W-:Y:S01]  /*b640*/  IMAD.MOV.U32 R136, RZ, RZ, R41 ;  /* 0x000000ffff887224 */ /* 0x000fe200078e0029 */
[-C--:B------:R-:W-:Y:S01]  /*b650*/  HMMA.16816.F32 R20, R72, R36.reuse, R20 ;  /* 0x000000244814723c */ /* 0x080fe20000001814 */
[----:B------:R-:W1:Y:S02]  /*b660*/  LDSM.16.MT88.4 R80, [R196+0x800] ;  /* 0x00080000c450783b */ /* 0x000e640000004200 */
[----:B------:R-:W-:Y:S02]  /*b670*/  FMUL.FTZ R41, R2, R89 ;  /* 0x0000005902297220 */ /* 0x000fe40000410000 */
[C---:B------:R-:W-:Y:S02]  /*b680*/  FMUL.FTZ R47, R0.reuse, R95 ;  /* 0x0000005f002f7220 */ /* 0x040fe40000410000 */
[C---:B------:R-:W-:Y:S01]  /*b690*/  FMUL.FTZ R46, R0.reuse, R94 ;  /* 0x0000005e002e7220 */ /* 0x040fe20000410000 */
[C---:B------:R-:W-:Y:S01]  /*b6a0*/  HMMA.16816.F32 R24, R64.reuse, R36, R24 ;  /* 0x000000244018723c */ /* 0x040fe20000001818 */
[----:B------:R-:W1:Y:S01]  /*b6b0*/  LDSM.16.MT88.4 R88, [R197+0x800] ;  /* 0x00080000c558783b */ /* 0x000e620000004200 */
[----:B------:R3:W-:Y:S02]  /*b6c0*/  MUFU.EX2 R94, R58 ;  /* 0x0000003a005e7308 */ /* 0x0007e40000000800 */
[C---:B------:R-:W-:Y:S02]  /*b6d0*/  FMUL.FTZ R59, R0.reuse, R107 ;  /* 0x0000006b003b7220 */ /* 0x040fe40000410000 */
[----:B------:R-:W-:Y:S02]  /*b6e0*/  FMUL.FTZ R62, R0, R110 ;  /* 0x0000006e003e7220 */ /* 0x000fe40000410000 */
[-C--:B------:R-:W-:Y:S04]  /*b6f0*/  HMMA.16816.F32 R28, R64, R38.reuse, R28 ;  /* 0x00000026401c723c */ /* 0x080fe8000000181c */
[----:B------:R-:W-:Y:S02]  /*b700*/  FFMA.FTZ R36, R178, c[0x0][0x2d0], -R71 ;  /* 0x0000b400b2247a23 */ /* 0x000fe40000010847 */
[----:B------:R-:W-:Y:S02]  /*b710*/  FMUL.FTZ R63, R0, R111 ;  /* 0x0000006f003f7220 */ /* 0x000fe40000410000 */
[C---:B------:R-:W-:Y:S01]  /*b720*/  HMMA.16816.F32 R32, R72.reuse, R38, R32 ;  /* 0x000000264820723c */ /* 0x040fe20000001820 */
[----:B------:R1:W-:Y:S03]  /*b730*/  MUFU.EX2 R244, R36 ;  /* 0x0000002400f47308 */ /* 0x0003e60000000800 */
[C---:B------:R-:W-:Y:S01]  /*b740*/  FMUL.FTZ R37, R69.reuse, R149 ;  /* 0x0000009545257220 */ /* 0x040fe20000410000 */
[----:B------:R-:W-:Y:S01]  /*b750*/  MOV R149, R240 ;  /* 0x000000f000957202 */ /* 0x000fe20000000f00 */
[--C-:B------:R-:W-:Y:S02]  /*b760*/  FFMA.FTZ R44, R180, c[0x0][0x2d0], -R156.reuse ;  /* 0x0000b400b42c7a23 */ /* 0x100fe4000001089c */
[C---:B------:R-:W-:Y:S01]  /*b770*/  FMUL.FTZ R38, R68.reuse, R150 ;  /* 0x0000009644267220 */ /* 0x040fe20000410000 */
[----:B------:R-:W-:Y:S02]  /*b780*/  MOV R150, R239 ;  /* 0x000000ef00967202 */ /* 0x000fe40000000f00 */
[----:B------:R1:W-:Y:S01]  /*b790*/  MUFU.EX2 R240, R48 ;  /* 0x0000003000f07308 */ /* 0x0003e20000000800 */
[----:B------:R-:W-:Y:S01]  /*b7a0*/  FMUL.FTZ R39, R68, R151 ;  /* 0x0000009744277220 */ /* 0x000fe20000410000 */
[----:B------:R-:W-:Y:S01]  /*b7b0*/  MOV R151, R238 ;  /* 0x000000ee00977202 */ /* 0x000fe20000000f00 */
[----:B---3--:R-:W-:Y:S02]  /*b7c0*/  FMUL.FTZ R58, R0, R106 ;  /* 0x0000006a003a7220 */ /* 0x008fe40000410000 */
[C---:B-1----:R-:W-:Y:S01]  /*b7d0*/  FMUL.FTZ R36, R69.reuse, R148 ;  /* 0x0000009445247220 */ /* 0x042fe20000410000 */
[----:B------:R-:W-:Y:S04]  /*b7e0*/  MOV R148, R241 ;  /* 0x000000f100947202 */ /* 0x000fe80000000f00 */
[----:B------:R1:W-:Y:S02]  /*b7f0*/  MUFU.EX2 R241, R44 ;  /* 0x0000002c00f17308 */ /* 0x0003e40000000800 */
[-C--:B------:R-:W-:Y:S03]  /*b800*/  HMMA.16816.F32 R36, R72, R52.reuse, R36 ;  /* 0x000000344824723c */ /* 0x080fe60000001824 */
[C---:B------:R-:W-:Y:S02]  /*b810*/  FMUL.FTZ R48, R69.reuse, R96 ;  /* 0x0000006045307220 */ /* 0x040fe40000410000 */
[----:B------:R-:W-:Y:S03]  /*b820*/  LDSM.16.MT88.4 R96, [R197+0x2000] ;  /* 0x00200000c560783b */ /* 0x000fe60000004200 */
[C---:B------:R-:W-:Y:S07]  /*b830*/  HMMA.16816.F32 R40, R64.reuse, R52, R40 ;  /* 0x000000344028723c */ /* 0x040fee0000001828 */
[--C-:B------:R-:W-:Y:S02]  /*b840*/  FFMA.FTZ R52, R56, c[0x0][0x2d0], -R115.reuse ;  /* 0x0000b40038347a23 */ /* 0x100fe40000010873 */
[C---:B------:R-:W-:Y:S02]  /*b850*/  FMUL.FTZ R53, R69.reuse, R101 ;  /* 0x0000006545357220 */ /* 0x040fe40000410000 */
[----:B------:R3:W3:Y:S01]  /*b860*/  MUFU.EX2 R95, R52 ;  /* 0x00000034005f7308 */ /* 0x0006e20000000800 */
[C---:B-1----:R-:W-:Y:S02]  /*b870*/  FMUL.FTZ R44, R2.reuse, R92 ;  /* 0x0000005c022c7220 */ /* 0x042fe40000410000 */
[----:B------:R-:W-:Y:S05]  /*b880*/  FMUL.FTZ R56, R2, R104 ;  /* 0x0000006802387220 */ /* 0x000fea0000410000 */
[-C--:B------:R-:W-:Y:S08]  /*b890*/  HMMA.16816.F32 R44, R64, R54.reuse, R44 ;  /* 0x00000036402c723c */ /* 0x080ff0000000182c */
[C---:B------:R-:W-:Y:S07]  /*b8a0*/  HMMA.16816.F32 R48, R72.reuse, R54, R48 ;  /* 0x000000364830723c */ /* 0x040fee0000001830 */
[C---:B------:R-:W-:Y:S02]  /*b8b0*/  FMUL.FTZ R55, R68.reuse, R103 ;  /* 0x0000006744377220 */ /* 0x040fe40000410000 */
[C---:B---3--:R-:W-:Y:S03]  /*b8c0*/  FMUL.FTZ R52, R69.reuse, R100 ;  /* 0x0000006445347220 */ /* 0x048fe60000410000 */
[----:B------:R-:W-:Y:S07]  /*b8d0*/  FMUL.FTZ R54, R68, R102 ;  /* 0x0000006644367220 */ /* 0x000fee0000410000 */
[-C--:B------:R-:W-:Y:S08]  /*b8e0*/  HMMA.16816.F32 R52, R72, R76.reuse, R52 ;  /* 0x0000004c4834723c */ /* 0x080ff00000001834 */
[C---:B------:R-:W-:Y:S07]  /*b8f0*/  HMMA.16816.F32 R56, R64.reuse, R76, R56 ;  /* 0x0000004c4038723c */ /* 0x040fee0000001838 */
[----:B------:R-:W-:Y:S01]  /*b900*/  FFMA.FTZ R76, R158, c[0x0][0x2d0], -R115 ;  /* 0x0000b4009e4c7a23 */ /* 0x000fe20000010873 */
        /* <DEDUP_REMOVED lines=15> */
[----:B---3--:R-:W-:Y:S03]  /*ba00*/  F2FP.PACK_AB R79, R239, R93 ;  /* 0x0000005def4f723e */ /* 0x008fe600000000ff */
        /* <DEDUP_REMOVED lines=12> */
[----:B--2---:R-:W-:Y:S02]  /*bad0*/  FFMA.FTZ R69, R69, R131, R136 ;  /* 0x0000008345457223 */ /* 0x004fe40000010088 */
[-C--:B------:R-:W-:Y:S01]  /*bae0*/  HMMA.16816.F32 R28, R76, R86.reuse, R28 ;  /* 0x000000564c1c723c */ /* 0x080fe2000000181c */
[----:B------:R1:W-:Y:S03]  /*baf0*/  MUFU.EX2 R186, R80 ;  /* 0x0000005000ba7308 */ /* 0x0003e60000000800 */
[----:B------:R-:W-:Y:S02]  /*bb00*/  FFMA.FTZ R84, R189, c[0x0][0x2d0], -R71 ;  /* 0x0000b400bd547a23 */ /* 0x000fe40000010847 */
[----:B------:R-:W-:Y:S02]  /*bb10*/  FADD.FTZ R69, R122, R69 ;  /* 0x000000457a457221 */ /* 0x000fe40000010000 */
[C---:B------:R-:W-:Y:S03]  /*bb20*/  HMMA.16816.F32 R32, R72.reuse, R86, R32 ;  /* 0x000000564820723c */ /* 0x040fe60000001820 */
[----:B------:R2:W-:Y:S01]  /*bb30*/  MUFU.EX2 R183, R84 ;  /* 0x0000005400b77308 */ /* 0x0005e20000000800 */
[----:B------:R-:W-:Y:S04]  /*bb40*/  IMAD.MOV.U32 R189, RZ, RZ, R120 ;  /* 0x000000ffffbd7224 */ /* 0x000fe800078e0078 */
[-C--:B------:R-:W-:Y:S08]  /*bb50*/  HMMA.16816.F32 R36, R72, R88.reuse, R36 ;  /* 0x000000584824723c */ /* 0x080ff00000001824 */
[C---:B------:R-:W-:Y:S04]  /*bb60*/  HMMA.16816.F32 R40, R76.reuse, R88, R40 ;  /* 0x000000584c28723c */ /* 0x040fe80000001828 */
[----:B-1----:R-:W-:Y:S03]  /*bb70*/  FFMA.FTZ R80, R184, c[0x0][0x2d0], -R157 ;  /* 0x0000b400b8507a23 */ /* 0x002fe6000001089d */
[----:B------:R-:W-:Y:S01]  /*bb80*/  FFMA.FTZ R88, R160, c[0x0][0x2d0], -R115 ;  /* 0x0000b400a0587a23 */ /* 0x000fe20000010873 */
[-C--:B------:R-:W-:Y:S01]  /*bb90*/  HMMA.16816.F32 R44, R76, R90.reuse, R44 ;  /* 0x0000005a4c2c723c */ /* 0x080fe2000000182c */
[----:B------:R1:W-:Y:S03]  /*bba0*/  MUFU.EX2 R184, R80 ;  /* 0x0000005000b87308 */ /* 0x0003e60000000800 */
[--C-:B--2---:R-:W-:Y:S01]  /*bbb0*/  FFMA.FTZ R84, R190, c[0x0][0x2d0], -R156.reuse ;  /* 0x0000b400be547a23 */ /* 0x104fe2000001089c */
[----:B------:R-:W-:Y:S03]  /*bbc0*/  MOV R190, R127 ;  /* 0x0000007f00be7202 */ /* 0x000fe60000000f00 */
[C---:B------:R-:W-:Y:S03]  /*bbd0*/  HMMA.16816.F32 R48, R72.reuse, R90, R48 ;  /* 0x0000005a4830723c */ /* 0x040fe60000001830 */
[----:B------:R2:W-:Y:S10]  /*bbe0*/  MUFU.EX2 R180, R84 ;  /* 0x0000005400b47308 */ /* 0x0005f40000000800 */
[----:B------:R3:W-:Y:S01]  /*bbf0*/  MUFU.EX2 R102, R88 ;  /* 0x0000005800667308 */ /* 0x0007e20000000800 */
[----:B-1----:R-:W-:Y:S09]  /*bc00*/  FFMA.FTZ R80, R185, c[0x0][0x2d0], -R157 ;  /* 0x0000b400b9507a23 */ /* 0x002ff2000001089d */
[----:B------:R1:W1:Y:S01]  /*bc10*/  MUFU.EX2 R185, R80 ;  /* 0x0000005000b97308 */ /* 0x0002620000000800 */
[--C-:B--2---:R-:W-:Y:S01]  /*bc20*/  FFMA.FTZ R84, R191, c[0x0][0x2d0], -R156.reuse ;  /* 0x0000b400bf547a23 */ /* 0x104fe2000001089c */
[----:B------:R-:W-:Y:S08]  /*bc30*/  MOV R191, R128 ;  /* 0x0000008000bf7202 */ /* 0x000ff00000000f00 */
[----:B------:R2:W-:Y:S01]  /*bc40*/  MUFU.EX2 R181, R84 ;  /* 0x0000005400b57308 */ /* 0x0005e20000000800 */
[----:B---3--:R-:W-:Y:S09]  /*bc50*/  FFMA.FTZ R88, R161, c[0x0][0x2d0], -R115 ;  /* 0x0000b400a1587a23 */ /* 0x008ff20000010873 */
[----:B------:R3:W-:Y:S01]  /*bc60*/  MUFU.EX2 R101, R88 ;  /* 0x0000005800657308 */ /* 0x0007e20000000800 */
[--C-:B-1----:R-:W-:Y:S01]  /*bc70*/  FFMA.FTZ R80, R188, c[0x0][0x2d0], -R71.reuse ;  /* 0x0000b400bc507a23 */ /* 0x102fe20000010847 */
[----:B------:R-:W-:Y:S08]  /*bc80*/  MOV R188, R121 ;  /* 0x0000007900bc7202 */ /* 0x000ff00000000f00 */
[----:B------:R1:W-:Y:S01]  /*bc90*/  MUFU.EX2 R182, R80 ;  /* 0x0000005000b67308 */ /* 0x0003e20000000800 */
[----:B--2---:R-:W-:Y:S01]  /*bca0*/  FFMA.FTZ R84, R192, c[0x0][0x2d0], -R71 ;  /* 0x0000b400c0547a23 */ /* 0x004fe20000010847 */
[----:B------:R-:W-:Y:S08]  /*bcb0*/  MOV R192, R129 ;  /* 0x0000008100c07202 */ /* 0x000ff00000000f00 */
[----:B------:R2:W-:Y:S01]  /*bcc0*/  MUFU.EX2 R179, R84 ;  /* 0x0000005400b37308 */ /* 0x0005e20000000800 */
[--C-:B---3--:R-:W-:Y:S09]  /*bcd0*/  FFMA.FTZ R88, R221, c[0x0][0x2d0], -R156.reuse ;  /* 0x0000b400dd587a23 */ /* 0x108ff2000001089c */
        /* <DEDUP_REMOVED lines=19> */
[----:B------:R-:W-:Y:S02]  /*be10*/  F2FP.PACK_AB R75, R187, R237 ;  /* 0x000000edbb4b723e */ /* 0x000fe400000000ff */
[----:B------:R-:W-:Y:S01]  /*be20*/  MOV R194, R130 ;  /* 0x0000008200c27202 */ /* 0x000fe20000000f00 */
[----:B-1----:R-:W1:Y:S01]  /*be30*/  LDSM.16.MT88.4 R80, [R200+0x1000] ;  /* 0x00100000c850783b */ /* 0x002e620000004200 */
[----:B---3--:R-:W-:Y:S03]  /*be40*/  F2FP.PACK_AB R79, R107, R101 ;  /* 0x000000656b4f723e */ /* 0x008fe600000000ff */
        /* <DEDUP_REMOVED lines=29> */
[--C-:B--2---:R-:W-:Y:S01]  /*c020*/  FFMA.FTZ R80, R224, c[0x0][0x2d0], -R156.reuse ;  /* 0x0000b400e0507a23 */ /* 0x104fe2000001089c */
[----:B---3--:R-:W-:Y:S08]  /*c030*/  F2FP.PACK_AB R152, R174, R173 ;  /* 0x000000adae98723e */ /* 0x008ff000000000ff */
[----:B------:R2:W-:Y:S01]  /*c040*/  MUFU.EX2 R172, R80 ;  /* 0x0000005000ac7308 */ /* 0x0005e20000000800 */
[----:B----4-:R-:W-:Y:S09]  /*c050*/  FFMA.FTZ R88, R218, c[0x0][0x2d0], -R115 ;  /* 0x0000b400da587a23 */ /* 0x010ff20000010873 */
[----:B------:R3:W-:Y:S01]  /*c060*/  MUFU.EX2 R159, R88 ;  /* 0x00000058009f7308 */ /* 0x0007e20000000800 */
[----:B-1----:R-:W1:Y:S01]  /*c070*/  LDSM.16.MT88.4 R84, [R199+0x1000] ;  /* 0x00100000c754783b */ /* 0x002e620000004200 */
[--C-:B--2---:R-:W-:Y:S08]  /*c080*/  FFMA.FTZ R80, R225, c[0x0][0x2d0], -R156.reuse ;  /* 0x0000b400e1507a23 */ /* 0x104ff0000001089c */
        /* <DEDUP_REMOVED lines=19> */
[----:B------:R-:W-:Y:S01]  /*c1c0*/  F2FP.PACK_AB R74, R178, R179 ;  /* 0x000000b3b24a723e */ /* 0x000fe200000000ff */
[--C-:B--2---:R-:W-:Y:S01]  /*c1d0*/  FFMA.FTZ R71, R228, c[0x0][0x2d0], -R156.reuse ;  /* 0x0000b400e4477a23 */ /* 0x104fe2000001089c */
[----:B------:R-:W-:Y:S01]  /*c1e0*/  F2FP.PACK_AB R75, R177, R106 ;  /* 0x0000006ab14b723e */ /* 0x000fe200000000ff */
[----:B------:R-:W-:Y:S01]  /*c1f0*/  FFMA.FTZ R156, R231, c[0x0][0x2d0], -R156 ;  /* 0x0000b400e79c7a23 */ /* 0x000fe2000001089c */
[----:B---3--:R-:W-:Y:S02]  /*c200*/  F2FP.PACK_AB R154, R169, R170 ;  /* 0x000000aaa99a723e */ /* 0x008fe400000000ff */
        /* <DEDUP_REMOVED lines=11> */
[----:B------:R-:W1:Y:S01]  /*c2c0*/  MUFU.EX2 R161, R71 ;  /* 0x0000004700a17308 */ /* 0x000e620000000800 */
[C---:B------:R-:W-:Y:S08]  /*c2d0*/  HMMA.16816.F32 R8, R76.reuse, R80, R8 ;  /* 0x000000504c08723c */ /* 0x040ff00000001808 */
[-C--:B------:R-:W-:Y:S08]  /*c2e0*/  HMMA.16816.F32 R12, R76, R82.reuse, R12 ;  /* 0x000000524c0c723c */ /* 0x080ff0000000180c */
[C---:B------:R-:W-:Y:S01]  /*c2f0*/  HMMA.16816.F32 R16, R72.reuse, R82, R16 ;  /* 0x000000524810723c */ /* 0x040fe20000001810 */
[----:B------:R-:W2:Y:S03]  /*c300*/  LDSM.16.MT88.4 R80, [R199+0x1800] ;  /* 0x00180000c750783b */ /* 0x000ea60000004200 */
[----:B-1----:R-:W-:Y:S01]  /*c310*/  F2FP.PACK_AB R108, R161, R162 ;  /* 0x000000a2a16c723e */ /* 0x002fe200000000ff */
[--C-:B------:R-:W-:Y:S02]  /*c320*/  FFMA.FTZ R71, R232, c[0x0][0x2d0], -R157.reuse ;  /* 0x0000b400e8477a23 */ /* 0x100fe4000001089d */
[----:B------:R-:W-:Y:S01]  /*c330*/  FFMA.FTZ R157, R233, c[0x0][0x2d0], -R157 ;  /* 0x0000b400e99d7a23 */ /* 0x000fe2000001089d */
[-C--:B------:R-:W-:Y:S01]  /*c340*/  HMMA.16816.F32 R20, R72, R84.reuse, R20 ;  /* 0x000000544814723c */ /* 0x080fe20000001814 */
[----:B------:R1:W-:Y:S07]  /*c350*/  MUFU.EX2 R156, R71 ;  /* 0x00000047009c7308 */ /* 0x0003ee0000000800 */
[C---:B------:R-:W-:Y:S03]  /*c360*/  HMMA.16816.F32 R24, R76.reuse, R84, R24 ;  /* 0x000000544c18723c */ /* 0x040fe60000001818 */
[----:B------:R-:W3:Y:S05]  /*c370*/  MUFU.EX2 R157, R157 ;  /* 0x0000009d009d7308 */ /* 0x000eea0000000800 */
[-C--:B------:R-:W-:Y:S08]  /*c380*/  HMMA.16816.F32 R28, R76, R86.reuse, R28 ;  /* 0x000000564c1c723c */ /* 0x080ff0000000181c */
[C---:B------:R-:W-:Y:S01]  /*c390*/  HMMA.16816.F32 R32, R72.reuse, R86, R32 ;  /* 0x000000564820723c */ /* 0x040fe20000001820 */
[----:B------:R-:W4:Y:S03]  /*c3a0*/  LDSM.16.MT88.4 R84, [R200+0x2000] ;  /* 0x00200000c854783b */ /* 0x000f260000004200 */
[--C-:B-1----:R-:W-:Y:S04]  /*c3b0*/  FFMA.FTZ R71, R220, c[0x0][0x2d0], -R115.reuse ;  /* 0x0000b400dc477a23 */ /* 0x102fe80000010873 */
[-C--:B------:R-:W-:Y:S01]  /*c3c0*/  HMMA.16816.F32 R36, R72, R88.reuse, R36 ;  /* 0x000000584824723c */ /* 0x080fe20000001824 */
[----:B------:R1:W-:Y:S03]  /*c3d0*/  MUFU.EX2 R118, R71 ;  /* 0x0000004700767308 */ /* 0x0003e60000000800 */
[----:B---3--:R-:W-:Y:S04]  /*c3e0*/  F2FP.PACK_AB R110, R157, R156 ;  /* 0x0000009c9d6e723e */ /* 0x008fe800000000ff */
[C---:B------:R-:W-:Y:S08]  /*c3f0*/  HMMA.16816.F32 R40, R76.reuse, R88, R40 ;  /* 0x000000584c28723c */ /* 0x040ff00000001828 */
[-C--:B------:R-:W-:Y:S08]  /*c400*/  HMMA.16816.F32 R44, R76, R90.reuse, R44 ;  /* 0x0000005a4c2c723c */ /* 0x080ff0000000182c */
[C---:B------:R-:W-:Y:S04]  /*c410*/  HMMA.16816.F32 R48, R72.reuse, R90, R48 ;  /* 0x0000005a4830723c */ /* 0x040fe80000001830 */
[--C-:B-1----:R-:W-:Y:S04]  /*c420*/  FFMA.FTZ R71, R216, c[0x0][0x2d0], -R115.reuse ;  /* 0x0000b400d8477a23 */ /* 0x102fe80000010873 */
[-C--:B--2---:R-:W-:Y:S01]  /*c430*/  HMMA.16816.F32 R52, R72, R80.reuse, R52 ;  /* 0x000000504834723c */ /* 0x084fe20000001834 */
[----:B------:R1:W2:Y:S07]  /*c440*/  MUFU.EX2 R117, R71 ;  /* 0x0000004700757308 */ /* 0x0002ae0000000800 */
[C---:B------:R-:W-:Y:S08]  /*c450*/  HMMA.16816.F32 R56, R76.reuse, R80, R56 ;  /* 0x000000504c38723c */ /* 0x040ff00000001838 */
[-C--:B------:R-:W-:Y:S01]  /*c460*/  HMMA.16816.F32 R60, R76, R82.reuse, R60 ;  /* 0x000000524c3c723c */ /* 0x080fe2000000183c */
[----:B------:R-:W3:Y:S07]  /*c470*/  LDL.LU R76, [R1+0xc] ;  /* 0x00000c00014c7983 */ /* 0x000eee0000300800 */
[----:B------:R-:W-:Y:S04]  /*c480*/  HMMA.16816.F32 R64, R72, R82, R64 ;  /* 0x000000524840723c */ /* 0x000fe80000001840 */
[--C-:B-1----:R-:W-:Y:S01]  /*c490*/  FFMA.FTZ R71, R164, c[0x0][0x2d0], -R115.reuse ;  /* 0x0000b400a4477a23 */ /* 0x102fe20000010873 */
[----:B--2---:R-:W-:Y:S01]  /*c4a0*/  F2FP.PACK_AB R109, R117, R118 ;  /* 0x00000076756d723e */ /* 0x004fe200000000ff */
[----:B------:R-:W-:Y:S02]  /*c4b0*/  FFMA.FTZ R115, R70, c[0x0][0x2d0], -R115 ;  /* 0x0000b40046737a23 */ /* 0x000fe40000010873 */
[----:B------:R-:W-:Y:S01]  /*c4c0*/  FFMA.FTZ R70, R68, R125, R126 ;  /* 0x0000007d44467223 */ /* 0x000fe2000001007e */
[----:B------:R-:W-:Y:S03]  /*c4d0*/  MUFU.EX2 R116, R71 ;  /* 0x0000004700747308 */ /* 0x000fe60000000800 */
[----:B-----5:R-:W-:Y:S02]  /*c4e0*/  FFMA.FTZ R68, R2, R123, R124 ;  /* 0x0000007b02447223 */ /* 0x020fe4000001007c */
[----:B------:R-:W-:Y:S01]  /*c4f0*/  FADD.FTZ R2, R147, R70 ;  /* 0x0000004693027221 */ /* 0x000fe20000010000 */
[-C--:B------:R-:W-:Y:S04]  /*c500*/  HMMA.16816.F32 R120, R152, R132.reuse, R4 ;  /* 0x000000849878723c */ /* 0x080fe80000001804 */
[----:B------:R-:W1:Y:S03]  /*c510*/  MUFU.EX2 R71, R115 ;  /* 0x0000007300477308 */ /* 0x000e660000000800 */
[----:B------:R-:W-:Y:S02]  /*c520*/  FADD.FTZ R4, R146, R68 ;  /* 0x0000004492047221 */ /* 0x000fe40000010000 */
[----:B------:R-:W-:Y:S03]  /*c530*/  FADD.FTZ R6, R145, R69 ;  /* 0x0000004591067221 */ /* 0x000fe60000010000 */
[----:B------:R-:W-:Y:S02]  /*c540*/  FADD.FTZ R5, R144, R2 ;  /* 0x0000000290057221 */ /* 0x000fe40000010000 */
[----:B------:R-:W-:Y:S01]  /*c550*/  FADD.FTZ R4, R194, R4 ;  /* 0x00000004c2047221 */ /* 0x000fe20000010000 */
[----:B-1----:R-:W-:Y:S02]  /*c560*/  F2FP.PACK_AB R111, R71, R116 ;  /* 0x00000074476f723e */ /* 0x002fe400000000ff */
[----:B------:R-:W-:Y:S05]  /*c570*/  MOV R115, R114 ;  /* 0x0000007200737202 */ /* 0x000fea0000000f00 */
[C---:B------:R-:W-:Y:S07]  /*c580*/  HMMA.16816.F32 R124, R108.reuse, R132, R8 ;  /* 0x000000846c7c723c */ /* 0x040fee0000001808 */
[----:B------:R-:W-:Y:S01]  /*c590*/  FADD.FTZ R10, R191, R5 ;  /* 0x00000005bf0a7221 */ /* 0x000fe20000010000 */
[-C--:B------:R-:W-:Y:S01]  /*c5a0*/  HMMA.16816.F32 R128, R108, R134.reuse, R12 ;  /* 0x000000866c80723c */ /* 0x080fe2000000180c */
[----:B------:R-:W2:Y:S03]  /*c5b0*/  LDL R13, [R1+0x10] ;  /* 0x00001000010d7983 */ /* 0x000ea60000100800 */
[----:B------:R-:W-:Y:S04]  /*c5c0*/  FADD.FTZ R8, R190, R4 ;  /* 0x00000004be087221 */ /* 0x000fe80000010000 */
[C---:B------:R-:W-:Y:S08]  /*c5d0*/  HMMA.16816.F32 R132, R152.reuse, R134, R16 ;  /* 0x000000869884723c */ /* 0x040ff00000001810 */
[-C--:B----4-:R-:W-:Y:S08]  /*c5e0*/  HMMA.16816.F32 R136, R152, R84.reuse, R20 ;  /* 0x000000549888723c */ /* 0x090ff00000001814 */
[C---:B------:R-:W-:Y:S08]  /*c5f0*/  HMMA.16816.F32 R140, R108.reuse, R84, R24 ;  /* 0x000000546c8c723c */ /* 0x040ff00000001818 */
[-C--:B------:R-:W-:Y:S08]  /*c600*/  HMMA.16816.F32 R144, R108, R86.reuse, R28 ;  /* 0x000000566c90723c */ /* 0x080ff0000000181c */
[C---:B------:R-:W-:Y:S04]  /*c610*/  HMMA.16816.F32 R84, R152.reuse, R86, R32 ;  /* 0x000000569854723c */ /* 0x040fe80000001820 */
[----:B---3--:R-:W-:Y:S02]  /*c620*/  FFMA.FTZ R2, R0, R76, R165 ;  /* 0x0000004c00027223 */ /* 0x008fe400000100a5 */
[----:B------:R-:W-:Y:S02]  /*c630*/  FADD.FTZ R0, R192, R6 ;  /* 0x00000006c0007221 */ /* 0x000fe40000010000 */
[----:B------:R-:W-:Y:S01]  /*c640*/  FADD.FTZ R11, R166, R2 ;  /* 0x00000002a60b7221 */ /* 0x000fe20000010000 */
[----:B------:R-:W1:Y:S03]  /*c650*/  LDSM.16.MT88.4 R4, [R199+0x2000] ;  /* 0x00200000c704783b */ /* 0x000e660000004200 */
        /* <DEDUP_REMOVED lines=29> */
[----:B--2---:R-:W-:Y:S01]  /*c830*/  ISETP.GT.AND P0, PT, R211, R13, PT ;  /* 0x0000000dd300720c */ /* 0x004fe20003f04270 */
[----:B------:R-:W-:Y:S01]  /*c840*/  FADD.FTZ R9, R237, R9 ;  /* 0x00000009ed097221 */ /* 0x000fe20000010000 */
[----:B------:R-:W-:Y:S01]  /*c850*/  IADD3 R211, R211, -0x1, RZ ;  /* 0xffffffffd3d37810 */ /* 0x000fe20007ffe0ff */
        /* <DEDUP_REMOVED lines=40> */
[----:B------:R-:W-:Y:S01]  /*cae0*/  FADD.FTZ R2, R117, R2 ;  /* 0x0000000275027221 */ /* 0x000fe20000010000 */
[----:B------:R-:W-:Y:S01]  /*caf0*/  STL [R1], R6 ;  /* 0x0000000601007387 */ /* 0x000fe20000100800 */
[----:B------:R-:W-:Y:S01]  /*cb00*/  FADD.FTZ R4, R156, R4 ;  /* 0x000000049c047221 */ /* 0x000fe20000010000 */
[----:B------:R-:W-:Y:S01]  /*cb10*/  MOV R117, R112 ;  /* 0x0000007000757202 */ /* 0x000fe20000000f00 */
[----:B------:R-:W-:Y:S01]  /*cb20*/  FADD.FTZ R0, R116, R2 ;  /* 0x0000000274007221 */ /* 0x000fe20000010000 */
[----:B------:R1:W-:Y:S01]  /*cb30*/  STL [R1+0x4], R5 ;  /* 0x0000040501007387 */ /* 0x0003e20000100800 */
[----:B------:R-:W-:Y:S01]  /*cb40*/  FADD.FTZ R2, R157, R4 ;  /* 0x000000049d027221 */ /* 0x000fe20000010000 */
[----:B------:R-:W-:Y:S01]  /*cb50*/  MOV R116, R113 ;  /* 0x0000007100747202 */ /* 0x000fe20000000f00 */
[----:B------:R-:W-:Y:S03]  /*cb60*/  FADD.FTZ R0, R71, R0 ;  /* 0x0000000047007221 */ /* 0x000fe60000010000 */
[----:B------:R2:W-:Y:S04]  /*cb70*/  STL [R1+0x8], R2 ;  /* 0x0000080201007387 */ /* 0x0005e80000100800 */
[----:B------:R2:W-:Y:S01]  /*cb80*/  STL [R1+0xc], R0 ;  /* 0x00000c0001007387 */ /* 0x0005e20000100800 */
[----:B-1----:R-:W-:Y:S01]  /*cb90*/  MOV R5, R3 ;  /* 0x0000000300057202 */ /* 0x002fe20000000f00 */
[----:B------:R-:W-:-:S05]  /*cba0*/  @P0 BRA `(.L_x_2238) ;  /* 0xffffb32000000947 */ /* 0x000fca000383ffff */
.L_x_2221:
[----:B--2---:R-:W2:Y:S01]  /*cbb0*/  LDL R0, [R1+0x38] ;  /* 0x0000380001007983 */ /* 0x004ea20000100800 */
[----:B-1----:R-:W-:-:S02]  /*cbc0*/  IMAD.MOV.U32 R2, RZ, RZ, c[0x0][0x2c4] ;  /* 0x0000b100ff027624 */ /* 0x002fc400078e00ff */
[----:B------:R-:W-:-:S03]  /*cbd0*/  IMAD.MOV.U32 R4, RZ, RZ, c[0x0][0x32c] ;  /* 0x0000cb00ff047624 */ /* 0x000fc600078e00ff */
        /* <DEDUP_REMOVED lines=19> */
.L_x_2241:
[----:B------:R-:W-:-:S04]  /*cd10*/  MOV R3, c[0x0][0x32c] ;  /* 0x0000cb0000037a02 */ /* 0x000fc80000000f00 */
[----:B------:R-:W-:-:S13]  /*cd20*/  ISETP.NE.AND P0, PT, R3, 0x1, PT ;  /* 0x000000010300780c */ /* 0x000fda0003f05270 */
[----:B------:R-:W-:-:S05]  /*cd30*/  @P0 IMAD.HI.U32 R3, R0, c[0x0][0x330], RZ ;  /* 0x0000cc0000030a27 */ /* 0x000fca00078e00ff */
[----:B------:R-:W-:Y:S02]  /*cd40*/  @P0 SHF.R.U32.HI R0, RZ, c[0x0][0x334], R3 ;  /* 0x0000cd00ff000a19 */ /* 0x000fe40000011603 */
.L_x_2242:
[----:B------:R-:W-:Y:S05]  /*cd50*/  BSYNC B0 ;  /* 0x0000000000007941 */ /* 0x000fea0003800000 */
.L_x_2240:
[----:B------:R-:W-:-:S05]  /*cd60*/  IMAD R0, R0, c[0x0][0x32c], RZ ;  /* 0x0000cb0000007a24 */ /* 0x000fca00078e02ff */
[----:B------:R-:W-:-:S04]  /*cd70*/  IMNMX R2, R2, R0, !PT ;  /* 0x0000000002027217 */ /* 0x000fc80007800200 */
.L_x_2239:
[----:B------:R-:W-:-:S05]  /*cd80*/  IADD3 R2, R2, 0x4f, RZ ;  /* 0x0000004f02027810 */ /* 0x000fca0007ffe0ff */
[----:B------:R-:W-:-:S05]  /*cd90*/  IMAD.HI R2, R2, 0x66666667, RZ ;  /* 0x6666666702027827 */ /* 0x000fca00078e02ff */
[----:B------:R-:W-:-:S04]  /*cda0*/  SHF.R.U32.HI R0, RZ, 0x1f, R2 ;  /* 0x0000001fff007819 */ /* 0x000fc80000011602 */
[----:B------:R-:W-:-:S04]  /*cdb0*/  LEA.HI.SX32 R0, R2, R0, 0x1b ;  /* 0x0000000002007211 */ /* 0x000fc800078fdaff */
[----:B------:R-:W-:-:S04]  /*cdc0*/  IMNMX R246, R234, R0, !PT ;  /* 0x00000000eaf67217 */ /* 0x000fc80007800200 */
[----:B------:R-:W-:-:S13]  /*cdd0*/  ISETP.GE.AND P0, PT, R211, R246, PT ;  /* 0x000000f6d300720c */ /* 0x000fda0003f06270 */
[----:B------:R-:W-:Y:S05]  /*cde0*/  @!P0 BRA `(.L_x_2243) ;  /* 0x00002fa000008947 */ /* 0x000fea0003800000 */
[----:B------:R-:W-:Y:S01]  /*cdf0*/  MOV R3, R113 ;  /* 0x0000007100037202 */ /* 0x000fe20000000f00 */
[----:B------:R-:W-:Y:S01]  /*ce00*/  IMAD.MOV.U32 R118, RZ, RZ, R5 ;  /* 0x000000ffff767224 */ /* 0x000fe200078e0005 */
[----:B------:R-:W-:Y:S01]  /*ce10*/  MOV R0, R114 ;  /* 0x0000007200007202 */ /* 0x000fe20000000f00 */
[----:B------:R-:W-:Y:S01]  /*ce20*/  IMAD.MOV.U32 R192, RZ, RZ, R211 ;  /* 0x000000ffffc07224 */ /* 0x000fe200078e00d3 */
[----:B------:R-:W-:Y:S02]  /*ce30*/  MOV R116, R112 ;  /* 0x0000007000747202 */ /* 0x000fe40000000f00 */
.L_x_2244:
[----:B------:R-:W2:Y:S01]  /*ce40*/  LDL R2, [R1+0x14] ;  /* 0x0000140001027983 */ /* 0x000ea20000100800 */
[----:B------:R-:W-:Y:S04]  /*ce50*/  DEPBAR.LE SB0, 0x0 ;  /* 0x000080000000791a */ /* 0x000fe80000000000 */
[----:B------:R-:W3:Y:S01]  /*ce60*/  LDL R117, [R1+0x2c] ;  /* 0x00002c0001757983 */ /* 0x000ee20000100800 */
[----:B------:R-:W-:Y:S03]  /*ce70*/  WARPSYNC 0xffffffff ;  /* 0xffffffff00007948 */ /* 0x000fe60003800000 */
[----:B------:R-:W-:Y:S01]  /*ce80*/  BAR.SYNC.DEFER_BLOCKING 0x0 ;  /* 0x0000000000007b1d */ /* 0x000fe20000010000 */
[----:B------:R-:W-:Y:S02]  /*ce90*/  ISETP.GT.AND P0, PT, R234, R192, PT ;  /* 0x000000c0ea00720c */ /* 0x000fe40003f04270 */
[C---:B------:R-:W-:Y:S11]  /*cea0*/  IADD3 R211, R192.reuse, -0x1, RZ ;  /* 0xffffffffc0d37810 */ /* 0x040ff60007ffe0ff */
[----:B------:R-:W-:Y:S01]  /*ceb0*/  @!P0 IMAD.WIDE.U32 R168, R192, c[0x0][0x208], RZ ;  /* 0x00008200c0a88a25 */ /* 0x000fe200078e00ff */
[----:B------:R-:W-:Y:S08]  /*cec0*/  LDSM.16.M88.4 R80, [R202] ;  /* 0x00000000ca50783b */ /* 0x000ff00000000200 */
[----:B------:R-:W4:Y:S06]  /*ced0*/  LDL.64 R170, [R1+0x20] ;  /* 0x0000200001aa7983 */ /* 0x000f2c0000100a00 */
[----:B------:R-:W1:Y:S08]  /*cee0*/  LDSM.16.M88.4 R16, [R119] ;  /* 0x000000007710783b */ /* 0x000e700000000200 */
[----:B------:R-:W5:Y:S08]  /*cef0*/  LDSM.16.M88.4 R76, [R202+0x2000] ;  /* 0x00200000ca4c783b */ /* 0x000f700000000200 */
[----:B------:R-:W5:Y:S08]  /*cf00*/  LDSM.16.M88.4 R32, [R119+0x800] ;  /* 0x000800007720783b */ /* 0x000f700000000200 */
[----:B------:R-:W4:Y:S04]  /*cf10*/  LDL R193, [R1+0x28] ;  /* 0x0000280001c17983 */ /* 0x000f280000100800 */
[----:B------:R-:W5:Y:S08]  /*cf20*/  LDSM.16.M88.4 R48, [R119+0x1000] ;  /* 0x001000007730783b */ /* 0x000f700000000200 */
[----:B------:R-:W4:Y:S01]  /*cf30*/  LDL.64 R194, [R1+0x18] ;  /* 0x0000180001c27983 */ /* 0x000f220000100a00 */
[-C--:B-1----:R-:W-:Y:S05]  /*cf40*/  HMMA.16816.F32 R4, R80, R16.reuse, RZ ;  /* 0x000000105004723c */ /* 0x082fea00000018ff */
[----:B------:R-:W1:Y:S03]  /*cf50*/  LDSM.16.M88.4 R64, [R119+0x1800] ;  /* 0x001800007740783b */ /* 0x000e660000000200 */
[C---:B-----5:R-:W-:Y:S05]  /*cf60*/  HMMA.16816.F32 R8, R76.reuse, R16, RZ ;  /* 0x000000104c08723c */ /* 0x060fea00000018ff */
[----:B------:R-:W5:Y:S03]  /*cf70*/  LDSM.16.M88.4 R112, [R119+0x2000] ;  /* 0x002000007770783b */ /* 0x000f660000000200 */
[-C--:B------:R-:W-:Y:S05]  /*cf80*/  HMMA.16816.F32 R12, R76, R18.reuse, RZ ;  /* 0x000000124c0c723c */ /* 0x080fea00000018ff */
[----:B------:R-:W-:Y:S03]  /*cf90*/  LDSM.16.M88.4 R156, [R205] ;  /* 0x00000000cd9c783b */ /* 0x000fe60000000200 */
[C---:B------:R-:W-:Y:S05]  /*cfa0*/  HMMA.16816.F32 R16, R80.reuse, R18, RZ ;  /* 0x000000125010723c */ /* 0x040fea00000018ff */
[----:B------:R-:W1:Y:S03]  /*cfb0*/  LDSM.16.M88.4 R160, [R206] ;  /* 0x00000000cea0783b */ /* 0x000e660000000200 */
[-C--:B------:R-:W-:Y:S05]  /*cfc0*/  HMMA.16816.F32 R20, R80, R32.reuse, RZ ;  /* 0x000000205014723c */ /* 0x080fea00000018ff */
[----:B------:R-:W1:Y:S03]  /*cfd0*/  LDSM.16.M88.4 R164, [R205+0x2000] ;  /* 0x00200000cda4783b */ /* 0x000e660000000200 */
[C---:B------:R-:W-:Y:S05]  /*cfe0*/  HMMA.16816.F32 R24, R76.reuse, R32, RZ ;  /* 0x000000204c18723c */ /* 0x040fea00000018ff */
[----:B------:R-:W-:Y:S03]  /*cff0*/  LDSM.16.M88.4 R172, [R208] ;  /* 0x00000000d0ac783b */ /* 0x000fe60000000200 */
[-C--:B------:R-:W-:Y:S05]  /*d000*/  HMMA.16816.F32 R28, R76, R34.reuse, RZ ;  /* 0x000000224c1c723c */ /* 0x080fea00000018ff */
[----:B------:R-:W-:Y:S03]  /*d010*/  LDSM.16.M88.4 R176, [R207] ;  /* 0x00000000cfb0783b */ /* 0x000fe60000000200 */
[C---:B------:R-:W-:Y:S05]  /*d020*/  HMMA.16816.F32 R32, R80.reuse, R34, RZ ;  /* 0x000000225020723c */ /* 0x040fea00000018ff */
[----:B------:R-:W4:Y:S04]  /*d030*/  LDL.LU R250, [R1] ;  /* 0x0000000001fa7983 */ /* 0x000f280000300800 */
[----:B------:R-:W4:Y:S01]  /*d040*/  LDL.LU R249, [R1+0x4] ;  /* 0x0000040001f97983 */ /* 0x000f220000300800 */
[-C--:B------:R-:W-:Y:S03]  /*d050*/  HMMA.16816.F32 R36, R80, R48.reuse, RZ ;  /* 0x000000305024723c */ /* 0x080fe600000018ff */
[----:B------:R-:W4:Y:S04]  /*d060*/  LDL.LU R248, [R1+0x8] ;  /* 0x0000080001f87983 */ /* 0x000f280000300800 */
[----:B------:R-:W4:Y:S01]  /*d070*/  LDL.LU R247, [R1+0xc] ;  /* 0x00000c0001f77983 */ /* 0x000f220000300800 */
        /* <DEDUP_REMOVED lines=10> */
[----:B------:R-:W-:Y:S07]  /*d120*/  HMMA.16816.F32 R80, R80, R114, RZ ;  /* 0x000000725050723c */ /* 0x000fee00000018ff */
[----:B------:R-:W-:Y:S01]  /*d130*/  @!P0 MOV R114, 0x5 ;  /* 0x0000000500728802 */ /* 0x000fe20000000f00 */
[-C--:B------:R-:W-:Y:S08]  /*d140*/  HMMA.16816.F32 R4, R156, R160.reuse, R4 ;  /* 0x000000a09c04723c */ /* 0x080ff00000001804 */
[C---:B------:R-:W-:Y:S08]  /*d150*/  HMMA.16816.F32 R8, R164.reuse, R160, R8 ;  /* 0x000000a0a408723c */ /* 0x040ff00000001808 */
[-C--:B------:R-:W-:Y:S08]  /*d160*/  HMMA.16816.F32 R12, R164, R162.reuse, R12 ;  /* 0x000000a2a40c723c */ /* 0x080ff0000000180c */
[C---:B------:R-:W-:Y:S04]  /*d170*/  HMMA.16816.F32 R16, R156.reuse, R162, R16 ;  /* 0x000000a29c10723c */ /* 0x040fe80000001810 */
[----:B--2---:R-:W-:Y:S02]  /*d180*/  LOP3.LUT P4, RZ, R2, 0x8, RZ, 0xc0, !PT ;  /* 0x0000000802ff7812 */ /* 0x004fe4000788c0ff */
[----:B------:R-:W-:Y:S02]  /*d190*/  @!P0 SHF.R.S32.HI R2, RZ, 0x1f, R192 ;  /* 0x0000001fff028819 */ /* 0x000fe400000114c0 */
[----:B---3--:R-:W-:Y:S04]  /*d1a0*/  @!P0 MOV R113, R117 ;  /* 0x0000007500718202 */ /* 0x008fe80000000f00 */
[----:B------:R-:W-:Y:S04]  /*d1b0*/  @!P0 IMAD R2, R2, c[0x0][0x208], RZ ;  /* 0x0000820002028a24 */ /* 0x000fe800078e02ff */
[----:B------:R-:W-:Y:S05]  /*d1c0*/  @!P0 IMAD R2, R192, c[0x0][0x20c], R2 ;  /* 0x00008300c0028a24 */ /* 0x000fea00078e0202 */
[----:B------:R-:W-:Y:S05]  /*d1d0*/  @!P0 IADD3 R2, R169, R2, RZ ;  /* 0x00000002a9028210 */ /* 0x000fea0007ffe0ff */
[----:B------:R-:W-:Y:S01]  /*d1e0*/  @!P0 IMAD R2, R2, 0x50, RZ ;  /* 0x0000005002028824 */ /* 0x000fe200078e02ff */
[----:B----4-:R-:W-:Y:S05]  /*d1f0*/  @!P0 MOV R112, R170 ;  /* 0x000000aa00708202 */ /* 0x010fea0000000f00 */
[----:B------:R-:W-:Y:S01]  /*d200*/  @!P0 IMAD.WIDE.U32 R112, R168, 0x50, R112 ;  /* 0x00000050a8708825 */ /* 0x000fe200078e0070 */
[----:B------:R-:W-:Y:S04]  /*d210*/  @!P0 MOV R168, c[0x0][0x208] ;  /* 0x0000820000a88a02 */ /* 0x000fe80000000f00 */
[----:B------:R-:W-:Y:S02]  /*d220*/  @!P0 LEA R180, P1, R112, c[0x0][0x1f8], 0x1 ;  /* 0x00007e0070b48a11 */ /* 0x000fe400078208ff */
[----:B------:R-:W-:Y:S02]  /*d230*/  @!P0 IADD3 R113, R113, R2, RZ ;  /* 0x0000000271718210 */ /* 0x000fe40007ffe0ff */
[----:B------:R-:W-:Y:S02]  /*d240*/  @!P0 SHF.L.U64.HI R2, R168, R114, c[0x0][0x20c] ;  /* 0x00008300a8028619 */ /* 0x000fe40000010272 */
[----:B------:R-:W-:Y:S02]  /*d250*/  @!P0 LEA.HI.X R181, R112, c[0x0][0x1fc], R113, 0x1, P1 ;  /* 0x00007f0070b58a11 */ /* 0x000fe400008f0c71 */
[----:B------:R-:W1:Y:S01]  /*d260*/  LDSM.16.M88.4 R112, [R210] ;  /* 0x00000000d270783b */ /* 0x000e620000000200 */
[----:B------:R-:W-:Y:S04]  /*d270*/  @!P0 SHF.L.U32 R117, R168, 0x5, RZ ;  /* 0x00000005a8758819 */ /* 0x000fe800000006ff */
[-C--:B------:R-:W-:Y:S03]  /*d280*/  @!P0 IADD3 R186, P2, R180, R117.reuse, RZ ;  /* 0x00000075b4ba8210 */ /* 0x080fe60007f5e0ff */
[----:B------:R-:W2:Y:S01]  /*d290*/  LDSM.16.M88.4 R168, [R209] ;  /* 0x00000000d1a8783b */ /* 0x000ea20000000200 */
[-C--:B------:R-:W-:Y:S02]  /*d2a0*/  @!P0 IADD3.X R187, R181, R2.reuse, RZ, P2, !PT ;  /* 0x00000002b5bb8210 */ /* 0x080fe400017fe4ff */
[-C--:B------:R-:W-:Y:S04]  /*d2b0*/  @!P0 IADD3 R184, P1, R186, R117.reuse, RZ ;  /* 0x00000075bab88210 */ /* 0x080fe80007f3e0ff */
[-C--:B------:R-:W-:Y:S01]  /*d2c0*/  @!P0 IADD3.X R185, R187, R2.reuse, RZ, P1, !PT ;  /* 0x00000002bbb98210 */ /* 0x080fe20000ffe4ff */
[----:B------:R-:W-:Y:S01]  /*d2d0*/  @!PT LDS RZ, [RZ] ;  /* 0x00000000fffff984 */ /* 0x000fe20000000800 */
[----:B------:R-:W-:Y:S01]  /*d2e0*/  @!PT LDS RZ, [RZ] ;  /* 0x00000000fffff984 */ /* 0x000fe20000000800 */
[----:B------:R-:W-:Y:S01]  /*d2f0*/  @!PT LDS RZ, [RZ] ;  /* 0x00000000fffff984 */ /* 0x000fe20000000800 */
[----:B------:R3:W-:Y:S01]  /*d300*/  @!P0 LDGSTS.E.BYPASS.LTC128B.128 [R213+0x100], [R180.64], !P4 ;  /* 0x00100000b4d58fae */ /* 0x0007e2000e101d48 */
[-C--:B------:R-:W-:Y:S04]  /*d310*/  @!P0 IADD3 R182, P2, R184, R117.reuse, RZ ;  /* 0x00000075b8b68210 */ /* 0x080fe80007f5e0ff */
[-C--:B------:R-:W-:Y:S02]  /*d320*/  @!P0 IADD3.X R183, R185, R2.reuse, RZ, P2, !PT ;  /* 0x00000002b9b78210 */ /* 0x080fe400017fe4ff */
[----:B------:R-:W-:Y:S01]  /*d330*/  @!P0 IADD3 R160, P1, R182, R117, RZ ;  /* 0x00000075b6a08210 */ /* 0x000fe20007f3e0ff */
[----:B------:R4:W-:Y:S03]  /*d340*/  @!P0 LDGSTS.E.BYPASS.LTC128B.128 [R213+0x900], [R186.64], !P4 ;  /* 0x00900000bad58fae */ /* 0x0009e6000e101d48 */
[----:B------:R-:W-:Y:S05]  /*d350*/  @!P0 IADD3.X R161, R183, R2, RZ, P1, !PT ;  /* 0x00000002b7a18210 */ /* 0x000fea0000ffe4ff */
[----:B------:R4:W-:Y:S01]  /*d360*/  @!P0 LDGSTS.E.BYPASS.LTC128B.128 [R213+0x1100], [R184.64], !P4 ;  /* 0x01100000b8d58fae */ /* 0x0009e2000e101d48 */
[-C--:B-1----:R-:W-:Y:S07]  /*d370*/  HMMA.16816.F32 R20, R156, R112.reuse, R20 ;  /* 0x000000709c14723c */ /* 0x082fee0000001814 */
[----:B------:R3:W-:Y:S01]  /*d380*/  @!P0 LDGSTS.E.BYPASS.LTC128B.128 [R213+0x1900], [R182.64], !P4 ;  /* 0x01900000b6d58fae */ /* 0x0007e2000e101d48 */
[C---:B------:R-:W-:Y:S07]  /*d390*/  HMMA.16816.F32 R24, R164.reuse, R112, R24 ;  /* 0x00000070a418723c */ /* 0x040fee0000001818 */
[----:B------:R1:W-:Y:S01]  /*d3a0*/  @!P0 LDGSTS.E.BYPASS.LTC128B.128 [R213+0x2100], [R160.64], !P4 ;  /* 0x02100000a0d58fae */ /* 0x0003e2000e101d48 */
[----:B------:R-:W-:Y:S01]  /*d3b0*/  ISETP.GT.AND P0, PT, R192, R234, PT ;  /* 0x000000eac000720c */ /* 0x000fe20003f04270 */
[-C--:B------:R-:W-:Y:S06]  /*d3c0*/  HMMA.16816.F32 R28, R164, R114.reuse, R28 ;  /* 0x00000072a41c723c */ /* 0x080fec000000181c */
[----:B------:R-:W-:Y:S02]  /*d3d0*/  LDSM.16.M88.4 R188, [R203+0x2000] ;  /* 0x00200000cbbc783b */ /* 0x000fe40000000200 */
[C---:B------:R-:W-:Y:S06]  /*d3e0*/  HMMA.16816.F32 R32, R156.reuse, R114, R32 ;  /* 0x000000729c20723c */ /* 0x040fec0000001820 */
[----:B------:R-:W0:Y:S02]  /*d3f0*/  LDGDEPBAR ;  /* 0x00000000000079af */ /* 0x000e240000000000 */
[-C--:B--2---:R-:W-:Y:S06]  /*d400*/  HMMA.16816.F32 R36, R156, R168.reuse, R36 ;  /* 0x000000a89c24723c */ /* 0x084fec0000001824 */
[----:B---3--:R-:W-:Y:S02]  /*d410*/  LDSM.16.M88.4 R180, [R203] ;  /* 0x00000000cbb4783b */ /* 0x008fe40000000200 */
[C---:B------:R-:W-:Y:S06]  /*d420*/  HMMA.16816.F32 R40, R164.reuse, R168, R40 ;  /* 0x000000a8a428723c */ /* 0x040fec0000001828 */
[----:B----4-:R-:W2:Y:S02]  /*d430*/  LDSM.16.M88.4 R184, [R201] ;  /* 0x00000000c9b8783b */ /* 0x010ea40000000200 */
[-C--:B------:R-:W-:Y:S06]  /*d440*/  HMMA.16816.F32 R44, R164, R170.reuse, R44 ;  /* 0x000000aaa42c723c */ /* 0x080fec000000182c */
[----:B-1----:R-:W1:Y:S02]  /*d450*/  LDSM.16.M88.4 R160, [R201+0x800] ;  /* 0x00080000c9a0783b */ /* 0x002e640000000200 */
[C---:B------:R-:W-:Y:S06]  /*d460*/  HMMA.16816.F32 R48, R156.reuse, R170, R48 ;  /* 0x000000aa9c30723c */ /* 0x040fec0000001830 */
[----:B------:R-:W3:Y:S02]  /*d470*/  LDSM.16.M88.4 R112, [R201+0x1000] ;  /* 0x00100000c970783b */ /* 0x000ee40000000200 */
[-C--:B------:R-:W-:Y:S06]  /*d480*/  HMMA.16816.F32 R52, R156, R172.reuse, R52 ;  /* 0x000000ac9c34723c */ /* 0x080fec0000001834 */
[----:B------:R-:W-:Y:S02]  /*d490*/  LDSM.16.M88.4 R168, [R204] ;  /* 0x00000000cca8783b */ /* 0x000fe40000000200 */
        /* <DEDUP_REMOVED lines=10> */
[-C--:B--2---:R-:W-:Y:S01]  /*d540*/  HMMA.16816.F32 R4, R180, R184.reuse, R4 ;  /* 0x000000b8b404723c */ /* 0x084fe20000001804 */
[----:B------:R-:W-:Y:S07]  /*d550*/  LDSM.16.M88.4 R176, [R198+0x800] ;  /* 0x00080000c6b0783b */ /* 0x000fee0000000200 */
[C---:B------:R-:W-:Y:S08]  /*d560*/  HMMA.16816.F32 R8, R188.reuse, R184, R8 ;  /* 0x000000b8bc08723c */ /* 0x040ff00000001808 */
        /* <DEDUP_REMOVED lines=17> */
[----:B------:R-:W3:Y:S01]  /*d680*/  LDSM.16.M88.4 R156, [R198+0x2000] ;  /* 0x00200000c69c783b */ /* 0x000ee20000000200 */
[----:B------:R-:W-:Y:S06]  /*d690*/  DEPBAR.LE SB0, 0x0 ;  /* 0x000080000000791a */ /* 0x000fec0000000000 */
[-C--:B------:R-:W-:Y:S01]  /*d6a0*/  HMMA.16816.F32 R68, R180, R164.reuse, R68 ;  /* 0x000000a4b444723c */ /* 0x080fe20000001844 */
[----:B------:R-:W-:Y:S07]  /*d6b0*/  BAR.SYNC.DEFER_BLOCKING 0x0 ;  /* 0x0000000000007b1d */ /* 0x000fee0000010000 */
[C---:B------:R-:W-:Y:S08]  /*d6c0*/  HMMA.16816.F32 R72, R188.reuse, R164, R72 ;  /* 0x000000a4bc48723c */ /* 0x040ff00000001848 */
[-C--:B------:R-:W-:Y:S08]  /*d6d0*/  HMMA.16816.F32 R76, R188, R166.reuse, R76 ;  /* 0x000000a6bc4c723c */ /* 0x080ff0000000184c */
[----:B------:R-:W-:Y:S08]  /*d6e0*/  HMMA.16816.F32 R80, R180, R166, R80 ;  /* 0x000000a6b450723c */ /* 0x000ff00000001850 */
[-C--:B------:R-:W-:Y:S08]  /*d6f0*/  HMMA.16816.F32 R4, R168, R172.reuse, R4 ;  /* 0x000000aca804723c */ /* 0x080ff00000001804 */
[C---:B-1----:R-:W-:Y:S08]  /*d700*/  HMMA.16816.F32 R8, R160.reuse, R172, R8 ;  /* 0x000000aca008723c */ /* 0x042ff00000001808 */
[-C--:B------:R-:W-:Y:S08]  /*d710*/  HMMA.16816.F32 R12, R160, R174.reuse, R12 ;  /* 0x000000aea00c723c */ /* 0x080ff0000000180c */
[C---:B------:R-:W-:Y:S04]  /*d720*/  HMMA.16816.F32 R16, R168.reuse, R174, R16 ;  /* 0x000000aea810723c */ /* 0x040fe80000001810 */
[----:B------:R-:W-:Y:S04]  /*d730*/  FMNMX.FTZ R2, R4, R0, !PT ;  /* 0x0000000004027209 */ /* 0x000fe80007810000 */
[-C--:B------:R-:W-:Y:S04]  /*d740*/  HMMA.16816.F32 R20, R168, R176.reuse, R20 ;  /* 0x000000b0a814723c */ /* 0x080fe80000001814 */
[----:B------:R-:W-:Y:S04]  /*d750*/  FMNMX.FTZ R2, R5, R2, !PT ;  /* 0x0000000205027209 */ /* 0x000fe80007810000 */
[C---:B------:R-:W-:Y:S08]  /*d760*/  HMMA.16816.F32 R24, R160.reuse, R176, R24 ;  /* 0x000000b0a018723c */ /* 0x040ff00000001818 */
        /* <DEDUP_REMOVED lines=18> */
[----:B------:R-:W-:Y:S02]  /*d890*/  FMNMX.FTZ R112, R7, R112, !PT ;  /* 0x0000007007707209 */ /* 0x000fe40007810000 */
[----:B------:R-:W-:Y:S02]  /*d8a0*/  FMNMX.FTZ R113, R8, R116, !PT ;  /* 0x0000007408717209 */ /* 0x000fe40007810000 */
[C---:B------:R-:W-:Y:S04]  /*d8b0*/  HMMA.16816.F32 R64, R168.reuse, R114, R64 ;  /* 0x00000072a840723c */ /* 0x040fe80000001840 */
[----:B------:R-:W-:Y:S02]  /*d8c0*/  FMNMX.FTZ R112, R18, R112, !PT ;  /* 0x0000007012707209 */ /* 0x000fe40007810000 */
[----:B------:R-:W-:Y:S02]  /*d8d0*/  FMNMX.FTZ R113, R9, R113, !PT ;  /* 0x0000007109717209 */ /* 0x000fe40007810000 */
[----:B------:R-:W-:Y:S01]  /*d8e0*/  FMNMX.FTZ R112, R19, R112, !PT ;  /* 0x0000007013707209 */ /* 0x000fe20007810000 */
[-C--:B---3--:R-:W-:Y:S03]  /*d8f0*/  HMMA.16816.F32 R68, R168, R156.reuse, R68 ;  /* 0x0000009ca844723c */ /* 0x088fe60000001844 */
        /* <DEDUP_REMOVED lines=82> */
[----:B------:R-:W-:Y:S03]  /*de20*/  FFMA.FTZ R36, R36, c[0x0][0x2d0], -R164 ;  /* 0x0000b40024247a23 */ /* 0x000fe600000108a4 */
        /* <DEDUP_REMOVED lines=9> */
[----:B------:R2:W-:Y:S01]  /*dec0*/  MUFU.EX2 R216, R37 ;  /* 0x0000002500d87308 */ /* 0x0005e20000000800 */
[----:B------:R-:W-:Y:S02]  /*ded0*/  FMUL.FTZ R2, R2, c[0x0][0x2d0] ;  /* 0x0000b40002027a20 */ /* 0x000fe40000410000 */
[--C-:B------:R-:W-:Y:S02]  /*dee0*/  FFMA.FTZ R67, R67, c[0x0][0x2d0], -R165.reuse ;  /* 0x0000b40043437a23 */ /* 0x100fe400000108a5 */
[----:B------:R-:W-:Y:S02]  /*def0*/  FMUL.FTZ R166, R112, c[0x0][0x2d0] ;  /* 0x0000b40070a67a20 */ /* 0x000fe40000410000 */
[C---:B------:R-:W-:Y:S02]  /*df00*/  FMUL.FTZ R96, R117.reuse, R96 ;  /* 0x0000006075607220 */ /* 0x040fe40000410000 */
[--C-:B------:R-:W-:Y:S01]  /*df10*/  FFMA.FTZ R40, R40, c[0x0][0x2d0], -R166.reuse ;  /* 0x0000b40028287a23 */ /* 0x100fe200000108a6 */
[----:B------:R4:W5:Y:S01]  /*df20*/  MUFU.EX2 R115, R2 ;  /* 0x0000000200737308 */ /* 0x0009620000000800 */
[C---:B------:R-:W-:Y:S02]  /*df30*/  FMUL.FTZ R97, R117.reuse, R97 ;  /* 0x0000006175617220 */ /* 0x040fe40000410000 */
[C---:B------:R-:W-:Y:S02]  /*df40*/  FMUL.FTZ R100, R117.reuse, R100 ;  /* 0x0000006475647220 */ /* 0x040fe40000410000 */
[----:B------:R-:W-:Y:S02]  /*df50*/  FMUL.FTZ R101, R117, R101 ;  /* 0x0000006575657220 */ /* 0x000fe40000410000 */
[----:B------:R-:W-:Y:S02]  /*df60*/  FFMA.FTZ R41, R41, c[0x0][0x2d0], -R166 ;  /* 0x0000b40029297a23 */ /* 0x000fe400000108a6 */
[----:B------:R-:W-:Y:S01]  /*df70*/  FMUL.FTZ R85, R117, R85 ;  /* 0x0000005575557220 */ /* 0x000fe20000410000 */
[----:B------:R5:W-:Y:S01]  /*df80*/  MUFU.EX2 R190, R40 ;  /* 0x0000002800be7308 */ /* 0x000be20000000800 */
[--C-:B---3--:R-:W-:Y:S01]  /*df90*/  FFMA.FTZ R36, R48, c[0x0][0x2d0], -R164.reuse ;  /* 0x0000b40030247a23 */ /* 0x108fe200000108a4 */
[----:B-1----:R-:W-:Y:S01]  /*dfa0*/  FMNMX.FTZ R0, R0, R3, !PT ;  /* 0x0000000300007209 */ /* 0x002fe20007810000 */
[----:B------:R-:W-:Y:S02]  /*dfb0*/  FFMA.FTZ R3, R17, c[0x0][0x2d0], -R164 ;  /* 0x0000b40011037a23 */ /* 0x000fe400000108a4 */
[C---:B------:R-:W-:Y:S02]  /*dfc0*/  FMUL.FTZ R17, R117.reuse, R133 ;  /* 0x0000008575117220 */ /* 0x040fe40000410000 */
[----:B--2---:R-:W-:Y:S02]  /*dfd0*/  FMUL.FTZ R37, R117, R153 ;  /* 0x0000009975257220 */ /* 0x004fe40000410000 */
[--C-:B------:R-:W-:Y:S01]  /*dfe0*/  FFMA.FTZ R38, R38, c[0x0][0x2d0], -R165.reuse ;  /* 0x0000b40026267a23 */ /* 0x100fe200000108a5 */
[----:B------:R1:W-:Y:S01]  /*dff0*/  MUFU.EX2 R245, R3 ;  /* 0x0000000300f57308 */ /* 0x0003e20000000800 */
[--C-:B------:R-:W-:Y:S02]  /*e000*/  FFMA.FTZ R39, R39, c[0x0][0x2d0], -R165.reuse ;  /* 0x0000b40027277a23 */ /* 0x100fe400000108a5 */
[--C-:B------:R-:W-:Y:S02]  /*e010*/  FFMA.FTZ R50, R50, c[0x0][0x2d0], -R165.reuse ;  /* 0x0000b40032327a23 */ /* 0x100fe400000108a5 */
[----:B----4-:R-:W-:Y:S02]  /*e020*/  FADD.FTZ R2, -R112, R116 ;  /* 0x0000007470027221 */ /* 0x010fe40000010100 */
[C---:B-----5:R-:W-:Y:S02]  /*e030*/  FMUL.FTZ R86, R115.reuse, R86 ;  /* 0x0000005673567220 */ /* 0x060fe40000410000 */
[----:B------:R-:W-:Y:S01]  /*e040*/  FMUL.FTZ R2, R2, c[0x0][0x2d0] ;  /* 0x0000b40002027a20 */ /* 0x000fe20000410000 */
[----:B------:R2:W-:Y:S01]  /*e050*/  MUFU.EX2 R215, R36 ;  /* 0x0000002400d77308 */ /* 0x0005e20000000800 */
[C---:B------:R-:W-:Y:S02]  /*e060*/  FMUL.FTZ R98, R115.reuse, R98 ;  /* 0x0000006273627220 */ /* 0x040fe40000410000 */
[C---:B------:R-:W-:Y:S02]  /*e070*/  FMUL.FTZ R99, R115.reuse, R99 ;  /* 0x0000006373637220 */ /* 0x040fe40000410000 */
[----:B------:R-:W-:Y:S02]  /*e080*/  FFMA.FTZ R40, R44, c[0x0][0x2d0], -R166 ;  /* 0x0000b4002c287a23 */ /* 0x000fe400000108a6 */
[C---:B------:R-:W-:Y:S02]  /*e090*/  FMUL.FTZ R102, R115.reuse, R102 ;  /* 0x0000006673667220 */ /* 0x040fe40000410000 */
[C---:B------:R-:W-:Y:S01]  /*e0a0*/  FMUL.FTZ R103, R115.reuse, R103 ;  /* 0x0000006773677220 */ /* 0x040fe20000410000 */
[----:B------:R3:W4:Y:S01]  /*e0b0*/  MUFU.EX2 R116, R2 ;  /* 0x0000000200747308 */ /* 0x0007220000000800 */
[----:B------:R-:W-:Y:S02]  /*e0c0*/  FMUL.FTZ R87, R115, R87 ;  /* 0x0000005773577220 */ /* 0x000fe40000410000 */
[----:B-1----:R-:W-:Y:S07]  /*e0d0*/  FFMA.FTZ R3, R6, c[0x0][0x2d0], -R165 ;  /* 0x0000b40006037a23 */ /* 0x002fee00000108a5 */
[----:B------:R1:W-:Y:S01]  /*e0e0*/  MUFU.EX2 R231, R3 ;  /* 0x0000000300e77308 */ /* 0x0003e20000000800 */
[--C-:B--2---:R-:W-:Y:S09]  /*e0f0*/  FFMA.FTZ R36, R49, c[0x0][0x2d0], -R164.reuse ;  /* 0x0000b40031247a23 */ /* 0x104ff200000108a4 */
[----:B------:R2:W-:Y:S01]  /*e100*/  MUFU.EX2 R191, R40 ;  /* 0x0000002800bf7308 */ /* 0x0005e20000000800 */
[----:B---3--:R-:W-:Y:S01]  /*e110*/  FFMA.FTZ R2, R5, c[0x0][0x2d0], -R164 ;  /* 0x0000b40005027a23 */ /* 0x008fe200000108a4 */
[----:B------:R-:W-:Y:S01]  /*e120*/  @P0 SHF.R.S32.HI R5, RZ, 0x1f, R211 ;  /* 0x0000001fff050819 */ /* 0x000fe200000114d3 */
[C---:B----4-:R-:W-:Y:S02]  /*e130*/  FMUL.FTZ R88, R116.reuse, R88 ;  /* 0x0000005874587220 */ /* 0x050fe40000410000 */
[C---:B------:R-:W-:Y:S05]  /*e140*/  FMUL.FTZ R89, R116.reuse, R89 ;  /* 0x0000005974597220 */ /* 0x040fea0000410000 */
[----:B------:R3:W-:Y:S01]  /*e150*/  MUFU.EX2 R243, R2 ;  /* 0x0000000200f37308 */ /* 0x0007e20000000800 */
[C---:B------:R-:W-:Y:S02]  /*e160*/  FMUL.FTZ R92, R116.reuse, R92 ;  /* 0x0000005c745c7220 */ /* 0x040fe40000410000 */
[C---:B------:R-:W-:Y:S02]  /*e170*/  FMUL.FTZ R93, R116.reuse, R93 ;  /* 0x0000005d745d7220 */ /* 0x040fe40000410000 */
[--C-:B-1----:R-:W-:Y:S02]  /*e180*/  FFMA.FTZ R3, R7, c[0x0][0x2d0], -R165.reuse ;  /* 0x0000b40007037a23 */ /* 0x102fe400000108a5 */
[C---:B------:R-:W-:Y:S02]  /*e190*/  FMUL.FTZ R104, R116.reuse, R104 ;  /* 0x0000006874687220 */ /* 0x040fe40000410000 */
[C---:B------:R-:W-:Y:S01]  /*e1a0*/  FMUL.FTZ R105, R116.reuse, R105 ;  /* 0x0000006974697220 */ /* 0x040fe20000410000 */
[----:B------:R1:W-:Y:S01]  /*e1b0*/  MUFU.EX2 R239, R3 ;  /* 0x0000000300ef7308 */ /* 0x0003e20000000800 */
[----:B------:R-:W-:Y:S04]  /*e1c0*/  @P0 IMAD.WIDE.U32 R6, R211, c[0x0][0x1e0], RZ ;  /* 0x00007800d3060a25 */ /* 0x000fe800078e00ff */
[----:B--2---:R-:W-:Y:S02]  /*e1d0*/  FFMA.FTZ R40, R45, c[0x0][0x2d0], -R166 ;  /* 0x0000b4002d287a23 */ /* 0x004fe400000108a6 */
[C---:B------:R-:W-:Y:S02]  /*e1e0*/  FMUL.FTZ R108, R116.reuse, R108 ;  /* 0x0000006c746c7220 */ /* 0x040fe40000410000 */
[----:B------:R-:W-:Y:S01]  /*e1f0*/  FMUL.FTZ R109, R116, R109 ;  /* 0x0000006d746d7220 */ /* 0x000fe20000410000 */
[----:B------:R-:W-:Y:S01]  /*e200*/  MUFU.EX2 R188, R40 ;  /* 0x0000002800bc7308 */ /* 0x000fe20000000800 */
[----:B---3--:R-:W-:Y:S02]  /*e210*/  FFMA.FTZ R2, R16, c[0x0][0x2d0], -R164 ;  /* 0x0000b40010027a23 */ /* 0x008fe400000108a4 */
[--C-:B------:R-:W-:Y:S02]  /*e220*/  FFMA.FTZ R16, R25, c[0x0][0x2d0], -R166.reuse ;  /* 0x0000b40019107a23 */ /* 0x100fe400000108a6 */
[----:B------:R-:W-:Y:S05]  /*e230*/  FMUL.FTZ R25, R116, R145 ;  /* 0x0000009174197220 */ /* 0x000fea0000410000 */
[----:B------:R2:W-:Y:S01]  /*e240*/  MUFU.EX2 R244, R2 ;  /* 0x0000000200f47308 */ /* 0x0005e20000000800 */
[--C-:B-1----:R-:W-:Y:S02]  /*e250*/  FFMA.FTZ R3, R18, c[0x0][0x2d0], -R165.reuse ;  /* 0x0000b40012037a23 */ /* 0x102fe400000108a5 */
[----:B------:R-:W-:Y:S07]  /*e260*/  FMUL.FTZ R18, R115, R134 ;  /* 0x0000008673127220 */ /* 0x000fee0000410000 */
[----:B------:R1:W-:Y:S10]  /*e270*/  MUFU.EX2 R241, R3 ;  /* 0x0000000300f17308 */ /* 0x0003f40000000800 */
[----:B------:R3:W-:Y:S01]  /*e280*/  MUFU.EX2 R220, R16 ;  /* 0x0000001000dc7308 */ /* 0x0007e20000000800 */
[----:B--2---:R-:W2:Y:S09]  /*e290*/  SHFL.BFLY PT, R2, R0, 0x1, 0x1f ;  /* 0x0c201f0000027f89 */ /* 0x004eb200000e0000 */
[----:B------:R4:W-:Y:S01]  /*e2a0*/  MUFU.EX2 R214, R36 ;  /* 0x0000002400d67308 */ /* 0x0009e20000000800 */
[----:B-1----:R-:W-:Y:S02]  /*e2b0*/  FFMA.FTZ R3, R8, c[0x0][0x2d0], -R166 ;  /* 0x0000b40008037a23 */ /* 0x002fe400000108a6 */
[----:B------:R-:W-:Y:S01]  /*e2c0*/  @P0 IMAD R8, R5, c[0x0][0x1e0], RZ ;  /* 0x0000780005080a24 */ /* 0x000fe200078e02ff */
[----:B------:R-:W-:Y:S06]  /*e2d0*/  @P0 MOV R5, R193 ;  /* 0x000000c100050202 */ /* 0x000fec0000000f00 */
[----:B------:R1:W-:Y:S01]  /*e2e0*/  MUFU.EX2 R230, R3 ;  /* 0x0000000300e67308 */ /* 0x0003e20000000800 */
[----:B------:R-:W-:Y:S02]  /*e2f0*/  @P0 IMAD R8, R211, c[0x0][0x1e4], R8 ;  /* 0x00007900d3080a24 */ /* 0x000fe400078e0208 */
[----:B---3--:R-:W-:Y:S03]  /*e300*/  FMUL.FTZ R16, R117, R132 ;  /* 0x0000008475107220 */ /* 0x008fe60000410000 */
[----:B------:R-:W-:Y:S02]  /*e310*/  @P0 IADD3 R7, R7, R8, RZ ;  /* 0x0000000807070210 */ /* 0x000fe40007ffe0ff */
[----:B--2---:R-:W-:Y:S01]  /*e320*/  FMNMX.FTZ R2, R0, R2, !PT ;  /* 0x0000000200027209 */ /* 0x004fe20007810000 */
[----:B------:R-:W-:Y:S01]  /*e330*/  FFMA.FTZ R0, R19, c[0x0][0x2d0], -R165 ;  /* 0x0000b40013007a23 */ /* 0x000fe200000108a5 */
[----:B------:R2:W-:Y:S01]  /*e340*/  MUFU.EX2 R195, R38 ;  /* 0x0000002600c37308 */ /* 0x0005e20000000800 */
[----:B------:R-:W-:Y:S02]  /*e350*/  @P0 IMAD R7, R7, 0x50, RZ ;  /* 0x0000005007070824 */ /* 0x000fe400078e02ff */
[----:B------:R-:W-:Y:S02]  /*e360*/  FMUL.FTZ R19, R115, R135 ;  /* 0x0000008773137220 */ /* 0x000fe40000410000 */
[----:B----4-:R-:W-:Y:S05]  /*e370*/  FMUL.FTZ R36, R117, R152 ;  /* 0x0000009875247220 */ /* 0x010fea0000410000 */
[----:B------:R3:W-:Y:S01]  /*e380*/  MUFU.EX2 R240, R0 ;  /* 0x0000000000f07308 */ /* 0x0007e20000000800 */
[----:B-1----:R-:W-:Y:S01]  /*e390*/  FFMA.FTZ R3, R9, c[0x0][0x2d0], -R166 ;  /* 0x0000b40009037a23 */ /* 0x002fe200000108a6 */
[----:B------:R-:W-:Y:S08]  /*e3a0*/  @P0 MOV R9, c[0x0][0x1e0] ;  /* 0x0000780000090a02 */ /* 0x000ff00000000f00 */
[----:B------:R1:W-:Y:S01]  /*e3b0*/  MUFU.EX2 R232, R3 ;  /* 0x0000000300e87308 */ /* 0x0003e20000000800 */
[C---:B--2---:R-:W-:Y:S09]  /*e3c0*/  FMUL.FTZ R38, R115.reuse, R154 ;  /* 0x0000009a73267220 */ /* 0x044ff20000410000 */
[----:B------:R2:W-:Y:S01]  /*e3d0*/  MUFU.EX2 R212, R39 ;  /* 0x0000002700d47308 */ /* 0x0005e20000000800 */
[----:B---3--:R-:W-:Y:S04]  /*e3e0*/  FADD.FTZ R0, -R2, R118 ;  /* 0x0000007602007221 */ /* 0x008fe80000010100 */
[----:B------:R-:W-:Y:S05]  /*e3f0*/  FMUL.FTZ R0, R0, c[0x0][0x2d0] ;  /* 0x0000b40000007a20 */ /* 0x000fea0000410000 */
[----:B------:R3:W-:Y:S01]  /*e400*/  MUFU.EX2 R189, R41 ;  /* 0x0000002900bd7308 */ /* 0x0007e20000000800 */
[----:B-1----:R-:W-:Y:S09]  /*e410*/  FFMA.FTZ R3, R12, c[0x0][0x2d0], -R166 ;  /* 0x0000b4000c037a23 */ /* 0x002ff200000108a6 */
[----:B------:R1:W-:Y:S01]  /*e420*/  MUFU.EX2 R233, R3 ;  /* 0x0000000300e97308 */ /* 0x0003e20000000800 */
[----:B--2---:R-:W-:Y:S09]  /*e430*/  FMUL.FTZ R39, R115, R155 ;  /* 0x0000009b73277220 */ /* 0x004ff20000410000 */
[----:B------:R-:W2:Y:S01]  /*e440*/  MUFU.EX2 R0, R0 ;  /* 0x0000000000007308 */ /* 0x000ea20000000800 */
[----:B---3--:R-:W-:Y:S09]  /*e450*/  FFMA.FTZ R41, R53, c[0x0][0x2d0], -R164 ;  /* 0x0000b40035297a23 */ /* 0x008ff200000108a4 */
[----:B------:R3:W-:Y:S01]  /*e460*/  MUFU.EX2 R186, R41 ;  /* 0x0000002900ba7308 */ /* 0x0007e20000000800 */
[----:B-1----:R-:W-:Y:S01]  /*e470*/  FFMA.FTZ R3, R13, c[0x0][0x2d0], -R166 ;  /* 0x0000b4000d037a23 */ /* 0x002fe200000108a6 */
[----:B------:R-:W-:Y:S08]  /*e480*/  @P0 SHF.L.U32 R13, R9, 0x5, RZ ;  /* 0x00000005090d0819 */ /* 0x000ff000000006ff */
[----:B------:R1:W-:Y:S01]  /*e490*/  MUFU.EX2 R238, R3 ;  /* 0x0000000300ee7308 */ /* 0x0003e20000000800 */
[C---:B--2---:R-:W-:Y:S02]  /*e4a0*/  FMUL.FTZ R90, R0.reuse, R90 ;  /* 0x0000005a005a7220 */ /* 0x044fe40000410000 */
[C---:B------:R-:W-:Y:S02]  /*e4b0*/  FMUL.FTZ R91, R0.reuse, R91 ;  /* 0x0000005b005b7220 */ /* 0x040fe40000410000 */
[C---:B------:R-:W-:Y:S02]  /*e4c0*/  FMUL.FTZ R94, R0.reuse, R94 ;  /* 0x0000005e005e7220 */ /* 0x040fe40000410000 */
[C---:B------:R-:W-:Y:S03]  /*e4d0*/  FMUL.FTZ R95, R0.reuse, R95 ;  /* 0x0000005f005f7220 */ /* 0x040fe60000410000 */
[----:B------:R-:W-:Y:S01]  /*e4e0*/  MUFU.EX2 R180, R67 ;  /* 0x0000004300b47308 */ /* 0x000fe20000000800 */
[C---:B------:R-:W-:Y:S02]  /*e4f0*/  FMUL.FTZ R106, R0.reuse, R106 ;  /* 0x0000006a006a7220 */ /* 0x040fe40000410000 */
[----:B------:R-:W-:Y:S01]  /*e500*/  FMUL.FTZ R107, R0, R107 ;  /* 0x0000006b006b7220 */ /* 0x000fe20000410000 */
[----:B---3--:R-:W-:Y:S01]  /*e510*/  F2FP.PACK_AB R41, R212, R195 ;  /* 0x000000c3d429723e */ /* 0x008fe200000000ff */
[C---:B------:R-:W-:Y:S02]  /*e520*/  FMUL.FTZ R110, R0.reuse, R110 ;  /* 0x0000006e006e7220 */ /* 0x040fe40000410000 */
[----:B------:R-:W-:Y:S02]  /*e530*/  FMUL.FTZ R111, R0, R111 ;  /* 0x0000006f006f7220 */ /* 0x000fe40000410000 */
[----:B-1----:R-:W-:Y:S04]  /*e540*/  FMUL.FTZ R3, R2, c[0x0][0x2d0] ;  /* 0x0000b40002037a20 */ /* 0x002fe80000410000 */
[--C-:B------:R-:W-:Y:S02]  /*e550*/  FFMA.FTZ R4, R10, c[0x0][0x2d0], -R3.reuse ;  /* 0x0000b4000a047a23 */ /* 0x100fe40000010803 */
[--C-:B------:R-:W-:Y:S02]  /*e560*/  FFMA.FTZ R26, R26, c[0x0][0x2d0], -R3.reuse ;  /* 0x0000b4001a1a7a23 */ /* 0x100fe40000010803 */
[----:B------:R1:W-:Y:S01]  /*e570*/  MUFU.EX2 R170, R4 ;  /* 0x0000000400aa7308 */ /* 0x0003e20000000800 */
[--C-:B------:R-:W-:Y:S02]  /*e580*/  FFMA.FTZ R30, R30, c[0x0][0x2d0], -R3.reuse ;  /* 0x0000b4001e1e7a23 */ /* 0x100fe40000010803 */
[--C-:B------:R-:W-:Y:S02]  /*e590*/  FFMA.FTZ R118, R31, c[0x0][0x2d0], -R3.reuse ;  /* 0x0000b4001f767a23 */ /* 0x100fe40000010803 */
[----:B------:R-:W-:Y:S02]  /*e5a0*/  FMUL.FTZ R31, R115, R151 ;  /* 0x00000097731f7220 */ /* 0x000fe40000410000 */
[--C-:B------:R-:W-:Y:S02]  /*e5b0*/  FFMA.FTZ R40, R46, c[0x0][0x2d0], -R3.reuse ;  /* 0x0000b4002e287a23 */ /* 0x100fe40000010803 */
[--C-:B------:R-:W-:Y:S01]  /*e5c0*/  FFMA.FTZ R42, R42, c[0x0][0x2d0], -R3.reuse ;  /* 0x0000b4002a2a7a23 */ /* 0x100fe20000010803 */
[----:B------:R2:W-:Y:S01]  /*e5d0*/  MUFU.EX2 R169, R26 ;  /* 0x0000001a00a97308 */ /* 0x0005e20000000800 */
[--C-:B------:R-:W-:Y:S09]  /*e5e0*/  FFMA.FTZ R43, R43, c[0x0][0x2d0], -R3.reuse ;  /* 0x0000b4002b2b7a23 */ /* 0x100ff20000010803 */
[----:B------:R3:W-:Y:S01]  /*e5f0*/  MUFU.EX2 R167, R30 ;  /* 0x0000001e00a77308 */ /* 0x0007e20000000800 */
[--C-:B-1----:R-:W-:Y:S09]  /*e600*/  FFMA.FTZ R4, R11, c[0x0][0x2d0], -R3.reuse ;  /* 0x0000b4000b047a23 */ /* 0x102ff20000010803 */
[----:B------:R1:W4:Y:S01]  /*e610*/  MUFU.EX2 R172, R4 ;  /* 0x0000000400ac7308 */ /* 0x0003220000000800 */
[----:B--2---:R-:W-:Y:S02]  /*e620*/  FMUL.FTZ R26, R0, R146 ;  /* 0x00000092001a7220 */ /* 0x004fe40000410000 */
[----:B---3--:R-:W-:Y:S02]  /*e630*/  FMUL.FTZ R30, R115, R150 ;  /* 0x00000096731e7220 */ /* 0x008fe40000410000 */
[----:B-1----:R-:W-:Y:S02]  /*e640*/  FFMA.FTZ R4, R14, c[0x0][0x2d0], -R3 ;  /* 0x0000b4000e047a23 */ /* 0x002fe40000010803 */
[----:B------:R-:W-:Y:S03]  /*e650*/  FMUL.FTZ R14, R0, R130 ;  /* 0x00000082000e7220 */ /* 0x000fe60000410000 */
[----:B------:R1:W-:Y:S02]  /*e660*/  MUFU.EX2 R171, R4 ;  /* 0x0000000400ab7308 */ /* 0x0003e40000000800 */
[----:B-1----:R-:W-:Y:S08]  /*e670*/  @P0 MOV R4, R194 ;  /* 0x000000c200040202 */ /* 0x002ff00000000f00 */
[----:B------:R-:W-:Y:S01]  /*e680*/  MUFU.EX2 R194, R50 ;  /* 0x0000003200c27308 */ /* 0x000fe20000000800 */
[----:B------:R-:W-:Y:S04]  /*e690*/  @P0 IMAD.WIDE.U32 R4, R6, 0x50, R4 ;  /* 0x0000005006040825 */ /* 0x000fe800078e0004 */
[----:B------:R-:W-:Y:S01]  /*e6a0*/  FFMA.FTZ R6, R15, c[0x0][0x2d0], -R3 ;  /* 0x0000b4000f067a23 */ /* 0x000fe20000010803 */
[----:B------:R-:W-:Y:S01]  /*e6b0*/  @P0 IADD3 R7, R5, R7, RZ ;  /* 0x0000000705070210 */ /* 0x000fe20007ffe0ff */
[----:B------:R-:W-:Y:S01]  /*e6c0*/  FMUL.FTZ R15, R0, R131 ;  /* 0x00000083000f7220 */ /* 0x000fe20000410000 */
[----:B------:R-:W-:Y:S02]  /*e6d0*/  @P0 MOV R5, 0x5 ;  /* 0x0000000500050802 */ /* 0x000fe40000000f00 */
[----:B------:R1:W-:Y:S01]  /*e6e0*/  MUFU.EX2 R173, R6 ;  /* 0x0000000600ad7308 */ /* 0x0003e20000000800 */
[C---:B------:R-:W-:Y:S02]  /*e6f0*/  @P0 LEA R10, P1, R4.reuse, c[0x0][0x1c8], 0x1 ;  /* 0x00007200040a0a11 */ /* 0x040fe400078208ff */
[----:B------:R-:W-:Y:S01]  /*e700*/  @P0 SHF.L.U64.HI R12, R9, R5, c[0x0][0x1e4] ;  /* 0x00007900090c0619 */ /* 0x000fe20000010205 */
[--C-:B------:R-:W-:Y:S01]  /*e710*/  FFMA.FTZ R5, R21, c[0x0][0x2d0], -R164.reuse ;  /* 0x0000b40015057a23 */ /* 0x100fe200000108a4 */
[----:B------:R-:W-:Y:S01]  /*e720*/  @P0 LEA.HI.X R11, R4, c[0x0][0x1cc], R7, 0x1, P1 ;  /* 0x00007300040b0a11 */ /* 0x000fe200008f0c07 */
[----:B------:R-:W-:Y:S01]  /*e730*/  FMUL.FTZ R21, R117, R137 ;  /* 0x0000008975157220 */ /* 0x000fe20000410000 */
[----:B------:R-:W-:Y:S03]  /*e740*/  @P0 IADD3 R8, P3, R10, R13, RZ ;  /* 0x0000000d0a080210 */ /* 0x000fe60007f7e0ff */
[----:B------:R-:W-:Y:S01]  /*e750*/  MUFU.EX2 R228, R5 ;  /* 0x0000000500e47308 */ /* 0x000fe20000000800 */
[----:B------:R2:W-:Y:S01]  /*e760*/  @P0 LDGSTS.E.BYPASS.LTC128B.128 [R213+0x2900], [R10.64], !P4 ;  /* 0x029000000ad50fae */ /* 0x0005e2000e101d48 */
[----:B------:R-:W-:Y:S07]  /*e770*/  @P0 IADD3.X R9, R11, R12, RZ, P3, !PT ;  /* 0x0000000c0b090210 */ /* 0x000fee0001ffe4ff */
[----:B------:R3:W-:Y:S01]  /*e780*/  @P0 LDGSTS.E.BYPASS.LTC128B.128 [R213+0x3100], [R8.64], !P4 ;  /* 0x0310000008d50fae */ /* 0x0007e2000e101d48 */
[----:B-1----:R-:W-:Y:S02]  /*e790*/  FFMA.FTZ R6, R20, c[0x0][0x2d0], -R164 ;  /* 0x0000b40014067a23 */ /* 0x002fe400000108a4 */
[----:B------:R-:W-:Y:S02]  /*e7a0*/  FFMA.FTZ R20, R28, c[0x0][0x2d0], -R166 ;  /* 0x0000b4001c147a23 */ /* 0x000fe400000108a6 */
[----:B------:R1:W5:Y:S01]  /*e7b0*/  MUFU.EX2 R229, R6 ;  /* 0x0000000600e57308 */ /* 0x0003620000000800 */
[----:B------:R-:W-:Y:S02]  /*e7c0*/  FFMA.FTZ R28, R27, c[0x0][0x2d0], -R3 ;  /* 0x0000b4001b1c7a23 */ /* 0x000fe40000010803 */
[----:B------:R-:W-:Y:S02]  /*e7d0*/  FMUL.FTZ R27, R0, R147 ;  /* 0x00000093001b7220 */ /* 0x000fe40000410000 */
[----:B--2---:R-:W-:Y:S05]  /*e7e0*/  FFMA.FTZ R11, R32, c[0x0][0x2d0], -R164 ;  /* 0x0000b400200b7a23 */ /* 0x004fea00000108a4 */
[----:B------:R2:W-:Y:S01]  /*e7f0*/  MUFU.EX2 R219, R20 ;  /* 0x0000001400db7308 */ /* 0x0005e20000000800 */
[----:B------:R-:W-:Y:S09]  /*e800*/  FMUL.FTZ R32, R116, R140 ;  /* 0x0000008c74207220 */ /* 0x000ff20000410000 */
[----:B------:R5:W-:Y:S01]  /*e810*/  MUFU.EX2 R227, R11 ;  /* 0x0000000b00e37308 */ /* 0x000be20000000800 */
[----:B-1----:R-:W-:Y:S01]  /*e820*/  @P0 IADD3 R6, P1, R8, R13, RZ ;  /* 0x0000000d08060210 */ /* 0x002fe20007f3e0ff */
[----:B---3--:R-:W-:Y:S01]  /*e830*/  FMUL.FTZ R8, R116, R124 ;  /* 0x0000007c74087220 */ /* 0x008fe20000410000 */
[----:B------:R-:W-:Y:S02]  /*e840*/  F2FP.PACK_AB R124, R232, R230 ;  /* 0x000000e6e87c723e */ /* 0x000fe400000000ff */
[----:B------:R-:W-:Y:S01]  /*e850*/  @P0 IADD3.X R7, R9, R12, RZ, P1, !PT ;  /* 0x0000000c09070210 */ /* 0x000fe20000ffe4ff */
[----:B------:R-:W-:Y:S01]  /*e860*/  FMUL.FTZ R9, R116, R125 ;  /* 0x0000007d74097220 */ /* 0x000fe20000410000 */
[-C--:B------:R-:W-:Y:S03]  /*e870*/  @P0 IADD3 R4, P2, R6, R13.reuse, RZ ;  /* 0x0000000d06040210 */ /* 0x080fe60007f5e0ff */
[----:B------:R1:W-:Y:S01]  /*e880*/  MUFU.EX2 R168, R28 ;  /* 0x0000001c00a87308 */ /* 0x0003e20000000800 */
[----:B----4-:R-:W-:Y:S01]  /*e890*/  F2FP.PACK_AB R125, R172, R170 ;  /* 0x000000aaac7d723e */ /* 0x010fe200000000ff */
[----:B------:R3:W-:Y:S01]  /*e8a0*/  @P0 LDGSTS.E.BYPASS.LTC128B.128 [R213+0x3900], [R6.64], !P4 ;  /* 0x0390000006d50fae */ /* 0x0007e2000e101d48 */
[----:B------:R-:W-:Y:S01]  /*e8b0*/  @P0 IADD3.X R5, R7, R12, RZ, P2, !PT ;  /* 0x0000000c07050210 */ /* 0x000fe200017fe4ff */
[----:B--2---:R-:W-:Y:S01]  /*e8c0*/  FMUL.FTZ R20, R117, R136 ;  /* 0x0000008875147220 */ /* 0x004fe20000410000 */
[----:B------:R-:W-:Y:S01]  /*e8d0*/  @P0 IADD3 R10, P1, R4, R13, RZ ;  /* 0x0000000d040a0210 */ /* 0x000fe20007f3e0ff */
[----:B------:R-:W-:Y:S01]  /*e8e0*/  FMUL.FTZ R13, R116, R129 ;  /* 0x00000081740d7220 */ /* 0x000fe20000410000 */
[----:B-----5:R-:W-:Y:S03]  /*e8f0*/  F2FP.PACK_AB R48, R228, R229 ;  /* 0x000000e5e430723e */ /* 0x020fe600000000ff */
[----:B------:R2:W-:Y:S01]  /*e900*/  @P0 LDGSTS.E.BYPASS.LTC128B.128 [R213+0x4100], [R4.64], !P4 ;  /* 0x0410000004d50fae */ /* 0x0005e2000e101d48 */
[----:B------:R-:W-:Y:S01]  /*e910*/  @P0 IADD3.X R11, R5, R12, RZ, P1, !PT ;  /* 0x0000000c050b0210 */ /* 0x000fe20000ffe4ff */
[--C-:B------:R-:W-:Y:S02]  /*e920*/  FFMA.FTZ R12, R24, c[0x0][0x2d0], -R166.reuse ;  /* 0x0000b400180c7a23 */ /* 0x100fe400000108a6 */
[----:B------:R-:W-:Y:S04]  /*e930*/  FFMA.FTZ R24, R29, c[0x0][0x2d0], -R166 ;  /* 0x0000b4001d187a23 */ /* 0x000fe800000108a6 */
[----:B------:R4:W-:Y:S01]  /*e940*/  @P0 LDGSTS.E.BYPASS.LTC128B.128 [R213+0x4900], [R10.64], !P4 ;  /* 0x049000000ad50fae */ /* 0x0009e2000e101d48 */
[----:B------:R5:W-:Y:S01]  /*e950*/  MUFU.EX2 R221, R12 ;  /* 0x0000000c00dd7308 */ /* 0x000be20000000800 */
[C---:B------:R-:W-:Y:S01]  /*e960*/  FMUL.FTZ R29, R117.reuse, R149 ;  /* 0x00000095751d7220 */ /* 0x040fe20000410000 */
[----:B------:R-:W-:Y:S01]  /*e970*/  ISETP.GT.AND P0, PT, R192, R246, PT ;  /* 0x000000f6c000720c */ /* 0x000fe20003f04270 */
[----:B-1----:R-:W-:Y:S01]  /*e980*/  FMUL.FTZ R28, R117, R148 ;  /* 0x00000094751c7220 */ /* 0x002fe20000410000 */
[----:B------:R-:W-:Y:S03]  /*e990*/  MOV R192, R211 ;  /* 0x000000d300c07202 */ /* 0x000fe60000000f00 */
[----:B------:R-:W1:Y:S01]  /*e9a0*/  LDSM.16.MT88.4 R156, [R196] ;  /* 0x00000000c49c783b */ /* 0x000e620000004200 */
[--C-:B---3--:R-:W-:Y:S02]  /*e9b0*/  FFMA.FTZ R6, R33, c[0x0][0x2d0], -R164.reuse ;  /* 0x0000b40021067a23 */ /* 0x108fe400000108a4 */
[----:B------:R3:W-:Y:S01]  /*e9c0*/  MUFU.EX2 R218, R24 ;  /* 0x0000001800da7308 */ /* 0x0007e20000000800 */
[----:B------:R-:W-:Y:S01]  /*e9d0*/  FMUL.FTZ R7, R115, R123 ;  /* 0x0000007b73077220 */ /* 0x000fe20000410000 */
[----:B------:R-:W-:Y:S01]  /*e9e0*/  F2FP.PACK_AB R123, R240, R241 ;  /* 0x000000f1f07b723e */ /* 0x000fe200000000ff */
[----:B------:R-:W-:Y:S02]  /*e9f0*/  FMUL.FTZ R33, R116, R141 ;  /* 0x0000008d74217220 */ /* 0x000fe40000410000 */
[----:B------:R-:W1:Y:S01]  /*ea00*/  LDSM.16.MT88.4 R160, [R200] ;  /* 0x00000000c8a0783b */ /* 0x000e620000004200 */
[--C-:B--2---:R-:W-:Y:S02]  /*ea10*/  FFMA.FTZ R4, R22, c[0x0][0x2d0], -R165.reuse ;  /* 0x0000b40016047a23 */ /* 0x104fe400000108a5 */
[----:B------:R-:W-:Y:S02]  /*ea20*/  FMUL.FTZ R5, R117, R121 ;  /* 0x0000007975057220 */ /* 0x000fe40000410000 */
[----:B------:R2:W2:Y:S01]  /*ea30*/  MUFU.EX2 R226, R6 ;  /* 0x0000000600e27308 */ /* 0x0004a20000000800 */
[----:B------:R-:W-:Y:S01]  /*ea40*/  F2FP.PACK_AB R121, R239, R231 ;  /* 0x000000e7ef79723e */ /* 0x000fe200000000ff */
[----:B------:R-:W-:Y:S01]  /*ea50*/  FMUL.FTZ R22, R115, R138 ;  /* 0x0000008a73167220 */ /* 0x000fe20000410000 */
[----:B------:R-:W-:Y:S01]  /*ea60*/  LDSM.16.MT88.4 R132, [R199] ;  /* 0x00000000c784783b */ /* 0x000fe20000004200 */
[----:B-----5:R-:W-:Y:S02]  /*ea70*/  FMUL.FTZ R12, R116, R128 ;  /* 0x00000080740c7220 */ /* 0x020fe40000410000 */
[----:B----4-:R-:W-:Y:S01]  /*ea80*/  FMUL.FTZ R10, R0, R126 ;  /* 0x0000007e000a7220 */ /* 0x010fe20000410000 */
[----:B------:R-:W-:Y:S01]  /*ea90*/  F2FP.PACK_AB R126, R238, R233 ;  /* 0x000000e9ee7e723e */ /* 0x000fe200000000ff */
[----:B------:R-:W-:Y:S01]  /*eaa0*/  FMUL.FTZ R11, R0, R127 ;  /* 0x0000007f000b7220 */ /* 0x000fe20000410000 */
[----:B------:R-:W-:Y:S01]  /*eab0*/  F2FP.PACK_AB R127, R173, R171 ;  /* 0x000000abad7f723e */ /* 0x000fe200000000ff */
[----:B------:R4:W-:Y:S01]  /*eac0*/  MUFU.EX2 R222, R4 ;  /* 0x0000000400de7308 */ /* 0x0009e20000000800 */
[----:B------:R-:W5:Y:S01]  /*ead0*/  LDSM.16.MT88.4 R128, [R197] ;  /* 0x00000000c580783b */ /* 0x000f620000004200 */
[----:B---3--:R-:W-:Y:S07]  /*eae0*/  FMUL.FTZ R24, R116, R144 ;  /* 0x0000009074187220 */ /* 0x008fee0000410000 */
[----:B------:R-:W0:Y:S01]  /*eaf0*/  LDGDEPBAR ;  /* 0x00000000000079af */ /* 0x000e220000000000 */
[----:B--2---:R-:W-:Y:S01]  /*eb00*/  FMUL.FTZ R6, R115, R122 ;  /* 0x0000007a73067220 */ /* 0x004fe20000410000 */
[----:B------:R-:W-:Y:S02]  /*eb10*/  F2FP.PACK_AB R122, R245, R244 ;  /* 0x000000f4f57a723e */ /* 0x000fe400000000ff */
[----:B------:R-:W-:Y:S01]  /*eb20*/  F2FP.PACK_AB R50, R226, R227 ;  /* 0x000000e3e232723e */ /* 0x000fe200000000ff */
[--C-:B----4-:R-:W-:Y:S02]  /*eb30*/  FFMA.FTZ R4, R23, c[0x0][0x2d0], -R165.reuse ;  /* 0x0000b40017047a23 */ /* 0x110fe400000108a5 */
[----:B------:R-:W-:Y:S02]  /*eb40*/  FMUL.FTZ R23, R115, R139 ;  /* 0x0000008b73177220 */ /* 0x000fe40000410000 */
[----:B------:R2:W3:Y:S02]  /*eb50*/  MUFU.EX2 R223, R4 ;  /* 0x0000000400df7308 */ /* 0x0004e40000000800 */
[--C-:B--2---:R-:W-:Y:S01]  /*eb60*/  FFMA.FTZ R4, R34, c[0x0][0x2d0], -R165.reuse ;  /* 0x0000b40022047a23 */ /* 0x104fe200000108a5 */
[----:B---3--:R-:W-:Y:S01]  /*eb70*/  F2FP.PACK_AB R49, R223, R222 ;  /* 0x000000dedf31723e */ /* 0x008fe200000000ff */
[C---:B------:R-:W-:Y:S06]  /*eb80*/  FMUL.FTZ R34, R0.reuse, R142 ;  /* 0x0000008e00227220 */ /* 0x040fec0000410000 */
[----:B------:R2:W-:Y:S02]  /*eb90*/  MUFU.EX2 R224, R4 ;  /* 0x0000000400e07308 */ /* 0x0005e40000000800 */
[----:B--2---:R-:W-:Y:S02]  /*eba0*/  FFMA.FTZ R4, R35, c[0x0][0x2d0], -R165 ;  /* 0x0000b40023047a23 */ /* 0x004fe400000108a5 */
[----:B------:R-:W-:Y:S06]  /*ebb0*/  FMUL.FTZ R35, R0, R143 ;  /* 0x0000008f00237220 */ /* 0x000fec0000410000 */
[----:B------:R2:W3:Y:S02]  /*ebc0*/  MUFU.EX2 R225, R4 ;  /* 0x0000000400e17308 */ /* 0x0004e40000000800 */
[----:B--2---:R-:W-:Y:S01]  /*ebd0*/  FMUL.FTZ R4, R117, R120 ;  /* 0x0000007875047220 */ /* 0x004fe20000410000 */
[----:B------:R-:W-:Y:S07]  /*ebe0*/  F2FP.PACK_AB R120, R243, R237 ;  /* 0x000000edf378723e */ /* 0x000fee00000000ff */
[-C--:B-1----:R-:W-:Y:S08]  /*ebf0*/  HMMA.16816.F32 R4, R120, R156.reuse, R4 ;  /* 0x0000009c7804723c */ /* 0x082ff00000001804 */
[C---:B------:R-:W-:Y:S08]  /*ec00*/  HMMA.16816.F32 R8, R124.reuse, R156, R8 ;  /* 0x0000009c7c08723c */ /* 0x040ff00000001808 */
[-C--:B------:R-:W-:Y:S08]  /*ec10*/  HMMA.16816.F32 R12, R124, R158.reuse, R12 ;  /* 0x0000009e7c0c723c */ /* 0x080ff0000000180c */
[C---:B------:R-:W-:Y:S01]  /*ec20*/  HMMA.16816.F32 R16, R120.reuse, R158, R16 ;  /* 0x0000009e7810723c */ /* 0x040fe20000001810 */
[----:B------:R-:W-:Y:S07]  /*ec30*/  MUFU.EX2 R159, R43 ;  /* 0x0000002b009f7308 */ /* 0x000fee0000000800 */
[-C--:B------:R-:W-:Y:S08]  /*ec40*/  HMMA.16816.F32 R20, R120, R160.reuse, R20 ;  /* 0x000000a07814723c */ /* 0x080ff00000001814 */
[C---:B------:R-:W-:Y:S01]  /*ec50*/  HMMA.16816.F32 R32, R124.reuse, R160, R32 ;  /* 0x000000a07c20723c */ /* 0x040fe20000001820 */
[----:B------:R1:W-:Y:S07]  /*ec60*/  MUFU.EX2 R160, R40 ;  /* 0x0000002800a07308 */ /* 0x0003ee0000000800 */
[-C--:B------:R-:W-:Y:S03]  /*ec70*/  HMMA.16816.F32 R24, R124, R162.reuse, R24 ;  /* 0x000000a27c18723c */ /* 0x080fe60000001818 */
[----:B------:R2:W-:Y:S05]  /*ec80*/  MUFU.EX2 R161, R42 ;  /* 0x0000002a00a17308 */ /* 0x0005ea0000000800 */
[C---:B------:R-:W-:Y:S05]  /*ec90*/  HMMA.16816.F32 R84, R120.reuse, R162, R84 ;  /* 0x000000a27854723c */ /* 0x040fea0000001854 */
[----:B------:R4:W-:Y:S03]  /*eca0*/  MUFU.EX2 R162, R118 ;  /* 0x0000007600a27308 */ /* 0x0009e60000000800 */
[-C--:B-----5:R-:W-:Y:S04]  /*ecb0*/  HMMA.16816.F32 R28, R120, R128.reuse, R28 ;  /* 0x00000080781c723c */ /* 0x0a0fe8000000181c */
[----:B-1----:R-:W-:Y:S02]  /*ecc0*/  FFMA.FTZ R40, R47, c[0x0][0x2d0], -R3 ;  /* 0x0000b4002f287a23 */ /* 0x002fe40000010803 */
[----:B------:R-:W-:Y:S02]  /*ecd0*/  LDSM.16.MT88.4 R44, [R196+0x1000] ;  /* 0x00100000c42c783b */ /* 0x000fe40000004200 */
[C---:B------:R-:W-:Y:S01]  /*ece0*/  HMMA.16816.F32 R88, R124.reuse, R128, R88 ;  /* 0x000000807c58723c */ /* 0x040fe20000001858 */
[----:B------:R1:W-:Y:S03]  /*ecf0*/  MUFU.EX2 R158, R40 ;  /* 0x00000028009e7308 */ /* 0x0003e60000000800 */
[----:B--2---:R-:W-:Y:S04]  /*ed00*/  F2FP.PACK_AB R42, R214, R215 ;  /* 0x000000d7d62a723e */ /* 0x004fe800000000ff */
[-C--:B------:R-:W-:Y:S04]  /*ed10*/  HMMA.16816.F32 R92, R124, R130.reuse, R92 ;  /* 0x000000827c5c723c */ /* 0x080fe8000000185c */
[--C-:B----4-:R-:W-:Y:S01]  /*ed20*/  FFMA.FTZ R118, R51, c[0x0][0x2d0], -R165.reuse ;  /* 0x0000b40033767a23 */ /* 0x110fe200000108a5 */
[----:B---3--:R-:W-:Y:S03]  /*ed30*/  F2FP.PACK_AB R51, R225, R224 ;  /* 0x000000e0e133723e */ /* 0x008fe600000000ff */
[C---:B------:R-:W-:Y:S01]  /*ed40*/  HMMA.16816.F32 R96, R120.reuse, R130, R96 ;  /* 0x000000827860723c */ /* 0x040fe20000001860 */
[----:B------:R-:W2:Y:S01]  /*ed50*/  LDSM.16.MT88.4 R128, [R196+0x800] ;  /* 0x00080000c480783b */ /* 0x000ea20000004200 */
[----:B------:R-:W3:Y:S06]  /*ed60*/  MUFU.EX2 R193, R118 ;  /* 0x0000007600c17308 */ /* 0x000eec0000000800 */
[-C--:B------:R-:W-:Y:S04]  /*ed70*/  HMMA.16816.F32 R100, R120, R132.reuse, R100 ;  /* 0x000000847864723c */ /* 0x080fe80000001864 */
[--C-:B-1----:R-:W-:Y:S04]  /*ed80*/  FFMA.FTZ R40, R52, c[0x0][0x2d0], -R164.reuse ;  /* 0x0000b40034287a23 */ /* 0x102fe800000108a4 */
[C---:B------:R-:W-:Y:S01]  /*ed90*/  HMMA.16816.F32 R104, R124.reuse, R132, R104 ;  /* 0x000000847c68723c */ /* 0x040fe20000001868 */
[----:B------:R1:W-:Y:S07]  /*eda0*/  MUFU.EX2 R187, R40 ;  /* 0x0000002800bb7308 */ /* 0x0003ee0000000800 */
[-C--:B------:R-:W-:Y:S01]  /*edb0*/  HMMA.16816.F32 R108, R124, R134.reuse, R108 ;  /* 0x000000867c6c723c */ /* 0x080fe2000000186c */
[----:B------:R-:W4:Y:S03]  /*edc0*/  LDSM.16.MT88.4 R124, [R200+0x800] ;  /* 0x00080000c87c783b */ /* 0x000f260000004200 */
[----:B---3--:R-:W-:Y:S04]  /*edd0*/  F2FP.PACK_AB R43, R193, R194 ;  /* 0x000000c2c12b723e */ /* 0x008fe800000000ff */
[----:B------:R-:W-:Y:S01]  /*ede0*/  HMMA.16816.F32 R36, R120, R134, R36 ;  /* 0x000000867824723c */ /* 0x000fe20000001824 */
[----:B------:R-:W3:Y:S06]  /*edf0*/  LDSM.16.MT88.4 R132, [R197+0x800] ;  /* 0x00080000c584783b */ /* 0x000eec0000004200 */
[----:B------:R-:W-:Y:S01]  /*ee00*/  F2FP.PACK_AB R120, R220, R221 ;  /* 0x000000dddc78723e */ /* 0x000fe200000000ff */
[-C--:B--2---:R-:W-:Y:S05]  /*ee10*/  HMMA.16816.F32 R4, R48, R128.reuse, R4 ;  /* 0x000000803004723c */ /* 0x084fea0000001804 */
[----:B------:R-:W-:Y:S01]  /*ee20*/  F2FP.PACK_AB R122, R218, R219 ;  /* 0x000000dbda7a723e */ /* 0x000fe200000000ff */
[--C-:B-1----:R-:W-:Y:S01]  /*ee30*/  FFMA.FTZ R40, R64, c[0x0][0x2d0], -R164.reuse ;  /* 0x0000b40040287a23 */ /* 0x102fe200000108a4 */
[----:B------:R-:W-:Y:S02]  /*ee40*/  F2FP.PACK_AB R121, R168, R169 ;  /* 0x000000a9a879723e */ /* 0x000fe400000000ff */
[----:B------:R-:W-:Y:S01]  /*ee50*/  F2FP.PACK_AB R123, R162, R167 ;  /* 0x000000a7a27b723e */ /* 0x000fe200000000ff */
[----:B------:R1:W-:Y:S06]  /*ee60*/  MUFU.EX2 R185, R40 ;  /* 0x0000002800b97308 */ /* 0x0003ec0000000800 */
[C---:B------:R-:W-:Y:S08]  /*ee70*/  HMMA.16816.F32 R8, R120.reuse, R128, R8 ;  /* 0x000000807808723c */ /* 0x040ff00000001808 */
[-C--:B------:R-:W-:Y:S08]  /*ee80*/  HMMA.16816.F32 R12, R120, R130.reuse, R12 ;  /* 0x00000082780c723c */ /* 0x080ff0000000180c */
[C---:B------:R-:W-:Y:S01]  /*ee90*/  HMMA.16816.F32 R16, R48.reuse, R130, R16 ;  /* 0x000000823010723c */ /* 0x040fe20000001810 */
[----:B------:R-:W2:Y:S03]  /*eea0*/  LDSM.16.MT88.4 R128, [R199+0x800] ;  /* 0x00080000c780783b */ /* 0x000ea60000004200 */
[----:B-1----:R-:W-:Y:S04]  /*eeb0*/  FFMA.FTZ R40, R65, c[0x0][0x2d0], -R164 ;  /* 0x0000b40041287a23 */ /* 0x002fe800000108a4 */
[-C--:B----4-:R-:W-:Y:S01]  /*eec0*/  HMMA.16816.F32 R20, R48, R124.reuse, R20 ;  /* 0x0000007c3014723c */ /* 0x090fe20000001814 */
[----:B------:R1:W-:Y:S07]  /*eed0*/  MUFU.EX2 R184, R40 ;  /* 0x0000002800b87308 */ /* 0x0003ee0000000800 */
[C---:B------:R-:W-:Y:S08]  /*eee0*/  HMMA.16816.F32 R32, R120.reuse, R124, R32 ;  /* 0x0000007c7820723c */ /* 0x040ff00000001820 */
[-C--:B------:R-:W-:Y:S08]  /*eef0*/  HMMA.16816.F32 R24, R120, R126.reuse, R24 ;  /* 0x0000007e7818723c */ /* 0x080ff00000001818 */
[C---:B------:R-:W-:Y:S04]  /*ef00*/  HMMA.16816.F32 R84, R48.reuse, R126, R84 ;  /* 0x0000007e3054723c */ /* 0x040fe80000001854 */
[--C-:B-1----:R-:W-:Y:S04]  /*ef10*/  FFMA.FTZ R40, R54, c[0x0][0x2d0], -R165.reuse ;  /* 0x0000b40036287a23 */ /* 0x102fe800000108a5 */
[-C--:B---3--:R-:W-:Y:S01]  /*ef20*/  HMMA.16816.F32 R28, R48, R132.reuse, R28 ;  /* 0x00000084301c723c */ /* 0x088fe2000000181c */
[----:B------:R1:W-:Y:S07]  /*ef30*/  MUFU.EX2 R183, R40 ;  /* 0x0000002800b77308 */ /* 0x0003ee0000000800 */
[C---:B------:R-:W-:Y:S08]  /*ef40*/  HMMA.16816.F32 R88, R120.reuse, R132, R88 ;  /* 0x000000847858723c */ /* 0x040ff00000001858 */
[-C--:B------:R-:W-:Y:S08]  /*ef50*/  HMMA.16816.F32 R92, R120, R134.reuse, R92 ;  /* 0x00000086785c723c */ /* 0x080ff0000000185c */
[C---:B------:R-:W-:Y:S01]  /*ef60*/  HMMA.16816.F32 R96, R48.reuse, R134, R96 ;  /* 0x000000863060723c */ /* 0x040fe20000001860 */
[----:B------:R-:W-:Y:S03]  /*ef70*/  LDSM.16.MT88.4 R132, [R196+0x2000] ;  /* 0x00200000c484783b */ /* 0x000fe60000004200 */
[--C-:B-1----:R-:W-:Y:S04]  /*ef80*/  FFMA.FTZ R40, R55, c[0x0][0x2d0], -R165.reuse ;  /* 0x0000b40037287a23 */ /* 0x102fe800000108a5 */
[-C--:B--2---:R-:W-:Y:S01]  /*ef90*/  HMMA.16816.F32 R100, R48, R128.reuse, R100 ;  /* 0x000000803064723c */ /* 0x084fe20000001864 */
[----:B------:R-:W1:Y:S01]  /*efa0*/  LDSM.16.MT88.4 R52, [R200+0x1000] ;  /* 0x00100000c834783b */ /* 0x000e620000004200 */
[----:B------:R2:W-:Y:S06]  /*efb0*/  MUFU.EX2 R182, R40 ;  /* 0x0000002800b67308 */ /* 0x0005ec0000000800 */
[C---:B------:R-:W-:Y:S08]  /*efc0*/  HMMA.16816.F32 R104, R120.reuse, R128, R104 ;  /* 0x000000807868723c */ /* 0x040ff00000001868 */
[-C--:B------:R-:W-:Y:S08]  /*efd0*/  HMMA.16816.F32 R108, R120, R130.reuse, R108 ;  /* 0x00000082786c723c */ /* 0x080ff0000000186c */
[----:B------:R-:W-:Y:S04]  /*efe0*/  HMMA.16816.F32 R36, R48, R130, R36 ;  /* 0x000000823024723c */ /* 0x000fe80000001824 */
[----:B--2---:R-:W-:Y:S03]  /*eff0*/  F2FP.PACK_AB R40, R216, R217 ;  /* 0x000000d9d828723e */ /* 0x004fe600000000ff */
[----:B------:R-:W-:Y:S01]  /*f000*/  FFMA.FTZ R48, R66, c[0x0][0x2d0], -R165 ;  /* 0x0000b40042307a23 */ /* 0x000fe200000108a5 */
[----:B------:R-:W-:Y:S01]  /*f010*/  F2FP.PACK_AB R50, R188, R191 ;  /* 0x000000bfbc32723e */ /* 0x000fe200000000ff */
[----:B------:R-:W2:Y:S02]  /*f020*/  LDSM.16.MT88.4 R64, [R197+0x1000] ;  /* 0x00100000c540783b */ /* 0x000ea40000004200 */
[-C--:B------:R-:W-:Y:S01]  /*f030*/  HMMA.16816.F32 R4, R40, R44.reuse, R4 ;  /* 0x0000002c2804723c */ /* 0x080fe20000001804 */
[----:B------:R3:W-:Y:S04]  /*f040*/  MUFU.EX2 R181, R48 ;  /* 0x0000003000b57308 */ /* 0x0007e80000000800 */
[----:B------:R-:W-:Y:S02]  /*f050*/  F2FP.PACK_AB R49, R159, R161 ;  /* 0x000000a19f31723e */ /* 0x000fe400000000ff */
[----:B------:R-:W-:Y:S02]  /*f060*/  F2FP.PACK_AB R51, R158, R160 ;  /* 0x000000a09e33723e */ /* 0x000fe400000000ff */
[----:B---3--:R-:W-:Y:S07]  /*f070*/  F2FP.PACK_AB R48, R189, R190 ;  /* 0x000000bebd30723e */ /* 0x008fee00000000ff */
[C---:B------:R-:W-:Y:S07]  /*f080*/  HMMA.16816.F32 R8, R48.reuse, R44, R8 ;  /* 0x0000002c3008723c */ /* 0x040fee0000001808 */
[----:B------:R-:W-:Y:S01]  /*f090*/  FFMA.FTZ R44, R56, c[0x0][0x2d0], -R166 ;  /* 0x0000b400382c7a23 */ /* 0x000fe200000108a6 */
[-C--:B------:R-:W-:Y:S03]  /*f0a0*/  HMMA.16816.F32 R12, R48, R46.reuse, R12 ;  /* 0x0000002e300c723c */ /* 0x080fe6000000180c */
[----:B------:R3:W-:Y:S01]  /*f0b0*/  MUFU.EX2 R179, R44 ;  /* 0x0000002c00b37308 */ /* 0x0007e20000000800 */
[----:B------:R-:W-:Y:S04]  /*f0c0*/  FFMA.FTZ R56, R68, c[0x0][0x2d0], -R164 ;  /* 0x0000b40044387a23 */ /* 0x000fe800000108a4 */
[C---:B------:R-:W-:Y:S05]  /*f0d0*/  HMMA.16816.F32 R16, R40.reuse, R46, R16 ;  /* 0x0000002e2810723c */ /* 0x040fea0000001810 */
[----:B------:R4:W-:Y:S03]  /*f0e0*/  MUFU.EX2 R175, R56 ;  /* 0x0000003800af7308 */ /* 0x0009e60000000800 */
[-C--:B-1----:R-:W-:Y:S08]  /*f0f0*/  HMMA.16816.F32 R20, R40, R52.reuse, R20 ;  /* 0x000000342814723c */ /* 0x082ff00000001814 */
[C---:B------:R-:W-:Y:S04]  /*f100*/  HMMA.16816.F32 R32, R48.reuse, R52, R32 ;  /* 0x000000343020723c */ /* 0x040fe80000001820 */
[--C-:B---3--:R-:W-:Y:S03]  /*f110*/  FFMA.FTZ R44, R57, c[0x0][0x2d0], -R166.reuse ;  /* 0x0000b400392c7a23 */ /* 0x108fe600000108a6 */
[----:B------:R-:W-:Y:S01]  /*f120*/  FFMA.FTZ R52, R61, c[0x0][0x2d0], -R166 ;  /* 0x0000b4003d347a23 */ /* 0x000fe200000108a6 */
[-C--:B------:R-:W-:Y:S01]  /*f130*/  HMMA.16816.F32 R24, R48, R54.reuse, R24 ;  /* 0x000000363018723c */ /* 0x080fe20000001818 */
[----:B------:R1:W-:Y:S03]  /*f140*/  MUFU.EX2 R177, R44 ;  /* 0x0000002c00b17308 */ /* 0x0003e60000000800 */
[----:B----4-:R-:W-:Y:S04]  /*f150*/  FFMA.FTZ R56, R69, c[0x0][0x2d0], -R164 ;  /* 0x0000b40045387a23 */ /* 0x010fe800000108a4 */
[C---:B------:R-:W-:Y:S03]  /*f160*/  HMMA.16816.F32 R84, R40.reuse, R54, R84 ;  /* 0x000000362854723c */ /* 0x040fe60000001854 */
[----:B------:R3:W-:Y:S05]  /*f170*/  MUFU.EX2 R176, R52 ;  /* 0x0000003400b07308 */ /* 0x0007ea0000000800 */
[-C--:B--2---:R-:W-:Y:S05]  /*f180*/  HMMA.16816.F32 R28, R40, R64.reuse, R28 ;  /* 0x00000040281c723c */ /* 0x084fea000000181c */
[----:B------:R2:W4:Y:S03]  /*f190*/  MUFU.EX2 R174, R56 ;  /* 0x0000003800ae7308 */ /* 0x0005260000000800 */
[C---:B------:R-:W-:Y:S04]  /*f1a0*/  HMMA.16816.F32 R88, R48.reuse, R64, R88 ;  /* 0x000000403058723c */ /* 0x040fe80000001858 */
[----:B-1----:R-:W-:Y:S04]  /*f1b0*/  FFMA.FTZ R44, R60, c[0x0][0x2d0], -R166 ;  /* 0x0000b4003c2c7a23 */ /* 0x002fe800000108a6 */
[-C--:B------:R-:W-:Y:S01]  /*f1c0*/  HMMA.16816.F32 R92, R48, R66.reuse, R92 ;  /* 0x00000042305c723c */ /* 0x080fe2000000185c */
[----:B------:R1:W-:Y:S03]  /*f1d0*/  MUFU.EX2 R178, R44 ;  /* 0x0000002c00b27308 */ /* 0x0003e60000000800 */
[----:B---3--:R-:W-:Y:S04]  /*f1e0*/  FFMA.FTZ R52, R58, c[0x0][0x2d0], -R3 ;  /* 0x0000b4003a347a23 */ /* 0x008fe80000010803 */
[C---:B------:R-:W-:Y:S03]  /*f1f0*/  HMMA.16816.F32 R96, R40.reuse, R66, R96 ;  /* 0x000000422860723c */ /* 0x040fe60000001860 */
[----:B------:R3:W-:Y:S01]  /*f200*/  MUFU.EX2 R157, R52 ;  /* 0x00000034009d7308 */ /* 0x0007e20000000800 */
[----:B--2---:R-:W-:Y:S01]  /*f210*/  FFMA.FTZ R56, R71, c[0x0][0x2d0], -R165 ;  /* 0x0000b40047387a23 */ /* 0x004fe200000108a5 */
[----:B----4-:R-:W-:Y:S08]  /*f220*/  F2FP.PACK_AB R152, R174, R175 ;  /* 0x000000afae98723e */ /* 0x010ff000000000ff */
[----:B------:R2:W-:Y:S01]  /*f230*/  MUFU.EX2 R68, R56 ;  /* 0x0000003800447308 */ /* 0x0005e20000000800 */
[----:B-1----:R-:W1:Y:S01]  /*f240*/  LDSM.16.MT88.4 R44, [R199+0x1000] ;  /* 0x00100000c72c783b */ /* 0x002e620000004200 */
[--C-:B---3--:R-:W-:Y:S08]  /*f250*/  FFMA.FTZ R52, R59, c[0x0][0x2d0], -R3.reuse ;  /* 0x0000b4003b347a23 */ /* 0x108ff00000010803 */
[----:B------:R3:W4:Y:S01]  /*f260*/  MUFU.EX2 R118, R52 ;  /* 0x0000003400767308 */ /* 0x0007220000000800 */
[----:B--2---:R-:W-:Y:S01]  /*f270*/  LDSM.16.MT88.4 R56, [R197+0x1800] ;  /* 0x00180000c538783b */ /* 0x004fe20000004200 */
        /* <DEDUP_REMOVED lines=8> */
[----:B----4-:R-:W-:Y:S04]  /*f300*/  F2FP.PACK_AB R45, R118, R157 ;  /* 0x0000009d762d723e */ /* 0x010fe800000000ff */
[----:B------:R-:W-:Y:S04]  /*f310*/  HMMA.16816.F32 R36, R40, R46, R36 ;  /* 0x0000002e2824723c */ /* 0x000fe80000001824 */
[----:B-1----:R-:W-:Y:S03]  /*f320*/  FFMA.FTZ R52, R63, c[0x0][0x2d0], -R3 ;  /* 0x0000b4003f347a23 */ /* 0x002fe60000010803 */
[----:B------:R-:W-:Y:S01]  /*f330*/  F2FP.PACK_AB R40, R186, R187 ;  /* 0x000000bbba28723e */ /* 0x000fe200000000ff */
[----:B------:R1:W3:Y:S01]  /*f340*/  MUFU.EX2 R62, R52 ;  /* 0x00000034003e7308 */ /* 0x0002e20000000800 */
[----:B------:R-:W-:Y:S03]  /*f350*/  F2FP.PACK_AB R42, R184, R185 ;  /* 0x000000b9b82a723e */ /* 0x000fe600000000ff */
[----:B------:R-:W-:Y:S02]  /*f360*/  F2FP.PACK_AB R41, R182, R183 ;  /* 0x000000b7b629723e */ /* 0x000fe400000000ff */
[----:B------:R-:W-:Y:S02]  /*f370*/  F2FP.PACK_AB R43, R180, R181 ;  /* 0x000000b5b42b723e */ /* 0x000fe400000000ff */
[----:B------:R-:W-:Y:S01]  /*f380*/  F2FP.PACK_AB R46, R176, R178 ;  /* 0x000000b2b02e723e */ /* 0x000fe200000000ff */
[----:B--2---:R-:W-:Y:S04]  /*f390*/  FFMA.FTZ R44, R81, c[0x0][0x2d0], -R164 ;  /* 0x0000b400512c7a23 */ /* 0x004fe800000108a4 */
[----:B------:R2:W4:Y:S01]  /*f3a0*/  MUFU.EX2 R80, R44 ;  /* 0x0000002c00507308 */ /* 0x0005220000000800 */
[----:B-1----:R-:W1:Y:S01]  /*f3b0*/  LDSM.16.MT88.4 R52, [R196+0x1800] ;  /* 0x00180000c434783b */ /* 0x002e620000004200 */
[----:B---3--:R-:W-:Y:S01]  /*f3c0*/  F2FP.PACK_AB R47, R62, R156 ;  /* 0x0000009c3e2f723e */ /* 0x008fe200000000ff */
[--C-:B--2---:R-:W-:Y:S01]  /*f3d0*/  FFMA.FTZ R44, R70, c[0x0][0x2d0], -R165.reuse ;  /* 0x0000b400462c7a23 */ /* 0x104fe200000108a5 */
[----:B----4-:R-:W-:Y:S06]  /*f3e0*/  F2FP.PACK_AB R154, R80, R163 ;  /* 0x000000a3509a723e */ /* 0x010fec00000000ff */
[----:B------:R2:W3:Y:S01]  /*f3f0*/  MUFU.EX2 R70, R44 ;  /* 0x0000002c00467308 */ /* 0x0004e20000000800 */
[-C--:B-1----:R-:W-:Y:S03]  /*f400*/  HMMA.16816.F32 R4, R40, R52.reuse, R4 ;  /* 0x000000342804723c */ /* 0x082fe60000001804 */
[----:B--2---:R-:W-:Y:S02]  /*f410*/  F2FP.PACK_AB R44, R177, R179 ;  /* 0x000000b3b12c723e */ /* 0x004fe400000000ff */
[----:B---3--:R-:W-:Y:S05]  /*f420*/  F2FP.PACK_AB R153, R68, R70 ;  /* 0x000000464499723e */ /* 0x008fea00000000ff */
        /* <DEDUP_REMOVED lines=16> */
[----:B--2---:R-:W-:Y:S02]  /*f530*/  F2FP.PACK_AB R155, R67, R69 ;  /* 0x00000045439b723e */ /* 0x004fe400000000ff */
[----:B------:R-:W-:Y:S01]  /*f540*/  FFMA.FTZ R56, R115, R249, R231 ;  /* 0x000000f973387223 */ /* 0x000fe200000100e7 */
[-C--:B------:R-:W-:Y:S01]  /*f550*/  HMMA.16816.F32 R92, R44, R58.reuse, R92 ;  /* 0x0000003a2c5c723c */ /* 0x080fe2000000185c */
[----:B------:R1:W2:Y:S03]  /*f560*/  MUFU.EX2 R66, R52 ;  /* 0x0000003400427308 */ /* 0x0002a60000000800 */
[--C-:B---3--:R-:W-:Y:S04]  /*f570*/  FFMA.FTZ R48, R76, c[0x0][0x2d0], -R166.reuse ;  /* 0x0000b4004c307a23 */ /* 0x108fe800000108a6 */
[C---:B------:R-:W-:Y:S03]  /*f580*/  HMMA.16816.F32 R96, R40.reuse, R58, R96 ;  /* 0x0000003a2860723c */ /* 0x040fe60000001860 */
[----:B------:R3:W-:Y:S01]  /*f590*/  MUFU.EX2 R64, R48 ;  /* 0x0000003000407308 */ /* 0x0007e20000000800 */
[----:B-1----:R-:W1:Y:S01]  /*f5a0*/  LDSM.16.MT88.4 R52, [R199+0x1800] ;  /* 0x00180000c734783b */ /* 0x002e620000004200 */
[----:B---3--:R-:W-:Y:S08]  /*f5b0*/  FFMA.FTZ R48, R77, c[0x0][0x2d0], -R166 ;  /* 0x0000b4004d307a23 */ /* 0x008ff000000108a6 */
[----:B------:R3:W4:Y:S02]  /*f5c0*/  MUFU.EX2 R63, R48 ;  /* 0x00000030003f7308 */ /* 0x0007240000000800 */
[--C-:B---3--:R-:W-:Y:S01]  /*f5d0*/  FFMA.FTZ R48, R74, c[0x0][0x2d0], -R3.reuse ;  /* 0x0000b4004a307a23 */ /* 0x108fe20000010803 */
[-C--:B-1----:R-:W-:Y:S07]  /*f5e0*/  HMMA.16816.F32 R100, R40, R52.reuse, R100 ;  /* 0x000000342864723c */ /* 0x082fee0000001864 */
[----:B------:R1:W-:Y:S01]  /*f5f0*/  MUFU.EX2 R61, R48 ;  /* 0x00000030003d7308 */ /* 0x0003e20000000800 */
[C---:B------:R-:W-:Y:S07]  /*f600*/  HMMA.16816.F32 R104, R44.reuse, R52, R104 ;  /* 0x000000342c68723c */ /* 0x040fee0000001868 */
[----:B------:R-:W-:Y:S01]  /*f610*/  FFMA.FTZ R52, R116, R248, R230 ;  /* 0x000000f874347223 */ /* 0x000fe200000100e6 */
[-C--:B------:R-:W-:Y:S01]  /*f620*/  HMMA.16816.F32 R108, R44, R54.reuse, R108 ;  /* 0x000000362c6c723c */ /* 0x080fe2000000186c */
[----:B------:R-:W-:Y:S03]  /*f630*/  LDSM.16.MT88.4 R44, [R197+0x2000] ;  /* 0x00200000c52c783b */ /* 0x000fe60000004200 */
[----:B------:R-:W-:Y:S01]  /*f640*/  FFMA.FTZ R53, R0, R247, R170 ;  /* 0x000000f700357223 */ /* 0x000fe200000100aa */
[----:B------:R-:W-:Y:S01]  /*f650*/  MOV R116, R112 ;  /* 0x0000007000747202 */ /* 0x000fe20000000f00 */
[----:B------:R-:W-:Y:S02]  /*f660*/  FADD.FTZ R0, R239, R56 ;  /* 0x00000038ef007221 */ /* 0x000fe40000010000 */
[----:B------:R-:W-:Y:S04]  /*f670*/  HMMA.16816.F32 R36, R40, R54, R36 ;  /* 0x000000362824723c */ /* 0x000fe80000001824 */
[----:B-1----:R-:W-:Y:S02]  /*f680*/  FFMA.FTZ R48, R75, c[0x0][0x2d0], -R3 ;  /* 0x0000b4004b307a23 */ /* 0x002fe40000010803 */
[----:B------:R-:W-:Y:S01]  /*f690*/  FADD.FTZ R0, R241, R0 ;  /* 0x00000000f1007221 */ /* 0x000fe20000010000 */
[----:B--2---:R-:W-:Y:S01]  /*f6a0*/  F2FP.PACK_AB R40, R65, R66 ;  /* 0x000000424128723e */ /* 0x004fe200000000ff */
[----:B------:R1:W2:Y:S01]  /*f6b0*/  MUFU.EX2 R60, R48 ;  /* 0x00000030003c7308 */ /* 0x0002a20000000800 */
[-C--:B------:R-:W-:Y:S05]  /*f6c0*/  HMMA.16816.F32 R120, R152, R132.reuse, R4 ;  /* 0x000000849878723c */ /* 0x080fea0000001804 */
[----:B----4-:R-:W-:Y:S02]  /*f6d0*/  F2FP.PACK_AB R42, R63, R64 ;  /* 0x000000403f2a723e */ /* 0x010fe400000000ff */
[----:B------:R-:W-:Y:S02]  /*f6e0*/  FADD.FTZ R5, R232, R52 ;  /* 0x00000034e8057221 */ /* 0x000fe40000010000 */
[----:B------:R-:W-:Y:S03]  /*f6f0*/  FADD.FTZ R4, R172, R53 ;  /* 0x00000035ac047221 */ /* 0x000fe60000010000 */
[--C-:B-1----:R-:W-:Y:S01]  /*f700*/  FFMA.FTZ R48, R78, c[0x0][0x2d0], -R3.reuse ;  /* 0x0000b4004e307a23 */ /* 0x102fe20000010803 */
[----:B--2---:R-:W-:Y:S01]  /*f710*/  F2FP.PACK_AB R41, R60, R61 ;  /* 0x0000003d3c29723e */ /* 0x004fe200000000ff */
[----:B------:R-:W-:Y:S02]  /*f720*/  FFMA.FTZ R3, R79, c[0x0][0x2d0], -R3 ;  /* 0x0000b4004f037a23 */ /* 0x000fe40000010803 */
[----:B------:R1:W-:Y:S10]  /*f730*/  MUFU.EX2 R58, R48 ;  /* 0x00000030003a7308 */ /* 0x0003f40000000800 */
[----:B------:R2:W3:Y:S01]  /*f740*/  MUFU.EX2 R57, R3 ;  /* 0x0000000300397308 */ /* 0x0004e20000000800 */
[----:B-1----:R-:W1:Y:S01]  /*f750*/  LDSM.16.MT88.4 R48, [R200+0x2000] ;  /* 0x00200000c830783b */ /* 0x002e620000004200 */
[----:B--2---:R-:W-:Y:S01]  /*f760*/  FFMA.FTZ R3, R117, R250, R237 ;  /* 0x000000fa75037223 */ /* 0x004fe200000100ed */
[----:B---3--:R-:W-:Y:S03]  /*f770*/  F2FP.PACK_AB R43, R57, R58 ;  /* 0x0000003a392b723e */ /* 0x008fe600000000ff */
[----:B------:R-:W-:Y:S04]  /*f780*/  FADD.FTZ R3, R243, R3 ;  /* 0x00000003f3037221 */ /* 0x000fe80000010000 */
[----:B------:R-:W-:Y:S01]  /*f790*/  FADD.FTZ R3, R244, R3 ;  /* 0x00000003f4037221 */ /* 0x000fe20000010000 */
[C---:B------:R-:W-:Y:S07]  /*f7a0*/  HMMA.16816.F32 R124, R40.reuse, R132, R8 ;  /* 0x00000084287c723c */ /* 0x040fee0000001808 */
[----:B------:R-:W-:Y:S01]  /*f7b0*/  FADD.FTZ R8, R233, R5 ;  /* 0x00000005e9087221 */ /* 0x000fe20000010000 */
[-C--:B------:R-:W-:Y:S04]  /*f7c0*/  HMMA.16816.F32 R128, R40, R134.reuse, R12 ;  /* 0x000000862880723c */ /* 0x080fe8000000180c */
        /* <DEDUP_REMOVED lines=82> */
[----:B------:R-:W-:Y:S01]  /*fcf0*/  FADD.FTZ R4, R67, R5 ;  /* 0x0000000543047221 */ /* 0x000fe20000010000 */
[----:B------:R-:W-:Y:S01]  /*fd00*/  MOV R5, R2 ;  /* 0x0000000200057202 */ /* 0x000fe20000000f00 */
[----:B------:R-:W-:Y:S02]  /*fd10*/  FADD.FTZ R3, R63, R3 ;  /* 0x000000033f037221 */ /* 0x000fe40000010000 */
[----:B------:R-:W-:Y:S01]  /*fd20*/  FADD.FTZ R0, R57, R0 ;  /* 0x0000000039007221 */ /* 0x000fe20000010000 */
[----:B------:R-:W-:Y:S04]  /*fd30*/  STL [R1+0x4], R4 ;  /* 0x0000040401007387 */ /* 0x000fe80000100800 */
[----:B------:R1:W-:Y:S04]  /*fd40*/  STL [R1+0x8], R3 ;  /* 0x0000080301007387 */ /* 0x0003e80000100800 */
[----:B------:R2:W-:Y:S01]  /*fd50*/  STL [R1+0xc], R0 ;  /* 0x00000c0001007387 */ /* 0x0005e20000100800 */
[----:B-1----:R-:W-:Y:S02]  /*fd60*/  MOV R3, R113 ;  /* 0x0000007100037202 */ /* 0x002fe40000000f00 */
[----:B--2---:R-:W-:Y:S01]  /*fd70*/  MOV R0, R114 ;  /* 0x0000007200007202 */ /* 0x004fe20000000f00 */
[----:B------:R-:W-:-:S05]  /*fd80*/  @P0 BRA `(.L_x_2244) ;  /* 0xffffd0b000000947 */ /* 0x000fca000383ffff */
.L_x_2243:
[----:B------:R-:W-:-:S13]  /*fd90*/  ISETP.GE.AND P0, PT, R211, R234, PT ;  /* 0x000000ead300720c */ /* 0x000fda0003f06270 */
[----:B------:R-:W-:Y:S05]  /*fda0*/  @!P0 BRA `(.L_x_2245) ;  /* 0x00004c0000008947 */ /* 0x000fea0003800000 */
[----:B------:R-:W-:Y:S01]  /*fdb0*/  IMAD.MOV.U32 R116, RZ, RZ, R113 ;  /* 0x000000ffff747224 */ /* 0x000fe200078e0071 */
[----:B------:R-:W-:Y:S01]  /*fdc0*/  MOV R118, R5 ;  /* 0x0000000500767202 */ /* 0x000fe20000000f00 */
[----:B------:R-:W-:Y:S01]  /*fdd0*/  IMAD.MOV.U32 R115, RZ, RZ, R114 ;  /* 0x000000ffff737224 */ /* 0x000fe200078e0072 */
[----:B------:R-:W-:Y:S02]  /*fde0*/  MOV R117, R112 ;  /* 0x0000007000757202 */ /* 0x000fe40000000f00 */
.L_x_2262:
[----:B------:R-:W2:Y:S01]  /*fdf0*/  LDL R0, [R1+0x14] ;  /* 0x0000140001007983 */ /* 0x000ea20000100800 */
[----:B------:R-:W-:Y:S04]  /*fe00*/  DEPBAR.LE SB0, 0x0 ;  /* 0x000080000000791a */ /* 0x000fe80000000000 */
[----:B------:R-:W-:Y:S01]  /*fe10*/  WARPSYNC 0xffffffff ;  /* 0xffffffff00007948 */ /* 0x000fe20003800000 */
[----:B---3--:R-:W3:Y:S01]  /*fe20*/  LDL R114, [R1+0x2c] ;  /* 0x00002c0001727983 */ /* 0x008ee20000100800 */
[C---:B------:R-:W-:Y:S01]  /*fe30*/  IMAD.WIDE.U32 R112, R211.reuse, c[0x0][0x208], RZ ;  /* 0x00008200d3707a25 */ /* 0x040fe200078e00ff */
[----:B------:R-:W-:Y:S01]  /*fe40*/  MOV R214, c[0x0][0x2c4] ;  /* 0x0000b10000d67a02 */ /* 0x000fe20000000f00 */
[----:B------:R-:W-:Y:S02]  /*fe50*/  ULDC UR4, c[0x0][0x324] ;  /* 0x0000c90000047ab9 */ /* 0x000fe40000000800 */
[----:B------:R-:W-:Y:S01]  /*fe60*/  IMAD.MOV.U32 R212, RZ, RZ, 0x5 ;  /* 0x00000005ffd47424 */ /* 0x000fe200078e00ff */
[----:B------:R-:W3:Y:S01]  /*fe70*/  LDL.64 R2, [R1+0x20] ;  /* 0x0000200001027983 */ /* 0x000ee20000100a00 */
[----:B------:R-:W-:Y:S01]  /*fe80*/  ISETP.NE.AND P4, PT, R214, 0x1, PT ;  /* 0x00000001d600780c */ /* 0x000fe20003f85270 */
[----:B------:R-:W-:Y:S01]  /*fe90*/  IMAD.MOV.U32 R223, RZ, RZ, c[0x0][0x32c] ;  /* 0x0000cb00ffdf7624 */ /* 0x000fe200078e00ff */
[----:B------:R-:W-:Y:S03]  /*fea0*/  ULOP3.LUT UR4, URZ, UR4, URZ, 0x33, !UPT ;  /* 0x000000043f047292 */ /* 0x000fe6000f8e333f */
[----:B------:R-:W-:Y:S06]  /*feb0*/  BAR.SYNC.DEFER_BLOCKING 0x0 ;  /* 0x0000000000007b1d */ /* 0x000fec0000010000 */
[----:B------:R-:W-:Y:S06]  /*fec0*/  LDSM.16.M88.4 R80, [R202] ;  /* 0x00000000ca50783b */ /* 0x000fec0000000200 */
[----:B------:R-:W1:Y:S06]  /*fed0*/  LDSM.16.M88.4 R16, [R119] ;  /* 0x000000007710783b */ /* 0x000e6c0000000200 */
[----:B------:R-:W4:Y:S06]  /*fee0*/  LDSM.16.M88.4 R76, [R202+0x2000] ;  /* 0x00200000ca4c783b */ /* 0x000f2c0000000200 */
[----:B------:R-:W5:Y:S06]  /*fef0*/  LDSM.16.M88.4 R32, [R119+0x800] ;  /* 0x000800007720783b */ /* 0x000f6c0000000200 */
[----:B------:R-:W3:Y:S06]  /*ff00*/  LDL.64 R218, [R1+0x18] ;  /* 0x0000180001da7983 */ /* 0x000eec0000100a00 */
[----:B------:R-:W5:Y:S06]  /*ff10*/  LDSM.16.M88.4 R48, [R119+0x1000] ;  /* 0x001000007730783b */ /* 0x000f6c0000000200 */
[----:B------:R-:W3:Y:S06]  /*ff20*/  LDL R216, [R1+0x38] ;  /* 0x0000380001d87983 */ /* 0x000eec0000100800 */
[----:B------:R-:W5:Y:S01]  /*ff30*/  LDSM.16.M88.4 R64, [R119+0x1800] ;  /* 0x001800007740783b */ /* 0x000f620000000200 */
[-C--:B-1----:R-:W-:Y:S05]  /*ff40*/  HMMA.16816.F32 R4, R80, R16.reuse, RZ ;  /* 0x000000105004723c */ /* 0x082fea00000018ff */
[----:B------:R-:W3:Y:S03]  /*ff50*/  LDL R215, [R1+0x3c] ;  /* 0x00003c0001d77983 */ /* 0x000ee60000100800 */
[C---:B----4-:R-:W-:Y:S03]  /*ff60*/  HMMA.16816.F32 R8, R76.reuse, R16, RZ ;  /* 0x000000104c08723c */ /* 0x050fe600000018ff */
[----:B------:R-:W1:Y:S06]  /*ff70*/  LDSM.16.M88.4 R156, [R119+0x2000] ;  /* 0x00200000779c783b */ /* 0x000e6c0000000200 */
[----:B------:R-:W-:Y:S01]  /*ff80*/  LDSM.16.M88.4 R160, [R205] ;  /* 0x00000000cda0783b */ /* 0x000fe20000000200 */
[-C--:B------:R-:W-:Y:S05]  /*ff90*/  HMMA.16816.F32 R12, R76, R18.reuse, RZ ;  /* 0x000000124c0c723c */ /* 0x080fea00000018ff */
[----:B------:R-:W4:Y:S03]  /*ffa0*/  LDSM.16.M88.4 R164, [R206] ;  /* 0x00000000cea4783b */ /* 0x000f260000000200 */
[C---:B------:R-:W-:Y:S03]  /*ffb0*/  HMMA.16816.F32 R16, R80.reuse, R18, RZ ;  /* 0x000000125010723c */ /* 0x040fe600000018ff */
[----:B------:R-:W1:Y:S05]  /*ffc0*/  LDSM.16.M88.4 R168, [R205+0x2000] ;  /* 0x00200000cda8783b */ /* 0x000e6a0000000200 */
[-C--:B-----5:R-:W-:Y:S01]  /*ffd0*/  HMMA.16816.F32 R20, R80, R32.reuse, RZ ;  /* 0x000000205014723c */ /* 0x0a0fe200000018ff */
[----:B------:R-:W-:Y:S06]  /*ffe0*/  LDSM.16.M88.4 R172, [R209] ;  /* 0x00000000d1ac783b */ /* 0x000fec0000000200 */
[----:B------:R-:W-:Y:S01]  /*fff0*/  LDSM.16.M88.4 R176, [R208] ;  /* 0x00000000d0b0783b */ /* 0x000fe20000000200 */
[C---:B------:R-:W-:Y:S05]  /*10000*/  HMMA.16816.F32 R24, R76.reuse, R32, RZ ;  /* 0x000000204c18723c */ /* 0x040fea00000018ff */
[----:B------:R-:W-:Y:S03]  /*10010*/  LDSM.16.M88.4 R180, [R207] ;  /* 0x00000000cfb4783b */ /* 0x000fe60000000200 */
        /* <DEDUP_REMOVED lines=15> */
[-C--:B----4-:R-:W-:Y:S08]  /*10110*/  HMMA.16816.F32 R4, R160, R164.reuse, R4 ;  /* 0x000000a4a004723c */ /* 0x090ff00000001804 */
[C---:B------:R-:W-:Y:S08]  /*10120*/  HMMA.16816.F32 R8, R168.reuse, R164, R8 ;  /* 0x000000a4a808723c */ /* 0x040ff00000001808 */
[-C--:B------:R-:W-:Y:S08]  /*10130*/  HMMA.16816.F32 R12, R168, R166.reuse, R12 ;  /* 0x000000a6a80c723c */ /* 0x080ff0000000180c */
[C---:B------:R-:W-:Y:S08]  /*10140*/  HMMA.16816.F32 R16, R160.reuse, R166, R16 ;  /* 0x000000a6a010723c */ /* 0x040ff00000001810 */
[-C--:B-1----:R-:W-:Y:S08]  /*10150*/  HMMA.16816.F32 R20, R160, R156.reuse, R20 ;  /* 0x0000009ca014723c */ /* 0x082ff00000001814 */
[C---:B------:R-:W-:Y:S08]  /*10160*/  HMMA.16816.F32 R24, R168.reuse, R156, R24 ;  /* 0x0000009ca818723c */ /* 0x040ff00000001818 */
[-C--:B------:R-:W-:Y:S03]  /*10170*/  HMMA.16816.F32 R28, R168, R158.reuse, R28 ;  /* 0x0000009ea81c723c */ /* 0x080fe6000000181c */
[----:B--2---:R-:W-:Y:S02]  /*10180*/  LOP3.LUT P3, RZ, R0, 0x8, RZ, 0xc0, !PT ;  /* 0x0000000800ff7812 */ /* 0x004fe4000786c0ff */
[----:B------:R-:W-:Y:S03]  /*10190*/  SHF.R.S32.HI R0, RZ, 0x1f, R211 ;  /* 0x0000001fff007819 */ /* 0x000fe600000114d3 */
[C---:B------:R-:W-:Y:S04]  /*101a0*/  HMMA.16816.F32 R32, R160.reuse, R158, R32 ;  /* 0x0000009ea020723c */ /* 0x040fe80000001820 */
[----:B------:R-:W-:Y:S02]  /*101b0*/  IMAD R0, R0, c[0x0][0x208], RZ ;  /* 0x0000820000007a24 */ /* 0x000fe400078e02ff */
[----:B---3--:R-:W-:Y:S02]  /*101c0*/  IMAD.MOV.U32 R3, RZ, RZ, R114 ;  /* 0x000000ffff037224 */ /* 0x008fe400078e0072 */
[-C--:B------:R-:W-:Y:S01]  /*101d0*/  HMMA.16816.F32 R36, R160, R172.reuse, R36 ;  /* 0x000000aca024723c */ /* 0x080fe20000001824 */
[----:B------:R-:W2:Y:S03]  /*101e0*/  LDL R114, [R1+0x28] ;  /* 0x0000280001727983 */ /* 0x000ea60000100800 */
[----:B------:R-:W-:Y:S02]  /*101f0*/  IMAD R0, R211, c[0x0][0x20c], R0 ;  /* 0x00008300d3007a24 */ /* 0x000fe400078e0200 */
[----:B------:R-:W-:Y:S02]  /*10200*/  IMAD.WIDE.U32 R2, R112, 0x50, R2 ;  /* 0x0000005070027825 */ /* 0x000fe400078e0002 */
[C---:B------:R-:W-:Y:S04]  /*10210*/  HMMA.16816.F32 R40, R168.reuse, R172, R40 ;  /* 0x000000aca828723c */ /* 0x040fe80000001828 */
[----:B------:R-:W-:Y:S01]  /*10220*/  IMAD.IADD R0, R113, 0x1, R0 ;  /* 0x0000000171007824 */ /* 0x000fe200078e0200 */
[----:B------:R-:W-:Y:S01]  /*10230*/  LEA R186, P0, R2, c[0x0][0x1f8], 0x1 ;  /* 0x00007e0002ba7a11 */ /* 0x000fe200078008ff */
[----:B------:R-:W-:Y:S02]  /*10240*/  IMAD.MOV.U32 R112, RZ, RZ, c[0x0][0x208] ;  /* 0x00008200ff707624 */ /* 0x000fe400078e00ff */
[-C--:B------:R-:W-:Y:S04]  /*10250*/  HMMA.16816.F32 R44, R168, R174.reuse, R44 ;  /* 0x000000aea82c723c */ /* 0x080fe8000000182c */
[----:B------:R-:W-:Y:S02]  /*10260*/  IMAD R0, R0, 0x50, RZ ;  /* 0x0000005000007824 */ /* 0x000fe400078e02ff */
[----:B------:R-:W-:Y:S02]  /*10270*/  IMAD.SHL.U32 R113, R112, 0x20, RZ ;  /* 0x0000002070717824 */ /* 0x000fe400078e00ff */
[C---:B------:R-:W-:Y:S04]  /*10280*/  HMMA.16816.F32 R48, R160.reuse, R174, R48 ;  /* 0x000000aea030723c */ /* 0x040fe80000001830 */
[----:B------:R-:W-:Y:S04]  /*10290*/  IADD3 R0, R3, R0, RZ ;  /* 0x0000000003007210 */ /* 0x000fe80007ffe0ff */
[-C--:B------:R-:W-:Y:S04]  /*102a0*/  HMMA.16816.F32 R52, R160, R176.reuse, R52 ;  /* 0x000000b0a034723c */ /* 0x080fe80000001834 */
[----:B------:R-:W-:Y:S02]  /*102b0*/  LEA.HI.X R187, R2, c[0x0][0x1fc], R0, 0x1, P0 ;  /* 0x00007f0002bb7a11 */ /* 0x000fe400000f0c00 */
[-C--:B------:R-:W-:Y:S02]  /*102c0*/  IADD3 R2, P0, R186, R113.reuse, RZ ;  /* 0x00000071ba027210 */ /* 0x080fe40007f1e0ff */
[C---:B------:R-:W-:Y:S01]  /*102d0*/  HMMA.16816.F32 R56, R168.reuse, R176, R56 ;  /* 0x000000b0a838723c */ /* 0x040fe20000001838 */
[----:B------:R-:W-:Y:S01]  /*102e0*/  @!PT LDS RZ, [RZ] ;  /* 0x00000000fffff984 */ /* 0x000fe20000000800 */
[----:B------:R-:W-:Y:S01]  /*102f0*/  @!PT LDS RZ, [RZ] ;  /* 0x00000000fffff984 */ /* 0x000fe20000000800 */
[----:B------:R-:W-:Y:S01]  /*10300*/  @!PT LDS RZ, [RZ] ;  /* 0x00000000fffff984 */ /* 0x000fe20000000800 */
[----:B------:R1:W-:Y:S03]  /*10310*/  LDGSTS.E.BYPASS.LTC128B.128 [R213+0x100], [R186.64], !P3 ;  /* 0x00100000bad57fae */ /* 0x0003e6000d901d48 */
[----:B------:R-:W-:Y:S02]  /*10320*/  SHF.L.U64.HI R0, R112, R212, c[0x0][0x20c] ;  /* 0x0000830070007619 */ /* 0x000fe400000102d4 */
[-C--:B------:R-:W-:Y:S02]  /*10330*/  IADD3 R184, P2, R2, R113.reuse, RZ ;  /* 0x0000007102b87210 */ /* 0x080fe40007f5e0ff */
[-C--:B------:R-:W-:Y:S04]  /*10340*/  HMMA.16816.F32 R60, R168, R178.reuse, R60 ;  /* 0x000000b2a83c723c */ /* 0x080fe8000000183c */
[--C-:B------:R-:W-:Y:S01]  /*10350*/  IMAD.X R3, R187, 0x1, R0.reuse, P0 ;  /* 0x00000001bb037824 */ /* 0x100fe200000e0600 */
[-C--:B------:R-:W-:Y:S03]  /*10360*/  IADD3 R112, P1, R184, R113.reuse, RZ ;  /* 0x00000071b8707210 */ /* 0x080fe60007f3e0ff */
[C---:B------:R-:W-:Y:S01]  /*10370*/  HMMA.16816.F32 R64, R160.reuse, R178, R64 ;  /* 0x000000b2a040723c */ /* 0x040fe20000001840 */
[----:B------:R3:W-:Y:S03]  /*10380*/  LDGSTS.E.BYPASS.LTC128B.128 [R213+0x900], [R2.64], !P3 ;  /* 0x0090000002d57fae */ /* 0x0007e6000d901d48 */
[----:B------:R-:W-:Y:S04]  /*10390*/  IADD3.X R185, R3, R0, RZ, P2, !PT ;  /* 0x0000000003b97210 */ /* 0x000fe800017fe4ff */
[-C--:B------:R-:W-:Y:S01]  /*103a0*/  HMMA.16816.F32 R68, R160, R180.reuse, R68 ;  /* 0x000000b4a044723c */ /* 0x080fe20000001844 */
[----:B------:R4:W-:Y:S03]  /*103b0*/  LDGSTS.E.BYPASS.LTC128B.128 [R213+0x1100], [R184.64], !P3 ;  /* 0x01100000b8d57fae */ /* 0x0009e6000d901d48 */
[----:B-1----:R-:W-:Y:S01]  /*103c0*/  IADD3 R186, P0, R112, R113, RZ ;  /* 0x0000007170ba7210 */ /* 0x002fe20007f1e0ff */
[--C-:B------:R-:W-:Y:S03]  /*103d0*/  IMAD.X R113, R185, 0x1, R0.reuse, P1 ;  /* 0x00000001b9717824 */ /* 0x100fe600008e0600 */
[C---:B------:R-:W-:Y:S02]  /*103e0*/  HMMA.16816.F32 R72, R168.reuse, R180, R72 ;  /* 0x000000b4a848723c */ /* 0x040fe40000001848 */
[----:B------:R1:W-:Y:S02]  /*103f0*/  LDGSTS.E.BYPASS.LTC128B.128 [R213+0x1900], [R112.64], !P3 ;  /* 0x0190000070d57fae */ /* 0x0003e4000d901d48 */
[----:B------:R-:W-:Y:S01]  /*10400*/  IMAD.X R187, R113, 0x1, R0, P0 ;  /* 0x0000000171bb7824 */ /* 0x000fe200000e0600 */
[C---:B------:R-:W-:Y:S03]  /*10410*/  ISETP.GT.AND P0, PT, R211.reuse, R234, PT ;  /* 0x000000ead300720c */ /* 0x040fe60003f04270 */
[-C--:B------:R-:W-:Y:S01]  /*10420*/  HMMA.16816.F32 R76, R168, R182.reuse, R76 ;  /* 0x000000b6a84c723c */ /* 0x080fe2000000184c */
[----:B------:R4:W-:Y:S06]  /*10430*/  LDGSTS.E.BYPASS.LTC128B.128 [R213+0x2100], [R186.64], !P3 ;  /* 0x02100000bad57fae */ /* 0x0009ec000d901d48 */
[----:B------:R-:W-:Y:S01]  /*10440*/  LDSM.16.M88.4 R188, [R201] ;  /* 0x00000000c9bc783b */ /* 0x000fe20000000200 */
[----:B------:R-:W-:Y:S04]  /*10450*/  HMMA.16816.F32 R80, R160, R182, R80 ;  /* 0x000000b6a050723c */ /* 0x000fe80000001850 */
[----:B------:R-:W-:Y:S01]  /*10460*/  @P0 IADD3 R0, R211, -0x1, RZ ;  /* 0xffffffffd3000810 */ /* 0x000fe20007ffe0ff */
[----:B------:R-:W-:Y:S03]  /*10470*/  LDSM.16.M88.4 R192, [R203+0x2000] ;  /* 0x00200000cbc0783b */ /* 0x000fe60000000200 */
[----:B---3--:R-:W-:Y:S03]  /*10480*/  @P0 SHF.R.S32.HI R2, RZ, 0x1f, R0 ;  /* 0x0000001fff020819 */ /* 0x008fe60000011400 */
[----:B------:R-:W-:Y:S01]  /*10490*/  LDSM.16.M88.4 R164, [R201+0x800] ;  /* 0x00080000c9a4783b */ /* 0x000fe20000000200 */
[----:B-1----:R-:W-:Y:S05]  /*104a0*/  @P0 IMAD.WIDE.U32 R112, R0, c[0x0][0x1e0], RZ ;  /* 0x0000780000700a25 */ /* 0x002fea00078e00ff */
[----:B------:R-:W-:Y:S01]  /*104b0*/  LDSM.16.M88.4 R156, [R201+0x1000] ;  /* 0x00100000c99c783b */ /* 0x000fe20000000200 */
[----:B------:R-:W-:Y:S04]  /*104c0*/  @P0 IMAD R2, R2, c[0x0][0x1e0], RZ ;  /* 0x0000780002020a24 */ /* 0x000fe800078e02ff */
[----:B------:R-:W-:Y:S01]  /*104d0*/  @P0 IMAD R0, R0, c[0x0][0x1e4], R2 ;  /* 0x0000790000000a24 */ /* 0x000fe200078e0202 */
[----:B----4-:R-:W1:Y:S01]  /*104e0*/  LDSM.16.M88.4 R184, [R203] ;  /* 0x00000000cbb8783b */ /* 0x010e620000000200 */
[----:B------:R-:W-:Y:S02]  /*104f0*/  @P0 IMAD.MOV.U32 R2, RZ, RZ, R218 ;  /* 0x000000ffff020224 */ /* 0x000fe400078e00da */
[----:B------:R-:W-:Y:S03]  /*10500*/  @P0 IMAD.IADD R0, R113, 0x1, R0 ;  /* 0x0000000171000824 */ /* 0x000fe600078e0200 */
[----:B------:R-:W0:Y:S06]  /*10510*/  LDGDEPBAR ;  /* 0x00000000000079af */ /* 0x000e2c0000000000 */
[----:B------:R-:W3:Y:S06]  /*10520*/  LDSM.16.M88.4 R160, [R201+0x1800] ;  /* 0x00180000c9a0783b */ /* 0x000eec0000000200 */
[----:B------:R-:W4:Y:S06]  /*10530*/  LDSM.16.M88.4 R168, [R201+0x2000] ;  /* 0x00200000c9a8783b */ /* 0x000f2c0000000200 */
        /* <DEDUP_REMOVED lines=22> */
[----:B------:R-:W3:Y:S01]  /*106a0*/  LDSM.16.M88.4 R160, [R198+0x2000] ;  /* 0x00200000c6a0783b */ /* 0x000ee20000000200 */
[----:B------:R-:W-:Y:S05]  /*106b0*/  DEPBAR.LE SB0, 0x0 ;  /* 0x000080000000791a */ /* 0x000fea0000000000 */
[----:B------:R-:W-:Y:S01]  /*106c0*/  BAR.SYNC.DEFER_BLOCKING 0x0 ;  /* 0x0000000000007b1d */ /* 0x000fe20000010000 */
[-C--:B----4-:R-:W-:Y:S08]  /*106d0*/  HMMA.16816.F32 R68, R184, R168.reuse, R68 ;  /* 0x000000a8b844723c */ /* 0x090ff00000001844 */
[C---:B------:R-:W-:Y:S08]  /*106e0*/  HMMA.16816.F32 R72, R192.reuse, R168, R72 ;  /* 0x000000a8c048723c */ /* 0x040ff00000001848 */
[-C--:B------:R-:W-:Y:S04]  /*106f0*/  HMMA.16816.F32 R76, R192, R170.reuse, R76 ;  /* 0x000000aac04c723c */ /* 0x080fe8000000184c */
[----:B--2---:R-:W-:Y:S01]  /*10700*/  @P0 MOV R3, R114 ;  /* 0x0000007200030202 */ /* 0x004fe20000000f00 */
[----:B------:R-:W-:Y:S03]  /*10710*/  @P0 IMAD.MOV.U32 R114, RZ, RZ, c[0x0][0x1e0] ;  /* 0x00007800ff720624 */ /* 0x000fe600078e00ff */
[----:B------:R-:W-:Y:S04]  /*10720*/  HMMA.16816.F32 R80, R184, R170, R80 ;  /* 0x000000aab850723c */ /* 0x000fe80000001850 */
[----:B------:R-:W-:Y:S04]  /*10730*/  @P0 IMAD.WIDE.U32 R2, R112, 0x50, R2 ;  /* 0x0000005070020825 */ /* 0x000fe800078e0002 */
[-C--:B-----5:R-:W-:Y:S05]  /*10740*/  HMMA.16816.F32 R4, R172, R176.reuse, R4 ;  /* 0x000000b0ac04723c */ /* 0x0a0fea0000001804 */
[----:B------:R-:W-:Y:S01]  /*10750*/  @P0 IMAD R112, R0, 0x50, RZ ;  /* 0x0000005000700824 */ /* 0x000fe200078e02ff */
[C---:B------:R-:W-:Y:S01]  /*10760*/  @P0 SHF.L.U64.HI R0, R114.reuse, R212, c[0x0][0x1e4] ;  /* 0x0000790072000619 */ /* 0x040fe200000102d4 */
[----:B------:R-:W-:Y:S01]  /*10770*/  @P0 IMAD.SHL.U32 R114, R114, 0x20, RZ ;  /* 0x0000002072720824 */ /* 0x000fe200078e00ff */
[C---:B------:R-:W-:Y:S04]  /*10780*/  HMMA.16816.F32 R8, R180.reuse, R176, R8 ;  /* 0x000000b0b408723c */ /* 0x040fe80000001808 */
[----:B------:R-:W-:Y:S04]  /*10790*/  @P0 IADD3 R3, R3, R112, RZ ;  /* 0x0000007003030210 */ /* 0x000fe80007ffe0ff */
        /* <DEDUP_REMOVED lines=22> */
[----:B------:R-:W-:Y:S01]  /*10900*/  IMAD.IADD R158, R215, 0x1, R216 ;  /* 0x00000001d79e7824 */ /* 0x000fe200078e02d8 */
[-C--:B---3--:R-:W-:Y:S04]  /*10910*/  HMMA.16816.F32 R68, R172, R160.reuse, R68 ;  /* 0x000000a0ac44723c */ /* 0x088fe80000001844 */
[----:B------:R-:W-:Y:S04]  /*10920*/  @P4 IMAD.HI.U32 R113, R158, c[0x0][0x2c8], RZ ;  /* 0x0000b2009e714a27 */ /* 0x000fe800078e00ff */
[C---:B------:R-:W-:Y:S04]  /*10930*/  HMMA.16816.F32 R72, R180.reuse, R160, R72 ;  /* 0x000000a0b448723c */ /* 0x040fe80000001848 */
[----:B------:R-:W-:Y:S01]  /*10940*/  @P4 SHF.R.U32.HI R158, RZ, c[0x0][0x2cc], R113 ;  /* 0x0000b300ff9e4a19 */ /* 0x000fe20000011671 */
[--C-:B------:R-:W-:Y:S01]  /*10950*/  @P0 IMAD.X R113, R165, 0x1, R0.reuse, P2 ;  /* 0x00000001a5710824 */ /* 0x100fe200010e0600 */
        /* <DEDUP_REMOVED lines=35> */
.L_x_2248:
[----:B------:R-:W-:Y:S04]  /*10b90*/  MOV R112, c[0x0][0x32c] ;  /* 0x0000cb0000707a02 */ /* 0x000fe80000000f00 */
[----:B------:R-:W-:Y:S11]  /*10ba0*/  ISETP.NE.AND P0, PT, R112, 0x1, PT ;  /* 0x000000017000780c */ /* 0x000ff60003f05270 */
[----:B------:R-:W-:Y:S02]  /*10bb0*/  @!UPT UIADD3 URZ, URZ, URZ, URZ ;  /* 0x0000003f3f3ff290 */ /* 0x000fe4000fffe03f */
[----:B------:R-:W-:Y:S05]  /*10bc0*/  @P0 IMAD.HI.U32 R112, R2, c[0x0][0x330], RZ ;  /* 0x0000cc0002700a27 */ /* 0x000fea00078e00ff */
[----:B------:R-:W-:Y:S02]  /*10bd0*/  @P0 SHF.R.U32.HI R2, RZ, c[0x0][0x334], R112 ;  /* 0x0000cd00ff020a19 */ /* 0x000fe40000011670 */
.L_x_2249:
[----:B------:R-:W-:Y:S05]  /*10be0*/  BSYNC B0 ;  /* 0x0000000000007941 */ /* 0x000fea0003800000 */
.L_x_2247:
[----:B------:R-:W-:Y:S04]  /*10bf0*/  IMAD.IADD R112, R3, 0x1, -R242 ;  /* 0x0000000103707824 */ /* 0x000fe800078e0af2 */
[----:B------:R-:W-:Y:S05]  /*10c00*/  IMAD R2, R2, c[0x0][0x32c], R112 ;  /* 0x0000cb0002027a24 */ /* 0x000fea00078e0270 */
[----:B------:R-:W-:Y:S02]  /*10c10*/  IADD3 R112, R2, c[0x0][0x32c], RZ ;  /* 0x0000cb0002707a10 */ /* 0x000fe40007ffe0ff */
[----:B------:R-:W-:Y:S02]  /*10c20*/  IMNMX R0, R0, R2, !PT ;  /* 0x0000000200007217 */ /* 0x000fe40007800200 */
[----:B------:R-:W-:Y:S02]  /*10c30*/  IMNMX R156, R156, R112, PT ;  /* 0x000000709c9c7217 */ /* 0x000fe40003800200 */
.L_x_2246:
        /* <DEDUP_REMOVED lines=17> */
.L_x_2252:
[----:B------:R-:W-:Y:S04]  /*10d50*/  MOV R113, c[0x0][0x32c] ;  /* 0x0000cb0000717a02 */ /* 0x000fe80000000f00 */
[----:B------:R-:W-:Y:S11]  /*10d60*/  ISETP.NE.AND P0, PT, R113, 0x1, PT ;  /* 0x000000017100780c */ /* 0x000ff60003f05270 */
[----:B------:R-:W-:Y:S02]  /*10d70*/  @!UPT UIADD3 URZ, URZ, URZ, URZ ;  /* 0x0000003f3f3ff290 */ /* 0x000fe4000fffe03f */
[----:B------:R-:W-:Y:S05]  /*10d80*/  @P0 IMAD.HI.U32 R113, R2, c[0x0][0x330], RZ ;  /* 0x0000cc0002710a27 */ /* 0x000fea00078e00ff */
[----:B------:R-:W-:Y:S02]  /*10d90*/  @P0 SHF.R.U32.HI R2, RZ, c[0x0][0x334], R113 ;  /* 0x0000cd00ff020a19 */ /* 0x000fe40000011671 */
.L_x_2253:
[----:B------:R-:W-:Y:S05]  /*10da0*/  BSYNC B0 ;  /* 0x0000000000007941 */ /* 0x000fea0003800000 */
.L_x_2251:
[----:B------:R-:W-:Y:S04]  /*10db0*/  IMAD.IADD R113, R3, 0x1, -R242 ;  /* 0x0000000103717824 */ /* 0x000fe800078e0af2 */
[----:B------:R-:W-:Y:S05]  /*10dc0*/  IMAD R2, R2, c[0x0][0x32c], R113 ;  /* 0x0000cb0002027a24 */ /* 0x000fea00078e0271 */
[----:B------:R-:W-:Y:S02]  /*10dd0*/  IADD3 R113, R2, c[0x0][0x32c], RZ ;  /* 0x0000cb0002717a10 */ /* 0x000fe40007ffe0ff */
[----:B------:R-:W-:Y:S02]  /*10de0*/  IMNMX R112, R112, R2, !PT ;  /* 0x0000000270707217 */ /* 0x000fe40007800200 */
[----:B------:R-:W-:Y:S02]  /*10df0*/  IMNMX R114, R114, R113, PT ;  /* 0x0000007172727217 */ /* 0x000fe40003800200 */
.L_x_2250:
        /* <DEDUP_REMOVED lines=17> */
.L_x_2256:
[----:B------:R-:W-:Y:S04]  /*10f10*/  MOV R161, c[0x0][0x32c] ;  /* 0x0000cb0000a17a02 */ /* 0x000fe80000000f00 */
[----:B------:R-:W-:Y:S11]  /*10f20*/  ISETP.NE.AND P0, PT, R161, 0x1, PT ;  /* 0x00000001a100780c */ /* 0x000ff60003f05270 */
[----:B------:R-:W-:Y:S02]  /*10f30*/  @!UPT UIADD3 URZ, URZ, URZ, URZ ;  /* 0x0000003f3f3ff290 */ /* 0x000fe4000fffe03f */
[----:B------:R-:W-:Y:S05]  /*10f40*/  @P0 IMAD.HI.U32 R161, R157, c[0x0][0x330], RZ ;  /* 0x0000cc009da10a27 */ /* 0x000fea00078e00ff */
[----:B------:R-:W-:Y:S02]  /*10f50*/  @P0 SHF.R.U32.HI R157, RZ, c[0x0][0x334], R161 ;  /* 0x0000cd00ff9d0a19 */ /* 0x000fe400000116a1 */
.L_x_2257:
[----:B------:R-:W-:Y:S05]  /*10f60*/  BSYNC B0 ;  /* 0x0000000000007941 */ /* 0x000fea0003800000 */
.L_x_2255:
[----:B------:R-:W-:Y:S04]  /*10f70*/  IMAD.IADD R161, R3, 0x1, -R242 ;  /* 0x0000000103a17824 */ /* 0x000fe800078e0af2 */
[----:B------:R-:W-:Y:S05]  /*10f80*/  IMAD R157, R157, c[0x0][0x32c], R161 ;  /* 0x0000cb009d9d7a24 */ /* 0x000fea00078e02a1 */
[----:B------:R-:W-:Y:S02]  /*10f90*/  IADD3 R161, R157, c[0x0][0x32c], RZ ;  /* 0x0000cb009da17a10 */ /* 0x000fe40007ffe0ff */
[----:B------:R-:W-:Y:S02]  /*10fa0*/  IMNMX R2, R2, R157, !PT ;  /* 0x0000009d02027217 */ /* 0x000fe40007800200 */
[----:B------:R-:W-:Y:S02]  /*10fb0*/  IMNMX R113, R113, R161, PT ;  /* 0x000000a171717217 */ /* 0x000fe40003800200 */
.L_x_2254:
        /* <DEDUP_REMOVED lines=249> */
.L_x_2260:
[----:B------:R-:W-:Y:S04]  /*11f50*/  MOV R6, c[0x0][0x32c] ;  /* 0x0000cb0000067a02 */ /* 0x000fe80000000f00 */
[----:B------:R-:W-:Y:S11]  /*11f60*/  ISETP.NE.AND P0, PT, R6, 0x1, PT ;  /* 0x000000010600780c */ /* 0x000ff60003f05270 */
[----:B------:R-:W-:Y:S02]  /*11f70*/  @!UPT UIADD3 URZ, URZ, URZ, URZ ;  /* 0x0000003f3f3ff290 */ /* 0x000fe4000fffe03f */
[----:B------:R-:W-:Y:S05]  /*11f80*/  @P0 IMAD.HI.U32 R6, R4, c[0x0][0x330], RZ ;  /* 0x0000cc0004060a27 */ /* 0x000fea00078e00ff */
[----:B------:R-:W-:Y:S02]  /*11f90*/  @P0 SHF.R.U32.HI R4, RZ, c[0x0][0x334], R6 ;  /* 0x0000cd00ff040a19 */ /* 0x000fe40000011606 */
.L_x_2261:
[----:B------:R-:W-:Y:S05]  /*11fa0*/  BSYNC B0 ;  /* 0x0000000000007941 */ /* 0x000fea0003800000 */
.L_x_2259:
[----:B------:R-:W-:Y:S04]  /*11fb0*/  IMAD.IADD R3, R3, 0x1, -R242 ;  /* 0x0000000103037824 */ /* 0x000fe800078e0af2 */
[----:B------:R-:W-:Y:S05]  /*11fc0*/  IMAD R3, R4, c[0x0][0x32c], R3 ;  /* 0x0000cb0004037a24 */ /* 0x000fea00078e0203 */
[----:B------:R-:W-:Y:S02]  /*11fd0*/  IADD3 R4, R3, c[0x0][0x32c], RZ ;  /* 0x0000cb0003047a10 */ /* 0x000fe40007ffe0ff */
[----:B------:R-:W-:Y:S02]  /*11fe0*/  IMNMX R0, R0, R3, !PT ;  /* 0x0000000300007217 */ /* 0x000fe40007800200 */
[----:B------:R-:W-:Y:S02]  /*11ff0*/  IMNMX R2, R2, R4, PT ;  /* 0x0000000402027217 */ /* 0x000fe40003800200 */
.L_x_2258:
        /* <DEDUP_REMOVED lines=152> */
[----:B------:R-:W-:Y:S04]  /*12980*/  ISETP.LT.OR P3, PT, R2, 0x4a, P3 ;  /* 0x0000004a0200780c */ /* 0x000fe80001f61670 */
        /* <DEDUP_REMOVED lines=16> */
[----:B------:R3:W-:Y:S01]  /*12a90*/  MUFU.EX2 R229, R56 ;  /* 0x0000003800e57308 */ /* 0x0007e20000000800 */
        /* <DEDUP_REMOVED lines=8> */
[--C-:B---3--:R-:W-:Y:S08]  /*12b20*/  FFMA.FTZ R56, R180, c[0x0][0x2d0], -R64.reuse ;  /* 0x0000b400b4387a23 */ /* 0x108ff00000010840 */
[----:B------:R-:W-:Y:S01]  /*12b30*/  MUFU.EX2 R228, R56 ;  /* 0x0000003800e47308 */ /* 0x000fe20000000800 */
[--C-:B-1----:R-:W-:Y:S01]  /*12b40*/  FFMA.FTZ R5, R34, c[0x0][0x2d0], -R64.reuse ;  /* 0x0000b40022057a23 */ /* 0x102fe20000010840 */
[----:B--2---:R-:W-:Y:S08]  /*12b50*/  F2FP.PACK_AB R46, R225, R223 ;  /* 0x000000dfe12e723e */ /* 0x004ff000000000ff */
[----:B------:R1:W-:Y:S02]  /*12b60*/  MUFU.EX2 R53, R5 ;  /* 0x0000000500357308 */ /* 0x0003e40000000800 */
[--C-:B-1----:R-:W-:Y:S08]  /*12b70*/  FFMA.FTZ R5, R36, c[0x0][0x2d0], -R64.reuse ;  /* 0x0000b40024057a23 */ /* 0x102ff00000010840 */
        /* <DEDUP_REMOVED lines=17> */
[----:B------:R-:W-:Y:S01]  /*12c90*/  LDSM.16.MT88.4 R32, [R200] ;  /* 0x00000000c820783b */ /* 0x000fe20000004200 */
[--C-:B------:R-:W-:Y:S01]  /*12ca0*/  FFMA.FTZ R16, R24, c[0x0][0x2d0], -R65.reuse ;  /* 0x0000b40018107a23 */ /* 0x100fe20000010841 */
        /* <DEDUP_REMOVED lines=53> */
[C---:B------:R-:W-:Y:S02]  /*13000*/  FMUL.FTZ R85, R41.reuse, R85 ;  /* 0x0000005529557220 */ /* 0x040fe40000410000 */
[C---:B------:R-:W-:Y:S02]  /*13010*/  FMUL.FTZ R96, R41.reuse, R96 ;  /* 0x0000006029607220 */ /* 0x040fe40000410000 */
[C---:B------:R-:W-:Y:S02]  /*13020*/  FMUL.FTZ R97, R41.reuse, R97 ;  /* 0x0000006129617220 */ /* 0x040fe40000410000 */
[C---:B------:R-:W-:Y:S01]  /*13030*/  FMUL.FTZ R100, R41.reuse, R100 ;  /* 0x0000006429647220 */ /* 0x040fe20000410000 */
[----:B------:R4:W-:Y:S01]  /*13040*/  MUFU.EX2 R79, R4 ;  /* 0x00000004004f7308 */ /* 0x0009e20000000800 */
[----:B------:R-:W-:Y:S02]  /*13050*/  FMUL.FTZ R101, R41, R101 ;  /* 0x0000006529657220 */ /* 0x000fe40000410000 */
[C---:B-1----:R-:W-:Y:S02]  /*13060*/  FMUL.FTZ R7, R40.reuse, R123 ;  /* 0x0000007b28077220 */ /* 0x042fe40000410000 */
[C---:B------:R-:W-:Y:S01]  /*13070*/  FMUL.FTZ R6, R40.reuse, R122 ;  /* 0x0000007a28067220 */ /* 0x040fe20000410000 */
[----:B------:R-:W-:Y:S01]  /*13080*/  MOV R122, R53 ;  /* 0x00000035007a7202 */ /* 0x000fe20000000f00 */
[C---:B------:R-:W-:Y:S01]  /*13090*/  FMUL.FTZ R18, R40.reuse, R134 ;  /* 0x0000008628127220 */ /* 0x040fe20000410000 */
[----:B------:R-:W5:Y:S01]  /*130a0*/  LDL.LU R123, [R1] ;  /* 0x00000000017b7983 */ /* 0x000f620000300800 */
[C---:B------:R-:W-:Y:S01]  /*130b0*/  FMUL.FTZ R19, R40.reuse, R135 ;  /* 0x0000008728137220 */ /* 0x040fe20000410000 */
[----:B------:R-:W1:Y:S01]  /*130c0*/  MUFU.EX2 R241, R5 ;  /* 0x0000000500f17308 */ /* 0x000e620000000800 */
[C---:B------:R-:W-:Y:S01]  /*130d0*/  FMUL.FTZ R86, R40.reuse, R86 ;  /* 0x0000005628567220 */ /* 0x040fe20000410000 */
[----:B------:R-:W-:Y:S01]  /*130e0*/  LDSM.16.MT88.4 R132, [R196+0x2000] ;  /* 0x00200000c484783b */ /* 0x000fe20000004200 */
[----:B------:R-:W-:Y:S02]  /*130f0*/  FMUL.FTZ R87, R40, R87 ;  /* 0x0000005728577220 */ /* 0x000fe40000410000 */
[--C-:B--2---:R-:W-:Y:S02]  /*13100*/  FFMA.FTZ R0, R10, c[0x0][0x2d0], -R66.reuse ;  /* 0x0000b4000a007a23 */ /* 0x104fe40000010842 */
[C---:B---3--:R-:W-:Y:S01]  /*13110*/  FMUL.FTZ R8, R2.reuse, R124 ;  /* 0x0000007c02087220 */ /* 0x048fe20000410000 */
[----:B------:R-:W-:Y:S01]  /*13120*/  MOV R124, R52 ;  /* 0x00000034007c7202 */ /* 0x000fe20000000f00 */
        /* <DEDUP_REMOVED lines=10> */
[C---:B------:R-:W-:Y:S01]  /*131d0*/  FMUL.FTZ R88, R2.reuse, R88 ;  /* 0x0000005802587220 */ /* 0x040fe20000410000 */
[----:B-1----:R-:W-:Y:S01]  /*131e0*/  F2FP.PACK_AB R39, R79, R241 ;  /* 0x000000f14f27723e */ /* 0x002fe200000000ff */
[----:B------:R-:W-:Y:S01]  /*131f0*/  FMUL.FTZ R5, R41, R121 ;  /* 0x0000007929057220 */ /* 0x000fe20000410000 */
[----:B------:R-:W-:Y:S01]  /*13200*/  MOV R144, R224 ;  /* 0x000000e000907202 */ /* 0x000fe20000000f00 */
[C---:B------:R-:W-:Y:S01]  /*13210*/  FMUL.FTZ R89, R2.reuse, R89 ;  /* 0x0000005902597220 */ /* 0x040fe20000410000 */
[----:B------:R-:W4:Y:S01]  /*13220*/  LDL.LU R121, [R1+0x4] ;  /* 0x0000040001797983 */ /* 0x000f220000300800 */
[C---:B------:R-:W-:Y:S02]  /*13230*/  FMUL.FTZ R92, R2.reuse, R92 ;  /* 0x0000005c025c7220 */ /* 0x040fe40000410000 */
[----:B------:R-:W-:Y:S02]  /*13240*/  FMUL.FTZ R93, R2, R93 ;  /* 0x0000005d025d7220 */ /* 0x000fe40000410000 */
[C---:B------:R-:W-:Y:S02]  /*13250*/  FMUL.FTZ R98, R40.reuse, R98 ;  /* 0x0000006228627220 */ /* 0x040fe40000410000 */
[--C-:B--2---:R-:W-:Y:S02]  /*13260*/  FFMA.FTZ R0, R11, c[0x0][0x2d0], -R66.reuse ;  /* 0x0000b4000b007a23 */ /* 0x104fe40000010842 */
[C---:B------:R-:W-:Y:S02]  /*13270*/  FMUL.FTZ R99, R40.reuse, R99 ;  /* 0x0000006328637220 */ /* 0x040fe40000410000 */
[----:B------:R1:W2:Y:S01]  /*13280*/  MUFU.EX2 R78, R0 ;  /* 0x00000000004e7308 */ /* 0x0002a20000000800 */
[C---:B------:R-:W-:Y:S02]  /*13290*/  FMUL.FTZ R102, R40.reuse, R102 ;  /* 0x0000006628667220 */ /* 0x040fe40000410000 */
[----:B------:R-:W-:Y:S02]  /*132a0*/  FMUL.FTZ R103, R40, R103 ;  /* 0x0000006728677220 */ /* 0x000fe40000410000 */
[----:B---3--:R-:W-:Y:S02]  /*132b0*/  FMUL.FTZ R4, R41, R120 ;  /* 0x0000007829047220 */ /* 0x008fe40000410000 */
[----:B------:R-:W3:Y:S01]  /*132c0*/  LDL.LU R120, [R1+0x8] ;  /* 0x0000080001787983 */ /* 0x000ee20000300800 */
[----:B------:R-:W-:Y:S02]  /*132d0*/  FFMA.FTZ R56, R61, c[0x0][0x2d0], -R66 ;  /* 0x0000b4003d387a23 */ /* 0x000fe40000010842 */
[C---:B------:R-:W-:Y:S02]  /*132e0*/  FMUL.FTZ R104, R2.reuse, R104 ;  /* 0x0000006802687220 */ /* 0x040fe40000410000 */
[-C--:B------:R-:W-:Y:S01]  /*132f0*/  HMMA.16816.F32 R4, R44, R20.reuse, R4 ;  /* 0x000000142c04723c */ /* 0x080fe20000001804 */
[----:B------:R-:W-:Y:S04]  /*13300*/  MUFU.EX2 R224, R56 ;  /* 0x0000003800e07308 */ /* 0x000fe80000000800 */
[C---:B------:R-:W-:Y:S02]  /*13310*/  FMUL.FTZ R105, R2.reuse, R105 ;  /* 0x0000006902697220 */ /* 0x040fe40000410000 */
[C---:B------:R-:W-:Y:S02]  /*13320*/  FMUL.FTZ R108, R2.reuse, R108 ;  /* 0x0000006c026c7220 */ /* 0x040fe40000410000 */
[----:B------:R-:W-:Y:S03]  /*13330*/  FMUL.FTZ R109, R2, R109 ;  /* 0x0000006d026d7220 */ /* 0x000fe60000410000 */
[----:B-1----:R-:W-:Y:S02]  /*13340*/  FSEL R0, R3, RZ, P0 ;  /* 0x000000ff03007208 */ /* 0x002fe40000000000 */
[----:B--2---:R-:W-:Y:S02]  /*13350*/  F2FP.PACK_AB R37, R78, R75 ;  /* 0x0000004b4e25723e */ /* 0x004fe400000000ff */
[----:B------:R-:W-:Y:S01]  /*13360*/  ISETP.GT.AND P0, PT, R211, R234, PT ;  /* 0x000000ead300720c */ /* 0x000fe20003f04270 */
[----:B------:R-:W-:Y:S04]  /*13370*/  FADD.FTZ R0, -R0, R118 ;  /* 0x0000007600007221 */ /* 0x000fe80000010100 */
[----:B------:R-:W-:Y:S06]  /*13380*/  FMUL.FTZ R0, R0, c[0x0][0x2d0] ;  /* 0x0000b40000007a20 */ /* 0x000fec0000410000 */
[----:B------:R-:W1:Y:S02]  /*13390*/  MUFU.EX2 R0, R0 ;  /* 0x0000000000007308 */ /* 0x000e640000000800 */
[C---:B-1----:R-:W-:Y:S02]  /*133a0*/  FMUL.FTZ R10, R0.reuse, R126 ;  /* 0x0000007e000a7220 */ /* 0x042fe40000410000 */
[C---:B------:R-:W-:Y:S02]  /*133b0*/  FMUL.FTZ R11, R0.reuse, R127 ;  /* 0x0000007f000b7220 */ /* 0x040fe40000410000 */
[C---:B------:R-:W-:Y:S02]  /*133c0*/  FMUL.FTZ R14, R0.reuse, R130 ;  /* 0x00000082000e7220 */ /* 0x040fe40000410000 */
[C---:B------:R-:W-:Y:S02]  /*133d0*/  FMUL.FTZ R15, R0.reuse, R131 ;  /* 0x00000083000f7220 */ /* 0x040fe40000410000 */
[C---:B------:R-:W-:Y:S01]  /*133e0*/  FMUL.FTZ R26, R0.reuse, R142 ;  /* 0x0000008e001a7220 */ /* 0x040fe20000410000 */
[C---:B------:R-:W-:Y:S04]  /*133f0*/  HMMA.16816.F32 R8, R36.reuse, R20, R8 ;  /* 0x000000142408723c */ /* 0x040fe80000001808 */
[C---:B------:R-:W-:Y:S02]  /*13400*/  FMUL.FTZ R27, R0.reuse, R143 ;  /* 0x0000008f001b7220 */ /* 0x040fe40000410000 */
[C---:B------:R-:W-:Y:S01]  /*13410*/  FMUL.FTZ R30, R0.reuse, R146 ;  /* 0x00000092001e7220 */ /* 0x040fe20000410000 */
[----:B------:R-:W-:Y:S01]  /*13420*/  MOV R146, R55 ;  /* 0x0000003700927202 */ /* 0x000fe20000000f00 */
[-C--:B------:R-:W-:Y:S04]  /*13430*/  HMMA.16816.F32 R12, R36, R22.reuse, R12 ;  /* 0x00000016240c723c */ /* 0x080fe8000000180c */
[----:B------:R-:W-:Y:S02]  /*13440*/  FFMA.FTZ R20, R25, c[0x0][0x2d0], -R65 ;  /* 0x0000b40019147a23 */ /* 0x000fe40000010841 */
[----:B------:R-:W-:Y:S01]  /*13450*/  FMUL.FTZ R31, R0, R147 ;  /* 0x00000093001f7220 */ /* 0x000fe20000410000 */
[----:B------:R-:W-:Y:S01]  /*13460*/  MOV R147, R54 ;  /* 0x0000003600937202 */ /* 0x000fe20000000f00 */
[C---:B------:R-:W-:Y:S01]  /*13470*/  HMMA.16816.F32 R16, R44.reuse, R22, R16 ;  /* 0x000000162c10723c */ /* 0x040fe20000001810 */
[----:B------:R1:W-:Y:S01]  /*13480*/  MUFU.EX2 R237, R20 ;  /* 0x0000001400ed7308 */ /* 0x0003e20000000800 */
[----:B------:R-:W2:Y:S02]  /*13490*/  LDSM.16.MT88.4 R52, [R199] ;  /* 0x00000000c734783b */ /* 0x000ea40000004200 */
[C---:B------:R-:W-:Y:S02]  /*134a0*/  FMUL.FTZ R21, R41.reuse, R137 ;  /* 0x0000008929157220 */ /* 0x040fe40000410000 */
[----:B------:R-:W-:Y:S02]  /*134b0*/  FMUL.FTZ R25, R2, R141 ;  /* 0x0000008d02197220 */ /* 0x000fe40000410000 */
[C---:B------:R-:W-:Y:S04]  /*134c0*/  FMUL.FTZ R22, R40.reuse, R138 ;  /* 0x0000008a28167220 */ /* 0x040fe80000410000 */
[----:B------:R-:W-:Y:S02]  /*134d0*/  FMUL.FTZ R23, R40, R139 ;  /* 0x0000008b28177220 */ /* 0x000fe40000410000 */
[C---:B------:R-:W-:Y:S02]  /*134e0*/  FMUL.FTZ R90, R0.reuse, R90 ;  /* 0x0000005a005a7220 */ /* 0x040fe40000410000 */
[C---:B------:R-:W-:Y:S02]  /*134f0*/  FMUL.FTZ R91, R0.reuse, R91 ;  /* 0x0000005b005b7220 */ /* 0x040fe40000410000 */
[C---:B------:R-:W-:Y:S02]  /*13500*/  FMUL.FTZ R94, R0.reuse, R94 ;  /* 0x0000005e005e7220 */ /* 0x040fe40000410000 */
[C---:B------:R-:W-:Y:S02]  /*13510*/  FMUL.FTZ R95, R0.reuse, R95 ;  /* 0x0000005f005f7220 */ /* 0x040fe40000410000 */
[C---:B------:R-:W-:Y:S02]  /*13520*/  FMUL.FTZ R106, R0.reuse, R106 ;  /* 0x0000006a006a7220 */ /* 0x040fe40000410000 */
[C---:B------:R-:W-:Y:S02]  /*13530*/  FMUL.FTZ R107, R0.reuse, R107 ;  /* 0x0000006b006b7220 */ /* 0x040fe40000410000 */
[----:B-1----:R-:W-:Y:S02]  /*13540*/  FMUL.FTZ R20, R41, R136 ;  /* 0x0000008829147220 */ /* 0x002fe40000410000 */
[C---:B------:R-:W-:Y:S02]  /*13550*/  FMUL.FTZ R110, R0.reuse, R110 ;  /* 0x0000006e006e7220 */ /* 0x040fe40000410000 */
[----:B------:R-:W-:Y:S03]  /*13560*/  FMUL.FTZ R111, R0, R111 ;  /* 0x0000006f006f7220 */ /* 0x000fe60000410000 */
[-C--:B------:R-:W-:Y:S08]  /*13570*/  HMMA.16816.F32 R20, R44, R32.reuse, R20 ;  /* 0x000000202c14723c */ /* 0x080ff00000001814 */
[C---:B------:R-:W-:Y:S07]  /*13580*/  HMMA.16816.F32 R24, R36.reuse, R32, R24 ;  /* 0x000000202418723c */ /* 0x040fee0000001818 */
[--C-:B------:R-:W-:Y:S01]  /*13590*/  FFMA.FTZ R32, R177, c[0x0][0x2d0], -R43.reuse ;  /* 0x0000b400b1207a23 */ /* 0x100fe2000001082b */
[-C--:B------:R-:W-:Y:S03]  /*135a0*/  HMMA.16816.F32 R28, R36, R34.reuse, R28 ;  /* 0x00000022241c723c */ /* 0x080fe6000000181c */
[----:B------:R1:W-:Y:S01]  /*135b0*/  MUFU.EX2 R231, R32 ;  /* 0x0000002000e77308 */ /* 0x0003e20000000800 */
[C---:B------:R-:W-:Y:S01]  /*135c0*/  FMUL.FTZ R33, R41.reuse, R149 ;  /* 0x0000009529217220 */ /* 0x040fe20000410000 */
[----:B------:R-:W-:Y:S03]  /*135d0*/  MOV R149, R225 ;  /* 0x000000e100957202 */ /* 0x000fe60000000f00 */
[C---:B------:R-:W-:Y:S07]  /*135e0*/  HMMA.16816.F32 R84, R44.reuse, R34, R84 ;  /* 0x000000222c54723c */ /* 0x040fee0000001854 */
[C---:B------:R-:W-:Y:S02]  /*135f0*/  FMUL.FTZ R34, R40.reuse, R150 ;  /* 0x0000009628227220 */ /* 0x040fe40000410000 */
[----:B------:R-:W-:Y:S01]  /*13600*/  FMUL.FTZ R35, R40, R151 ;  /* 0x0000009728237220 */ /* 0x000fe20000410000 */
[----:B------:R-:W3:Y:S02]  /*13610*/  LDL.LU R150, [R1+0xc] ;  /* 0x00000c0001967983 */ /* 0x000ee40000300800 */
[--C-:B-1----:R-:W-:Y:S04]  /*13620*/  FFMA.FTZ R32, R178, c[0x0][0x2d0], -R43.reuse ;  /* 0x0000b400b2207a23 */ /* 0x102fe8000001082b */
[----:B------:R1:W-:Y:S02]  /*13630*/  MUFU.EX2 R230, R32 ;  /* 0x0000002000e67308 */ /* 0x0003e40000000800 */
[----:B-1----:R-:W-:Y:S01]  /*13640*/  FMUL.FTZ R32, R41, R148 ;  /* 0x0000009429207220 */ /* 0x002fe20000410000 */
[----:B------:R-:W-:Y:S06]  /*13650*/  MOV R148, R226 ;  /* 0x000000e200947202 */ /* 0x000fec0000000f00 */
        /* <DEDUP_REMOVED lines=9> */
[----:B------:R-:W-:Y:S01]  /*136f0*/  LDSM.16.MT88.4 R56, [R200+0x800] ;  /* 0x00080000c838783b */ /* 0x000fe20000004200 */
[--C-:B------:R-:W-:Y:S01]  /*13700*/  FFMA.FTZ R52, R67, c[0x0][0x2d0], -R66.reuse ;  /* 0x0000b40043347a23 */ /* 0x100fe20000010842 */
[-C--:B------:R-:W-:Y:S01]  /*13710*/  HMMA.16816.F32 R108, R36, R54.reuse, R108 ;  /* 0x00000036246c723c */ /* 0x080fe2000000186c */
[----:B------:R1:W-:Y:S06]  /*13720*/  MUFU.EX2 R226, R48 ;  /* 0x0000003000e27308 */ /* 0x0003ec0000000800 */
[C---:B------:R-:W-:Y:S02]  /*13730*/  FMUL.FTZ R36, R41.reuse, R152 ;  /* 0x0000009829247220 */ /* 0x040fe40000410000 */
[----:B------:R-:W-:Y:S02]  /*13740*/  FMUL.FTZ R37, R41, R153 ;  /* 0x0000009929257220 */ /* 0x000fe40000410000 */
[----:B------:R2:W2:Y:S01]  /*13750*/  MUFU.EX2 R223, R52 ;  /* 0x0000003400df7308 */ /* 0x0004a20000000800 */
[C---:B------:R-:W-:Y:S02]  /*13760*/  FMUL.FTZ R38, R40.reuse, R154 ;  /* 0x0000009a28267220 */ /* 0x040fe40000410000 */
[----:B------:R-:W-:Y:S07]  /*13770*/  FMUL.FTZ R39, R40, R155 ;  /* 0x0000009b28277220 */ /* 0x000fee0000410000 */
[----:B------:R-:W-:Y:S04]  /*13780*/  HMMA.16816.F32 R36, R44, R54, R36 ;  /* 0x000000362c24723c */ /* 0x000fe80000001824 */
[----:B-1----:R-:W-:Y:S02]  /*13790*/  FFMA.FTZ R48, R60, c[0x0][0x2d0], -R66 ;  /* 0x0000b4003c307a23 */ /* 0x002fe40000010842 */
[--C-:B------:R-:W-:Y:S01]  /*137a0*/  FFMA.FTZ R60, R184, c[0x0][0x2d0], -R64.reuse ;  /* 0x0000b400b83c7a23 */ /* 0x100fe20000010840 */
[----:B------:R-:W-:Y:S01]  /*137b0*/  F2FP.PACK_AB R44, R252, R248 ;  /* 0x000000f8fc2c723e */ /* 0x000fe200000000ff */
[----:B------:R1:W1:Y:S01]  /*137c0*/  MUFU.EX2 R225, R48 ;  /* 0x0000003000e17308 */ /* 0x0002620000000800 */
[----:B------:R-:W-:Y:S03]  /*137d0*/  F2FP.PACK_AB R45, R249, R250 ;  /* 0x000000faf92d723e */ /* 0x000fe600000000ff */
[----:B------:R-:W-:Y:S01]  /*137e0*/  F2FP.PACK_AB R46, R243, R251 ;  /* 0x000000fbf32e723e */ /* 0x000fe200000000ff */
[----:B--2---:R-:W-:Y:S01]  /*137f0*/  FFMA.FTZ R52, R182, c[0x0][0x2d0], -R43 ;  /* 0x0000b400b6347a23 */ /* 0x004fe2000001082b */
[----:B------:R-:W-:Y:S02]  /*13800*/  F2FP.PACK_AB R47, R239, R240 ;  /* 0x000000f0ef2f723e */ /* 0x000fe400000000ff */
[----:B------:R-:W-:Y:S02]  /*13810*/  F2FP.PACK_AB R54, R232, R233 ;  /* 0x000000e9e836723e */ /* 0x000fe400000000ff */
[----:B------:R2:W-:Y:S01]  /*13820*/  MUFU.EX2 R182, R52 ;  /* 0x0000003400b67308 */ /* 0x0005e20000000800 */
[----:B------:R-:W-:Y:S09]  /*13830*/  F2FP.PACK_AB R55, R223, R224 ;  /* 0x000000e0df37723e */ /* 0x000ff200000000ff */
[----:B------:R4:W-:Y:S01]  /*13840*/  MUFU.EX2 R181, R60 ;  /* 0x0000003c00b57308 */ /* 0x0009e20000000800 */
[----:B-1----:R-:W1:Y:S01]  /*13850*/  LDSM.16.MT88.4 R48, [R196+0x800] ;  /* 0x00080000c430783b */ /* 0x002e620000004200 */
[----:B------:R-:W-:Y:S01]  /*13860*/  F2FP.PACK_AB R53, R225, R226 ;  /* 0x000000e2e135723e */ /* 0x000fe200000000ff */
[----:B--2---:R-:W-:Y:S07]  /*13870*/  FFMA.FTZ R52, R183, c[0x0][0x2d0], -R64 ;  /* 0x0000b400b7347a23 */ /* 0x004fee0000010840 */
[----:B------:R2:W-:Y:S01]  /*13880*/  MUFU.EX2 R180, R52 ;  /* 0x0000003400b47308 */ /* 0x0005e20000000800 */
[----:B----4-:R-:W4:Y:S01]  /*13890*/  LDSM.16.MT88.4 R60, [R197+0x800] ;  /* 0x00080000c53c783b */ /* 0x010f220000004200 */
        /* <DEDUP_REMOVED lines=15> */
[-C--:B----4-:R-:W-:Y:S08]  /*13990*/  HMMA.16816.F32 R32, R44, R60.reuse, R32 ;  /* 0x0000003c2c20723c */ /* 0x090ff00000001820 */
        /* <DEDUP_REMOVED lines=11> */
[----:B--2---:R-:W-:Y:S09]  /*13a50*/  FFMA.FTZ R56, R188, c[0x0][0x2d0], -R64 ;  /* 0x0000b400bc387a23 */ /* 0x004ff20000010840 */
[----:B------:R2:W-:Y:S01]  /*13a60*/  MUFU.EX2 R173, R56 ;  /* 0x0000003800ad7308 */ /* 0x0005e20000000800 */
[----:B----4-:R-:W-:Y:S09]  /*13a70*/  FFMA.FTZ R60, R73, c[0x0][0x2d0], -R66 ;  /* 0x0000b400493c7a23 */ /* 0x010ff20000010842 */
[----:B------:R4:W-:Y:S01]  /*13a80*/  MUFU.EX2 R167, R60 ;  /* 0x0000003c00a77308 */ /* 0x0009e20000000800 */
[--C-:B-1----:R-:W-:Y:S09]  /*13a90*/  FFMA.FTZ R48, R185, c[0x0][0x2d0], -R43.reuse ;  /* 0x0000b400b9307a23 */ /* 0x102ff2000001082b */
[----:B------:R1:W-:Y:S01]  /*13aa0*/  MUFU.EX2 R174, R48 ;  /* 0x0000003000ae7308 */ /* 0x0003e20000000800 */
[--C-:B--2---:R-:W-:Y:S09]  /*13ab0*/  FFMA.FTZ R56, R189, c[0x0][0x2d0], -R43.reuse ;  /* 0x0000b400bd387a23 */ /* 0x104ff2000001082b */
[----:B------:R2:W-:Y:S01]  /*13ac0*/  MUFU.EX2 R171, R56 ;  /* 0x0000003800ab7308 */ /* 0x0005e20000000800 */
[----:B----4-:R-:W-:Y:S09]  /*13ad0*/  FFMA.FTZ R60, R193, c[0x0][0x2d0], -R64 ;  /* 0x0000b400c13c7a23 */ /* 0x010ff20000010840 */
[----:B------:R4:W-:Y:S01]  /*13ae0*/  MUFU.EX2 R165, R60 ;  /* 0x0000003c00a57308 */ /* 0x0009e20000000800 */
[----:B-1----:R-:W1:Y:S01]  /*13af0*/  LDSM.16.MT88.4 R48, [R199+0x800] ;  /* 0x00080000c730783b */ /* 0x002e620000004200 */
[--C-:B--2---:R-:W-:Y:S08]  /*13b00*/  FFMA.FTZ R56, R70, c[0x0][0x2d0], -R66.reuse ;  /* 0x0000b40046387a23 */ /* 0x104ff00000010842 */
[----:B------:R2:W1:Y:S01]  /*13b10*/  MUFU.EX2 R170, R56 ;  /* 0x0000003800aa7308 */ /* 0x0004620000000800 */
[----:B----4-:R-:W-:Y:S08]  /*13b20*/  LDSM.16.MT88.4 R60, [R197+0x1000] ;  /* 0x00100000c53c783b */ /* 0x010ff00000004200 */
[----:B--2---:R-:W2:Y:S01]  /*13b30*/  LDSM.16.MT88.4 R56, [R196+0x1000] ;  /* 0x00100000c438783b */ /* 0x004ea20000004200 */
[-C--:B-1----:R-:W-:Y:S08]  /*13b40*/  HMMA.16816.F32 R100, R44, R48.reuse, R100 ;  /* 0x000000302c64723c */ /* 0x082ff00000001864 */
[C---:B------:R-:W-:Y:S07]  /*13b50*/  HMMA.16816.F32 R104, R52.reuse, R48, R104 ;  /* 0x000000303468723c */ /* 0x040fee0000001868 */
[----:B------:R-:W-:Y:S01]  /*13b60*/  FFMA.FTZ R48, R76, c[0x0][0x2d0], -R66 ;  /* 0x0000b4004c307a23 */ /* 0x000fe20000010842 */
[-C--:B------:R-:W-:Y:S01]  /*13b70*/  HMMA.16816.F32 R108, R52, R50.reuse, R108 ;  /* 0x00000032346c723c */ /* 0x080fe2000000186c */
[----:B------:R-:W1:Y:S02]  /*13b80*/  LDSM.16.MT88.4 R52, [R200+0x1000] ;  /* 0x00100000c834783b */ /* 0x000e640000004200 */
[----:B------:R4:W2:Y:S01]  /*13b90*/  MUFU.EX2 R166, R48 ;  /* 0x0000003000a67308 */ /* 0x0008a20000000800 */
[----:B------:R-:W-:Y:S04]  /*13ba0*/  F2FP.PACK_AB R49, R169, R170 ;  /* 0x000000aaa931723e */ /* 0x000fe800000000ff */
[----:B------:R-:W-:Y:S07]  /*13bb0*/  HMMA.16816.F32 R36, R44, R50, R36 ;  /* 0x000000322c24723c */ /* 0x000fee0000001824 */
[----:B------:R-:W-:Y:S02]  /*13bc0*/  F2FP.PACK_AB R44, R230, R231 ;  /* 0x000000e7e62c723e */ /* 0x000fe400000000ff */
[----:B------:R-:W-:Y:S03]  /*13bd0*/  F2FP.PACK_AB R45, R228, R229 ;  /* 0x000000e5e42d723e */ /* 0x000fe600000000ff */
[----:B------:R-:W-:Y:S02]  /*13be0*/  F2FP.PACK_AB R46, R182, R227 ;  /* 0x000000e3b62e723e */ /* 0x000fe400000000ff */
[----:B------:R-:W-:Y:S02]  /*13bf0*/  F2FP.PACK_AB R47, R181, R180 ;  /* 0x000000b4b52f723e */ /* 0x000fe400000000ff */
[----:B------:R-:W-:Y:S01]  /*13c00*/  F2FP.PACK_AB R50, R178, R176 ;  /* 0x000000b0b232723e */ /* 0x000fe200000000ff */
[----:B----4-:R-:W-:Y:S01]  /*13c10*/  FFMA.FTZ R48, R190, c[0x0][0x2d0], -R43 ;  /* 0x0000b400be307a23 */ /* 0x010fe2000001082b */
[----:B--2---:R-:W-:Y:S03]  /*13c20*/  F2FP.PACK_AB R51, R166, R167 ;  /* 0x000000a7a633723e */ /* 0x004fe600000000ff */
[-C--:B------:R-:W-:Y:S01]  /*13c30*/  HMMA.16816.F32 R4, R44, R56.reuse, R4 ;  /* 0x000000382c04723c */ /* 0x080fe20000001804 */
[----:B------:R2:W-:Y:S02]  /*13c40*/  MUFU.EX2 R168, R48 ;  /* 0x0000003000a87308 */ /* 0x0005e40000000800 */
[----:B--2---:R-:W-:Y:S08]  /*13c50*/  FFMA.FTZ R48, R191, c[0x0][0x2d0], -R64 ;  /* 0x0000b400bf307a23 */ /* 0x004ff00000010840 */
        /* <DEDUP_REMOVED lines=23> */
[----:B------:R2:W4:Y:S10]  /*13dd0*/  MUFU.EX2 R117, R52 ;  /* 0x0000003400757308 */ /* 0x0005340000000800 */
[----:B------:R3:W-:Y:S01]  /*13de0*/  MUFU.EX2 R69, R60 ;  /* 0x0000003c00457308 */ /* 0x0007e20000000800 */
[----:B-1----:R-:W-:Y:S09]  /*13df0*/  FFMA.FTZ R56, R192, c[0x0][0x2d0], -R65 ;  /* 0x0000b400c0387a23 */ /* 0x002ff20000010841 */
[----:B------:R1:W-:Y:S01]  /*13e00*/  MUFU.EX2 R118, R56 ;  /* 0x0000003800767308 */ /* 0x0003e20000000800 */
[----:B--2---:R-:W-:Y:S01]  /*13e10*/  FFMA.FTZ R52, R212, c[0x0][0x2d0], -R64 ;  /* 0x0000b400d4347a23 */ /* 0x004fe20000010840 */
[----:B----4-:R-:W-:Y:S08]  /*13e20*/  F2FP.PACK_AB R152, R117, R116 ;  /* 0x000000747598723e */ /* 0x010ff000000000ff */
[----:B------:R2:W-:Y:S01]  /*13e30*/  MUFU.EX2 R115, R52 ;  /* 0x0000003400737308 */ /* 0x0005e20000000800 */
[----:B---3--:R-:W-:Y:S09]  /*13e40*/  FFMA.FTZ R60, R158, c[0x0][0x2d0], -R66 ;  /* 0x0000b4009e3c7a23 */ /* 0x008ff20000010842 */
        /* <DEDUP_REMOVED lines=14> */
[----:B------:R-:W4:Y:S01]  /*13f30*/  MUFU.EX2 R67, R56 ;  /* 0x0000003800437308 */ /* 0x000f220000000800 */
        /* <DEDUP_REMOVED lines=13> */
[----:B----4-:R-:W-:Y:S01]  /*14010*/  F2FP.PACK_AB R51, R67, R68 ;  /* 0x000000444333723e */ /* 0x010fe200000000ff */
        /* <DEDUP_REMOVED lines=9> */
[----:B------:R1:W-:Y:S01]  /*140b0*/  MUFU.EX2 R73, R43 ;  /* 0x0000002b00497308 */ /* 0x0003e20000000800 */
[C---:B------:R-:W-:Y:S08]  /*140c0*/  HMMA.16816.F32 R8, R48.reuse, R52, R8 ;  /* 0x000000343008723c */ /* 0x040ff00000001808 */
[-C--:B------:R-:W-:Y:S08]  /*140d0*/  HMMA.16816.F32 R12, R48, R54.reuse, R12 ;  /* 0x00000036300c723c */ /* 0x080ff0000000180c */
[C---:B------:R-:W-:Y:S01]  /*140e0*/  HMMA.16816.F32 R16, R44.reuse, R54, R16 ;  /* 0x000000362c10723c */ /* 0x040fe20000001810 */
[----:B------:R-:W2:Y:S03]  /*140f0*/  LDSM.16.MT88.4 R52, [R199+0x1800] ;  /* 0x00180000c734783b */ /* 0x000ea60000004200 */
[--C-:B-1----:R-:W-:Y:S02]  /*14100*/  FFMA.FTZ R43, R221, c[0x0][0x2d0], -R65.reuse ;  /* 0x0000b400dd2b7a23 */ /* 0x102fe40000010841 */
[----:B------:R-:W-:Y:S02]  /*14110*/  FFMA.FTZ R65, R222, c[0x0][0x2d0], -R65 ;  /* 0x0000b400de417a23 */ /* 0x000fe40000010841 */
        /* <DEDUP_REMOVED lines=9> */
[----:B------:R1:W-:Y:S07]  /*141b0*/  MUFU.EX2 R65, R43 ;  /* 0x0000002b00417308 */ /* 0x0003ee0000000800 */
[C---:B------:R-:W-:Y:S08]  /*141c0*/  HMMA.16816.F32 R88, R48.reuse, R56, R88 ;  /* 0x000000383058723c */ /* 0x040ff00000001858 */
[-C--:B------:R-:W-:Y:S08]  /*141d0*/  HMMA.16816.F32 R92, R48, R58.reuse, R92 ;  /* 0x0000003a305c723c */ /* 0x080ff0000000185c */
[C---:B------:R-:W-:Y:S04]  /*141e0*/  HMMA.16816.F32 R96, R44.reuse, R58, R96 ;  /* 0x0000003a2c60723c */ /* 0x040fe80000001860 */
[--C-:B-1----:R-:W-:Y:S04]  /*141f0*/  FFMA.FTZ R43, R157, c[0x0][0x2d0], -R66.reuse ;  /* 0x0000b4009d2b7a23 */ /* 0x102fe80000010842 */
[----:B------:R1:W1:Y:S01]  /*14200*/  MUFU.EX2 R64, R43 ;  /* 0x0000002b00407308 */ /* 0x0002620000000800 */
[-C--:B--2---:R-:W-:Y:S08]  /*14210*/  HMMA.16816.F32 R100, R44, R52.reuse, R100 ;  /* 0x000000342c64723c */ /* 0x084ff00000001864 */
[C---:B------:R-:W-:Y:S08]  /*14220*/  HMMA.16816.F32 R104, R48.reuse, R52, R104 ;  /* 0x000000343068723c */ /* 0x040ff00000001868 */
[-C--:B------:R-:W-:Y:S04]  /*14230*/  HMMA.16816.F32 R108, R48, R54.reuse, R108 ;  /* 0x00000036306c723c */ /* 0x080fe8000000186c */
[--C-:B-1----:R-:W-:Y:S04]  /*14240*/  FFMA.FTZ R43, R74, c[0x0][0x2d0], -R66.reuse ;  /* 0x0000b4004a2b7a23 */ /* 0x102fe80000010842 */
[----:B------:R-:W-:Y:S01]  /*14250*/  HMMA.16816.F32 R36, R44, R54, R36 ;  /* 0x000000362c24723c */ /* 0x000fe20000001824 */
[----:B------:R-:W1:Y:S01]  /*14260*/  LDSM.16.MT88.4 R44, [R197+0x2000] ;  /* 0x00200000c52c783b */ /* 0x000e620000004200 */
[----:B------:R-:W-:Y:S02]  /*14270*/  MUFU.EX2 R57, R43 ;  /* 0x0000002b00397308 */ /* 0x000fe40000000800 */
[----:B------:R-:W-:Y:S01]  /*14280*/  FFMA.FTZ R66, R42, c[0x0][0x2d0], -R66 ;  /* 0x0000b4002a427a23 */ /* 0x000fe20000010842 */
[----:B---3--:R-:W-:Y:S01]  /*14290*/  F2FP.PACK_AB R42, R71, R72 ;  /* 0x00000048472a723e */ /* 0x008fe200000000ff */
[----:B-----5:R-:W-:Y:S01]  /*142a0*/  FFMA.FTZ R50, R41, R123, R124 ;  /* 0x0000007b29327223 */ /* 0x020fe2000001007c */
[----:B------:R-:W-:Y:S01]  /*142b0*/  F2FP.PACK_AB R41, R64, R65 ;  /* 0x000000414029723e */ /* 0x000fe200000000ff */
[----:B------:R-:W-:Y:S01]  /*142c0*/  FFMA.FTZ R49, R40, R121, R122 ;  /* 0x0000007928317223 */ /* 0x000fe2000001007a */
[----:B------:R-:W-:Y:S03]  /*142d0*/  F2FP.PACK_AB R40, R73, R76 ;  /* 0x0000004c4928723e */ /* 0x000fe600000000ff */
[----:B------:R-:W-:Y:S01]  /*142e0*/  FFMA.FTZ R48, R2, R120, R244 ;  /* 0x0000007802307223 */ /* 0x000fe200000100f4 */
[----:B------:R-:W2:Y:S01]  /*142f0*/  MUFU.EX2 R56, R66 ;  /* 0x0000004200387308 */ /* 0x000ea20000000800 */
[----:B------:R-:W-:Y:S01]  /*14300*/  FADD.FTZ R2, R146, R49 ;  /* 0x0000003192027221 */ /* 0x000fe20000010000 */
[-C--:B------:R-:W-:Y:S07]  /*14310*/  HMMA.16816.F32 R120, R152, R132.reuse, R4 ;  /* 0x000000849878723c */ /* 0x080fee0000001804 */
[----:B------:R-:W-:Y:S02]  /*14320*/  FADD.FTZ R4, R147, R50 ;  /* 0x0000003293047221 */ /* 0x000fe40000010000 */
[----:B------:R-:W-:Y:S03]  /*14330*/  FADD.FTZ R5, R246, R48 ;  /* 0x00000030f6057221 */ /* 0x000fe60000010000 */
[----:B------:R-:W-:Y:S02]  /*14340*/  FADD.FTZ R7, R145, R4 ;  /* 0x0000000491077221 */ /* 0x000fe40000010000 */
[----:B------:R-:W-:Y:S02]  /*14350*/  FADD.FTZ R6, R144, R2 ;  /* 0x0000000290067221 */ /* 0x000fe40000010000 */
[----:B------:R-:W-:Y:S02]  /*14360*/  FADD.FTZ R4, R245, R5 ;  /* 0x00000005f5047221 */ /* 0x000fe40000010000 */
[----:B------:R-:W-:Y:S02]  /*14370*/  FFMA.FTZ R2, R0, R150, R75 ;  /* 0x0000009600027223 */ /* 0x000fe4000001004b */
[----:B------:R-:W-:Y:S01]  /*14380*/  FADD.FTZ R0, R149, R7 ;  /* 0x0000000795007221 */ /* 0x000fe20000010000 */
[----:B--2---:R-:W-:Y:S07]  /*14390*/  F2FP.PACK_AB R43, R56, R57 ;  /* 0x00000039382b723e */ /* 0x004fee00000000ff */
        /* <DEDUP_REMOVED lines=11> */
[-C--:B----4-:R-:W-:Y:S03]  /*14450*/  HMMA.16816.F32 R136, R152, R60.reuse, R20 ;  /* 0x0000003c9888723c */ /* 0x090fe60000001814 */
        /* <DEDUP_REMOVED lines=60> */
[----:B------:R-:W-:Y:S01]  /*14820*/  MOV R115, R114 ;  /* 0x0000007200737202 */ /* 0x000fe20000000f00 */
        /* <DEDUP_REMOVED lines=22> */
[----:B--2---:R-:W-:Y:S01]  /*14990*/  MOV R5, R3 ;  /* 0x0000000300057202 */ /* 0x004fe20000000f00 */
[----:B------:R-:W-:-:S05]  /*149a0*/  @P0 BRA `(.L_x_2262) ;  /* 0xffffb44000000947 */ /* 0x000fca000383ffff */
.L_x_2245:
[----:B------:R-:W-:Y:S02]  /*149b0*/  MOV R10, 0x1f ;  /* 0x0000001f000a7802 */ /* 0x000fe40000000f00 */
[----:B------:R-:W-:Y:S01]  /*149c0*/  MOV R9, 0xffffffff ;  /* 0xffffffff00097802 */ /* 0x000fe20000000f00 */
[----:B------:R-:W-:Y:S05]  /*149d0*/  BRA.DIV ~URZ, `(.L_x_2263) ;  /* 0x000051a27f007947 */ /* 0x000fea000b800000 */
[----:B---3--:R-:W2:Y:S04]  /*149e0*/  LDL R2, [R1] ;  /* 0x0000000001027983 */ /* 0x008ea80000100800 */
[----:B--2---:R1:W2:Y:S02]  /*149f0*/  SHFL.BFLY PT, R0, R2, 0x2, 0x1f ;  /* 0x0c401f0002007f89 */ /* 0x0042a400000e0000 */
.L_x_2349:
[----:B-1----:R-:W3:Y:S02]  /*14a00*/  LDL.LU R2, [R1] ;  /* 0x0000000001027983 */ /* 0x002ee40000300800 */
        /* <DEDUP_REMOVED lines=18> */
.L_x_2350:
        /* <DEDUP_REMOVED lines=102> */
.L_x_2172:
[----:B------:R2:W5:Y:S04]  /*15190*/  LDL R6, [R1+0x48] ;  /* 0x0000480001067983 */ /* 0x0005680000100800 */
        /* <DEDUP_REMOVED lines=18> */
.L_x_2266:
[----:B--2---:R-:W-:Y:S05]  /*152c0*/  BSYNC B0 ;  /* 0x0000000000007941 */ /* 0x004fea0003800000 */
.L_x_2265:
[----:B------:R-:W2:Y:S01]  /*152d0*/  LDL.64 R2, [R1+0x30] ;  /* 0x0000300001027983 */ /* 0x000ea20000100a00 */
[----:B------:R-:W-:Y:S01]  /*152e0*/  PRMT R0, R0, 0x9910, RZ ;  /* 0x0000991000007816 */ /* 0x000fe200000000ff */
[----:B------:R-:W-:Y:S01]  /*152f0*/  BSSY B1, `(.L_x_2267) ;  /* 0x00002cf000017945 */ /* 0x000fe20003800000 */
[----:B-----5:R-:W-:Y:S02]  /*15300*/  IMAD.MOV.U32 R88, RZ, RZ, R6 ;  /* 0x000000ffff587224 */ /* 0x020fe400078e0006 */
[----:B------:R-:W-:Y:S02]  /*15310*/  ISETP.NE.AND P0, PT, R0, RZ, PT ;  /* 0x000000ff0000720c */ /* 0x000fe40003f05270 */
[----:B--2---:R-:W-:-:S11]  /*15320*/  SHF.R.S32.HI R18, RZ, 0x1f, R2 ;  /* 0x0000001fff127819 */ /* 0x004fd60000011402 */
        /* <DEDUP_REMOVED lines=29> */
[----:B-1----:R-:W3:Y:S01]  /*15500*/  LDL R6, [R1+0x60] ;  /* 0x0000600001067983 */ /* 0x002ee20000100800 */
[----:B------:R-:W-:-:S02]  /*15510*/  F2FP.PACK_AB R0, R75, R74 ;  /* 0x0000004a4b00723e */ /* 0x000fc400000000ff */
[----:B------:R-:W-:Y:S01]  /*15520*/  F2FP.PACK_AB R4, R41, R40 ;  /* 0x000000282904723e */ /* 0x000fe200000000ff */
[----:B----4-:R1:W-:Y:S04]  /*15530*/  STS [R8], R3 ;  /* 0x0000000308007388 */ /* 0x0103e80000000800 */
[----:B------:R4:W-:Y:S04]  /*15540*/  STS [R8+0x400], R2 ;  /* 0x0004000208007388 */ /* 0x0009e80000000800 */
[----:B------:R4:W-:Y:S01]  /*15550*/  STS [R5], R0 ;  /* 0x0000000005007388 */ /* 0x0009e20000000800 */
[----:B-1----:R-:W-:-:S02]  /*15560*/  F2FP.PACK_AB R3, R87, R86 ;  /* 0x000000565703723e */ /* 0x002fc400000000ff */
[----:B----4-:R-:W-:-:S03]  /*15570*/  F2FP.PACK_AB R2, R43, R42 ;  /* 0x0000002a2b02723e */ /* 0x010fc600000000ff */
[----:B------:R1:W-:Y:S01]  /*15580*/  STS [R5+0x400], R3 ;  /* 0x0004000305007388 */ /* 0x0003e20000000800 */
[----:B------:R-:W-:-:S03]  /*15590*/  F2FP.PACK_AB R0, R59, R58 ;  /* 0x0000003a3b00723e */ /* 0x000fc600000000ff */
[----:B------:R-:W-:Y:S04]  /*155a0*/  STS [R8+0x2000], R4 ;  /* 0x0020000408007388 */ /* 0x000fe80000000800 */
[----:B------:R4:W-:Y:S01]  /*155b0*/  STS [R8+0x2400], R0 ;  /* 0x0024000008007388 */ /* 0x0009e20000000800 */
[----:B-1----:R-:W-:-:S03]  /*155c0*/  F2FP.PACK_AB R3, R57, R56 ;  /* 0x000000383903723e */ /* 0x002fc600000000ff */
[----:B----4-:R-:W4:Y:S01]  /*155d0*/  LDL R8, [R1+0x54] ;  /* 0x0000540001087983 */ /* 0x010f220000100800 */
        /* <DEDUP_REMOVED lines=23> */
[----:B---3--:R-:W-:Y:S01]  /*15750*/  F2FP.PACK_AB R2, R77, R76 ;  /* 0x0000004c4d02723e */ /* 0x008fe200000000ff */
[----:B------:R-:W-:Y:S04]  /*15760*/  STS [R7+0x2400], R3 ;  /* 0x0024000307007388 */ /* 0x000fe80000000800 */
[----:B------:R1:W-:Y:S04]  /*15770*/  STS [R6], R2 ;  /* 0x0000000206007388 */ /* 0x0003e80000000800 */
[----:B------:R2:W-:Y:S01]  /*15780*/  STS [R6+0x400], R0 ;  /* 0x0004000006007388 */ /* 0x0005e20000000800 */
[----:B------:R-:W-:-:S03]  /*15790*/  F2FP.PACK_AB R4, R45, R44 ;  /* 0x0000002c2d04723e */ /* 0x000fc600000000ff */
[----:B------:R-:W3:Y:S01]  /*157a0*/  LDL.LU R9, [R1+0x44] ;  /* 0x0000440001097983 */ /* 0x000ee20000300800 */
        /* <DEDUP_REMOVED lines=11> */
[----:B----4-:R-:W-:Y:S02]  /*15860*/  IMAD.MOV.U32 R4, RZ, RZ, 0x4 ;  /* 0x00000004ff047424 */ /* 0x010fe400078e00ff */
[----:B------:R-:W-:Y:S02]  /*15870*/  IMAD.MOV.U32 R3, RZ, RZ, RZ ;  /* 0x000000ffff037224 */ /* 0x000fe400078e00ff */
[CC--:B------:R-:W-:Y:S01]  /*15880*/  @P1 IMAD.WIDE R6, R8.reuse, R4.reuse, c[0x0][0x508] ;  /* 0x0001420008061625 */ /* 0x0c0fe200078e0204 */
[----:B------:R-:W-:Y:S03]  /*15890*/  BAR.SYNC.DEFER_BLOCKING 0x1, 0x80 ;  /* 0x0042000000007b1d */ /* 0x000fe60000010000 */
[----:B------:R-:W-:-:S03]  /*158a0*/  IMAD.WIDE R4, R8, R4, c[0x0][0x500] ;  /* 0x0001400008047625 */ /* 0x000fc600078e0204 */
[----:B------:R2:W5:Y:S04]  /*158b0*/  @P1 LDG.E R11, [R6.64] ;  /* 0x00000008060b1981 */ /* 0x000568000c1e1900 */
[----:B------:R2:W5:Y:S01]  /*158c0*/  @P2 LDG.E R3, [R4.64] ;  /* 0x0000000804032981 */ /* 0x000562000c1e1900 */
[----:B---3--:R-:W-:-:S04]  /*158d0*/  ISETP.NE.AND P0, PT, R9, RZ, PT ;  /* 0x000000ff0900720c */ /* 0x008fc80003f05270 */
[----:B-1----:R-:W-:Y:S01]  /*158e0*/  SEL R2, R9, c[0x0][0x3d4], P0 ;  /* 0x0000f50009027a07 */ /* 0x002fe20000000000 */
[----:B------:R-:W-:Y:S05]  /*158f0*/  @P1 BRA `(.L_x_2269) ;  /* 0x0000004000001947 */ /* 0x000fea0003800000 */
[----:B--2---:R-:W-:Y:S05]  /*15900*/  @!P2 BRA `(.L_x_2269) ;  /* 0x000000300000a947 */ /* 0x004fea0003800000 */
[----:B------:R1:W2:Y:S04]  /*15910*/  LDG.E R0, [R4.64] ;  /* 0x0000000804007981 */ /* 0x0002a8000c1e1900 */
[----:B-1----:R-:W2:Y:S02]  /*15920*/  LDG.E R4, [R4.64+0x4] ;  /* 0x0000040804047981 */ /* 0x002ea4000c1e1900 */
[----:B--2--5:R-:W-:Y:S02]  /*15930*/  IADD3 R11, -R0, R4, RZ ;  /* 0x00000004000b7210 */ /* 0x024fe40007ffe1ff */
.L_x_2269:
[----:B--2---:R-:W2:Y:S04]  /*15940*/  LDL R4, [R1+0x3c] ;  /* 0x00003c0001047983 */ /* 0x004ea80000100800 */
[----:B------:R-:W2:Y:S04]  /*15950*/  LDL R89, [R1+0x38] ;  /* 0x0000380001597983 */ /* 0x000ea80000100800 */
[----:B------:R-:W3:Y:S04]  /*15960*/  LDL R25, [R1+0x40] ;  /* 0x0000400001197983 */ /* 0x000ee80000100800 */
[----:B------:R-:W4:Y:S04]  /*15970*/  LDL R14, [R1+0x4c] ;  /* 0x00004c00010e7983 */ /* 0x000f280000100800 */
[----:B------:R-:W4:Y:S04]  /*15980*/  LDL R28, [R1+0x84] ;  /* 0x00008400011c7983 */ /* 0x000f280000100800 */
[----:B------:R-:W4:Y:S01]  /*15990*/  LDL.LU R26, [R1+0x14] ;  /* 0x00001400011a7983 */ /* 0x000f220000300800 */
        /* <DEDUP_REMOVED lines=67> */
[----:B------:R-:W-:Y:S02]  /*15dd0*/  ISETP.GE.OR P1, PT, R16, R0, P0 ;  /* 0x000000001000720c */ /* 0x000fe40000726670 */
[----:B------:R-:W-:-:S05]  /*15de0*/  IADD3 R14, R5, 0x48, RZ ;  /* 0x00000048050e7810 */ /* 0x000fca0007ffe0ff */
[----:B-1----:R-:W-:Y:S04]  /*15df0*/  @!P4 ST.E [R12.64], R22 ;  /* 0x000000160c00c985 */ /* 0x002fe8000c101908 */
[----:B--2---:R-:W-:Y:S01]  /*15e00*/  @!P3 ST.E [R10.64], R23 ;  /* 0x000000170a00b985 */ /* 0x004fe2000c101908 */
[----:B------:R-:W-:-:S03]  /*15e10*/  ISETP.GE.AND P3, PT, R16, R0, PT ;  /* 0x000000001000720c */ /* 0x000fc60003f66270 */
[----:B----4-:R-:W-:Y:S01]  /*15e20*/  @!P1 ST.E [R8.64], R24 ;  /* 0x0000001808009985 */ /* 0x010fe2000c101908 */
[----:B------:R-:W-:Y:S02]  /*15e30*/  ISETP.GE.AND P1, PT, R14, R0, PT ;  /* 0x000000000e00720c */ /* 0x000fe40003f26270 */
[----:B------:R-:W-:-:S04]  /*15e40*/  LOP3.LUT R26, R26, 0xfffffffd, RZ, 0xc0, !PT ;  /* 0xfffffffd1a1a7812 */ /* 0x000fc800078ec0ff */
[----:B------:R-:W-:-:S04]  /*15e50*/  LOP3.LUT R26, R26, 0xfffffffe, RZ, 0xc0, !PT ;  /* 0xfffffffe1a1a7812 */ /* 0x000fc800078ec0ff */
[----:B------:R-:W-:Y:S01]  /*15e60*/  @P3 LOP3.LUT R26, R26, 0x1, RZ, 0xfc, !PT ;  /* 0x000000011a1a3812 */ /* 0x000fe200078efcff */
[----:B------:R-:W1:Y:S03]  /*15e70*/  SHFL.IDX PT, R6, R6, 0x3, 0x1c1f ;  /* 0x007c1f0006067f89 */ /* 0x000e6600000e0000 */
[----:B------:R-:W-:-:S05]  /*15e80*/  @P1 LOP3.LUT R26, R26, 0x2, RZ, 0xfc, !PT ;  /* 0x000000021a1a1812 */ /* 0x000fca00078efcff */
[----:B------:R2:W-:Y:S01]  /*15e90*/  STL [R1+0x14], R26 ;  /* 0x0000141a01007387 */ /* 0x0005e20000100800 */
[-C--:B------:R-:W-:Y:S02]  /*15ea0*/  ISETP.GE.OR P0, PT, R14, R0.reuse, P0 ;  /* 0x000000000e00720c */ /* 0x080fe40000706670 */
[----:B------:R-:W-:-:S11]  /*15eb0*/  ISETP.GE.AND P6, PT, R17, R0, PT ;  /* 0x000000001100720c */ /* 0x000fd60003fc6270 */
[----:B-1----:R2:W-:Y:S01]  /*15ec0*/  @!P0 ST.E [R6.64], R19 ;  /* 0x0000001306008985 */ /* 0x0025e2000c101908 */
[----:B------:R-:W-:Y:S01]  /*15ed0*/  ISETP.GE.AND P0, PT, R5, R0, PT ;  /* 0x000000000500720c */ /* 0x000fe20003f06270 */
[----:B------:R-:W-:Y:S05]  /*15ee0*/  @P2 BRA `(.L_x_2270) ;  /* 0x0000079000002947 */ /* 0x000fea0003800000 */
[----:B--2---:R-:W2:Y:S01]  /*15ef0*/  LDL R26, [R1+0x74] ;  /* 0x00007400011a7983 */ /* 0x004ea20000100800 */
[----:B------:R-:W-:Y:S01]  /*15f00*/  IMAD R15, R15, c[0x0][0x3a0], RZ ;  /* 0x0000e8000f0f7a24 */ /* 0x000fe200078e02ff */
[----:B------:R-:W-:Y:S01]  /*15f10*/  SHF.R.S32.HI R7, RZ, 0x1f, R2 ;  /* 0x0000001fff077819 */ /* 0x000fe20000011402 */
        /* <DEDUP_REMOVED lines=42> */
.L_x_2351:
[----:B------:R-:W-:Y:S05]  /*161c0*/  BRA.DIV ~URZ, `(.L_x_2272) ;  /* 0x00003ce27f007947 */ /* 0x000fea000b800000 */
[----:B------:R3:W4:Y:S02]  /*161d0*/  SHFL.IDX PT, R2, R7, RZ, 0x181f ;  /* 0x00181fff07027589 */ /* 0x00072400000e0000 */
.L_x_2352:
        /* <DEDUP_REMOVED lines=9> */
.L_x_2353:
        /* <DEDUP_REMOVED lines=8> */
.L_x_2354:
[----:B------:R-:W-:Y:S05]  /*162f0*/  BRA.DIV ~URZ, `(.L_x_2275) ;  /* 0x00003d627f007947 */ /* 0x000fea000b800000 */
[----:B-1----:R1:W2:Y:S02]  /*16300*/  SHFL.IDX PT, R2, R7, 0x2, 0x181f ;  /* 0x00581f0007027f89 */ /* 0x0022a400000e0000 */
.L_x_2355:
        /* <DEDUP_REMOVED lines=9> */
.L_x_2356:
        /* <DEDUP_REMOVED lines=8> */
.L_x_2357:
[----:B------:R-:W-:Y:S05]  /*16420*/  BRA.DIV ~URZ, `(.L_x_2278) ;  /* 0x00003de27f007947 */ /* 0x000fea000b800000 */
[----:B--2---:R2:W1:Y:S02]  /*16430*/  SHFL.IDX PT, R2, R7, 0x4, 0x181f ;  /* 0x00981f0007027f89 */ /* 0x00446400000e0000 */
.L_x_2358:
        /* <DEDUP_REMOVED lines=9> */
.L_x_2359:
        /* <DEDUP_REMOVED lines=8> */
.L_x_2360:
[----:B------:R-:W-:Y:S05]  /*16550*/  BRA.DIV ~URZ, `(.L_x_2281) ;  /* 0x00003e627f007947 */ /* 0x000fea000b800000 */
[----:B--2---:R2:W3:Y:S02]  /*16560*/  SHFL.IDX PT, R2, R7, 0x6, 0x181f ;  /* 0x00d81f0007027f89 */ /* 0x0044e400000e0000 */
.L_x_2361:
        /* <DEDUP_REMOVED lines=9> */
.L_x_2362:
        /* <DEDUP_REMOVED lines=8> */
.L_x_2270:
[----:B------:R-:W3:Y:S04]  /*16680*/  LDL.LU R5, [R1+0x40] ;  /* 0x0000400001057983 */ /* 0x000ee80000300800 */
[----:B------:R-:W4:Y:S01]  /*16690*/  LDL.LU R9, [R1+0x4c] ;  /* 0x00004c0001097983 */ /* 0x000f220000300800 */
[----:B------:R-:W-:Y:S01]  /*166a0*/  IMAD R15, R15, c[0x0][0x408], RZ ;  /* 0x000102000f0f7a24 */ /* 0x000fe200078e02ff */
[----:B------:R-:W-:Y:S01]  /*166b0*/  SHF.R.S32.HI R0, RZ, 0x1f, R2 ;  /* 0x0000001fff007819 */ /* 0x000fe20000011402 */
[----:B--2---:R-:W-:-:S04]  /*166c0*/  IMAD.WIDE.U32 R6, R3, c[0x0][0x408], RZ ;  /* 0x0001020003067a25 */ /* 0x004fc800078e00ff */
[----:B------:R-:W-:Y:S02]  /*166d0*/  IMAD R3, R3, c[0x0][0x40c], R15 ;  /* 0x0001030003037a24 */ /* 0x000fe400078e020f */
[----:B------:R-:W-:Y:S02]  /*166e0*/  IMAD R0, R0, c[0x0][0x440], RZ ;  /* 0x0001100000007a24 */ /* 0x000fe400078e02ff */
[----:B------:R-:W-:Y:S01]  /*166f0*/  @P5 IMAD.HI.U32 R8, R4, c[0x0][0x4ec], RZ ;  /* 0x00013b0004085a27 */ /* 0x000fe200078e00ff */
[----:B------:R-:W-:-:S05]  /*16700*/  IADD3 R7, R7, R3, RZ ;  /* 0x0000000307077210 */ /* 0x000fca0007ffe0ff */
[----:B---3--:R-:W-:-:S04]  /*16710*/  IMAD.WIDE.U32 R6, R5, c[0x0][0x438], R6 ;  /* 0x00010e0005067a25 */ /* 0x008fc800078e0006 */
        /* <DEDUP_REMOVED lines=8> */
[----:B----4-:R-:W-:-:S04]  /*167a0*/  IMAD.WIDE.U32 R2, R9, c[0x0][0x448], R2 ;  /* 0x0001120009027a25 */ /* 0x010fc800078e0002 */
        /* <DEDUP_REMOVED lines=15> */
.L_x_2363:
[----:B------:R-:W-:Y:S05]  /*168a0*/  BRA.DIV ~URZ, `(.L_x_2285) ;  /* 0x00003cc27f007947 */ /* 0x000fea000b800000 */
[----:B------:R3:W4:Y:S02]  /*168b0*/  SHFL.IDX PT, R2, R21, RZ, 0x1c1f ;  /* 0x001c1fff15027589 */ /* 0x00072400000e0000 */
.L_x_2364:
[C---:B------:R-:W-:Y:S01]  /*168c0*/  IADD3 R11, R242.reuse, 0x8, RZ ;  /* 0x00000008f20b7810 */ /* 0x040fe20007ffe0ff */
[----:B------:R-:W-:Y:S01]  /*168d0*/  BSSY B0, `(.L_x_2286) ;  /* 0x0000030000007945 */ /* 0x000fe20003800000 */
        /* <DEDUP_REMOVED lines=17> */
[----:B------:R-:W-:Y:S02]  /*169f0*/  ISETP.GE.AND P3, PT, R10, c[0x0][0x3c8], PT ;  /* 0x0000f2000a007a0c */ /* 0x000fe40003f66270 */
        /* <DEDUP_REMOVED lines=29> */
.L_x_2287:
[----:B------:R-:W-:Y:S05]  /*16bd0*/  BSYNC B0 ;  /* 0x0000000000007941 */ /* 0x000fea0003800000 */
.L_x_2286:
[----:B------:R-:W-:Y:S05]  /*16be0*/  BRA.DIV ~URZ, `(.L_x_2288) ;  /* 0x000039f27f007947 */ /* 0x000fea000b800000 */
[----:B--2---:R2:W1:Y:S04]  /*16bf0*/  SHFL.IDX PT, R12, R13, 0x1, 0x1c1f ;  /* 0x003c1f000d0c7f89 */ /* 0x00446800000e0000 */
[----:B----4-:R2:W4:Y:S02]  /*16c00*/  SHFL.IDX PT, R2, R21, 0x1, 0x1c1f ;  /* 0x003c1f0015027f89 */ /* 0x01052400000e0000 */
.L_x_2365:
[----:B------:R-:W-:Y:S01]  /*16c10*/  BSSY B0, `(.L_x_2289) ;  /* 0x0000022000007945 */ /* 0x000fe20003800000 */
[----:B------:R-:W-:Y:S05]  /*16c20*/  @P6 BRA `(.L_x_2290) ;  /* 0x0000020000006947 */ /* 0x000fea0003800000 */
[----:B------:R-:W-:Y:S02]  /*16c30*/  ISETP.GE.AND P1, PT, R242, c[0x0][0x3c8], PT ;  /* 0x0000f200f2007a0c */ /* 0x000fe40003f26270 */
[----:B------:R-:W-:Y:S02]  /*16c40*/  ISETP.GE.AND P0, PT, R11, c[0x0][0x3c8], PT ;  /* 0x0000f2000b007a0c */ /* 0x000fe40003f06270 */
[----:B------:R-:W-:Y:S02]  /*16c50*/  ISETP.GE.AND P2, PT, R10, c[0x0][0x3c8], PT ;  /* 0x0000f2000a007a0c */ /* 0x000fe40003f46270 */
[----:B------:R-:W-:-:S02]  /*16c60*/  ISETP.GE.AND P4, PT, R8, c[0x0][0x3c8], PT ;  /* 0x0000f20008007a0c */ /* 0x000fc40003f86270 */
[----:B------:R-:W-:-:S05]  /*16c70*/  ISETP.GE.AND P5, PT, R7, c[0x0][0x3c8], PT ;  /* 0x0000f20007007a0c */ /* 0x000fca0003fa6270 */
        /* <DEDUP_REMOVED lines=27> */
.L_x_2290:
[----:B------:R-:W-:Y:S05]  /*16e30*/  BSYNC B0 ;  /* 0x0000000000007941 */ /* 0x000fea0003800000 */
.L_x_2289:
[----:B------:R-:W-:Y:S05]  /*16e40*/  BRA.DIV ~URZ, `(.L_x_2291) ;  /* 0x000038627f007947 */ /* 0x000fea000b800000 */
[----:B-1----:R1:W2:Y:S02]  /*16e50*/  SHFL.IDX PT, R12, R13, 0x2, 0x1c1f ;  /* 0x005c1f000d0c7f89 */ /* 0x0022a400000e0000 */
.L_x_2366:
[----:B------:R-:W-:Y:S05]  /*16e60*/  BRA.DIV ~URZ, `(.L_x_2292) ;  /* 0x000038b27f007947 */ /* 0x000fea000b800000 */
[----:B----4-:R4:W1:Y:S02]  /*16e70*/  SHFL.IDX PT, R2, R21, 0x2, 0x1c1f ;  /* 0x005c1f0015027f89 */ /* 0x01086400000e0000 */
.L_x_2367:
[----:B------:R-:W5:Y:S01]  /*16e80*/  LDL R3, [R1+0x14] ;  /* 0x0000140001037983 */ /* 0x000f620000100800 */
[----:B------:R-:W-:Y:S01]  /*16e90*/  BSSY B0, `(.L_x_2293) ;  /* 0x0000023000007945 */ /* 0x000fe20003800000 */
[----:B-----5:R-:W-:-:S13]  /*16ea0*/  LOP3.LUT P0, RZ, R3, 0x1, RZ, 0xc0, !PT ;  /* 0x0000000103ff7812 */ /* 0x020fda000780c0ff */
[----:B------:R-:W-:Y:S05]  /*16eb0*/  @P0 BRA `(.L_x_2294) ;  /* 0x0000020000000947 */ /* 0x000fea0003800000 */
[----:B------:R-:W-:Y:S02]  /*16ec0*/  ISETP.GE.AND P1, PT, R242, c[0x0][0x3c8], PT ;  /* 0x0000f200f2007a0c */ /* 0x000fe40003f26270 */
[----:B------:R-:W-:Y:S02]  /*16ed0*/  ISETP.GE.AND P0, PT, R11, c[0x0][0x3c8], PT ;  /* 0x0000f2000b007a0c */ /* 0x000fe40003f06270 */
[----:B------:R-:W-:Y:S02]  /*16ee0*/  ISETP.GE.AND P4, PT, R10, c[0x0][0x3c8], PT ;  /* 0x0000f2000a007a0c */ /* 0x000fe40003f86270 */
[----:B------:R-:W-:-:S07]  /*16ef0*/  ISETP.GE.AND P5, PT, R8, c[0x0][0x3c8], PT ;  /* 0x0000f20008007a0c */ /* 0x000fce0003fa6270 */
[CC--:B-1----:R-:W-:Y:S02]  /*16f00*/  @!P1 LEA R16, P2, R242.reuse, R2.reuse, 0x2 ;  /* 0x00000002f2109211 */ /* 0x0c2fe400078410ff */
[C---:B------:R-:W-:Y:S02]  /*16f10*/  @!P0 LEA R14, P3, R11.reuse, R2, 0x2 ;  /* 0x000000020b0e8211 */ /* 0x040fe400078610ff */
[----:B--2---:R-:W-:Y:S02]  /*16f20*/  @!P1 LEA.HI.X R17, R242, R12, R20, 0x2, P2 ;  /* 0x0000000cf2119211 */ /* 0x004fe400010f1414 */
[C---:B------:R-:W-:Y:S02]  /*16f30*/  @!P4 LEA R18, P2, R10.reuse, R2, 0x2 ;  /* 0x000000020a12c211 */ /* 0x040fe400078410ff */
[-C--:B------:R-:W-:Y:S01]  /*16f40*/  @!P0 LEA.HI.X R15, R11, R12.reuse, R22, 0x2, P3 ;  /* 0x0000000c0b0f8211 */ /* 0x080fe200018f1416 */
[----:B------:R1:W-:Y:S01]  /*16f50*/  @!P1 ST.E.64 [R16.64], R48 ;  /* 0x0000003010009985 */ /* 0x0003e2000c101b08 */
[----:B------:R-:W-:-:S02]  /*16f60*/  @!P4 LEA.HI.X R19, R10, R12, R24, 0x2, P2 ;  /* 0x0000000c0a13c211 */ /* 0x000fc400010f1418 */
[----:B------:R-:W-:Y:S01]  /*16f70*/  ISETP.GE.AND P2, PT, R6, c[0x0][0x3c8], PT ;  /* 0x0000f20006007a0c */ /* 0x000fe20003f46270 */
[----:B------:R2:W-:Y:S01]  /*16f80*/  @!P0 ST.E.64 [R14.64], R38 ;  /* 0x000000260e008985 */ /* 0x0005e2000c101b08 */
[----:B------:R-:W-:Y:S02]  /*16f90*/  ISETP.GE.AND P3, PT, R7, c[0x0][0x3c8], PT ;  /* 0x0000f20007007a0c */ /* 0x000fe40003f66270 */
[----:B------:R-:W-:Y:S01]  /*16fa0*/  ISETP.GE.AND P1, PT, R4, c[0x0][0x3c8], PT ;  /* 0x0000f20004007a0c */ /* 0x000fe20003f26270 */
[----:B------:R5:W-:Y:S01]  /*16fb0*/  @!P4 ST.E.64 [R18.64], R40 ;  /* 0x000000281200c985 */ /* 0x000be2000c101b08 */
[----:B------:R-:W-:-:S07]  /*16fc0*/  ISETP.GE.AND P0, PT, R0, c[0x0][0x3c8], PT ;  /* 0x0000f20000007a0c */ /* 0x000fce0003f06270 */
[-C--:B-1----:R-:W-:Y:S02]  /*16fd0*/  @!P2 LEA R16, P4, R6, R2.reuse, 0x2 ;  /* 0x000000020610a211 */ /* 0x082fe400078810ff */
        /* <DEDUP_REMOVED lines=14> */
.L_x_2294:
[----:B------:R-:W-:Y:S05]  /*170c0*/  BSYNC B0 ;  /* 0x0000000000007941 */ /* 0x000fea0003800000 */
.L_x_2293:
[----:B------:R-:W-:Y:S05]  /*170d0*/  BRA.DIV ~URZ, `(.L_x_2295) ;  /* 0x000036b27f007947 */ /* 0x000fea000b800000 */
[----:B--2---:R2:W3:Y:S04]  /*170e0*/  SHFL.IDX PT, R12, R13, 0x3, 0x1c1f ;  /* 0x007c1f000d0c7f89 */ /* 0x0044e800000e0000 */
[----:B-1----:R2:W1:Y:S02]  /*170f0*/  SHFL.IDX PT, R2, R21, 0x3, 0x1c1f ;  /* 0x007c1f0015027f89 */ /* 0x00246400000e0000 */
.L_x_2368:
[----:B------:R-:W5:Y:S02]  /*17100*/  LDL R3, [R1+0x14] ;  /* 0x0000140001037983 */ /* 0x000f640000100800 */
[----:B-----5:R-:W-:-:S13]  /*17110*/  LOP3.LUT P0, RZ, R3, 0x2, RZ, 0xc0, !PT ;  /* 0x0000000203ff7812 */ /* 0x020fda000780c0ff */
[----:B------:R-:W-:Y:S05]  /*17120*/  @P0 BRA `(.L_x_2283) ;  /* 0x00000eb000000947 */ /* 0x000fea0003800000 */
[----:B------:R-:W-:Y:S02]  /*17130*/  ISETP.GE.AND P4, PT, R10, c[0x0][0x3c8], PT ;  /* 0x0000f2000a007a0c */ /* 0x000fe40003f86270 */
[----:B------:R-:W-:Y:S02]  /*17140*/  ISETP.GE.AND P0, PT, R242, c[0x0][0x3c8], PT ;  /* 0x0000f200f2007a0c */ /* 0x000fe40003f06270 */
[----:B------:R-:W-:Y:S02]  /*17150*/  ISETP.GE.AND P5, PT, R11, c[0x0][0x3c8], PT ;  /* 0x0000f2000b007a0c */ /* 0x000fe40003fa6270 */
[----:B------:R-:W-:Y:S02]  /*17160*/  ISETP.GE.AND P3, PT, R8, c[0x0][0x3c8], PT ;  /* 0x0000f20008007a0c */ /* 0x000fe40003f66270 */
[----:B------:R-:W-:-:S05]  /*17170*/  ISETP.GE.AND P2, PT, R7, c[0x0][0x3c8], PT ;  /* 0x0000f20007007a0c */ /* 0x000fca0003f46270 */
[-C--:B-1----:R-:W-:Y:S02]  /*17180*/  @!P4 LEA R16, P6, R10, R2.reuse, 0x2 ;  /* 0x000000020a10c211 */ /* 0x082fe400078c10ff */
[----:B------:R-:W-:-:S04]  /*17190*/  @!P0 LEA R14, P1, R242, R2, 0x2 ;  /* 0x00000002f20e8211 */ /* 0x000fc800078210ff */
[----:B---3--:R-:W-:Y:S02]  /*171a0*/  @!P0 LEA.HI.X R15, R242, R12, R20, 0x2, P1 ;  /* 0x0000000cf20f8211 */ /* 0x008fe400008f1414 */
[----:B------:R-:W-:-:S03]  /*171b0*/  ISETP.GE.AND P1, PT, R6, c[0x0][0x3c8], PT ;  /* 0x0000f20006007a0c */ /* 0x000fc60003f26270 */
[----:B------:R1:W-:Y:S01]  /*171c0*/  @!P0 ST.E.64 [R14.64], R34 ;  /* 0x000000220e008985 */ /* 0x0003e2000c101b08 */
[C---:B------:R-:W-:Y:S02]  /*171d0*/  @!P5 LEA R18, P0, R11.reuse, R2, 0x2 ;  /* 0x000000020b12d211 */ /* 0x040fe400078010ff */
[----:B------:R-:W-:Y:S02]  /*171e0*/  P2R R3, PR, RZ, 0x40 ;  /* 0x00000040ff037803 */ /* 0x000fe40000000000 */
        /* <DEDUP_REMOVED lines=24> */
.L_x_2268:
[----:B------:R-:W2:Y:S04]  /*17370*/  LDL.LU R7, [R1+0x44] ;  /* 0x0000440001077983 */ /* 0x000ea80000300800 */
[----:B-1----:R-:W3:Y:S01]  /*17380*/  LDL R6, [R1+0x54] ;  /* 0x0000540001067983 */ /* 0x002ee20000100800 */
        /* <DEDUP_REMOVED lines=18> */
.L_x_2296:
        /* <DEDUP_REMOVED lines=58> */
.L_x_2298:
[----:B------:R-:W-:Y:S05]  /*17850*/  BSYNC B0 ;  /* 0x0000000000007941 */ /* 0x000fea0003800000 */
.L_x_2297:
        /* <DEDUP_REMOVED lines=46> */
.L_x_2369:
[----:B------:R-:W-:Y:S05]  /*17b40*/  BRA.DIV ~URZ, `(.L_x_2300) ;  /* 0x00002d827f007947 */ /* 0x000fea000b800000 */
[----:B------:R3:W4:Y:S02]  /*17b50*/  SHFL.IDX PT, R2, R7, RZ, 0x181f ;  /* 0x00181fff07027589 */ /* 0x00072400000e0000 */
.L_x_2370:
        /* <DEDUP_REMOVED lines=9> */
.L_x_2371:
        /* <DEDUP_REMOVED lines=8> */
.L_x_2372:
[----:B------:R-:W-:Y:S05]  /*17c70*/  BRA.DIV ~URZ, `(.L_x_2303) ;  /* 0x00002e027f007947 */ /* 0x000fea000b800000 */
[----:B-1----:R1:W2:Y:S02]  /*17c80*/  SHFL.IDX PT, R2, R7, 0x2, 0x181f ;  /* 0x00581f0007027f89 */ /* 0x0022a400000e0000 */
.L_x_2373:
        /* <DEDUP_REMOVED lines=9> */
.L_x_2374:
        /* <DEDUP_REMOVED lines=8> */
.L_x_2375:
[----:B------:R-:W-:Y:S05]  /*17da0*/  BRA.DIV ~URZ, `(.L_x_2306) ;  /* 0x00002e827f007947 */ /* 0x000fea000b800000 */
[----:B--2---:R2:W1:Y:S02]  /*17db0*/  SHFL.IDX PT, R2, R7, 0x4, 0x181f ;  /* 0x00981f0007027f89 */ /* 0x00446400000e0000 */
.L_x_2376:
        /* <DEDUP_REMOVED lines=9> */
.L_x_2377:
        /* <DEDUP_REMOVED lines=8> */
.L_x_2378:
[----:B------:R-:W-:Y:S05]  /*17ed0*/  BRA.DIV ~URZ, `(.L_x_2309) ;  /* 0x00002f027f007947 */ /* 0x000fea000b800000 */
[----:B--2---:R2:W3:Y:S02]  /*17ee0*/  SHFL.IDX PT, R2, R7, 0x6, 0x181f ;  /* 0x00d81f0007027f89 */ /* 0x0044e400000e0000 */
.L_x_2379:
        /* <DEDUP_REMOVED lines=9> */
.L_x_2380:
[----:B------:R-:W5:Y:S01]  /*17f80*/  LDL.64 R8, [R1+0x30] ;  /* 0x0000300001087983 */ /* 0x000f620000100a00 */
[----:B------:R-:W-:-:S04]  /*17f90*/  IADD3 R0, R0, 0x70, RZ ;  /* 0x0000007000007810 */ /* 0x000fc80007ffe0ff */
[----:B------:R-:W-:-:S13]  /*17fa0*/  ISETP.GE.OR P0, PT, R0, R4, P2 ;  /* 0x000000040000720c */ /* 0x000fda0001706670 */
[----:B----45:R-:W-:-:S04]  /*17fb0*/  @!P0 LEA R2, P1, R8, R2, 0x1 ;  /* 0x0000000208028211 */ /* 0x030fc800078208ff */
[----:B---3--:R-:W-:-:S05]  /*17fc0*/  @!P0 LEA.HI.X R3, R8, R6, R18, 0x1, P1 ;  /* 0x0000000608038211 */ /* 0x008fca00008f0c12 */
[----:B------:R3:W-:Y:S04]  /*17fd0*/  @!P0 ST.E.128 [R2.64], RZ ;  /* 0x000000ff02008985 */ /* 0x0007e8000c101d08 */
.L_x_2283:
[----:B------:R-:W-:Y:S05]  /*17fe0*/  BSYNC B1 ;  /* 0x0000000000017941 */ /* 0x000fea0003800000 */
.L_x_2267:
        /* <DEDUP_REMOVED lines=15> */
.L_x_2381:
[----:B------:R-:W-:Y:S05]  /*180e0*/  BRA.DIV ~URZ, `(.L_x_2313) ;  /* 0x00002ea27f007947 */ /* 0x000fea000b800000 */
[----:B------:R3:W1:Y:S02]  /*180f0*/  SHFL.IDX PT, R8, R88, 0x1, 0x1f ;  /* 0x00201f0058087f89 */ /* 0x00066400000e0000 */
.L_x_2382:
        /* <DEDUP_REMOVED lines=19> */
.L_x_2383:
        /* <DEDUP_REMOVED lines=16> */
.L_x_2384:
[----:B----4-:R-:W-:Y:S01]  /*18330*/  IMAD R0, R0, c[0x0][0x538], RZ ;  /* 0x00014e0000007a24 */ /* 0x010fe200078e02ff */
[----:B------:R-:W-:Y:S04]  /*18340*/  BSSY B1, `(.L_x_2316) ;  /* 0x00000ce000017945 */ /* 0x000fe80003800000 */
[----:B-1----:R-:W-:-:S04]  /*18350*/  IADD3 R8, R0, R8, RZ ;  /* 0x0000000800087210 */ /* 0x002fc80007ffe0ff */
[----:B--2---:R-:W-:-:S13]  /*18360*/  ISETP.GT.AND P0, PT, R8, R10, PT ;  /* 0x0000000a0800720c */ /* 0x004fda0003f04270 */
[----:B------:R-:W-:Y:S05]  /*18370*/  @P0 BRA `(.L_x_2317) ;  /* 0x0000025000000947 */ /* 0x000fea0003800000 */
.L_x_2321:
        /* <DEDUP_REMOVED lines=17> */
.L_x_2385:
        /* <DEDUP_REMOVED lines=16> */
.L_x_2386:
[----:B--2---:R-:W-:-:S05]  /*18590*/  IMAD R0, R0, c[0x0][0x538], RZ ;  /* 0x00014e0000007a24 */ /* 0x004fca00078e02ff */
[----:B------:R-:W-:-:S04]  /*185a0*/  IADD3 R8, R0, R8, RZ ;  /* 0x0000000800087210 */ /* 0x000fc80007ffe0ff */
[----:B------:R-:W-:-:S13]  /*185b0*/  ISETP.GT.AND P0, PT, R8, R10, PT ;  /* 0x0000000a0800720c */ /* 0x000fda0003f04270 */
[----:B-1----:R-:W-:Y:S05]  /*185c0*/  @!P0 BRA `(.L_x_2321) ;  /* 0xfffffdb000008947 */ /* 0x002fea000383ffff */
.L_x_2317:
[----:B------:R-:W-:-:S05]  /*185d0*/  IADD3 R12, -R0, R8, RZ ;  /* 0x00000008000c7210 */ /* 0x000fca0007ffe1ff */
[----:B------:R-:W-:-:S05]  /*185e0*/  IMAD R0, R4, c[0x0][0x538], R12 ;  /* 0x00014e0004007a24 */ /* 0x000fca00078e020c */
[----:B------:R-:W-:Y:S01]  /*185f0*/  ISETP.GT.AND P0, PT, R0, R10, PT ;  /* 0x0000000a0000720c */ /* 0x000fe20003f04270 */
[----:B------:R-:W-:-:S12]  /*18600*/  BRA.DIV ~URZ, `(.L_x_2322) ;  /* 0x00002de27f007947 */ /* 0x000fd8000b800000 */
[----:B------:R-:W-:-:S03]  /*18610*/  VOTE.ANY R8, PT, !P0 ;  /* 0x0000000000087806 */ /* 0x000fc600040e0100 */
.L_x_2387:
[----:B------:R-:W2:Y:S01]  /*18620*/  LDL.LU R2, [R1+0x54] ;  /* 0x0000540001027983 */ /* 0x000ea20000300800 */
[----:B------:R-:W2:Y:S02]  /*18630*/  POPC R0, R8 ;  /* 0x0000000800007309 */ /* 0x000ea40000000000 */
[----:B--2---:R-:W-:-:S05]  /*18640*/  IADD3 R2, R0, R2, RZ ;  /* 0x0000000200027210 */ /* 0x004fca0007ffe0ff */
[----:B------:R1:W-:Y:S01]  /*18650*/  STL [R1+0x54], R2 ;  /* 0x0000540201007387 */ /* 0x0003e20000100800 */
[----:B------:R-:W-:Y:S05]  /*18660*/  BRA.DIV ~URZ, `(.L_x_2323) ;  /* 0x00002dd27f007947 */ /* 0x000fea000b800000 */
[----:B------:R2:W4:Y:S04]  /*18670*/  SHFL.IDX PT, R11, R6, R0, 0x1f ;  /* 0x00001f00060b7589 */ /* 0x00052800000e0000 */
[----:B------:R2:W1:Y:S02]  /*18680*/  SHFL.IDX PT, R7, R7, R0, 0x1f ;  /* 0x00001f0007077589 */ /* 0x00046400000e0000 */
.L_x_2388:
[----:B------:R-:W-:Y:S01]  /*18690*/  ISETP.NE.AND P0, PT, R8, RZ, PT ;  /* 0x000000ff0800720c */ /* 0x000fe20003f05270 */
[----:B------:R-:W-:-:S12]  /*186a0*/  BSSY B0, `(.L_x_2324) ;  /* 0x0000005000007945 */ /* 0x000fd80003800000 */
[----:B------:R-:W-:Y:S05]  /*186b0*/  @!P0 BRA `(.L_x_2325) ;  /* 0x0000003000008947 */ /* 0x000fea0003800000 */
[----:B--2---:R-:W-:Y:S01]  /*186c0*/  IADD3 R0, R0, -0x1, RZ ;  /* 0xffffffff00007810 */ /* 0x004fe20007ffe0ff */
[----:B------:R-:W-:Y:S05]  /*186d0*/  BRA.DIV ~URZ, `(.L_x_2326) ;  /* 0x00002e327f007947 */ /* 0x000fea000b800000 */
[----:B------:R2:W3:Y:S02]  /*186e0*/  SHFL.IDX PT, R13, R4, R0, 0x1f ;  /* 0x00001f00040d7589 */ /* 0x0004e400000e0000 */
.L_x_2325:
[----:B------:R-:W-:Y:S05]  /*186f0*/  BSYNC B0 ;  /* 0x0000000000007941 */ /* 0x000fea0003800000 */
.L_x_2324:
        /* <DEDUP_REMOVED lines=68> */
.L_x_2328:
        /* <DEDUP_REMOVED lines=68> */
.L_x_2329:
[----:B------:R-:W-:Y:S05]  /*18f80*/  BSYNC B0 ;  /* 0x0000000000007941 */ /* 0x000fea0003800000 */
.L_x_2327:
[----:B------:R-:W-:-:S04]  /*18f90*/  LOP3.LUT R2, RZ, R2, RZ, 0x33, !PT ;  /* 0x00000002ff027212 */ /* 0x000fc800078e33ff */
[----:B-1----:R-:W-:-:S05]  /*18fa0*/  IADD3 R0, R2, R11, RZ ;  /* 0x0000000b02007210 */ /* 0x002fca0007ffe0ff */
[----:B------:R1:W-:Y:S01]  /*18fb0*/  STL [R1+0x4c], R0 ;  /* 0x00004c0001007387 */ /* 0x0003e20000100800 */
[----:B------:R-:W-:Y:S05]  /*18fc0*/  BRA `(.L_x_2330) ;  /* 0x0000005000007947 */ /* 0x000fea0003800000 */
.L_x_2318:
[----:B------:R-:W-:Y:S01]  /*18fd0*/  MOV R0, c[0x0][0x53c] ;  /* 0x00014f0000007a02 */ /* 0x000fe20000000f00 */
[----:B------:R1:W-:Y:S04]  /*18fe0*/  STL [R1+0x48], R10 ;  /* 0x0000480a01007387 */ /* 0x0003e80000100800 */
[----:B------:R1:W-:Y:S04]  /*18ff0*/  STL [R1+0x4c], RZ ;  /* 0x00004cff01007387 */ /* 0x0003e80000100800 */
[----:B------:R1:W-:Y:S04]  /*19000*/  STL [R1+0x50], RZ ;  /* 0x000050ff01007387 */ /* 0x0003e80000100800 */
[----:B------:R1:W-:Y:S02]  /*19010*/  STL [R1+0x54], R0 ;  /* 0x0000540001007387 */ /* 0x0003e40000100800 */
.L_x_2330:
[----:B------:R-:W-:Y:S05]  /*19020*/  BSYNC B1 ;  /* 0x0000000000017941 */ /* 0x000fea0003800000 */
.L_x_2316:
        /* <DEDUP_REMOVED lines=9> */
.L_x_2311:
[----:B-1----:R-:W3:Y:S02]  /*190c0*/  LDL R0, [R1+0x54] ;  /* 0x0000540001007983 */ /* 0x002ee40000100800 */
[----:B---3--:R-:W-:-:S13]  /*190d0*/  ISETP.GE.AND P0, PT, R0, c[0x0][0x53c], PT ;  /* 0x00014f0000007a0c */ /* 0x008fda0003f06270 */
[----:B--2-4-:R-:W-:Y:S01]  /*190e0*/  @P0 CALL.REL.NOINC `(.L_x_2331) ;  /* 0x0000001000000944 */ /* 0x014fe20003c00000 */
[----:B------:R-:W-:Y:S05]  /*190f0*/  BRA `(.L_x_2332) ;  /* 0xfffe887000007947 */ /* 0x000fea000383ffff */
.L_x_2331:
[----:B------:R-:W-:Y:S05]  /*19100*/  EXIT ;  /* 0x000000000000794d */ /* 0x000fea0003800000 */
.L_x_2147:
[----:B------:R-:W-:Y:S01]  /*19110*/  IMAD.MOV.U32 R0, RZ, RZ, R5 ;  /* 0x000000ffff007224 */ /* 0x000fe200078e0005 */
[----:B------:R-:W-:Y:S02]  /*19120*/  MOV R2, 0x1 ;  /* 0x0000000100027802 */ /* 0x000fe40000000f00 */
[----:B------:R-:W-:Y:S02]  /*19130*/  MOV R3, 0x19150 ;  /* 0x0001915000037802 */ /* 0x000fe40000000f00 */
[----:B------:R-:W-:Y:S05]  /*19140*/  CALL.REL.NOINC `($__internal_36_$__cuda_sm70_shflsync_up_p) ;  /* 0x000024c000007944 */ /* 0x000fea0003c00000 */
[----:B------:R-:W-:Y:S01]  /*19150*/  MOV R0, R4 ;  /* 0x0000000400007202 */ /* 0x000fe20000000f00 */
[----:B------:R-:W-:Y:S05]  /*19160*/  BRA `(.L_x_2333) ;  /* 0xfffe731000007947 */ /* 0x000fea000383ffff */
.L_x_2148:
[----:B------:R-:W-:Y:S01]  /*19170*/  IMAD.MOV.U32 R0, RZ, RZ, R5 ;  /* 0x000000ffff007224 */ /* 0x000fe200078e0005 */
[----:B------:R-:W-:Y:S02]  /*19180*/  MOV R2, 0x2 ;  /* 0x0000000200027802 */ /* 0x000fe40000000f00 */
[----:B------:R-:W-:Y:S02]  /*19190*/  MOV R3, 0x191b0 ;  /* 0x000191b000037802 */ /* 0x000fe40000000f00 */
[----:B------:R-:W-:Y:S05]  /*191a0*/  CALL.REL.NOINC `($__internal_36_$__cuda_sm70_shflsync_up_p) ;  /* 0x0000246000007944 */ /* 0x000fea0003c00000 */
[----:B------:R-:W-:Y:S01]  /*191b0*/  SEL R0, R4, RZ, P4 ;  /* 0x000000ff04007207 */ /* 0x000fe20002000000 */
[----:B------:R-:W-:Y:S01]  /*191c0*/  IMAD.MOV.U32 R2, RZ, RZ, 0x4 ;  /* 0x00000004ff027424 */ /* 0x000fe200078e00ff */
[----:B------:R-:W-:-:S03]  /*191d0*/  MOV R3, 0x19200 ;  /* 0x0001920000037802 */ /* 0x000fc60000000f00 */
[----:B------:R-:W-:Y:S02]  /*191e0*/  IMAD.IADD R0, R5, 0x1, R0 ;  /* 0x0000000105007824 */ /* 0x000fe400078e0200 */
        /* <DEDUP_REMOVED lines=13> */
[----:B------:R-:W-:Y:S02]  /*192c0*/  MOV R3, 0x1f ;  /* 0x0000001f00037802 */ /* 0x000fe40000000f00 */
[----:B------:R-:W-:Y:S01]  /*192d0*/  MOV R2, 0x19310 ;  /* 0x0001931000027802 */ /* 0x000fe20000000f00 */
[----:B------:R-:W-:-:S04]  /*192e0*/  IMAD.IADD R4, R0, 0x1, R4 ;  /* 0x0000000100047824 */ /* 0x000fc800078e0204 */
[----:B------:R-:W-:Y:S02]  /*192f0*/  IMAD.MOV.U32 R9, RZ, RZ, R4 ;  /* 0x000000ffff097224 */ /* 0x000fe400078e0004 */
[----:B------:R-:W-:Y:S05]  /*19300*/  CALL.REL.NOINC `($__internal_35_$__cuda_sm70_shflsync_idx_p) ;  /* 0x000022b000007944 */ /* 0x000fea0003c00000 */
[----:B------:R-:W-:Y:S01]  /*19310*/  MOV R0, R5 ;  /* 0x0000000500007202 */ /* 0x000fe20000000f00 */
[----:B------:R-:W-:Y:S05]  /*19320*/  BRA `(.L_x_2334) ;  /* 0xfffe725000007947 */ /* 0x000fea000383ffff */
.L_x_2150:
[----:B------:R-:W-:Y:S02]  /*19330*/  SEL R0, RZ, 0x1, P0 ;  /* 0x00000001ff007807 */ /* 0x000fe40000000000 */
[----:B------:R-:W-:Y:S02]  /*19340*/  MOV R2, 0x19360 ;  /* 0x0001936000027802 */ /* 0x000fe40000000f00 */
[----:B------:R-:W-:Y:S05]  /*19350*/  CALL.REL.NOINC `($__internal_37_$__cuda_sm70_votesync_ballot) ;  /* 0x0000232000007944 */ /* 0x000fea0003c00000 */
[----:B------:R-:W-:Y:S01]  /*19360*/  MOV R11, R0 ;  /* 0x00000000000b7202 */ /* 0x000fe20000000f00 */
[----:B------:R-:W-:Y:S05]  /*19370*/  BRA `(.L_x_2335) ;  /* 0xfffe729000007947 */ /* 0x000fea000383ffff */
.L_x_2151:
[----:B------:R-:W-:Y:S01]  /*19380*/  IMAD.MOV.U32 R9, RZ, RZ, R10 ;  /* 0x000000ffff097224 */ /* 0x000fe200078e000a */
[----:B------:R-:W-:Y:S01]  /*19390*/  MOV R5, R0 ;  /* 0x0000000000057202 */ /* 0x000fe20000000f00 */
[----:B------:R-:W-:Y:S01]  /*193a0*/  IMAD.MOV.U32 R3, RZ, RZ, 0x1f ;  /* 0x0000001fff037424 */ /* 0x000fe200078e00ff */
[----:B-1----:R-:W-:Y:S02]  /*193b0*/  MOV R2, 0x193d0 ;  /* 0x000193d000027802 */ /* 0x002fe40000000f00 */
[----:B------:R-:W-:Y:S05]  /*193c0*/  CALL.REL.NOINC `($__internal_35_$__cuda_sm70_shflsync_idx_p) ;  /* 0x000021f000007944 */ /* 0x000fea0003c00000 */
[----:B------:R-:W-:Y:S01]  /*193d0*/  IMAD.MOV.U32 R13, RZ, RZ, R5 ;  /* 0x000000ffff0d7224 */ /* 0x000fe200078e0005 */
[----:B------:R-:W-:Y:S01]  /*193e0*/  MOV R9, R8 ;  /* 0x0000000800097202 */ /* 0x000fe20000000f00 */
[----:B------:R-:W-:Y:S01]  /*193f0*/  IMAD.MOV.U32 R6, RZ, RZ, RZ ;  /* 0x000000ffff067224 */ /* 0x000fe200078e00ff */
[----:B------:R-:W-:Y:S01]  /*19400*/  MOV R5, R0 ;  /* 0x0000000000057202 */ /* 0x000fe20000000f00 */
[----:B------:R-:W-:Y:S01]  /*19410*/  IMAD.MOV.U32 R3, RZ, RZ, 0x1f ;  /* 0x0000001fff037424 */ /* 0x000fe200078e00ff */
[----:B------:R-:W-:-:S02]  /*19420*/  MOV R2, 0x19440 ;  /* 0x0001944000027802 */ /* 0x000fc40000000f00 */
[----:B------:R-:W-:Y:S05]  /*19430*/  CALL.REL.NOINC `($__internal_35_$__cuda_sm70_shflsync_idx_p) ;  /* 0x0000218000007944 */ /* 0x000fea0003c00000 */
[----:B------:R-:W-:Y:S01]  /*19440*/  MOV R10, R5 ;  /* 0x00000005000a7202 */ /* 0x000fe20000000f00 */
[----:B------:R-:W-:Y:S05]  /*19450*/  BRA `(.L_x_2336) ;  /* 0xfffe722000007947 */ /* 0x000fea000383ffff */
.L_x_2154:
[----:B------:R-:W-:Y:S01]  /*19460*/  IMAD.MOV.U32 R9, RZ, RZ, R4 ;  /* 0x000000ffff097224 */ /* 0x000fe200078e0004 */
[----:B------:R-:W-:-:S02]  /*19470*/  MOV R3, 0x1f ;  /* 0x0000001f00037802 */ /* 0x000fc40000000f00 */
[----:B-1----:R-:W-:Y:S02]  /*19480*/  MOV R2, 0x194a0 ;  /* 0x000194a000027802 */ /* 0x002fe40000000f00 */
[----:B--234-:R-:W-:Y:S05]  /*19490*/  CALL.REL.NOINC `($__internal_35_$__cuda_sm70_shflsync_idx_p) ;  /* 0x0000212000007944 */ /* 0x01cfea0003c00000 */
[----:B------:R-:W-:Y:S01]  /*194a0*/  MOV R6, R5 ;  /* 0x0000000500067202 */ /* 0x000fe20000000f00 */
[----:B------:R-:W-:Y:S05]  /*194b0*/  BRA `(.L_x_2153) ;  /* 0xfffe722000007947 */ /* 0x000fea000383ffff */
.L_x_2173:
[----:B-1----:R-:W-:Y:S01]  /*194c0*/  IMAD.MOV.U32 R9, RZ, RZ, R6 ;  /* 0x000000ffff097224 */ /* 0x002fe200078e0006 */
[----:B------:R-:W-:Y:S01]  /*194d0*/  MOV R5, RZ ;  /* 0x000000ff00057202 */ /* 0x000fe20000000f00 */
[----:B------:R-:W-:Y:S01]  /*194e0*/  IMAD.MOV.U32 R3, RZ, RZ, 0x181f ;  /* 0x0000181fff037424 */ /* 0x000fe200078e00ff */
[----:B------:R-:W-:Y:S02]  /*194f0*/  MOV R2, 0x19510 ;  /* 0x0001951000027802 */ /* 0x000fe40000000f00 */
[----:B------:R-:W-:Y:S05]  /*19500*/  CALL.REL.NOINC `($__internal_35_$__cuda_sm70_shflsync_idx_p) ;  /* 0x000020b000007944 */ /* 0x000fea0003c00000 */
[----:B------:R-:W-:Y:S01]  /*19510*/  MOV R8, R5 ;  /* 0x0000000500087202 */ /* 0x000fe20000000f00 */
[----:B------:R-:W-:Y:S05]  /*19520*/  BRA `(.L_x_2337) ;  /* 0xfffe964000007947 */ /* 0x000fea000383ffff */
.L_x_2174:
[----:B------:R-:W-:Y:S01]  /*19530*/  IMAD.MOV.U32 R9, RZ, RZ, R7 ;  /* 0x000000ffff097224 */ /* 0x000fe200078e0007 */
[----:B------:R-:W-:Y:S01]  /*19540*/  MOV R5, RZ ;  /* 0x000000ff00057202 */ /* 0x000fe20000000f00 */
[----:B------:R-:W-:Y:S01]  /*19550*/  IMAD.MOV.U32 R3, RZ, RZ, 0x181f ;  /* 0x0000181fff037424 */ /* 0x000fe200078e00ff */
[----:B------:R-:W-:Y:S02]  /*19560*/  MOV R2, 0x19580 ;  /* 0x0001958000027802 */ /* 0x000fe40000000f00 */
[----:B-12---:R-:W-:Y:S05]  /*19570*/  CALL.REL.NOINC `($__internal_35_$__cuda_sm70_shflsync_idx_p) ;  /* 0x0000204000007944 */ /* 0x006fea0003c00000 */
[----:B------:R-:W-:Y:S01]  /*19580*/  MOV R2, R5 ;  /* 0x0000000500027202 */ /* 0x000fe20000000f00 */
[----:B------:R-:W-:Y:S05]  /*19590*/  BRA `(.L_x_2338) ;  /* 0xfffe95f000007947 */ /* 0x000fea000383ffff */
.L_x_2177:
[----:B------:R-:W-:Y:S01]  /*195a0*/  IMAD.MOV.U32 R9, RZ, RZ, R6 ;  /* 0x000000ffff097224 */ /* 0x000fe200078e0006 */
[----:B------:R-:W-:Y:S01]  /*195b0*/  MOV R5, 0x1 ;  /* 0x0000000100057802 */ /* 0x000fe20000000f00 */
[----:B--2---:R-:W-:Y:S01]  /*195c0*/  IMAD.MOV.U32 R3, RZ, RZ, 0x181f ;  /* 0x0000181fff037424 */ /* 0x004fe200078e00ff */
[----:B----4-:R-:W-:-:S02]  /*195d0*/  MOV R2, 0x195f0 ;  /* 0x000195f000027802 */ /* 0x010fc40000000f00 */
[----:B-1-3--:R-:W-:Y:S05]  /*195e0*/  CALL.REL.NOINC `($__internal_35_$__cuda_sm70_shflsync_idx_p) ;  /* 0x00001fd000007944 */ /* 0x00afea0003c00000 */
[----:B------:R-:W-:Y:S01]  /*195f0*/  IMAD.MOV.U32 R8, RZ, RZ, R5 ;  /* 0x000000ffff087224 */ /* 0x000fe200078e0005 */
[----:B------:R-:W-:Y:S01]  /*19600*/  MOV R5, 0x1 ;  /* 0x0000000100057802 */ /* 0x000fe20000000f00 */
[----:B------:R-:W-:Y:S01]  /*19610*/  IMAD.MOV.U32 R9, RZ, RZ, R7 ;  /* 0x000000ffff097224 */ /* 0x000fe200078e0007 */
[----:B------:R-:W-:-:S02]  /*19620*/  MOV R3, 0x181f ;  /* 0x0000181f00037802 */ /* 0x000fc40000000f00 */
[----:B------:R-:W-:Y:S02]  /*19630*/  MOV R2, 0x19650 ;  /* 0x0001965000027802 */ /* 0x000fe40000000f00 */
[----:B------:R-:W-:Y:S05]  /*19640*/  CALL.REL.NOINC `($__internal_35_$__cuda_sm70_shflsync_idx_p) ;  /* 0x00001f7000007944 */ /* 0x000fea0003c00000 */
[----:B------:R-:W-:Y:S01]  /*19650*/  MOV R2, R5 ;  /* 0x0000000500027202 */ /* 0x000fe20000000f00 */
[----:B------:R-:W-:Y:S05]  /*19660*/  BRA `(.L_x_2339) ;  /* 0xfffe961000007947 */ /* 0x000fea000383ffff */
.L_x_2180:
[----:B------:R-:W-:Y:S01]  /*19670*/  IMAD.MOV.U32 R9, RZ, RZ, R6 ;  /* 0x000000ffff097224 */ /* 0x000fe200078e0006 */
[----:B------:R-:W-:Y:S01]  /*19680*/  MOV R5, 0x2 ;  /* 0x0000000200057802 */ /* 0x000fe20000000f00 */
[----:B-1----:R-:W-:Y:S01]  /*19690*/  IMAD.MOV.U32 R3, RZ, RZ, 0x181f ;  /* 0x0000181fff037424 */ /* 0x002fe200078e00ff */
[----:B----4-:R-:W-:Y:S02]  /*196a0*/  MOV R2, 0x196c0 ;  /* 0x000196c000027802 */ /* 0x010fe40000000f00 */
[----:B--23--:R-:W-:Y:S05]  /*196b0*/  CALL.REL.NOINC `($__internal_35_$__cuda_sm70_shflsync_idx_p) ;  /* 0x00001f0000007944 */ /* 0x00cfea0003c00000 */
[----:B------:R-:W-:Y:S01]  /*196c0*/  MOV R8, R5 ;  /* 0x0000000500087202 */ /* 0x000fe20000000f00 */
[----:B------:R-:W-:Y:S05]  /*196d0*/  BRA `(.L_x_2340) ;  /* 0xfffe968000007947 */ /* 0x000fea000383ffff */
.L_x_2181:
[----:B------:R-:W-:Y:S01]  /*196e0*/  IMAD.MOV.U32 R9, RZ, RZ, R7 ;  /* 0x000000ffff097224 */ /* 0x000fe200078e0007 */
[----:B------:R-:W-:Y:S01]  /*196f0*/  MOV R5, 0x2 ;  /* 0x0000000200057802 */ /* 0x000fe20000000f00 */
[----:B------:R-:W-:Y:S01]  /*19700*/  IMAD.MOV.U32 R3, RZ, RZ, 0x181f ;  /* 0x0000181fff037424 */ /* 0x000fe200078e00ff */
[----:B----4-:R-:W-:Y:S02]  /*19710*/  MOV R2, 0x19730 ;  /* 0x0001973000027802 */ /* 0x010fe40000000f00 */
[----:B-123--:R-:W-:Y:S05]  /*19720*/  CALL.REL.NOINC `($__internal_35_$__cuda_sm70_shflsync_idx_p) ;  /* 0x00001e9000007944 */ /* 0x00efea0003c00000 */
[----:B------:R-:W-:Y:S01]  /*19730*/  MOV R2, R5 ;  /* 0x0000000500027202 */ /* 0x000fe20000000f00 */
[----:B------:R-:W-:Y:S05]  /*19740*/  BRA `(.L_x_2341) ;  /* 0xfffe963000007947 */ /* 0x000fea000383ffff */
.L_x_2184:
[----:B------:R-:W-:Y:S01]  /*19750*/  IMAD.MOV.U32 R9, RZ, RZ, R6 ;  /* 0x000000ffff097224 */ /* 0x000fe200078e0006 */
[----:B------:R-:W-:Y:S01]  /*19760*/  MOV R5, 0x3 ;  /* 0x0000000300057802 */ /* 0x000fe20000000f00 */
[----:B-1----:R-:W-:Y:S01]  /*19770*/  IMAD.MOV.U32 R3, RZ, RZ, 0x181f ;  /* 0x0000181fff037424 */ /* 0x002fe200078e00ff */
[----:B------:R-:W-:-:S02]  /*19780*/  MOV R2, 0x197a0 ;  /* 0x000197a000027802 */ /* 0x000fc40000000f00 */
[----:B--234-:R-:W-:Y:S05]  /*19790*/  CALL.REL.NOINC `($__internal_35_$__cuda_sm70_shflsync_idx_p) ;  /* 0x00001e2000007944 */ /* 0x01cfea0003c00000 */
        /* <DEDUP_REMOVED lines=8> */
.L_x_2187:
[----:B------:R-:W-:Y:S01]  /*19820*/  IMAD.MOV.U32 R9, RZ, RZ, R6 ;  /* 0x000000ffff097224 */ /* 0x000fe200078e0006 */
[----:B------:R-:W-:Y:S01]  /*19830*/  MOV R5, 0x4 ;  /* 0x0000000400057802 */ /* 0x000fe20000000f00 */
[----:B-1----:R-:W-:Y:S01]  /*19840*/  IMAD.MOV.U32 R3, RZ, RZ, 0x181f ;  /* 0x0000181fff037424 */ /* 0x002fe200078e00ff */
[----:B------:R-:W-:Y:S02]  /*19850*/  MOV R2, 0x19870 ;  /* 0x0001987000027802 */ /* 0x000fe40000000f00 */
[----:B--234-:R-:W-:Y:S05]  /*19860*/  CALL.REL.NOINC `($__internal_35_$__cuda_sm70_shflsync_idx_p) ;  /* 0x00001d5000007944 */ /* 0x01cfea0003c00000 */
[----:B------:R-:W-:Y:S01]  /*19870*/  MOV R8, R5 ;  /* 0x0000000500087202 */ /* 0x000fe20000000f00 */
[----:B------:R-:W-:Y:S05]  /*19880*/  BRA `(.L_x_2343) ;  /* 0xfffe96c000007947 */ /* 0x000fea000383ffff */
.L_x_2188:
[----:B------:R-:W-:Y:S01]  /*19890*/  IMAD.MOV.U32 R9, RZ, RZ, R7 ;  /* 0x000000ffff097224 */ /* 0x000fe200078e0007 */
[----:B------:R-:W-:Y:S01]  /*198a0*/  MOV R5, 0x4 ;  /* 0x0000000400057802 */ /* 0x000fe20000000f00 */
[----:B-1----:R-:W-:Y:S01]  /*198b0*/  IMAD.MOV.U32 R3, RZ, RZ, 0x181f ;  /* 0x0000181fff037424 */ /* 0x002fe200078e00ff */
[----:B------:R-:W-:Y:S02]  /*198c0*/  MOV R2, 0x198e0 ;  /* 0x000198e000027802 */ /* 0x000fe40000000f00 */
[----:B--234-:R-:W-:Y:S05]  /*198d0*/  CALL.REL.NOINC `($__internal_35_$__cuda_sm70_shflsync_idx_p) ;  /* 0x00001ce000007944 */ /* 0x01cfea0003c00000 */
[----:B------:R-:W-:Y:S01]  /*198e0*/  MOV R2, R5 ;  /* 0x0000000500027202 */ /* 0x000fe20000000f00 */
[----:B------:R-:W-:Y:S05]  /*198f0*/  BRA `(.L_x_2344) ;  /* 0xfffe967000007947 */ /* 0x000fea000383ffff */
.L_x_2191:
[----:B------:R-:W-:Y:S01]  /*19900*/  IMAD.MOV.U32 R9, RZ, RZ, R6 ;  /* 0x000000ffff097224 */ /* 0x000fe200078e0006 */
[----:B------:R-:W-:Y:S01]  /*19910*/  MOV R5, 0x5 ;  /* 0x0000000500057802 */ /* 0x000fe20000000f00 */
[----:B--2---:R-:W-:Y:S01]  /*19920*/  IMAD.MOV.U32 R3, RZ, RZ, 0x181f ;  /* 0x0000181fff037424 */ /* 0x004fe200078e00ff */
[----:B---3--:R-:W-:-:S02]  /*19930*/  MOV R2, 0x19950 ;  /* 0x0001995000027802 */ /* 0x008fc40000000f00 */
[----:B-1--4-:R-:W-:Y:S05]  /*19940*/  CALL.REL.NOINC `($__internal_35_$__cuda_sm70_shflsync_idx_p) ;  /* 0x00001c7000007944 */ /* 0x012fea0003c00000 */
        /* <DEDUP_REMOVED lines=8> */
.L_x_2194:
[----:B------:R-:W-:Y:S01]  /*199d0*/  IMAD.MOV.U32 R9, RZ, RZ, R6 ;  /* 0x000000ffff097224 */ /* 0x000fe200078e0006 */
[----:B------:R-:W-:Y:S01]  /*199e0*/  MOV R5, 0x6 ;  /* 0x0000000600057802 */ /* 0x000fe20000000f00 */
[----:B-1----:R-:W-:Y:S01]  /*199f0*/  IMAD.MOV.U32 R3, RZ, RZ, 0x181f ;  /* 0x0000181fff037424 */ /* 0x002fe200078e00ff */
[----:B---3--:R-:W-:Y:S02]  /*19a00*/  MOV R2, 0x19a20 ;  /* 0x00019a2000027802 */ /* 0x008fe40000000f00 */
[----:B--2-4-:R-:W-:Y:S05]  /*19a10*/  CALL.REL.NOINC `($__internal_35_$__cuda_sm70_shflsync_idx_p) ;  /* 0x00001ba000007944 */ /* 0x014fea0003c00000 */
[----:B------:R-:W-:Y:S01]  /*19a20*/  MOV R8, R5 ;  /* 0x0000000500087202 */ /* 0x000fe20000000f00 */
[----:B------:R-:W-:Y:S05]  /*19a30*/  BRA `(.L_x_2346) ;  /* 0xfffe970000007947 */ /* 0x000fea000383ffff */
.L_x_2195:
[----:B------:R-:W-:Y:S01]  /*19a40*/  IMAD.MOV.U32 R9, RZ, RZ, R7 ;  /* 0x000000ffff097224 */ /* 0x000fe200078e0007 */
[----:B------:R-:W-:Y:S01]  /*19a50*/  MOV R5, 0x6 ;  /* 0x0000000600057802 */ /* 0x000fe20000000f00 */
[----:B------:R-:W-:Y:S01]  /*19a60*/  IMAD.MOV.U32 R3, RZ, RZ, 0x181f ;  /* 0x0000181fff037424 */ /* 0x000fe200078e00ff */
[----:B---3--:R-:W-:Y:S02]  /*19a70*/  MOV R2, 0x19a90 ;  /* 0x00019a9000027802 */ /* 0x008fe40000000f00 */
[----:B-12-4-:R-:W-:Y:S05]  /*19a80*/  CALL.REL.NOINC `($__internal_35_$__cuda_sm70_shflsync_idx_p) ;  /* 0x00001b3000007944 */ /* 0x016fea0003c00000 */
[----:B------:R-:W-:Y:S01]  /*19a90*/  MOV R2, R5 ;  /* 0x0000000500027202 */ /* 0x000fe20000000f00 */
[----:B------:R-:W-:Y:S05]  /*19aa0*/  BRA `(.L_x_2347) ;  /* 0xfffe96b000007947 */ /* 0x000fea000383ffff */
.L_x_2198:
        /* <DEDUP_REMOVED lines=13> */
.L_x_2263:
[----:B------:R1:W5:Y:S01]  /*19b80*/  LDL R0, [R1] ;  /* 0x0000000001007983 */ /* 0x0003620000100800 */
[----:B------:R-:W-:Y:S02]  /*19b90*/  MOV R3, 0x2 ;  /* 0x0000000200037802 */ /* 0x000fe40000000f00 */
[----:B---3--:R-:W-:Y:S02]  /*19ba0*/  MOV R2, 0x19bc0 ;  /* 0x00019bc000027802 */ /* 0x008fe40000000f00 */
[----:B-1---5:R-:W-:Y:S05]  /*19bb0*/  CALL.REL.NOINC `($__internal_34_$__cuda_sm70_shflsync_bfly_p) ;  /* 0x000019c000007944 */ /* 0x022fea0003c00000 */
[----:B------:R-:W-:Y:S05]  /*19bc0*/  BRA `(.L_x_2349) ;  /* 0xffffae3000007947 */ /* 0x000fea000383ffff */
.L_x_2264:
[----:B------:R-:W-:Y:S01]  /*19bd0*/  IMAD.MOV.U32 R0, RZ, RZ, R4 ;  /* 0x000000ffff007224 */ /* 0x000fe200078e0004 */
[----:B------:R-:W-:Y:S02]  /*19be0*/  MOV R3, 0x1 ;  /* 0x0000000100037802 */ /* 0x000fe40000000f00 */
[----:B------:R-:W-:Y:S02]  /*19bf0*/  MOV R2, 0x19c10 ;  /* 0x00019c1000027802 */ /* 0x000fe40000000f00 */
[----:B------:R-:W-:Y:S05]  /*19c00*/  CALL.REL.NOINC `($__internal_34_$__cuda_sm70_shflsync_bfly_p) ;  /* 0x0000197000007944 */ /* 0x000fea0003c00000 */
[----:B------:R-:W-:Y:S02]  /*19c10*/  FADD.FTZ R4, R4, R0 ;  /* 0x0000000004047221 */ /* 0x000fe40000010000 */
[----:B------:R1:W5:Y:S01]  /*19c20*/  LDL R0, [R1+0x4] ;  /* 0x0000040001007983 */ /* 0x0003620000100800 */
[----:B------:R-:W-:-:S02]  /*19c30*/  MOV R3, 0x2 ;  /* 0x0000000200037802 */ /* 0x000fc40000000f00 */
[----:B------:R-:W-:Y:S02]  /*19c40*/  MOV R2, 0x19c60 ;  /* 0x00019c6000027802 */ /* 0x000fe40000000f00 */
[----:B-1---5:R-:W-:Y:S05]  /*19c50*/  CALL.REL.NOINC `($__internal_34_$__cuda_sm70_shflsync_bfly_p) ;  /* 0x0000192000007944 */ /* 0x022fea0003c00000 */
[----:B------:R-:W2:Y:S01]  /*19c60*/  LDL.LU R2, [R1+0x4] ;  /* 0x0000040001027983 */ /* 0x000ea20000300800 */
[----:B------:R-:W-:Y:S01]  /*19c70*/  MOV R3, 0x1 ;  /* 0x0000000100037802 */ /* 0x000fe20000000f00 */
[----:B--2---:R-:W-:Y:S01]  /*19c80*/  FADD.FTZ R7, R2, R0 ;  /* 0x0000000002077221 */ /* 0x004fe20000010000 */
[----:B------:R-:W-:-:S04]  /*19c90*/  MOV R2, 0x19cc0 ;  /* 0x00019cc000027802 */ /* 0x000fc80000000f00 */
[----:B------:R-:W-:Y:S02]  /*19ca0*/  MOV R0, R7 ;  /* 0x0000000700007202 */ /* 0x000fe40000000f00 */
[----:B------:R-:W-:Y:S05]  /*19cb0*/  CALL.REL.NOINC `($__internal_34_$__cuda_sm70_shflsync_bfly_p) ;  /* 0x000018c000007944 */ /* 0x000fea0003c00000 */
[----:B------:R-:W-:Y:S02]  /*19cc0*/  FADD.FTZ R6, R7, R0 ;  /* 0x0000000007067221 */ /* 0x000fe40000010000 */
[----:B------:R1:W5:Y:S01]  /*19cd0*/  LDL R0, [R1+0x8] ;  /* 0x0000080001007983 */ /* 0x0003620000100800 */
[----:B------:R-:W-:Y:S02]  /*19ce0*/  MOV R3, 0x2 ;  /* 0x0000000200037802 */ /* 0x000fe40000000f00 */
        /* <DEDUP_REMOVED lines=19> */
[----:B------:R-:W-:Y:S01]  /*19e20*/  MOV R9, R0 ;  /* 0x0000000000097202 */ /* 0x000fe20000000f00 */
[----:B------:R-:W-:Y:S05]  /*19e30*/  BRA `(.L_x_2350) ;  /* 0xffffacf000007947 */ /* 0x000fea000383ffff */
.L_x_2271:
[----:B-1234-:R-:W-:Y:S01]  /*19e40*/  IMAD.MOV.U32 R9, RZ, RZ, R6 ;  /* 0x000000ffff097224 */ /* 0x01efe200078e0006 */
[----:B------:R-:W-:Y:S01]  /*19e50*/  MOV R5, RZ ;  /* 0x000000ff00057202 */ /* 0x000fe20000000f00 */
[----:B------:R-:W-:Y:S01]  /*19e60*/  IMAD.MOV.U32 R3, RZ, RZ, 0x181f ;  /* 0x0000181fff037424 */ /* 0x000fe200078e00ff */
[----:B------:R-:W-:Y:S02]  /*19e70*/  MOV R2, 0x19e90 ;  /* 0x00019e9000027802 */ /* 0x000fe40000000f00 */
[----:B------:R-:W-:Y:S05]  /*19e80*/  CALL.REL.NOINC `($__internal_35_$__cuda_sm70_shflsync_idx_p) ;  /* 0x0000173000007944 */ /* 0x000fea0003c00000 */
[----:B------:R-:W-:Y:S01]  /*19e90*/  MOV R8, R5 ;  /* 0x0000000500087202 */ /* 0x000fe20000000f00 */
[----:B------:R-:W-:Y:S05]  /*19ea0*/  BRA `(.L_x_2351) ;  /* 0xffffc31000007947 */ /* 0x000fea000383ffff */
.L_x_2272:
[----:B------:R-:W-:Y:S01]  /*19eb0*/  IMAD.MOV.U32 R9, RZ, RZ, R7 ;  /* 0x000000ffff097224 */ /* 0x000fe200078e0007 */
[----:B------:R-:W-:Y:S01]  /*19ec0*/  MOV R5, RZ ;  /* 0x000000ff00057202 */ /* 0x000fe20000000f00 */
[----:B------:R-:W-:Y:S01]  /*19ed0*/  IMAD.MOV.U32 R3, RZ, RZ, 0x181f ;  /* 0x0000181fff037424 */ /* 0x000fe200078e00ff */
[----:B------:R-:W-:Y:S02]  /*19ee0*/  MOV R2, 0x19f00 ;  /* 0x00019f0000027802 */ /* 0x000fe40000000f00 */
[----:B-12---:R-:W-:Y:S05]  /*19ef0*/  CALL.REL.NOINC `($__internal_35_$__cuda_sm70_shflsync_idx_p) ;  /* 0x000016c000007944 */ /* 0x006fea0003c00000 */
[----:B------:R-:W-:Y:S01]  /*19f00*/  MOV R2, R5 ;  /* 0x0000000500027202 */ /* 0x000fe20000000f00 */
[----:B------:R-:W-:Y:S05]  /*19f10*/  BRA `(.L_x_2352) ;  /* 0xffffc2c000007947 */ /* 0x000fea000383ffff */
.L_x_2273:
[----:B------:R-:W-:Y:S01]  /*19f20*/  IMAD.MOV.U32 R9, RZ, RZ, R6 ;  /* 0x000000ffff097224 */ /* 0x000fe200078e0006 */
[----:B------:R-:W-:Y:S01]  /*19f30*/  MOV R5, 0x1 ;  /* 0x0000000100057802 */ /* 0x000fe20000000f00 */
[----:B--2---:R-:W-:Y:S01]  /*19f40*/  IMAD.MOV.U32 R3, RZ, RZ, 0x181f ;  /* 0x0000181fff037424 */ /* 0x004fe200078e00ff */
[----:B------:R-:W-:-:S02]  /*19f50*/  MOV R2, 0x19f70 ;  /* 0x00019f7000027802 */ /* 0x000fc40000000f00 */
        /* <DEDUP_REMOVED lines=9> */
.L_x_2274:
[----:B------:R-:W-:Y:S01]  /*19ff0*/  IMAD.MOV.U32 R9, RZ, RZ, R6 ;  /* 0x000000ffff097224 */ /* 0x000fe200078e0006 */
[----:B------:R-:W-:Y:S01]  /*1a000*/  MOV R5, 0x2 ;  /* 0x0000000200057802 */ /* 0x000fe20000000f00 */
[----:B-1----:R-:W-:Y:S01]  /*1a010*/  IMAD.MOV.U32 R3, RZ, RZ, 0x181f ;  /* 0x0000181fff037424 */ /* 0x002fe200078e00ff */
[----:B------:R-:W-:Y:S02]  /*1a020*/  MOV R2, 0x1a040 ;  /* 0x0001a04000027802 */ /* 0x000fe40000000f00 */
[----:B---34-:R-:W-:Y:S05]  /*1a030*/  CALL.REL.NOINC `($__internal_35_$__cuda_sm70_shflsync_idx_p) ;  /* 0x0000158000007944 */ /* 0x018fea0003c00000 */
[----:B------:R-:W-:Y:S01]  /*1a040*/  MOV R8, R5 ;  /* 0x0000000500087202 */ /* 0x000fe20000000f00 */
[----:B------:R-:W-:Y:S05]  /*1a050*/  BRA `(.L_x_2354) ;  /* 0xffffc29000007947 */ /* 0x000fea000383ffff */
.L_x_2275:
[----:B------:R-:W-:Y:S01]  /*1a060*/  IMAD.MOV.U32 R9, RZ, RZ, R7 ;  /* 0x000000ffff097224 */ /* 0x000fe200078e0007 */
[----:B------:R-:W-:Y:S01]  /*1a070*/  MOV R5, 0x2 ;  /* 0x0000000200057802 */ /* 0x000fe20000000f00 */
[----:B-1----:R-:W-:Y:S01]  /*1a080*/  IMAD.MOV.U32 R3, RZ, RZ, 0x181f ;  /* 0x0000181fff037424 */ /* 0x002fe200078e00ff */
[----:B------:R-:W-:Y:S02]  /*1a090*/  MOV R2, 0x1a0b0 ;  /* 0x0001a0b000027802 */ /* 0x000fe40000000f00 */
[----:B--234-:R-:W-:Y:S05]  /*1a0a0*/  CALL.REL.NOINC `($__internal_35_$__cuda_sm70_shflsync_idx_p) ;  /* 0x0000151000007944 */ /* 0x01cfea0003c00000 */
[----:B------:R-:W-:Y:S01]  /*1a0b0*/  MOV R2, R5 ;  /* 0x0000000500027202 */ /* 0x000fe20000000f00 */
[----:B------:R-:W-:Y:S05]  /*1a0c0*/  BRA `(.L_x_2355) ;  /* 0xffffc24000007947 */ /* 0x000fea000383ffff */
.L_x_2276:
[----:B------:R-:W-:Y:S01]  /*1a0d0*/  IMAD.MOV.U32 R9, RZ, RZ, R6 ;  /* 0x000000ffff097224 */ /* 0x000fe200078e0006 */
[----:B------:R-:W-:Y:S01]  /*1a0e0*/  MOV R5, 0x3 ;  /* 0x0000000300057802 */ /* 0x000fe20000000f00 */
[----:B--2---:R-:W-:Y:S01]  /*1a0f0*/  IMAD.MOV.U32 R3, RZ, RZ, 0x181f ;  /* 0x0000181fff037424 */ /* 0x004fe200078e00ff */
[----:B------:R-:W-:-:S02]  /*1a100*/  MOV R2, 0x1a120 ;  /* 0x0001a12000027802 */ /* 0x000fc40000000f00 */
[----:B-1-34-:R-:W-:Y:S05]  /*1a110*/  CALL.REL.NOINC `($__internal_35_$__cuda_sm70_shflsync_idx_p) ;  /* 0x000014a000007944 */ /* 0x01afea0003c00000 */
        /* <DEDUP_REMOVED lines=8> */
.L_x_2277:
[----:B------:R-:W-:Y:S01]  /*1a1a0*/  IMAD.MOV.U32 R9, RZ, RZ, R6 ;  /* 0x000000ffff097224 */ /* 0x000fe200078e0006 */
[----:B------:R-:W-:Y:S01]  /*1a1b0*/  MOV R5, 0x4 ;  /* 0x0000000400057802 */ /* 0x000fe20000000f00 */
[----:B--2---:R-:W-:Y:S01]  /*1a1c0*/  IMAD.MOV.U32 R3, RZ, RZ, 0x181f ;  /* 0x0000181fff037424 */ /* 0x004fe200078e00ff */
[----:B------:R-:W-:Y:S02]  /*1a1d0*/  MOV R2, 0x1a1f0 ;  /* 0x0001a1f000027802 */ /* 0x000fe40000000f00 */
[----:B-1-34-:R-:W-:Y:S05]  /*1a1e0*/  CALL.REL.NOINC `($__internal_35_$__cuda_sm70_shflsync_idx_p) ;  /* 0x000013d000007944 */ /* 0x01afea0003c00000 */
[----:B------:R-:W-:Y:S01]  /*1a1f0*/  MOV R8, R5 ;  /* 0x0000000500087202 */ /* 0x000fe20000000f00 */
[----:B------:R-:W-:Y:S05]  /*1a200*/  BRA `(.L_x_2357) ;  /* 0xffffc21000007947 */ /* 0x000fea000383ffff */
.L_x_2278:
[----:B------:R-:W-:Y:S01]  /*1a210*/  IMAD.MOV.U32 R9, RZ, RZ, R7 ;  /* 0x000000ffff097224 */ /* 0x000fe200078e0007 */
[----:B------:R-:W-:Y:S01]  /*1a220*/  MOV R5, 0x4 ;  /* 0x0000000400057802 */ /* 0x000fe20000000f00 */
[----:B--2---:R-:W-:Y:S01]  /*1a230*/  IMAD.MOV.U32 R3, RZ, RZ, 0x181f ;  /* 0x0000181fff037424 */ /* 0x004fe200078e00ff */
[----:B------:R-:W-:Y:S02]  /*1a240*/  MOV R2, 0x1a260 ;  /* 0x0001a26000027802 */ /* 0x000fe40000000f00 */
[----:B-1-34-:R-:W-:Y:S05]  /*1a250*/  CALL.REL.NOINC `($__internal_35_$__cuda_sm70_shflsync_idx_p) ;  /* 0x0000136000007944 */ /* 0x01afea0003c00000 */
[----:B------:R-:W-:Y:S01]  /*1a260*/  MOV R2, R5 ;  /* 0x0000000500027202 */ /* 0x000fe20000000f00 */
[----:B------:R-:W-:Y:S05]  /*1a270*/  BRA `(.L_x_2358) ;  /* 0xffffc1c000007947 */ /* 0x000fea000383ffff */
.L_x_2279:
        /* <DEDUP_REMOVED lines=13> */
.L_x_2280:
[----:B------:R-:W-:Y:S01]  /*1a350*/  IMAD.MOV.U32 R9, RZ, RZ, R6 ;  /* 0x000000ffff097224 */ /* 0x000fe200078e0006 */
[----:B------:R-:W-:Y:S01]  /*1a360*/  MOV R5, 0x6 ;  /* 0x0000000600057802 */ /* 0x000fe20000000f00 */
[----:B--2---:R-:W-:Y:S01]  /*1a370*/  IMAD.MOV.U32 R3, RZ, RZ, 0x181f ;  /* 0x0000181fff037424 */ /* 0x004fe200078e00ff */
[----:B------:R-:W-:Y:S02]  /*1a380*/  MOV R2, 0x1a3a0 ;  /* 0x0001a3a000027802 */ /* 0x000fe40000000f00 */
[----:B-1--4-:R-:W-:Y:S05]  /*1a390*/  CALL.REL.NOINC `($__internal_35_$__cuda_sm70_shflsync_idx_p) ;  /* 0x0000122000007944 */ /* 0x012fea0003c00000 */
[----:B------:R-:W-:Y:S01]  /*1a3a0*/  MOV R8, R5 ;  /* 0x0000000500087202 */ /* 0x000fe20000000f00 */
[----:B------:R-:W-:Y:S05]  /*1a3b0*/  BRA `(.L_x_2360) ;  /* 0xffffc19000007947 */ /* 0x000fea000383ffff */
.L_x_2281:
[----:B------:R-:W-:Y:S01]  /*1a3c0*/  IMAD.MOV.U32 R9, RZ, RZ, R7 ;  /* 0x000000ffff097224 */ /* 0x000fe200078e0007 */
[----:B------:R-:W-:Y:S01]  /*1a3d0*/  MOV R5, 0x6 ;  /* 0x0000000600057802 */ /* 0x000fe20000000f00 */
[----:B--2---:R-:W-:Y:S01]  /*1a3e0*/  IMAD.MOV.U32 R3, RZ, RZ, 0x181f ;  /* 0x0000181fff037424 */ /* 0x004fe200078e00ff */
[----:B------:R-:W-:Y:S02]  /*1a3f0*/  MOV R2, 0x1a410 ;  /* 0x0001a41000027802 */ /* 0x000fe40000000f00 */
[----:B-1-34-:R-:W-:Y:S05]  /*1a400*/  CALL.REL.NOINC `($__internal_35_$__cuda_sm70_shflsync_idx_p) ;  /* 0x000011b000007944 */ /* 0x01afea0003c00000 */
[----:B------:R-:W-:Y:S01]  /*1a410*/  MOV R2, R5 ;  /* 0x0000000500027202 */ /* 0x000fe20000000f00 */
[----:B------:R-:W-:Y:S05]  /*1a420*/  BRA `(.L_x_2361) ;  /* 0xffffc14000007947 */ /* 0x000fea000383ffff */
.L_x_2282:
[----:B------:R-:W-:Y:S01]  /*1a430*/  IMAD.MOV.U32 R9, RZ, RZ, R6 ;  /* 0x000000ffff097224 */ /* 0x000fe200078e0006 */
[----:B------:R-:W-:Y:S01]  /*1a440*/  MOV R5, 0x7 ;  /* 0x0000000700057802 */ /* 0x000fe20000000f00 */
[----:B-1----:R-:W-:Y:S01]  /*1a450*/  IMAD.MOV.U32 R3, RZ, RZ, 0x181f ;  /* 0x0000181fff037424 */ /* 0x002fe200078e00ff */
[----:B------:R-:W-:-:S02]  /*1a460*/  MOV R2, 0x1a480 ;  /* 0x0001a48000027802 */ /* 0x000fc40000000f00 */
[----:B--2-4-:R-:W-:Y:S05]  /*1a470*/  CALL.REL.NOINC `($__internal_35_$__cuda_sm70_shflsync_idx_p) ;  /* 0x0000114000007944 */ /* 0x014fea0003c00000 */
        /* <DEDUP_REMOVED lines=8> */
.L_x_2284:
[----:B------:R-:W-:Y:S01]  /*1a500*/  IMAD.MOV.U32 R9, RZ, RZ, R13 ;  /* 0x000000ffff097224 */ /* 0x000fe200078e000d */
[----:B------:R-:W-:Y:S01]  /*1a510*/  MOV R5, RZ ;  /* 0x000000ff00057202 */ /* 0x000fe20000000f00 */
[----:B------:R-:W-:Y:S01]  /*1a520*/  IMAD.MOV.U32 R3, RZ, RZ, 0x1c1f ;  /* 0x00001c1fff037424 */ /* 0x000fe200078e00ff */
[----:B------:R-:W-:Y:S02]  /*1a530*/  MOV R2, 0x1a550 ;  /* 0x0001a55000027802 */ /* 0x000fe40000000f00 */
[----:B------:R-:W-:Y:S05]  /*1a540*/  CALL.REL.NOINC `($__internal_35_$__cuda_sm70_shflsync_idx_p) ;  /* 0x0000107000007944 */ /* 0x000fea0003c00000 */
[----:B------:R-:W-:Y:S01]  /*1a550*/  MOV R12, R5 ;  /* 0x00000005000c7202 */ /* 0x000fe20000000f00 */
[----:B------:R-:W-:Y:S05]  /*1a560*/  BRA `(.L_x_2363) ;  /* 0xffffc33000007947 */ /* 0x000fea000383ffff */
.L_x_2285:
[----:B------:R-:W-:Y:S01]  /*1a570*/  IMAD.MOV.U32 R9, RZ, RZ, R21 ;  /* 0x000000ffff097224 */ /* 0x000fe200078e0015 */
[----:B------:R-:W-:Y:S01]  /*1a580*/  MOV R5, RZ ;  /* 0x000000ff00057202 */ /* 0x000fe20000000f00 */
[----:B------:R-:W-:Y:S01]  /*1a590*/  IMAD.MOV.U32 R3, RZ, RZ, 0x1c1f ;  /* 0x00001c1fff037424 */ /* 0x000fe200078e00ff */
[----:B------:R-:W-:Y:S02]  /*1a5a0*/  MOV R2, 0x1a5c0 ;  /* 0x0001a5c000027802 */ /* 0x000fe40000000f00 */
[----:B-12---:R-:W-:Y:S05]  /*1a5b0*/  CALL.REL.NOINC `($__internal_35_$__cuda_sm70_shflsync_idx_p) ;  /* 0x0000100000007944 */ /* 0x006fea0003c00000 */
[----:B------:R-:W-:Y:S01]  /*1a5c0*/  MOV R2, R5 ;  /* 0x0000000500027202 */ /* 0x000fe20000000f00 */
[----:B------:R-:W-:Y:S05]  /*1a5d0*/  BRA `(.L_x_2364) ;  /* 0xffffc2e000007947 */ /* 0x000fea000383ffff */
.L_x_2288:
[----:B------:R-:W-:Y:S01]  /*1a5e0*/  IMAD.MOV.U32 R9, RZ, RZ, R13 ;  /* 0x000000ffff097224 */ /* 0x000fe200078e000d */
[----:B------:R-:W-:Y:S01]  /*1a5f0*/  MOV R5, 0x1 ;  /* 0x0000000100057802 */ /* 0x000fe20000000f00 */
[----:B----4-:R-:W-:Y:S01]  /*1a600*/  IMAD.MOV.U32 R3, RZ, RZ, 0x1c1f ;  /* 0x00001c1fff037424 */ /* 0x010fe200078e00ff */
[----:B------:R-:W-:-:S02]  /*1a610*/  MOV R2, 0x1a630 ;  /* 0x0001a63000027802 */ /* 0x000fc40000000f00 */
[----:B-123--:R-:W-:Y:S05]  /*1a620*/  CALL.REL.NOINC `($__internal_35_$__cuda_sm70_shflsync_idx_p) ;  /* 0x00000f9000007944 */ /* 0x00efea0003c00000 */
        /* <DEDUP_REMOVED lines=8> */
.L_x_2291:
[----:B------:R-:W-:Y:S01]  /*1a6b0*/  IMAD.MOV.U32 R9, RZ, RZ, R13 ;  /* 0x000000ffff097224 */ /* 0x000fe200078e000d */
[----:B------:R-:W-:Y:S01]  /*1a6c0*/  MOV R5, 0x2 ;  /* 0x0000000200057802 */ /* 0x000fe20000000f00 */
[----:B----4-:R-:W-:Y:S01]  /*1a6d0*/  IMAD.MOV.U32 R3, RZ, RZ, 0x1c1f ;  /* 0x00001c1fff037424 */ /* 0x010fe200078e00ff */
[----:B------:R-:W-:Y:S02]  /*1a6e0*/  MOV R2, 0x1a700 ;  /* 0x0001a70000027802 */ /* 0x000fe40000000f00 */
[----:B-123--:R-:W-:Y:S05]  /*1a6f0*/  CALL.REL.NOINC `($__internal_35_$__cuda_sm70_shflsync_idx_p) ;  /* 0x00000ec000007944 */ /* 0x00efea0003c00000 */
[----:B------:R-:W-:Y:S01]  /*1a700*/  MOV R12, R5 ;  /* 0x00000005000c7202 */ /* 0x000fe20000000f00 */
[----:B------:R-:W-:Y:S05]  /*1a710*/  BRA `(.L_x_2366) ;  /* 0xffffc74000007947 */ /* 0x000fea000383ffff */
.L_x_2292:
[----:B------:R-:W-:Y:S01]  /*1a720*/  IMAD.MOV.U32 R9, RZ, RZ, R21 ;  /* 0x000000ffff097224 */ /* 0x000fe200078e0015 */
[----:B------:R-:W-:Y:S01]  /*1a730*/  MOV R5, 0x2 ;  /* 0x0000000200057802 */ /* 0x000fe20000000f00 */
[----:B----4-:R-:W-:Y:S01]  /*1a740*/  IMAD.MOV.U32 R3, RZ, RZ, 0x1c1f ;  /* 0x00001c1fff037424 */ /* 0x010fe200078e00ff */
[----:B------:R-:W-:Y:S02]  /*1a750*/  MOV R2, 0x1a770 ;  /* 0x0001a77000027802 */ /* 0x000fe40000000f00 */
[----:B-123--:R-:W-:Y:S05]  /*1a760*/  CALL.REL.NOINC `($__internal_35_$__cuda_sm70_shflsync_idx_p) ;  /* 0x00000e5000007944 */ /* 0x00efea0003c00000 */
[----:B------:R-:W-:Y:S01]  /*1a770*/  MOV R2, R5 ;  /* 0x0000000500027202 */ /* 0x000fe20000000f00 */
[----:B------:R-:W-:Y:S05]  /*1a780*/  BRA `(.L_x_2367) ;  /* 0xffffc6f000007947 */ /* 0x000fea000383ffff */
.L_x_2295:
[----:B------:R-:W-:Y:S01]  /*1a790*/  IMAD.MOV.U32 R9, RZ, RZ, R13 ;  /* 0x000000ffff097224 */ /* 0x000fe200078e000d */
[----:B------:R-:W-:Y:S01]  /*1a7a0*/  MOV R5, 0x3 ;  /* 0x0000000300057802 */ /* 0x000fe20000000f00 */
[----:B--2---:R-:W-:Y:S01]  /*1a7b0*/  IMAD.MOV.U32 R3, RZ, RZ, 0x1c1f ;  /* 0x00001c1fff037424 */ /* 0x004fe200078e00ff */
[----:B-1----:R-:W-:-:S02]  /*1a7c0*/  MOV R2, 0x1a7e0 ;  /* 0x0001a7e000027802 */ /* 0x002fc40000000f00 */
[----:B---34-:R-:W-:Y:S05]  /*1a7d0*/  CALL.REL.NOINC `($__internal_35_$__cuda_sm70_shflsync_idx_p) ;  /* 0x00000de000007944 */ /* 0x018fea0003c00000 */
        /* <DEDUP_REMOVED lines=8> */
.L_x_2299:
[----:B------:R-:W-:Y:S01]  /*1a860*/  IMAD.MOV.U32 R9, RZ, RZ, R6 ;  /* 0x000000ffff097224 */ /* 0x000fe200078e0006 */
[----:B------:R-:W-:Y:S01]  /*1a870*/  MOV R5, RZ ;  /* 0x000000ff00057202 */ /* 0x000fe20000000f00 */
[----:B------:R-:W-:Y:S01]  /*1a880*/  IMAD.MOV.U32 R3, RZ, RZ, 0x181f ;  /* 0x0000181fff037424 */ /* 0x000fe200078e00ff */
[----:B------:R-:W-:Y:S02]  /*1a890*/  MOV R2, 0x1a8b0 ;  /* 0x0001a8b000027802 */ /* 0x000fe40000000f00 */
[----:B------:R-:W-:Y:S05]  /*1a8a0*/  CALL.REL.NOINC `($__internal_35_$__cuda_sm70_shflsync_idx_p) ;  /* 0x00000d1000007944 */ /* 0x000fea0003c00000 */
[----:B------:R-:W-:Y:S01]  /*1a8b0*/  MOV R8, R5 ;  /* 0x0000000500087202 */ /* 0x000fe20000000f00 */
[----:B------:R-:W-:Y:S05]  /*1a8c0*/  BRA `(.L_x_2369) ;  /* 0xffffd27000007947 */ /* 0x000fea000383ffff */
.L_x_2300:
[----:B------:R-:W-:Y:S01]  /*1a8d0*/  IMAD.MOV.U32 R9, RZ, RZ, R7 ;  /* 0x000000ffff097224 */ /* 0x000fe200078e0007 */
[----:B------:R-:W-:Y:S01]  /*1a8e0*/  MOV R5, RZ ;  /* 0x000000ff00057202 */ /* 0x000fe20000000f00 */
[----:B------:R-:W-:Y:S01]  /*1a8f0*/  IMAD.MOV.U32 R3, RZ, RZ, 0x181f ;  /* 0x0000181fff037424 */ /* 0x000fe200078e00ff */
[----:B------:R-:W-:Y:S02]  /*1a900*/  MOV R2, 0x1a920 ;  /* 0x0001a92000027802 */ /* 0x000fe40000000f00 */
[----:B-12---:R-:W-:Y:S05]  /*1a910*/  CALL.REL.NOINC `($__internal_35_$__cuda_sm70_shflsync_idx_p) ;  /* 0x00000ca000007944 */ /* 0x006fea0003c00000 */
[----:B------:R-:W-:Y:S01]  /*1a920*/  MOV R2, R5 ;  /* 0x0000000500027202 */ /* 0x000fe20000000f00 */
[----:B------:R-:W-:Y:S05]  /*1a930*/  BRA `(.L_x_2370) ;  /* 0xffffd22000007947 */ /* 0x000fea000383ffff */
.L_x_2301:
        /* <DEDUP_REMOVED lines=13> */
.L_x_2302:
[----:B------:R-:W-:Y:S01]  /*1aa10*/  IMAD.MOV.U32 R9, RZ, RZ, R6 ;  /* 0x000000ffff097224 */ /* 0x000fe200078e0006 */
[----:B------:R-:W-:Y:S01]  /*1aa20*/  MOV R5, 0x2 ;  /* 0x0000000200057802 */ /* 0x000fe20000000f00 */
[----:B-1----:R-:W-:Y:S01]  /*1aa30*/  IMAD.MOV.U32 R3, RZ, RZ, 0x181f ;  /* 0x0000181fff037424 */ /* 0x002fe200078e00ff */
[----:B------:R-:W-:Y:S02]  /*1aa40*/  MOV R2, 0x1aa60 ;  /* 0x0001aa6000027802 */ /* 0x000fe40000000f00 */
[----:B---34-:R-:W-:Y:S05]  /*1aa50*/  CALL.REL.NOINC `($__internal_35_$__cuda_sm70_shflsync_idx_p) ;  /* 0x00000b6000007944 */ /* 0x018fea0003c00000 */
[----:B------:R-:W-:Y:S01]  /*1aa60*/  MOV R8, R5 ;  /* 0x0000000500087202 */ /* 0x000fe20000000f00 */
[----:B------:R-:W-:Y:S05]  /*1aa70*/  BRA `(.L_x_2372) ;  /* 0xffffd1f000007947 */ /* 0x000fea000383ffff */
.L_x_2303:
[----:B------:R-:W-:Y:S01]  /*1aa80*/  IMAD.MOV.U32 R9, RZ, RZ, R7 ;  /* 0x000000ffff097224 */ /* 0x000fe200078e0007 */
[----:B------:R-:W-:Y:S01]  /*1aa90*/  MOV R5, 0x2 ;  /* 0x0000000200057802 */ /* 0x000fe20000000f00 */
[----:B-1----:R-:W-:Y:S01]  /*1aaa0*/  IMAD.MOV.U32 R3, RZ, RZ, 0x181f ;  /* 0x0000181fff037424 */ /* 0x002fe200078e00ff */
[----:B------:R-:W-:Y:S02]  /*1aab0*/  MOV R2, 0x1aad0 ;  /* 0x0001aad000027802 */ /* 0x000fe40000000f00 */
[----:B--234-:R-:W-:Y:S05]  /*1aac0*/  CALL.REL.NOINC `($__internal_35_$__cuda_sm70_shflsync_idx_p) ;  /* 0x00000af000007944 */ /* 0x01cfea0003c00000 */
[----:B------:R-:W-:Y:S01]  /*1aad0*/  MOV R2, R5 ;  /* 0x0000000500027202 */ /* 0x000fe20000000f00 */
[----:B------:R-:W-:Y:S05]  /*1aae0*/  BRA `(.L_x_2373) ;  /* 0xffffd1a000007947 */ /* 0x000fea000383ffff */
.L_x_2304:
        /* <DEDUP_REMOVED lines=13> */
.L_x_2305:
[----:B------:R-:W-:Y:S01]  /*1abc0*/  IMAD.MOV.U32 R9, RZ, RZ, R6 ;  /* 0x000000ffff097224 */ /* 0x000fe200078e0006 */
[----:B------:R-:W-:Y:S01]  /*1abd0*/  MOV R5, 0x4 ;  /* 0x0000000400057802 */ /* 0x000fe20000000f00 */
[----:B--2---:R-:W-:Y:S01]  /*1abe0*/  IMAD.MOV.U32 R3, RZ, RZ, 0x181f ;  /* 0x0000181fff037424 */ /* 0x004fe200078e00ff */
[----:B------:R-:W-:Y:S02]  /*1abf0*/  MOV R2, 0x1ac10 ;  /* 0x0001ac1000027802 */ /* 0x000fe40000000f00 */
[----:B-1-34-:R-:W-:Y:S05]  /*1ac00*/  CALL.REL.NOINC `($__internal_35_$__cuda_sm70_shflsync_idx_p) ;  /* 0x000009b000007944 */ /* 0x01afea0003c00000 */
[----:B------:R-:W-:Y:S01]  /*1ac10*/  MOV R8, R5 ;  /* 0x0000000500087202 */ /* 0x000fe20000000f00 */
[----:B------:R-:W-:Y:S05]  /*1ac20*/  BRA `(.L_x_2375) ;  /* 0xffffd17000007947 */ /* 0x000fea000383ffff */
.L_x_2306:
[----:B------:R-:W-:Y:S01]  /*1ac30*/  IMAD.MOV.U32 R9, RZ, RZ, R7 ;  /* 0x000000ffff097224 */ /* 0x000fe200078e0007 */
[----:B------:R-:W-:Y:S01]  /*1ac40*/  MOV R5, 0x4 ;  /* 0x0000000400057802 */ /* 0x000fe20000000f00 */
[----:B--2---:R-:W-:Y:S01]  /*1ac50*/  IMAD.MOV.U32 R3, RZ, RZ, 0x181f ;  /* 0x0000181fff037424 */ /* 0x004fe200078e00ff */
[----:B------:R-:W-:Y:S02]  /*1ac60*/  MOV R2, 0x1ac80 ;  /* 0x0001ac8000027802 */ /* 0x000fe40000000f00 */
[----:B-1-34-:R-:W-:Y:S05]  /*1ac70*/  CALL.REL.NOINC `($__internal_35_$__cuda_sm70_shflsync_idx_p) ;  /* 0x0000094000007944 */ /* 0x01afea0003c00000 */
[----:B------:R-:W-:Y:S01]  /*1ac80*/  MOV R2, R5 ;  /* 0x0000000500027202 */ /* 0x000fe20000000f00 */
[----:B------:R-:W-:Y:S05]  /*1ac90*/  BRA `(.L_x_2376) ;  /* 0xffffd12000007947 */ /* 0x000fea000383ffff */
.L_x_2307:
        /* <DEDUP_REMOVED lines=13> */
.L_x_2308:
[----:B------:R-:W-:Y:S01]  /*1ad70*/  IMAD.MOV.U32 R9, RZ, RZ, R6 ;  /* 0x000000ffff097224 */ /* 0x000fe200078e0006 */
[----:B------:R-:W-:Y:S01]  /*1ad80*/  MOV R5, 0x6 ;  /* 0x0000000600057802 */ /* 0x000fe20000000f00 */
[----:B--2---:R-:W-:Y:S01]  /*1ad90*/  IMAD.MOV.U32 R3, RZ, RZ, 0x181f ;  /* 0x0000181fff037424 */ /* 0x004fe200078e00ff */
[----:B------:R-:W-:Y:S02]  /*1ada0*/  MOV R2, 0x1adc0 ;  /* 0x0001adc000027802 */ /* 0x000fe40000000f00 */
[----:B-1--4-:R-:W-:Y:S05]  /*1adb0*/  CALL.REL.NOINC `($__internal_35_$__cuda_sm70_shflsync_idx_p) ;  /* 0x0000080000007944 */ /* 0x012fea0003c00000 */
[----:B------:R-:W-:Y:S01]  /*1adc0*/  MOV R8, R5 ;  /* 0x0000000500087202 */ /* 0x000fe20000000f00 */
[----:B------:R-:W-:Y:S05]  /*1add0*/  BRA `(.L_x_2378) ;  /* 0xffffd0f000007947 */ /* 0x000fea000383ffff */
.L_x_2309:
[----:B------:R-:W-:Y:S01]  /*1ade0*/  IMAD.MOV.U32 R9, RZ, RZ, R7 ;  /* 0x000000ffff097224 */ /* 0x000fe200078e0007 */
[----:B------:R-:W-:Y:S01]  /*1adf0*/  MOV R5, 0x6 ;  /* 0x0000000600057802 */ /* 0x000fe20000000f00 */
[----:B--2---:R-:W-:Y:S01]  /*1ae00*/  IMAD.MOV.U32 R3, RZ, RZ, 0x181f ;  /* 0x0000181fff037424 */ /* 0x004fe200078e00ff */
[----:B------:R-:W-:Y:S02]  /*1ae10*/  MOV R2, 0x1ae30 ;  /* 0x0001ae3000027802 */ /* 0x000fe40000000f00 */
[----:B-1-34-:R-:W-:Y:S05]  /*1ae20*/  CALL.REL.NOINC `($__internal_35_$__cuda_sm70_shflsync_idx_p) ;  /* 0x0000079000007944 */ /* 0x01afea0003c00000 */
[----:B------:R-:W-:Y:S01]  /*1ae30*/  MOV R2, R5 ;  /* 0x0000000500027202 */ /* 0x000fe20000000f00 */
[----:B------:R-:W-:Y:S05]  /*1ae40*/  BRA `(.L_x_2379) ;  /* 0xffffd0a000007947 */ /* 0x000fea000383ffff */
.L_x_2310:
        /* <DEDUP_REMOVED lines=13> */
.L_x_2312:
[----:B------:R-:W-:Y:S01]  /*1af20*/  IMAD.MOV.U32 R9, RZ, RZ, R88 ;  /* 0x000000ffff097224 */ /* 0x000fe200078e0058 */
[----:B------:R-:W-:Y:S01]  /*1af30*/  MOV R5, RZ ;  /* 0x000000ff00057202 */ /* 0x000fe20000000f00 */
[----:B----4-:R-:W-:Y:S01]  /*1af40*/  IMAD.MOV.U32 R3, RZ, RZ, 0x1f ;  /* 0x0000001fff037424 */ /* 0x010fe200078e00ff */
[----:B------:R-:W-:Y:S02]  /*1af50*/  MOV R2, 0x1af70 ;  /* 0x0001af7000027802 */ /* 0x000fe40000000f00 */
[----:B------:R-:W-:Y:S05]  /*1af60*/  CALL.REL.NOINC `($__internal_35_$__cuda_sm70_shflsync_idx_p) ;  /* 0x0000065000007944 */ /* 0x000fea0003c00000 */
[----:B------:R-:W-:Y:S01]  /*1af70*/  MOV R10, R5 ;  /* 0x00000005000a7202 */ /* 0x000fe20000000f00 */
[----:B------:R-:W-:Y:S05]  /*1af80*/  BRA `(.L_x_2381) ;  /* 0xffffd15000007947 */ /* 0x000fea000383ffff */
.L_x_2313:
[----:B------:R-:W-:Y:S01]  /*1af90*/  IMAD.MOV.U32 R9, RZ, RZ, R88 ;  /* 0x000000ffff097224 */ /* 0x000fe200078e0058 */
[----:B------:R-:W-:Y:S01]  /*1afa0*/  MOV R5, 0x1 ;  /* 0x0000000100057802 */ /* 0x000fe20000000f00 */
[----:B----4-:R-:W-:Y:S01]  /*1afb0*/  IMAD.MOV.U32 R3, RZ, RZ, 0x1f ;  /* 0x0000001fff037424 */ /* 0x010fe200078e00ff */
[----:B------:R-:W-:Y:S02]  /*1afc0*/  MOV R2, 0x1afe0 ;  /* 0x0001afe000027802 */ /* 0x000fe40000000f00 */
[----:B-12---:R-:W-:Y:S05]  /*1afd0*/  CALL.REL.NOINC `($__internal_35_$__cuda_sm70_shflsync_idx_p) ;  /* 0x000005e000007944 */ /* 0x006fea0003c00000 */
[----:B------:R-:W-:Y:S01]  /*1afe0*/  MOV R8, R5 ;  /* 0x0000000500087202 */ /* 0x000fe20000000f00 */
[----:B------:R-:W-:Y:S05]  /*1aff0*/  BRA `(.L_x_2382) ;  /* 0xffffd10000007947 */ /* 0x000fea000383ffff */
.L_x_2314:
[----:B------:R-:W-:Y:S02]  /*1b000*/  MOV R2, 0x1 ;  /* 0x0000000100027802 */ /* 0x000fe40000000f00 */
[----:B------:R-:W-:-:S02]  /*1b010*/  MOV R3, 0x1b030 ;  /* 0x0001b03000037802 */ /* 0x000fc40000000f00 */
[----:B-123--:R-:W-:Y:S05]  /*1b020*/  CALL.REL.NOINC `($__internal_36_$__cuda_sm70_shflsync_up_p) ;  /* 0x000005e000007944 */ /* 0x00efea0003c00000 */
[----:B------:R-:W-:Y:S05]  /*1b030*/  BRA `(.L_x_2383) ;  /* 0xffffd1f000007947 */ /* 0x000fea000383ffff */
.L_x_2315:
[----:B------:R-:W-:Y:S02]  /*1b040*/  MOV R2, 0x2 ;  /* 0x0000000200027802 */ /* 0x000fe40000000f00 */
[----:B------:R-:W-:-:S02]  /*1b050*/  MOV R3, 0x1b070 ;  /* 0x0001b07000037802 */ /* 0x000fc40000000f00 */
[----:B-12---:R-:W-:Y:S05]  /*1b060*/  CALL.REL.NOINC `($__internal_36_$__cuda_sm70_shflsync_up_p) ;  /* 0x000005a000007944 */ /* 0x006fea0003c00000 */
        /* <DEDUP_REMOVED lines=24> */
.L_x_2319:
[----:B------:R-:W-:Y:S02]  /*1b1f0*/  MOV R2, 0x1 ;  /* 0x0000000100027802 */ /* 0x000fe40000000f00 */
[----:B------:R-:W-:Y:S02]  /*1b200*/  MOV R3, 0x1b220 ;  /* 0x0001b22000037802 */ /* 0x000fe40000000f00 */
[----:B------:R-:W-:Y:S05]  /*1b210*/  CALL.REL.NOINC `($__internal_36_$__cuda_sm70_shflsync_up_p) ;  /* 0x000003f000007944 */ /* 0x000fea0003c00000 */
[----:B------:R-:W-:Y:S01]  /*1b220*/  MOV R2, R4 ;  /* 0x0000000400027202 */ /* 0x000fe20000000f00 */
[----:B------:R-:W-:Y:S05]  /*1b230*/  BRA `(.L_x_2385) ;  /* 0xffffd25000007947 */ /* 0x000fea000383ffff */
.L_x_2320:
        /* <DEDUP_REMOVED lines=27> */
.L_x_2322:
[----:B------:R-:W-:Y:S02]  /*1b3f0*/  SEL R0, RZ, 0x1, P0 ;  /* 0x00000001ff007807 */ /* 0x000fe40000000000 */
[----:B------:R-:W-:Y:S02]  /*1b400*/  MOV R2, 0x1b420 ;  /* 0x0001b42000027802 */ /* 0x000fe40000000f00 */
[----:B---3--:R-:W-:Y:S05]  /*1b410*/  CALL.REL.NOINC `($__internal_37_$__cuda_sm70_votesync_ballot) ;  /* 0x0000026000007944 */ /* 0x008fea0003c00000 */
[----:B------:R-:W-:Y:S01]  /*1b420*/  MOV R8, R0 ;  /* 0x0000000000087202 */ /* 0x000fe20000000f00 */
[----:B------:R-:W-:Y:S05]  /*1b430*/  BRA `(.L_x_2387) ;  /* 0xffffd1e000007947 */ /* 0x000fea000383ffff */
.L_x_2323:
[----:B------:R-:W-:Y:S01]  /*1b440*/  IMAD.MOV.U32 R9, RZ, RZ, R6 ;  /* 0x000000ffff097224 */ /* 0x000fe200078e0006 */
[----:B------:R-:W-:Y:S01]  /*1b450*/  MOV R5, R0 ;  /* 0x0000000000057202 */ /* 0x000fe20000000f00 */
[----:B------:R-:W-:Y:S01]  /*1b460*/  IMAD.MOV.U32 R3, RZ, RZ, 0x1f ;  /* 0x0000001fff037424 */ /* 0x000fe200078e00ff */
[----:B-1----:R-:W-:Y:S02]  /*1b470*/  MOV R2, 0x1b490 ;  /* 0x0001b49000027802 */ /* 0x002fe40000000f00 */
[----:B---3--:R-:W-:Y:S05]  /*1b480*/  CALL.REL.NOINC `($__internal_35_$__cuda_sm70_shflsync_idx_p) ;  /* 0x0000013000007944 */ /* 0x008fea0003c00000 */
[----:B------:R-:W-:Y:S01]  /*1b490*/  IMAD.MOV.U32 R11, RZ, RZ, R5 ;  /* 0x000000ffff0b7224 */ /* 0x000fe200078e0005 */
[----:B------:R-:W-:Y:S01]  /*1b4a0*/  MOV R5, R0 ;  /* 0x0000000000057202 */ /* 0x000fe20000000f00 */
[----:B------:R-:W-:Y:S01]  /*1b4b0*/  IMAD.MOV.U32 R9, RZ, RZ, R7 ;  /* 0x000000ffff097224 */ /* 0x000fe200078e0007 */
[----:B------:R-:W-:-:S02]  /*1b4c0*/  MOV R3, 0x1f ;  /* 0x0000001f00037802 */ /* 0x000fc40000000f00 */
[----:B------:R-:W-:Y:S02]  /*1b4d0*/  MOV R2, 0x1b4f0 ;  /* 0x0001b4f000027802 */ /* 0x000fe40000000f00 */
[----:B------:R-:W-:Y:S05]  /*1b4e0*/  CALL.REL.NOINC `($__internal_35_$__cuda_sm70_shflsync_idx_p) ;  /* 0x000000d000007944 */ /* 0x000fea0003c00000 */
[----:B------:R-:W-:Y:S01]  /*1b4f0*/  MOV R7, R5 ;  /* 0x0000000500077202 */ /* 0x000fe20000000f00 */
[----:B------:R-:W-:Y:S05]  /*1b500*/  BRA `(.L_x_2388) ;  /* 0xffffd18000007947 */ /* 0x000fea000383ffff */
.L_x_2326:
[----:B------:R-:W-:Y:S01]  /*1b510*/  IMAD.MOV.U32 R9, RZ, RZ, R4 ;  /* 0x000000ffff097224 */ /* 0x000fe200078e0004 */
[----:B------:R-:W-:Y:S01]  /*1b520*/  MOV R5, R0 ;  /* 0x0000000000057202 */ /* 0x000fe20000000f00 */
[----:B------:R-:W-:Y:S01]  /*1b530*/  IMAD.MOV.U32 R3, RZ, RZ, 0x1f ;  /* 0x0000001fff037424 */ /* 0x000fe200078e00ff */
[----:B-1----:R-:W-:Y:S02]  /*1b540*/  MOV R2, 0x1b560 ;  /* 0x0001b56000027802 */ /* 0x002fe40000000f00 */
[----:B---34-:R-:W-:Y:S05]  /*1b550*/  CALL.REL.NOINC `($__internal_35_$__cuda_sm70_shflsync_idx_p) ;  /* 0x0000006000007944 */ /* 0x018fea0003c00000 */
[----:B------:R-:W-:Y:S01]  /*1b560*/  MOV R13, R5 ;  /* 0x00000005000d7202 */ /* 0x000fe20000000f00 */
[----:B------:R-:W-:Y:S05]  /*1b570*/  BRA `(.L_x_2325) ;  /* 0xffffd17000007947 */ /* 0x000fea000383ffff */
        .weak           $__internal_34_$__cuda_sm70_shflsync_bfly_p
        .type           $__internal_34_$__cuda_sm70_shflsync_bfly_p,@function
        .size           $__internal_34_$__cuda_sm70_shflsync_bfly_p,($__internal_35_$__cuda_sm70_shflsync_idx_p - $__internal_34_$__cuda_sm70_shflsync_bfly_p)
$__internal_34_$__cuda_sm70_shflsync_bfly_p:
[----:B------:R-:W-:Y:S04]  /*1b580*/  WARPSYNC R9 ;  /* 0x0000000900007348 */ /* 0x000fe80003800000 */
[----:B------:R1:W2:Y:S02]  /*1b590*/  SHFL.BFLY PT, R0, R0, R3, R10 ;  /* 0x0c00000300007389 */ /* 0x0002a400000e000a */
[----:B-1----:R-:W-:-:S04]  /*1b5a0*/  MOV R3, 0x0 ;  /* 0x0000000000037802 */ /* 0x002fc80000000f00 */
[----:B--2---:R-:W-:Y:S05]  /*1b5b0*/  RET.REL.NODEC R2 `(_ZN7cutlass13device_kernelIN5flash19enable_sm80_to_sm89INS1_16FlashAttnFwdSm80INS1_25CollectiveMainloopFwdSm80ILi4ELi1ELb0EN4cute5tupleIJNS5_1CILi128EEENS7_ILi80EEENS7_ILi64EEEEEELi64ENS_6half_tEfNS_4arch4Sm80ELb0ELb1ELb0ELb1ELb0ELb0ELb1ELb1EEENS1_21CollectiveEpilogueFwdINS6_IJS8_SA_S9_EEENS6_IJNS7_ILi1EEESI_SI_EEESC_SE_Li128ELb1ELb1ELb1ELb0EEENS1_36VarlenDynamicPersistentTileSchedulerILi128ELi80ELi128ELi128ELb1ELb1ELb0ELb1ELb0ELb1EEEEEEEEEvNT_6ParamsE) ;  /* 0xfffe4a4002007950 */ /* 0x004fea0003c3ffff */
        .weak           $__internal_35_$__cuda_sm70_shflsync_idx_p
        .type           $__internal_35_$__cuda_sm70_shflsync_idx_p,@function
        .size           $__internal_35_$__cuda_sm70_shflsync_idx_p,($__internal_36_$__cuda_sm70_shflsync_up_p - $__internal_35_$__cuda_sm70_shflsync_idx_p)
$__internal_35_$__cuda_sm70_shflsync_idx_p:
[----:B------:R-:W-:-:S04]  /*1b5c0*/  MOV R16, 0xffffffff ;  /* 0xffffffff00107802 */ /* 0x000fc80000000f00 */
[----:B------:R-:W-:Y:S04]  /*1b5d0*/  WARPSYNC R16 ;  /* 0x0000001000007348 */ /* 0x000fe80003800000 */
[----:B------:R1:W2:Y:S02]  /*1b5e0*/  SHFL.IDX PT, R5, R9, R5, R3 ;  /* 0x0000000509057389 */ /* 0x0002a400000e0003 */
[----:B-1----:R-:W-:-:S04]  /*1b5f0*/  MOV R3, 0x0 ;  /* 0x0000000000037802 */ /* 0x002fc80000000f00 */
[----:B--2---:R-:W-:Y:S05]  /*1b600*/  RET.REL.NODEC R2 `(_ZN7cutlass13device_kernelIN5flash19enable_sm80_to_sm89INS1_16FlashAttnFwdSm80INS1_25CollectiveMainloopFwdSm80ILi4ELi1ELb0EN4cute5tupleIJNS5_1CILi128EEENS7_ILi80EEENS7_ILi64EEEEEELi64ENS_6half_tEfNS_4arch4Sm80ELb0ELb1ELb0ELb1ELb0ELb0ELb1ELb1EEENS1_21CollectiveEpilogueFwdINS6_IJS8_SA_S9_EEENS6_IJNS7_ILi1EEESI_SI_EEESC_SE_Li128ELb1ELb1ELb1ELb0EEENS1_36VarlenDynamicPersistentTileSchedulerILi128ELi80ELi128ELi128ELb1ELb1ELb0ELb1ELb0ELb1EEEEEEEEEvNT_6ParamsE) ;  /* 0xfffe49f002007950 */ /* 0x004fea0003c3ffff */
        .weak           $__internal_36_$__cuda_sm70_shflsync_up_p
        .type           $__internal_36_$__cuda_sm70_shflsync_up_p,@function
        .size           $__internal_36_$__cuda_sm70_shflsync_up_p,($__internal_37_$__cuda_sm70_votesync_ballot - $__internal_36_$__cuda_sm70_shflsync_up_p)
$__internal_36_$__cuda_sm70_shflsync_up_p:
[----:B------:R-:W-:Y:S02]  /*1b610*/  IMAD.MOV.U32 R4, RZ, RZ, RZ ;  /* 0x000000ffff047224 */ /* 0x000fe400078e00ff */
[----:B------:R-:W-:-:S04]  /*1b620*/  IMAD.MOV.U32 R9, RZ, RZ, -0x1 ;  /* 0xffffffffff097424 */ /* 0x000fc800078e00ff */
[----:B------:R-:W-:Y:S04]  /*1b630*/  WARPSYNC R9 ;  /* 0x0000000900007348 */ /* 0x000fe80003800000 */
[----:B------:R1:W2:Y:S02]  /*1b640*/  SHFL.UP PT, R4, R0, R2, R4 ;  /* 0x0400000200047389 */ /* 0x0002a400000e0004 */
[----:B-1----:R-:W-:Y:S02]  /*1b650*/  MOV R2, R3 ;  /* 0x0000000300027202 */ /* 0x002fe40000000f00 */
[----:B------:R-:W-:-:S04]  /*1b660*/  MOV R3, 0x0 ;  /* 0x0000000000037802 */ /* 0x000fc80000000f00 */
[----:B--2---:R-:W-:Y:S05]  /*1b670*/  RET.REL.NODEC R2 `(_ZN7cutlass13device_kernelIN5flash19enable_sm80_to_sm89INS1_16FlashAttnFwdSm80INS1_25CollectiveMainloopFwdSm80ILi4ELi1ELb0EN4cute5tupleIJNS5_1CILi128EEENS7_ILi80EEENS7_ILi64EEEEEELi64ENS_6half_tEfNS_4arch4Sm80ELb0ELb1ELb0ELb1ELb0ELb0ELb1ELb1EEENS1_21CollectiveEpilogueFwdINS6_IJS8_SA_S9_EEENS6_IJNS7_ILi1EEESI_SI_EEESC_SE_Li128ELb1ELb1ELb1ELb0EEENS1_36VarlenDynamicPersistentTileSchedulerILi128ELi80ELi128ELi128ELb1ELb1ELb0ELb1ELb0ELb1EEEEEEEEEvNT_6ParamsE) ;  /* 0xfffe498002007950 */ /* 0x004fea0003c3ffff */
        .weak           $__internal_37_$__cuda_sm70_votesync_ballot
        .type           $__internal_37_$__cuda_sm70_votesync_ballot,@function
        .size           $__internal_37_$__cuda_sm70_votesync_ballot,(.L_x_3275 - $__internal_37_$__cuda_sm70_votesync_ballot)
$__internal_37_$__cuda_sm70_votesync_ballot:
[----:B------:R-:W-:Y:S01]  /*1b680*/  ISETP.NE.U32.AND P0, PT, R0, 0x1, PT ;  /* 0x000000010000780c */ /* 0x000fe20003f05070 */
[----:B------:R-:W-:-:S04]  /*1b690*/  IMAD.MOV.U32 R3, RZ, RZ, -0x1 ;  /* 0xffffffffff037424 */ /* 0x000fc800078e00ff */
[----:B------:R-:W-:Y:S08]  /*1b6a0*/  WARPSYNC R3 ;  /* 0x0000000300007348 */ /* 0x000ff00003800000 */
[----:B------:R-:W-:-:S04]  /*1b6b0*/  VOTE.ANY R0, PT, !P0 ;  /* 0x0000000000007806 */ /* 0x000fc800040e0100 */
[----:B------:R-:W-:Y:S01]  /*1b6c0*/  LOP3.LUT R0, R0, R3, RZ, 0xc0, !PT ;  /* 0x0000000300007212 */ /* 0x000fe200078ec0ff */
[----:B------:R-:W-:-:S04]  /*1b6d0*/  IMAD.MOV.U32 R3, RZ, RZ, 0x0 ;  /* 0x00000000ff037424 */ /* 0x000fc800078e00ff */
[----:B------:R-:W-:Y:S05]  /*1b6e0*/  RET.REL.NODEC R2 `(_ZN7cutlass13device_kernelIN5flash19enable_sm80_to_sm89INS1_16FlashAttnFwdSm80INS1_25CollectiveMainloopFwdSm80ILi4ELi1ELb0EN4cute5tupleIJNS5_1CILi128EEENS7_ILi80EEENS7_ILi64EEEEEELi64ENS_6half_tEfNS_4arch4Sm80ELb0ELb1ELb0ELb1ELb0ELb0ELb1ELb1EEENS1_21CollectiveEpilogueFwdINS6_IJS8_SA_S9_EEENS6_IJNS7_ILi1EEESI_SI_EEESC_SE_Li128ELb1ELb1ELb1ELb0EEENS1_36VarlenDynamicPersistentTileSchedulerILi128ELi80ELi128ELi128ELb1ELb1ELb0ELb1ELb0ELb1EEEEEEEEEvNT_6ParamsE) ;  /* 0xfffe491002007950 */ /* 0x000fea0003c3ffff */
.L_x_2389:
        /* <DEDUP_REMOVED lines=9> */
.L_x_3275:


//--------------------- .text._ZN7cutlass13device_kernelIN5flash19enable_sm80_to_sm89INS1_16FlashAttnFwdSm80INS1_25CollectiveMainloopFwdSm80ILi4ELi1ELb0EN4cute5tupleIJNS5_1CILi128EEENS7_ILi80EEENS7_ILi64EEEEEELi64ENS_6half_tEfNS_4arch4Sm80ELb0ELb1ELb0ELb1ELb0ELb1ELb1ELb1EEENS1_21CollectiveEpilogueFwdINS6_IJS8_SA_S9_EEENS6_IJNS7_ILi1EEESI_SI_EEESC_SE_Li128ELb1ELb1ELb1ELb0EEENS1_36VarlenDynamicPersistentTileSchedulerILi128ELi80ELi128ELi128ELb1ELb1ELb0ELb1ELb0ELb1EEEEEEEEEvNT_6ParamsE --------------------------
	.section	.text._ZN7cutlass13device_kernelIN5flash19enable_sm80_to_sm89INS1_16FlashAttnFwdSm80INS1_25CollectiveMainloopFwdSm80ILi4ELi1ELb0EN4cute5tupleIJNS5_1CILi128EEENS7_ILi80EEENS7_ILi64EEEEEELi64ENS_6half_tEfNS_4arch4Sm80ELb0ELb1ELb0ELb1ELb0ELb1ELb1ELb1EEENS1_21CollectiveEpilogueFwdINS6_IJS8_SA_S9_EEENS6_IJNS7_ILi1EEESI_SI_EEESC_SE_Li128ELb1ELb1ELb1ELb0EEENS1_36VarlenDynamicPersistentTileSchedulerILi128ELi80ELi128ELi128ELb1ELb1ELb0ELb1ELb0ELb1EEEEEEEEEvNT_6ParamsE,"ax",@progbits
	.sectioninfo	@"SHI_REGISTERS=255"
	.align	128
.text._ZN7cutlass13device_kernelIN5flash19enable_sm80_to_sm89INS1_16FlashAttnFwdSm80INS1_25CollectiveMainloopFwdSm80ILi4ELi1ELb0EN4cute5tupleIJNS5_1CILi128EEENS7_ILi80EEENS7_ILi64EEEEEELi64ENS_6half_tEfNS_4arch4Sm80ELb0ELb1ELb0ELb1ELb0ELb1ELb1ELb1EEENS1_21CollectiveEpilogueFwdINS6_IJS8_SA_S9_EEENS6_IJNS7_ILi1EEESI_SI_EEESC_SE_Li128ELb1ELb1ELb1ELb0EEENS1_36VarlenDynamicPersistentTileSchedulerILi128ELi80ELi128ELi128ELb1ELb1ELb0ELb1ELb0ELb1EEEEEEEEEvNT_6ParamsE:
        .type           _ZN7cutlass13device_kernelIN5flash19enable_sm80_to_sm89INS1_16FlashAttnFwdSm80INS1_25CollectiveMainloopFwdSm80ILi4ELi1ELb0EN4cute5tupleIJNS5_1CILi128EEENS7_ILi80EEENS7_ILi64EEEEEELi64ENS_6half_tEfNS_4arch4Sm80ELb0ELb1ELb0ELb1ELb0ELb1ELb1ELb1EEENS1_21CollectiveEpilogueFwdINS6_IJS8_SA_S9_EEENS6_IJNS7_ILi1EEESI_SI_EEESC_SE_Li128ELb1ELb1ELb1ELb0EEENS1_36VarlenDynamicPersistentTileSchedulerILi128ELi80ELi128ELi128ELb1ELb1ELb0ELb1ELb0ELb1EEEEEEEEEvNT_6ParamsE,@function
        .size           _ZN7cutlass13device_kernelIN5flash19enable_sm80_to_sm89INS1_16FlashAttnFwdSm80INS1_25CollectiveMainloopFwdSm80ILi4ELi1ELb0EN4cute5tupleIJNS5_1CILi128EEENS7_ILi80EEENS7_ILi64EEEEEELi64ENS_6half_tEfNS_4arch4Sm80ELb0ELb1ELb0ELb1ELb0ELb1ELb1ELb1EEENS1_21CollectiveEpilogueFwdINS6_IJS8_SA_S9_EEENS6_IJNS7_ILi1EEESI_SI_EEESC_SE_Li128ELb1ELb1ELb1ELb0EEENS1_36VarlenDynamicPersistentTileSchedulerILi128ELi80ELi128ELi128ELb1ELb1ELb0ELb1ELb0ELb1EEEEEEEEEvNT_6ParamsE,(.L_x_3280 - _ZN7cutlass13device_kernelIN5flash19enable_sm80_to_sm89INS1_16FlashAttnFwdSm80INS1_25CollectiveMainloopFwdSm80ILi4ELi1ELb0EN4cute5tupleIJNS5_1CILi128EEENS7_ILi80EEENS7_ILi64EEEEEELi64ENS_6half_tEfNS_4arch4Sm80ELb0ELb1ELb0ELb1ELb0ELb1ELb1ELb1EEENS1_21CollectiveEpilogueFwdINS6_IJS8_SA_S9_EEENS6_IJNS7_ILi1EEESI_SI_EEESC_SE_Li128ELb1ELb1ELb1ELb0EEENS1_36VarlenDynamicPersistentTileSchedulerILi128ELi80ELi128ELi128ELb1ELb1ELb0ELb1ELb0ELb1EEEEEEEEEvNT_6ParamsE)
        .other          _ZN7cutlass13device_kernelIN5flash19enable_sm80_to_sm89INS1_16FlashAttnFwdSm80INS1_25CollectiveMainloopFwdSm80ILi4ELi1ELb0EN4cute5tupleIJNS5_1CILi128EEENS7_ILi80EEENS7_ILi64EEEEEELi64ENS_6half_tEfNS_4arch4Sm80ELb0ELb1ELb0ELb1ELb0ELb1ELb1ELb1EEENS1_21CollectiveEpilogueFwdINS6_IJS8_SA_S9_EEENS6_IJNS7_ILi1EEESI_SI_EEESC_SE_Li128ELb1ELb1ELb1ELb0EEENS1_36VarlenDynamicPersistentTileSchedulerILi128ELi80ELi128ELi128ELb1ELb1ELb0ELb1ELb0ELb1EEEEEEEEEvNT_6ParamsE,@"STO_CUDA_ENTRY STV_DEFAULT"
_ZN7cutlass13device_kernelIN5flash19enable_sm80_to_sm89INS1_16FlashAttnFwdSm80INS1_25CollectiveMainloopFwdSm80ILi4ELi1ELb0EN4cute5tupleIJNS5_1CILi128EEENS7_ILi80EEENS7_ILi64EEEEEELi64ENS_6half_tEfNS_4arch4Sm80ELb0ELb1ELb0ELb1ELb0ELb1ELb1ELb1EEENS1_21CollectiveEpilogueFwdINS6_IJS8_SA_S9_EEENS6_IJNS7_ILi1EEESI_SI_EEESC_SE_Li128ELb1ELb1ELb1ELb0EEENS1_36VarlenDynamicPersistentTileSchedulerILi128ELi80ELi128ELi128ELb1ELb1ELb0ELb1ELb0ELb1EEEEEEEEEvNT_6ParamsE:
        /* <DEDUP_REMOVED lines=54> */
.L_x_2395:
        /* <DEDUP_REMOVED lines=16> */
.L_x_2663:
        /* <DEDUP_REMOVED lines=16> */
.L_x_2664:
[----:B--2---:R-:W-:-:S05]  /*0560*/  IMAD R0, R0, c[0x0][0x538], RZ ;  /* 0x00014e0000007a24 */ /* 0x004fca00078e02ff */
[----:B------:R-:W-:-:S04]  /*0570*/  IADD3 R6, R0, R6, RZ ;  /* 0x0000000600067210 */ /* 0x000fc80007ffe0ff */
[----:B------:R-:W-:-:S13]  /*0580*/  ISETP.GT.AND P0, PT, R6, UR4, PT ;  /* 0x0000000406007c0c */ /* 0x000fda000bf04270 */
[----:B-1----:R-:W-:Y:S05]  /*0590*/  @!P0 BRA `(.L_x_2395) ;  /* 0xfffffdc000008947 */ /* 0x002fea000383ffff */
.L_x_2391:
[----:B------:R-:W-:-:S05]  /*05a0*/  IADD3 R12, -R0, R6, RZ ;  /* 0x00000006000c7210 */ /* 0x000fca0007ffe1ff */
[----:B------:R-:W-:-:S05]  /*05b0*/  IMAD R0, R4, c[0x0][0x538], R12 ;  /* 0x00014e0004007a24 */ /* 0x000fca00078e020c */
[----:B------:R-:W-:Y:S01]  /*05c0*/  ISETP.GT.AND P0, PT, R0, UR4, PT ;  /* 0x0000000400007c0c */ /* 0x000fe2000bf04270 */
[----:B------:R-:W-:-:S12]  /*05d0*/  BRA.DIV ~URZ, `(.L_x_2396) ;  /* 0x000236b27f007947 */ /* 0x000fd8000b800000 */
[----:B------:R-:W-:-:S04]  /*05e0*/  VOTE.ANY R6, PT, !P0 ;  /* 0x0000000000067806 */ /* 0x000fc800040e0100 */
.L_x_2665:
[----:B------:R-:W1:Y:S02]  /*05f0*/  POPC R0, R6 ;  /* 0x0000000600007309 */ /* 0x000e640000000000 */
[----:B-1----:R-:W-:-:S05]  /*0600*/  IADD3 R2, R0, R7, RZ ;  /* 0x0000000700027210 */ /* 0x002fca0007ffe0ff */
[----:B------:R1:W-:Y:S01]  /*0610*/  STL [R1+0x54], R2 ;  /* 0x0000540201007387 */ /* 0x0003e20000100800 */
[----:B------:R-:W-:Y:S05]  /*0620*/  BRA.DIV ~URZ, `(.L_x_2397) ;  /* 0x000236b27f007947 */ /* 0x000fea000b800000 */
[----:B------:R2:W3:Y:S01]  /*0630*/  SHFL.IDX PT, R13, R9, R0, 0x1f ;  /* 0x00001f00090d7589 */ /* 0x0004e200000e0000 */
[----:B------:R-:W-:-:S03]  /*0640*/  MOV R5, RZ ;  /* 0x000000ff00057202 */ /* 0x000fc60000000f00 */
[----:B------:R2:W4:Y:S04]  /*0650*/  SHFL.IDX PT, R9, R8, R0, 0x1f ;  /* 0x00001f0008097589 */ /* 0x00052800000e0000 */
.L_x_2666:
[----:B------:R-:W-:Y:S01]  /*0660*/  ISETP.NE.AND P0, PT, R6, RZ, PT ;  /* 0x000000ff0600720c */ /* 0x000fe20003f05270 */
[----:B------:R-:W-:-:S12]  /*0670*/  BSSY B0, `(.L_x_2398) ;  /* 0x0000005000007945 */ /* 0x000fd80003800000 */
[----:B------:R-:W-:Y:S05]  /*0680*/  @!P0 BRA `(.L_x_2399) ;  /* 0x0000003000008947 */ /* 0x000fea0003800000 */
[----:B------:R-:W-:Y:S01]  /*0690*/  IADD3 R10, R0, -0x1, RZ ;  /* 0xffffffff000a7810 */ /* 0x000fe20007ffe0ff */
[----:B------:R-:W-:Y:S05]  /*06a0*/  BRA.DIV ~URZ, `(.L_x_2400) ;  /* 0x000237127f007947 */ /* 0x000fea000b800000 */
[----:B------:R1:W2:Y:S02]  /*06b0*/  SHFL.IDX PT, R5, R4, R10, 0x1f ;  /* 0x00001f0a04057589 */ /* 0x0002a400000e0000 */
.L_x_2399:
[----:B------:R-:W-:Y:S05]  /*06c0*/  BSYNC B0 ;  /* 0x0000000000007941 */ /* 0x000fea0003800000 */
.L_x_2398:
        /* <DEDUP_REMOVED lines=69> */
.L_x_2402:
        /* <DEDUP_REMOVED lines=70> */
.L_x_2403:
[----:B------:R-:W-:Y:S05]  /*0f80*/  BSYNC B0 ;  /* 0x0000000000007941 */ /* 0x000fea0003800000 */
.L_x_2401:
[----:B------:R-:W-:-:S04]  /*0f90*/  LOP3.LUT R0, RZ, R0, RZ, 0x33, !PT ;  /* 0x00000000ff007212 */ /* 0x000fc800078e33ff */
[----:B------:R-:W-:-:S05]  /*0fa0*/  IADD3 R0, R0, R13, RZ ;  /* 0x0000000d00007210 */ /* 0x000fca0007ffe0ff */
[----:B------:R2:W-:Y:S01]  /*0fb0*/  STL [R1+0x4c], R0 ;  /* 0x00004c0001007387 */ /* 0x0005e20000100800 */
[----:B------:R-:W-:Y:S05]  /*0fc0*/  BRA `(.L_x_2404) ;  /* 0x0000006000007947 */ /* 0x000fea0003800000 */
.L_x_2392:
[----:B------:R-:W-:Y:S01]  /*0fd0*/  MOV R0, UR4 ;  /* 0x0000000400007c02 */ /* 0x000fe20008000f00 */
[----:B------:R-:W-:Y:S04]  /*0fe0*/  STL [R1+0x4c], RZ ;  /* 0x00004cff01007387 */ /* 0x000fe80000100800 */
[----:B------:R-:W-:Y:S04]  /*0ff0*/  STL [R1+0x50], RZ ;  /* 0x000050ff01007387 */ /* 0x000fe80000100800 */
[----:B------:R1:W-:Y:S02]  /*1000*/  STL [R1+0x48], R0 ;  /* 0x0000480001007387 */ /* 0x0003e40000100800 */
[----:B-1----:R-:W-:-:S05]  /*1010*/  MOV R0, c[0x0][0x53c] ;  /* 0x00014f0000007a02 */ /* 0x002fca0000000f00 */
[----:B------:R1:W-:Y:S02]  /*1020*/  STL [R1+0x54], R0 ;  /* 0x0000540001007387 */ /* 0x0003e40000100800 */
.L_x_2404:
        /* <DEDUP_REMOVED lines=8> */
.L_x_2390:
        /* <DEDUP_REMOVED lines=99> */
.L_x_2662:
        /* <DEDUP_REMOVED lines=38> */
.L_x_2405:
[----:B------:R-:W-:-:S04]  /*1940*/  ISETP.NE.U32.AND P0, PT, RZ, c[0x0][0x368], PT ;  /* 0x0000da00ff007a0c */ /* 0x000fc80003f05070 */
[----:B------:R-:W-:-:S13]  /*1950*/  ISETP.NE.AND.EX P0, PT, RZ, c[0x0][0x36c], PT, P0 ;  /* 0x0000db00ff007a0c */ /* 0x000fda0003f05300 */
[----:B------:R-:W-:Y:S05]  /*1960*/  @!P0 BRA `(.L_x_2406) ;  /* 0x0000003000008947 */ /* 0x000fea0003800000 */
[----:B-1----:R-:W-:-:S05]  /*1970*/  IMAD.WIDE R4, R31, R173, c[0x0][0x368] ;  /* 0x0000da001f047625 */ /* 0x002fca00078e02ad */
[----:B------:R1:W5:Y:S01]  /*1980*/  LDG.E R13, [R4.64] ;  /* 0x00000008040d7981 */ /* 0x000362000c1e1900 */
[----:B------:R-:W-:Y:S05]  /*1990*/  BRA `(.L_x_2407) ;  /* 0x0000005000007947 */ /* 0x000fea0003800000 */
.L_x_2406:
[----:B------:R-:W-:Y:S01]  /*19a0*/  MOV R13, c[0x0][0x1d0] ;  /* 0x00007400000d7a02 */ /* 0x000fe20000000f00 */
[----:B------:R-:W-:Y:S05]  /*19b0*/  @!P4 BRA `(.L_x_2407) ;  /* 0x000000300000c947 */ /* 0x000fea0003800000 */
[----:B-1----:R-:W2:Y:S04]  /*19c0*/  LDG.E R6, [R4.64] ;  /* 0x0000000804067981 */ /* 0x002ea8000c1e1900 */
[----:B------:R-:W2:Y:S02]  /*19d0*/  LDG.E R0, [R4.64+0x4] ;  /* 0x0000040804007981 */ /* 0x000ea4000c1e1900 */
[----:B--2---:R-:W-:Y:S02]  /*19e0*/  IADD3 R13, -R6, R0, RZ ;  /* 0x00000000060d7210 */ /* 0x004fe40007ffe1ff */
.L_x_2407:
        /* <DEDUP_REMOVED lines=48> */
.L_x_2410:
[----:B------:R-:W-:-:S13]  /*1cf0*/  ISETP.NE.AND P0, PT, R6, 0x1, PT ;  /* 0x000000010600780c */ /* 0x000fda0003f05270 */
[----:B------:R-:W-:-:S05]  /*1d00*/  @P0 IMAD.HI.U32 R2, R3, c[0x0][0x330], RZ ;  /* 0x0000cc0003020a27 */ /* 0x000fca00078e00ff */
[----:B------:R-:W-:Y:S02]  /*1d10*/  @P0 SHF.R.U32.HI R3, RZ, c[0x0][0x334], R2 ;  /* 0x0000cd00ff030a19 */ /* 0x000fe40000011602 */
.L_x_2411:
[----:B------:R-:W-:Y:S05]  /*1d20*/  BSYNC B0 ;  /* 0x0000000000007941 */ /* 0x000fea0003800000 */
.L_x_2409:
[----:B------:R-:W-:-:S05]  /*1d30*/  IMAD R3, R3, R6, c[0x0][0x32c] ;  /* 0x0000cb0003037624 */ /* 0x000fca00078e0206 */
[----:B------:R-:W-:-:S03]  /*1d40*/  IMNMX R4, R4, R3, PT ;  /* 0x0000000304047217 */ /* 0x000fc60003800200 */
.L_x_2408:
[----:B------:R-:W-:Y:S01]  /*1d50*/  IMAD.IADD R5, R7, 0x1, -R8 ;  /* 0x0000000107057824 */ /* 0x000fe200078e0a08 */
[----:B------:R-:W-:Y:S01]  /*1d60*/  IADD3 R4, R4, 0x4f, RZ ;  /* 0x0000004f04047810 */ /* 0x000fe20007ffe0ff */
[----:B------:R-:W-:-:S03]  /*1d70*/  @P2 IMAD.HI.U32 R3, R9, c[0x0][0x2c8], RZ ;  /* 0x0000b20009032a27 */ /* 0x000fc600078e00ff */
[----:B------:R1:W-:Y:S01]  /*1d80*/  STL [R1], R5 ;  /* 0x0000000501007387 */ /* 0x0003e20000100800 */
        /* <DEDUP_REMOVED lines=18> */
.L_x_2414:
[----:B------:R-:W-:-:S13]  /*1eb0*/  ISETP.NE.AND P0, PT, R6, 0x1, PT ;  /* 0x000000010600780c */ /* 0x000fda0003f05270 */
[----:B------:R-:W-:-:S05]  /*1ec0*/  @P0 IMAD.HI.U32 R4, R2, c[0x0][0x330], RZ ;  /* 0x0000cc0002040a27 */ /* 0x000fca00078e00ff */
[----:B------:R-:W-:Y:S02]  /*1ed0*/  @P0 SHF.R.U32.HI R2, RZ, c[0x0][0x334], R4 ;  /* 0x0000cd00ff020a19 */ /* 0x000fe40000011604 */
.L_x_2415:
[----:B------:R-:W-:Y:S05]  /*1ee0*/  BSYNC B0 ;  /* 0x0000000000007941 */ /* 0x000fea0003800000 */
.L_x_2413:
[----:B------:R-:W-:-:S05]  /*1ef0*/  IMAD R2, R2, c[0x0][0x32c], RZ ;  /* 0x0000cb0002027a24 */ /* 0x000fca00078e02ff */
[----:B------:R-:W-:-:S04]  /*1f00*/  IMNMX R3, R3, R2, !PT ;  /* 0x0000000203037217 */ /* 0x000fc80007800200 */
.L_x_2412:
        /* <DEDUP_REMOVED lines=47> */
.L_x_2417:
[----:B------:R-:W-:Y:S05]  /*2200*/  BSYNC B0 ;  /* 0x0000000000007941 */ /* 0x000fea0003800000 */
.L_x_2416:
        /* <DEDUP_REMOVED lines=297> */
.L_x_2453:
        /* <DEDUP_REMOVED lines=63> */
.L_x_2423:
[----:B------:R-:W-:Y:S05]  /*3890*/  BSYNC B0 ;  /* 0x0000000000007941 */ /* 0x000fea0003800000 */
.L_x_2422:
        /* <DEDUP_REMOVED lines=38> */
.L_x_2425:
[----:B------:R-:W-:Y:S05]  /*3b00*/  BSYNC B0 ;  /* 0x0000000000007941 */ /* 0x000fea0003800000 */
.L_x_2424:
        /* <DEDUP_REMOVED lines=37> */
.L_x_2427:
[----:B------:R-:W-:Y:S05]  /*3d60*/  BSYNC B0 ;  /* 0x0000000000007941 */ /* 0x000fea0003800000 */
.L_x_2426:
        /* <DEDUP_REMOVED lines=68> */
.L_x_2431:
[----:B------:R-:W-:Y:S05]  /*41b0*/  BSYNC B0 ;  /* 0x0000000000007941 */ /* 0x000fea0003800000 */
.L_x_2430:
        /* <DEDUP_REMOVED lines=55> */
.L_x_2429:
[----:B------:R-:W-:Y:S05]  /*4530*/  BSYNC B1 ;  /* 0x0000000000017941 */ /* 0x000fea0003800000 */
.L_x_2428:
        /* <DEDUP_REMOVED lines=56> */
.L_x_2435:
[----:B------:R-:W-:Y:S05]  /*48c0*/  BSYNC B0 ;  /* 0x0000000000007941 */ /* 0x000fea0003800000 */
.L_x_2434:
        /* <DEDUP_REMOVED lines=55> */
.L_x_2433:
[----:B------:R-:W-:Y:S05]  /*4c40*/  BSYNC B1 ;  /* 0x0000000000017941 */ /* 0x000fea0003800000 */
.L_x_2432:
        /* <DEDUP_REMOVED lines=55> */
.L_x_2438:
[----:B------:R-:W-:Y:S05]  /*4fc0*/  BSYNC B0 ;  /* 0x0000000000007941 */ /* 0x000fea0003800000 */
.L_x_2437:
        /* <DEDUP_REMOVED lines=56> */
.L_x_2421:
        /* <DEDUP_REMOVED lines=195> */
.L_x_2440:
[----:B---3--:R-:W-:Y:S05]  /*5f80*/  BSYNC B0 ;  /* 0x0000000000007941 */ /* 0x008fea0003800000 */
.L_x_2439:
        /* <DEDUP_REMOVED lines=115> */
.L_x_2442:
[----:B------:R-:W-:Y:S05]  /*66c0*/  BSYNC B0 ;  /* 0x0000000000007941 */ /* 0x000fea0003800000 */
.L_x_2441:
        /* <DEDUP_REMOVED lines=116> */
.L_x_2420:
        /* <DEDUP_REMOVED lines=11> */
.L_x_2444:
[----:B------:R-:W-:Y:S05]  /*6ec0*/  BSYNC B0 ;  /* 0x0000000000007941 */ /* 0x000fea0003800000 */
.L_x_2443:
        /* <DEDUP_REMOVED lines=8> */
.L_x_2446:
[----:B------:R-:W-:Y:S05]  /*6f50*/  BSYNC B0 ;  /* 0x0000000000007941 */ /* 0x000fea0003800000 */
.L_x_2445:
[----:B------:R-:W-:Y:S11]  /*6f60*/  ISETP.GE.AND P0, PT, R141, R2, PT ;  /* 0x000000028d00720c */ /* 0x000ff60003f06270 */
[----:B------:R-:W-:Y:S02]  /*6f70*/  @!UPT UIADD3 URZ, URZ, URZ, URZ ;  /* 0x0000003f3f3ff290 */ /* 0x000fe4000fffe03f */
[----:B------:R-:W-:-:S05]  /*6f80*/  @P0 BRA `(.L_x_2436) ;  /* 0x0000004000000947 */ /* 0x000fca0003800000 */
[----:B-1----:R-:W1:Y:S04]  /*6f90*/  @!P6 LDS.128 R8, [R81+0x4800] ;  /* 0x004800005108e984 */ /* 0x002e680000000c00 */
[----:B------:R-:W2:Y:S04]  /*6fa0*/  @!P1 LDS.128 R4, [R82+0x4800] ;  /* 0x0048000052049984 */ /* 0x000ea80000000c00 */
[----:B-1----:R1:W-:Y:S04]  /*6fb0*/  @!P6 STG.E.128 [R64.64], R8 ;  /* 0x000000084000e986 */ /* 0x0023e8000c101d08 */
[----:B--2---:R1:W-:Y:S02]  /*6fc0*/  @!P1 STG.E.128 [R64.64+0x40], R4 ;  /* 0x0000400440009986 */ /* 0x0043e4000c101d08 */
.L_x_2436:
[----:B------:R-:W-:Y:S05]  /*6fd0*/  BSYNC B2 ;  /* 0x0000000000027941 */ /* 0x000fea0003800000 */
.L_x_2419:
        /* <DEDUP_REMOVED lines=95> */
.L_x_2448:
[----:B-1----:R-:W-:Y:S05]  /*75d0*/  BSYNC B0 ;  /* 0x0000000000007941 */ /* 0x002fea0003800000 */
.L_x_2447:
        /* <DEDUP_REMOVED lines=22> */
.L_x_2450:
[----:B------:R-:W-:Y:S05]  /*7740*/  BSYNC B0 ;  /* 0x0000000000007941 */ /* 0x000fea0003800000 */
.L_x_2449:
        /* <DEDUP_REMOVED lines=22> */
.L_x_2452:
[----:B------:R-:W-:Y:S05]  /*78b0*/  BSYNC B0 ;  /* 0x0000000000007941 */ /* 0x000fea0003800000 */
.L_x_2451:
        /* <DEDUP_REMOVED lines=33> */
.L_x_2418:
        /* <DEDUP_REMOVED lines=26> */
.L_x_2456:
[----:B------:R-:W-:-:S13]  /*7c70*/  ISETP.NE.AND P0, PT, R4, 0x1, PT ;  /* 0x000000010400780c */ /* 0x000fda0003f05270 */
[----:B------:R-:W-:-:S05]  /*7c80*/  @P0 IMAD.HI.U32 R0, R2, c[0x0][0x330], RZ ;  /* 0x0000cc0002000a27 */ /* 0x000fca00078e00ff */
[----:B------:R-:W-:Y:S02]  /*7c90*/  @P0 SHF.R.U32.HI R2, RZ, c[0x0][0x334], R0 ;  /* 0x0000cd00ff020a19 */ /* 0x000fe40000011600 */
.L_x_2457:
[----:B------:R-:W-:Y:S05]  /*7ca0*/  BSYNC B0 ;  /* 0x0000000000007941 */ /* 0x000fea0003800000 */
.L_x_2455:
[----:B------:R-:W-:-:S05]  /*7cb0*/  IMAD R2, R2, R4, c[0x0][0x32c] ;  /* 0x0000cb0002027624 */ /* 0x000fca00078e0204 */
[----:B------:R-:W-:-:S03]  /*7cc0*/  IMNMX R3, R3, R2, PT ;  /* 0x0000000203037217 */ /* 0x000fc60003800200 */
.L_x_2454:
[----:B------:R-:W2:Y:S01]  /*7cd0*/  LDL R4, [R1] ;  /* 0x0000000001047983 */ /* 0x000ea20000100800 */
        /* <DEDUP_REMOVED lines=21> */
.L_x_2460:
[----:B------:R-:W-:-:S04]  /*7e30*/  MOV R3, c[0x0][0x32c] ;  /* 0x0000cb0000037a02 */ /* 0x000fc80000000f00 */
[----:B------:R-:W-:-:S13]  /*7e40*/  ISETP.NE.AND P0, PT, R3, 0x1, PT ;  /* 0x000000010300780c */ /* 0x000fda0003f05270 */
[----:B------:R-:W-:-:S05]  /*7e50*/  @P0 IMAD.HI.U32 R3, R0, c[0x0][0x330], RZ ;  /* 0x0000cc0000030a27 */ /* 0x000fca00078e00ff */
[----:B------:R-:W-:Y:S02]  /*7e60*/  @P0 SHF.R.U32.HI R0, RZ, c[0x0][0x334], R3 ;  /* 0x0000cd00ff000a19 */ /* 0x000fe40000011603 */
.L_x_2461:
[----:B------:R-:W-:Y:S05]  /*7e70*/  BSYNC B0 ;  /* 0x0000000000007941 */ /* 0x000fea0003800000 */
.L_x_2459:
[----:B------:R-:W-:-:S05]  /*7e80*/  IMAD R0, R0, c[0x0][0x32c], RZ ;  /* 0x0000cb0000007a24 */ /* 0x000fca00078e02ff */
[----:B------:R-:W-:-:S05]  /*7e90*/  IMNMX R2, R2, R0, !PT ;  /* 0x0000000002027217 */ /* 0x000fca0007800200 */
.L_x_2458:
        /* <DEDUP_REMOVED lines=37> */
.L_x_2463:
[----:B------:R-:W-:Y:S05]  /*80f0*/  BSYNC B0 ;  /* 0x0000000000007941 */ /* 0x000fea0003800000 */
.L_x_2462:
        /* <DEDUP_REMOVED lines=38> */
[----:B------:R-:W-:-:S05]  /*8360*/  IMAD.IADD R0, R240, 0x1, R0 ;  /* 0x00000001f0007824 */ /* 0x000fca00078e0200 */
        /* <DEDUP_REMOVED lines=12> */
[----:B--2---:R-:W-:-:S05]  /*8430*/  @P1 IMAD.WIDE R2, R17, R2, c[0x0][0x340] ;  /* 0x0000d00011021625 */ /* 0x004fca00078e0202 */
        /* <DEDUP_REMOVED lines=78> */
.L_x_2667:
[----:B------:R-:W-:Y:S05]  /*8920*/  BRA.DIV ~URZ, `(.L_x_2466) ;  /* 0x0001b5627f007947 */ /* 0x000fea000b800000 */
[----:B-1----:R1:W4:Y:S02]  /*8930*/  SHFL.IDX PT, R2, R6, RZ, 0x181f ;  /* 0x00181fff06027589 */ /* 0x00232400000e0000 */
.L_x_2668:
        /* <DEDUP_REMOVED lines=11> */
.L_x_2468:
[----:B------:R-:W-:Y:S05]  /*89f0*/  BSYNC B0 ;  /* 0x0000000000007941 */ /* 0x000fea0003800000 */
.L_x_2467:
[----:B------:R-:W-:Y:S05]  /*8a00*/  BRA.DIV ~URZ, `(.L_x_2469) ;  /* 0x0001b4f27f007947 */ /* 0x000fea000b800000 */
[----:B---3--:R3:W1:Y:S04]  /*8a10*/  SHFL.IDX PT, R7, R5, 0x1, 0x181f ;  /* 0x00381f0005077f89 */ /* 0x00866800000e0000 */
[----:B--2-4-:R3:W2:Y:S02]  /*8a20*/  SHFL.IDX PT, R2, R6, 0x1, 0x181f ;  /* 0x00381f0006027f89 */ /* 0x0146a400000e0000 */
.L_x_2669:
        /* <DEDUP_REMOVED lines=10> */
.L_x_2471:
[----:B------:R-:W-:Y:S05]  /*8ad0*/  BSYNC B0 ;  /* 0x0000000000007941 */ /* 0x000fea0003800000 */
.L_x_2470:
[----:B------:R-:W-:Y:S05]  /*8ae0*/  BRA.DIV ~URZ, `(.L_x_2472) ;  /* 0x0001b4e27f007947 */ /* 0x000fea000b800000 */
[----:B-1----:R1:W4:Y:S02]  /*8af0*/  SHFL.IDX PT, R7, R5, 0x2, 0x181f ;  /* 0x00581f0005077f89 */ /* 0x00232400000e0000 */
.L_x_2670:
[----:B------:R-:W-:Y:S05]  /*8b00*/  BRA.DIV ~URZ, `(.L_x_2473) ;  /* 0x0001b5327f007947 */ /* 0x000fea000b800000 */
[----:B--2---:R2:W1:Y:S02]  /*8b10*/  SHFL.IDX PT, R2, R6, 0x2, 0x181f ;  /* 0x00581f0006027f89 */ /* 0x00446400000e0000 */
.L_x_2671:
        /* <DEDUP_REMOVED lines=10> */
.L_x_2475:
[----:B------:R-:W-:Y:S05]  /*8bc0*/  BSYNC B0 ;  /* 0x0000000000007941 */ /* 0x000fea0003800000 */
.L_x_2474:
[----:B------:R-:W-:Y:S05]  /*8bd0*/  BRA.DIV ~URZ, `(.L_x_2476) ;  /* 0x0001b4d27f007947 */ /* 0x000fea000b800000 */
[----:B----4-:R4:W2:Y:S04]  /*8be0*/  SHFL.IDX PT, R7, R5, 0x3, 0x181f ;  /* 0x00781f0005077f89 */ /* 0x0108a800000e0000 */
[----:B-1----:R4:W1:Y:S02]  /*8bf0*/  SHFL.IDX PT, R2, R6, 0x3, 0x181f ;  /* 0x00781f0006027f89 */ /* 0x00286400000e0000 */
.L_x_2672:
        /* <DEDUP_REMOVED lines=10> */
.L_x_2478:
[----:B------:R-:W-:Y:S05]  /*8ca0*/  BSYNC B0 ;  /* 0x0000000000007941 */ /* 0x000fea0003800000 */
.L_x_2477:
[----:B------:R-:W-:Y:S05]  /*8cb0*/  BRA.DIV ~URZ, `(.L_x_2479) ;  /* 0x0001b4c27f007947 */ /* 0x000fea000b800000 */
[----:B--2---:R2:W3:Y:S02]  /*8cc0*/  SHFL.IDX PT, R7, R5, 0x4, 0x181f ;  /* 0x00981f0005077f89 */ /* 0x0044e400000e0000 */
.L_x_2673:
[----:B------:R-:W-:Y:S05]  /*8cd0*/  BRA.DIV ~URZ, `(.L_x_2480) ;  /* 0x0001b5127f007947 */ /* 0x000fea000b800000 */
[----:B-1----:R1:W2:Y:S02]  /*8ce0*/  SHFL.IDX PT, R2, R6, 0x4, 0x181f ;  /* 0x00981f0006027f89 */ /* 0x0022a400000e0000 */
.L_x_2674:
        /* <DEDUP_REMOVED lines=10> */
.L_x_2482:
[----:B------:R-:W-:Y:S05]  /*8d90*/  BSYNC B0 ;  /* 0x0000000000007941 */ /* 0x000fea0003800000 */
.L_x_2481:
[----:B------:R-:W-:Y:S05]  /*8da0*/  BRA.DIV ~URZ, `(.L_x_2483) ;  /* 0x0001b4b27f007947 */ /* 0x000fea000b800000 */
[----:B---3--:R3:W1:Y:S04]  /*8db0*/  SHFL.IDX PT, R7, R5, 0x5, 0x181f ;  /* 0x00b81f0005077f89 */ /* 0x00866800000e0000 */
[----:B--2---:R3:W2:Y:S02]  /*8dc0*/  SHFL.IDX PT, R2, R6, 0x5, 0x181f ;  /* 0x00b81f0006027f89 */ /* 0x0046a400000e0000 */
.L_x_2675:
        /* <DEDUP_REMOVED lines=10> */
.L_x_2485:
[----:B------:R-:W-:Y:S05]  /*8e70*/  BSYNC B0 ;  /* 0x0000000000007941 */ /* 0x000fea0003800000 */
.L_x_2484:
[----:B------:R-:W-:Y:S05]  /*8e80*/  BRA.DIV ~URZ, `(.L_x_2486) ;  /* 0x0001b4a27f007947 */ /* 0x000fea000b800000 */
[----:B-1----:R1:W3:Y:S02]  /*8e90*/  SHFL.IDX PT, R7, R5, 0x6, 0x181f ;  /* 0x00d81f0005077f89 */ /* 0x0022e400000e0000 */
.L_x_2676:
[----:B------:R-:W-:Y:S05]  /*8ea0*/  BRA.DIV ~URZ, `(.L_x_2487) ;  /* 0x0001b4f27f007947 */ /* 0x000fea000b800000 */
[----:B--2---:R2:W1:Y:S02]  /*8eb0*/  SHFL.IDX PT, R2, R6, 0x6, 0x181f ;  /* 0x00d81f0006027f89 */ /* 0x00446400000e0000 */
.L_x_2677:
        /* <DEDUP_REMOVED lines=10> */
.L_x_2489:
[----:B------:R-:W-:Y:S05]  /*8f60*/  BSYNC B0 ;  /* 0x0000000000007941 */ /* 0x000fea0003800000 */
.L_x_2488:
[----:B------:R-:W-:Y:S05]  /*8f70*/  BRA.DIV ~URZ, `(.L_x_2490) ;  /* 0x0001b4927f007947 */ /* 0x000fea000b800000 */
[----:B-1-34-:R-:W1:Y:S04]  /*8f80*/  SHFL.IDX PT, R5, R5, 0x7, 0x181f ;  /* 0x00f81f0005057f89 */ /* 0x01ae6800000e0000 */
[----:B------:R3:W4:Y:S02]  /*8f90*/  SHFL.IDX PT, R3, R6, 0x7, 0x181f ;  /* 0x00f81f0006037f89 */ /* 0x00072400000e0000 */
.L_x_2678:
[----:B--23--:R-:W2:Y:S01]  /*8fa0*/  LDL.LU R6, [R1+0x40] ;  /* 0x0000400001067983 */ /* 0x00cea20000300800 */
        /* <DEDUP_REMOVED lines=15> */
[----:B------:R-:W3:Y:S04]  /*90a0*/  LDL R8, [R1+0x3c] ;  /* 0x00003c0001087983 */ /* 0x000ee80000100800 */
[----:B-1----:R-:W4:Y:S01]  /*90b0*/  LDL.64 R6, [R1+0x30] ;  /* 0x0000300001067983 */ /* 0x002f220000100a00 */
[----:B------:R-:W-:Y:S01]  /*90c0*/  IMAD.MOV.U32 R72, RZ, RZ, -0x50 ;  /* 0xffffffb0ff487424 */ /* 0x000fe200078e00ff */
[----:B------:R-:W-:-:S03]  /*90d0*/  SHF.R.S32.HI R84, RZ, 0x1f, R176 ;  /* 0x0000001fff547819 */ /* 0x000fc600000114b0 */
[----:B------:R-:W-:Y:S02]  /*90e0*/  IMAD R72, R226, R72, 0x50 ;  /* 0x00000050e2487424 */ /* 0x000fe400078e0248 */
[----:B------:R-:W-:Y:S02]  /*90f0*/  IMAD R4, R84, c[0x0][0x1e0], RZ ;  /* 0x0000780054047a24 */ /* 0x000fe400078e02ff */
[----:B------:R-:W-:-:S04]  /*9100*/  IMAD.WIDE.U32 R2, R176, c[0x0][0x1e0], RZ ;  /* 0x00007800b0027a25 */ /* 0x000fc800078e00ff */
[----:B------:R-:W-:-:S04]  /*9110*/  IMAD R4, R176, c[0x0][0x1e4], R4 ;  /* 0x00007900b0047a24 */ /* 0x000fc800078e0204 */
[----:B------:R-:W-:Y:S02]  /*9120*/  IMAD.IADD R3, R3, 0x1, R4 ;  /* 0x0000000103037824 */ /* 0x000fe400078e0204 */
[----:B------:R-:W-:Y:S02]  /*9130*/  IMAD.MOV.U32 R177, RZ, RZ, c[0x0][0x1e0] ;  /* 0x00007800ffb17624 */ /* 0x000fe400078e00ff */
[----:B------:R-:W-:Y:S01]  /*9140*/  IMAD.MOV.U32 R180, RZ, RZ, c[0x0][0x1e4] ;  /* 0x00007900ffb47624 */ /* 0x000fe200078e00ff */
[----:B------:R-:W-:Y:S01]  /*9150*/  BSSY B0, `(.L_x_2491) ;  /* 0x000002c000007945 */ /* 0x000fe20003800000 */
[----:B------:R-:W-:Y:S01]  /*9160*/  BAR.SYNC.DEFER_BLOCKING 0x0 ;  /* 0x0000000000007b1d */ /* 0x000fe20000010000 */
[----:B--2---:R-:W-:-:S04]  /*9170*/  IADD3 R73, R72, R190, -R139 ;  /* 0x000000be48497210 */ /* 0x004fc80007ffe88b */
[C---:B------:R-:W-:Y:S01]  /*9180*/  ISETP.GE.AND P0, PT, R73.reuse, 0x1, PT ;  /* 0x000000014900780c */ /* 0x040fe20003f06270 */
[----:B---3--:R-:W-:Y:S02]  /*9190*/  IMAD.MOV.U32 R179, RZ, RZ, R8 ;  /* 0x000000ffffb37224 */ /* 0x008fe400078e0008 */
[----:B----4-:R-:W-:Y:S01]  /*91a0*/  IMAD.MOV.U32 R178, RZ, RZ, R6 ;  /* 0x000000ffffb27224 */ /* 0x010fe200078e0006 */
[----:B------:R-:W-:-:S03]  /*91b0*/  ISETP.GE.AND P3, PT, R73, 0x11, PT ;  /* 0x000000114900780c */ /* 0x000fc60003f66270 */
[----:B------:R-:W-:-:S04]  /*91c0*/  IMAD.WIDE.U32 R4, R2, 0x50, R178 ;  /* 0x0000005002047825 */ /* 0x000fc800078e00b2 */
[----:B------:R-:W-:Y:S02]  /*91d0*/  IMAD R2, R3, 0x50, RZ ;  /* 0x0000005003027824 */ /* 0x000fe400078e02ff */
[C---:B------:R-:W-:Y:S02]  /*91e0*/  @P0 LEA R6, P1, R4.reuse, c[0x0][0x1c8], 0x1 ;  /* 0x0000720004060a11 */ /* 0x040fe400078208ff */
[----:B------:R-:W-:Y:S01]  /*91f0*/  IMAD.IADD R3, R5, 0x1, R2 ;  /* 0x0000000105037824 */ /* 0x000fe200078e0202 */
[----:B------:R-:W-:Y:S02]  /*9200*/  ISETP.GE.AND P2, PT, R73, 0x21, PT ;  /* 0x000000214900780c */ /* 0x000fe40003f46270 */
[----:B------:R-:W-:Y:S02]  /*9210*/  @P3 LEA R2, P4, R177, R4, 0x4 ;  /* 0x00000004b1023211 */ /* 0x000fe400078820ff */
        /* <DEDUP_REMOVED lines=31> */
.L_x_2492:
[----:B------:R-:W-:Y:S05]  /*9410*/  BSYNC B0 ;  /* 0x0000000000007941 */ /* 0x000fea0003800000 */
.L_x_2491:
        /* <DEDUP_REMOVED lines=8> */
.L_x_2493:
        /* <DEDUP_REMOVED lines=68> */
.L_x_2497:
[----:B--2---:R-:W-:Y:S05]  /*98e0*/  BSYNC B0 ;  /* 0x0000000000007941 */ /* 0x004fea0003800000 */
.L_x_2496:
        /* <DEDUP_REMOVED lines=49> */
.L_x_2499:
[----:B--2---:R-:W-:Y:S05]  /*9c00*/  BSYNC B0 ;  /* 0x0000000000007941 */ /* 0x004fea0003800000 */
.L_x_2498:
        /* <DEDUP_REMOVED lines=51> */
.L_x_2501:
[----:B----4-:R-:W-:Y:S05]  /*9f40*/  BSYNC B0 ;  /* 0x0000000000007941 */ /* 0x010fea0003800000 */
.L_x_2500:
        /* <DEDUP_REMOVED lines=49> */
.L_x_2503:
[----:B-1--4-:R-:W-:Y:S05]  /*a260*/  BSYNC B0 ;  /* 0x0000000000007941 */ /* 0x012fea0003800000 */
.L_x_2502:
        /* <DEDUP_REMOVED lines=67> */
.L_x_2507:
[----:B------:R-:W-:Y:S05]  /*a6a0*/  BSYNC B0 ;  /* 0x0000000000007941 */ /* 0x000fea0003800000 */
.L_x_2506:
        /* <DEDUP_REMOVED lines=44> */
.L_x_2505:
[----:B------:R-:W-:Y:S05]  /*a970*/  BSYNC B1 ;  /* 0x0000000000017941 */ /* 0x000fea0003800000 */
.L_x_2504:
        /* <DEDUP_REMOVED lines=48> */
.L_x_2511:
[----:B------:R-:W-:Y:S05]  /*ac80*/  BSYNC B0 ;  /* 0x0000000000007941 */ /* 0x000fea0003800000 */
.L_x_2510:
        /* <DEDUP_REMOVED lines=44> */
.L_x_2509:
[----:B------:R-:W-:Y:S05]  /*af50*/  BSYNC B1 ;  /* 0x0000000000017941 */ /* 0x000fea0003800000 */
.L_x_2508:
        /* <DEDUP_REMOVED lines=48> */
.L_x_2515:
[----:B------:R-:W-:Y:S05]  /*b260*/  BSYNC B0 ;  /* 0x0000000000007941 */ /* 0x000fea0003800000 */
.L_x_2514:
        /* <DEDUP_REMOVED lines=44> */
.L_x_2513:
[----:B------:R-:W-:Y:S05]  /*b530*/  BSYNC B1 ;  /* 0x0000000000017941 */ /* 0x000fea0003800000 */
.L_x_2512:
        /* <DEDUP_REMOVED lines=47> */
.L_x_2518:
[----:B------:R-:W-:Y:S05]  /*b830*/  BSYNC B0 ;  /* 0x0000000000007941 */ /* 0x000fea0003800000 */
.L_x_2517:
        /* <DEDUP_REMOVED lines=45> */
.L_x_2495:
        /* <DEDUP_REMOVED lines=75> */
.L_x_2520:
[----:B---3--:R-:W-:Y:S05]  /*bfc0*/  BSYNC B0 ;  /* 0x0000000000007941 */ /* 0x008fea0003800000 */
.L_x_2519:
        /* <DEDUP_REMOVED lines=74> */
.L_x_2522:
[----:B---3--:R-:W-:Y:S05]  /*c470*/  BSYNC B0 ;  /* 0x0000000000007941 */ /* 0x008fea0003800000 */
.L_x_2521:
        /* <DEDUP_REMOVED lines=114> */
.L_x_2524:
[----:B------:R-:W-:Y:S05]  /*cba0*/  BSYNC B0 ;  /* 0x0000000000007941 */ /* 0x000fea0003800000 */
.L_x_2523:
        /* <DEDUP_REMOVED lines=95> */
.L_x_2526:
[----:B------:R-:W-:Y:S05]  /*d1a0*/  BSYNC B0 ;  /* 0x0000000000007941 */ /* 0x000fea0003800000 */
.L_x_2525:
        /* <DEDUP_REMOVED lines=95> */
.L_x_2528:
[----:B------:R-:W-:Y:S05]  /*d7a0*/  BSYNC B0 ;  /* 0x0000000000007941 */ /* 0x000fea0003800000 */
.L_x_2527:
        /* <DEDUP_REMOVED lines=101> */
.L_x_2516:
[----:B------:R-:W-:Y:S05]  /*de00*/  BSYNC B2 ;  /* 0x0000000000027941 */ /* 0x000fea0003800000 */
.L_x_2494:
[----:B------:R-:W2:Y:S01]  /*de10*/  LDL R66, [R1+0x38] ;  /* 0x0000380001427983 */ /* 0x000ea20000100800 */
[----:B------:R-:W-:-:S04]  /*de20*/  DEPBAR.LE SB0, 0x0 ;  /* 0x000080000000791a */ /* 0x000fc80000000000 */
[----:B------:R-:W4:Y:S01]  /*de30*/  LDL.64 R64, [R1+0x28] ;  /* 0x0000280001407983 */ /* 0x000f220000100a00 */
[----:B------:R-:W-:Y:S01]  /*de40*/  IMAD R0, R84, c[0x0][0x208], RZ ;  /* 0x0000820054007a24 */ /* 0x000fe200078e02ff */
[----:B------:R-:W-:Y:S01]  /*de50*/  ULDC.64 UR4, c[0x0][0x208] ;  /* 0x0000820000047ab9 */ /* 0x000fe20000000a00 */
[----:B------:R-:W-:Y:S01]  /*de60*/  IMAD.WIDE.U32 R2, R176, c[0x0][0x208], RZ ;  /* 0x00008200b0027a25 */ /* 0x000fe200078e00ff */
[----:B------:R-:W-:Y:S01]  /*de70*/  BAR.SYNC.DEFER_BLOCKING 0x0 ;  /* 0x0000000000007b1d */ /* 0x000fe20000010000 */
[----:B------:R-:W-:Y:S01]  /*de80*/  USHF.L.U32 UR7, UR4, 0x5, URZ ;  /* 0x0000000504077899 */ /* 0x000fe2000800063f */
[----:B------:R-:W-:Y:S01]  /*de90*/  ISETP.GE.AND P1, PT, R136, c[0x0][0x1d4], PT ;  /* 0x0000750088007a0c */ /* 0x000fe20003f26270 */
[----:B------:R-:W-:-:S03]  /*dea0*/  IMAD R0, R176, c[0x0][0x20c], R0 ;  /* 0x00008300b0007a24 */ /* 0x000fc600078e0200 */
[----:B------:R-:W-:Y:S01]  /*deb0*/  UMOV UR6, 0x5 ;  /* 0x0000000500067882 */ /* 0x000fe20000000000 */
[----:B------:R-:W-:Y:S01]  /*dec0*/  IMAD.IADD R0, R3, 0x1, R0 ;  /* 0x0000000103007824 */ /* 0x000fe200078e0200 */
[----:B------:R-:W-:Y:S01]  /*ded0*/  USHF.L.U64.HI UR5, UR4, UR6, UR5 ;  /* 0x0000000604057299 */ /* 0x000fe20008010205 */
[C---:B------:R-:W-:Y:S01]  /*dee0*/  ISETP.LT.OR P3, PT, R73.reuse, 0x1, P1 ;  /* 0x000000014900780c */ /* 0x040fe20000f61670 */
        /* <DEDUP_REMOVED lines=9> */
[----:B------:R-:W3:Y:S04]  /*df80*/  LDSM.16.M88.4 R4, [R211+0x2000] ;  /* 0x00200000d304783b */ /* 0x000ee80000000200 */
        /* <DEDUP_REMOVED lines=12> */
[----:B------:R-:W-:Y:S08]  /*e050*/  HMMA.16816.F32 R84, R8, R30, RZ ;  /* 0x0000001e0854723c */ /* 0x000ff000000018ff */
[C---:B---3--:R-:W-:Y:S08]  /*e060*/  HMMA.16816.F32 R40, R4.reuse, R16, RZ ;  /* 0x000000100428723c */ /* 0x048ff000000018ff */
[C---:B------:R-:W-:Y:S08]  /*e070*/  HMMA.16816.F32 R44, R4.reuse, R12, RZ ;  /* 0x0000000c042c723c */ /* 0x040ff000000018ff */
[C---:B------:R-:W-:Y:S08]  /*e080*/  HMMA.16816.F32 R48, R4.reuse, R20, RZ ;  /* 0x000000140430723c */ /* 0x040ff000000018ff */
[C---:B------:R-:W-:Y:S08]  /*e090*/  HMMA.16816.F32 R76, R4.reuse, R24, RZ ;  /* 0x00000018044c723c */ /* 0x040ff000000018ff */
[C---:B------:R-:W-:Y:S08]  /*e0a0*/  HMMA.16816.F32 R52, R4.reuse, R28, RZ ;  /* 0x0000001c0434723c */ /* 0x040ff000000018ff */
[C---:B------:R-:W-:Y:S08]  /*e0b0*/  HMMA.16816.F32 R60, R4.reuse, R18, RZ ;  /* 0x00000012043c723c */ /* 0x040ff000000018ff */
[C---:B------:R-:W-:Y:S08]  /*e0c0*/  HMMA.16816.F32 R68, R4.reuse, R14, RZ ;  /* 0x0000000e0444723c */ /* 0x040ff000000018ff */
[C---:B------:R-:W-:Y:S01]  /*e0d0*/  HMMA.16816.F32 R96, R4.reuse, R22, RZ ;  /* 0x000000160460723c */ /* 0x040fe200000018ff */
[----:B------:R-:W-:Y:S07]  /*e0e0*/  LDSM.16.M88.4 R20, [R216] ;  /* 0x00000000d814783b */ /* 0x000fee0000000200 */
[C---:B------:R-:W-:Y:S01]  /*e0f0*/  HMMA.16816.F32 R112, R4.reuse, R26, RZ ;  /* 0x0000001a0470723c */ /* 0x040fe200000018ff */
[----:B------:R-:W-:Y:S07]  /*e100*/  LDSM.16.M88.4 R24, [R217] ;  /* 0x00000000d918783b */ /* 0x000fee0000000200 */
[----:B------:R-:W-:Y:S01]  /*e110*/  HMMA.16816.F32 R108, R4, R30, RZ ;  /* 0x0000001e046c723c */ /* 0x000fe200000018ff */
[----:B------:R-:W1:Y:S07]  /*e120*/  LDSM.16.M88.4 R4, [R214+0x2000] ;  /* 0x00200000d604783b */ /* 0x000e6e0000000200 */
[C---:B-1----:R-:W-:Y:S08]  /*e130*/  HMMA.16816.F32 R152, R4.reuse, R20, R52 ;  /* 0x000000140498723c */ /* 0x042ff00000001834 */
[----:B------:R-:W-:Y:S01]  /*e140*/  HMMA.16816.F32 R80, R4, R56, R40 ;  /* 0x000000380450723c */ /* 0x000fe20000001828 */
[----:B--2---:R-:W-:-:S07]  /*e150*/  IMAD.MOV.U32 R9, RZ, RZ, R66 ;  /* 0x000000ffff097224 */ /* 0x004fce00078e0042 */
[----:B------:R-:W-:Y:S01]  /*e160*/  HMMA.16816.F32 R28, R4, R32, R48 ;  /* 0x00000020041c723c */ /* 0x000fe20000001830 */
[----:B----4-:R-:W-:-:S04]  /*e170*/  IMAD.MOV.U32 R8, RZ, RZ, R64 ;  /* 0x000000ffff087224 */ /* 0x010fc800078e0040 */
[----:B------:R-:W-:-:S03]  /*e180*/  IMAD.WIDE.U32 R2, R2, 0x50, R8 ;  /* 0x0000005002027825 */ /* 0x000fc600078e0008 */
[----:B------:R-:W-:Y:S01]  /*e190*/  HMMA.16816.F32 R64, R4, R36, R44 ;  /* 0x000000240440723c */ /* 0x000fe2000000182c */
[----:B------:R-:W1:Y:S01]  /*e1a0*/  LDSM.16.M88.4 R8, [R214] ;  /* 0x00000000d608783b */ /* 0x000e620000000200 */
[----:B------:R-:W-:Y:S01]  /*e1b0*/  IMAD.IADD R0, R3, 0x1, R0 ;  /* 0x0000000103007824 */ /* 0x000fe200078e0200 */
[----:B------:R-:W-:-:S04]  /*e1c0*/  LEA R16, P0, R2, c[0x0][0x1f8], 0x1 ;  /* 0x00007e0002107a11 */ /* 0x000fc800078008ff */
[----:B------:R-:W-:Y:S01]  /*e1d0*/  IADD3 R14, P2, R16, UR7, RZ ;  /* 0x00000007100e7c10 */ /* 0x000fe2000ff5e0ff */
[C---:B------:R-:W-:Y:S01]  /*e1e0*/  HMMA.16816.F32 R148, R4.reuse, R58, R60 ;  /* 0x0000003a0494723c */ /* 0x040fe2000000183c */
[----:B------:R-:W-:Y:S02]  /*e1f0*/  LEA.HI.X R17, R2, c[0x0][0x1fc], R0, 0x1, P0 ;  /* 0x00007f0002117a11 */ /* 0x000fe400000f0c00 */
[----:B------:R-:W-:Y:S02]  /*e200*/  IADD3 R12, P0, R14, UR7, RZ ;  /* 0x000000070e0c7c10 */ /* 0x000fe4000ff1e0ff */
[----:B------:R-:W-:Y:S01]  /*e210*/  IADD3.X R15, R17, UR5, RZ, P2, !PT ;  /* 0x00000005110f7c10 */ /* 0x000fe200097fe4ff */
[----:B------:R-:W-:Y:S01]  /*e220*/  @!PT LDS RZ, [RZ] ;  /* 0x00000000fffff984 */ /* 0x000fe20000000800 */
[----:B------:R-:W-:Y:S01]  /*e230*/  @!PT LDS RZ, [RZ] ;  /* 0x00000000fffff984 */ /* 0x000fe20000000800 */
[----:B------:R-:W-:Y:S01]  /*e240*/  @!PT LDS RZ, [RZ] ;  /* 0x00000000fffff984 */ /* 0x000fe20000000800 */
[----:B------:R2:W-:Y:S01]  /*e250*/  LDGSTS.E.BYPASS.LTC128B.128 [R221+0x100], [R16.64], !P3 ;  /* 0x0010000010dd7fae */ /* 0x0005e2000d901d48 */
[----:B------:R-:W-:Y:S01]  /*e260*/  IADD3 R2, P2, R12, UR7, RZ ;  /* 0x000000070c027c10 */ /* 0x000fe2000ff5e0ff */
[----:B------:R-:W-:Y:S01]  /*e270*/  HMMA.16816.F32 R76, R4, R24, R76 ;  /* 0x00000018044c723c */ /* 0x000fe2000000184c */
[----:B------:R-:W-:Y:S01]  /*e280*/  IADD3.X R13, R15, UR5, RZ, P0, !PT ;  /* 0x000000050f0d7c10 */ /* 0x000fe200087fe4ff */
[----:B------:R3:W-:Y:S01]  /*e290*/  LDGSTS.E.BYPASS.LTC128B.128 [R221+0x900], [R14.64], !P4 ;  /* 0x009000000edd7fae */ /* 0x0007e2000e101d48 */
[----:B------:R-:W-:-:S02]  /*e2a0*/  IADD3 R18, P0, R2, UR7, RZ ;  /* 0x0000000702127c10 */ /* 0x000fc4000ff1e0ff */
[----:B------:R-:W-:Y:S02]  /*e2b0*/  IADD3.X R3, R13, UR5, RZ, P2, !PT ;  /* 0x000000050d037c10 */ /* 0x000fe400097fe4ff */
[----:B------:R-:W-:Y:S01]  /*e2c0*/  ISETP.LT.OR P3, PT, R73, 0x21, P1 ;  /* 0x000000214900780c */ /* 0x000fe20000f61670 */
[----:B------:R-:W-:Y:S01]  /*e2d0*/  HMMA.16816.F32 R68, R4, R38, R68 ;  /* 0x000000260444723c */ /* 0x000fe20000001844 */
[----:B------:R-:W-:Y:S02]  /*e2e0*/  IADD3.X R19, R3, UR5, RZ, P0, !PT ;  /* 0x0000000503137c10 */ /* 0x000fe400087fe4ff */
[C---:B------:R-:W-:Y:S02]  /*e2f0*/  ISETP.LT.OR P2, PT, R73.reuse, 0x31, P1 ;  /* 0x000000314900780c */ /* 0x040fe40000f41670 */
[----:B------:R-:W-:-:S03]  /*e300*/  ISETP.LT.OR P0, PT, R73, 0x41, P1 ;  /* 0x000000414900780c */ /* 0x000fc60000f01670 */
[----:B------:R-:W-:Y:S04]  /*e310*/  HMMA.16816.F32 R140, R4, R22, R108 ;  /* 0x00000016048c723c */ /* 0x000fe8000000186c */
[----:B------:R3:W-:Y:S04]  /*e320*/  LDGSTS.E.BYPASS.LTC128B.128 [R221+0x1100], [R12.64], !P3 ;  /* 0x011000000cdd7fae */ /* 0x0007e8000d901d48 */
[----:B------:R4:W-:Y:S01]  /*e330*/  LDGSTS.E.BYPASS.LTC128B.128 [R221+0x1900], [R2.64], !P2 ;  /* 0x0190000002dd7fae */ /* 0x0009e2000d101d48 */
[----:B-1---5:R-:W-:Y:S03]  /*e340*/  HMMA.16816.F32 R136, R8, R56, R116 ;  /* 0x000000380888723c */ /* 0x022fe60000001874 */
[----:B------:R2:W-:Y:S01]  /*e350*/  LDGSTS.E.BYPASS.LTC128B.128 [R221+0x2100], [R18.64], !P0 ;  /* 0x0210000012dd7fae */ /* 0x0005e2000c101d48 */
[----:B------:R-:W-:-:S03]  /*e360*/  ISETP.GT.AND P0, PT, R176, R240, PT ;  /* 0x000000f0b000720c */ /* 0x000fc60003f04270 */
[----:B------:R-:W-:Y:S01]  /*e370*/  LDSM.16.M88.4 R44, [R210+0x1000] ;  /* 0x00100000d22c783b */ /* 0x000fe20000000200 */
[C---:B------:R-:W-:Y:S03]  /*e380*/  HMMA.16816.F32 R56, R8.reuse, R58, R128 ;  /* 0x0000003a0838723c */ /* 0x040fe60000001880 */
[----:B------:R-:W-:Y:S04]  /*e390*/  LDSM.16.M88.4 R52, [R210] ;  /* 0x00000000d234783b */ /* 0x000fe80000000200 */
[----:B------:R-:W-:Y:S01]  /*e3a0*/  LDSM.16.M88.4 R48, [R210+0x800] ;  /* 0x00080000d230783b */ /* 0x000fe20000000200 */
[C---:B------:R-:W-:Y:S03]  /*e3b0*/  HMMA.16816.F32 R144, R8.reuse, R36, R104 ;  /* 0x000000240890723c */ /* 0x040fe60000001868 */
[----:B------:R-:W-:Y:S04]  /*e3c0*/  LDSM.16.M88.4 R40, [R210+0x1800] ;  /* 0x00180000d228783b */ /* 0x000fe80000000200 */
[----:B------:R-:W-:Y:S01]  /*e3d0*/  LDSM.16.M88.4 R60, [R210+0x2000] ;  /* 0x00200000d23c783b */ /* 0x000fe20000000200 */
[----:B------:R-:W-:Y:S03]  /*e3e0*/  HMMA.16816.F32 R108, R8, R38, R124 ;  /* 0x00000026086c723c */ /* 0x000fe6000000187c */
[----:B---3--:R-:W-:Y:S04]  /*e3f0*/  LDSM.16.M88.4 R12, [R212] ;  /* 0x00000000d40c783b */ /* 0x008fe80000000200 */
[----:B--2---:R-:W1:Y:S01]  /*e400*/  LDSM.16.M88.4 R16, [R212+0x2000] ;  /* 0x00200000d410783b */ /* 0x004e620000000200 */
[----:B------:R-:W-:Y:S03]  /*e410*/  HMMA.16816.F32 R168, R4, R34, R96 ;  /* 0x0000002204a8723c */ /* 0x000fe60000001860 */
[----:B------:R-:W-:Y:S04]  /*e420*/  LDSM.16.M88.4 R36, [R207] ;  /* 0x00000000cf24783b */ /* 0x000fe80000000200 */
[----:B------:R-:W0:Y:S01]  /*e430*/  LDGDEPBAR ;  /* 0x00000000000079af */ /* 0x000e220000000000 */
[C---:B------:R-:W-:Y:S08]  /*e440*/  HMMA.16816.F32 R156, R8.reuse, R32, R100 ;  /* 0x00000020089c723c */ /* 0x040ff00000001864 */
[----:B------:R-:W-:Y:S01]  /*e450*/  HMMA.16816.F32 R120, R8, R34, R120 ;  /* 0x000000220878723c */ /* 0x000fe20000001878 */
[----:B------:R-:W-:Y:S07]  /*e460*/  LDSM.16.M88.4 R32, [R207+0x800] ;  /* 0x00080000cf20783b */ /* 0x000fee0000000200 */
[----:B------:R-:W-:Y:S01]  /*e470*/  HMMA.16816.F32 R160, R4, R26, R112 ;  /* 0x0000001a04a0723c */ /* 0x000fe20000001870 */
[----:B------:R-:W-:Y:S07]  /*e480*/  LDSM.16.M88.4 R4, [R213+0x2000] ;  /* 0x00200000d504783b */ /* 0x000fee0000000200 */
[C---:B------:R-:W-:Y:S08]  /*e490*/  HMMA.16816.F32 R164, R8.reuse, R24, R92 ;  /* 0x0000001808a4723c */ /* 0x040ff0000000185c */
[C---:B------:R-:W-:Y:S08]  /*e4a0*/  HMMA.16816.F32 R172, R8.reuse, R20, R88 ;  /* 0x0000001408ac723c */ /* 0x040ff00000001858 */
[C---:B------:R-:W-:Y:S01]  /*e4b0*/  HMMA.16816.F32 R132, R8.reuse, R26, R132 ;  /* 0x0000001a0884723c */ /* 0x040fe20000001884 */
[----:B------:R-:W-:Y:S07]  /*e4c0*/  LDSM.16.M88.4 R24, [R207+0x1800] ;  /* 0x00180000cf18783b */ /* 0x000fee0000000200 */
[----:B------:R-:W-:Y:S01]  /*e4d0*/  HMMA.16816.F32 R128, R8, R22, R84 ;  /* 0x000000160880723c */ /* 0x000fe20000001854 */
[----:B------:R-:W2:Y:S04]  /*e4e0*/  LDSM.16.M88.4 R20, [R207+0x2000] ;  /* 0x00200000cf14783b */ /* 0x000ea80000000200 */
[----:B------:R-:W3:Y:S03]  /*e4f0*/  LDSM.16.M88.4 R8, [R213] ;  /* 0x00000000d508783b */ /* 0x000ee60000000200 */
[----:B-1----:R-:W-:Y:S01]  /*e500*/  HMMA.16816.F32 R112, R16, R44, R28 ;  /* 0x0000002c1070723c */ /* 0x002fe2000000181c */
[----:B------:R-:W1:Y:S01]  /*e510*/  LDSM.16.M88.4 R28, [R207+0x1000] ;  /* 0x00100000cf1c783b */ /* 0x000e620000000200 */
[----:B------:R-:W-:-:S06]  /*e520*/  DEPBAR.LE SB0, 0x0 ;  /* 0x000080000000791a */ /* 0x000fcc0000000000 */
[C---:B------:R-:W-:Y:S08]  /*e530*/  HMMA.16816.F32 R124, R16.reuse, R52, R80 ;  /* 0x00000034107c723c */ /* 0x040ff00000001850 */
[C---:B------:R-:W-:Y:S08]  /*e540*/  HMMA.16816.F32 R100, R16.reuse, R40, R76 ;  /* 0x000000281064723c */ /* 0x040ff0000000184c */
[C---:B------:R-:W-:Y:S08]  /*e550*/  HMMA.16816.F32 R92, R16.reuse, R50, R68 ;  /* 0x00000032105c723c */ /* 0x040ff00000001844 */
[C---:B------:R-:W-:Y:S08]  /*e560*/  HMMA.16816.F32 R80, R16.reuse, R62, R140 ;  /* 0x0000003e1050723c */ /* 0x040ff0000000188c */
[----:B------:R-:W-:Y:S08]  /*e570*/  HMMA.16816.F32 R116, R16, R48, R64 ;  /* 0x000000301074723c */ /* 0x000ff00000001840 */
[C---:B------:R-:W-:Y:S08]  /*e580*/  HMMA.16816.F32 R76, R12.reuse, R52, R136 ;  /* 0x000000340c4c723c */ /* 0x040ff00000001888 */
[-C--:B------:R-:W-:Y:S08]  /*e590*/  HMMA.16816.F32 R68, R12, R54.reuse, R56 ;  /* 0x000000360c44723c */ /* 0x080ff00000001838 */
[----:B------:R-:W-:Y:S08]  /*e5a0*/  HMMA.16816.F32 R104, R16, R54, R148 ;  /* 0x000000361068723c */ /* 0x000ff00000001894 */
[C---:B------:R-:W-:Y:S08]  /*e5b0*/  HMMA.16816.F32 R64, R12.reuse, R48, R144 ;  /* 0x000000300c40723c */ /* 0x040ff00000001890 */
[----:B------:R-:W-:Y:S08]  /*e5c0*/  HMMA.16816.F32 R56, R12, R50, R108 ;  /* 0x000000320c38723c */ /* 0x000ff0000000186c */
        /* <DEDUP_REMOVED lines=9> */
[C---:B--2---:R-:W-:Y:S08]  /*e660*/  HMMA.16816.F32 R132, R4.reuse, R22, R80 ;  /* 0x000000160484723c */ /* 0x044ff00000001850 */
[-C--:B------:R-:W-:Y:S08]  /*e670*/  HMMA.16816.F32 R128, R4, R36.reuse, R124 ;  /* 0x000000240480723c */ /* 0x080ff0000000187c */
[----:B---3--:R-:W-:Y:S08]  /*e680*/  HMMA.16816.F32 R80, R8, R36, R76 ;  /* 0x000000240850723c */ /* 0x008ff0000000184c */
[-C--:B------:R-:W-:Y:S08]  /*e690*/  HMMA.16816.F32 R124, R4, R38.reuse, R104 ;  /* 0x00000026047c723c */ /* 0x080ff00000001868 */
[C---:B------:R-:W-:Y:S08]  /*e6a0*/  HMMA.16816.F32 R76, R8.reuse, R38, R68 ;  /* 0x00000026084c723c */ /* 0x040ff00000001844 */
[-C--:B------:R-:W-:Y:S08]  /*e6b0*/  HMMA.16816.F32 R36, R8, R32.reuse, R64 ;  /* 0x000000200824723c */ /* 0x080ff00000001840 */
[----:B------:R-:W-:Y:S08]  /*e6c0*/  HMMA.16816.F32 R120, R4, R32, R116 ;  /* 0x000000200478723c */ /* 0x000ff00000001874 */
[C---:B------:R-:W-:Y:S08]  /*e6d0*/  HMMA.16816.F32 R68, R8.reuse, R34, R56 ;  /* 0x000000220844723c */ /* 0x040ff00000001838 */
[----:B-1----:R-:W-:Y:S08]  /*e6e0*/  HMMA.16816.F32 R64, R8, R28, R52 ;  /* 0x0000001c0840723c */ /* 0x002ff00000001834 */
[----:B------:R-:W-:Y:S08]  /*e6f0*/  HMMA.16816.F32 R116, R4, R34, R92 ;  /* 0x000000220474723c */ /* 0x000ff0000000185c */
[C---:B------:R-:W-:Y:S08]  /*e700*/  HMMA.16816.F32 R56, R8.reuse, R24, R44 ;  /* 0x000000180838723c */ /* 0x040ff0000000182c */
[----:B------:R-:W-:Y:S08]  /*e710*/  HMMA.16816.F32 R52, R8, R26, R40 ;  /* 0x0000001a0834723c */ /* 0x000ff00000001828 */
[C---:B------:R-:W-:Y:S08]  /*e720*/  HMMA.16816.F32 R104, R4.reuse, R28, R112 ;  /* 0x0000001c0468723c */ /* 0x040ff00000001870 */
[C---:B------:R-:W-:Y:S08]  /*e730*/  HMMA.16816.F32 R92, R4.reuse, R30, R88 ;  /* 0x0000001e045c723c */ /* 0x040ff00000001858 */
[C---:B------:R-:W-:Y:S08]  /*e740*/  HMMA.16816.F32 R100, R4.reuse, R24, R100 ;  /* 0x000000180464723c */ /* 0x040ff00000001864 */
[C---:B------:R-:W-:Y:S08]  /*e750*/  HMMA.16816.F32 R84, R4.reuse, R26, R84 ;  /* 0x0000001a0454723c */ /* 0x040ff00000001854 */
[----:B------:R-:W-:Y:S08]  /*e760*/  HMMA.16816.F32 R172, R4, R20, R96 ;  /* 0x0000001404ac723c */ /* 0x000ff00000001860 */
[C---:B------:R-:W-:Y:S08]  /*e770*/  HMMA.16816.F32 R60, R8.reuse, R30, R48 ;  /* 0x0000001e083c723c */ /* 0x040ff00000001830 */
[C---:B------:R-:W-:Y:S08]  /*e780*/  HMMA.16816.F32 R44, R8.reuse, R20, R16 ;  /* 0x00000014082c723c */ /* 0x040ff00000001810 */
[----:B------:R-:W-:Y:S01]  /*e790*/  HMMA.16816.F32 R40, R8, R22, R12 ;  /* 0x000000160828723c */ /* 0x000fe2000000180c */
[----:B------:R-:W-:Y:S06]  /*e7a0*/  BAR.SYNC.DEFER_BLOCKING 0x0 ;  /* 0x0000000000007b1d */ /* 0x000fec0000010000 */
[----:B------:R-:W-:Y:S01]  /*e7b0*/  @!UPT UIADD3 URZ, URZ, URZ, URZ ;  /* 0x0000003f3f3ff290 */ /* 0x000fe2000fffe03f */
[----:B------:R-:W-:Y:S11]  /*e7c0*/  @!P0 BRA `(.L_x_2530) ;  /* 0x000001d000008947 */ /* 0x000ff60003800000 */
[----:B----4-:R-:W-:Y:S01]  /*e7d0*/  IADD3 R0, R226, -0x2, RZ ;  /* 0xfffffffee2007810 */ /* 0x010fe20007ffe0ff */
        /* <DEDUP_REMOVED lines=28> */
.L_x_2530:
[----:B----4-:R-:W-:Y:S05]  /*e9a0*/  BSYNC B0 ;  /* 0x0000000000007941 */ /* 0x010fea0003800000 */
.L_x_2529:
[----:B------:R-:W2:Y:S04]  /*e9b0*/  LDL R0, [R1+0x58] ;  /* 0x0000580001007983 */ /* 0x000ea80000100800 */
[----:B-1----:R-:W3:Y:S04]  /*e9c0*/  LDL R4, [R1+0x1c] ;  /* 0x00001c0001047983 */ /* 0x002ee80000100800 */
        /* <DEDUP_REMOVED lines=10> */
[----:B------:R-:W-:Y:S02]  /*ea70*/  IMAD.IADD R0, R190, 0x1, R72 ;  /* 0x00000001be007824 */ /* 0x000fe400078e0248 */
[----:B---3--:R-:W-:Y:S02]  /*ea80*/  IMAD.IADD R10, R72, 0x1, -R4 ;  /* 0x00000001480a7824 */ /* 0x008fe400078e0a04 */
[----:B------:R-:W1:Y:S01]  /*ea90*/  SHFL.IDX PT, R3, R6, RZ, 0x1c1f ;  /* 0x001c1fff06037589 */ /* 0x000e6200000e0000 */
[----:B------:R-:W-:Y:S01]  /*eaa0*/  IADD3 R2, -R4, 0x1, R0 ;  /* 0x0000000104027810 */ /* 0x000fe20007ffe100 */
[----:B------:R-:W-:-:S03]  /*eab0*/  IMAD.IADD R9, R0, 0x1, -R4 ;  /* 0x0000000100097824 */ /* 0x000fc600078e0a04 */
        /* <DEDUP_REMOVED lines=18> */
.L_x_2533:
[----:B------:R-:W-:-:S04]  /*ebe0*/  MOV R4, c[0x0][0x32c] ;  /* 0x0000cb0000047a02 */ /* 0x000fc80000000f00 */
[----:B------:R-:W-:-:S13]  /*ebf0*/  ISETP.NE.AND P0, PT, R4, 0x1, PT ;  /* 0x000000010400780c */ /* 0x000fda0003f05270 */
[----:B------:R-:W-:-:S05]  /*ec00*/  @P0 IMAD.HI.U32 R4, R3, c[0x0][0x330], RZ ;  /* 0x0000cc0003040a27 */ /* 0x000fca00078e00ff */
[----:B------:R-:W-:Y:S02]  /*ec10*/  @P0 SHF.R.U32.HI R3, RZ, c[0x0][0x334], R4 ;  /* 0x0000cd00ff030a19 */ /* 0x000fe40000011604 */
.L_x_2534:
[----:B------:R-:W-:Y:S05]  /*ec20*/  BSYNC B0 ;  /* 0x0000000000007941 */ /* 0x000fea0003800000 */
.L_x_2532:
[----:B------:R-:W-:-:S05]  /*ec30*/  IMAD R3, R3, c[0x0][0x32c], R10 ;  /* 0x0000cb0003037a24 */ /* 0x000fca00078e020a */
[----:B------:R-:W-:Y:S02]  /*ec40*/  IADD3 R4, R3, c[0x0][0x32c], RZ ;  /* 0x0000cb0003047a10 */ /* 0x000fe40007ffe0ff */
[----:B------:R-:W-:Y:S02]  /*ec50*/  IMNMX R0, R0, R3, !PT ;  /* 0x0000000300007217 */ /* 0x000fe40007800200 */
[----:B------:R-:W-:Y:S02]  /*ec60*/  IMNMX R2, R2, R4, PT ;  /* 0x0000000402027217 */ /* 0x000fe40003800200 */
.L_x_2531:
        /* <DEDUP_REMOVED lines=16> */
.L_x_2537:
[----:B------:R-:W-:-:S04]  /*ed70*/  MOV R11, c[0x0][0x32c] ;  /* 0x0000cb00000b7a02 */ /* 0x000fc80000000f00 */
[----:B------:R-:W-:-:S13]  /*ed80*/  ISETP.NE.AND P0, PT, R11, 0x1, PT ;  /* 0x000000010b00780c */ /* 0x000fda0003f05270 */
[----:B------:R-:W-:-:S05]  /*ed90*/  @P0 IMAD.HI.U32 R11, R5, c[0x0][0x330], RZ ;  /* 0x0000cc00050b0a27 */ /* 0x000fca00078e00ff */
[----:B------:R-:W-:Y:S02]  /*eda0*/  @P0 SHF.R.U32.HI R5, RZ, c[0x0][0x334], R11 ;  /* 0x0000cd00ff050a19 */ /* 0x000fe4000001160b */
.L_x_2538:
[----:B------:R-:W-:Y:S05]  /*edb0*/  BSYNC B0 ;  /* 0x0000000000007941 */ /* 0x000fea0003800000 */
.L_x_2536:
[----:B------:R-:W-:-:S05]  /*edc0*/  IMAD R5, R5, c[0x0][0x32c], R10 ;  /* 0x0000cb0005057a24 */ /* 0x000fca00078e020a */
[----:B------:R-:W-:Y:S02]  /*edd0*/  IADD3 R11, R5, c[0x0][0x32c], RZ ;  /* 0x0000cb00050b7a10 */ /* 0x000fe40007ffe0ff */
[----:B------:R-:W-:Y:S02]  /*ede0*/  IMNMX R3, R3, R5, !PT ;  /* 0x0000000503037217 */ /* 0x000fe40007800200 */
[----:B------:R-:W-:Y:S02]  /*edf0*/  IMNMX R4, R4, R11, PT ;  /* 0x0000000b04047217 */ /* 0x000fe40003800200 */
.L_x_2535:
        /* <DEDUP_REMOVED lines=47> */
[----:B------:R-:W-:Y:S02]  /*f0f0*/  ISETP.GE.AND P6, PT, R72, 0x2a, PT ;  /* 0x0000002a4800780c */ /* 0x000fe40003fc6270 */
        /* <DEDUP_REMOVED lines=63> */
.L_x_2541:
[----:B------:R-:W-:-:S04]  /*f4f0*/  MOV R23, c[0x0][0x32c] ;  /* 0x0000cb0000177a02 */ /* 0x000fc80000000f00 */
[----:B------:R-:W-:-:S13]  /*f500*/  ISETP.NE.AND P0, PT, R23, 0x1, PT ;  /* 0x000000011700780c */ /* 0x000fda0003f05270 */
[----:B------:R-:W-:-:S05]  /*f510*/  @P0 IMAD.HI.U32 R23, R5, c[0x0][0x330], RZ ;  /* 0x0000cc0005170a27 */ /* 0x000fca00078e00ff */
[----:B------:R-:W-:Y:S02]  /*f520*/  @P0 SHF.R.U32.HI R5, RZ, c[0x0][0x334], R23 ;  /* 0x0000cd00ff050a19 */ /* 0x000fe40000011617 */
.L_x_2542:
[----:B------:R-:W-:Y:S05]  /*f530*/  BSYNC B0 ;  /* 0x0000000000007941 */ /* 0x000fea0003800000 */
.L_x_2540:
[----:B------:R-:W-:-:S05]  /*f540*/  IMAD R5, R5, c[0x0][0x32c], R10 ;  /* 0x0000cb0005057a24 */ /* 0x000fca00078e020a */
[----:B------:R-:W-:Y:S02]  /*f550*/  IADD3 R23, R5, c[0x0][0x32c], RZ ;  /* 0x0000cb0005177a10 */ /* 0x000fe40007ffe0ff */
[----:B------:R-:W-:Y:S02]  /*f560*/  IMNMX R0, R0, R5, !PT ;  /* 0x0000000500007217 */ /* 0x000fe40007800200 */
[----:B------:R-:W-:Y:S02]  /*f570*/  IMNMX R2, R2, R23, PT ;  /* 0x0000001702027217 */ /* 0x000fe40003800200 */
.L_x_2539:
        /* <DEDUP_REMOVED lines=166> */
.L_x_2545:
[----:B------:R-:W-:-:S04]  /*ffe0*/  MOV R4, c[0x0][0x32c] ;  /* 0x0000cb0000047a02 */ /* 0x000fc80000000f00 */
[----:B------:R-:W-:-:S13]  /*fff0*/  ISETP.NE.AND P0, PT, R4, 0x1, PT ;  /* 0x000000010400780c */ /* 0x000fda0003f05270 */
[----:B------:R-:W-:-:S05]  /*10000*/  @P0 IMAD.HI.U32 R4, R3, c[0x0][0x330], RZ ;  /* 0x0000cc0003040a27 */ /* 0x000fca00078e00ff */
[----:B------:R-:W-:Y:S02]  /*10010*/  @P0 SHF.R.U32.HI R3, RZ, c[0x0][0x334], R4 ;  /* 0x0000cd00ff030a19 */ /* 0x000fe40000011604 */
.L_x_2546:
[----:B------:R-:W-:Y:S05]  /*10020*/  BSYNC B0 ;  /* 0x0000000000007941 */ /* 0x000fea0003800000 */
.L_x_2544:
[----:B------:R-:W-:-:S05]  /*10030*/  IMAD R3, R3, c[0x0][0x32c], R10 ;  /* 0x0000cb0003037a24 */ /* 0x000fca00078e020a */
[----:B------:R-:W-:Y:S02]  /*10040*/  IADD3 R4, R3, c[0x0][0x32c], RZ ;  /* 0x0000cb0003047a10 */ /* 0x000fe40007ffe0ff */
[----:B------:R-:W-:Y:S02]  /*10050*/  IMNMX R0, R0, R3, !PT ;  /* 0x0000000300007217 */ /* 0x000fe40007800200 */
[----:B------:R-:W-:Y:S02]  /*10060*/  IMNMX R2, R2, R4, PT ;  /* 0x0000000402027217 */ /* 0x000fe40003800200 */
.L_x_2543:
[----:B------:R-:W-:Y:S01]  /*10070*/  ISETP.NE.AND P0, PT, R21, RZ, PT ;  /* 0x000000ff1500720c */ /* 0x000fe20003f05270 */
[----:B------:R-:W-:Y:S01]  /*10080*/  LDSM.16.MT88.4 R68, [R205] ;  /* 0x00000000cd44783b */ /* 0x000fe20000004200 */
[----:B------:R-:W-:Y:S02]  /*10090*/  FMNMX.FTZ R3, R28, R30, !PT ;  /* 0x0000001e1c037209 */ /* 0x000fe40007810000 */
[----:B------:R-:W-:Y:S01]  /*100a0*/  ISETP.GT.AND P0, PT, R0, 0x8, !P0 ;  /* 0x000000080000780c */ /* 0x000fe20004704270 */
[----:B------:R-:W-:Y:S01]  /*100b0*/  LDSM.16.MT88.4 R72, [R209] ;  /* 0x00000000d148783b */ /* 0x000fe20000004200 */
[----:B------:R-:W-:-:S02]  /*100c0*/  FMNMX.FTZ R3, R31, R3, !PT ;  /* 0x000000031f037209 */ /* 0x000fc40007810000 */
[----:B------:R-:W-:Y:S01]  /*100d0*/  ISETP.LT.OR P0, PT, R2, 0x9, P0 ;  /* 0x000000090200780c */ /* 0x000fe20000701670 */
[----:B------:R-:W-:Y:S01]  /*100e0*/  LDSM.16.MT88.4 R80, [R208] ;  /* 0x00000000d050783b */ /* 0x000fe20000004200 */
[----:B------:R-:W-:Y:S02]  /*100f0*/  FMNMX.FTZ R3, R32, R3, !PT ;  /* 0x0000000320037209 */ /* 0x000fe40007810000 */
[----:B------:R-:W-:Y:S01]  /*10100*/  FSEL R113, R126, -INF , !P0 ;  /* 0xff8000007e717808 */ /* 0x000fe20004000000 */
[----:B------:R-:W-:Y:S01]  /*10110*/  LDSM.16.MT88.4 R76, [R206] ;  /* 0x00000000ce4c783b */ /* 0x000fe20000004200 */
        /* <DEDUP_REMOVED lines=9> */
[----:B------:R-:W-:Y:S01]  /*101b0*/  FSEL R114, R127, -INF , !P0 ;  /* 0xff8000007f727808 */ /* 0x000fe20004000000 */
[----:B------:R-:W-:Y:S01]  /*101c0*/  IMAD.MOV.U32 R127, RZ, RZ, R187 ;  /* 0x000000ffff7f7224 */ /* 0x000fe200078e00bb */
        /* <DEDUP_REMOVED lines=41> */
[----:B------:R-:W-:Y:S01]  /*10460*/  ISETP.NE.AND P0, PT, R13, RZ, PT ;  /* 0x000000ff0d00720c */ /* 0x000fe20003f05270 */
[----:B------:R-:W-:Y:S01]  /*10470*/  LDSM.16.MT88.4 R104, [R208+0x800] ;  /* 0x00080000d068783b */ /* 0x000fe20000004200 */
        /* <DEDUP_REMOVED lines=9> */
[----:B------:R-:W-:Y:S01]  /*10510*/  ISETP.GT.AND P0, PT, R0, 0x30, !P5 ;  /* 0x000000300000780c */ /* 0x000fe20006f04270 */
[----:B------:R-:W-:Y:S01]  /*10520*/  LDSM.16.MT88.4 R92, [R206+0x800] ;  /* 0x00080000ce5c783b */ /* 0x000fe20000004200 */
[----:B------:R-:W-:Y:S02]  /*10530*/  ISETP.NE.AND P5, PT, R12, RZ, PT ;  /* 0x000000ff0c00720c */ /* 0x000fe40003fa5270 */
[----:B------:R-:W-:Y:S02]  /*10540*/  ISETP.LT.OR P0, PT, R2, 0x31, P0 ;  /* 0x000000310200780c */ /* 0x000fe40000701670 */
[----:B-1----:R-:W-:Y:S02]  /*10550*/  FMNMX.FTZ R110, R3, R4, !PT ;  /* 0x00000004036e7209 */ /* 0x002fe40007810000 */
[----:B------:R-:W-:-:S02]  /*10560*/  FSEL R187, R102, -INF , !P0 ;  /* 0xff80000066bb7808 */ /* 0x000fc40004000000 */
[----:B------:R-:W-:Y:S01]  /*10570*/  ISETP.GT.AND P0, PT, R0, 0x31, !P4 ;  /* 0x000000310000780c */ /* 0x000fe20006704270 */
[----:B------:R-:W-:-:S03]  /*10580*/  FMUL.FTZ R3, R110, c[0x0][0x2d0] ;  /* 0x0000b4006e037a20 */ /* 0x000fc60000410000 */
[----:B------:R-:W-:-:S04]  /*10590*/  ISETP.LT.OR P0, PT, R2, 0x32, P0 ;  /* 0x000000320200780c */ /* 0x000fc80000701670 */
[----:B------:R-:W-:Y:S02]  /*105a0*/  FSEL R188, R103, -INF , !P0 ;  /* 0xff80000067bc7808 */ /* 0x000fe40004000000 */
[----:B------:R-:W-:Y:S01]  /*105b0*/  ISETP.GT.AND P0, PT, R0, 0x38, !P3 ;  /* 0x000000380000780c */ /* 0x000fe20005f04270 */
[----:B------:R-:W-:Y:S03]  /*105c0*/  LDSM.16.MT88.4 R100, [R205+0x800] ;  /* 0x00080000cd64783b */ /* 0x000fe60000004200 */
[----:B------:R-:W-:-:S04]  /*105d0*/  ISETP.LT.OR P0, PT, R2, 0x39, P0 ;  /* 0x000000390200780c */ /* 0x000fc80000701670 */
[----:B------:R-:W-:Y:S02]  /*105e0*/  FSEL R189, R86, -INF , !P0 ;  /* 0xff80000056bd7808 */ /* 0x000fe40004000000 */
[C---:B------:R-:W-:Y:S02]  /*105f0*/  ISETP.GT.AND P0, PT, R0.reuse, 0x39, !P2 ;  /* 0x000000390000780c */ /* 0x040fe40005704270 */
[----:B------:R-:W-:Y:S02]  /*10600*/  ISETP.GT.AND P2, PT, R0, 0x40, !P5 ;  /* 0x000000400000780c */ /* 0x000fe40006f44270 */
[----:B------:R-:W-:Y:S02]  /*10610*/  ISETP.LT.OR P0, PT, R2, 0x3a, P0 ;  /* 0x0000003a0200780c */ /* 0x000fe40000701670 */
[----:B------:R-:W-:Y:S02]  /*10620*/  ISETP.NE.AND P5, PT, R26, RZ, PT ;  /* 0x000000ff1a00720c */ /* 0x000fe40003fa5270 */
[----:B------:R-:W-:-:S02]  /*10630*/  FSEL R190, R87, -INF , !P0 ;  /* 0xff80000057be7808 */ /* 0x000fc40004000000 */
[----:B------:R-:W-:Y:S01]  /*10640*/  ISETP.GT.AND P0, PT, R0, 0x1, !P6 ;  /* 0x000000010000780c */ /* 0x000fe20007704270 */
[----:B------:R-:W-:Y:S01]  /*10650*/  LDSM.16.MT88.4 R84, [R209+0x800] ;  /* 0x00080000d154783b */ /* 0x000fe20000004200 */
[----:B------:R-:W-:Y:S02]  /*10660*/  ISETP.NE.AND P6, PT, R11, RZ, PT ;  /* 0x000000ff0b00720c */ /* 0x000fe40003fc5270 */
[C---:B------:R-:W-:Y:S02]  /*10670*/  ISETP.LT.OR P0, PT, R2.reuse, 0x2, P0 ;  /* 0x000000020200780c */ /* 0x040fe40000701670 */
[----:B------:R-:W-:Y:S02]  /*10680*/  ISETP.LT.OR P4, PT, R2, 0x41, P2 ;  /* 0x000000410200780c */ /* 0x000fe40001781670 */
[----:B------:R-:W-:Y:S02]  /*10690*/  FSEL R91, R131, -INF , !P0 ;  /* 0xff800000835b7808 */ /* 0x000fe40004000000 */
[----:B------:R-:W-:-:S02]  /*106a0*/  ISETP.GT.AND P0, PT, R0, RZ, !P1 ;  /* 0x000000ff0000720c */ /* 0x000fc40004f04270 */
[----:B------:R-:W-:Y:S02]  /*106b0*/  ISETP.GT.AND P1, PT, R0, 0x41, !P6 ;  /* 0x000000410000780c */ /* 0x000fe40007724270 */
[----:B------:R-:W-:Y:S02]  /*106c0*/  ISETP.LT.OR P0, PT, R2, 0x1, P0 ;  /* 0x000000010200780c */ /* 0x000fe40000701670 */
[----:B------:R-:W-:Y:S02]  /*106d0*/  ISETP.NE.AND P6, PT, R25, RZ, PT ;  /* 0x000000ff1900720c */ /* 0x000fe40003fc5270 */
[----:B------:R-:W-:Y:S02]  /*106e0*/  FSEL R89, R130, -INF , !P0 ;  /* 0xff80000082597808 */ /* 0x000fe40004000000 */
[----:B------:R-:W-:Y:S02]  /*106f0*/  FSETP.NEU.FTZ.AND P0, PT, R110, -INF , PT ;  /* 0xff8000006e00780b */ /* 0x000fe40003f1d000 */
[----:B------:R-:W-:-:S02]  /*10700*/  FMNMX.FTZ R7, R89, R91, !PT ;  /* 0x0000005b59077209 */ /* 0x000fc40007810000 */
[----:B------:R-:W-:Y:S02]  /*10710*/  FSEL R5, R3, RZ, P0 ;  /* 0x000000ff03057208 */ /* 0x000fe40000000000 */
[----:B------:R-:W-:Y:S02]  /*10720*/  FMNMX.FTZ R3, R23, R24, !PT ;  /* 0x0000001817037209 */ /* 0x000fe40007810000 */
[----:B------:R-:W-:Y:S02]  /*10730*/  ISETP.GT.AND P3, PT, R0, 0x49, !P6 ;  /* 0x000000490000780c */ /* 0x000fe40007764270 */
[----:B------:R-:W-:Y:S02]  /*10740*/  FMNMX.FTZ R3, R27, R3, !PT ;  /* 0x000000031b037209 */ /* 0x000fe40007810000 */
[----:B------:R-:W-:Y:S02]  /*10750*/  ISETP.LT.OR P2, PT, R2, 0x42, P1 ;  /* 0x000000420200780c */ /* 0x000fe40000f41670 */
[----:B------:R-:W-:-:S02]  /*10760*/  FMNMX.FTZ R3, R29, R3, !PT ;  /* 0x000000031d037209 */ /* 0x000fc40007810000 */
[----:B------:R-:W-:Y:S02]  /*10770*/  FSEL R172, R174, -INF , !P4 ;  /* 0xff800000aeac7808 */ /* 0x000fe40006000000 */
[----:B------:R-:W-:Y:S02]  /*10780*/  FMNMX.FTZ R3, R36, R3, !PT ;  /* 0x0000000324037209 */ /* 0x000fe40007810000 */
[----:B------:R-:W-:Y:S02]  /*10790*/  FSEL R175, R175, -INF , !P2 ;  /* 0xff800000afaf7808 */ /* 0x000fe40005000000 */
        /* <DEDUP_REMOVED lines=24> */
[----:B------:R-:W-:Y:S02]  /*10920*/  FFMA.FTZ R0, R64, c[0x0][0x2d0], -R5 ;  /* 0x0000b40040007a23 */ /* 0x000fe40000010805 */
[----:B------:R1:W-:Y:S01]  /*10930*/  MUFU.EX2 R252, R3 ;  /* 0x0000000300fc7308 */ /* 0x0003e20000000800 */
[--C-:B------:R-:W-:Y:S01]  /*10940*/  FFMA.FTZ R6, R36, c[0x0][0x2d0], -R4.reuse ;  /* 0x0000b40024067a23 */ /* 0x100fe20000010804 */
[C---:B------:R-:W-:Y:S02]  /*10950*/  ISETP.LT.OR P1, PT, R2.reuse, 0x49, P0 ;  /* 0x000000490200780c */ /* 0x040fe40000721670 */
[----:B------:R-:W-:Y:S01]  /*10960*/  ISETP.LT.OR P0, PT, R2, 0x4a, P3 ;  /* 0x0000004a0200780c */ /* 0x000fe20001f01670 */
[----:B------:R-:W-:Y:S01]  /*10970*/  FFMA.FTZ R2, R62, c[0x0][0x2d0], -R4 ;  /* 0x0000b4003e027a23 */ /* 0x000fe20000010804 */
[----:B------:R-:W-:-:S02]  /*10980*/  FSEL R174, R134, -INF , !P1 ;  /* 0xff80000086ae7808 */ /* 0x000fc40004800000 */
[----:B------:R2:W-:Y:S01]  /*10990*/  MUFU.EX2 R245, R6 ;  /* 0x0000000600f57308 */ /* 0x0005e20000000800 */
[----:B------:R-:W-:Y:S01]  /*109a0*/  FSEL R173, R135, -INF , !P0 ;  /* 0xff80000087ad7808 */ /* 0x000fe20004000000 */
[----:B-1----:R-:W-:-:S06]  /*109b0*/  FFMA.FTZ R3, R30, c[0x0][0x2d0], -R5 ;  /* 0x0000b4001e037a23 */ /* 0x002fcc0000010805 */
[----:B------:R-:W-:Y:S01]  /*109c0*/  MUFU.EX2 R238, R0 ;  /* 0x0000000000ee7308 */ /* 0x000fe20000000800 */
[----:B--2---:R-:W-:-:S07]  /*109d0*/  FFMA.FTZ R6, R38, c[0x0][0x2d0], -R4 ;  /* 0x0000b40026067a23 */ /* 0x004fce0000010804 */
[----:B------:R1:W2:Y:S08]  /*109e0*/  MUFU.EX2 R247, R3 ;  /* 0x0000000300f77308 */ /* 0x0002b00000000800 */
[----:B------:R3:W4:Y:S01]  /*109f0*/  MUFU.EX2 R244, R6 ;  /* 0x0000000600f47308 */ /* 0x0007220000000800 */
[----:B-1----:R-:W-:Y:S01]  /*10a00*/  FFMA.FTZ R3, R31, c[0x0][0x2d0], -R5 ;  /* 0x0000b4001f037a23 */ /* 0x002fe20000010805 */
[----:B--2---:R-:W-:-:S06]  /*10a10*/  F2FP.PACK_AB R12, R247, R252 ;  /* 0x000000fcf70c723e */ /* 0x004fcc00000000ff */
[----:B------:R-:W-:Y:S01]  /*10a20*/  MUFU.EX2 R235, R2 ;  /* 0x0000000200eb7308 */ /* 0x000fe20000000800 */
[----:B---3--:R-:W-:Y:S01]  /*10a30*/  FFMA.FTZ R6, R39, c[0x0][0x2d0], -R4 ;  /* 0x0000b40027067a23 */ /* 0x008fe20000010804 */
[----:B----4-:R-:W-:-:S06]  /*10a40*/  F2FP.PACK_AB R9, R244, R245 ;  /* 0x000000f5f409723e */ /* 0x010fcc00000000ff */
[----:B------:R1:W-:Y:S08]  /*10a50*/  MUFU.EX2 R250, R3 ;  /* 0x0000000300fa7308 */ /* 0x0003f00000000800 */
        /* <DEDUP_REMOVED lines=43> */
[----:B------:R-:W-:-:S03]  /*10d10*/  FMNMX.FTZ R3, R97, R3, !PT ;  /* 0x0000000361037209 */ /* 0x000fc60007810000 */
[----:B------:R-:W-:Y:S01]  /*10d20*/  HMMA.16816.F32 R44, R12, R82, RZ ;  /* 0x000000520c2c723c */ /* 0x000fe200000018ff */
[----:B------:R-:W-:-:S04]  /*10d30*/  FMNMX.FTZ R3, R99, R3, !PT ;  /* 0x0000000363037209 */ /* 0x000fc80007810000 */
[----:B------:R-:W-:-:S03]  /*10d40*/  FMNMX.FTZ R3, R111, R3, !PT ;  /* 0x000000036f037209 */ /* 0x000fc60007810000 */
[----:B------:R-:W-:Y:S01]  /*10d50*/  HMMA.16816.F32 R52, R8, R100, R16 ;  /* 0x000000640834723c */ /* 0x000fe20000001810 */
        /* <DEDUP_REMOVED lines=12> */
[----:B------:R-:W-:Y:S01]  /*10e20*/  FMNMX.FTZ R6, R195, R3, !PT ;  /* 0x00000003c3067209 */ /* 0x000fe20007810000 */
[----:B------:R-:W-:-:S04]  /*10e30*/  FFMA.FTZ R3, R60, c[0x0][0x2d0], -R5 ;  /* 0x0000b4003c037a23 */ /* 0x000fc80000010805 */
[----:B------:R1:W-:Y:S02]  /*10e40*/  MUFU.EX2 R248, R3 ;  /* 0x0000000300f87308 */ /* 0x0003e40000000800 */
[C---:B------:R-:W-:Y:S08]  /*10e50*/  HMMA.16816.F32 R36, R8.reuse, R86, R36 ;  /* 0x000000560824723c */ /* 0x040ff00000001824 */
[----:B------:R-:W-:Y:S01]  /*10e60*/  HMMA.16816.F32 R24, R8, R94, R48 ;  /* 0x0000005e0818723c */ /* 0x000fe20000001830 */
[----:B-1----:R-:W-:-:S07]  /*10e70*/  FMNMX.FTZ R3, R194, R6, !PT ;  /* 0x00000006c2037209 */ /* 0x002fce0007810000 */
[----:B------:R-:W-:Y:S01]  /*10e80*/  HMMA.16816.F32 R32, R8, R106, R44 ;  /* 0x0000006a0820723c */ /* 0x000fe2000000182c */
[----:B------:R-:W-:Y:S01]  /*10e90*/  FMNMX.FTZ R6, R121, R7, !PT ;  /* 0x0000000779067209 */ /* 0x000fe20007810000 */
[----:B------:R-:W-:Y:S01]  /*10ea0*/  FFMA.FTZ R7, R61, c[0x0][0x2d0], -R5 ;  /* 0x0000b4003d077a23 */ /* 0x000fe20000010805 */
[----:B------:R-:W-:Y:S02]  /*10eb0*/  FMNMX.FTZ R3, R193, R3, !PT ;  /* 0x00000003c1037209 */ /* 0x000fe40007810000 */
[----:B------:R-:W-:Y:S01]  /*10ec0*/  FMNMX.FTZ R6, R122, R6, !PT ;  /* 0x000000067a067209 */ /* 0x000fe20007810000 */
[----:B------:R1:W2:Y:S01]  /*10ed0*/  MUFU.EX2 R242, R7 ;  /* 0x0000000700f27308 */ /* 0x0002a20000000800 */
[----:B------:R-:W-:Y:S02]  /*10ee0*/  FMNMX.FTZ R3, R192, R3, !PT ;  /* 0x00000003c0037209 */ /* 0x000fe40007810000 */
[----:B------:R-:W-:Y:S02]  /*10ef0*/  FMNMX.FTZ R6, R123, R6, !PT ;  /* 0x000000067b067209 */ /* 0x000fe40007810000 */
[----:B------:R-:W-:-:S02]  /*10f00*/  FMNMX.FTZ R3, R191, R3, !PT ;  /* 0x00000003bf037209 */ /* 0x000fc40007810000 */
[----:B------:R-:W-:Y:S02]  /*10f10*/  FMNMX.FTZ R6, R176, R6, !PT ;  /* 0x00000006b0067209 */ /* 0x000fe40007810000 */
[----:B------:R-:W-:Y:S01]  /*10f20*/  FMNMX.FTZ R0, R198, R3, !PT ;  /* 0x00000003c6007209 */ /* 0x000fe20007810000 */
[----:B------:R-:W-:Y:S01]  /*10f30*/  FFMA.FTZ R3, R56, c[0x0][0x2d0], -R4 ;  /* 0x0000b40038037a23 */ /* 0x000fe20000010804 */
[----:B------:R-:W-:Y:S02]  /*10f40*/  FMNMX.FTZ R6, R177, R6, !PT ;  /* 0x00000006b1067209 */ /* 0x000fe40007810000 */
[----:B------:R-:W-:Y:S01]  /*10f50*/  FMNMX.FTZ R0, R197, R0, !PT ;  /* 0x00000000c5007209 */ /* 0x000fe20007810000 */
[----:B------:R3:W-:Y:S01]  /*10f60*/  MUFU.EX2 R237, R3 ;  /* 0x0000000300ed7308 */ /* 0x0007e20000000800 */
[----:B------:R-:W-:Y:S02]  /*10f70*/  FMNMX.FTZ R6, R178, R6, !PT ;  /* 0x00000006b2067209 */ /* 0x000fe40007810000 */
[----:B------:R-:W-:Y:S01]  /*10f80*/  F2FP.PACK_AB R8, R116, R249 ;  /* 0x000000f97408723e */ /* 0x000fe200000000ff */
[----:B-1----:R-:W1:Y:S01]  /*10f90*/  SHFL.BFLY PT, R7, R0, 0x2, 0x1f ;  /* 0x0c401f0000077f89 */ /* 0x002e6200000e0000 */
[----:B------:R-:W-:-:S02]  /*10fa0*/  FMNMX.FTZ R6, R187, R6, !PT ;  /* 0x00000006bb067209 */ /* 0x000fc40007810000 */
[----:B--2---:R-:W-:Y:S01]  /*10fb0*/  F2FP.PACK_AB R10, R242, R248 ;  /* 0x000000f8f20a723e */ /* 0x004fe200000000ff */
[----:B---3--:R-:W-:-:S04]  /*10fc0*/  FFMA.FTZ R3, R57, c[0x0][0x2d0], -R4 ;  /* 0x0000b40039037a23 */ /* 0x008fc80000010804 */
[----:B------:R2:W3:Y:S01]  /*10fd0*/  MUFU.EX2 R236, R3 ;  /* 0x0000000300ec7308 */ /* 0x0004e20000000800 */
[----:B-1----:R-:W-:-:S05]  /*10fe0*/  FMNMX.FTZ R0, R0, R7, !PT ;  /* 0x0000000700007209 */ /* 0x002fca0007810000 */
[----:B------:R-:W1:Y:S01]  /*10ff0*/  SHFL.BFLY PT, R7, R0, 0x1, 0x1f ;  /* 0x0c201f0000077f89 */ /* 0x000e6200000e0000 */
[----:B--2---:R-:W-:Y:S02]  /*11000*/  FMNMX.FTZ R3, R188, R6, !PT ;  /* 0x00000006bc037209 */ /* 0x004fe40007810000 */
[----:B---3--:R-:W-:Y:S02]  /*11010*/  F2FP.PACK_AB R9, R236, R237 ;  /* 0x000000edec09723e */ /* 0x008fe400000000ff */
[----:B------:R-:W-:-:S04]  /*11020*/  FMNMX.FTZ R3, R189, R3, !PT ;  /* 0x00000003bd037209 */ /* 0x000fc80007810000 */
[----:B------:R-:W-:Y:S01]  /*11030*/  FMNMX.FTZ R2, R190, R3, !PT ;  /* 0x00000003be027209 */ /* 0x000fe20007810000 */
[----:B------:R-:W-:Y:S02]  /*11040*/  FFMA.FTZ R3, R63, c[0x0][0x2d0], -R4 ;  /* 0x0000b4003f037a23 */ /* 0x000fe40000010804 */
[----:B------:R-:W-:Y:S01]  /*11050*/  LDSM.16.MT88.4 R60, [R208+0x1800] ;  /* 0x00180000d03c783b */ /* 0x000fe20000004200 */
[----:B------:R-:W-:Y:S01]  /*11060*/  FMNMX.FTZ R2, R172, R2, !PT ;  /* 0x00000002ac027209 */ /* 0x000fe20007810000 */
[----:B------:R2:W3:Y:S03]  /*11070*/  MUFU.EX2 R234, R3 ;  /* 0x0000000300ea7308 */ /* 0x0004e60000000800 */
[----:B--2---:R-:W-:Y:S01]  /*11080*/  FMNMX.FTZ R3, R175, R2, !PT ;  /* 0x00000002af037209 */ /* 0x004fe20007810000 */
[----:B------:R-:W-:Y:S01]  /*11090*/  FFMA.FTZ R2, R88, c[0x0][0x2d0], -R5 ;  /* 0x0000b40058027a23 */ /* 0x000fe20000010805 */
[----:B---3--:R-:W-:Y:S01]  /*110a0*/  F2FP.PACK_AB R11, R234, R235 ;  /* 0x000000ebea0b723e */ /* 0x008fe200000000ff */
[----:B------:R-:W-:Y:S01]  /*110b0*/  IMAD.MOV.U32 R88, RZ, RZ, R128 ;  /* 0x000000ffff587224 */ /* 0x000fe200078e0080 */
[----:B------:R-:W-:Y:S01]  /*110c0*/  FMNMX.FTZ R3, R174, R3, !PT ;  /* 0x00000003ae037209 */ /* 0x000fe20007810000 */
[----:B------:R2:W3:Y:S03]  /*110d0*/  MUFU.EX2 R233, R2 ;  /* 0x0000000200e97308 */ /* 0x0004e60000000800 */
[----:B------:R-:W-:Y:S01]  /*110e0*/  FMNMX.FTZ R3, R173, R3, !PT ;  /* 0x00000003ad037209 */ /* 0x000fe20007810000 */
[C---:B------:R-:W-:Y:S04]  /*110f0*/  HMMA.16816.F32 R48, R8.reuse, R136, R52 ;  /* 0x000000880830723c */ /* 0x040fe80000001834 */
[----:B------:R-:W4:Y:S03]  /*11100*/  SHFL.BFLY PT, R6, R3, 0x2, 0x1f ;  /* 0x0c401f0003067f89 */ /* 0x000f2600000e0000 */
[----:B------:R-:W-:Y:S01]  /*11110*/  IMAD.MOV.U32 R52, RZ, RZ, R108 ;  /* 0x000000ffff347224 */ /* 0x000fe200078e006c */
[----:B-1----:R-:W-:Y:S01]  /*11120*/  FMNMX.FTZ R108, R0, R7, !PT ;  /* 0x00000007006c7209 */ /* 0x002fe20007810000 */
[----:B------:R-:W-:Y:S01]  /*11130*/  FFMA.FTZ R0, R66, c[0x0][0x2d0], -R4 ;  /* 0x0000b40042007a23 */ /* 0x000fe20000010804 */
[----:B------:R-:W-:Y:S01]  /*11140*/  HMMA.16816.F32 R44, R8, R160, R40 ;  /* 0x000000a0082c723c */ /* 0x000fe20000001828 */
[----:B------:R-:W-:Y:S01]  /*11150*/  IMAD.MOV.U32 R53, RZ, RZ, R117 ;  /* 0x000000ffff357224 */ /* 0x000fe200078e0075 */
[----:B------:R-:W-:Y:S01]  /*11160*/  FSETP.NEU.FTZ.AND P0, PT, R108, -INF , PT ;  /* 0xff8000006c00780b */ /* 0x000fe20003f1d000 */
[----:B--2---:R-:W-:Y:S01]  /*11170*/  FFMA.FTZ R2, R96, c[0x0][0x2d0], -R5 ;  /* 0x0000b40060027a23 */ /* 0x004fe20000010805 */
[----:B------:R1:W-:Y:S01]  /*11180*/  MUFU.EX2 R228, R0 ;  /* 0x0000000000e47308 */ /* 0x0003e20000000800 */
[----:B------:R-:W-:-:S03]  /*11190*/  IMAD.MOV.U32 R7, RZ, RZ, R116 ;  /* 0x000000ffff077224 */ /* 0x000fc600078e0074 */
[C---:B------:R-:W-:Y:S04]  /*111a0*/  HMMA.16816.F32 R40, R8.reuse, R164, R12 ;  /* 0x000000a40828723c */ /* 0x040fe8000000180c */
[----:B------:R2:W-:Y:S04]  /*111b0*/  MUFU.EX2 R231, R2 ;  /* 0x0000000200e77308 */ /* 0x0005e80000000800 */
[----:B------:R-:W-:Y:S01]  /*111c0*/  HMMA.16816.F32 R28, R8, R168, R20 ;  /* 0x000000a8081c723c */ /* 0x000fe20000001814 */
[----:B----4-:R-:W-:Y:S01]  /*111d0*/  FMNMX.FTZ R3, R3, R6, !PT ;  /* 0x0000000603037209 */ /* 0x010fe20007810000 */
[----:B-1----:R-:W-:-:S04]  /*111e0*/  FFMA.FTZ R0, R90, c[0x0][0x2d0], -R4 ;  /* 0x0000b4005a007a23 */ /* 0x002fc80000010804 */
[----:B------:R-:W1:Y:S01]  /*111f0*/  SHFL.BFLY PT, R6, R3, 0x1, 0x1f ;  /* 0x0c201f0003067f89 */ /* 0x000e6200000e0000 */
[----:B------:R-:W-:Y:S01]  /*11200*/  MUFU.EX2 R227, R0 ;  /* 0x0000000000e37308 */ /* 0x000fe20000000800 */
[----:B------:R-:W-:Y:S01]  /*11210*/  HMMA.16816.F32 R16, R8, R138, R16 ;  /* 0x0000008a0810723c */ /* 0x000fe20000001810 */
[----:B--2---:R-:W-:-:S06]  /*11220*/  FFMA.FTZ R2, R98, c[0x0][0x2d0], -R5 ;  /* 0x0000b40062027a23 */ /* 0x004fcc0000010805 */
[----:B------:R2:W4:Y:S01]  /*11230*/  MUFU.EX2 R232, R2 ;  /* 0x0000000200e87308 */ /* 0x0005220000000800 */
[C---:B------:R-:W-:Y:S08]  /*11240*/  HMMA.16816.F32 R20, R8.reuse, R162, R36 ;  /* 0x000000a20814723c */ /* 0x040ff00000001824 */
[----:B------:R-:W-:Y:S01]  /*11250*/  HMMA.16816.F32 R24, R8, R166, R24 ;  /* 0x000000a60818723c */ /* 0x000fe20000001818 */
[----:B-1----:R-:W-:Y:S01]  /*11260*/  FMNMX.FTZ R3, R3, R6, !PT ;  /* 0x0000000603037209 */ /* 0x002fe20007810000 */
[----:B--2---:R-:W-:-:S06]  /*11270*/  FFMA.FTZ R2, R58, c[0x0][0x2d0], -R4 ;  /* 0x0000b4003a027a23 */ /* 0x004fcc0000010804 */
[----:B------:R-:W-:Y:S01]  /*11280*/  HMMA.16816.F32 R12, R8, R170, R32 ;  /* 0x000000aa080c723c */ /* 0x000fe20000001820 */
[----:B------:R1:W-:Y:S06]  /*11290*/  MUFU.EX2 R230, R2 ;  /* 0x0000000200e67308 */ /* 0x0003ec0000000800 */
[----:B---3--:R-:W-:Y:S02]  /*112a0*/  F2FP.PACK_AB R8, R233, R238 ;  /* 0x000000eee908723e */ /* 0x008fe400000000ff */
[----:B----4-:R-:W-:Y:S02]  /*112b0*/  F2FP.PACK_AB R10, R232, R231 ;  /* 0x000000e7e80a723e */ /* 0x010fe400000000ff */
[----:B------:R-:W-:Y:S01]  /*112c0*/  F2FP.PACK_AB R11, R227, R228 ;  /* 0x000000e4e30b723e */ /* 0x000fe200000000ff */
[----:B-1----:R-:W-:-:S04]  /*112d0*/  FFMA.FTZ R2, R65, c[0x0][0x2d0], -R4 ;  /* 0x0000b40041027a23 */ /* 0x002fc80000010804 */
[----:B------:R1:W2:Y:S02]  /*112e0*/  MUFU.EX2 R229, R2 ;  /* 0x0000000200e57308 */ /* 0x0002a40000000800 */
[----:B-1----:R-:W-:Y:S01]  /*112f0*/  FMUL.FTZ R2, R108, c[0x0][0x2d0] ;  /* 0x0000b4006c027a20 */ /* 0x002fe20000410000 */
[----:B--2---:R-:W-:-:S04]  /*11300*/  F2FP.PACK_AB R9, R229, R230 ;  /* 0x000000e6e509723e */ /* 0x004fc800000000ff */
[----:B------:R-:W-:Y:S02]  /*11310*/  FSEL R2, R2, RZ, P0 ;  /* 0x000000ff02027208 */ /* 0x000fe40000000000 */
[----:B------:R-:W-:Y:S01]  /*11320*/  FSETP.NEU.FTZ.AND P0, PT, R3, -INF , PT ;  /* 0xff8000000300780b */ /* 0x000fe20003f1d000 */
[C---:B------:R-:W-:Y:S02]  /*11330*/  HMMA.16816.F32 R116, R8.reuse, R156, R48 ;  /* 0x0000009c0874723c */ /* 0x040fe40000001830 */
[--C-:B------:R-:W-:Y:S02]  /*11340*/  FFMA.FTZ R0, R59, c[0x0][0x2d0], -R2.reuse ;  /* 0x0000b4003b007a23 */ /* 0x100fe40000010802 */
[----:B------:R-:W-:Y:S02]  /*11350*/  FFMA.FTZ R6, R112, c[0x0][0x2d0], -R2 ;  /* 0x0000b40070067a23 */ /* 0x000fe40000010802 */
[----:B------:R1:W-:Y:S01]  /*11360*/  MUFU.EX2 R225, R0 ;  /* 0x0000000000e17308 */ /* 0x0003e20000000800 */
[----:B------:R-:W-:Y:S01]  /*11370*/  IMAD.MOV.U32 R51, RZ, RZ, R132 ;  /* 0x000000ffff337224 */ /* 0x000fe200078e0084 */
[----:B------:R-:W-:Y:S01]  /*11380*/  HMMA.16816.F32 R144, R8, R154, R20 ;  /* 0x0000009a0890723c */ /* 0x000fe20000001814 */
[----:B------:R-:W-:-:S05]  /*11390*/  IMAD.MOV.U32 R50, RZ, RZ, R129 ;  /* 0x000000ffff327224 */ /* 0x000fca00078e0081 */
[----:B------:R-:W-:Y:S02]  /*113a0*/  MUFU.EX2 R220, R6 ;  /* 0x0000000600dc7308 */ /* 0x000fe40000000800 */
[C---:B------:R-:W-:Y:S01]  /*113b0*/  HMMA.16816.F32 R132, R8.reuse, R152, R44 ;  /* 0x000000980884723c */ /* 0x040fe2000000182c */
[--C-:B-1----:R-:W-:Y:S02]  /*113c0*/  FFMA.FTZ R0, R67, c[0x0][0x2d0], -R2.reuse ;  /* 0x0000b40043007a23 */ /* 0x102fe40000010802 */
[----:B------:R-:W1:Y:S05]  /*113d0*/  LDSM.16.MT88.4 R64, [R206+0x1800] ;  /* 0x00180000ce40783b */ /* 0x000e6a0000004200 */
[C---:B------:R-:W-:Y:S01]  /*113e0*/  HMMA.16816.F32 R128, R8.reuse, R158, R16 ;  /* 0x0000009e0880723c */ /* 0x040fe20000001810 */
[----:B------:R2:W3:Y:S07]  /*113f0*/  MUFU.EX2 R223, R0 ;  /* 0x0000000000df7308 */ /* 0x0004ee0000000800 */
[C---:B------:R-:W-:Y:S08]  /*11400*/  HMMA.16816.F32 R148, R8.reuse, R60, R28 ;  /* 0x0000003c0894723c */ /* 0x040ff0000000181c */
[----:B------:R-:W-:Y:S01]  /*11410*/  HMMA.16816.F32 R44, R8, R62, R12 ;  /* 0x0000003e082c723c */ /* 0x000fe2000000180c */
[----:B--2---:R-:W-:-:S04]  /*11420*/  FFMA.FTZ R0, R97, c[0x0][0x2d0], -R2 ;  /* 0x0000b40061007a23 */ /* 0x004fc80000010802 */
[----:B------:R2:W-:Y:S02]  /*11430*/  MUFU.EX2 R224, R0 ;  /* 0x0000000000e07308 */ /* 0x0005e40000000800 */
[--C-:B--2---:R-:W-:Y:S01]  /*11440*/  FFMA.FTZ R0, R99, c[0x0][0x2d0], -R2.reuse ;  /* 0x0000b40063007a23 */ /* 0x104fe20000010802 */
[C---:B-1----:R-:W-:Y:S05]  /*11450*/  HMMA.16816.F32 R56, R8.reuse, R64, R40 ;  /* 0x000000400838723c */ /* 0x042fea0000001828 */
[----:B------:R1:W2:Y:S03]  /*11460*/  MUFU.EX2 R203, R0 ;  /* 0x0000000000cb7308 */ /* 0x0002a60000000800 */
[----:B------:R-:W-:Y:S07]  /*11470*/  HMMA.16816.F32 R96, R8, R66, R24 ;  /* 0x000000420860723c */ /* 0x000fee0000001818 */
[----:B---3--:R-:W-:Y:S01]  /*11480*/  F2FP.PACK_AB R8, R223, R225 ;  /* 0x000000e1df08723e */ /* 0x008fe200000000ff */
[----:B-1----:R-:W-:Y:S01]  /*11490*/  FFMA.FTZ R0, R111, c[0x0][0x2d0], -R2 ;  /* 0x0000b4006f007a23 */ /* 0x002fe20000010802 */
[----:B--2---:R-:W-:-:S03]  /*114a0*/  F2FP.PACK_AB R10, R203, R224 ;  /* 0x000000e0cb0a723e */ /* 0x004fc600000000ff */
[----:B------:R1:W-:Y:S02]  /*114b0*/  MUFU.EX2 R222, R0 ;  /* 0x0000000000de7308 */ /* 0x0003e40000000800 */
        /* <DEDUP_REMOVED lines=22> */
[----:B------:R-:W-:Y:S01]  /*11620*/  IMAD.MOV.U32 R115, RZ, RZ, R7 ;  /* 0x000000ffff737224 */ /* 0x000fe200078e0007 */
[----:B------:R1:W-:Y:S06]  /*11630*/  MUFU.EX2 R112, R6 ;  /* 0x0000000600707308 */ /* 0x0003ec0000000800 */
[C---:B------:R-:W-:Y:S08]  /*11640*/  HMMA.16816.F32 R36, R8.reuse, R70, RZ ;  /* 0x000000460824723c */ /* 0x040ff000000018ff */
[----:B------:R-:W-:Y:S01]  /*11650*/  HMMA.16816.F32 R16, R8, R72, RZ ;  /* 0x000000480810723c */ /* 0x000fe200000018ff */
[----:B-1----:R-:W-:-:S04]  /*11660*/  FFMA.FTZ R6, R120, c[0x0][0x2d0], -R0 ;  /* 0x0000b40078067a23 */ /* 0x002fc80000010800 */
[----:B------:R1:W3:Y:S03]  /*11670*/  MUFU.EX2 R111, R6 ;  /* 0x00000006006f7308 */ /* 0x0002e60000000800 */
[----:B------:R-:W-:Y:S07]  /*11680*/  HMMA.16816.F32 R40, R8, R82, RZ ;  /* 0x000000520828723c */ /* 0x000fee00000018ff */
[----:B------:R-:W-:Y:S01]  /*11690*/  F2FP.PACK_AB R8, R220, R222 ;  /* 0x000000dedc08723e */ /* 0x000fe200000000ff */
[----:B------:R-:W-:Y:S01]  /*116a0*/  IMAD.MOV.U32 R83, RZ, RZ, R52 ;  /* 0x000000ffff537224 */ /* 0x000fe200078e0034 */
[----:B--2---:R-:W-:Y:S01]  /*116b0*/  F2FP.PACK_AB R10, R201, R202 ;  /* 0x000000cac90a723e */ /* 0x004fe200000000ff */
[----:B------:R-:W-:-:S02]  /*116c0*/  IMAD.MOV.U32 R82, RZ, RZ, R53 ;  /* 0x000000ffff527224 */ /* 0x000fc400078e0035 */
        /* <DEDUP_REMOVED lines=8> */
[----:B------:R1:W-:Y:S02]  /*11750*/  MUFU.EX2 R79, R6 ;  /* 0x00000006004f7308 */ /* 0x0003e40000000800 */
[C---:B------:R-:W-:Y:S07]  /*11760*/  HMMA.16816.F32 R20, R8.reuse, R100, R20 ;  /* 0x000000640814723c */ /* 0x040fee0000001814 */
[----:B------:R-:W-:Y:S01]  /*11770*/  IMAD.MOV.U32 R100, RZ, RZ, R88 ;  /* 0x000000ffff647224 */ /* 0x000fe200078e0058 */
[----:B------:R-:W-:Y:S01]  /*11780*/  HMMA.16816.F32 R32, R8, R94, R32 ;  /* 0x0000005e0820723c */ /* 0x000fe20000001820 */
[----:B-1----:R-:W-:-:S02]  /*11790*/  FFMA.FTZ R6, R185, c[0x0][0x2d0], -R5 ;  /* 0x0000b400b9067a23 */ /* 0x002fc40000010805 */
[----:B------:R-:W-:Y:S02]  /*117a0*/  IMAD.MOV.U32 R185, RZ, RZ, R51 ;  /* 0x000000ffffb97224 */ /* 0x000fe400078e0033 */
[----:B------:R1:W2:Y:S03]  /*117b0*/  MUFU.EX2 R80, R6 ;  /* 0x0000000600507308 */ /* 0x0002a60000000800 */
[C---:B------:R-:W-:Y:S01]  /*117c0*/  HMMA.16816.F32 R88, R8.reuse, R92, R12 ;  /* 0x0000005c0858723c */ /* 0x040fe2000000180c */
[----:B------:R-:W-:Y:S01]  /*117d0*/  IMAD.MOV.U32 R101, RZ, RZ, R126 ;  /* 0x000000ffff657224 */ /* 0x000fe200078e007e */
[----:B------:R-:W-:Y:S04]  /*117e0*/  LDSM.16.MT88.4 R92, [R206+0x2000] ;  /* 0x00200000ce5c783b */ /* 0x000fe80000004200 */
[----:B------:R-:W-:Y:S02]  /*117f0*/  LDSM.16.MT88.4 R48, [R208+0x2000] ;  /* 0x00200000d030783b */ /* 0x000fe40000004200 */
[----:B------:R-:W-:Y:S01]  /*11800*/  HMMA.16816.F32 R24, R8, R104, R24 ;  /* 0x000000680818723c */ /* 0x000fe20000001818 */
[----:B-1----:R-:W-:-:S07]  /*11810*/  FFMA.FTZ R6, R184, c[0x0][0x2d0], -R5 ;  /* 0x0000b400b8067a23 */ /* 0x002fce0000010805 */
[----:B------:R-:W-:Y:S01]  /*11820*/  HMMA.16816.F32 R40, R8, R106, R40 ;  /* 0x0000006a0828723c */ /* 0x000fe20000001828 */
[----:B------:R-:W3:Y:S01]  /*11830*/  LDL.LU R184, [R1] ;  /* 0x0000000001b87983 */ /* 0x000ee20000300800 */
[----:B------:R-:W-:-:S04]  /*11840*/  FFMA.FTZ R5, R183, c[0x0][0x2d0], -R5 ;  /* 0x0000b400b7057a23 */ /* 0x000fc80000010805 */
[----:B------:R1:W-:Y:S02]  /*11850*/  MUFU.EX2 R78, R5 ;  /* 0x00000005004e7308 */ /* 0x0003e40000000800 */
[----:B------:R-:W-:Y:S01]  /*11860*/  HMMA.16816.F32 R16, R8, R84, R16 ;  /* 0x000000540810723c */ /* 0x000fe20000001810 */
[----:B-1----:R-:W-:-:S05]  /*11870*/  FFMA.FTZ R5, R180, c[0x0][0x2d0], -R4 ;  /* 0x0000b400b4057a23 */ /* 0x002fca0000010804 */
[----:B------:R1:W-:Y:S02]  /*11880*/  MUFU.EX2 R75, R5 ;  /* 0x00000005004b7308 */ /* 0x0003e40000000800 */
[----:B-1----:R-:W-:-:S06]  /*11890*/  FFMA.FTZ R5, R179, c[0x0][0x2d0], -R4 ;  /* 0x0000b400b3057a23 */ /* 0x002fcc0000010804 */
[----:B------:R1:W4:Y:S01]  /*118a0*/  MUFU.EX2 R76, R5 ;  /* 0x00000005004c7308 */ /* 0x0003220000000800 */
[----:B------:R-:W-:Y:S02]  /*118b0*/  IMAD.MOV.U32 R183, RZ, RZ, R127 ;  /* 0x000000ffffb77224 */ /* 0x000fe400078e007f */
[----:B------:R-:W5:Y:S01]  /*118c0*/  LDSM.16.MT88.4 R124, [R205+0x2000] ;  /* 0x00200000cd7c783b */ /* 0x000f620000004200 */
[--C-:B-1----:R-:W-:Y:S02]  /*118d0*/  FFMA.FTZ R5, R143, c[0x0][0x2d0], -R4.reuse ;  /* 0x0000b4008f057a23 */ /* 0x102fe40000010804 */
[----:B------:R-:W-:-:S04]  /*118e0*/  FFMA.FTZ R4, R142, c[0x0][0x2d0], -R4 ;  /* 0x0000b4008e047a23 */ /* 0x000fc80000010804 */
[----:B------:R1:W-:Y:S02]  /*118f0*/  MUFU.EX2 R74, R4 ;  /* 0x00000004004a7308 */ /* 0x0003e40000000800 */
[----:B-1----:R-:W-:-:S06]  /*11900*/  FFMA.FTZ R4, R140, c[0x0][0x2d0], -R2 ;  /* 0x0000b4008c047a23 */ /* 0x002fcc0000010802 */
[----:B------:R1:W-:Y:S02]  /*11910*/  MUFU.EX2 R73, R4 ;  /* 0x0000000400497308 */ /* 0x0003e40000000800 */
[--C-:B-1----:R-:W-:Y:S02]  /*11920*/  FFMA.FTZ R4, R141, c[0x0][0x2d0], -R2.reuse ;  /* 0x0000b4008d047a23 */ /* 0x102fe40000010802 */
[----:B------:R-:W1:Y:S04]  /*11930*/  LDSM.16.MT88.4 R140, [R209+0x2000] ;  /* 0x00200000d18c783b */ /* 0x000e680000004200 */
[----:B------:R-:W2:Y:S08]  /*11940*/  MUFU.EX2 R81, R6 ;  /* 0x0000000600517308 */ /* 0x000eb00000000800 */
[----:B------:R2:W-:Y:S08]  /*11950*/  MUFU.EX2 R72, R4 ;  /* 0x0000000400487308 */ /* 0x0005f00000000800 */
[----:B------:R-:W1:Y:S01]  /*11960*/  MUFU.EX2 R77, R5 ;  /* 0x00000005004d7308 */ /* 0x000e620000000800 */
[----:B--2---:R-:W-:-:S07]  /*11970*/  FFMA.FTZ R4, R182, c[0x0][0x2d0], -R2 ;  /* 0x0000b400b6047a23 */ /* 0x004fce0000010802 */
[----:B------:R2:W-:Y:S01]  /*11980*/  MUFU.EX2 R70, R4 ;  /* 0x0000000400467308 */ /* 0x0005e20000000800 */
[----:B------:R-:W-:Y:S02]  /*11990*/  F2FP.PACK_AB R104, R80, R79 ;  /* 0x0000004f5068723e */ /* 0x000fe400000000ff */
[----:B----4-:R-:W-:Y:S02]  /*119a0*/  F2FP.PACK_AB R105, R76, R75 ;  /* 0x0000004b4c69723e */ /* 0x010fe400000000ff */
[----:B------:R-:W-:Y:S01]  /*119b0*/  F2FP.PACK_AB R106, R78, R81 ;  /* 0x000000514e6a723e */ /* 0x000fe200000000ff */
[----:B--2---:R-:W-:-:S04]  /*119c0*/  FFMA.FTZ R4, R181, c[0x0][0x2d0], -R2 ;  /* 0x0000b400b5047a23 */ /* 0x004fc80000010802 */
[----:B------:R2:W4:Y:S01]  /*119d0*/  MUFU.EX2 R71, R4 ;  /* 0x0000000400477308 */ /* 0x0005220000000800 */
[----:B-1----:R-:W-:Y:S01]  /*119e0*/  F2FP.PACK_AB R107, R74, R77 ;  /* 0x0000004d4a6b723e */ /* 0x002fe200000000ff */
[----:B------:R-:W-:Y:S01]  /*119f0*/  HMMA.16816.F32 R36, R8, R102, R36 ;  /* 0x000000660824723c */ /* 0x000fe20000001824 */
[----:B--2---:R-:W-:-:S05]  /*11a00*/  FFMA.FTZ R4, R123, c[0x0][0x2d0], -R0 ;  /* 0x0000b4007b047a23 */ /* 0x004fca0000010800 */
[----:B------:R1:W-:Y:S02]  /*11a10*/  MUFU.EX2 R68, R4 ;  /* 0x0000000400447308 */ /* 0x0003e40000000800 */
[----:B------:R-:W-:Y:S07]  /*11a20*/  HMMA.16816.F32 R28, R8, R86, R28 ;  /* 0x00000056081c723c */ /* 0x000fee000000181c */
[----:B------:R-:W-:Y:S02]  /*11a30*/  FFMA.FTZ R8, R196, c[0x0][0x2d0], -R2 ;  /* 0x0000b400c4087a23 */ /* 0x000fe40000010802 */
[----:B-1----:R-:W-:-:S04]  /*11a40*/  FFMA.FTZ R4, R176, c[0x0][0x2d0], -R0 ;  /* 0x0000b400b0047a23 */ /* 0x002fc80000010800 */
[----:B------:R1:W2:Y:S01]  /*11a50*/  MUFU.EX2 R69, R4 ;  /* 0x0000000400457308 */ /* 0x0002a20000000800 */
[C---:B-----5:R-:W-:Y:S08]  /*11a60*/  HMMA.16816.F32 R116, R104.reuse, R124, R116 ;  /* 0x0000007c6874723c */ /* 0x060ff00000001874 */
[----:B------:R-:W-:Y:S01]  /*11a70*/  HMMA.16816.F32 R128, R104, R126, R128 ;  /* 0x0000007e6880723c */ /* 0x000fe20000001880 */
[----:B-1----:R-:W-:-:S07]  /*11a80*/  FFMA.FTZ R4, R177, c[0x0][0x2d0], -R0 ;  /* 0x0000b400b1047a23 */ /* 0x002fce0000010800 */
[C---:B------:R-:W-:Y:S01]  /*11a90*/  HMMA.16816.F32 R132, R104.reuse, R140, R132 ;  /* 0x0000008c6884723c */ /* 0x040fe20000001884 */
[----:B------:R1:W-:Y:S07]  /*11aa0*/  MUFU.EX2 R52, R4 ;  /* 0x0000000400347308 */ /* 0x0003ee0000000800 */
[C---:B------:R-:W-:Y:S08]  /*11ab0*/  HMMA.16816.F32 R144, R104.reuse, R142, R144 ;  /* 0x0000008e6890723c */ /* 0x040ff00000001890 */
[----:B------:R-:W-:Y:S01]  /*11ac0*/  HMMA.16816.F32 R84, R104, R92, R56 ;  /* 0x0000005c6854723c */ /* 0x000fe20000001838 */
[----:B-1----:R-:W-:-:S07]  /*11ad0*/  FFMA.FTZ R4, R178, c[0x0][0x2d0], -R0 ;  /* 0x0000b400b2047a23 */ /* 0x002fce0000010800 */
[C---:B------:R-:W-:Y:S01]  /*11ae0*/  HMMA.16816.F32 R96, R104.reuse, R94, R96 ;  /* 0x0000005e6860723c */ /* 0x040fe20000001860 */
[----:B------:R-:W1:Y:S07]  /*11af0*/  MUFU.EX2 R53, R4 ;  /* 0x0000000400357308 */ /* 0x000e6e0000000800 */
[C---:B------:R-:W-:Y:S08]  /*11b00*/  HMMA.16816.F32 R148, R104.reuse, R48, R148 ;  /* 0x000000306894723c */ /* 0x040ff00000001894 */
[----:B------:R-:W-:Y:S01]  /*11b10*/  HMMA.16816.F32 R104, R104, R50, R44 ;  /* 0x000000326868723c */ /* 0x000fe2000000182c */
[----:B------:R5:W-:Y:S02]  /*11b20*/  MUFU.EX2 R45, R8 ;  /* 0x00000008002d7308 */ /* 0x000be40000000800 */
[----:B-----5:R-:W-:-:S06]  /*11b30*/  FFMA.FTZ R8, R195, c[0x0][0x2d0], -R2 ;  /* 0x0000b400c3087a23 */ /* 0x020fcc0000010802 */
[----:B------:R5:W1:Y:S01]  /*11b40*/  MUFU.EX2 R46, R8 ;  /* 0x00000008002e7308 */ /* 0x000a620000000800 */
[----:B------:R-:W-:Y:S01]  /*11b50*/  F2FP.PACK_AB R4, R72, R73 ;  /* 0x000000494804723e */ /* 0x000fe200000000ff */
[----:B-----5:R-:W-:-:S06]  /*11b60*/  FFMA.FTZ R8, R194, c[0x0][0x2d0], -R2 ;  /* 0x0000b400c2087a23 */ /* 0x020fcc0000010802 */
[----:B------:R5:W-:Y:S01]  /*11b70*/  MUFU.EX2 R47, R8 ;  /* 0x00000008002f7308 */ /* 0x000be20000000800 */
[----:B----4-:R-:W-:Y:S02]  /*11b80*/  F2FP.PACK_AB R6, R71, R70 ;  /* 0x000000464706723e */ /* 0x010fe400000000ff */
[----:B--2---:R-:W-:Y:S02]  /*11b90*/  F2FP.PACK_AB R5, R69, R68 ;  /* 0x000000444505723e */ /* 0x004fe400000000ff */
[----:B-1----:R-:W-:Y:S01]  /*11ba0*/  F2FP.PACK_AB R7, R53, R52 ;  /* 0x000000343507723e */ /* 0x002fe200000000ff */
[----:B-----5:R-:W-:-:S04]  /*11bb0*/  FFMA.FTZ R8, R193, c[0x0][0x2d0], -R2 ;  /* 0x0000b400c1087a23 */ /* 0x020fc80000010802 */
[----:B------:R1:W2:Y:S02]  /*11bc0*/  MUFU.EX2 R56, R8 ;  /* 0x0000000800387308 */ /* 0x0002a40000000800 */
[----:B------:R-:W-:Y:S01]  /*11bd0*/  HMMA.16816.F32 R120, R4, R136, R20 ;  /* 0x000000880478723c */ /* 0x000fe20000001814 */
[----:B-1----:R-:W-:-:S05]  /*11be0*/  FFMA.FTZ R8, R192, c[0x0][0x2d0], -R2 ;  /* 0x0000b400c0087a23 */ /* 0x002fca0000010802 */
[----:B------:R1:W-:Y:S02]  /*11bf0*/  MUFU.EX2 R57, R8 ;  /* 0x0000000800397308 */ /* 0x0003e40000000800 */
[C---:B------:R-:W-:Y:S08]  /*11c00*/  HMMA.16816.F32 R12, R4.reuse, R138, R36 ;  /* 0x0000008a040c723c */ /* 0x040ff00000001824 */
[----:B------:R-:W-:Y:S01]  /*11c10*/  HMMA.16816.F32 R136, R4, R160, R16 ;  /* 0x000000a00488723c */ /* 0x000fe20000001810 */
[----:B-1----:R-:W-:-:S04]  /*11c20*/  FFMA.FTZ R8, R191, c[0x0][0x2d0], -R2 ;  /* 0x0000b400bf087a23 */ /* 0x002fc80000010802 */
[----:B------:R1:W-:Y:S03]  /*11c30*/  MUFU.EX2 R58, R8 ;  /* 0x00000008003a7308 */ /* 0x0003e60000000800 */
[----:B------:R-:W-:Y:S01]  /*11c40*/  HMMA.16816.F32 R16, R4, R162, R28 ;  /* 0x000000a20410723c */ /* 0x000fe2000000181c */
[----:B-1----:R-:W-:-:S04]  /*11c50*/  FFMA.FTZ R8, R187, c[0x0][0x2d0], -R0 ;  /* 0x0000b400bb087a23 */ /* 0x002fc80000010800 */
[----:B------:R1:W-:Y:S02]  /*11c60*/  MUFU.EX2 R28, R8 ;  /* 0x00000008001c7308 */ /* 0x0003e40000000800 */
[----:B-1----:R-:W-:-:S06]  /*11c70*/  FFMA.FTZ R8, R188, c[0x0][0x2d0], -R0 ;  /* 0x0000b400bc087a23 */ /* 0x002fcc0000010800 */
[----:B------:R1:W4:Y:S01]  /*11c80*/  MUFU.EX2 R29, R8 ;  /* 0x00000008001d7308 */ /* 0x0003220000000800 */
[----:B------:R-:W-:Y:S01]  /*11c90*/  HMMA.16816.F32 R88, R4, R164, R88 ;  /* 0x000000a40458723c */ /* 0x000fe20000001858 */
[----:B-1----:R-:W-:-:S06]  /*11ca0*/  FFMA.FTZ R8, R189, c[0x0][0x2d0], -R0 ;  /* 0x0000b400bd087a23 */ /* 0x002fcc0000010800 */
[----:B------:R1:W-:Y:S01]  /*11cb0*/  MUFU.EX2 R31, R8 ;  /* 0x00000008001f7308 */ /* 0x0003e20000000800 */
[----:B------:R-:W-:Y:S01]  /*11cc0*/  HMMA.16816.F32 R32, R4, R166, R32 ;  /* 0x000000a60420723c */ /* 0x000fe20000001820 */
[----:B------:R-:W-:Y:S02]  /*11cd0*/  IMAD.MOV.U32 R180, RZ, RZ, c[0x0][0x2c4] ;  /* 0x0000b100ffb47624 */ /* 0x000fe400078e00ff */
[----:B-1----:R-:W-:-:S04]  /*11ce0*/  FFMA.FTZ R8, R190, c[0x0][0x2d0], -R0 ;  /* 0x0000b400be087a23 */ /* 0x002fc80000010800 */
[----:B------:R1:W5:Y:S01]  /*11cf0*/  MUFU.EX2 R30, R8 ;  /* 0x00000008001e7308 */ /* 0x0003620000000800 */
[----:B------:R-:W-:Y:S01]  /*11d00*/  HMMA.16816.F32 R20, R4, R168, R24 ;  /* 0x000000a80414723c */ /* 0x000fe20000001818 */
[----:B------:R-:W-:Y:S01]  /*11d10*/  ISETP.NE.AND P6, PT, R180, 0x1, PT ;  /* 0x00000001b400780c */ /* 0x000fe20003fc5270 */
[--C-:B-1----:R-:W-:Y:S02]  /*11d20*/  FFMA.FTZ R8, R198, c[0x0][0x2d0], -R2.reuse ;  /* 0x0000b400c6087a23 */ /* 0x102fe40000010802 */
[----:B------:R-:W-:-:S03]  /*11d30*/  FFMA.FTZ R2, R197, c[0x0][0x2d0], -R2 ;  /* 0x0000b400c5027a23 */ /* 0x000fc60000010802 */
[----:B------:R1:W-:Y:S02]  /*11d40*/  MUFU.EX2 R44, R8 ;  /* 0x00000008002c7308 */ /* 0x0003e40000000800 */
[----:B-1----:R-:W-:Y:S06]  /*11d50*/  HMMA.16816.F32 R8, R4, R170, R40 ;  /* 0x000000aa0408723c */ /* 0x002fec0000001828 */
[----:B------:R1:W-:Y:S02]  /*11d60*/  MUFU.EX2 R40, R2 ;  /* 0x0000000200287308 */ /* 0x0003e40000000800 */
[----:B-1----:R-:W-:-:S06]  /*11d70*/  FFMA.FTZ R2, R172, c[0x0][0x2d0], -R0 ;  /* 0x0000b400ac027a23 */ /* 0x002fcc0000010800 */
[----:B------:R1:W1:Y:S01]  /*11d80*/  MUFU.EX2 R27, R2 ;  /* 0x00000002001b7308 */ /* 0x0002620000000800 */
[----:B------:R-:W-:Y:S02]  /*11d90*/  F2FP.PACK_AB R4, R46, R45 ;  /* 0x0000002d2e04723e */ /* 0x000fe400000000ff */
[----:B--2---:R-:W-:Y:S02]  /*11da0*/  F2FP.PACK_AB R6, R56, R47 ;  /* 0x0000002f3806723e */ /* 0x004fe400000000ff */
[----:B----4-:R-:W-:Y:S02]  /*11db0*/  F2FP.PACK_AB R5, R29, R28 ;  /* 0x0000001c1d05723e */ /* 0x010fe400000000ff */
[----:B-----5:R-:W-:Y:S01]  /*11dc0*/  F2FP.PACK_AB R7, R30, R31 ;  /* 0x0000001f1e07723e */ /* 0x020fe200000000ff */
        /* <DEDUP_REMOVED lines=126> */
.L_x_2549:
[----:B------:R-:W-:-:S13]  /*125b0*/  ISETP.NE.AND P0, PT, R5, 0x1, PT ;  /* 0x000000010500780c */ /* 0x000fda0003f05270 */
[----:B------:R-:W-:-:S05]  /*125c0*/  @P0 IMAD.HI.U32 R2, R0, c[0x0][0x330], RZ ;  /* 0x0000cc0000020a27 */ /* 0x000fca00078e00ff */
[----:B------:R-:W-:Y:S02]  /*125d0*/  @P0 SHF.R.U32.HI R0, RZ, c[0x0][0x334], R2 ;  /* 0x0000cd00ff000a19 */ /* 0x000fe40000011602 */
.L_x_2550:
[----:B------:R-:W-:Y:S05]  /*125e0*/  BSYNC B0 ;  /* 0x0000000000007941 */ /* 0x000fea0003800000 */
.L_x_2548:
[----:B------:R-:W-:-:S05]  /*125f0*/  IMAD R0, R0, R5, c[0x0][0x32c] ;  /* 0x0000cb0000007624 */ /* 0x000fca00078e0205 */
[----:B------:R-:W-:-:S05]  /*12600*/  IMNMX R4, R4, R0, PT ;  /* 0x0000000004047217 */ /* 0x000fca0003800200 */
.L_x_2547:
[----:B-1----:R-:W-:-:S05]  /*12610*/  IMAD.HI R0, R4, 0x66666667, RZ ;  /* 0x6666666704007827 */ /* 0x002fca00078e02ff */
        /* <DEDUP_REMOVED lines=11> */
.L_x_2568:
[----:B------:R-:W2:Y:S01]  /*126d0*/  LDL R0, [R1+0x40] ;  /* 0x0000400001007983 */ /* 0x000ea20000100800 */
[----:B------:R-:W-:Y:S04]  /*126e0*/  DEPBAR.LE SB0, 0x0 ;  /* 0x000080000000791a */ /* 0x000fe80000000000 */
[----:B------:R-:W-:Y:S01]  /*126f0*/  WARPSYNC 0xffffffff ;  /* 0xffffffff00007948 */ /* 0x000fe20003800000 */
[----:B------:R-:W3:Y:S01]  /*12700*/  LDL R110, [R1+0x38] ;  /* 0x00003800016e7983 */ /* 0x000ee20000100800 */
[----:B------:R-:W-:Y:S01]  /*12710*/  ISETP.GT.AND P0, PT, R240, R220, PT ;  /* 0x000000dcf000720c */ /* 0x000fe20003f04270 */
[----:B------:R-:W-:Y:S02]  /*12720*/  ULDC UR4, c[0x0][0x324] ;  /* 0x0000c90000047ab9 */ /* 0x000fe40000000800 */
[----:B------:R-:W-:Y:S02]  /*12730*/  ULOP3.LUT UR4, URZ, UR4, URZ, 0x33, !UPT ;  /* 0x000000043f047292 */ /* 0x000fe4000f8e333f */
[----:B------:R-:W3:Y:S06]  /*12740*/  LDL.64 R2, [R1+0x28] ;  /* 0x0000280001027983 */ /* 0x000eec0000100a00 */
[----:B------:R-:W-:Y:S02]  /*12750*/  BAR.SYNC.DEFER_BLOCKING 0x0 ;  /* 0x0000000000007b1d */ /* 0x000fe40000010000 */
[----:B------:R-:W-:Y:S04]  /*12760*/  @!P0 IMAD.WIDE.U32 R108, R220, c[0x0][0x208], RZ ;  /* 0x00008200dc6c8a25 */ /* 0x000fe800078e00ff */
[----:B------:R-:W-:Y:S06]  /*12770*/  LDSM.16.M88.4 R80, [R211] ;  /* 0x00000000d350783b */ /* 0x000fec0000000200 */
[----:B------:R-:W4:Y:S06]  /*12780*/  LDSM.16.M88.4 R16, [R204] ;  /* 0x00000000cc10783b */ /* 0x000f2c0000000200 */
[----:B------:R-:W5:Y:S06]  /*12790*/  LDSM.16.M88.4 R76, [R211+0x2000] ;  /* 0x00200000d34c783b */ /* 0x000f6c0000000200 */
[----:B------:R-:W1:Y:S06]  /*127a0*/  LDSM.16.M88.4 R32, [R204+0x800] ;  /* 0x00080000cc20783b */ /* 0x000e6c0000000200 */
[----:B------:R-:W3:Y:S06]  /*127b0*/  LDL R115, [R1+0x3c] ;  /* 0x00003c0001737983 */ /* 0x000eec0000100800 */
[----:B------:R-:W1:Y:S06]  /*127c0*/  LDSM.16.M88.4 R48, [R204+0x1000] ;  /* 0x00100000cc30783b */ /* 0x000e6c0000000200 */
[----:B------:R-:W3:Y:S06]  /*127d0*/  LDL.64 R224, [R1+0x30] ;  /* 0x0000300001e07983 */ /* 0x000eec0000100a00 */
[----:B------:R-:W1:Y:S02]  /*127e0*/  LDSM.16.M88.4 R64, [R204+0x1800] ;  /* 0x00180000cc40783b */ /* 0x000e640000000200 */
[-C--:B-1--4-:R-:W-:Y:S04]  /*127f0*/  HMMA.16816.F32 R4, R80, R16.reuse, RZ ;  /* 0x000000105004723c */ /* 0x092fe800000018ff */
[----:B------:R-:W4:Y:S04]  /*12800*/  LDL R223, [R1+0x44] ;  /* 0x0000440001df7983 */ /* 0x000f280000100800 */
[C---:B-----5:R-:W-:Y:S02]  /*12810*/  HMMA.16816.F32 R8, R76.reuse, R16, RZ ;  /* 0x000000104c08723c */ /* 0x060fe400000018ff */
[----:B------:R-:W1:Y:S06]  /*12820*/  LDSM.16.M88.4 R156, [R204+0x2000] ;  /* 0x00200000cc9c783b */ /* 0x000e6c0000000200 */
[----:B------:R-:W4:Y:S01]  /*12830*/  LDL R222, [R1+0x58] ;  /* 0x0000580001de7983 */ /* 0x000f220000100800 */
[-C--:B------:R-:W-:Y:S05]  /*12840*/  HMMA.16816.F32 R12, R76, R18.reuse, RZ ;  /* 0x000000124c0c723c */ /* 0x080fea00000018ff */
[----:B------:R-:W-:Y:S03]  /*12850*/  LDSM.16.M88.4 R160, [R214] ;  /* 0x00000000d6a0783b */ /* 0x000fe60000000200 */
[C---:B------:R-:W-:Y:S03]  /*12860*/  HMMA.16816.F32 R16, R80.reuse, R18, RZ ;  /* 0x000000125010723c */ /* 0x040fe600000018ff */
[----:B------:R-:W5:Y:S05]  /*12870*/  LDSM.16.M88.4 R164, [R215] ;  /* 0x00000000d7a4783b */ /* 0x000f6a0000000200 */
[-C--:B------:R-:W-:Y:S01]  /*12880*/  HMMA.16816.F32 R20, R80, R32.reuse, RZ ;  /* 0x000000205014723c */ /* 0x080fe200000018ff */
[----:B------:R-:W1:Y:S06]  /*12890*/  LDSM.16.M88.4 R168, [R214+0x2000] ;  /* 0x00200000d6a8783b */ /* 0x000e6c0000000200 */
[----:B------:R-:W1:Y:S01]  /*128a0*/  LDSM.16.M88.4 R172, [R219] ;  /* 0x00000000dbac783b */ /* 0x000e620000000200 */
        /* <DEDUP_REMOVED lines=16> */
[-C--:B-----5:R-:W-:Y:S08]  /*129b0*/  HMMA.16816.F32 R4, R160, R164.reuse, R4 ;  /* 0x000000a4a004723c */ /* 0x0a0ff00000001804 */
[C---:B------:R-:W-:Y:S08]  /*129c0*/  HMMA.16816.F32 R8, R168.reuse, R164, R8 ;  /* 0x000000a4a808723c */ /* 0x040ff00000001808 */
[-C--:B------:R-:W-:Y:S08]  /*129d0*/  HMMA.16816.F32 R12, R168, R166.reuse, R12 ;  /* 0x000000a6a80c723c */ /* 0x080ff0000000180c */
[C---:B------:R-:W-:Y:S01]  /*129e0*/  HMMA.16816.F32 R16, R160.reuse, R166, R16 ;  /* 0x000000a6a010723c */ /* 0x040fe20000001810 */
[----:B------:R-:W5:Y:S07]  /*129f0*/  LDSM.16.M88.4 R164, [R217] ;  /* 0x00000000d9a4783b */ /* 0x000f6e0000000200 */
[-C--:B------:R-:W-:Y:S08]  /*12a00*/  HMMA.16816.F32 R20, R160, R172.reuse, R20 ;  /* 0x000000aca014723c */ /* 0x080ff00000001814 */
[C---:B------:R-:W-:Y:S08]  /*12a10*/  HMMA.16816.F32 R24, R168.reuse, R172, R24 ;  /* 0x000000aca818723c */ /* 0x040ff00000001818 */
[-C--:B------:R-:W-:Y:S03]  /*12a20*/  HMMA.16816.F32 R28, R168, R174.reuse, R28 ;  /* 0x000000aea81c723c */ /* 0x080fe6000000181c */
[----:B--2---:R-:W-:Y:S02]  /*12a30*/  LOP3.LUT P3, RZ, R0, 0x80, RZ, 0xc0, !PT ;  /* 0x0000008000ff7812 */ /* 0x004fe4000786c0ff */
[----:B------:R-:W-:Y:S03]  /*12a40*/  @!P0 SHF.R.S32.HI R0, RZ, 0x1f, R220 ;  /* 0x0000001fff008819 */ /* 0x000fe600000114dc */
[C---:B------:R-:W-:Y:S01]  /*12a50*/  HMMA.16816.F32 R32, R160.reuse, R174, R32 ;  /* 0x000000aea020723c */ /* 0x040fe20000001820 */
[----:B------:R-:W2:Y:S03]  /*12a60*/  LDSM.16.M88.4 R172, [R216] ;  /* 0x00000000d8ac783b */ /* 0x000ea60000000200 */
[----:B------:R-:W-:Y:S04]  /*12a70*/  @!P0 IMAD R0, R0, c[0x0][0x208], RZ ;  /* 0x0000820000008a24 */ /* 0x000fe800078e02ff */
[-C--:B-1----:R-:W-:Y:S04]  /*12a80*/  HMMA.16816.F32 R36, R160, R156.reuse, R36 ;  /* 0x0000009ca024723c */ /* 0x082fe80000001824 */
[----:B------:R-:W-:Y:S02]  /*12a90*/  @!P0 IMAD R0, R220, c[0x0][0x20c], R0 ;  /* 0x00008300dc008a24 */ /* 0x000fe400078e0200 */
[----:B---3--:R-:W-:Y:S02]  /*12aa0*/  @!P0 IMAD.MOV.U32 R3, RZ, RZ, R110 ;  /* 0x000000ffff038224 */ /* 0x008fe400078e006e */
[C---:B------:R-:W-:Y:S04]  /*12ab0*/  HMMA.16816.F32 R40, R168.reuse, R156, R40 ;  /* 0x0000009ca828723c */ /* 0x040fe80000001828 */
[----:B------:R-:W-:Y:S01]  /*12ac0*/  @!P0 IMAD.IADD R0, R109, 0x1, R0 ;  /* 0x000000016d008824 */ /* 0x000fe200078e0200 */
[----:B------:R-:W-:Y:S01]  /*12ad0*/  @!P0 MOV R109, 0x5 ;  /* 0x00000005006d8802 */ /* 0x000fe20000000f00 */
[----:B------:R-:W-:Y:S02]  /*12ae0*/  @!P0 IMAD.WIDE.U32 R2, R108, 0x50, R2 ;  /* 0x000000506c028825 */ /* 0x000fe400078e0002 */
[-C--:B------:R-:W-:Y:S04]  /*12af0*/  HMMA.16816.F32 R44, R168, R158.reuse, R44 ;  /* 0x0000009ea82c723c */ /* 0x080fe8000000182c */
[----:B------:R-:W-:Y:S01]  /*12b00*/  @!P0 IMAD R0, R0, 0x50, RZ ;  /* 0x0000005000008824 */ /* 0x000fe200078e02ff */
[----:B------:R-:W-:Y:S01]  /*12b10*/  @!P0 LEA R178, P1, R2, c[0x0][0x1f8], 0x1 ;  /* 0x00007e0002b28a11 */ /* 0x000fe200078208ff */
[----:B------:R-:W-:Y:S02]  /*12b20*/  @!P0 IMAD.MOV.U32 R108, RZ, RZ, c[0x0][0x208] ;  /* 0x00008200ff6c8624 */ /* 0x000fe400078e00ff */
[C---:B------:R-:W-:Y:S04]  /*12b30*/  HMMA.16816.F32 R48, R160.reuse, R158, R48 ;  /* 0x0000009ea030723c */ /* 0x040fe80000001830 */
[----:B------:R-:W-:Y:S01]  /*12b40*/  @!P0 IMAD.IADD R3, R3, 0x1, R0 ;  /* 0x0000000103038824 */ /* 0x000fe200078e0200 */
[C---:B------:R-:W-:Y:S01]  /*12b50*/  @!P0 SHF.L.U64.HI R0, R108.reuse, R109, c[0x0][0x20c] ;  /* 0x000083006c008619 */ /* 0x040fe2000001026d */
[----:B------:R-:W-:Y:S02]  /*12b60*/  @!P0 IMAD.SHL.U32 R110, R108, 0x20, RZ ;  /* 0x000000206c6e8824 */ /* 0x000fe400078e00ff */
[-C--:B-----5:R-:W-:Y:S04]  /*12b70*/  HMMA.16816.F32 R52, R160, R164.reuse, R52 ;  /* 0x000000a4a034723c */ /* 0x0a0fe80000001834 */
        /* <DEDUP_REMOVED lines=8> */
[----:B------:R-:W-:Y:S03]  /*12c00*/  @!P0 IADD3 R108, P1, R176, R110, RZ ;  /* 0x0000006eb06c8210 */ /* 0x000fe60007f3e0ff */
[-C--:B------:R-:W-:Y:S01]  /*12c10*/  HMMA.16816.F32 R60, R168, R166.reuse, R60 ;  /* 0x000000a6a83c723c */ /* 0x080fe2000000183c */
[----:B------:R1:W-:Y:S03]  /*12c20*/  @!P0 LDGSTS.E.BYPASS.LTC128B.128 [R221+0x900], [R176.64], !P3 ;  /* 0x00900000b0dd8fae */ /* 0x0003e6000d901d48 */
[----:B------:R-:W-:Y:S02]  /*12c30*/  @!P0 IADD3.X R109, R177, R0, RZ, P1, !PT ;  /* 0x00000000b16d8210 */ /* 0x000fe40000ffe4ff */
[-C--:B------:R-:W-:Y:S02]  /*12c40*/  @!P0 IADD3 R2, P2, R108, R110.reuse, RZ ;  /* 0x0000006e6c028210 */ /* 0x080fe40007f5e0ff */
[C---:B------:R-:W-:Y:S01]  /*12c50*/  HMMA.16816.F32 R64, R160.reuse, R166, R64 ;  /* 0x000000a6a040723c */ /* 0x040fe20000001840 */
[----:B------:R3:W-:Y:S03]  /*12c60*/  @!P0 LDGSTS.E.BYPASS.LTC128B.128 [R221+0x1100], [R108.64], !P3 ;  /* 0x011000006cdd8fae */ /* 0x0007e6000d901d48 */
[--C-:B------:R-:W-:Y:S01]  /*12c70*/  @!P0 IMAD.X R3, R109, 0x1, R0.reuse, P2 ;  /* 0x000000016d038824 */ /* 0x100fe200010e0600 */
[----:B------:R-:W-:Y:S03]  /*12c80*/  @!P0 IADD3 R180, P1, R2, R110, RZ ;  /* 0x0000006e02b48210 */ /* 0x000fe60007f3e0ff */
[-C--:B--2---:R-:W-:Y:S01]  /*12c90*/  HMMA.16816.F32 R68, R160, R172.reuse, R68 ;  /* 0x000000aca044723c */ /* 0x084fe20000001844 */
[----:B------:R2:W-:Y:S03]  /*12ca0*/  @!P0 LDGSTS.E.BYPASS.LTC128B.128 [R221+0x1900], [R2.64], !P3 ;  /* 0x0190000002dd8fae */ /* 0x0005e6000d901d48 */
[----:B------:R-:W-:Y:S04]  /*12cb0*/  @!P0 IMAD.X R181, R3, 0x1, R0, P1 ;  /* 0x0000000103b58824 */ /* 0x000fe800008e0600 */
[C---:B------:R-:W-:Y:S01]  /*12cc0*/  HMMA.16816.F32 R72, R168.reuse, R172, R72 ;  /* 0x000000aca848723c */ /* 0x040fe20000001848 */
[----:B------:R5:W-:Y:S03]  /*12cd0*/  @!P0 LDGSTS.E.BYPASS.LTC128B.128 [R221+0x2100], [R180.64], !P3 ;  /* 0x02100000b4dd8fae */ /* 0x000be6000d901d48 */
[C---:B------:R-:W-:Y:S03]  /*12ce0*/  ISETP.GT.AND P0, PT, R220.reuse, R240, PT ;  /* 0x000000f0dc00720c */ /* 0x040fe60003f04270 */
[----:B-1----:R-:W-:Y:S01]  /*12cf0*/  LDSM.16.M88.4 R176, [R212] ;  /* 0x00000000d4b0783b */ /* 0x002fe20000000200 */
[-C--:B------:R-:W-:Y:S05]  /*12d00*/  HMMA.16816.F32 R76, R168, R174.reuse, R76 ;  /* 0x000000aea84c723c */ /* 0x080fea000000184c */
[----:B------:R-:W-:Y:S03]  /*12d10*/  LDSM.16.M88.4 R156, [R212+0x2000] ;  /* 0x00200000d49c783b */ /* 0x000fe60000000200 */
[----:B------:R-:W-:Y:S01]  /*12d20*/  HMMA.16816.F32 R80, R160, R174, R80 ;  /* 0x000000aea050723c */ /* 0x000fe20000001850 */
[----:B------:R-:W-:Y:S02]  /*12d30*/  @P0 IMAD.MOV.U32 R110, RZ, RZ, c[0x0][0x1e0] ;  /* 0x00007800ff6e0624 */ /* 0x000fe400078e00ff */
[----:B------:R-:W-:Y:S01]  /*12d40*/  LDSM.16.M88.4 R184, [R210+0x800] ;  /* 0x00080000d2b8783b */ /* 0x000fe20000000200 */
[----:B--2---:R-:W-:Y:S02]  /*12d50*/  @P0 MOV R3, R115 ;  /* 0x0000007300030202 */ /* 0x004fe40000000f00 */
[----:B------:R-:W-:Y:S02]  /*12d60*/  @P0 IADD3 R0, R220, -0x1, RZ ;  /* 0xffffffffdc000810 */ /* 0x000fe40007ffe0ff */
[----:B------:R-:W-:Y:S01]  /*12d70*/  MOV R115, c[0x0][0x2c4] ;  /* 0x0000b10000737a02 */ /* 0x000fe20000000f00 */
[----:B------:R-:W-:Y:S03]  /*12d80*/  LDSM.16.M88.4 R164, [R210+0x1000] ;  /* 0x00100000d2a4783b */ /* 0x000fe60000000200 */
[----:B---3--:R-:W-:Y:S01]  /*12d90*/  @P0 IMAD.WIDE.U32 R108, R0, c[0x0][0x1e0], RZ ;  /* 0x00007800006c0a25 */ /* 0x008fe200078e00ff */
[----:B------:R-:W-:Y:S02]  /*12da0*/  ISETP.NE.AND P4, PT, R115, 0x1, PT ;  /* 0x000000017300780c */ /* 0x000fe40003f85270 */
[----:B-----5:R-:W1:Y:S01]  /*12db0*/  LDSM.16.M88.4 R180, [R210] ;  /* 0x00000000d2b4783b */ /* 0x020e620000000200 */
[----:B------:R-:W-:Y:S05]  /*12dc0*/  @P0 SHF.R.S32.HI R2, RZ, 0x1f, R0 ;  /* 0x0000001fff020819 */ /* 0x000fea0000011400 */
[----:B------:R-:W0:Y:S01]  /*12dd0*/  LDGDEPBAR ;  /* 0x00000000000079af */ /* 0x000e220000000000 */
[----:B------:R-:W-:Y:S04]  /*12de0*/  @P0 IMAD R2, R2, c[0x0][0x1e0], RZ ;  /* 0x0000780002020a24 */ /* 0x000fe800078e02ff */
[----:B------:R-:W-:Y:S01]  /*12df0*/  @P0 IMAD R0, R0, c[0x0][0x1e4], R2 ;  /* 0x0000790000000a24 */ /* 0x000fe200078e0202 */
[----:B------:R-:W2:Y:S01]  /*12e00*/  LDSM.16.M88.4 R160, [R210+0x1800] ;  /* 0x00180000d2a0783b */ /* 0x000ea20000000200 */
[----:B------:R-:W-:Y:S02]  /*12e10*/  @P0 IMAD.MOV.U32 R2, RZ, RZ, R224 ;  /* 0x000000ffff020224 */ /* 0x000fe400078e00e0 */
[----:B------:R-:W-:Y:S02]  /*12e20*/  @P0 IMAD.IADD R0, R109, 0x1, R0 ;  /* 0x000000016d000824 */ /* 0x000fe400078e0200 */
[----:B------:R-:W-:Y:S01]  /*12e30*/  @P0 IMAD.WIDE.U32 R2, R108, 0x50, R2 ;  /* 0x000000506c020825 */ /* 0x000fe200078e0002 */
[----:B------:R-:W3:Y:S03]  /*12e40*/  LDSM.16.M88.4 R168, [R210+0x2000] ;  /* 0x00200000d2a8783b */ /* 0x000ee60000000200 */
[----:B------:R-:W-:Y:S02]  /*12e50*/  @P0 IMAD R108, R0, 0x50, RZ ;  /* 0x00000050006c0824 */ /* 0x000fe400078e02ff */
[----:B------:R-:W-:Y:S01]  /*12e60*/  @P0 IMAD.MOV.U32 R109, RZ, RZ, 0x5 ;  /* 0x00000005ff6d0424 */ /* 0x000fe200078e00ff */
[----:B------:R-:W-:Y:S02]  /*12e70*/  LDSM.16.M88.4 R172, [R213] ;  /* 0x00000000d5ac783b */ /* 0x000fe40000000200 */
[----:B------:R-:W-:Y:S02]  /*12e80*/  @P0 IADD3 R3, R3, R108, RZ ;  /* 0x0000006c03030210 */ /* 0x000fe40007ffe0ff */
[C---:B------:R-:W-:Y:S01]  /*12e90*/  @P0 SHF.L.U64.HI R0, R110.reuse, R109, c[0x0][0x1e4] ;  /* 0x000079006e000619 */ /* 0x040fe2000001026d */
[----:B------:R-:W-:Y:S01]  /*12ea0*/  @P0 IMAD.SHL.U32 R110, R110, 0x20, RZ ;  /* 0x000000206e6e0824 */ /* 0x000fe200078e00ff */
[----:B------:R-:W5:Y:S06]  /*12eb0*/  LDSM.16.M88.4 R188, [R207] ;  /* 0x00000000cfbc783b */ /* 0x000f6c0000000200 */
[----:B------:R-:W2:Y:S01]  /*12ec0*/  LDSM.16.M88.4 R192, [R213+0x2000] ;  /* 0x00200000d5c0783b */ /* 0x000ea20000000200 */
[-C--:B-1----:R-:W-:Y:S05]  /*12ed0*/  HMMA.16816.F32 R4, R176, R180.reuse, R4 ;  /* 0x000000b4b004723c */ /* 0x082fea0000001804 */
[----:B------:R-:W1:Y:S03]  /*12ee0*/  LDSM.16.M88.4 R196, [R207+0x800] ;  /* 0x00080000cfc4783b */ /* 0x000e660000000200 */
[C---:B------:R-:W-:Y:S03]  /*12ef0*/  HMMA.16816.F32 R8, R156.reuse, R180, R8 ;  /* 0x000000b49c08723c */ /* 0x040fe60000001808 */
[----:B------:R-:W1:Y:S05]  /*12f00*/  LDSM.16.M88.4 R200, [R207+0x1000] ;  /* 0x00100000cfc8783b */ /* 0x000e6a0000000200 */
        /* <DEDUP_REMOVED lines=9> */
[C---:B------:R-:W-:Y:S01]  /*12fa0*/  HMMA.16816.F32 R48, R176.reuse, R166, R48 ;  /* 0x000000a6b030723c */ /* 0x040fe20000001830 */
[----:B------:R-:W1:Y:S07]  /*12fb0*/  LDSM.16.M88.4 R164, [R207+0x1800] ;  /* 0x00180000cfa4783b */ /* 0x000e6e0000000200 */
[-C--:B--2---:R-:W-:Y:S08]  /*12fc0*/  HMMA.16816.F32 R52, R176, R160.reuse, R52 ;  /* 0x000000a0b034723c */ /* 0x084ff00000001834 */
[C---:B------:R-:W-:Y:S07]  /*12fd0*/  HMMA.16816.F32 R56, R156.reuse, R160, R56 ;  /* 0x000000a09c38723c */ /* 0x040fee0000001838 */
[----:B----4-:R-:W-:Y:S01]  /*12fe0*/  IMAD.IADD R160, R222, 0x1, R223 ;  /* 0x00000001dea07824 */ /* 0x010fe200078e02df */
[-C--:B------:R-:W-:Y:S04]  /*12ff0*/  HMMA.16816.F32 R60, R156, R162.reuse, R60 ;  /* 0x000000a29c3c723c */ /* 0x080fe8000000183c */
[----:B------:R-:W-:Y:S04]  /*13000*/  @P4 IMAD.HI.U32 R109, R160, c[0x0][0x2c8], RZ ;  /* 0x0000b200a06d4a27 */ /* 0x000fe800078e00ff */
[C---:B------:R-:W-:Y:S04]  /*13010*/  HMMA.16816.F32 R64, R176.reuse, R162, R64 ;  /* 0x000000a2b040723c */ /* 0x040fe80000001840 */
[----:B------:R-:W-:Y:S04]  /*13020*/  @P4 SHF.R.U32.HI R160, RZ, c[0x0][0x2cc], R109 ;  /* 0x0000b300ffa04a19 */ /* 0x000fe8000001166d */
[-C--:B---3--:R-:W-:Y:S08]  /*13030*/  HMMA.16816.F32 R68, R176, R168.reuse, R68 ;  /* 0x000000a8b044723c */ /* 0x088ff00000001844 */
[C---:B------:R-:W-:Y:S08]  /*13040*/  HMMA.16816.F32 R72, R156.reuse, R168, R72 ;  /* 0x000000a89c48723c */ /* 0x040ff00000001848 */
[-C--:B------:R-:W-:Y:S01]  /*13050*/  HMMA.16816.F32 R76, R156, R170.reuse, R76 ;  /* 0x000000aa9c4c723c */ /* 0x080fe2000000184c */
[----:B------:R-:W2:Y:S01]  /*13060*/  LDSM.16.M88.4 R156, [R207+0x2000] ;  /* 0x00200000cf9c783b */ /* 0x000ea20000000200 */
[----:B------:R-:W-:Y:S05]  /*13070*/  DEPBAR.LE SB0, 0x0 ;  /* 0x000080000000791a */ /* 0x000fea0000000000 */
[----:B------:R-:W-:Y:S01]  /*13080*/  BAR.SYNC.DEFER_BLOCKING 0x0 ;  /* 0x0000000000007b1d */ /* 0x000fe20000010000 */
[----:B------:R-:W-:Y:S08]  /*13090*/  HMMA.16816.F32 R80, R176, R170, R80 ;  /* 0x000000aab050723c */ /* 0x000ff00000001850 */
[-C--:B-----5:R-:W-:Y:S08]  /*130a0*/  HMMA.16816.F32 R4, R172, R188.reuse, R4 ;  /* 0x000000bcac04723c */ /* 0x0a0ff00000001804 */
[C---:B------:R-:W-:Y:S08]  /*130b0*/  HMMA.16816.F32 R8, R192.reuse, R188, R8 ;  /* 0x000000bcc008723c */ /* 0x040ff00000001808 */
[-C--:B------:R-:W-:Y:S08]  /*130c0*/  HMMA.16816.F32 R12, R192, R190.reuse, R12 ;  /* 0x000000bec00c723c */ /* 0x080ff0000000180c */
[C---:B------:R-:W-:Y:S08]  /*130d0*/  HMMA.16816.F32 R16, R172.reuse, R190, R16 ;  /* 0x000000beac10723c */ /* 0x040ff00000001810 */
[-C--:B-1----:R-:W-:Y:S08]  /*130e0*/  HMMA.16816.F32 R20, R172, R196.reuse, R20 ;  /* 0x000000c4ac14723c */ /* 0x082ff00000001814 */
[C---:B------:R-:W-:Y:S01]  /*130f0*/  HMMA.16816.F32 R24, R192.reuse, R196, R24 ;  /* 0x000000c4c018723c */ /* 0x040fe20000001818 */
[----:B------:R-:W3:Y:S07]  /*13100*/  LDL R196, [R1+0x1c] ;  /* 0x00001c0001c47983 */ /* 0x000eee0000100800 */
[-C--:B------:R-:W-:Y:S08]  /*13110*/  HMMA.16816.F32 R28, R192, R198.reuse, R28 ;  /* 0x000000c6c01c723c */ /* 0x080ff0000000181c */
[C---:B------:R-:W-:Y:S01]  /*13120*/  HMMA.16816.F32 R32, R172.reuse, R198, R32 ;  /* 0x000000c6ac20723c */ /* 0x040fe20000001820 */
[----:B------:R-:W4:Y:S06]  /*13130*/  LDL R199, [R1+0x18] ;  /* 0x0000180001c77983 */ /* 0x000f2c0000100800 */
[----:B------:R-:W4:Y:S01]  /*13140*/  LDL R198, [R1+0x14] ;  /* 0x0000140001c67983 */ /* 0x000f220000100800 */
[-C--:B------:R-:W-:Y:S08]  /*13150*/  HMMA.16816.F32 R36, R172, R200.reuse, R36 ;  /* 0x000000c8ac24723c */ /* 0x080ff00000001824 */
[C---:B------:R-:W-:Y:S07]  /*13160*/  HMMA.16816.F32 R40, R192.reuse, R200, R40 ;  /* 0x000000c8c028723c */ /* 0x040fee0000001828 */
[----:B------:R-:W-:Y:S01]  /*13170*/  IMAD.MOV.U32 R200, RZ, RZ, c[0x0][0x32c] ;  /* 0x0000cb00ffc87624 */ /* 0x000fe200078e00ff */
        /* <DEDUP_REMOVED lines=12> */
[----:B------:R1:W-:Y:S03]  /*13240*/  @P0 LDGSTS.E.BYPASS.LTC128B.128 [R221+0x2900], [R164.64], !P3 ;  /* 0x02900000a4dd0fae */ /* 0x0003e6000d901d48 */
[--C-:B------:R-:W-:Y:S01]  /*13250*/  @P0 IMAD.X R109, R165, 0x1, R0.reuse, P2 ;  /* 0x00000001a56d0824 */ /* 0x100fe200010e0600 */
[-C--:B------:R-:W-:Y:S03]  /*13260*/  @P0 IADD3 R162, P1, R108, R110.reuse, RZ ;  /* 0x0000006e6ca20210 */ /* 0x080fe60007f3e0ff */
[-C--:B--2---:R-:W-:Y:S01]  /*13270*/  HMMA.16816.F32 R68, R172, R156.reuse, R68 ;  /* 0x0000009cac44723c */ /* 0x084fe20000001844 */
[----:B------:R2:W-:Y:S03]  /*13280*/  @P0 LDGSTS.E.BYPASS.LTC128B.128 [R221+0x3100], [R108.64], !P3 ;  /* 0x031000006cdd0fae */ /* 0x0005e6000d901d48 */
[--C-:B------:R-:W-:Y:S01]  /*13290*/  @P0 IMAD.X R163, R109, 0x1, R0.reuse, P1 ;  /* 0x000000016da30824 */ /* 0x100fe200008e0600 */
[----:B------:R-:W-:Y:S03]  /*132a0*/  @P0 IADD3 R2, P2, R162, R110, RZ ;  /* 0x0000006ea2020210 */ /* 0x000fe60007f5e0ff */
[C---:B------:R-:W-:Y:S01]  /*132b0*/  HMMA.16816.F32 R72, R192.reuse, R156, R72 ;  /* 0x0000009cc048723c */ /* 0x040fe20000001848 */
[----:B------:R1:W-:Y:S03]  /*132c0*/  @P0 LDGSTS.E.BYPASS.LTC128B.128 [R221+0x3900], [R162.64], !P3 ;  /* 0x03900000a2dd0fae */ /* 0x0003e6000d901d48 */
[----:B------:R-:W-:Y:S03]  /*132d0*/  @P0 IADD3.X R3, R163, R0, RZ, P2, !PT ;  /* 0x00000000a3030210 */ /* 0x000fe600017fe4ff */
[----:B------:R-:W-:Y:S01]  /*132e0*/  @P0 IADD3 R156, P1, R2, R110, RZ ;  /* 0x0000006e029c0210 */ /* 0x000fe20007f3e0ff */
[-C--:B------:R-:W-:Y:S01]  /*132f0*/  HMMA.16816.F32 R76, R192, R158.reuse, R76 ;  /* 0x0000009ec04c723c */ /* 0x080fe2000000184c */
[----:B------:R5:W-:Y:S03]  /*13300*/  @P0 LDGSTS.E.BYPASS.LTC128B.128 [R221+0x4100], [R2.64], !P3 ;  /* 0x0410000002dd0fae */ /* 0x000be6000d901d48 */
[----:B------:R-:W-:Y:S04]  /*13310*/  @P0 IMAD.X R157, R3, 0x1, R0, P1 ;  /* 0x00000001039d0824 */ /* 0x000fe800008e0600 */
[----:B------:R-:W-:Y:S01]  /*13320*/  HMMA.16816.F32 R80, R172, R158, R80 ;  /* 0x0000009eac50723c */ /* 0x000fe20000001850 */
[----:B------:R1:W-:Y:S03]  /*13330*/  @P0 LDGSTS.E.BYPASS.LTC128B.128 [R221+0x4900], [R156.64], !P3 ;  /* 0x049000009cdd0fae */ /* 0x0003e6000d901d48 */
[----:B------:R-:W-:Y:S03]  /*13340*/  ISETP.GE.AND P3, PT, R200, 0x1, PT ;  /* 0x00000001c800780c */ /* 0x000fe60003f66270 */
[----:B--2---:R-:W2:Y:S06]  /*13350*/  SHFL.IDX PT, R108, R160, RZ, 0x1c1f ;  /* 0x001c1fffa06c7589 */ /* 0x004eac00000e0000 */
[----:B------:R-:W0:Y:S01]  /*13360*/  LDGDEPBAR ;  /* 0x00000000000079af */ /* 0x000e220000000000 */
[----:B-----5:R-:W-:Y:S05]  /*13370*/  IMAD R3, R220, -0x50, RZ ;  /* 0xffffffb0dc037824 */ /* 0x020fea00078e02ff */
[----:B---3--:R-:W-:Y:S04]  /*13380*/  IADD3 R0, -R196, 0x1, R3 ;  /* 0x00000001c4007810 */ /* 0x008fe80007ffe103 */
[----:B----4-:R-:W-:Y:S04]  /*13390*/  IADD3 R0, -R198, R0, R199 ;  /* 0x00000000c6007210 */ /* 0x010fe80007ffe1c7 */
[C---:B------:R-:W-:Y:S02]  /*133a0*/  IADD3 R158, R0.reuse, UR4, RZ ;  /* 0x00000004009e7c10 */ /* 0x040fe4000fffe0ff */
[----:B-1----:R-:W-:Y:S03]  /*133b0*/  IADD3 R157, R0, c[0x0][0x328], RZ ;  /* 0x0000ca00009d7a10 */ /* 0x002fe60007ffe0ff */
[----:B--2---:R-:W-:Y:S01]  /*133c0*/  IMAD.IADD R0, R108, 0x1, R158 ;  /* 0x000000016c007824 */ /* 0x004fe200078e029e */
        /* <DEDUP_REMOVED lines=15> */
.L_x_2554:
[----:B------:R-:W-:Y:S04]  /*134c0*/  MOV R108, c[0x0][0x32c] ;  /* 0x0000cb00006c7a02 */ /* 0x000fe80000000f00 */
[----:B------:R-:W-:Y:S11]  /*134d0*/  ISETP.NE.AND P0, PT, R108, 0x1, PT ;  /* 0x000000016c00780c */ /* 0x000ff60003f05270 */
[----:B------:R-:W-:Y:S02]  /*134e0*/  @!UPT UIADD3 URZ, URZ, URZ, URZ ;  /* 0x0000003f3f3ff290 */ /* 0x000fe4000fffe03f */
[----:B------:R-:W-:Y:S05]  /*134f0*/  @P0 IMAD.HI.U32 R108, R2, c[0x0][0x330], RZ ;  /* 0x0000cc00026c0a27 */ /* 0x000fea00078e00ff */
[----:B------:R-:W-:Y:S02]  /*13500*/  @P0 SHF.R.U32.HI R2, RZ, c[0x0][0x334], R108 ;  /* 0x0000cd00ff020a19 */ /* 0x000fe4000001166c */
.L_x_2555:
[----:B------:R-:W-:Y:S05]  /*13510*/  BSYNC B0 ;  /* 0x0000000000007941 */ /* 0x000fea0003800000 */
.L_x_2553:
[----:B------:R-:W-:Y:S04]  /*13520*/  IMAD.IADD R108, R3, 0x1, -R196 ;  /* 0x00000001036c7824 */ /* 0x000fe800078e0ac4 */
[----:B------:R-:W-:Y:S05]  /*13530*/  IMAD R2, R2, c[0x0][0x32c], R108 ;  /* 0x0000cb0002027a24 */ /* 0x000fea00078e026c */
[----:B------:R-:W-:Y:S02]  /*13540*/  IADD3 R108, R2, c[0x0][0x32c], RZ ;  /* 0x0000cb00026c7a10 */ /* 0x000fe40007ffe0ff */
[----:B------:R-:W-:Y:S02]  /*13550*/  IMNMX R0, R0, R2, !PT ;  /* 0x0000000200007217 */ /* 0x000fe40007800200 */
[----:B------:R-:W-:Y:S02]  /*13560*/  IMNMX R115, R115, R108, PT ;  /* 0x0000006c73737217 */ /* 0x000fe40003800200 */
.L_x_2552:
        /* <DEDUP_REMOVED lines=17> */
.L_x_2558:
[----:B------:R-:W-:Y:S04]  /*13680*/  MOV R109, c[0x0][0x32c] ;  /* 0x0000cb00006d7a02 */ /* 0x000fe80000000f00 */
[----:B------:R-:W-:Y:S11]  /*13690*/  ISETP.NE.AND P0, PT, R109, 0x1, PT ;  /* 0x000000016d00780c */ /* 0x000ff60003f05270 */
[----:B------:R-:W-:Y:S02]  /*136a0*/  @!UPT UIADD3 URZ, URZ, URZ, URZ ;  /* 0x0000003f3f3ff290 */ /* 0x000fe4000fffe03f */
[----:B------:R-:W-:Y:S05]  /*136b0*/  @P0 IMAD.HI.U32 R109, R2, c[0x0][0x330], RZ ;  /* 0x0000cc00026d0a27 */ /* 0x000fea00078e00ff */
[----:B------:R-:W-:Y:S02]  /*136c0*/  @P0 SHF.R.U32.HI R2, RZ, c[0x0][0x334], R109 ;  /* 0x0000cd00ff020a19 */ /* 0x000fe4000001166d */
.L_x_2559:
[----:B------:R-:W-:Y:S05]  /*136d0*/  BSYNC B0 ;  /* 0x0000000000007941 */ /* 0x000fea0003800000 */
.L_x_2557:
[----:B------:R-:W-:Y:S04]  /*136e0*/  IMAD.IADD R109, R3, 0x1, -R196 ;  /* 0x00000001036d7824 */ /* 0x000fe800078e0ac4 */
[----:B------:R-:W-:Y:S05]  /*136f0*/  IMAD R2, R2, c[0x0][0x32c], R109 ;  /* 0x0000cb0002027a24 */ /* 0x000fea00078e026d */
[----:B------:R-:W-:Y:S02]  /*13700*/  IADD3 R109, R2, c[0x0][0x32c], RZ ;  /* 0x0000cb00026d7a10 */ /* 0x000fe40007ffe0ff */
[----:B------:R-:W-:Y:S02]  /*13710*/  IMNMX R108, R108, R2, !PT ;  /* 0x000000026c6c7217 */ /* 0x000fe40007800200 */
[----:B------:R-:W-:Y:S02]  /*13720*/  IMNMX R110, R110, R109, PT ;  /* 0x0000006d6e6e7217 */ /* 0x000fe40003800200 */
.L_x_2556:
        /* <DEDUP_REMOVED lines=17> */
.L_x_2562:
[----:B------:R-:W-:Y:S04]  /*13840*/  MOV R159, c[0x0][0x32c] ;  /* 0x0000cb00009f7a02 */ /* 0x000fe80000000f00 */
[----:B------:R-:W-:Y:S11]  /*13850*/  ISETP.NE.AND P0, PT, R159, 0x1, PT ;  /* 0x000000019f00780c */ /* 0x000ff60003f05270 */
[----:B------:R-:W-:Y:S02]  /*13860*/  @!UPT UIADD3 URZ, URZ, URZ, URZ ;  /* 0x0000003f3f3ff290 */ /* 0x000fe4000fffe03f */
[----:B------:R-:W-:Y:S05]  /*13870*/  @P0 IMAD.HI.U32 R159, R156, c[0x0][0x330], RZ ;  /* 0x0000cc009c9f0a27 */ /* 0x000fea00078e00ff */
[----:B------:R-:W-:Y:S02]  /*13880*/  @P0 SHF.R.U32.HI R156, RZ, c[0x0][0x334], R159 ;  /* 0x0000cd00ff9c0a19 */ /* 0x000fe4000001169f */
.L_x_2563:
[----:B------:R-:W-:Y:S05]  /*13890*/  BSYNC B0 ;  /* 0x0000000000007941 */ /* 0x000fea0003800000 */
.L_x_2561:
[----:B------:R-:W-:Y:S04]  /*138a0*/  IMAD.IADD R159, R3, 0x1, -R196 ;  /* 0x00000001039f7824 */ /* 0x000fe800078e0ac4 */
[----:B------:R-:W-:Y:S05]  /*138b0*/  IMAD R156, R156, c[0x0][0x32c], R159 ;  /* 0x0000cb009c9c7a24 */ /* 0x000fea00078e029f */
[----:B------:R-:W-:Y:S02]  /*138c0*/  IADD3 R159, R156, c[0x0][0x32c], RZ ;  /* 0x0000cb009c9f7a10 */ /* 0x000fe40007ffe0ff */
[----:B------:R-:W-:Y:S02]  /*138d0*/  IMNMX R2, R2, R156, !PT ;  /* 0x0000009c02027217 */ /* 0x000fe40007800200 */
[----:B------:R-:W-:Y:S02]  /*138e0*/  IMNMX R109, R109, R159, PT ;  /* 0x0000009f6d6d7217 */ /* 0x000fe40003800200 */
.L_x_2560:
        /* <DEDUP_REMOVED lines=131> */
[C---:B------:R-:W-:Y:S04]  /*14120*/  ISETP.LT.OR P0, PT, R115.reuse, 0x1, P0 ;  /* 0x000000017300780c */ /* 0x040fe80000701670 */
        /* <DEDUP_REMOVED lines=117> */
.L_x_2566:
[----:B------:R-:W-:Y:S04]  /*14880*/  MOV R6, c[0x0][0x32c] ;  /* 0x0000cb0000067a02 */ /* 0x000fe80000000f00 */
[----:B------:R-:W-:Y:S11]  /*14890*/  ISETP.NE.AND P0, PT, R6, 0x1, PT ;  /* 0x000000010600780c */ /* 0x000ff60003f05270 */
[----:B------:R-:W-:Y:S02]  /*148a0*/  @!UPT UIADD3 URZ, URZ, URZ, URZ ;  /* 0x0000003f3f3ff290 */ /* 0x000fe4000fffe03f */
[----:B------:R-:W-:Y:S05]  /*148b0*/  @P0 IMAD.HI.U32 R6, R4, c[0x0][0x330], RZ ;  /* 0x0000cc0004060a27 */ /* 0x000fea00078e00ff */
[----:B------:R-:W-:Y:S02]  /*148c0*/  @P0 SHF.R.U32.HI R4, RZ, c[0x0][0x334], R6 ;  /* 0x0000cd00ff040a19 */ /* 0x000fe40000011606 */
.L_x_2567:
[----:B------:R-:W-:Y:S05]  /*148d0*/  BSYNC B0 ;  /* 0x0000000000007941 */ /* 0x000fea0003800000 */
.L_x_2565:
[----:B------:R-:W-:Y:S04]  /*148e0*/  IMAD.IADD R3, R3, 0x1, -R196 ;  /* 0x0000000103037824 */ /* 0x000fe800078e0ac4 */
[----:B------:R-:W-:Y:S05]  /*148f0*/  IMAD R3, R4, c[0x0][0x32c], R3 ;  /* 0x0000cb0004037a24 */ /* 0x000fea00078e0203 */
[----:B------:R-:W-:Y:S02]  /*14900*/  IADD3 R4, R3, c[0x0][0x32c], RZ ;  /* 0x0000cb0003047a10 */ /* 0x000fe40007ffe0ff */
[----:B------:R-:W-:Y:S02]  /*14910*/  IMNMX R0, R0, R3, !PT ;  /* 0x0000000300007217 */ /* 0x000fe40007800200 */
[----:B------:R-:W-:Y:S02]  /*14920*/  IMNMX R2, R2, R4, PT ;  /* 0x0000000402027217 */ /* 0x000fe40003800200 */
.L_x_2564:
[----:B------:R-:W-:Y:S01]  /*14930*/  ISETP.GT.AND P0, PT, R0, RZ, !P2 ;  /* 0x000000ff0000720c */ /* 0x000fe20005704270 */
[----:B------:R-:W-:Y:S01]  /*14940*/  LDSM.16.MT88.4 R52, [R206] ;  /* 0x00000000ce34783b */ /* 0x000fe20000004200 */
[----:B------:R-:W-:Y:S02]  /*14950*/  ISETP.NE.AND P2, PT, R162, RZ, PT ;  /* 0x000000ffa200720c */ /* 0x000fe40003f45270 */
[----:B------:R-:W-:Y:S02]  /*14960*/  ISETP.LT.OR P0, PT, R2, 0x1, P0 ;  /* 0x000000010200780c */ /* 0x000fe40000701670 */
[----:B------:R-:W-:Y:S02]  /*14970*/  FMNMX.FTZ R3, R32, R111, !PT ;  /* 0x0000006f20037209 */ /* 0x000fe40007810000 */
[----:B------:R-:W-:Y:S01]  /*14980*/  FSEL R10, R10, -INF , !P0 ;  /* 0xff8000000a0a7808 */ /* 0x000fe20004000000 */
[----:B------:R-:W-:Y:S01]  /*14990*/  LDSM.16.MT88.4 R80, [R205+0x800] ;  /* 0x00080000cd50783b */ /* 0x000fe20000004200 */
        /* <DEDUP_REMOVED lines=83> */
[----:B------:R-:W-:Y:S01]  /*14ed0*/  FMNMX.FTZ R4, R184, R4, !PT ;  /* 0x00000004b8047209 */ /* 0x000fe20007810000 */
[----:B------:R-:W1:Y:S01]  /*14ee0*/  SHFL.BFLY PT, R7, R3, 0x1, 0x1f ;  /* 0x0c201f0003077f89 */ /* 0x000e6200000e0000 */
        /* <DEDUP_REMOVED lines=16> */
[----:B------:R-:W-:Y:S01]  /*14ff0*/  FMUL.FTZ R3, R110, c[0x0][0x2d0] ;  /* 0x0000b4006e037a20 */ /* 0x000fe20000410000 */
[----:B------:R-:W-:Y:S02]  /*15000*/  FMNMX.FTZ R5, R24, R5, !PT ;  /* 0x0000000518057209 */ /* 0x000fe40007810000 */
[----:B------:R-:W-:Y:S02]  /*15010*/  FSETP.NEU.FTZ.AND P2, PT, R110, -INF , PT ;  /* 0xff8000006e00780b */ /* 0x000fe40003f5d000 */
[----:B------:R-:W-:Y:S02]  /*15020*/  FMNMX.FTZ R5, R25, R5, !PT ;  /* 0x0000000519057209 */ /* 0x000fe40007810000 */
[----:B------:R-:W-:Y:S02]  /*15030*/  FMNMX.FTZ R4, R224, R4, !PT ;  /* 0x00000004e0047209 */ /* 0x000fe40007810000 */
[----:B------:R-:W-:Y:S02]  /*15040*/  FMNMX.FTZ R5, R28, R5, !PT ;  /* 0x000000051c057209 */ /* 0x000fe40007810000 */
[----:B------:R-:W-:Y:S02]  /*15050*/  FSEL R71, R3, RZ, P2 ;  /* 0x000000ff03477208 */ /* 0x000fe40001000000 */
[----:B------:R-:W-:Y:S02]  /*15060*/  FMNMX.FTZ R5, R29, R5, !PT ;  /* 0x000000051d057209 */ /* 0x000fe40007810000 */
[----:B------:R-:W-:Y:S01]  /*15070*/  FMNMX.FTZ R4, R227, R4, !PT ;  /* 0x00000004e3047209 */ /* 0x000fe20007810000 */
[--C-:B------:R-:W-:Y:S01]  /*15080*/  FFMA.FTZ R3, R32, c[0x0][0x2d0], -R71.reuse ;  /* 0x0000b40020037a23 */ /* 0x100fe20000010847 */
[----:B------:R-:W-:Y:S01]  /*15090*/  FMNMX.FTZ R5, R180, R5, !PT ;  /* 0x00000005b4057209 */ /* 0x000fe20007810000 */
[--C-:B------:R-:W-:Y:S01]  /*150a0*/  FFMA.FTZ R44, R49, c[0x0][0x2d0], -R71.reuse ;  /* 0x0000b400312c7a23 */ /* 0x100fe20000010847 */
[----:B------:R-:W-:Y:S01]  /*150b0*/  FMNMX.FTZ R4, R229, R4, !PT ;  /* 0x00000004e5047209 */ /* 0x000fe20007810000 */
[----:B------:R1:W2:Y:S01]  /*150c0*/  MUFU.EX2 R41, R3 ;  /* 0x0000000300297308 */ /* 0x0002a20000000800 */
[----:B------:R-:W-:Y:S02]  /*150d0*/  FMNMX.FTZ R5, R181, R5, !PT ;  /* 0x00000005b5057209 */ /* 0x000fe40007810000 */
[----:B------:R-:W-:Y:S01]  /*150e0*/  ISETP.LT.OR P0, PT, R2, 0x3a, P0 ;  /* 0x0000003a0200780c */ /* 0x000fe20000701670 */
[----:B------:R-:W3:Y:S01]  /*150f0*/  SHFL.BFLY PT, R6, R4, 0x2, 0x1f ;  /* 0x0c401f0004067f89 */ /* 0x000ee200000e0000 */
[----:B------:R-:W-:Y:S02]  /*15100*/  FMNMX.FTZ R5, R182, R5, !PT ;  /* 0x00000005b6057209 */ /* 0x000fe40007810000 */
[----:B------:R-:W-:Y:S02]  /*15110*/  FSEL R202, R63, -INF , !P0 ;  /* 0xff8000003fca7808 */ /* 0x000fe40004000000 */
[----:B------:R-:W-:Y:S01]  /*15120*/  FMNMX.FTZ R5, R183, R5, !PT ;  /* 0x00000005b7057209 */ /* 0x000fe20007810000 */
[----:B------:R-:W-:Y:S01]  /*15130*/  MUFU.EX2 R237, R44 ;  /* 0x0000002c00ed7308 */ /* 0x000fe20000000800 */
[----:B------:R-:W-:Y:S02]  /*15140*/  ISETP.GT.AND P0, PT, R0, 0x40, !P4 ;  /* 0x000000400000780c */ /* 0x000fe40006704270 */
[----:B------:R-:W-:Y:S02]  /*15150*/  FMNMX.FTZ R5, R192, R5, !PT ;  /* 0x00000005c0057209 */ /* 0x000fe40007810000 */
[----:B------:R-:W-:Y:S02]  /*15160*/  ISETP.LT.OR P0, PT, R2, 0x41, P0 ;  /* 0x000000410200780c */ /* 0x000fe40000701670 */
[----:B------:R-:W-:Y:S02]  /*15170*/  FMNMX.FTZ R5, R193, R5, !PT ;  /* 0x00000005c1057209 */ /* 0x000fe40007810000 */
[----:B------:R-:W-:Y:S02]  /*15180*/  FSEL R199, R74, -INF , !P0 ;  /* 0xff8000004ac77808 */ /* 0x000fe40004000000 */
[----:B------:R-:W-:Y:S02]  /*15190*/  FMNMX.FTZ R5, R194, R5, !PT ;  /* 0x00000005c2057209 */ /* 0x000fe40007810000 */
[----:B------:R-:W-:Y:S01]  /*151a0*/  ISETP.GT.AND P0, PT, R0, 0x41, !P5 ;  /* 0x000000410000780c */ /* 0x000fe20006f04270 */
[--C-:B-1----:R-:W-:Y:S01]  /*151b0*/  FFMA.FTZ R3, R33, c[0x0][0x2d0], -R71.reuse ;  /* 0x0000b40021037a23 */ /* 0x102fe20000010847 */
[----:B------:R-:W-:Y:S02]  /*151c0*/  FMNMX.FTZ R5, R197, R5, !PT ;  /* 0x00000005c5057209 */ /* 0x000fe40007810000 */
[----:B------:R-:W-:Y:S01]  /*151d0*/  ISETP.LT.OR P0, PT, R2, 0x42, P0 ;  /* 0x000000420200780c */ /* 0x000fe20000701670 */
[----:B------:R1:W-:Y:S01]  /*151e0*/  MUFU.EX2 R39, R3 ;  /* 0x0000000300277308 */ /* 0x0003e20000000800 */
[----:B------:R-:W-:Y:S02]  /*151f0*/  FMNMX.FTZ R5, R228, R5, !PT ;  /* 0x00000005e4057209 */ /* 0x000fe40007810000 */
[----:B---3--:R-:W-:Y:S02]  /*15200*/  FMNMX.FTZ R4, R4, R6, !PT ;  /* 0x0000000604047209 */ /* 0x008fe40007810000 */
[----:B------:R-:W-:Y:S02]  /*15210*/  FMNMX.FTZ R5, R230, R5, !PT ;  /* 0x00000005e6057209 */ /* 0x000fe40007810000 */
[----:B------:R-:W-:Y:S01]  /*15220*/  FSEL R198, R75, -INF , !P0 ;  /* 0xff8000004bc67808 */ /* 0x000fe20004000000 */
[----:B------:R-:W3:Y:S01]  /*15230*/  SHFL.BFLY PT, R7, R4, 0x1, 0x1f ;  /* 0x0c201f0004077f89 */ /* 0x000ee200000e0000 */
[----:B------:R-:W-:Y:S02]  /*15240*/  FMNMX.FTZ R5, R231, R5, !PT ;  /* 0x00000005e7057209 */ /* 0x000fe40007810000 */
[----:B------:R-:W-:Y:S02]  /*15250*/  ISETP.GT.AND P0, PT, R0, 0x48, !P3 ;  /* 0x000000480000780c */ /* 0x000fe40005f04270 */
[----:B------:R-:W-:Y:S02]  /*15260*/  FMNMX.FTZ R5, R232, R5, !PT ;  /* 0x00000005e8057209 */ /* 0x000fe40007810000 */
[----:B------:R-:W-:Y:S02]  /*15270*/  ISETP.LT.OR P0, PT, R2, 0x49, P0 ;  /* 0x000000490200780c */ /* 0x000fe40000701670 */
[----:B------:R-:W-:Y:S01]  /*15280*/  ISETP.GT.AND P3, PT, R0, 0x49, !P6 ;  /* 0x000000490000780c */ /* 0x000fe20007764270 */
[----:B------:R-:W1:Y:S01]  /*15290*/  SHFL.BFLY PT, R6, R5, 0x2, 0x1f ;  /* 0x0c401f0005067f89 */ /* 0x000e6200000e0000 */
[----:B------:R-:W-:Y:S02]  /*152a0*/  FSEL R162, R78, -INF , !P0 ;  /* 0xff8000004ea27808 */ /* 0x000fe40004000000 */
[----:B------:R-:W-:Y:S04]  /*152b0*/  ISETP.LT.OR P3, PT, R2, 0x4a, P3 ;  /* 0x0000004a0200780c */ /* 0x000fe80001f61670 */
[----:B------:R-:W-:Y:S02]  /*152c0*/  FSEL R70, R79, -INF , !P3 ;  /* 0xff8000004f467808 */ /* 0x000fe40005800000 */
[----:B------:R-:W-:Y:S01]  /*152d0*/  LDSM.16.MT88.4 R76, [R208] ;  /* 0x00000000d04c783b */ /* 0x000fe20000004200 */
[----:B---3--:R-:W-:Y:S04]  /*152e0*/  FMNMX.FTZ R109, R4, R7, !PT ;  /* 0x00000007046d7209 */ /* 0x008fe80007810000 */
[C---:B------:R-:W-:Y:S01]  /*152f0*/  FSETP.NEU.FTZ.AND P1, PT, R109.reuse, -INF , PT ;  /* 0xff8000006d00780b */ /* 0x040fe20003f3d000 */
[----:B------:R-:W-:Y:S01]  /*15300*/  FMUL.FTZ R4, R109, c[0x0][0x2d0] ;  /* 0x0000b4006d047a20 */ /* 0x000fe20000410000 */
[----:B-1----:R-:W-:Y:S01]  /*15310*/  FMNMX.FTZ R3, R5, R6, !PT ;  /* 0x0000000605037209 */ /* 0x002fe20007810000 */
[--C-:B------:R-:W-:Y:S03]  /*15320*/  FFMA.FTZ R5, R164, c[0x0][0x2d0], -R71.reuse ;  /* 0x0000b400a4057a23 */ /* 0x100fe60000010847 */
[----:B------:R-:W-:Y:S02]  /*15330*/  FSEL R115, R4, RZ, P1 ;  /* 0x000000ff04737208 */ /* 0x000fe40000800000 */
[----:B------:R-:W-:Y:S01]  /*15340*/  FMNMX.FTZ R6, R10, R114, !PT ;  /* 0x000000720a067209 */ /* 0x000fe20007810000 */
[----:B------:R1:W-:Y:S01]  /*15350*/  MUFU.EX2 R37, R5 ;  /* 0x0000000500257308 */ /* 0x0003e20000000800 */
[----:B------:R-:W3:Y:S02]  /*15360*/  SHFL.BFLY PT, R7, R3, 0x1, 0x1f ;  /* 0x0c201f0003077f89 */ /* 0x000ee400000e0000 */
[----:B------:R-:W-:Y:S04]  /*15370*/  FMNMX.FTZ R4, R11, R6, !PT ;  /* 0x000000060b047209 */ /* 0x000fe80007810000 */
[----:B------:R-:W-:Y:S01]  /*15380*/  FMNMX.FTZ R4, R14, R4, !PT ;  /* 0x000000040e047209 */ /* 0x000fe20007810000 */
[----:B-1----:R-:W-:Y:S01]  /*15390*/  FFMA.FTZ R5, R165, c[0x0][0x2d0], -R71 ;  /* 0x0000b400a5057a23 */ /* 0x002fe20000010847 */
[----:B---3--:R-:W-:Y:S01]  /*153a0*/  FMNMX.FTZ R108, R3, R7, !PT ;  /* 0x00000007036c7209 */ /* 0x008fe20007810000 */
[--C-:B------:R-:W-:Y:S01]  /*153b0*/  FFMA.FTZ R3, R166, c[0x0][0x2d0], -R115.reuse ;  /* 0x0000b400a6037a23 */ /* 0x100fe20000010873 */
[----:B--2---:R-:W-:Y:S01]  /*153c0*/  MOV R166, R41 ;  /* 0x0000002900a67202 */ /* 0x004fe20000000f00 */
[----:B------:R1:W-:Y:S01]  /*153d0*/  MUFU.EX2 R35, R5 ;  /* 0x0000000500237308 */ /* 0x0003e20000000800 */
[----:B------:R-:W-:Y:S09]  /*153e0*/  FSETP.NEU.FTZ.AND P0, PT, R108, -INF , PT ;  /* 0xff8000006c00780b */ /* 0x000ff20003f1d000 */
[----:B------:R2:W-:Y:S01]  /*153f0*/  MUFU.EX2 R17, R3 ;  /* 0x0000000300117308 */ /* 0x0005e20000000800 */
[--C-:B-1----:R-:W-:Y:S09]  /*15400*/  FFMA.FTZ R5, R34, c[0x0][0x2d0], -R115.reuse ;  /* 0x0000b40022057a23 */ /* 0x102ff20000010873 */
[----:B------:R1:W3:Y:S01]  /*15410*/  MUFU.EX2 R40, R5 ;  /* 0x0000000500287308 */ /* 0x0002e20000000800 */
[----:B--2---:R-:W-:Y:S05]  /*15420*/  FMUL.FTZ R3, R108, c[0x0][0x2d0] ;  /* 0x0000b4006c037a20 */ /* 0x004fea0000410000 */
[----:B------:R-:W-:Y:S05]  /*15430*/  FSEL R156, R3, RZ, P0 ;  /* 0x000000ff039c7208 */ /* 0x000fea0000000000 */
[--C-:B------:R-:W-:Y:S04]  /*15440*/  FFMA.FTZ R2, R13, c[0x0][0x2d0], -R156.reuse ;  /* 0x0000b4000d027a23 */ /* 0x100fe8000001089c */
[----:B------:R2:W-:Y:S01]  /*15450*/  MUFU.EX2 R6, R2 ;  /* 0x0000000200067308 */ /* 0x0005e20000000800 */
[----:B-1----:R-:W-:Y:S01]  /*15460*/  FMNMX.FTZ R5, R15, R4, !PT ;  /* 0x000000040f057209 */ /* 0x002fe20007810000 */
[----:B------:R-:W-:Y:S03]  /*15470*/  FFMA.FTZ R4, R36, c[0x0][0x2d0], -R115 ;  /* 0x0000b40024047a23 */ /* 0x000fe60000010873 */
[----:B------:R-:W-:Y:S05]  /*15480*/  FMNMX.FTZ R5, R56, R5, !PT ;  /* 0x0000000538057209 */ /* 0x000fea0007810000 */
[----:B------:R1:W-:Y:S01]  /*15490*/  MUFU.EX2 R38, R4 ;  /* 0x0000000400267308 */ /* 0x0003e20000000800 */
[----:B------:R-:W-:Y:S04]  /*154a0*/  FMNMX.FTZ R5, R57, R5, !PT ;  /* 0x0000000539057209 */ /* 0x000fe80007810000 */
[----:B------:R-:W-:Y:S04]  /*154b0*/  FMNMX.FTZ R5, R60, R5, !PT ;  /* 0x000000053c057209 */ /* 0x000fe80007810000 */
[----:B------:R-:W-:Y:S04]  /*154c0*/  FMNMX.FTZ R5, R157, R5, !PT ;  /* 0x000000059d057209 */ /* 0x000fe80007810000 */
[----:B------:R-:W-:Y:S01]  /*154d0*/  FMNMX.FTZ R5, R158, R5, !PT ;  /* 0x000000059e057209 */ /* 0x000fe20007810000 */
[----:B--2---:R-:W-:Y:S03]  /*154e0*/  FFMA.FTZ R2, R168, c[0x0][0x2d0], -R71 ;  /* 0x0000b400a8027a23 */ /* 0x004fe60000010847 */
[----:B------:R-:W-:Y:S01]  /*154f0*/  FMNMX.FTZ R3, R159, R5, !PT ;  /* 0x000000059f037209 */ /* 0x000fe20007810000 */
[----:B------:R-:W-:Y:S03]  /*15500*/  MUFU.EX2 R251, R2 ;  /* 0x0000000200fb7308 */ /* 0x000fe60000000800 */
[----:B------:R-:W-:Y:S01]  /*15510*/  FMNMX.FTZ R3, R160, R3, !PT ;  /* 0x00000003a0037209 */ /* 0x000fe20007810000 */
[----:B-1----:R-:W-:Y:S01]  /*15520*/  FFMA.FTZ R4, R167, c[0x0][0x2d0], -R115 ;  /* 0x0000b400a7047a23 */ /* 0x002fe20000010873 */
[----:B---3--:R-:W-:Y:S01]  /*15530*/  MOV R167, R40 ;  /* 0x0000002800a77202 */ /* 0x008fe20000000f00 */
[----:B------:R-:W-:Y:S02]  /*15540*/  FFMA.FTZ R40, R48, c[0x0][0x2d0], -R71 ;  /* 0x0000b40030287a23 */ /* 0x000fe40000010847 */
[----:B------:R-:W-:Y:S02]  /*15550*/  FFMA.FTZ R48, R50, c[0x0][0x2d0], -R115 ;  /* 0x0000b40032307a23 */ /* 0x000fe40000010873 */
[----:B------:R1:W-:Y:S10]  /*15560*/  MUFU.EX2 R7, R4 ;  /* 0x0000000400077308 */ /* 0x0003f40000000800 */
[----:B------:R-:W-:Y:S10]  /*15570*/  MUFU.EX2 R238, R40 ;  /* 0x0000002800ee7308 */ /* 0x000ff40000000800 */
[----:B------:R-:W-:Y:S01]  /*15580*/  MUFU.EX2 R236, R48 ;  /* 0x0000003000ec7308 */ /* 0x000fe20000000800 */
[--C-:B-1----:R-:W-:Y:S02]  /*15590*/  FFMA.FTZ R4, R8, c[0x0][0x2d0], -R156.reuse ;  /* 0x0000b40008047a23 */ /* 0x102fe4000001089c */
[--C-:B------:R-:W-:Y:S02]  /*155a0*/  FFMA.FTZ R8, R24, c[0x0][0x2d0], -R156.reuse ;  /* 0x0000b40018087a23 */ /* 0x100fe4000001089c */
[--C-:B------:R-:W-:Y:S05]  /*155b0*/  FFMA.FTZ R24, R176, c[0x0][0x2d0], -R71.reuse ;  /* 0x0000b400b0187a23 */ /* 0x100fea0000010847 */
[----:B------:R1:W2:Y:S10]  /*155c0*/  MUFU.EX2 R19, R4 ;  /* 0x0000000400137308 */ /* 0x0002b40000000800 */
[----:B------:R-:W-:Y:S10]  /*155d0*/  MUFU.EX2 R247, R8 ;  /* 0x0000000800f77308 */ /* 0x000ff40000000800 */
[----:B------:R-:W-:Y:S01]  /*155e0*/  MUFU.EX2 R243, R24 ;  /* 0x0000001800f37308 */ /* 0x000fe20000000800 */
[----:B-1----:R-:W-:Y:S01]  /*155f0*/  FMNMX.FTZ R4, R161, R3, !PT ;  /* 0x00000003a1047209 */ /* 0x002fe20007810000 */
[--C-:B------:R-:W-:Y:S01]  /*15600*/  FFMA.FTZ R3, R9, c[0x0][0x2d0], -R156.reuse ;  /* 0x0000b40009037a23 */ /* 0x100fe2000001089c */
[----:B--2---:R-:W-:Y:S02]  /*15610*/  MOV R168, R19 ;  /* 0x0000001300a87202 */ /* 0x004fe40000000f00 */
[----:B------:R-:W-:Y:S05]  /*15620*/  FMNMX.FTZ R4, R196, R4, !PT ;  /* 0x00000004c4047209 */ /* 0x000fea0007810000 */
[----:B------:R1:W2:Y:S02]  /*15630*/  MUFU.EX2 R18, R3 ;  /* 0x0000000300127308 */ /* 0x0002a40000000800 */
[----:B-1----:R-:W-:Y:S04]  /*15640*/  FMNMX.FTZ R3, R200, R4, !PT ;  /* 0x00000004c8037209 */ /* 0x002fe80007810000 */
[----:B------:R-:W-:Y:S01]  /*15650*/  FMNMX.FTZ R4, R201, R3, !PT ;  /* 0x00000003c9047209 */ /* 0x000fe20007810000 */
[--C-:B------:R-:W-:Y:S02]  /*15660*/  FFMA.FTZ R3, R12, c[0x0][0x2d0], -R156.reuse ;  /* 0x0000b4000c037a23 */ /* 0x100fe4000001089c */
[--C-:B------:R-:W-:Y:S01]  /*15670*/  FFMA.FTZ R12, R25, c[0x0][0x2d0], -R156.reuse ;  /* 0x0000b400190c7a23 */ /* 0x100fe2000001089c */
[----:B------:R-:W-:Y:S01]  /*15680*/  FMNMX.FTZ R4, R202, R4, !PT ;  /* 0x00000004ca047209 */ /* 0x000fe20007810000 */
[----:B------:R1:W3:Y:S03]  /*15690*/  MUFU.EX2 R16, R3 ;  /* 0x0000000300107308 */ /* 0x0002e60000000800 */
[----:B------:R-:W-:Y:S01]  /*156a0*/  FMNMX.FTZ R0, R199, R4, !PT ;  /* 0x00000004c7007209 */ /* 0x000fe20007810000 */
[----:B------:R-:W-:Y:S02]  /*156b0*/  FFMA.FTZ R4, R171, c[0x0][0x2d0], -R71 ;  /* 0x0000b400ab047a23 */ /* 0x000fe40000010847 */
[----:B------:R-:W-:Y:S01]  /*156c0*/  IMAD.MOV.U32 R171, RZ, RZ, R17 ;  /* 0x000000ffffab7224 */ /* 0x000fe200078e0011 */
[----:B------:R-:W-:Y:S03]  /*156d0*/  FMNMX.FTZ R0, R198, R0, !PT ;  /* 0x00000000c6007209 */ /* 0x000fe60007810000 */
[----:B------:R-:W-:Y:S01]  /*156e0*/  MUFU.EX2 R32, R4 ;  /* 0x0000000400207308 */ /* 0x000fe20000000800 */
[----:B------:R-:W-:Y:S04]  /*156f0*/  FMNMX.FTZ R0, R162, R0, !PT ;  /* 0x00000000a2007209 */ /* 0x000fe80007810000 */
[----:B------:R-:W-:Y:S05]  /*15700*/  FMNMX.FTZ R0, R70, R0, !PT ;  /* 0x0000000046007209 */ /* 0x000fea0007810000 */
[----:B------:R-:W-:Y:S01]  /*15710*/  MUFU.EX2 R246, R12 ;  /* 0x0000000c00f67308 */ /* 0x000fe20000000800 */
[----:B------:R-:W4:Y:S01]  /*15720*/  SHFL.BFLY PT, R2, R0, 0x2, 0x1f ;  /* 0x0c401f0000027f89 */ /* 0x000f2200000e0000 */
[----:B-1----:R-:W-:Y:S02]  /*15730*/  FFMA.FTZ R3, R173, c[0x0][0x2d0], -R71 ;  /* 0x0000b400ad037a23 */ /* 0x002fe40000010847 */
[----:B------:R-:W-:Y:S06]  /*15740*/  IMAD.MOV.U32 R173, RZ, RZ, R39 ;  /* 0x000000ffffad7224 */ /* 0x000fec00078e0027 */
[----:B------:R1:W-:Y:S01]  /*15750*/  MUFU.EX2 R31, R3 ;  /* 0x00000003001f7308 */ /* 0x0003e20000000800 */
[----:B------:R-:W-:Y:S01]  /*15760*/  F2FP.PACK_AB R72, R173, R166 ;  /* 0x000000a6ad48723e */ /* 0x000fe200000000ff */
[--C-:B-1----:R-:W-:Y:S01]  /*15770*/  FFMA.FTZ R3, R170, c[0x0][0x2d0], -R115.reuse ;  /* 0x0000b400aa037a23 */ /* 0x102fe20000010873 */
[----:B------:R-:W-:Y:S07]  /*15780*/  MOV R170, R38 ;  /* 0x0000002600aa7202 */ /* 0x000fee0000000f00 */
[----:B------:R1:W-:Y:S01]  /*15790*/  MUFU.EX2 R252, R3 ;  /* 0x0000000300fc7308 */ /* 0x0003e20000000800 */
[----:B------:R-:W-:Y:S01]  /*157a0*/  F2FP.PACK_AB R73, R170, R167 ;  /* 0x000000a7aa49723e */ /* 0x000fe200000000ff */
[----:B-1----:R-:W-:Y:S01]  /*157b0*/  FFMA.FTZ R3, R169, c[0x0][0x2d0], -R115 ;  /* 0x0000b400a9037a23 */ /* 0x002fe20000010873 */
[----:B--2---:R-:W-:Y:S07]  /*157c0*/  MOV R169, R18 ;  /* 0x0000001200a97202 */ /* 0x004fee0000000f00 */
[----:B------:R1:W-:Y:S01]  /*157d0*/  MUFU.EX2 R30, R3 ;  /* 0x00000003001e7308 */ /* 0x0003e20000000800 */
[----:B------:R-:W-:Y:S01]  /*157e0*/  F2FP.PACK_AB R64, R169, R168 ;  /* 0x000000a8a940723e */ /* 0x000fe200000000ff */
[----:B-1----:R-:W-:Y:S01]  /*157f0*/  FFMA.FTZ R3, R172, c[0x0][0x2d0], -R71 ;  /* 0x0000b400ac037a23 */ /* 0x002fe20000010847 */
[----:B------:R-:W-:Y:S02]  /*15800*/  MOV R172, R37 ;  /* 0x0000002500ac7202 */ /* 0x000fe40000000f00 */
[----:B------:R-:W-:Y:S05]  /*15810*/  LDSM.16.MT88.4 R36, [R209] ;  /* 0x00000000d124783b */ /* 0x000fea0000004200 */
[----:B------:R4:W-:Y:S02]  /*15820*/  MUFU.EX2 R27, R3 ;  /* 0x00000003001b7308 */ /* 0x0009e40000000800 */
[----:B----4-:R-:W-:Y:S01]  /*15830*/  FMNMX.FTZ R3, R0, R2, !PT ;  /* 0x0000000200037209 */ /* 0x010fe20007810000 */
[----:B------:R-:W-:Y:S01]  /*15840*/  FFMA.FTZ R2, R174, c[0x0][0x2d0], -R115 ;  /* 0x0000b400ae027a23 */ /* 0x000fe20000010873 */
[----:B------:R-:W-:Y:S02]  /*15850*/  FSEL R0, R110, RZ, P2 ;  /* 0x000000ff6e007208 */ /* 0x000fe40001000000 */
[----:B---3--:R-:W-:Y:S04]  /*15860*/  MOV R174, R16 ;  /* 0x0000001000ae7202 */ /* 0x008fe80000000f00 */
[----:B------:R1:W-:Y:S01]  /*15870*/  MUFU.EX2 R250, R2 ;  /* 0x0000000200fa7308 */ /* 0x0003e20000000800 */
[----:B------:R-:W2:Y:S01]  /*15880*/  SHFL.BFLY PT, R4, R3, 0x1, 0x1f ;  /* 0x0c201f0003047f89 */ /* 0x000ea200000e0000 */
[----:B------:R-:W-:Y:S02]  /*15890*/  FADD.FTZ R0, -R0, R111 ;  /* 0x0000006f00007221 */ /* 0x000fe40000010100 */
[----:B------:R-:W-:Y:S02]  /*158a0*/  FFMA.FTZ R16, R28, c[0x0][0x2d0], -R156 ;  /* 0x0000b4001c107a23 */ /* 0x000fe4000001089c */
[----:B------:R-:W-:Y:S02]  /*158b0*/  FMUL.FTZ R0, R0, c[0x0][0x2d0] ;  /* 0x0000b40000007a20 */ /* 0x000fe40000410000 */
[----:B------:R-:W-:Y:S02]  /*158c0*/  FFMA.FTZ R28, R177, c[0x0][0x2d0], -R71 ;  /* 0x0000b400b11c7a23 */ /* 0x000fe40000010847 */
[----:B------:R3:W4:Y:S10]  /*158d0*/  MUFU.EX2 R69, R0 ;  /* 0x0000000000457308 */ /* 0x0007340000000800 */
[----:B------:R5:W-:Y:S01]  /*158e0*/  MUFU.EX2 R245, R16 ;  /* 0x0000001000f57308 */ /* 0x000be20000000800 */
[----:B-1----:R-:W-:Y:S02]  /*158f0*/  FSEL R2, R109, RZ, P1 ;  /* 0x000000ff6d027208 */ /* 0x002fe40000800000 */
[----:B--2---:R-:W-:Y:S03]  /*15900*/  FMNMX.FTZ R3, R3, R4, !PT ;  /* 0x0000000403037209 */ /* 0x004fe60007810000 */
[----:B------:R-:W-:Y:S01]  /*15910*/  FADD.FTZ R2, -R2, R112 ;  /* 0x0000007002027221 */ /* 0x000fe20000010100 */
[----:B------:R-:W-:Y:S01]  /*15920*/  MOV R112, R35 ;  /* 0x0000002300707202 */ /* 0x000fe20000000f00 */
[----:B------:R-:W-:Y:S02]  /*15930*/  FMUL.FTZ R4, R3, c[0x0][0x2d0] ;  /* 0x0000b40003047a20 */ /* 0x000fe40000410000 */
[----:B------:R-:W-:Y:S01]  /*15940*/  MUFU.EX2 R242, R28 ;  /* 0x0000001c00f27308 */ /* 0x000fe20000000800 */
[----:B------:R-:W-:Y:S01]  /*15950*/  FMUL.FTZ R2, R2, c[0x0][0x2d0] ;  /* 0x0000b40002027a20 */ /* 0x000fe20000410000 */
[----:B---3--:R-:W-:Y:S01]  /*15960*/  FSEL R0, R108, RZ, P0 ;  /* 0x000000ff6c007208 */ /* 0x008fe20000000000 */
[----:B----4-:R-:W-:Y:S01]  /*15970*/  FMUL.FTZ R17, R69, R129 ;  /* 0x0000008145117220 */ /* 0x010fe20000410000 */
[----:B------:R-:W-:Y:S01]  /*15980*/  FSETP.NEU.FTZ.AND P0, PT, R3, -INF , PT ;  /* 0xff8000000300780b */ /* 0x000fe20003f1d000 */
[C---:B------:R-:W-:Y:S01]  /*15990*/  FMUL.FTZ R33, R69.reuse, R145 ;  /* 0x0000009145217220 */ /* 0x040fe20000410000 */
[----:B------:R-:W-:Y:S01]  /*159a0*/  F2FP.PACK_AB R74, R112, R172 ;  /* 0x000000ac704a723e */ /* 0x000fe200000000ff */
[----:B------:R-:W-:Y:S01]  /*159b0*/  FADD.FTZ R0, -R0, R113 ;  /* 0x0000007100007221 */ /* 0x000fe20000010100 */
[----:B------:R-:W-:Y:S01]  /*159c0*/  FSEL R111, R4, RZ, P0 ;  /* 0x000000ff046f7208 */ /* 0x000fe20000000000 */
[----:B------:R-:W-:Y:S01]  /*159d0*/  FMUL.FTZ R48, R69, R96 ;  /* 0x0000006045307220 */ /* 0x000fe20000410000 */
[----:B------:R-:W1:Y:S01]  /*159e0*/  MUFU.EX2 R68, R2 ;  /* 0x0000000200447308 */ /* 0x000e620000000800 */
[----:B------:R-:W-:Y:S01]  /*159f0*/  FMUL.FTZ R0, R0, c[0x0][0x2d0] ;  /* 0x0000b40000007a20 */ /* 0x000fe20000410000 */
[----:B------:R-:W-:Y:S01]  /*15a00*/  MOV R113, R7 ;  /* 0x0000000700717202 */ /* 0x000fe20000000f00 */
[--C-:B------:R-:W-:Y:S02]  /*15a10*/  FFMA.FTZ R4, R15, c[0x0][0x2d0], -R111.reuse ;  /* 0x0000b4000f047a23 */ /* 0x100fe4000001086f */
[--C-:B------:R-:W-:Y:S01]  /*15a20*/  FFMA.FTZ R5, R14, c[0x0][0x2d0], -R111.reuse ;  /* 0x0000b4000e057a23 */ /* 0x100fe2000001086f */
[----:B------:R-:W-:Y:S01]  /*15a30*/  F2FP.PACK_AB R75, R113, R171 ;  /* 0x000000ab714b723e */ /* 0x000fe200000000ff */
[----:B-----5:R-:W-:Y:S02]  /*15a40*/  FMUL.FTZ R16, R69, R128 ;  /* 0x0000008045107220 */ /* 0x020fe40000410000 */
[--C-:B------:R-:W-:Y:S01]  /*15a50*/  FFMA.FTZ R58, R57, c[0x0][0x2d0], -R111.reuse ;  /* 0x0000b400393a7a23 */ /* 0x100fe2000001086f */
[----:B------:R2:W3:Y:S01]  /*15a60*/  MUFU.EX2 R2, R0 ;  /* 0x0000000000027308 */ /* 0x0004e20000000800 */
[----:B------:R-:W-:Y:S02]  /*15a70*/  FMUL.FTZ R49, R69, R97 ;  /* 0x0000006145317220 */ /* 0x000fe40000410000 */
[--C-:B------:R-:W-:Y:S07]  /*15a80*/  FFMA.FTZ R62, R60, c[0x0][0x2d0], -R111.reuse ;  /* 0x0000b4003c3e7a23 */ /* 0x100fee000001086f */
[----:B------:R4:W-:Y:S01]  /*15a90*/  MUFU.EX2 R165, R4 ;  /* 0x0000000400a57308 */ /* 0x0009e20000000800 */
[C---:B-1----:R-:W-:Y:S02]  /*15aa0*/  FMUL.FTZ R7, R68.reuse, R119 ;  /* 0x0000007744077220 */ /* 0x042fe40000410000 */
[C---:B------:R-:W-:Y:S02]  /*15ab0*/  FMUL.FTZ R18, R68.reuse, R130 ;  /* 0x0000008244127220 */ /* 0x040fe40000410000 */
[C---:B------:R-:W-:Y:S05]  /*15ac0*/  FMUL.FTZ R19, R68.reuse, R131 ;  /* 0x0000008344137220 */ /* 0x040fea0000410000 */
        /* <DEDUP_REMOVED lines=8> */
[C---:B------:R-:W-:Y:S02]  /*15b50*/  FMUL.FTZ R12, R2.reuse, R124 ;  /* 0x0000007c020c7220 */ /* 0x040fe40000410000 */
[C---:B------:R-:W-:Y:S02]  /*15b60*/  FMUL.FTZ R13, R2.reuse, R125 ;  /* 0x0000007d020d7220 */ /* 0x040fe40000410000 */
[----:B----4-:R-:W-:Y:S01]  /*15b70*/  FFMA.FTZ R4, R175, c[0x0][0x2d0], -R115 ;  /* 0x0000b400af047a23 */ /* 0x010fe20000010873 */
[----:B------:R-:W-:Y:S01]  /*15b80*/  MOV R175, R31 ;  /* 0x0000001f00af7202 */ /* 0x000fe20000000f00 */
[C---:B------:R-:W-:Y:S02]  /*15b90*/  FMUL.FTZ R24, R2.reuse, R136 ;  /* 0x0000008802187220 */ /* 0x040fe40000410000 */
[C---:B------:R-:W-:Y:S01]  /*15ba0*/  FMUL.FTZ R25, R2.reuse, R137 ;  /* 0x0000008902197220 */ /* 0x040fe20000410000 */
[----:B------:R3:W-:Y:S01]  /*15bb0*/  MUFU.EX2 R249, R4 ;  /* 0x0000000400f97308 */ /* 0x0007e20000000800 */
[C---:B------:R-:W-:Y:S01]  /*15bc0*/  FMUL.FTZ R28, R2.reuse, R140 ;  /* 0x0000008c021c7220 */ /* 0x040fe20000410000 */
[----:B------:R-:W-:Y:S01]  /*15bd0*/  MOV R137, R167 ;  /* 0x000000a700897202 */ /* 0x000fe20000000f00 */
[C---:B------:R-:W-:Y:S01]  /*15be0*/  FMUL.FTZ R41, R2.reuse, R89 ;  /* 0x0000005902297220 */ /* 0x040fe20000410000 */
[----:B-1----:R-:W-:Y:S01]  /*15bf0*/  F2FP.PACK_AB R67, R165, R248 ;  /* 0x000000f8a543723e */ /* 0x002fe200000000ff */
[----:B------:R-:W-:Y:S02]  /*15c00*/  FMUL.FTZ R5, R69, R117 ;  /* 0x0000007545057220 */ /* 0x000fe40000410000 */
[----:B------:R-:W-:Y:S02]  /*15c10*/  IMAD.MOV.U32 R117, RZ, RZ, R27 ;  /* 0x000000ffff757224 */ /* 0x000fe400078e001b */
[C---:B------:R-:W-:Y:S02]  /*15c20*/  FMUL.FTZ R40, R2.reuse, R88 ;  /* 0x0000005802287220 */ /* 0x040fe40000410000 */
[C---:B------:R-:W-:Y:S02]  /*15c30*/  FMUL.FTZ R44, R2.reuse, R92 ;  /* 0x0000005c022c7220 */ /* 0x040fe40000410000 */
[----:B------:R-:W-:Y:S02]  /*15c40*/  FMUL.FTZ R45, R2, R93 ;  /* 0x0000005d022d7220 */ /* 0x000fe40000410000 */
[----:B--2---:R-:W-:Y:S01]  /*15c50*/  FFMA.FTZ R0, R11, c[0x0][0x2d0], -R111 ;  /* 0x0000b4000b007a23 */ /* 0x004fe2000001086f */
[----:B------:R-:W-:Y:S01]  /*15c60*/  MUFU.EX2 R93, R62 ;  /* 0x0000003e005d7308 */ /* 0x000fe20000000800 */
[C---:B------:R-:W-:Y:S02]  /*15c70*/  FMUL.FTZ R50, R68.reuse, R98 ;  /* 0x0000006244327220 */ /* 0x040fe40000410000 */
[----:B------:R-:W-:Y:S02]  /*15c80*/  FMUL.FTZ R51, R68, R99 ;  /* 0x0000006344337220 */ /* 0x000fe40000410000 */
[C---:B------:R-:W-:Y:S01]  /*15c90*/  FMUL.FTZ R57, R2.reuse, R101 ;  /* 0x0000006502397220 */ /* 0x040fe20000410000 */
[----:B------:R-:W-:Y:S01]  /*15ca0*/  LDSM.16.MT88.4 R96, [R206+0x2000] ;  /* 0x00200000ce60783b */ /* 0x000fe20000004200 */
[C---:B------:R-:W-:Y:S02]  /*15cb0*/  FMUL.FTZ R60, R2.reuse, R152 ;  /* 0x00000098023c7220 */ /* 0x040fe40000410000 */
[----:B---3--:R-:W-:Y:S01]  /*15cc0*/  FMUL.FTZ R4, R69, R116 ;  /* 0x0000007445047220 */ /* 0x008fe20000410000 */
[----:B------:R1:W2:Y:S01]  /*15cd0*/  MUFU.EX2 R164, R0 ;  /* 0x0000000000a47308 */ /* 0x0002a20000000800 */
[----:B------:R-:W-:Y:S01]  /*15ce0*/  MOV R116, R30 ;  /* 0x0000001e00747202 */ /* 0x000fe20000000f00 */
[----:B------:R-:W-:Y:S02]  /*15cf0*/  FMUL.FTZ R61, R2, R153 ;  /* 0x00000099023d7220 */ /* 0x000fe40000410000 */
[----:B------:R-:W-:Y:S02]  /*15d00*/  FFMA.FTZ R88, R181, c[0x0][0x2d0], -R156 ;  /* 0x0000b400b5587a23 */ /* 0x000fe4000001089c */
[----:B------:R-:W-:Y:S04]  /*15d10*/  IMAD.MOV.U32 R140, RZ, RZ, R171 ;  /* 0x000000ffff8c7224 */ /* 0x000fe800078e00ab */
[----:B------:R-:W-:Y:S01]  /*15d20*/  MUFU.EX2 R233, R88 ;  /* 0x0000005800e97308 */ /* 0x000fe20000000800 */
[----:B-1----:R-:W-:Y:S02]  /*15d30*/  FSEL R0, R3, RZ, P0 ;  /* 0x000000ff03007208 */ /* 0x002fe40000000000 */
[----:B--2---:R-:W-:Y:S03]  /*15d40*/  F2FP.PACK_AB R65, R164, R163 ;  /* 0x000000a3a441723e */ /* 0x004fe600000000ff */
[----:B------:R-:W-:Y:S02]  /*15d50*/  FADD.FTZ R0, -R0, R114 ;  /* 0x0000007200007221 */ /* 0x000fe40000010100 */
[----:B------:R-:W-:Y:S02]  /*15d60*/  IMAD.MOV.U32 R114, RZ, RZ, R6 ;  /* 0x000000ffff727224 */ /* 0x000fe400078e0006 */
[----:B------:R-:W-:Y:S02]  /*15d70*/  FMUL.FTZ R0, R0, c[0x0][0x2d0] ;  /* 0x0000b40000007a20 */ /* 0x000fe40000410000 */
[----:B------:R-:W-:Y:S01]  /*15d80*/  FMUL.FTZ R6, R68, R118 ;  /* 0x0000007644067220 */ /* 0x000fe20000410000 */
[----:B------:R-:W-:Y:S03]  /*15d90*/  F2FP.PACK_AB R66, R114, R174 ;  /* 0x000000ae7242723e */ /* 0x000fe600000000ff */
[----:B------:R-:W1:Y:S03]  /*15da0*/  MUFU.EX2 R0, R0 ;  /* 0x0000000000007308 */ /* 0x000e660000000800 */
[-C--:B------:R-:W-:Y:S01]  /*15db0*/  HMMA.16816.F32 R4, R72, R20.reuse, R4 ;  /* 0x000000144804723c */ /* 0x080fe20000001804 */
[C---:B-1----:R-:W-:Y:S02]  /*15dc0*/  FMUL.FTZ R10, R0.reuse, R122 ;  /* 0x0000007a000a7220 */ /* 0x042fe40000410000 */
[C---:B------:R-:W-:Y:S02]  /*15dd0*/  FMUL.FTZ R11, R0.reuse, R123 ;  /* 0x0000007b000b7220 */ /* 0x040fe40000410000 */
[C---:B------:R-:W-:Y:S02]  /*15de0*/  FMUL.FTZ R27, R0.reuse, R139 ;  /* 0x0000008b001b7220 */ /* 0x040fe40000410000 */
[C---:B------:R-:W-:Y:S02]  /*15df0*/  FMUL.FTZ R42, R0.reuse, R90 ;  /* 0x0000005a002a7220 */ /* 0x040fe40000410000 */
[C---:B------:R-:W-:Y:S01]  /*15e00*/  FMUL.FTZ R43, R0.reuse, R91 ;  /* 0x0000005b002b7220 */ /* 0x040fe20000410000 */
[C---:B------:R-:W-:Y:S02]  /*15e10*/  HMMA.16816.F32 R8, R64.reuse, R20, R8 ;  /* 0x000000144008723c */ /* 0x040fe40000001808 */
[C---:B------:R-:W-:Y:S01]  /*15e20*/  FMUL.FTZ R14, R0.reuse, R126 ;  /* 0x0000007e000e7220 */ /* 0x040fe20000410000 */
[----:B------:R-:W-:Y:S01]  /*15e30*/  LDSM.16.MT88.4 R88, [R206+0x800] ;  /* 0x00080000ce58783b */ /* 0x000fe20000004200 */
[C---:B------:R-:W-:Y:S02]  /*15e40*/  FMUL.FTZ R15, R0.reuse, R127 ;  /* 0x0000007f000f7220 */ /* 0x040fe40000410000 */
[----:B------:R-:W-:Y:S01]  /*15e50*/  FMUL.FTZ R26, R0, R138 ;  /* 0x0000008a001a7220 */ /* 0x000fe20000410000 */
[----:B------:R-:W-:Y:S01]  /*15e60*/  MOV R138, R32 ;  /* 0x00000020008a7202 */ /* 0x000fe20000000f00 */
[--C-:B------:R-:W-:Y:S04]  /*15e70*/  FFMA.FTZ R20, R29, c[0x0][0x2d0], -R156.reuse ;  /* 0x0000b4001d147a23 */ /* 0x100fe8000001089c */
[--C-:B------:R-:W-:Y:S01]  /*15e80*/  FFMA.FTZ R32, R178, c[0x0][0x2d0], -R115.reuse ;  /* 0x0000b400b2207a23 */ /* 0x100fe20000010873 */
[-C--:B------:R-:W-:Y:S01]  /*15e90*/  HMMA.16816.F32 R12, R64, R22.reuse, R12 ;  /* 0x00000016400c723c */ /* 0x080fe2000000180c */
[----:B------:R1:W-:Y:S01]  /*15ea0*/  MUFU.EX2 R244, R20 ;  /* 0x0000001400f47308 */ /* 0x0003e20000000800 */
[C---:B------:R-:W-:Y:S01]  /*15eb0*/  FMUL.FTZ R30, R0.reuse, R142 ;  /* 0x0000008e001e7220 */ /* 0x040fe20000410000 */
[----:B------:R-:W-:Y:S01]  /*15ec0*/  MOV R142, R169 ;  /* 0x000000a9008e7202 */ /* 0x000fe20000000f00 */
[C---:B------:R-:W-:Y:S01]  /*15ed0*/  FMUL.FTZ R31, R0.reuse, R143 ;  /* 0x0000008f001f7220 */ /* 0x040fe20000410000 */
[----:B------:R-:W-:Y:S01]  /*15ee0*/  MOV R143, R170 ;  /* 0x000000aa008f7202 */ /* 0x000fe20000000f00 */
[----:B------:R-:W-:Y:S02]  /*15ef0*/  FMUL.FTZ R47, R0, R95 ;  /* 0x0000005f002f7220 */ /* 0x000fe40000410000 */
[C---:B------:R-:W-:Y:S01]  /*15f00*/  HMMA.16816.F32 R16, R72.reuse, R22, R16 ;  /* 0x000000164810723c */ /* 0x040fe20000001810 */
[C---:B------:R-:W-:Y:S02]  /*15f10*/  FMUL.FTZ R21, R69.reuse, R133 ;  /* 0x0000008545157220 */ /* 0x040fe40000410000 */
[----:B------:R2:W-:Y:S01]  /*15f20*/  MUFU.EX2 R241, R32 ;  /* 0x0000002000f17308 */ /* 0x0005e20000000800 */
[----:B------:R-:W-:Y:S01]  /*15f30*/  FMUL.FTZ R29, R2, R141 ;  /* 0x0000008d021d7220 */ /* 0x000fe20000410000 */
[----:B------:R-:W-:Y:S01]  /*15f40*/  MOV R141, R172 ;  /* 0x000000ac008d7202 */ /* 0x000fe20000000f00 */
[----:B------:R-:W-:Y:S02]  /*15f50*/  FMUL.FTZ R46, R0, R94 ;  /* 0x0000005e002e7220 */ /* 0x000fe40000410000 */
[C---:B------:R-:W-:Y:S04]  /*15f60*/  FMUL.FTZ R22, R68.reuse, R134 ;  /* 0x0000008644167220 */ /* 0x040fe80000410000 */
[----:B------:R-:W-:Y:S01]  /*15f70*/  FMUL.FTZ R23, R68, R135 ;  /* 0x0000008744177220 */ /* 0x000fe20000410000 */
[----:B------:R3:W-:Y:S01]  /*15f80*/  MUFU.EX2 R94, R58 ;  /* 0x0000003a005e7308 */ /* 0x0007e20000000800 */
[C---:B------:R-:W-:Y:S02]  /*15f90*/  FMUL.FTZ R59, R0.reuse, R103 ;  /* 0x00000067003b7220 */ /* 0x040fe40000410000 */
[C---:B------:R-:W-:Y:S02]  /*15fa0*/  FMUL.FTZ R62, R0.reuse, R154 ;  /* 0x0000009a003e7220 */ /* 0x040fe40000410000 */
[C---:B-1----:R-:W-:Y:S02]  /*15fb0*/  FMUL.FTZ R20, R69.reuse, R132 ;  /* 0x0000008445147220 */ /* 0x042fe40000410000 */
[C---:B------:R-:W-:Y:S05]  /*15fc0*/  FMUL.FTZ R63, R0.reuse, R155 ;  /* 0x0000009b003f7220 */ /* 0x040fea0000410000 */
[-C--:B------:R-:W-:Y:S01]  /*15fd0*/  HMMA.16816.F32 R20, R72, R36.reuse, R20 ;  /* 0x000000244814723c */ /* 0x080fe20000001814 */
[----:B--2---:R-:W-:Y:S02]  /*15fe0*/  FMUL.FTZ R32, R69, R144 ;  /* 0x0000009045207220 */ /* 0x004fe40000410000 */
[----:B------:R-:W-:Y:S05]  /*15ff0*/  LDSM.16.MT88.4 R144, [R209+0x2000] ;  /* 0x00200000d190783b */ /* 0x000fea0000004200 */
[C---:B------:R-:W-:Y:S01]  /*16000*/  HMMA.16816.F32 R24, R64.reuse, R36, R24 ;  /* 0x000000244018723c */ /* 0x040fe20000001818 */
[----:B---3--:R-:W-:Y:S06]  /*16010*/  FMUL.FTZ R58, R0, R102 ;  /* 0x00000066003a7220 */ /* 0x008fec0000410000 */
[----:B------:R-:W-:Y:S01]  /*16020*/  FFMA.FTZ R36, R179, c[0x0][0x2d0], -R115 ;  /* 0x0000b400b3247a23 */ /* 0x000fe20000010873 */
[-C--:B------:R-:W-:Y:S01]  /*16030*/  HMMA.16816.F32 R28, R64, R38.reuse, R28 ;  /* 0x00000026401c723c */ /* 0x080fe2000000181c */
[C---:B------:R-:W-:Y:S02]  /*16040*/  FMUL.FTZ R37, R69.reuse, R85 ;  /* 0x0000005545257220 */ /* 0x040fe40000410000 */
[----:B------:R1:W-:Y:S05]  /*16050*/  MUFU.EX2 R239, R36 ;  /* 0x0000002400ef7308 */ /* 0x0003ea0000000800 */
[C---:B------:R-:W-:Y:S07]  /*16060*/  HMMA.16816.F32 R32, R72.reuse, R38, R32 ;  /* 0x000000264820723c */ /* 0x040fee0000001820 */
[C---:B------:R-:W-:Y:S02]  /*16070*/  FMUL.FTZ R38, R68.reuse, R86 ;  /* 0x0000005644267220 */ /* 0x040fe40000410000 */
[----:B------:R-:W-:Y:S03]  /*16080*/  FMUL.FTZ R39, R68, R87 ;  /* 0x0000005744277220 */ /* 0x000fe60000410000 */
[C---:B-1----:R-:W-:Y:S02]  /*16090*/  FMUL.FTZ R36, R69.reuse, R84 ;  /* 0x0000005445247220 */ /* 0x042fe40000410000 */
[----:B------:R-:W1:Y:S05]  /*160a0*/  LDSM.16.MT88.4 R84, [R209+0x800] ;  /* 0x00080000d154783b */ /* 0x000e6a0000004200 */
[-C--:B------:R-:W-:Y:S08]  /*160b0*/  HMMA.16816.F32 R36, R72, R52.reuse, R36 ;  /* 0x000000344824723c */ /* 0x080ff00000001824 */
[C---:B------:R-:W-:Y:S07]  /*160c0*/  HMMA.16816.F32 R40, R64.reuse, R52, R40 ;  /* 0x000000344028723c */ /* 0x040fee0000001828 */
[--C-:B------:R-:W-:Y:S01]  /*160d0*/  FFMA.FTZ R52, R56, c[0x0][0x2d0], -R111.reuse ;  /* 0x0000b40038347a23 */ /* 0x100fe2000001086f */
[-C--:B------:R-:W-:Y:S01]  /*160e0*/  HMMA.16816.F32 R44, R64, R54.reuse, R44 ;  /* 0x00000036402c723c */ /* 0x080fe2000000182c */
[C---:B------:R-:W-:Y:S02]  /*160f0*/  FMUL.FTZ R53, R69.reuse, R149 ;  /* 0x0000009545357220 */ /* 0x040fe40000410000 */
[----:B------:R2:W3:Y:S01]  /*16100*/  MUFU.EX2 R95, R52 ;  /* 0x00000034005f7308 */ /* 0x0004e20000000800 */
[----:B------:R-:W-:Y:S04]  /*16110*/  FMUL.FTZ R56, R2, R100 ;  /* 0x0000006402387220 */ /* 0x000fe80000410000 */
[C---:B------:R-:W-:Y:S07]  /*16120*/  HMMA.16816.F32 R48, R72.reuse, R54, R48 ;  /* 0x000000364830723c */ /* 0x040fee0000001830 */
[C---:B------:R-:W-:Y:S02]  /*16130*/  FMUL.FTZ R54, R68.reuse, R150 ;  /* 0x0000009644367220 */ /* 0x040fe40000410000 */
[----:B------:R-:W-:Y:S03]  /*16140*/  FMUL.FTZ R55, R68, R151 ;  /* 0x0000009744377220 */ /* 0x000fe60000410000 */
[----:B--2---:R-:W-:Y:S07]  /*16150*/  FMUL.FTZ R52, R69, R148 ;  /* 0x0000009445347220 */ /* 0x004fee0000410000 */
[-C--:B------:R-:W-:Y:S08]  /*16160*/  HMMA.16816.F32 R52, R72, R76.reuse, R52 ;  /* 0x0000004c4834723c */ /* 0x080ff00000001834 */
[C---:B------:R-:W-:Y:S07]  /*16170*/  HMMA.16816.F32 R56, R64.reuse, R76, R56 ;  /* 0x0000004c4038723c */ /* 0x040fee0000001838 */
[----:B------:R-:W-:Y:S01]  /*16180*/  FFMA.FTZ R76, R157, c[0x0][0x2d0], -R111 ;  /* 0x0000b4009d4c7a23 */ /* 0x000fe2000001086f */
[-C--:B------:R-:W-:Y:S01]  /*16190*/  HMMA.16816.F32 R60, R64, R78.reuse, R60 ;  /* 0x0000004e403c723c */ /* 0x080fe2000000183c */
[----:B---3--:R-:W-:Y:S02]  /*161a0*/  F2FP.PACK_AB R77, R94, R95 ;  /* 0x0000005f5e4d723e */ /* 0x008fe400000000ff */
[----:B------:R2:W3:Y:S04]  /*161b0*/  MUFU.EX2 R234, R76 ;  /* 0x0000004c00ea7308 */ /* 0x0004e80000000800 */
[C---:B------:R-:W-:Y:S02]  /*161c0*/  FMUL.FTZ R64, R69.reuse, R104 ;  /* 0x0000006845407220 */ /* 0x040fe40000410000 */
[----:B------:R-:W-:Y:S03]  /*161d0*/  FMUL.FTZ R65, R69, R105 ;  /* 0x0000006945417220 */ /* 0x000fe60000410000 */
[C---:B------:R-:W-:Y:S02]  /*161e0*/  FMUL.FTZ R66, R68.reuse, R106 ;  /* 0x0000006a44427220 */ /* 0x040fe40000410000 */
[----:B------:R-:W-:Y:S07]  /*161f0*/  FMUL.FTZ R67, R68, R107 ;  /* 0x0000006b44437220 */ /* 0x000fee0000410000 */
[----:B------:R-:W-:Y:S01]  /*16200*/  HMMA.16816.F32 R64, R72, R78, R64 ;  /* 0x0000004e4840723c */ /* 0x000fe20000001840 */
[--C-:B--2---:R-:W-:Y:S06]  /*16210*/  FFMA.FTZ R76, R184, c[0x0][0x2d0], -R115.reuse ;  /* 0x0000b400b84c7a23 */ /* 0x104fec0000010873 */
[----:B------:R-:W-:Y:S02]  /*16220*/  F2FP.PACK_AB R72, R175, R251 ;  /* 0x000000fbaf48723e */ /* 0x000fe400000000ff */
[----:B------:R-:W-:Y:S01]  /*16230*/  F2FP.PACK_AB R73, R116, R252 ;  /* 0x000000fc7449723e */ /* 0x000fe200000000ff */
[----:B------:R2:W-:Y:S02]  /*16240*/  MUFU.EX2 R235, R76 ;  /* 0x0000004c00eb7308 */ /* 0x0005e40000000800 */
[----:B------:R-:W-:Y:S02]  /*16250*/  F2FP.PACK_AB R74, R138, R117 ;  /* 0x000000758a4a723e */ /* 0x000fe400000000ff */
[----:B------:R-:W-:Y:S02]  /*16260*/  F2FP.PACK_AB R75, R249, R250 ;  /* 0x000000faf94b723e */ /* 0x000fe400000000ff */
[----:B------:R-:W-:Y:S02]  /*16270*/  F2FP.PACK_AB R78, R244, R245 ;  /* 0x000000f5f44e723e */ /* 0x000fe400000000ff */
[----:B---3--:R-:W-:Y:S03]  /*16280*/  F2FP.PACK_AB R79, R234, R93 ;  /* 0x0000005dea4f723e */ /* 0x008fe600000000ff */
[-C--:B------:R-:W-:Y:S01]  /*16290*/  HMMA.16816.F32 R4, R72, R80.reuse, R4 ;  /* 0x000000504804723c */ /* 0x080fe20000001804 */
[--C-:B--2---:R-:W-:Y:S04]  /*162a0*/  FFMA.FTZ R76, R180, c[0x0][0x2d0], -R156.reuse ;  /* 0x0000b400b44c7a23 */ /* 0x104fe8000001089c */
        /* <DEDUP_REMOVED lines=8> */
[C---:B------:R-:W-:Y:S01]  /*16330*/  HMMA.16816.F32 R24, R76.reuse, R84, R24 ;  /* 0x000000544c18723c */ /* 0x040fe20000001818 */
[----:B--2---:R-:W-:Y:S06]  /*16340*/  FFMA.FTZ R80, R183, c[0x0][0x2d0], -R156 ;  /* 0x0000b400b7507a23 */ /* 0x004fec000001089c */
[----:B------:R-:W-:Y:S01]  /*16350*/  FFMA.FTZ R84, R188, c[0x0][0x2d0], -R115 ;  /* 0x0000b400bc547a23 */ /* 0x000fe20000010873 */
[-C--:B------:R-:W-:Y:S01]  /*16360*/  HMMA.16816.F32 R28, R76, R86.reuse, R28 ;  /* 0x000000564c1c723c */ /* 0x080fe2000000181c */
[----:B------:R1:W2:Y:S03]  /*16370*/  MUFU.EX2 R183, R80 ;  /* 0x0000005000b77308 */ /* 0x0002a60000000800 */
[----:B------:R-:W-:Y:S04]  /*16380*/  MOV R188, R175 ;  /* 0x000000af00bc7202 */ /* 0x000fe80000000f00 */
[C---:B------:R-:W-:Y:S03]  /*16390*/  HMMA.16816.F32 R32, R72.reuse, R86, R32 ;  /* 0x000000564820723c */ /* 0x040fe60000001820 */
[----:B------:R3:W-:Y:S05]  /*163a0*/  MUFU.EX2 R180, R84 ;  /* 0x0000005400b47308 */ /* 0x0007ea0000000800 */
[-C--:B------:R-:W-:Y:S08]  /*163b0*/  HMMA.16816.F32 R36, R72, R88.reuse, R36 ;  /* 0x000000584824723c */ /* 0x080ff00000001824 */
[C---:B------:R-:W-:Y:S01]  /*163c0*/  HMMA.16816.F32 R40, R76.reuse, R88, R40 ;  /* 0x000000584c28723c */ /* 0x040fe20000001828 */
[----:B-1----:R-:W-:Y:S03]  /*163d0*/  FFMA.FTZ R80, R185, c[0x0][0x2d0], -R71 ;  /* 0x0000b400b9507a23 */ /* 0x002fe60000010847 */
[----:B------:R-:W-:Y:S01]  /*163e0*/  MOV R185, R166 ;  /* 0x000000a600b97202 */ /* 0x000fe20000000f00 */
[----:B------:R1:W-:Y:S02]  /*163f0*/  MUFU.EX2 R181, R80 ;  /* 0x0000005000b57308 */ /* 0x0003e40000000800 */
[----:B------:R-:W-:Y:S01]  /*16400*/  FFMA.FTZ R88, R159, c[0x0][0x2d0], -R111 ;  /* 0x0000b4009f587a23 */ /* 0x000fe2000001086f */
[-C--:B------:R-:W-:Y:S01]  /*16410*/  HMMA.16816.F32 R44, R76, R90.reuse, R44 ;  /* 0x0000005a4c2c723c */ /* 0x080fe2000000182c */
[--C-:B---3--:R-:W-:Y:S03]  /*16420*/  FFMA.FTZ R84, R189, c[0x0][0x2d0], -R71.reuse ;  /* 0x0000b400bd547a23 */ /* 0x108fe60000010847 */
[----:B------:R-:W-:Y:S03]  /*16430*/  IMAD.MOV.U32 R189, RZ, RZ, R114 ;  /* 0x000000ffffbd7224 */ /* 0x000fe600078e0072 */
[----:B------:R3:W-:Y:S01]  /*16440*/  MUFU.EX2 R149, R88 ;  /* 0x0000005800957308 */ /* 0x0007e20000000800 */
[C---:B------:R-:W-:Y:S09]  /*16450*/  HMMA.16816.F32 R48, R72.reuse, R90, R48 ;  /* 0x0000005a4830723c */ /* 0x040ff20000001830 */
[----:B------:R4:W-:Y:S03]  /*16460*/  MUFU.EX2 R178, R84 ;  /* 0x0000005400b27308 */ /* 0x0009e60000000800 */
[----:B-1----:R-:W-:Y:S01]  /*16470*/  FFMA.FTZ R80, R186, c[0x0][0x2d0], -R71 ;  /* 0x0000b400ba507a23 */ /* 0x002fe20000010847 */
[----:B------:R-:W-:Y:S06]  /*16480*/  MOV R186, R117 ;  /* 0x0000007500ba7202 */ /* 0x000fec0000000f00 */
[----:B------:R1:W-:Y:S01]  /*16490*/  MUFU.EX2 R182, R80 ;  /* 0x0000005000b67308 */ /* 0x0003e20000000800 */
[----:B---3--:R-:W-:Y:S09]  /*164a0*/  FFMA.FTZ R88, R160, c[0x0][0x2d0], -R111 ;  /* 0x0000b400a0587a23 */ /* 0x008ff2000001086f */
[----:B------:R3:W-:Y:S01]  /*164b0*/  MUFU.EX2 R148, R88 ;  /* 0x0000005800947308 */ /* 0x0007e20000000800 */
[----:B----4-:R-:W-:Y:S01]  /*164c0*/  FFMA.FTZ R84, R190, c[0x0][0x2d0], -R71 ;  /* 0x0000b400be547a23 */ /* 0x010fe20000010847 */
[----:B------:R-:W-:Y:S08]  /*164d0*/  MOV R190, R113 ;  /* 0x0000007100be7202 */ /* 0x000ff00000000f00 */
[----:B------:R4:W-:Y:S01]  /*164e0*/  MUFU.EX2 R179, R84 ;  /* 0x0000005400b37308 */ /* 0x0009e20000000800 */
[----:B-1----:R-:W-:Y:S01]  /*164f0*/  FFMA.FTZ R80, R187, c[0x0][0x2d0], -R115 ;  /* 0x0000b400bb507a23 */ /* 0x002fe20000010873 */
[----:B------:R-:W-:Y:S08]  /*16500*/  MOV R187, R116 ;  /* 0x0000007400bb7202 */ /* 0x000ff00000000f00 */
[----:B------:R1:W-:Y:S01]  /*16510*/  MUFU.EX2 R151, R80 ;  /* 0x0000005000977308 */ /* 0x0003e20000000800 */
[--C-:B---3--:R-:W-:Y:S02]  /*16520*/  FFMA.FTZ R88, R193, c[0x0][0x2d0], -R156.reuse ;  /* 0x0000b400c1587a23 */ /* 0x108fe4000001089c */
[----:B------:R-:W-:Y:S07]  /*16530*/  IMAD.MOV.U32 R193, RZ, RZ, R173 ;  /* 0x000000ffffc17224 */ /* 0x000fee00078e00ad */
[----:B------:R3:W-:Y:S01]  /*16540*/  MUFU.EX2 R102, R88 ;  /* 0x0000005800667308 */ /* 0x0007e20000000800 */
[----:B----4-:R-:W-:Y:S01]  /*16550*/  FFMA.FTZ R84, R191, c[0x0][0x2d0], -R115 ;  /* 0x0000b400bf547a23 */ /* 0x010fe20000010873 */
[----:B------:R-:W-:Y:S08]  /*16560*/  MOV R191, R112 ;  /* 0x0000007000bf7202 */ /* 0x000ff00000000f00 */
[----:B------:R4:W-:Y:S01]  /*16570*/  MUFU.EX2 R177, R84 ;  /* 0x0000005400b17308 */ /* 0x0009e20000000800 */
[----:B-1----:R-:W1:Y:S08]  /*16580*/  LDSM.16.MT88.4 R80, [R208+0x800] ;  /* 0x00080000d050783b */ /* 0x002e700000004200 */
[----:B---3--:R-:W-:Y:S01]  /*16590*/  LDSM.16.MT88.4 R88, [R206+0x1000] ;  /* 0x00100000ce58783b */ /* 0x008fe20000004200 */
[--C-:B----4-:R-:W-:Y:S04]  /*165a0*/  FFMA.FTZ R84, R158, c[0x0][0x2d0], -R111.reuse ;  /* 0x0000b4009e547a23 */ /* 0x110fe8000001086f */
[----:B------:R3:W4:Y:S01]  /*165b0*/  MUFU.EX2 R150, R84 ;  /* 0x0000005400967308 */ /* 0x0007220000000800 */
[-C--:B-1----:R-:W-:Y:S08]  /*165c0*/  HMMA.16816.F32 R52, R72, R80.reuse, R52 ;  /* 0x000000504834723c */ /* 0x082ff00000001834 */
[C---:B------:R-:W-:Y:S01]  /*165d0*/  HMMA.16816.F32 R56, R76.reuse, R80, R56 ;  /* 0x000000504c38723c */ /* 0x040fe20000001838 */
[----:B---3--:R-:W1:Y:S06]  /*165e0*/  LDSM.16.MT88.4 R84, [R205+0x1000] ;  /* 0x00100000cd54783b */ /* 0x008e6c0000004200 */
[----:B------:R-:W-:Y:S01]  /*165f0*/  FFMA.FTZ R80, R161, c[0x0][0x2d0], -R111 ;  /* 0x0000b400a1507a23 */ /* 0x000fe2000001086f */
[-C--:B------:R-:W-:Y:S03]  /*16600*/  HMMA.16816.F32 R60, R76, R82.reuse, R60 ;  /* 0x000000524c3c723c */ /* 0x080fe6000000183c */
[----:B------:R3:W5:Y:S04]  /*16610*/  MUFU.EX2 R103, R80 ;  /* 0x0000005000677308 */ /* 0x0007680000000800 */
[--C-:B------:R-:W-:Y:S01]  /*16620*/  FFMA.FTZ R76, R195, c[0x0][0x2d0], -R115.reuse ;  /* 0x0000b400c34c7a23 */ /* 0x100fe20000010873 */
[----:B------:R-:W-:Y:S01]  /*16630*/  HMMA.16816.F32 R64, R72, R82, R64 ;  /* 0x000000524840723c */ /* 0x000fe20000001840 */
[----:B--2---:R-:W-:Y:S01]  /*16640*/  F2FP.PACK_AB R78, R183, R184 ;  /* 0x000000b8b74e723e */ /* 0x004fe200000000ff */
[----:B------:R-:W2:Y:S02]  /*16650*/  LDL.LU R195, [R1+0x10] ;  /* 0x0000100001c37983 */ /* 0x000ea40000300800 */
[----:B----4-:R-:W-:Y:S01]  /*16660*/  F2FP.PACK_AB R77, R149, R150 ;  /* 0x00000096954d723e */ /* 0x010fe200000000ff */
[----:B------:R4:W-:Y:S02]  /*16670*/  MUFU.EX2 R176, R76 ;  /* 0x0000004c00b07308 */ /* 0x0009e40000000800 */
[----:B------:R-:W-:Y:S02]  /*16680*/  F2FP.PACK_AB R72, R242, R243 ;  /* 0x000000f3f248723e */ /* 0x000fe400000000ff */
[----:B------:R-:W-:Y:S03]  /*16690*/  F2FP.PACK_AB R73, R239, R241 ;  /* 0x000000f1ef49723e */ /* 0x000fe600000000ff */
[----:B------:R-:W-:Y:S02]  /*166a0*/  F2FP.PACK_AB R74, R237, R238 ;  /* 0x000000eeed4a723e */ /* 0x000fe400000000ff */
[----:B------:R-:W-:Y:S01]  /*166b0*/  F2FP.PACK_AB R75, R235, R236 ;  /* 0x000000eceb4b723e */ /* 0x000fe200000000ff */
[----:B---3--:R-:W3:Y:S01]  /*166c0*/  LDSM.16.MT88.4 R80, [R209+0x1000] ;  /* 0x00100000d150783b */ /* 0x008ee20000004200 */
[----:B-----5:R-:W-:Y:S05]  /*166d0*/  F2FP.PACK_AB R79, R103, R148 ;  /* 0x00000094674f723e */ /* 0x020fea00000000ff */
[-C--:B-1----:R-:W-:Y:S01]  /*166e0*/  HMMA.16816.F32 R4, R72, R84.reuse, R4 ;  /* 0x000000544804723c */ /* 0x082fe20000001804 */
[--C-:B----4-:R-:W-:Y:S01]  /*166f0*/  FFMA.FTZ R76, R192, c[0x0][0x2d0], -R156.reuse ;  /* 0x0000b400c04c7a23 */ /* 0x110fe2000001089c */
[----:B------:R-:W-:Y:S03]  /*16700*/  MOV R192, R174 ;  /* 0x000000ae00c07202 */ /* 0x000fe60000000f00 */
[----:B------:R1:W-:Y:S02]  /*16710*/  MUFU.EX2 R101, R76 ;  /* 0x0000004c00657308 */ /* 0x0003e40000000800 */
[----:B-1----:R-:W-:Y:S07]  /*16720*/  F2FP.PACK_AB R76, R233, R92 ;  /* 0x0000005ce94c723e */ /* 0x002fee00000000ff */
[C---:B------:R-:W-:Y:S07]  /*16730*/  HMMA.16816.F32 R8, R76.reuse, R84, R8 ;  /* 0x000000544c08723c */ /* 0x040fee0000001808 */
[--C-:B------:R-:W-:Y:S01]  /*16740*/  FFMA.FTZ R84, R194, c[0x0][0x2d0], -R156.reuse ;  /* 0x0000b400c2547a23 */ /* 0x100fe2000001089c */
[-C--:B------:R-:W-:Y:S01]  /*16750*/  HMMA.16816.F32 R12, R76, R86.reuse, R12 ;  /* 0x000000564c0c723c */ /* 0x080fe2000000180c */
[----:B------:R-:W4:Y:S02]  /*16760*/  LDL.LU R194, [R1+0xc] ;  /* 0x00000c0001c27983 */ /* 0x000f240000300800 */
[----:B------:R1:W-:Y:S02]  /*16770*/  MUFU.EX2 R175, R84 ;  /* 0x0000005400af7308 */ /* 0x0003e40000000800 */
[----:B------:R-:W5:Y:S03]  /*16780*/  LDL.LU R139, [R1+0x8] ;  /* 0x00000800018b7983 */ /* 0x000f660000300800 */
[C---:B------:R-:W-:Y:S01]  /*16790*/  HMMA.16816.F32 R16, R72.reuse, R86, R16 ;  /* 0x000000564810723c */ /* 0x040fe20000001810 */
[----:B------:R-:W2:Y:S07]  /*167a0*/  LDL.LU R136, [R1+0x4] ;  /* 0x0000040001887983 */ /* 0x000eae0000300800 */
[-C--:B---3--:R-:W-:Y:S08]  /*167b0*/  HMMA.16816.F32 R20, R72, R80.reuse, R20 ;  /* 0x000000504814723c */ /* 0x088ff00000001814 */
[C---:B------:R-:W-:Y:S01]  /*167c0*/  HMMA.16816.F32 R24, R76.reuse, R80, R24 ;  /* 0x000000504c18723c */ /* 0x040fe20000001818 */
[--C-:B-1----:R-:W-:Y:S03]  /*167d0*/  FFMA.FTZ R84, R197, c[0x0][0x2d0], -R156.reuse ;  /* 0x0000b400c5547a23 */ /* 0x102fe6000001089c */
[----:B------:R-:W-:Y:S03]  /*167e0*/  MOV R197, R168 ;  /* 0x000000a800c57202 */ /* 0x000fe60000000f00 */
[----:B------:R-:W-:Y:S01]  /*167f0*/  FFMA.FTZ R80, R223, c[0x0][0x2d0], -R115 ;  /* 0x0000b400df507a23 */ /* 0x000fe20000010873 */
[-C--:B------:R-:W-:Y:S01]  /*16800*/  HMMA.16816.F32 R28, R76, R82.reuse, R28 ;  /* 0x000000524c1c723c */ /* 0x080fe2000000181c */
[----:B------:R1:W-:Y:S07]  /*16810*/  MUFU.EX2 R174, R84 ;  /* 0x0000005400ae7308 */ /* 0x0003ee0000000800 */
[C---:B------:R-:W-:Y:S03]  /*16820*/  HMMA.16816.F32 R32, R72.reuse, R82, R32 ;  /* 0x000000524820723c */ /* 0x040fe60000001820 */
[----:B------:R3:W-:Y:S05]  /*16830*/  MUFU.EX2 R171, R80 ;  /* 0x0000005000ab7308 */ /* 0x0007ea0000000800 */
[-C--:B------:R-:W-:Y:S08]  /*16840*/  HMMA.16816.F32 R36, R72, R88.reuse, R36 ;  /* 0x000000584824723c */ /* 0x080ff00000001824 */
[C---:B------:R-:W-:Y:S01]  /*16850*/  HMMA.16816.F32 R40, R76.reuse, R88, R40 ;  /* 0x000000584c28723c */ /* 0x040fe20000001828 */
[----:B-1----:R-:W-:Y:S04]  /*16860*/  FFMA.FTZ R84, R203, c[0x0][0x2d0], -R71 ;  /* 0x0000b400cb547a23 */ /* 0x002fe80000010847 */
[----:B------:R1:W-:Y:S03]  /*16870*/  MUFU.EX2 R172, R84 ;  /* 0x0000005400ac7308 */ /* 0x0003e60000000800 */
[-C--:B------:R-:W-:Y:S01]  /*16880*/  HMMA.16816.F32 R44, R76, R90.reuse, R44 ;  /* 0x0000005a4c2c723c */ /* 0x080fe2000000182c */
[----:B---3--:R-:W-:Y:S07]  /*16890*/  FFMA.FTZ R80, R224, c[0x0][0x2d0], -R115 ;  /* 0x0000b400e0507a23 */ /* 0x008fee0000010873 */
[C---:B------:R-:W-:Y:S01]  /*168a0*/  HMMA.16816.F32 R48, R72.reuse, R90, R48 ;  /* 0x0000005a4830723c */ /* 0x040fe20000001830 */
[----:B------:R3:W3:Y:S01]  /*168b0*/  MUFU.EX2 R170, R80 ;  /* 0x0000005000aa7308 */ /* 0x0006e20000000800 */
[----:B------:R-:W-:Y:S02]  /*168c0*/  LDSM.16.MT88.4 R88, [R206+0x1800] ;  /* 0x00180000ce58783b */ /* 0x000fe40000004200 */
[--C-:B-1----:R-:W-:Y:S07]  /*168d0*/  FFMA.FTZ R84, R222, c[0x0][0x2d0], -R71.reuse ;  /* 0x0000b400de547a23 */ /* 0x102fee0000010847 */
[----:B------:R1:W1:Y:S01]  /*168e0*/  MUFU.EX2 R173, R84 ;  /* 0x0000005400ad7308 */ /* 0x0002620000000800 */
[--C-:B---3--:R-:W-:Y:S01]  /*168f0*/  FFMA.FTZ R80, R225, c[0x0][0x2d0], -R71.reuse ;  /* 0x0000b400e1507a23 */ /* 0x108fe20000010847 */
[----:B------:R-:W-:Y:S01]  /*16900*/  F2FP.PACK_AB R105, R170, R171 ;  /* 0x000000abaa69723e */ /* 0x000fe200000000ff */
[----:B------:R-:W-:Y:S07]  /*16910*/  FFMA.FTZ R71, R226, c[0x0][0x2d0], -R71 ;  /* 0x0000b400e2477a23 */ /* 0x000fee0000010847 */
[----:B------:R3:W-:Y:S10]  /*16920*/  MUFU.EX2 R169, R80 ;  /* 0x0000005000a97308 */ /* 0x0007f40000000800 */
[----:B------:R3:W3:Y:S01]  /*16930*/  MUFU.EX2 R168, R71 ;  /* 0x0000004700a87308 */ /* 0x0006e20000000800 */
[----:B-1----:R-:W1:Y:S01]  /*16940*/  LDSM.16.MT88.4 R84, [R208+0x1000] ;  /* 0x00100000d054783b */ /* 0x002e620000004200 */
[----:B------:R-:W-:Y:S07]  /*16950*/  F2FP.PACK_AB R104, R173, R172 ;  /* 0x000000acad68723e */ /* 0x000fee00000000ff */
[----:B---3--:R-:W3:Y:S01]  /*16960*/  LDSM.16.MT88.4 R80, [R205+0x1800] ;  /* 0x00180000cd50783b */ /* 0x008ee20000004200 */
[--C-:B------:R-:W-:Y:S01]  /*16970*/  FFMA.FTZ R71, R227, c[0x0][0x2d0], -R115.reuse ;  /* 0x0000b400e3477a23 */ /* 0x100fe20000010873 */
[----:B------:R-:W-:Y:S01]  /*16980*/  F2FP.PACK_AB R106, R168, R169 ;  /* 0x000000a9a86a723e */ /* 0x000fe200000000ff */
[----:B------:R-:W-:Y:S02]  /*16990*/  FFMA.FTZ R115, R229, c[0x0][0x2d0], -R115 ;  /* 0x0000b400e5737a23 */ /* 0x000fe40000010873 */
[----:B------:R3:W-:Y:S10]  /*169a0*/  MUFU.EX2 R167, R71 ;  /* 0x0000004700a77308 */ /* 0x0007f40000000800 */
[----:B------:R-:W3:Y:S01]  /*169b0*/  MUFU.EX2 R166, R115 ;  /* 0x0000007300a67308 */ /* 0x000ee20000000800 */
[-C--:B-1----:R-:W-:Y:S08]  /*169c0*/  HMMA.16816.F32 R52, R72, R84.reuse, R52 ;  /* 0x000000544834723c */ /* 0x082ff00000001834 */
[C---:B------:R-:W-:Y:S01]  /*169d0*/  HMMA.16816.F32 R56, R76.reuse, R84, R56 ;  /* 0x000000544c38723c */ /* 0x040fe20000001838 */
[--C-:B---3--:R-:W-:Y:S07]  /*169e0*/  FFMA.FTZ R71, R196, c[0x0][0x2d0], -R111.reuse ;  /* 0x0000b400c4477a23 */ /* 0x108fee000001086f */
[-C--:B------:R-:W-:Y:S01]  /*169f0*/  HMMA.16816.F32 R60, R76, R86.reuse, R60 ;  /* 0x000000564c3c723c */ /* 0x080fe2000000183c */
[----:B------:R1:W-:Y:S03]  /*16a00*/  MUFU.EX2 R100, R71 ;  /* 0x0000004700647308 */ /* 0x0003e60000000800 */
[----:B------:R-:W-:Y:S03]  /*16a10*/  F2FP.PACK_AB R107, R166, R167 ;  /* 0x000000a7a66b723e */ /* 0x000fe600000000ff */
        /* <DEDUP_REMOVED lines=8> */
[--C-:B-1----:R-:W-:Y:S01]  /*16aa0*/  FFMA.FTZ R71, R200, c[0x0][0x2d0], -R111.reuse ;  /* 0x0000b400c8477a23 */ /* 0x102fe2000001086f */
[----:B------:R-:W-:Y:S05]  /*16ab0*/  IADD3 R200, R220, -0x1, RZ ;  /* 0xffffffffdcc87810 */ /* 0x000fea0007ffe0ff */
[-C--:B------:R-:W-:Y:S01]  /*16ac0*/  HMMA.16816.F32 R4, R72, R80.reuse, R4 ;  /* 0x000000504804723c */ /* 0x080fe20000001804 */
[----:B------:R1:W1:Y:S02]  /*16ad0*/  MUFU.EX2 R158, R71 ;  /* 0x00000047009e7308 */ /* 0x0002640000000800 */
[--C-:B-1----:R-:W-:Y:S01]  /*16ae0*/  FFMA.FTZ R71, R201, c[0x0][0x2d0], -R111.reuse ;  /* 0x0000b400c9477a23 */ /* 0x102fe2000001086f */
[----:B------:R-:W-:Y:S07]  /*16af0*/  F2FP.PACK_AB R77, R158, R100 ;  /* 0x000000649e4d723e */ /* 0x000fee00000000ff */
[----:B------:R1:W-:Y:S02]  /*16b00*/  MUFU.EX2 R157, R71 ;  /* 0x00000047009d7308 */ /* 0x0003e40000000800 */
[--C-:B-1----:R-:W-:Y:S08]  /*16b10*/  FFMA.FTZ R71, R202, c[0x0][0x2d0], -R111.reuse ;  /* 0x0000b400ca477a23 */ /* 0x102ff0000001086f */
[----:B------:R1:W1:Y:S02]  /*16b20*/  MUFU.EX2 R114, R71 ;  /* 0x0000004700727308 */ /* 0x0002640000000800 */
[--C-:B-1----:R-:W-:Y:S01]  /*16b30*/  FFMA.FTZ R71, R228, c[0x0][0x2d0], -R156.reuse ;  /* 0x0000b400e4477a23 */ /* 0x102fe2000001089c */
[----:B------:R-:W-:Y:S07]  /*16b40*/  F2FP.PACK_AB R79, R114, R157 ;  /* 0x0000009d724f723e */ /* 0x000fee00000000ff */
        /* <DEDUP_REMOVED lines=10> */
[C---:B------:R-:W-:Y:S01]  /*16bf0*/  HMMA.16816.F32 R32, R72.reuse, R86, R32 ;  /* 0x000000564820723c */ /* 0x040fe20000001820 */
[--C-:B-1----:R-:W-:Y:S03]  /*16c00*/  FFMA.FTZ R71, R231, c[0x0][0x2d0], -R156.reuse ;  /* 0x0000b400e7477a23 */ /* 0x102fe6000001089c */
[----:B---3--:R-:W-:Y:S01]  /*16c10*/  F2FP.PACK_AB R152, R159, R161 ;  /* 0x000000a19f98723e */ /* 0x008fe200000000ff */
[----:B------:R1:W-:Y:S01]  /*16c20*/  MUFU.EX2 R160, R71 ;  /* 0x0000004700a07308 */ /* 0x0003e20000000800 */
[----:B------:R-:W-:Y:S02]  /*16c30*/  FFMA.FTZ R156, R232, c[0x0][0x2d0], -R156 ;  /* 0x0000b400e89c7a23 */ /* 0x000fe4000001089c */
[-C--:B------:R-:W-:Y:S07]  /*16c40*/  HMMA.16816.F32 R36, R72, R88.reuse, R36 ;  /* 0x000000584824723c */ /* 0x080fee0000001824 */
[----:B------:R-:W3:Y:S01]  /*16c50*/  MUFU.EX2 R115, R156 ;  /* 0x0000009c00737308 */ /* 0x000ee20000000800 */
[C---:B------:R-:W-:Y:S08]  /*16c60*/  HMMA.16816.F32 R40, R76.reuse, R88, R40 ;  /* 0x000000584c28723c */ /* 0x040ff00000001828 */
[-C--:B------:R-:W-:Y:S01]  /*16c70*/  HMMA.16816.F32 R44, R76, R90.reuse, R44 ;  /* 0x0000005a4c2c723c */ /* 0x080fe2000000182c */
[--C-:B-1----:R-:W-:Y:S07]  /*16c80*/  FFMA.FTZ R71, R199, c[0x0][0x2d0], -R111.reuse ;  /* 0x0000b400c7477a23 */ /* 0x102fee000001086f */
[C---:B------:R-:W-:Y:S01]  /*16c90*/  HMMA.16816.F32 R48, R72.reuse, R90, R48 ;  /* 0x0000005a4830723c */ /* 0x040fe20000001830 */
[----:B------:R1:W-:Y:S03]  /*16ca0*/  MUFU.EX2 R113, R71 ;  /* 0x0000004700717308 */ /* 0x0003e60000000800 */
[----:B---3--:R-:W-:Y:S04]  /*16cb0*/  F2FP.PACK_AB R154, R115, R160 ;  /* 0x000000a0739a723e */ /* 0x008fe800000000ff */
[-C--:B--2---:R-:W-:Y:S08]  /*16cc0*/  HMMA.16816.F32 R52, R72, R80.reuse, R52 ;  /* 0x000000504834723c */ /* 0x084ff00000001834 */
[C---:B------:R-:W-:Y:S08]  /*16cd0*/  HMMA.16816.F32 R56, R76.reuse, R80, R56 ;  /* 0x000000504c38723c */ /* 0x040ff00000001838 */
[-C--:B------:R-:W-:Y:S01]  /*16ce0*/  HMMA.16816.F32 R60, R76, R82.reuse, R60 ;  /* 0x000000524c3c723c */ /* 0x080fe2000000183c */
[----:B-1----:R-:W-:Y:S04]  /*16cf0*/  FFMA.FTZ R71, R198, c[0x0][0x2d0], -R111 ;  /* 0x0000b400c6477a23 */ /* 0x002fe8000001086f */
[----:B------:R-:W1:Y:S03]  /*16d00*/  MUFU.EX2 R112, R71 ;  /* 0x0000004700707308 */ /* 0x000e660000000800 */
[----:B------:R-:W-:Y:S08]  /*16d10*/  HMMA.16816.F32 R64, R72, R82, R64 ;  /* 0x000000524840723c */ /* 0x000ff00000001840 */
[-C--:B------:R-:W-:Y:S07]  /*16d20*/  HMMA.16816.F32 R116, R104, R128.reuse, R4 ;  /* 0x000000806874723c */ /* 0x080fee0000001804 */
[----:B-----5:R-:W-:Y:S01]  /*16d30*/  FFMA.FTZ R4, R69, R139, R185 ;  /* 0x0000008b45047223 */ /* 0x020fe200000100b9 */
[----:B------:R-:W-:Y:S01]  /*16d40*/  MOV R185, R138 ;  /* 0x0000008a00b97202 */ /* 0x000fe20000000f00 */
[----:B------:R-:W-:Y:S03]  /*16d50*/  FFMA.FTZ R6, R68, R136, R137 ;  /* 0x0000008844067223 */ /* 0x000fe60000010089 */
[----:B----4-:R-:W-:Y:S01]  /*16d60*/  FFMA.FTZ R5, R2, R194, R197 ;  /* 0x000000c202057223 */ /* 0x010fe200000100c5 */
[----:B-1----:R-:W-:Y:S01]  /*16d70*/  F2FP.PACK_AB R153, R112, R113 ;  /* 0x000000717099723e */ /* 0x002fe200000000ff */
[--C-:B------:R-:W-:Y:S02]  /*16d80*/  FFMA.FTZ R71, R162, c[0x0][0x2d0], -R111.reuse ;  /* 0x0000b400a2477a23 */ /* 0x100fe4000001086f */
[----:B------:R-:W-:Y:S02]  /*16d90*/  FFMA.FTZ R111, R70, c[0x0][0x2d0], -R111 ;  /* 0x0000b400466f7a23 */ /* 0x000fe4000001086f */
[----:B------:R-:W-:Y:S02]  /*16da0*/  FADD.FTZ R4, R193, R4 ;  /* 0x00000004c1047221 */ /* 0x000fe40000010000 */
[----:B------:R-:W-:Y:S01]  /*16db0*/  FADD.FTZ R2, R143, R6 ;  /* 0x000000068f027221 */ /* 0x000fe20000010000 */
[----:B------:R1:W-:Y:S01]  /*16dc0*/  MUFU.EX2 R70, R111 ;  /* 0x0000006f00467308 */ /* 0x0003e20000000800 */
[----:B------:R-:W-:Y:S02]  /*16dd0*/  FADD.FTZ R5, R142, R5 ;  /* 0x000000058e057221 */ /* 0x000fe40000010000 */
[----:B------:R-:W-:Y:S02]  /*16de0*/  FADD.FTZ R7, R141, R4 ;  /* 0x000000048d077221 */ /* 0x000fe40000010000 */
[----:B------:R-:W-:Y:S02]  /*16df0*/  FADD.FTZ R6, R140, R2 ;  /* 0x000000028c067221 */ /* 0x000fe40000010000 */
[----:B------:R-:W-:Y:S02]  /*16e00*/  FADD.FTZ R4, R192, R5 ;  /* 0x00000005c0047221 */ /* 0x000fe40000010000 */
[----:B------:R-:W-:Y:S01]  /*16e10*/  FFMA.FTZ R2, R0, R195, R163 ;  /* 0x000000c300027223 */ /* 0x000fe200000100a3 */
[----:B------:R-:W2:Y:S01]  /*16e20*/  MUFU.EX2 R71, R71 ;  /* 0x0000004700477308 */ /* 0x000ea20000000800 */
[----:B------:R-:W-:Y:S01]  /*16e30*/  FADD.FTZ R0, R191, R7 ;  /* 0x00000007bf007221 */ /* 0x000fe20000010000 */
[----:B-1----:R-:W-:Y:S02]  /*16e40*/  MOV R111, R110 ;  /* 0x0000006e006f7202 */ /* 0x002fe40000000f00 */
[----:B--2---:R-:W-:Y:S07]  /*16e50*/  F2FP.PACK_AB R155, R70, R71 ;  /* 0x00000047469b723e */ /* 0x004fee00000000ff */
[C---:B------:R-:W-:Y:S07]  /*16e60*/  HMMA.16816.F32 R120, R152.reuse, R128, R8 ;  /* 0x000000809878723c */ /* 0x040fee0000001808 */
[----:B------:R-:W-:Y:S01]  /*16e70*/  FADD.FTZ R10, R190, R6 ;  /* 0x00000006be0a7221 */ /* 0x000fe20000010000 */
[-C--:B------:R-:W-:Y:S01]  /*16e80*/  HMMA.16816.F32 R124, R152, R130.reuse, R12 ;  /* 0x00000082987c723c */ /* 0x080fe2000000180c */
[----:B------:R-:W-:Y:S01]  /*16e90*/  FADD.FTZ R8, R189, R4 ;  /* 0x00000004bd087221 */ /* 0x000fe20000010000 */
[----:B------:R-:W2:Y:S02]  /*16ea0*/  LDL R13, [R1+0x20] ;  /* 0x00002000010d7983 */ /* 0x000ea40000100800 */
[----:B------:R-:W-:Y:S02]  /*16eb0*/  FADD.FTZ R11, R164, R2 ;  /* 0x00000002a40b7221 */ /* 0x000fe40000010000 */
[----:B------:R-:W-:Y:S01]  /*16ec0*/  FADD.FTZ R9, R251, R0 ;  /* 0x00000000fb097221 */ /* 0x000fe20000010000 */
[----:B------:R-:W1:Y:S01]  /*16ed0*/  LDSM.16.MT88.4 R4, [R208+0x2000] ;  /* 0x00200000d004783b */ /* 0x000e620000004200 */
[----:B------:R-:W-:Y:S01]  /*16ee0*/  FADD.FTZ R2, R252, R10 ;  /* 0x0000000afc027221 */ /* 0x000fe20000010000 */
[C---:B------:R-:W-:Y:S03]  /*16ef0*/  HMMA.16816.F32 R128, R104.reuse, R130, R16 ;  /* 0x000000826880723c */ /* 0x040fe60000001810 */
[----:B------:R-:W-:Y:S02]  /*16f00*/  FADD.FTZ R0, R247, R8 ;  /* 0x00000008f7007221 */ /* 0x000fe40000010000 */
[----:B------:R-:W-:Y:S02]  /*16f10*/  FADD.FTZ R8, R248, R11 ;  /* 0x0000000bf8087221 */ /* 0x000fe40000010000 */
[----:B------:R-:W-:Y:S01]  /*16f20*/  FADD.FTZ R9, R188, R9 ;  /* 0x00000009bc097221 */ /* 0x000fe20000010000 */
[-C--:B------:R-:W-:Y:S01]  /*16f30*/  HMMA.16816.F32 R132, R104, R144.reuse, R20 ;  /* 0x000000906884723c */ /* 0x080fe20000001814 */
[----:B------:R-:W-:Y:S03]  /*16f40*/  FADD.FTZ R2, R187, R2 ;  /* 0x00000002bb027221 */ /* 0x000fe60000010000 */
[----:B------:R-:W-:Y:S02]  /*16f50*/  FADD.FTZ R0, R246, R0 ;  /* 0x00000000f6007221 */ /* 0x000fe40000010000 */
[----:B------:R-:W-:Y:S02]  /*16f60*/  FADD.FTZ R10, R165, R8 ;  /* 0x00000008a50a7221 */ /* 0x000fe40000010000 */
        /* <DEDUP_REMOVED lines=31> */
[----:B------:R-:W-:Y:S02]  /*17160*/  FADD.FTZ R11, R151, R2 ;  /* 0x00000002970b7221 */ /* 0x000fe40000010000 */
[----:B------:R-:W-:Y:S02]  /*17170*/  FADD.FTZ R8, R148, R8 ;  /* 0x0000000894087221 */ /* 0x000fe40000010000 */
[-C--:B-1----:R-:W-:Y:S01]  /*17180*/  HMMA.16816.F32 R148, R104, R4.reuse, R52 ;  /* 0x000000046894723c */ /* 0x082fe20000001834 */
        /* <DEDUP_REMOVED lines=20> */
[----:B------:R-:W-:Y:S01]  /*172d0*/  FADD.FTZ R4, R114, R4 ;  /* 0x0000000472047221 */ /* 0x000fe20000010000 */
[----:B------:R-:W-:Y:S01]  /*172e0*/  MOV R114, R3 ;  /* 0x0000000300727202 */ /* 0x000fe20000000f00 */
[----:B------:R-:W-:Y:S03]  /*172f0*/  FADD.FTZ R0, R161, R9 ;  /* 0x00000009a1007221 */ /* 0x000fe60000010000 */
        /* <DEDUP_REMOVED lines=10> */
[----:B------:R1:W-:Y:S01]  /*173a0*/  STL [R1+0x8], R6 ;  /* 0x0000080601007387 */ /* 0x0003e20000100800 */
[----:B------:R-:W-:Y:S01]  /*173b0*/  FADD.FTZ R4, R160, R4 ;  /* 0x00000004a0047221 */ /* 0x000fe20000010000 */
[----:B------:R-:W-:Y:S01]  /*173c0*/  MOV R112, R109 ;  /* 0x0000006d00707202 */ /* 0x000fe20000000f00 */
[----:B------:R-:W-:Y:S01]  /*173d0*/  FADD.FTZ R0, R71, R2 ;  /* 0x0000000247007221 */ /* 0x000fe20000010000 */
[----:B------:R1:W-:Y:S01]  /*173e0*/  STL [R1+0x4], R5 ;  /* 0x0000040501007387 */ /* 0x0003e20000100800 */
[----:B------:R-:W-:Y:S02]  /*173f0*/  FADD.FTZ R2, R115, R4 ;  /* 0x0000000473027221 */ /* 0x000fe40000010000 */
[----:B------:R-:W-:Y:S03]  /*17400*/  FADD.FTZ R0, R70, R0 ;  /* 0x0000000046007221 */ /* 0x000fe60000010000 */
[----:B------:R1:W-:Y:S04]  /*17410*/  STL [R1+0xc], R2 ;  /* 0x00000c0201007387 */ /* 0x0003e80000100800 */
[----:B------:R1:W-:Y:S01]  /*17420*/  STL [R1+0x10], R0 ;  /* 0x0000100001007387 */ /* 0x0003e20000100800 */
[----:B--2---:R-:W-:Y:S01]  /*17430*/  ISETP.GT.AND P0, PT, R220, R13, PT ;  /* 0x0000000ddc00720c */ /* 0x004fe20003f04270 */
[----:B------:R-:W-:Y:S11]  /*17440*/  IMAD.MOV.U32 R220, RZ, RZ, R200 ;  /* 0x000000ffffdc7224 */ /* 0x000ff600078e00c8 */
[----:B------:R-:W-:Y:S01]  /*17450*/  @!UPT UIADD3 URZ, URZ, URZ, URZ ;  /* 0x0000003f3f3ff290 */ /* 0x000fe2000fffe03f */
[----:B-1----:R-:W-:-:S05]  /*17460*/  @P0 BRA `(.L_x_2568) ;  /* 0xffffb26000000947 */ /* 0x002fca000383ffff */
.L_x_2551:
        /* <DEDUP_REMOVED lines=25> */
.L_x_2571:
[----:B------:R-:W-:-:S04]  /*17600*/  MOV R4, c[0x0][0x32c] ;  /* 0x0000cb0000047a02 */ /* 0x000fc80000000f00 */
[----:B------:R-:W-:-:S13]  /*17610*/  ISETP.NE.AND P0, PT, R4, 0x1, PT ;  /* 0x000000010400780c */ /* 0x000fda0003f05270 */
[----:B------:R-:W-:-:S05]  /*17620*/  @P0 IMAD.HI.U32 R4, R0, c[0x0][0x330], RZ ;  /* 0x0000cc0000040a27 */ /* 0x000fca00078e00ff */
[----:B------:R-:W-:Y:S02]  /*17630*/  @P0 SHF.R.U32.HI R0, RZ, c[0x0][0x334], R4 ;  /* 0x0000cd00ff000a19 */ /* 0x000fe40000011604 */
.L_x_2572:
[----:B------:R-:W-:Y:S05]  /*17640*/  BSYNC B0 ;  /* 0x0000000000007941 */ /* 0x000fea0003800000 */
.L_x_2570:
[----:B------:R-:W-:-:S05]  /*17650*/  IMAD R0, R0, c[0x0][0x32c], RZ ;  /* 0x0000cb0000007a24 */ /* 0x000fca00078e02ff */
[----:B------:R-:W-:-:S04]  /*17660*/  IMNMX R2, R2, R0, !PT ;  /* 0x0000000002027217 */ /* 0x000fc80007800200 */
.L_x_2569:
        /* <DEDUP_REMOVED lines=12> */
.L_x_2574:
[----:B------:R-:W2:Y:S01]  /*17730*/  LDL R2, [R1+0x40] ;  /* 0x0000400001027983 */ /* 0x000ea20000100800 */
[----:B------:R-:W-:Y:S04]  /*17740*/  DEPBAR.LE SB0, 0x0 ;  /* 0x000080000000791a */ /* 0x000fe80000000000 */
[----:B------:R-:W3:Y:S01]  /*17750*/  LDL.64 R70, [R1+0x28] ;  /* 0x0000280001467983 */ /* 0x000ee20000100a00 */
[----:B------:R-:W-:Y:S05]  /*17760*/  WARPSYNC 0xffffffff ;  /* 0xffffffff00007948 */ /* 0x000fea0003800000 */
[----:B------:R-:W-:Y:S01]  /*17770*/  BAR.SYNC.DEFER_BLOCKING 0x0 ;  /* 0x0000000000007b1d */ /* 0x000fe20000010000 */
[----:B------:R-:W-:Y:S02]  /*17780*/  ISETP.GT.AND P0, PT, R240, R201, PT ;  /* 0x000000c9f000720c */ /* 0x000fe40003f04270 */
[C---:B------:R-:W-:Y:S11]  /*17790*/  IADD3 R200, R201.reuse, -0x1, RZ ;  /* 0xffffffffc9c87810 */ /* 0x040ff60007ffe0ff */
[----:B------:R-:W-:Y:S01]  /*177a0*/  @!P0 IMAD.WIDE.U32 R68, R201, c[0x0][0x208], RZ ;  /* 0x00008200c9448a25 */ /* 0x000fe200078e00ff */
[----:B------:R-:W-:Y:S02]  /*177b0*/  @!P0 MOV R73, c[0x0][0x208] ;  /* 0x0000820000498a02 */ /* 0x000fe40000000f00 */
[----:B------:R-:W-:Y:S02]  /*177c0*/  @!P0 MOV R74, 0x5 ;  /* 0x00000005004a8802 */ /* 0x000fe40000000f00 */
[C---:B------:R-:W-:Y:S02]  /*177d0*/  @!P0 SHF.L.U32 R113, R73.reuse, 0x5, RZ ;  /* 0x0000000549718819 */ /* 0x040fe400000006ff */
[----:B------:R-:W-:Y:S01]  /*177e0*/  @!P0 SHF.L.U64.HI R110, R73, R74, c[0x0][0x20c] ;  /* 0x00008300496e8619 */ /* 0x000fe2000001024a */
[----:B------:R-:W-:Y:S08]  /*177f0*/  LDSM.16.M88.4 R80, [R211] ;  /* 0x00000000d350783b */ /* 0x000ff00000000200 */
[----:B------:R-:W4:Y:S04]  /*17800*/  LDL R3, [R1+0x38] ;  /* 0x0000380001037983 */ /* 0x000f280000100800 */
[----:B------:R-:W1:Y:S08]  /*17810*/  LDSM.16.M88.4 R16, [R204] ;  /* 0x00000000cc10783b */ /* 0x000e700000000200 */
[----:B------:R-:W5:Y:S08]  /*17820*/  LDSM.16.M88.4 R76, [R211+0x2000] ;  /* 0x00200000d34c783b */ /* 0x000f700000000200 */
[----:B------:R-:W5:Y:S08]  /*17830*/  LDSM.16.M88.4 R32, [R204+0x800] ;  /* 0x00080000cc20783b */ /* 0x000f700000000200 */
[----:B------:R-:W5:Y:S08]  /*17840*/  LDSM.16.M88.4 R48, [R204+0x1000] ;  /* 0x00100000cc30783b */ /* 0x000f700000000200 */
[----:B------:R-:W5:Y:S01]  /*17850*/  LDSM.16.M88.4 R64, [R204+0x1800] ;  /* 0x00180000cc40783b */ /* 0x000f620000000200 */
[-C--:B-1----:R-:W-:Y:S07]  /*17860*/  HMMA.16816.F32 R4, R80, R16.reuse, RZ ;  /* 0x000000105004723c */ /* 0x082fee00000018ff */
[----:B------:R-:W1:Y:S01]  /*17870*/  LDSM.16.M88.4 R156, [R204+0x2000] ;  /* 0x00200000cc9c783b */ /* 0x000e620000000200 */
[C---:B-----5:R-:W-:Y:S07]  /*17880*/  HMMA.16816.F32 R8, R76.reuse, R16, RZ ;  /* 0x000000104c08723c */ /* 0x060fee00000018ff */
[----:B------:R-:W-:Y:S01]  /*17890*/  LDSM.16.M88.4 R160, [R214] ;  /* 0x00000000d6a0783b */ /* 0x000fe20000000200 */
[-C--:B------:R-:W-:Y:S07]  /*178a0*/  HMMA.16816.F32 R12, R76, R18.reuse, RZ ;  /* 0x000000124c0c723c */ /* 0x080fee00000018ff */
[----:B------:R-:W5:Y:S01]  /*178b0*/  LDSM.16.M88.4 R164, [R215] ;  /* 0x00000000d7a4783b */ /* 0x000f620000000200 */
[C---:B------:R-:W-:Y:S07]  /*178c0*/  HMMA.16816.F32 R16, R80.reuse, R18, RZ ;  /* 0x000000125010723c */ /* 0x040fee00000018ff */
[----:B------:R-:W1:Y:S01]  /*178d0*/  LDSM.16.M88.4 R168, [R214+0x2000] ;  /* 0x00200000d6a8783b */ /* 0x000e620000000200 */
[-C--:B------:R-:W-:Y:S07]  /*178e0*/  HMMA.16816.F32 R20, R80, R32.reuse, RZ ;  /* 0x000000205014723c */ /* 0x080fee00000018ff */
[----:B------:R-:W1:Y:S01]  /*178f0*/  LDSM.16.M88.4 R172, [R219] ;  /* 0x00000000dbac783b */ /* 0x000e620000000200 */
[C---:B------:R-:W-:Y:S07]  /*17900*/  HMMA.16816.F32 R24, R76.reuse, R32, RZ ;  /* 0x000000204c18723c */ /* 0x040fee00000018ff */
[----:B------:R-:W1:Y:S01]  /*17910*/  LDSM.16.M88.4 R176, [R218] ;  /* 0x00000000dab0783b */ /* 0x000e620000000200 */
[-C--:B------:R-:W-:Y:S07]  /*17920*/  HMMA.16816.F32 R28, R76, R34.reuse, RZ ;  /* 0x000000224c1c723c */ /* 0x080fee00000018ff */
[----:B------:R-:W1:Y:S01]  /*17930*/  LDSM.16.M88.4 R180, [R217] ;  /* 0x00000000d9b4783b */ /* 0x000e620000000200 */
[C---:B------:R-:W-:Y:S07]  /*17940*/  HMMA.16816.F32 R32, R80.reuse, R34, RZ ;  /* 0x000000225020723c */ /* 0x040fee00000018ff */
[----:B------:R-:W1:Y:S01]  /*17950*/  LDSM.16.M88.4 R184, [R216] ;  /* 0x00000000d8b8783b */ /* 0x000e620000000200 */
[-C--:B------:R-:W-:Y:S07]  /*17960*/  HMMA.16816.F32 R36, R80, R48.reuse, RZ ;  /* 0x000000305024723c */ /* 0x080fee00000018ff */
[----:B------:R-:W5:Y:S04]  /*17970*/  LDL R220, [R1+0x3c] ;  /* 0x00003c0001dc7983 */ /* 0x000f680000100800 */
[----:B------:R-:W5:Y:S01]  /*17980*/  LDL.64 R202, [R1+0x30] ;  /* 0x0000300001ca7983 */ /* 0x000f620000100a00 */
[C---:B------:R-:W-:Y:S05]  /*17990*/  HMMA.16816.F32 R40, R76.reuse, R48, RZ ;  /* 0x000000304c28723c */ /* 0x040fea00000018ff */
[----:B------:R-:W5:Y:S04]  /*179a0*/  LDL.LU R245, [R1+0x8] ;  /* 0x0000080001f57983 */ /* 0x000f680000300800 */
[----:B------:R-:W5:Y:S01]  /*179b0*/  LDL.LU R244, [R1+0x4] ;  /* 0x0000040001f47983 */ /* 0x000f620000300800 */
[-C--:B------:R-:W-:Y:S03]  /*179c0*/  HMMA.16816.F32 R44, R76, R50.reuse, RZ ;  /* 0x000000324c2c723c */ /* 0x080fe600000018ff */
[----:B------:R-:W5:Y:S04]  /*179d0*/  LDL.LU R243, [R1+0xc] ;  /* 0x00000c0001f37983 */ /* 0x000f680000300800 */
[----:B------:R-:W5:Y:S01]  /*179e0*/  LDL.LU R242, [R1+0x10] ;  /* 0x0000100001f27983 */ /* 0x000f620000300800 */
[C---:B------:R-:W-:Y:S08]  /*179f0*/  HMMA.16816.F32 R48, R80.reuse, R50, RZ ;  /* 0x000000325030723c */ /* 0x040ff000000018ff */
[-C--:B------:R-:W-:Y:S08]  /*17a00*/  HMMA.16816.F32 R52, R80, R64.reuse, RZ ;  /* 0x000000405034723c */ /* 0x080ff000000018ff */
[C---:B------:R-:W-:Y:S08]  /*17a10*/  HMMA.16816.F32 R56, R76.reuse, R64, RZ ;  /* 0x000000404c38723c */ /* 0x040ff000000018ff */
[-C--:B------:R-:W-:Y:S08]  /*17a20*/  HMMA.16816.F32 R60, R76, R66.reuse, RZ ;  /* 0x000000424c3c723c */ /* 0x080ff000000018ff */
[C---:B------:R-:W-:Y:S02]  /*17a30*/  HMMA.16816.F32 R64, R80.reuse, R66, RZ ;  /* 0x000000425040723c */ /* 0x040fe400000018ff */
[----:B--2---:R-:W-:Y:S02]  /*17a40*/  LOP3.LUT P4, RZ, R2, 0x80, RZ, 0xc0, !PT ;  /* 0x0000008002ff7812 */ /* 0x004fe4000788c0ff */
[----:B------:R-:W-:Y:S05]  /*17a50*/  @!P0 SHF.R.S32.HI R2, RZ, 0x1f, R201 ;  /* 0x0000001fff028819 */ /* 0x000fea00000114c9 */
[----:B------:R-:W-:Y:S04]  /*17a60*/  @!P0 IMAD R2, R2, c[0x0][0x208], RZ ;  /* 0x0000820002028a24 */ /* 0x000fe800078e02ff */
[----:B------:R-:W-:Y:S05]  /*17a70*/  @!P0 IMAD R2, R201, c[0x0][0x20c], R2 ;  /* 0x00008300c9028a24 */ /* 0x000fea00078e0202 */
[----:B------:R-:W-:Y:S02]  /*17a80*/  @!P0 IADD3 R69, R69, R2, RZ ;  /* 0x0000000245458210 */ /* 0x000fe40007ffe0ff */
[----:B---3--:R-:W-:Y:S03]  /*17a90*/  @!P0 MOV R2, R70 ;  /* 0x0000004600028202 */ /* 0x008fe60000000f00 */
[----:B------:R-:W-:Y:S02]  /*17aa0*/  @!P0 IMAD R72, R69, 0x50, RZ ;  /* 0x0000005045488824 */ /* 0x000fe400078e02ff */
[----:B----4-:R-:W-:Y:S02]  /*17ab0*/  @!P0 IMAD.WIDE.U32 R2, R68, 0x50, R2 ;  /* 0x0000005044028825 */ /* 0x010fe400078e0002 */
[-C--:B-1----:R-:W-:Y:S03]  /*17ac0*/  HMMA.16816.F32 R68, R80, R156.reuse, RZ ;  /* 0x0000009c5044723c */ /* 0x082fe600000018ff */
[----:B------:R-:W-:Y:S02]  /*17ad0*/  @!P0 IADD3 R3, R3, R72, RZ ;  /* 0x0000004803038210 */ /* 0x000fe40007ffe0ff */
[C---:B------:R-:W-:Y:S03]  /*17ae0*/  @!P0 LEA R108, P1, R2.reuse, c[0x0][0x1f8], 0x1 ;  /* 0x00007e00026c8a11 */ /* 0x040fe600078208ff */
[C---:B------:R-:W-:Y:S04]  /*17af0*/  HMMA.16816.F32 R72, R76.reuse, R156, RZ ;  /* 0x0000009c4c48723c */ /* 0x040fe800000018ff */
[----:B------:R-:W-:Y:S02]  /*17b00*/  @!P0 LEA.HI.X R109, R2, c[0x0][0x1fc], R3, 0x1, P1 ;  /* 0x00007f00026d8a11 */ /* 0x000fe400008f0c03 */
[-C--:B------:R-:W-:Y:S02]  /*17b10*/  @!P0 IADD3 R2, P1, R108, R113.reuse, RZ ;  /* 0x000000716c028210 */ /* 0x080fe40007f3e0ff */
[-C--:B------:R-:W-:Y:S01]  /*17b20*/  HMMA.16816.F32 R76, R76, R158.reuse, RZ ;  /* 0x0000009e4c4c723c */ /* 0x080fe200000018ff */
[----:B------:R-:W-:Y:S01]  /*17b30*/  @!PT LDS RZ, [RZ] ;  /* 0x00000000fffff984 */ /* 0x000fe20000000800 */
[----:B------:R-:W-:Y:S01]  /*17b40*/  @!PT LDS RZ, [RZ] ;  /* 0x00000000fffff984 */ /* 0x000fe20000000800 */
[----:B------:R-:W-:Y:S01]  /*17b50*/  @!PT LDS RZ, [RZ] ;  /* 0x00000000fffff984 */ /* 0x000fe20000000800 */
[----:B------:R1:W-:Y:S03]  /*17b60*/  @!P0 LDGSTS.E.BYPASS.LTC128B.128 [R221+0x100], [R108.64], !P4 ;  /* 0x001000006cdd8fae */ /* 0x0003e6000e101d48 */
[-C--:B------:R-:W-:Y:S02]  /*17b70*/  @!P0 IADD3.X R3, R109, R110.reuse, RZ, P1, !PT ;  /* 0x0000006e6d038210 */ /* 0x080fe40000ffe4ff */
[-C--:B------:R-:W-:Y:S02]  /*17b80*/  @!P0 IADD3 R156, P3, R2, R113.reuse, RZ ;  /* 0x00000071029c8210 */ /* 0x080fe40007f7e0ff */
[----:B------:R-:W-:Y:S01]  /*17b90*/  HMMA.16816.F32 R80, R80, R158, RZ ;  /* 0x0000009e5050723c */ /* 0x000fe200000018ff */
[----:B------:R2:W-:Y:S03]  /*17ba0*/  @!P0 LDGSTS.E.BYPASS.LTC128B.128 [R221+0x900], [R2.64], !P4 ;  /* 0x0090000002dd8fae */ /* 0x0005e6000e101d48 */
[-C--:B------:R-:W-:Y:S02]  /*17bb0*/  @!P0 IADD3.X R157, R3, R110.reuse, RZ, P3, !PT ;  /* 0x0000006e039d8210 */ /* 0x080fe40001ffe4ff */
[-C--:B------:R-:W-:Y:S02]  /*17bc0*/  @!P0 IADD3 R112, P2, R156, R113.reuse, RZ ;  /* 0x000000719c708210 */ /* 0x080fe40007f5e0ff */
[-C--:B-----5:R-:W-:Y:S01]  /*17bd0*/  HMMA.16816.F32 R4, R160, R164.reuse, R4 ;  /* 0x000000a4a004723c */ /* 0x0a0fe20000001804 */
[----:B------:R3:W-:Y:S07]  /*17be0*/  @!P0 LDGSTS.E.BYPASS.LTC128B.128 [R221+0x1100], [R156.64], !P4 ;  /* 0x011000009cdd8fae */ /* 0x0007ee000e101d48 */
[C---:B------:R-:W-:Y:S04]  /*17bf0*/  HMMA.16816.F32 R8, R168.reuse, R164, R8 ;  /* 0x000000a4a808723c */ /* 0x040fe80000001808 */
[----:B-1----:R-:W-:Y:S02]  /*17c00*/  @!P0 IADD3 R108, P1, R112, R113, RZ ;  /* 0x00000071706c8210 */ /* 0x002fe40007f3e0ff */
[-C--:B------:R-:W-:Y:S02]  /*17c10*/  @!P0 IADD3.X R113, R157, R110.reuse, RZ, P2, !PT ;  /* 0x0000006e9d718210 */ /* 0x080fe400017fe4ff */
[-C--:B------:R-:W-:Y:S03]  /*17c20*/  HMMA.16816.F32 R12, R168, R166.reuse, R12 ;  /* 0x000000a6a80c723c */ /* 0x080fe6000000180c */
[----:B------:R1:W-:Y:S01]  /*17c30*/  @!P0 LDGSTS.E.BYPASS.LTC128B.128 [R221+0x1900], [R112.64], !P4 ;  /* 0x0190000070dd8fae */ /* 0x0003e2000e101d48 */
[----:B------:R-:W-:Y:S04]  /*17c40*/  @!P0 IADD3.X R109, R113, R110, RZ, P1, !PT ;  /* 0x0000006e716d8210 */ /* 0x000fe80000ffe4ff */
[C---:B------:R-:W-:Y:S03]  /*17c50*/  HMMA.16816.F32 R16, R160.reuse, R166, R16 ;  /* 0x000000a6a010723c */ /* 0x040fe60000001810 */
[----:B------:R4:W-:Y:S01]  /*17c60*/  @!P0 LDGSTS.E.BYPASS.LTC128B.128 [R221+0x2100], [R108.64], !P4 ;  /* 0x021000006cdd8fae */ /* 0x0009e2000e101d48 */
[----:B------:R-:W-:Y:S04]  /*17c70*/  ISETP.GT.AND P0, PT, R201, R240, PT ;  /* 0x000000f0c900720c */ /* 0x000fe80003f04270 */
[-C--:B------:R-:W-:Y:S03]  /*17c80*/  HMMA.16816.F32 R20, R160, R172.reuse, R20 ;  /* 0x000000aca014723c */ /* 0x080fe60000001814 */
[----:B---3--:R-:W-:Y:S05]  /*17c90*/  LDSM.16.M88.4 R156, [R212] ;  /* 0x00000000d49c783b */ /* 0x008fea0000000200 */
[C---:B------:R-:W-:Y:S03]  /*17ca0*/  HMMA.16816.F32 R24, R168.reuse, R172, R24 ;  /* 0x000000aca818723c */ /* 0x040fe60000001818 */
[----:B------:R-:W0:Y:S05]  /*17cb0*/  LDGDEPBAR ;  /* 0x00000000000079af */ /* 0x000e2a0000000000 */
[-C--:B------:R-:W-:Y:S03]  /*17cc0*/  HMMA.16816.F32 R28, R168, R174.reuse, R28 ;  /* 0x000000aea81c723c */ /* 0x080fe6000000181c */
[----:B------:R-:W3:Y:S05]  /*17cd0*/  LDSM.16.M88.4 R188, [R210] ;  /* 0x00000000d2bc783b */ /* 0x000eea0000000200 */
[C---:B------:R-:W-:Y:S03]  /*17ce0*/  HMMA.16816.F32 R32, R160.reuse, R174, R32 ;  /* 0x000000aea020723c */ /* 0x040fe60000001820 */
[----:B------:R-:W5:Y:S05]  /*17cf0*/  LDSM.16.M88.4 R192, [R212+0x2000] ;  /* 0x00200000d4c0783b */ /* 0x000f6a0000000200 */
[-C--:B------:R-:W-:Y:S03]  /*17d00*/  HMMA.16816.F32 R36, R160, R176.reuse, R36 ;  /* 0x000000b0a024723c */ /* 0x080fe60000001824 */
[----:B------:R-:W1:Y:S05]  /*17d10*/  LDSM.16.M88.4 R196, [R210+0x800] ;  /* 0x00080000d2c4783b */ /* 0x000e6a0000000200 */
[C---:B------:R-:W-:Y:S03]  /*17d20*/  HMMA.16816.F32 R40, R168.reuse, R176, R40 ;  /* 0x000000b0a828723c */ /* 0x040fe60000001828 */
[----:B------:R-:W1:Y:S05]  /*17d30*/  LDSM.16.M88.4 R164, [R210+0x1000] ;  /* 0x00100000d2a4783b */ /* 0x000e6a0000000200 */
[-C--:B------:R-:W-:Y:S03]  /*17d40*/  HMMA.16816.F32 R44, R168, R178.reuse, R44 ;  /* 0x000000b2a82c723c */ /* 0x080fe6000000182c */
[----:B------:R-:W-:Y:S05]  /*17d50*/  LDSM.16.M88.4 R172, [R213] ;  /* 0x00000000d5ac783b */ /* 0x000fea0000000200 */
[C---:B------:R-:W-:Y:S03]  /*17d60*/  HMMA.16816.F32 R48, R160.reuse, R178, R48 ;  /* 0x000000b2a030723c */ /* 0x040fe60000001830 */
[----:B------:R-:W-:Y:S05]  /*17d70*/  LDSM.16.M88.4 R176, [R207] ;  /* 0x00000000cfb0783b */ /* 0x000fea0000000200 */
        /* <DEDUP_REMOVED lines=11> */
[-C--:B---3--:R-:W-:Y:S01]  /*17e30*/  HMMA.16816.F32 R4, R156, R188.reuse, R4 ;  /* 0x000000bc9c04723c */ /* 0x088fe20000001804 */
[----:B------:R-:W3:Y:S07]  /*17e40*/  LDSM.16.M88.4 R184, [R207+0x800] ;  /* 0x00080000cfb8783b */ /* 0x000eee0000000200 */
[C---:B-----5:R-:W-:Y:S08]  /*17e50*/  HMMA.16816.F32 R8, R192.reuse, R188, R8 ;  /* 0x000000bcc008723c */ /* 0x060ff00000001808 */
[-C--:B------:R-:W-:Y:S08]  /*17e60*/  HMMA.16816.F32 R12, R192, R190.reuse, R12 ;  /* 0x000000bec00c723c */ /* 0x080ff0000000180c */
[C---:B------:R-:W-:Y:S01]  /*17e70*/  HMMA.16816.F32 R16, R156.reuse, R190, R16 ;  /* 0x000000be9c10723c */ /* 0x040fe20000001810 */
[----:B------:R-:W5:Y:S07]  /*17e80*/  LDSM.16.M88.4 R188, [R207+0x1000] ;  /* 0x00100000cfbc783b */ /* 0x000f6e0000000200 */
        /* <DEDUP_REMOVED lines=26> */
[-C--:B---3--:R-:W-:Y:S04]  /*18030*/  HMMA.16816.F32 R20, R172, R184.reuse, R20 ;  /* 0x000000b8ac14723c */ /* 0x088fe80000001814 */
[----:B------:R-:W-:Y:S02]  /*18040*/  FMNMX.FTZ R2, R5, R2, !PT ;  /* 0x0000000205027209 */ /* 0x000fe40007810000 */
[----:B------:R-:W-:Y:S02]  /*18050*/  FMNMX.FTZ R3, R7, R3, !PT ;  /* 0x0000000307037209 */ /* 0x000fe40007810000 */
[C---:B------:R-:W-:Y:S04]  /*18060*/  HMMA.16816.F32 R24, R180.reuse, R184, R24 ;  /* 0x000000b8b418723c */ /* 0x040fe80000001818 */
[----:B----4-:R-:W-:Y:S04]  /*18070*/  FMNMX.FTZ R108, R8, R114, !PT ;  /* 0x00000072086c7209 */ /* 0x010fe80007810000 */
        /* <DEDUP_REMOVED lines=80> */
[----:B------:R-:W-:Y:S03]  /*18580*/  SHFL.BFLY PT, R156, R2, 0x1, 0x1f ;  /* 0x0c201f00029c7f89 */ /* 0x000fe600000e0000 */
[----:B------:R-:W-:Y:S02]  /*18590*/  FMNMX.FTZ R109, R42, R109, !PT ;  /* 0x0000006d2a6d7209 */ /* 0x000fe40007810000 */
[----:B--2---:R-:W-:Y:S03]  /*185a0*/  FMNMX.FTZ R3, R3, R112, !PT ;  /* 0x0000007003037209 */ /* 0x004fe60007810000 */
[----:B------:R-:W1:Y:S01]  /*185b0*/  SHFL.BFLY PT, R110, R108, 0x2, 0x1f ;  /* 0x0c401f006c6e7f89 */ /* 0x000e6200000e0000 */
[----:B------:R-:W-:Y:S04]  /*185c0*/  FMNMX.FTZ R109, R43, R109, !PT ;  /* 0x0000006d2b6d7209 */ /* 0x000fe80007810000 */
[----:B------:R-:W-:Y:S03]  /*185d0*/  FMNMX.FTZ R109, R46, R109, !PT ;  /* 0x0000006d2e6d7209 */ /* 0x000fe60007810000 */
[----:B------:R-:W2:Y:S01]  /*185e0*/  SHFL.BFLY PT, R113, R3, 0x1, 0x1f ;  /* 0x0c201f0003717f89 */ /* 0x000ea200000e0000 */
[----:B------:R-:W-:Y:S04]  /*185f0*/  FMNMX.FTZ R109, R47, R109, !PT ;  /* 0x0000006d2f6d7209 */ /* 0x000fe80007810000 */
[----:B------:R-:W-:Y:S04]  /*18600*/  FMNMX.FTZ R109, R58, R109, !PT ;  /* 0x0000006d3a6d7209 */ /* 0x000fe80007810000 */
[----:B------:R-:W-:Y:S04]  /*18610*/  FMNMX.FTZ R109, R59, R109, !PT ;  /* 0x0000006d3b6d7209 */ /* 0x000fe80007810000 */
[----:B------:R-:W-:Y:S02]  /*18620*/  FMNMX.FTZ R109, R62, R109, !PT ;  /* 0x0000006d3e6d7209 */ /* 0x000fe40007810000 */
[----:B-1----:R-:W-:Y:S02]  /*18630*/  FMNMX.FTZ R108, R108, R110, !PT ;  /* 0x0000006e6c6c7209 */ /* 0x002fe40007810000 */
[----:B------:R-:W-:Y:S02]  /*18640*/  FMNMX.FTZ R110, R2, R156, !PT ;  /* 0x0000009c026e7209 */ /* 0x000fe40007810000 */
[----:B------:R-:W-:Y:S01]  /*18650*/  FMNMX.FTZ R2, R63, R109, !PT ;  /* 0x0000006d3f027209 */ /* 0x000fe20007810000 */
[----:B------:R-:W1:Y:S02]  /*18660*/  SHFL.BFLY PT, R157, R108, 0x1, 0x1f ;  /* 0x0c201f006c9d7f89 */ /* 0x000e6400000e0000 */
[----:B------:R-:W-:Y:S01]  /*18670*/  FADD.FTZ R0, -R110, R0 ;  /* 0x000000006e007221 */ /* 0x000fe20000010100 */
[----:B------:R-:W-:Y:S01]  /*18680*/  FMNMX.FTZ R112, R74, R2, !PT ;  /* 0x000000024a707209 */ /* 0x000fe20007810000 */
[----:B------:R-:W-:Y:S01]  /*18690*/  FMUL.FTZ R160, R110, c[0x0][0x2d0] ;  /* 0x0000b4006ea07a20 */ /* 0x000fe20000410000 */
[----:B--2---:R-:W-:Y:S01]  /*186a0*/  FMNMX.FTZ R109, R3, R113, !PT ;  /* 0x00000071036d7209 */ /* 0x004fe20007810000 */
[----:B------:R-:W-:Y:S01]  /*186b0*/  FMUL.FTZ R2, R0, c[0x0][0x2d0] ;  /* 0x0000b40000027a20 */ /* 0x000fe20000410000 */
[----:B------:R-:W-:Y:S01]  /*186c0*/  FMNMX.FTZ R0, R75, R112, !PT ;  /* 0x000000704b007209 */ /* 0x000fe20007810000 */
[--C-:B------:R-:W-:Y:S02]  /*186d0*/  FFMA.FTZ R4, R4, c[0x0][0x2d0], -R160.reuse ;  /* 0x0000b40004047a23 */ /* 0x100fe400000108a0 */
[----:B------:R2:W3:Y:S01]  /*186e0*/  MUFU.EX2 R113, R2 ;  /* 0x0000000200717308 */ /* 0x0004e20000000800 */
[----:B------:R-:W-:Y:S01]  /*186f0*/  FMNMX.FTZ R0, R78, R0, !PT ;  /* 0x000000004e007209 */ /* 0x000fe20007810000 */
[----:B------:R-:W-:Y:S02]  /*18700*/  FMUL.FTZ R161, R109, c[0x0][0x2d0] ;  /* 0x0000b4006da17a20 */ /* 0x000fe40000410000 */
[----:B------:R-:W-:Y:S01]  /*18710*/  FFMA.FTZ R37, R37, c[0x0][0x2d0], -R160 ;  /* 0x0000b40025257a23 */ /* 0x000fe200000108a0 */
[----:B------:R-:W-:Y:S01]  /*18720*/  FMNMX.FTZ R0, R79, R0, !PT ;  /* 0x000000004f007209 */ /* 0x000fe20007810000 */
[--C-:B------:R-:W-:Y:S02]  /*18730*/  FFMA.FTZ R55, R55, c[0x0][0x2d0], -R161.reuse ;  /* 0x0000b40037377a23 */ /* 0x100fe400000108a1 */
[--C-:B------:R-:W-:Y:S02]  /*18740*/  FFMA.FTZ R38, R38, c[0x0][0x2d0], -R161.reuse ;  /* 0x0000b40026267a23 */ /* 0x100fe400000108a1 */
[----:B------:R-:W-:Y:S01]  /*18750*/  MUFU.EX2 R236, R4 ;  /* 0x0000000400ec7308 */ /* 0x000fe20000000800 */
[----:B------:R-:W4:Y:S01]  /*18760*/  SHFL.BFLY PT, R3, R0, 0x2, 0x1f ;  /* 0x0c401f0000037f89 */ /* 0x000f2200000e0000 */
[--C-:B------:R-:W-:Y:S01]  /*18770*/  FFMA.FTZ R39, R39, c[0x0][0x2d0], -R161.reuse ;  /* 0x0000b40027277a23 */ /* 0x100fe200000108a1 */
[----:B-1----:R-:W-:Y:S01]  /*18780*/  FMNMX.FTZ R108, R108, R157, !PT ;  /* 0x0000009d6c6c7209 */ /* 0x002fe20007810000 */
[--C-:B------:R-:W-:Y:S02]  /*18790*/  FFMA.FTZ R50, R50, c[0x0][0x2d0], -R161.reuse ;  /* 0x0000b40032327a23 */ /* 0x100fe400000108a1 */
[----:B------:R-:W-:Y:S02]  /*187a0*/  FFMA.FTZ R51, R51, c[0x0][0x2d0], -R161 ;  /* 0x0000b40033337a23 */ /* 0x000fe400000108a1 */
[----:B------:R-:W-:Y:S02]  /*187b0*/  FMUL.FTZ R162, R108, c[0x0][0x2d0] ;  /* 0x0000b4006ca27a20 */ /* 0x000fe40000410000 */
[----:B------:R1:W-:Y:S02]  /*187c0*/  MUFU.EX2 R195, R37 ;  /* 0x0000002500c37308 */ /* 0x0003e40000000800 */
[--C-:B------:R-:W-:Y:S02]  /*187d0*/  FFMA.FTZ R40, R40, c[0x0][0x2d0], -R162.reuse ;  /* 0x0000b40028287a23 */ /* 0x100fe400000108a2 */
[----:B--2---:R-:W-:Y:S02]  /*187e0*/  FADD.FTZ R2, -R109, R111 ;  /* 0x0000006f6d027221 */ /* 0x004fe40000010100 */
[----:B------:R-:W-:Y:S02]  /*187f0*/  FFMA.FTZ R41, R41, c[0x0][0x2d0], -R162 ;  /* 0x0000b40029297a23 */ /* 0x000fe400000108a2 */
[----:B------:R-:W-:Y:S02]  /*18800*/  FMUL.FTZ R2, R2, c[0x0][0x2d0] ;  /* 0x0000b40002027a20 */ /* 0x000fe40000410000 */
[----:B------:R2:W-:Y:S01]  /*18810*/  MUFU.EX2 R187, R40 ;  /* 0x0000002800bb7308 */ /* 0x0005e20000000800 */
[C---:B---3--:R-:W-:Y:S02]  /*18820*/  FMUL.FTZ R84, R113.reuse, R84 ;  /* 0x0000005471547220 */ /* 0x048fe40000410000 */
[C---:B------:R-:W-:Y:S02]  /*18830*/  FMUL.FTZ R85, R113.reuse, R85 ;  /* 0x0000005571557220 */ /* 0x040fe40000410000 */
[----:B------:R-:W-:Y:S01]  /*18840*/  FMUL.FTZ R96, R113, R96 ;  /* 0x0000006071607220 */ /* 0x000fe20000410000 */
[----:B----4-:R-:W-:Y:S01]  /*18850*/  FMNMX.FTZ R0, R0, R3, !PT ;  /* 0x0000000300007209 */ /* 0x010fe20007810000 */
[----:B------:R-:W-:Y:S02]  /*18860*/  FFMA.FTZ R3, R17, c[0x0][0x2d0], -R160 ;  /* 0x0000b40011037a23 */ /* 0x000fe400000108a0 */
[C---:B------:R-:W-:Y:S01]  /*18870*/  FMUL.FTZ R17, R113.reuse, R129 ;  /* 0x0000008171117220 */ /* 0x040fe20000410000 */
[----:B------:R3:W4:Y:S01]  /*18880*/  MUFU.EX2 R112, R2 ;  /* 0x0000000200707308 */ /* 0x0007220000000800 */
[C---:B------:R-:W-:Y:S02]  /*18890*/  FMUL.FTZ R97, R113.reuse, R97 ;  /* 0x0000006171617220 */ /* 0x040fe40000410000 */
[C---:B------:R-:W-:Y:S02]  /*188a0*/  FMUL.FTZ R104, R113.reuse, R104 ;  /* 0x0000006871687220 */ /* 0x040fe40000410000 */
[C---:B-1----:R-:W-:Y:S02]  /*188b0*/  FMUL.FTZ R37, R113.reuse, R149 ;  /* 0x0000009571257220 */ /* 0x042fe40000410000 */
[----:B------:R-:W-:Y:S03]  /*188c0*/  FMUL.FTZ R105, R113, R105 ;  /* 0x0000006971697220 */ /* 0x000fe60000410000 */
[----:B------:R1:W-:Y:S01]  /*188d0*/  MUFU.EX2 R239, R3 ;  /* 0x0000000300ef7308 */ /* 0x0003e20000000800 */
[----:B--2---:R-:W-:Y:S02]  /*188e0*/  FFMA.FTZ R40, R44, c[0x0][0x2d0], -R162 ;  /* 0x0000b4002c287a23 */ /* 0x004fe400000108a2 */
[----:B------:R-:W-:Y:S02]  /*188f0*/  FFMA.FTZ R44, R52, c[0x0][0x2d0], -R160 ;  /* 0x0000b400342c7a23 */ /* 0x000fe400000108a0 */
[--C-:B------:R-:W-:Y:S05]  /*18900*/  FFMA.FTZ R52, R66, c[0x0][0x2d0], -R161.reuse ;  /* 0x0000b40042347a23 */ /* 0x100fea00000108a1 */
[----:B------:R2:W-:Y:S01]  /*18910*/  MUFU.EX2 R192, R38 ;  /* 0x0000002600c07308 */ /* 0x0005e20000000800 */
[----:B---3--:R-:W-:Y:S02]  /*18920*/  FADD.FTZ R2, -R108, R114 ;  /* 0x000000726c027221 */ /* 0x008fe40000010100 */
[----:B----4-:R-:W-:Y:S02]  /*18930*/  FMUL.FTZ R86, R112, R86 ;  /* 0x0000005670567220 */ /* 0x010fe40000410000 */
[----:B------:R-:W-:Y:S05]  /*18940*/  FMUL.FTZ R2, R2, c[0x0][0x2d0] ;  /* 0x0000b40002027a20 */ /* 0x000fea0000410000 */
[----:B------:R3:W-:Y:S01]  /*18950*/  MUFU.EX2 R191, R39 ;  /* 0x0000002700bf7308 */ /* 0x0007e20000000800 */
[C---:B------:R-:W-:Y:S02]  /*18960*/  FMUL.FTZ R87, R112.reuse, R87 ;  /* 0x0000005770577220 */ /* 0x040fe40000410000 */
[C---:B------:R-:W-:Y:S02]  /*18970*/  FMUL.FTZ R98, R112.reuse, R98 ;  /* 0x0000006270627220 */ /* 0x040fe40000410000 */
[C---:B------:R-:W-:Y:S02]  /*18980*/  FMUL.FTZ R99, R112.reuse, R99 ;  /* 0x0000006370637220 */ /* 0x040fe40000410000 */
[C---:B------:R-:W-:Y:S02]  /*18990*/  FMUL.FTZ R106, R112.reuse, R106 ;  /* 0x0000006a706a7220 */ /* 0x040fe40000410000 */
[----:B------:R-:W-:Y:S01]  /*189a0*/  FMUL.FTZ R107, R112, R107 ;  /* 0x0000006b706b7220 */ /* 0x000fe20000410000 */
[----:B------:R4:W5:Y:S01]  /*189b0*/  MUFU.EX2 R111, R2 ;  /* 0x00000002006f7308 */ /* 0x0009620000000800 */
[--C-:B-1----:R-:W-:Y:S02]  /*189c0*/  FFMA.FTZ R3, R6, c[0x0][0x2d0], -R161.reuse ;  /* 0x0000b40006037a23 */ /* 0x102fe400000108a1 */
[C---:B--2---:R-:W-:Y:S07]  /*189d0*/  FMUL.FTZ R38, R112.reuse, R150 ;  /* 0x0000009670267220 */ /* 0x044fee0000410000 */
[----:B------:R1:W-:Y:S01]  /*189e0*/  MUFU.EX2 R232, R3 ;  /* 0x0000000300e87308 */ /* 0x0003e20000000800 */
[----:B---3--:R-:W-:Y:S09]  /*189f0*/  FMUL.FTZ R39, R112, R151 ;  /* 0x0000009770277220 */ /* 0x008ff20000410000 */
[----:B------:R-:W-:Y:S01]  /*18a00*/  MUFU.EX2 R190, R50 ;  /* 0x0000003200be7308 */ /* 0x000fe20000000800 */
[--C-:B----4-:R-:W-:Y:S02]  /*18a10*/  FFMA.FTZ R2, R5, c[0x0][0x2d0], -R160.reuse ;  /* 0x0000b40005027a23 */ /* 0x110fe400000108a0 */
[--C-:B------:R-:W-:Y:S02]  /*18a20*/  FFMA.FTZ R5, R20, c[0x0][0x2d0], -R160.reuse ;  /* 0x0000b40014057a23 */ /* 0x100fe400000108a0 */
[C---:B-----5:R-:W-:Y:S05]  /*18a30*/  FMUL.FTZ R88, R111.reuse, R88 ;  /* 0x000000586f587220 */ /* 0x060fea0000410000 */
[----:B------:R2:W-:Y:S01]  /*18a40*/  MUFU.EX2 R238, R2 ;  /* 0x0000000200ee7308 */ /* 0x0005e20000000800 */
[C---:B------:R-:W-:Y:S02]  /*18a50*/  FMUL.FTZ R89, R111.reuse, R89 ;  /* 0x000000596f597220 */ /* 0x040fe40000410000 */
[----:B------:R-:W-:Y:S02]  /*18a60*/  FMUL.FTZ R92, R111, R92 ;  /* 0x0000005c6f5c7220 */ /* 0x000fe40000410000 */
[--C-:B-1----:R-:W-:Y:S02]  /*18a70*/  FFMA.FTZ R3, R7, c[0x0][0x2d0], -R161.reuse ;  /* 0x0000b40007037a23 */ /* 0x102fe400000108a1 */
[C---:B------:R-:W-:Y:S02]  /*18a80*/  FMUL.FTZ R93, R111.reuse, R93 ;  /* 0x0000005d6f5d7220 */ /* 0x040fe40000410000 */
[C---:B------:R-:W-:Y:S01]  /*18a90*/  FMUL.FTZ R100, R111.reuse, R100 ;  /* 0x000000646f647220 */ /* 0x040fe20000410000 */
[----:B------:R1:W-:Y:S01]  /*18aa0*/  MUFU.EX2 R233, R3 ;  /* 0x0000000300e97308 */ /* 0x0003e20000000800 */
[----:B------:R-:W-:Y:S02]  /*18ab0*/  FMUL.FTZ R101, R111, R101 ;  /* 0x000000656f657220 */ /* 0x000fe40000410000 */
[----:B------:R-:W-:Y:S07]  /*18ac0*/  @P0 IMAD.WIDE.U32 R6, R200, c[0x0][0x1e0], RZ ;  /* 0x00007800c8060a25 */ /* 0x000fee00078e00ff */
[----:B------:R3:W-:Y:S01]  /*18ad0*/  MUFU.EX2 R229, R5 ;  /* 0x0000000500e57308 */ /* 0x0007e20000000800 */
[----:B--2---:R-:W-:Y:S09]  /*18ae0*/  FFMA.FTZ R2, R16, c[0x0][0x2d0], -R160 ;  /* 0x0000b40010027a23 */ /* 0x004ff200000108a0 */
[----:B------:R2:W-:Y:S01]  /*18af0*/  MUFU.EX2 R237, R2 ;  /* 0x0000000200ed7308 */ /* 0x0005e20000000800 */
[--C-:B-1----:R-:W-:Y:S02]  /*18b00*/  FFMA.FTZ R3, R18, c[0x0][0x2d0], -R161.reuse ;  /* 0x0000b40012037a23 */ /* 0x102fe400000108a1 */
[----:B------:R-:W-:Y:S07]  /*18b10*/  FMUL.FTZ R18, R112, R130 ;  /* 0x0000008270127220 */ /* 0x000fee0000410000 */
[----:B------:R1:W-:Y:S01]  /*18b20*/  MUFU.EX2 R235, R3 ;  /* 0x0000000300eb7308 */ /* 0x0003e20000000800 */
[----:B---3--:R-:W-:Y:S09]  /*18b30*/  @P0 MOV R5, R220 ;  /* 0x000000dc00050202 */ /* 0x008ff20000000f00 */
[----:B------:R-:W-:Y:S01]  /*18b40*/  MUFU.EX2 R189, R51 ;  /* 0x0000003300bd7308 */ /* 0x000fe20000000800 */
[----:B--2---:R-:W1:Y:S09]  /*18b50*/  SHFL.BFLY PT, R2, R0, 0x1, 0x1f ;  /* 0x0c201f0000027f89 */ /* 0x004e7200000e0000 */
[----:B------:R2:W-:Y:S10]  /*18b60*/  MUFU.EX2 R186, R40 ;  /* 0x0000002800ba7308 */ /* 0x0005f40000000800 */
[----:B------:R3:W-:Y:S01]  /*18b70*/  MUFU.EX2 R182, R44 ;  /* 0x0000002c00b67308 */ /* 0x0007e20000000800 */
[----:B-1----:R-:W-:Y:S01]  /*18b80*/  FMNMX.FTZ R3, R0, R2, !PT ;  /* 0x0000000200037209 */ /* 0x002fe20007810000 */
[--C-:B------:R-:W-:Y:S08]  /*18b90*/  FFMA.FTZ R2, R8, c[0x0][0x2d0], -R162.reuse ;  /* 0x0000b40008027a23 */ /* 0x100ff000000108a2 */
[----:B------:R-:W-:Y:S01]  /*18ba0*/  MUFU.EX2 R188, R41 ;  /* 0x0000002900bc7308 */ /* 0x000fe20000000800 */
[----:B------:R-:W-:Y:S02]  /*18bb0*/  FFMA.FTZ R0, R19, c[0x0][0x2d0], -R161 ;  /* 0x0000b40013007a23 */ /* 0x000fe400000108a1 */
[----:B------:R-:W-:Y:S02]  /*18bc0*/  FMUL.FTZ R19, R112, R131 ;  /* 0x0000008370137220 */ /* 0x000fe40000410000 */
[----:B--2---:R-:W-:Y:S05]  /*18bd0*/  FFMA.FTZ R40, R45, c[0x0][0x2d0], -R162 ;  /* 0x0000b4002d287a23 */ /* 0x004fea00000108a2 */
[----:B------:R1:W-:Y:S01]  /*18be0*/  MUFU.EX2 R226, R2 ;  /* 0x0000000200e27308 */ /* 0x0003e20000000800 */
[----:B---3--:R-:W-:Y:S09]  /*18bf0*/  FFMA.FTZ R44, R53, c[0x0][0x2d0], -R160 ;  /* 0x0000b400352c7a23 */ /* 0x008ff200000108a0 */
[----:B------:R2:W-:Y:S10]  /*18c00*/  MUFU.EX2 R234, R0 ;  /* 0x0000000000ea7308 */ /* 0x0005f40000000800 */
[----:B------:R-:W-:Y:S01]  /*18c10*/  MUFU.EX2 R185, R40 ;  /* 0x0000002800b97308 */ /* 0x000fe20000000800 */
[----:B-1----:R-:W-:Y:S02]  /*18c20*/  FFMA.FTZ R2, R9, c[0x0][0x2d0], -R162 ;  /* 0x0000b40009027a23 */ /* 0x002fe400000108a2 */
[----:B------:R-:W-:Y:S02]  /*18c30*/  FFMA.FTZ R9, R33, c[0x0][0x2d0], -R160 ;  /* 0x0000b40021097a23 */ /* 0x000fe400000108a0 */
[----:B------:R-:W-:Y:S05]  /*18c40*/  FMUL.FTZ R33, R113, R145 ;  /* 0x0000009171217220 */ /* 0x000fea0000410000 */
[----:B------:R1:W-:Y:S01]  /*18c50*/  MUFU.EX2 R227, R2 ;  /* 0x0000000200e37308 */ /* 0x0003e20000000800 */
[----:B--2---:R-:W-:Y:S04]  /*18c60*/  FADD.FTZ R0, -R3, R115 ;  /* 0x0000007303007221 */ /* 0x004fe80000010100 */
[----:B------:R-:W-:Y:S05]  /*18c70*/  FMUL.FTZ R0, R0, c[0x0][0x2d0] ;  /* 0x0000b40000007a20 */ /* 0x000fea0000410000 */
[----:B------:R-:W-:Y:S10]  /*18c80*/  MUFU.EX2 R224, R9 ;  /* 0x0000000900e07308 */ /* 0x000ff40000000800 */
[----:B------:R-:W2:Y:S01]  /*18c90*/  MUFU.EX2 R0, R0 ;  /* 0x0000000000007308 */ /* 0x000ea20000000800 */
[--C-:B-1----:R-:W-:Y:S09]  /*18ca0*/  FFMA.FTZ R2, R12, c[0x0][0x2d0], -R162.reuse ;  /* 0x0000b4000c027a23 */ /* 0x102ff200000108a2 */
[----:B------:R1:W-:Y:S10]  /*18cb0*/  MUFU.EX2 R230, R2 ;  /* 0x0000000200e67308 */ /* 0x0003f40000000800 */
[----:B------:R3:W-:Y:S01]  /*18cc0*/  MUFU.EX2 R184, R44 ;  /* 0x0000002c00b87308 */ /* 0x0007e20000000800 */
[C---:B--2---:R-:W-:Y:S02]  /*18cd0*/  FMUL.FTZ R90, R0.reuse, R90 ;  /* 0x0000005a005a7220 */ /* 0x044fe40000410000 */
[C---:B------:R-:W-:Y:S02]  /*18ce0*/  FMUL.FTZ R91, R0.reuse, R91 ;  /* 0x0000005b005b7220 */ /* 0x040fe40000410000 */
[C---:B------:R-:W-:Y:S02]  /*18cf0*/  FMUL.FTZ R94, R0.reuse, R94 ;  /* 0x0000005e005e7220 */ /* 0x040fe40000410000 */
[C---:B------:R-:W-:Y:S03]  /*18d00*/  FMUL.FTZ R95, R0.reuse, R95 ;  /* 0x0000005f005f7220 */ /* 0x040fe60000410000 */
[----:B------:R2:W-:Y:S01]  /*18d10*/  MUFU.EX2 R179, R52 ;  /* 0x0000003400b37308 */ /* 0x0005e20000000800 */
[C---:B------:R-:W-:Y:S02]  /*18d20*/  FMUL.FTZ R102, R0.reuse, R102 ;  /* 0x0000006600667220 */ /* 0x040fe40000410000 */
[----:B-1----:R-:W-:Y:S02]  /*18d30*/  FFMA.FTZ R2, R13, c[0x0][0x2d0], -R162 ;  /* 0x0000b4000d027a23 */ /* 0x002fe400000108a2 */
[C---:B------:R-:W-:Y:S02]  /*18d40*/  FMUL.FTZ R103, R0.reuse, R103 ;  /* 0x0000006700677220 */ /* 0x040fe40000410000 */
[C---:B------:R-:W-:Y:S02]  /*18d50*/  FMUL.FTZ R50, R0.reuse, R154 ;  /* 0x0000009a00327220 */ /* 0x040fe40000410000 */
[----:B------:R-:W-:Y:S01]  /*18d60*/  FMUL.FTZ R51, R0, R155 ;  /* 0x0000009b00337220 */ /* 0x000fe20000410000 */
[----:B------:R1:W-:Y:S01]  /*18d70*/  MUFU.EX2 R231, R2 ;  /* 0x0000000200e77308 */ /* 0x0003e20000000800 */
[----:B---3--:R-:W-:Y:S09]  /*18d80*/  FFMA.FTZ R44, R64, c[0x0][0x2d0], -R160 ;  /* 0x0000b400402c7a23 */ /* 0x008ff200000108a0 */
[----:B------:R3:W-:Y:S01]  /*18d90*/  MUFU.EX2 R183, R44 ;  /* 0x0000002c00b77308 */ /* 0x0007e20000000800 */
[----:B--2---:R-:W-:Y:S09]  /*18da0*/  FFMA.FTZ R52, R57, c[0x0][0x2d0], -R162 ;  /* 0x0000b40039347a23 */ /* 0x004ff200000108a2 */
[----:B------:R-:W-:Y:S01]  /*18db0*/  MUFU.EX2 R178, R55 ;  /* 0x0000003700b27308 */ /* 0x000fe20000000800 */
[----:B-1----:R-:W-:Y:S04]  /*18dc0*/  FMUL.FTZ R2, R3, c[0x0][0x2d0] ;  /* 0x0000b40003027a20 */ /* 0x002fe80000410000 */
[--C-:B------:R-:W-:Y:S02]  /*18dd0*/  FFMA.FTZ R4, R10, c[0x0][0x2d0], -R2.reuse ;  /* 0x0000b4000a047a23 */ /* 0x100fe40000010802 */
[--C-:B------:R-:W-:Y:S03]  /*18de0*/  FFMA.FTZ R16, R26, c[0x0][0x2d0], -R2.reuse ;  /* 0x0000b4001a107a23 */ /* 0x100fe60000010802 */
[----:B------:R1:W-:Y:S01]  /*18df0*/  MUFU.EX2 R174, R52 ;  /* 0x0000003400ae7308 */ /* 0x0003e20000000800 */
[--C-:B------:R-:W-:Y:S02]  /*18e00*/  FFMA.FTZ R31, R31, c[0x0][0x2d0], -R2.reuse ;  /* 0x0000b4001f1f7a23 */ /* 0x100fe40000010802 */
[----:B------:R-:W-:Y:S02]  /*18e10*/  FMUL.FTZ R26, R0, R138 ;  /* 0x0000008a001a7220 */ /* 0x000fe40000410000 */
[--C-:B------:R-:W-:Y:S02]  /*18e20*/  FFMA.FTZ R40, R46, c[0x0][0x2d0], -R2.reuse ;  /* 0x0000b4002e287a23 */ /* 0x100fe40000010802 */
[--C-:B------:R-:W-:Y:S02]  /*18e30*/  FFMA.FTZ R42, R42, c[0x0][0x2d0], -R2.reuse ;  /* 0x0000b4002a2a7a23 */ /* 0x100fe40000010802 */
[----:B------:R-:W-:Y:S01]  /*18e40*/  FFMA.FTZ R43, R43, c[0x0][0x2d0], -R2 ;  /* 0x0000b4002b2b7a23 */ /* 0x000fe20000010802 */
[----:B------:R2:W-:Y:S01]  /*18e50*/  MUFU.EX2 R167, R4 ;  /* 0x0000000400a77308 */ /* 0x0005e20000000800 */
[----:B---3--:R-:W-:Y:S09]  /*18e60*/  FFMA.FTZ R44, R65, c[0x0][0x2d0], -R160 ;  /* 0x0000b400412c7a23 */ /* 0x008ff200000108a0 */
[----:B------:R3:W-:Y:S01]  /*18e70*/  MUFU.EX2 R166, R16 ;  /* 0x0000001000a67308 */ /* 0x0007e20000000800 */
[----:B-1----:R-:W-:Y:S09]  /*18e80*/  F2FP.PACK_AB R52, R188, R187 ;  /* 0x000000bbbc34723e */ /* 0x002ff200000000ff */
[----:B------:R1:W-:Y:S01]  /*18e90*/  MUFU.EX2 R163, R31 ;  /* 0x0000001f00a37308 */ /* 0x0003e20000000800 */
[--C-:B--2---:R-:W-:Y:S09]  /*18ea0*/  FFMA.FTZ R4, R11, c[0x0][0x2d0], -R2.reuse ;  /* 0x0000b4000b047a23 */ /* 0x104ff20000010802 */
[----:B------:R2:W-:Y:S01]  /*18eb0*/  MUFU.EX2 R168, R4 ;  /* 0x0000000400a87308 */ /* 0x0005e20000000800 */
[----:B---3--:R-:W-:Y:S09]  /*18ec0*/  FMUL.FTZ R16, R113, R128 ;  /* 0x0000008071107220 */ /* 0x008ff20000410000 */
[----:B------:R3:W-:Y:S01]  /*18ed0*/  MUFU.EX2 R149, R40 ;  /* 0x0000002800957308 */ /* 0x0007e20000000800 */
[----:B-1----:R-:W-:Y:S09]  /*18ee0*/  FMUL.FTZ R31, R0, R143 ;  /* 0x0000008f001f7220 */ /* 0x002ff20000410000 */
[----:B------:R-:W-:Y:S01]  /*18ef0*/  MUFU.EX2 R151, R42 ;  /* 0x0000002a00977308 */ /* 0x000fe20000000800 */
[--C-:B--2---:R-:W-:Y:S02]  /*18f00*/  FFMA.FTZ R4, R14, c[0x0][0x2d0], -R2.reuse ;  /* 0x0000b4000e047a23 */ /* 0x104fe40000010802 */
[C---:B------:R-:W-:Y:S07]  /*18f10*/  FMUL.FTZ R14, R0.reuse, R126 ;  /* 0x0000007e000e7220 */ /* 0x040fee0000410000 */
[----:B------:R1:W-:Y:S01]  /*18f20*/  MUFU.EX2 R169, R4 ;  /* 0x0000000400a97308 */ /* 0x0003e20000000800 */
[--C-:B---3--:R-:W-:Y:S09]  /*18f30*/  FFMA.FTZ R40, R47, c[0x0][0x2d0], -R2.reuse ;  /* 0x0000b4002f287a23 */ /* 0x108ff20000010802 */
[----:B------:R-:W2:Y:S10]  /*18f40*/  MUFU.EX2 R150, R43 ;  /* 0x0000002b00967308 */ /* 0x000eb40000000800 */
[----:B------:R3:W-:Y:S01]  /*18f50*/  MUFU.EX2 R181, R44 ;  /* 0x0000002c00b57308 */ /* 0x0007e20000000800 */
[----:B-1----:R-:W-:Y:S02]  /*18f60*/  FFMA.FTZ R4, R15, c[0x0][0x2d0], -R2 ;  /* 0x0000b4000f047a23 */ /* 0x002fe40000010802 */
[----:B------:R-:W-:Y:S07]  /*18f70*/  FMUL.FTZ R15, R0, R127 ;  /* 0x0000007f000f7220 */ /* 0x000fee0000410000 */
[----:B------:R1:W4:Y:S01]  /*18f80*/  MUFU.EX2 R170, R4 ;  /* 0x0000000400aa7308 */ /* 0x0003220000000800 */
[----:B--2---:R-:W-:Y:S01]  /*18f90*/  F2FP.PACK_AB R53, R150, R151 ;  /* 0x000000979635723e */ /* 0x004fe200000000ff */
[----:B---3--:R-:W-:Y:S01]  /*18fa0*/  FFMA.FTZ R44, R54, c[0x0][0x2d0], -R161 ;  /* 0x0000b400362c7a23 */ /* 0x008fe200000108a1 */
[----:B------:R-:W-:Y:S07]  /*18fb0*/  F2FP.PACK_AB R54, R185, R186 ;  /* 0x000000bab936723e */ /* 0x000fee00000000ff */
[----:B------:R-:W-:Y:S01]  /*18fc0*/  MUFU.EX2 R180, R44 ;  /* 0x0000002c00b47308 */ /* 0x000fe20000000800 */
[----:B-1----:R-:W-:Y:S05]  /*18fd0*/  @P0 SHF.R.S32.HI R4, RZ, 0x1f, R200 ;  /* 0x0000001fff040819 */ /* 0x002fea00000114c8 */
        /* <DEDUP_REMOVED lines=8> */
[--C-:B------:R-:W-:Y:S01]  /*19060*/  FFMA.FTZ R8, R32, c[0x0][0x2d0], -R160.reuse ;  /* 0x0000b40020087a23 */ /* 0x100fe200000108a0 */
[----:B------:R-:W-:Y:S01]  /*19070*/  @P0 LEA R10, P1, R4, c[0x0][0x1c8], 0x1 ;  /* 0x00007200040a0a11 */ /* 0x000fe200078208ff */
[----:B------:R-:W-:Y:S01]  /*19080*/  @P0 IMAD R6, R6, 0x50, RZ ;  /* 0x0000005006060824 */ /* 0x000fe200078e02ff */
[----:B------:R-:W-:Y:S01]  /*19090*/  @P0 SHF.L.U32 R13, R7, 0x5, RZ ;  /* 0x00000005070d0819 */ /* 0x000fe200000006ff */
[----:B------:R1:W-:Y:S01]  /*190a0*/  MUFU.EX2 R225, R8 ;  /* 0x0000000800e17308 */ /* 0x0003e20000000800 */
[--C-:B------:R-:W-:Y:S02]  /*190b0*/  FFMA.FTZ R32, R36, c[0x0][0x2d0], -R160.reuse ;  /* 0x0000b40024207a23 */ /* 0x100fe400000108a0 */
[----:B------:R-:W-:Y:S01]  /*190c0*/  @P0 IADD3 R6, R5, R6, RZ ;  /* 0x0000000605060210 */ /* 0x000fe20007ffe0ff */
[----:B------:R-:W-:Y:S01]  /*190d0*/  FFMA.FTZ R36, R48, c[0x0][0x2d0], -R160 ;  /* 0x0000b40030247a23 */ /* 0x000fe200000108a0 */
[----:B------:R-:W-:Y:S01]  /*190e0*/  @P0 MOV R5, 0x5 ;  /* 0x0000000500050802 */ /* 0x000fe20000000f00 */
[----:B------:R-:W-:Y:S01]  /*190f0*/  FMUL.FTZ R48, R111, R152 ;  /* 0x000000986f307220 */ /* 0x000fe20000410000 */
[----:B------:R-:W-:Y:S02]  /*19100*/  @P0 LEA.HI.X R11, R4, c[0x0][0x1cc], R6, 0x1, P1 ;  /* 0x00007300040b0a11 */ /* 0x000fe400008f0c06 */
[----:B------:R-:W-:Y:S01]  /*19110*/  @P0 SHF.L.U64.HI R12, R7, R5, c[0x0][0x1e4] ;  /* 0x00007900070c0619 */ /* 0x000fe20000010205 */
[--C-:B------:R-:W-:Y:S01]  /*19120*/  FFMA.FTZ R5, R22, c[0x0][0x2d0], -R161.reuse ;  /* 0x0000b40016057a23 */ /* 0x100fe200000108a1 */
[----:B------:R2:W-:Y:S01]  /*19130*/  MUFU.EX2 R196, R32 ;  /* 0x0000002000c47308 */ /* 0x0005e20000000800 */
[----:B------:R3:W-:Y:S09]  /*19140*/  @P0 LDGSTS.E.BYPASS.LTC128B.128 [R221+0x2900], [R10.64], !P4 ;  /* 0x029000000add0fae */ /* 0x0007f2000e101d48 */
[----:B------:R5:W-:Y:S01]  /*19150*/  MUFU.EX2 R223, R5 ;  /* 0x0000000500df7308 */ /* 0x000be20000000800 */
[-C--:B-1----:R-:W-:Y:S04]  /*19160*/  @P0 IADD3 R8, P3, R10, R13.reuse, RZ ;  /* 0x0000000d0a080210 */ /* 0x082fe80007f7e0ff */
[-C--:B------:R-:W-:Y:S02]  /*19170*/  @P0 IADD3.X R9, R11, R12.reuse, RZ, P3, !PT ;  /* 0x0000000c0b090210 */ /* 0x080fe40001ffe4ff */
[-C--:B------:R-:W-:Y:S03]  /*19180*/  @P0 IADD3 R6, P1, R8, R13.reuse, RZ ;  /* 0x0000000d08060210 */ /* 0x080fe60007f3e0ff */
[----:B------:R1:W-:Y:S01]  /*19190*/  MUFU.EX2 R194, R36 ;  /* 0x0000002400c27308 */ /* 0x0003e20000000800 */
[----:B------:R4:W-:Y:S01]  /*191a0*/  @P0 LDGSTS.E.BYPASS.LTC128B.128 [R221+0x3100], [R8.64], !P4 ;  /* 0x0310000008dd0fae */ /* 0x0009e2000e101d48 */
[----:B------:R-:W-:Y:S01]  /*191b0*/  @P0 IADD3.X R7, R9, R12, RZ, P1, !PT ;  /* 0x0000000c09070210 */ /* 0x000fe20000ffe4ff */
[----:B--2---:R-:W-:Y:S01]  /*191c0*/  FMUL.FTZ R32, R113, R144 ;  /* 0x0000009071207220 */ /* 0x004fe20000410000 */
[-C--:B------:R-:W-:Y:S01]  /*191d0*/  @P0 IADD3 R4, P2, R6, R13.reuse, RZ ;  /* 0x0000000d06040210 */ /* 0x080fe20007f5e0ff */
[--C-:B---3--:R-:W-:Y:S03]  /*191e0*/  FFMA.FTZ R11, R23, c[0x0][0x2d0], -R161.reuse ;  /* 0x0000b400170b7a23 */ /* 0x108fe600000108a1 */
[----:B------:R-:W-:Y:S01]  /*191f0*/  @P0 IADD3 R10, P1, R4, R13, RZ ;  /* 0x0000000d040a0210 */ /* 0x000fe20007f3e0ff */
[----:B------:R2:W-:Y:S01]  /*19200*/  @P0 LDGSTS.E.BYPASS.LTC128B.128 [R221+0x3900], [R6.64], !P4 ;  /* 0x0390000006dd0fae */ /* 0x0005e2000e101d48 */
[----:B------:R-:W-:Y:S01]  /*19210*/  FMUL.FTZ R13, R111, R125 ;  /* 0x0000007d6f0d7220 */ /* 0x000fe20000410000 */
[----:B------:R3:W-:Y:S01]  /*19220*/  MUFU.EX2 R222, R11 ;  /* 0x0000000b00de7308 */ /* 0x0007e20000000800 */
[----:B-----5:R-:W-:Y:S05]  /*19230*/  @P0 IADD3.X R5, R7, R12, RZ, P2, !PT ;  /* 0x0000000c07050210 */ /* 0x020fea00017fe4ff */
[----:B------:R5:W-:Y:S01]  /*19240*/  @P0 LDGSTS.E.BYPASS.LTC128B.128 [R221+0x4100], [R4.64], !P4 ;  /* 0x0410000004dd0fae */ /* 0x000be2000e101d48 */
[----:B-1----:R-:W-:Y:S02]  /*19250*/  FFMA.FTZ R36, R49, c[0x0][0x2d0], -R160 ;  /* 0x0000b40031247a23 */ /* 0x002fe400000108a0 */
[C---:B------:R-:W-:Y:S02]  /*19260*/  FMUL.FTZ R49, R111.reuse, R153 ;  /* 0x000000996f317220 */ /* 0x040fe40000410000 */
[----:B------:R1:W-:Y:S01]  /*19270*/  MUFU.EX2 R193, R36 ;  /* 0x0000002400c17308 */ /* 0x0003e20000000800 */
[----:B----4-:R-:W-:Y:S01]  /*19280*/  FMUL.FTZ R8, R111, R120 ;  /* 0x000000786f087220 */ /* 0x010fe20000410000 */
[----:B------:R-:W-:Y:S01]  /*19290*/  F2FP.PACK_AB R120, R227, R226 ;  /* 0x000000e2e378723e */ /* 0x000fe200000000ff */
[----:B------:R-:W-:Y:S01]  /*192a0*/  FMUL.FTZ R9, R111, R121 ;  /* 0x000000796f097220 */ /* 0x000fe20000410000 */
[----:B------:R-:W-:Y:S02]  /*192b0*/  F2FP.PACK_AB R121, R168, R167 ;  /* 0x000000a7a879723e */ /* 0x000fe400000000ff */
[----:B---3--:R-:W-:Y:S01]  /*192c0*/  @P0 IADD3.X R11, R5, R12, RZ, P1, !PT ;  /* 0x0000000c050b0210 */ /* 0x008fe20000ffe4ff */
[--C-:B--2---:R-:W-:Y:S02]  /*192d0*/  FFMA.FTZ R6, R34, c[0x0][0x2d0], -R161.reuse ;  /* 0x0000b40022067a23 */ /* 0x104fe400000108a1 */
[--C-:B------:R-:W-:Y:S02]  /*192e0*/  FFMA.FTZ R12, R29, c[0x0][0x2d0], -R162.reuse ;  /* 0x0000b4001d0c7a23 */ /* 0x100fe400000108a2 */
[----:B------:R2:W-:Y:S01]  /*192f0*/  @P0 LDGSTS.E.BYPASS.LTC128B.128 [R221+0x4900], [R10.64], !P4 ;  /* 0x049000000add0fae */ /* 0x0005e2000e101d48 */
[----:B------:R3:W-:Y:S01]  /*19300*/  MUFU.EX2 R203, R6 ;  /* 0x0000000600cb7308 */ /* 0x0007e20000000800 */
[----:B------:R-:W-:Y:S01]  /*19310*/  FMUL.FTZ R7, R112, R119 ;  /* 0x0000007770077220 */ /* 0x000fe20000410000 */
[----:B------:R-:W-:Y:S01]  /*19320*/  F2FP.PACK_AB R119, R234, R235 ;  /* 0x000000ebea77723e */ /* 0x000fe200000000ff */
[----:B------:R-:W-:Y:S01]  /*19330*/  FMUL.FTZ R29, R111, R141 ;  /* 0x0000008d6f1d7220 */ /* 0x000fe20000410000 */
[----:B------:R-:W-:Y:S01]  /*19340*/  ISETP.GT.AND P0, PT, R201, R241, PT ;  /* 0x000000f1c900720c */ /* 0x000fe20003f04270 */
[----:B-----5:R-:W-:Y:S01]  /*19350*/  FFMA.FTZ R4, R35, c[0x0][0x2d0], -R161 ;  /* 0x0000b40023047a23 */ /* 0x020fe200000108a1 */
[----:B------:R-:W-:Y:S01]  /*19360*/  MOV R201, R200 ;  /* 0x000000c800c97202 */ /* 0x000fe20000000f00 */
[----:B------:R-:W4:Y:S01]  /*19370*/  LDSM.16.MT88.4 R20, [R205] ;  /* 0x00000000cd14783b */ /* 0x000f220000004200 */
[----:B------:R-:W-:Y:S01]  /*19380*/  FMUL.FTZ R5, R113, R117 ;  /* 0x0000007571057220 */ /* 0x000fe20000410000 */
[----:B------:R-:W-:Y:S01]  /*19390*/  F2FP.PACK_AB R117, R233, R232 ;  /* 0x000000e8e975723e */ /* 0x000fe200000000ff */
[----:B------:R5:W-:Y:S01]  /*193a0*/  MUFU.EX2 R220, R4 ;  /* 0x0000000400dc7308 */ /* 0x000be20000000800 */
[C---:B------:R-:W-:Y:S02]  /*193b0*/  FMUL.FTZ R34, R112.reuse, R146 ;  /* 0x0000009270227220 */ /* 0x040fe40000410000 */
[C---:B------:R-:W-:Y:S02]  /*193c0*/  FMUL.FTZ R35, R112.reuse, R147 ;  /* 0x0000009370237220 */ /* 0x040fe40000410000 */
[----:B------:R-:W4:Y:S01]  /*193d0*/  LDSM.16.MT88.4 R156, [R209] ;  /* 0x00000000d19c783b */ /* 0x000f220000004200 */
[----:B-1----:R-:W-:Y:S04]  /*193e0*/  FMUL.FTZ R36, R113, R148 ;  /* 0x0000009471247220 */ /* 0x002fe80000410000 */
[----:B------:R1:W-:Y:S03]  /*193f0*/  MUFU.EX2 R198, R12 ;  /* 0x0000000c00c67308 */ /* 0x0003e60000000800 */
[----:B------:R-:W-:Y:S01]  /*19400*/  LDSM.16.MT88.4 R128, [R208] ;  /* 0x00000000d080783b */ /* 0x000fe20000004200 */
[----:B---3--:R-:W-:Y:S01]  /*19410*/  FMUL.FTZ R6, R112, R118 ;  /* 0x0000007670067220 */ /* 0x008fe20000410000 */
[----:B------:R-:W-:Y:S01]  /*19420*/  F2FP.PACK_AB R118, R239, R237 ;  /* 0x000000edef76723e */ /* 0x000fe200000000ff */
[C---:B--2---:R-:W-:Y:S01]  /*19430*/  FMUL.FTZ R10, R0.reuse, R122 ;  /* 0x0000007a000a7220 */ /* 0x044fe20000410000 */
[----:B------:R-:W-:Y:S01]  /*19440*/  F2FP.PACK_AB R122, R231, R230 ;  /* 0x000000e6e77a723e */ /* 0x000fe200000000ff */
[----:B------:R-:W-:Y:S01]  /*19450*/  FMUL.FTZ R11, R0, R123 ;  /* 0x0000007b000b7220 */ /* 0x000fe20000410000 */
[----:B------:R-:W-:Y:S01]  /*19460*/  F2FP.PACK_AB R123, R170, R169 ;  /* 0x000000a9aa7b723e */ /* 0x000fe200000000ff */
[----:B------:R-:W2:Y:S01]  /*19470*/  MUFU.EX2 R148, R40 ;  /* 0x0000002800947308 */ /* 0x000ea20000000800 */
[----:B------:R-:W-:Y:S01]  /*19480*/  LDSM.16.MT88.4 R44, [R205+0x1000] ;  /* 0x00100000cd2c783b */ /* 0x000fe20000004200 */
[----:B-----5:R-:W-:Y:S02]  /*19490*/  FFMA.FTZ R4, R24, c[0x0][0x2d0], -R162 ;  /* 0x0000b40018047a23 */ /* 0x020fe400000108a2 */
[----:B------:R-:W-:Y:S02]  /*194a0*/  FFMA.FTZ R24, R30, c[0x0][0x2d0], -R2 ;  /* 0x0000b4001e187a23 */ /* 0x000fe40000010802 */
[----:B------:R-:W-:Y:S03]  /*194b0*/  FMUL.FTZ R30, R0, R142 ;  /* 0x0000008e001e7220 */ /* 0x000fe60000410000 */
[----:B------:R-:W-:Y:S01]  /*194c0*/  LDSM.16.MT88.4 R144, [R209+0x2000] ;  /* 0x00200000d190783b */ /* 0x000fe20000004200 */
[----:B------:R3:W-:Y:S01]  /*194d0*/  MUFU.EX2 R197, R4 ;  /* 0x0000000400c57308 */ /* 0x0007e20000000800 */
[----:B-1----:R-:W-:Y:S06]  /*194e0*/  FMUL.FTZ R12, R111, R124 ;  /* 0x0000007c6f0c7220 */ /* 0x002fec0000410000 */
[----:B------:R-:W1:Y:S03]  /*194f0*/  LDSM.16.MT88.4 R124, [R206] ;  /* 0x00000000ce7c783b */ /* 0x000e660000004200 */
[----:B------:R5:W-:Y:S01]  /*19500*/  MUFU.EX2 R164, R24 ;  /* 0x0000001800a47308 */ /* 0x000be20000000800 */
[----:B--2---:R-:W-:Y:S04]  /*19510*/  F2FP.PACK_AB R55, R148, R149 ;  /* 0x000000959437723e */ /* 0x004fe800000000ff */
[----:B------:R-:W-:Y:S08]  /*19520*/  LDSM.16.MT88.4 R40, [R208+0x800] ;  /* 0x00080000d028783b */ /* 0x000ff00000004200 */
[----:B------:R-:W0:Y:S01]  /*19530*/  LDGDEPBAR ;  /* 0x00000000000079af */ /* 0x000e220000000000 */
[--C-:B---3--:R-:W-:Y:S02]  /*19540*/  FFMA.FTZ R4, R25, c[0x0][0x2d0], -R162.reuse ;  /* 0x0000b40019047a23 */ /* 0x108fe400000108a2 */
[C---:B------:R-:W-:Y:S02]  /*19550*/  FMUL.FTZ R25, R111.reuse, R137 ;  /* 0x000000896f197220 */ /* 0x040fe40000410000 */
[----:B------:R2:W3:Y:S01]  /*19560*/  MUFU.EX2 R199, R4 ;  /* 0x0000000400c77308 */ /* 0x0004e20000000800 */
[C---:B-----5:R-:W-:Y:S02]  /*19570*/  FMUL.FTZ R24, R111.reuse, R136 ;  /* 0x000000886f187220 */ /* 0x060fe40000410000 */
[----:B--2---:R-:W-:Y:S02]  /*19580*/  FFMA.FTZ R4, R28, c[0x0][0x2d0], -R162 ;  /* 0x0000b4001c047a23 */ /* 0x004fe400000108a2 */
[----:B------:R-:W-:Y:S05]  /*19590*/  FMUL.FTZ R28, R111, R140 ;  /* 0x0000008c6f1c7220 */ /* 0x000fea0000410000 */
[----:B------:R2:W5:Y:S02]  /*195a0*/  MUFU.EX2 R202, R4 ;  /* 0x0000000400ca7308 */ /* 0x0005640000000800 */
[----:B--2---:R-:W-:Y:S01]  /*195b0*/  FMUL.FTZ R4, R113, R116 ;  /* 0x0000007471047220 */ /* 0x004fe20000410000 */
        /* <DEDUP_REMOVED lines=12> */
[----:B--2---:R-:W-:Y:S02]  /*19680*/  FMUL.FTZ R20, R113, R132 ;  /* 0x0000008471147220 */ /* 0x004fe40000410000 */
[----:B------:R-:W-:Y:S05]  /*19690*/  LDSM.16.MT88.4 R132, [R206+0x800] ;  /* 0x00080000ce84783b */ /* 0x000fea0000004200 */
[-C--:B------:R-:W-:Y:S08]  /*196a0*/  HMMA.16816.F32 R20, R116, R156.reuse, R20 ;  /* 0x0000009c7414723c */ /* 0x080ff00000001814 */
[C---:B------:R-:W-:Y:S08]  /*196b0*/  HMMA.16816.F32 R24, R120.reuse, R156, R24 ;  /* 0x0000009c7818723c */ /* 0x040ff00000001818 */
[-C--:B------:R-:W-:Y:S08]  /*196c0*/  HMMA.16816.F32 R28, R120, R158.reuse, R28 ;  /* 0x0000009e781c723c */ /* 0x080ff0000000181c */
[C---:B------:R-:W-:Y:S08]  /*196d0*/  HMMA.16816.F32 R32, R116.reuse, R158, R32 ;  /* 0x0000009e7420723c */ /* 0x040ff00000001820 */
[-C--:B-1----:R-:W-:Y:S08]  /*196e0*/  HMMA.16816.F32 R84, R116, R124.reuse, R84 ;  /* 0x0000007c7454723c */ /* 0x082ff00000001854 */
[C---:B------:R-:W-:Y:S08]  /*196f0*/  HMMA.16816.F32 R88, R120.reuse, R124, R88 ;  /* 0x0000007c7858723c */ /* 0x040ff00000001858 */
[-C--:B------:R-:W-:Y:S08]  /*19700*/  HMMA.16816.F32 R92, R120, R126.reuse, R92 ;  /* 0x0000007e785c723c */ /* 0x080ff0000000185c */
[C---:B------:R-:W-:Y:S01]  /*19710*/  HMMA.16816.F32 R96, R116.reuse, R126, R96 ;  /* 0x0000007e7460723c */ /* 0x040fe20000001860 */
[----:B------:R-:W1:Y:S07]  /*19720*/  LDSM.16.MT88.4 R124, [R205+0x800] ;  /* 0x00080000cd7c783b */ /* 0x000e6e0000004200 */
[-C--:B------:R-:W-:Y:S08]  /*19730*/  HMMA.16816.F32 R36, R116, R128.reuse, R36 ;  /* 0x000000807424723c */ /* 0x080ff00000001824 */
[C---:B------:R-:W-:Y:S08]  /*19740*/  HMMA.16816.F32 R100, R120.reuse, R128, R100 ;  /* 0x000000807864723c */ /* 0x040ff00000001864 */
[-C--:B------:R-:W-:Y:S07]  /*19750*/  HMMA.16816.F32 R48, R120, R130.reuse, R48 ;  /* 0x000000827830723c */ /* 0x080fee0000001830 */
[----:B---3--:R-:W-:Y:S01]  /*19760*/  F2FP.PACK_AB R120, R199, R197 ;  /* 0x000000c5c778723e */ /* 0x008fe200000000ff */
[----:B------:R-:W-:Y:S01]  /*19770*/  HMMA.16816.F32 R104, R116, R130, R104 ;  /* 0x000000827468723c */ /* 0x000fe20000001868 */
[----:B------:R-:W2:Y:S03]  /*19780*/  LDSM.16.MT88.4 R128, [R209+0x800] ;  /* 0x00080000d180783b */ /* 0x000ea60000004200 */
[----:B-----5:R-:W-:Y:S02]  /*19790*/  F2FP.PACK_AB R122, R198, R202 ;  /* 0x000000cac67a723e */ /* 0x020fe400000000ff */
[----:B----4-:R-:W-:Y:S02]  /*197a0*/  F2FP.PACK_AB R121, R165, R166 ;  /* 0x000000a6a579723e */ /* 0x010fe400000000ff */
[----:B------:R-:W-:Y:S04]  /*197b0*/  F2FP.PACK_AB R116, R228, R229 ;  /* 0x000000e5e474723e */ /* 0x000fe800000000ff */
[----:B------:R-:W-:Y:S02]  /*197c0*/  F2FP.PACK_AB R118, R224, R225 ;  /* 0x000000e1e076723e */ /* 0x000fe400000000ff */
[----:B------:R-:W-:Y:S02]  /*197d0*/  F2FP.PACK_AB R117, R222, R223 ;  /* 0x000000dfde75723e */ /* 0x000fe400000000ff */
[----:B------:R-:W-:Y:S02]  /*197e0*/  F2FP.PACK_AB R119, R220, R203 ;  /* 0x000000cbdc77723e */ /* 0x000fe400000000ff */
[----:B------:R-:W-:Y:S05]  /*197f0*/  F2FP.PACK_AB R123, R163, R164 ;  /* 0x000000a4a37b723e */ /* 0x000fea00000000ff */
[-C--:B-1----:R-:W-:Y:S08]  /*19800*/  HMMA.16816.F32 R4, R116, R124.reuse, R4 ;  /* 0x0000007c7404723c */ /* 0x082ff00000001804 */
[C---:B------:R-:W-:Y:S08]  /*19810*/  HMMA.16816.F32 R8, R120.reuse, R124, R8 ;  /* 0x0000007c7808723c */ /* 0x040ff00000001808 */
[-C--:B------:R-:W-:Y:S08]  /*19820*/  HMMA.16816.F32 R12, R120, R126.reuse, R12 ;  /* 0x0000007e780c723c */ /* 0x080ff0000000180c */
[C---:B------:R-:W-:Y:S08]  /*19830*/  HMMA.16816.F32 R16, R116.reuse, R126, R16 ;  /* 0x0000007e7410723c */ /* 0x040ff00000001810 */
[-C--:B--2---:R-:W-:Y:S08]  /*19840*/  HMMA.16816.F32 R20, R116, R128.reuse, R20 ;  /* 0x000000807414723c */ /* 0x084ff00000001814 */
[C---:B------:R-:W-:Y:S08]  /*19850*/  HMMA.16816.F32 R24, R120.reuse, R128, R24 ;  /* 0x000000807818723c */ /* 0x040ff00000001818 */
[-C--:B------:R-:W-:Y:S08]  /*19860*/  HMMA.16816.F32 R28, R120, R130.reuse, R28 ;  /* 0x00000082781c723c */ /* 0x080ff0000000181c */
[C---:B------:R-:W-:Y:S01]  /*19870*/  HMMA.16816.F32 R32, R116.reuse, R130, R32 ;  /* 0x000000827420723c */ /* 0x040fe20000001820 */
[----:B------:R-:W-:Y:S07]  /*19880*/  LDSM.16.MT88.4 R128, [R205+0x2000] ;  /* 0x00200000cd80783b */ /* 0x000fee0000004200 */
[-C--:B------:R-:W-:Y:S08]  /*19890*/  HMMA.16816.F32 R84, R116, R132.reuse, R84 ;  /* 0x000000847454723c */ /* 0x080ff00000001854 */
[C---:B------:R-:W-:Y:S08]  /*198a0*/  HMMA.16816.F32 R88, R120.reuse, R132, R88 ;  /* 0x000000847858723c */ /* 0x040ff00000001858 */
[-C--:B------:R-:W-:Y:S08]  /*198b0*/  HMMA.16816.F32 R92, R120, R134.reuse, R92 ;  /* 0x00000086785c723c */ /* 0x080ff0000000185c */
[C---:B------:R-:W-:Y:S08]  /*198c0*/  HMMA.16816.F32 R96, R116.reuse, R134, R96 ;  /* 0x000000867460723c */ /* 0x040ff00000001860 */
[-C--:B------:R-:W-:Y:S08]  /*198d0*/  HMMA.16816.F32 R36, R116, R40.reuse, R36 ;  /* 0x000000287424723c */ /* 0x080ff00000001824 */
[C---:B------:R-:W-:Y:S07]  /*198e0*/  HMMA.16816.F32 R100, R120.reuse, R40, R100 ;  /* 0x000000287864723c */ /* 0x040fee0000001864 */
[--C-:B------:R-:W-:Y:S01]  /*198f0*/  FFMA.FTZ R40, R67, c[0x0][0x2d0], -R161.reuse ;  /* 0x0000b40043287a23 */ /* 0x100fe200000108a1 */
[-C--:B------:R-:W-:Y:S01]  /*19900*/  HMMA.16816.F32 R48, R120, R42.reuse, R48 ;  /* 0x0000002a7830723c */ /* 0x080fe20000001830 */
[----:B------:R-:W1:Y:S02]  /*19910*/  LDSM.16.MT88.4 R64, [R209+0x1000] ;  /* 0x00100000d140783b */ /* 0x000e640000004200 */
[----:B------:R2:W-:Y:S01]  /*19920*/  MUFU.EX2 R177, R40 ;  /* 0x0000002800b17308 */ /* 0x0005e20000000800 */
[----:B------:R-:W-:Y:S04]  /*19930*/  F2FP.PACK_AB R41, R191, R192 ;  /* 0x000000c0bf29723e */ /* 0x000fe800000000ff */
[----:B------:R-:W-:Y:S01]  /*19940*/  HMMA.16816.F32 R104, R116, R42, R104 ;  /* 0x0000002a7468723c */ /* 0x000fe20000001868 */
[----:B------:R-:W3:Y:S06]  /*19950*/  LDSM.16.MT88.4 R116, [R206+0x1000] ;  /* 0x00100000ce74783b */ /* 0x000eec0000004200 */
[----:B------:R-:W-:Y:S02]  /*19960*/  F2FP.PACK_AB R42, R193, R194 ;  /* 0x000000c2c12a723e */ /* 0x000fe400000000ff */
[----:B------:R-:W-:Y:S03]  /*19970*/  F2FP.PACK_AB R43, R189, R190 ;  /* 0x000000bebd2b723e */ /* 0x000fe600000000ff */
[--C-:B--2---:R-:W-:Y:S02]  /*19980*/  FFMA.FTZ R40, R56, c[0x0][0x2d0], -R162.reuse ;  /* 0x0000b40038287a23 */ /* 0x104fe400000108a2 */
[----:B------:R-:W-:Y:S02]  /*19990*/  FFMA.FTZ R56, R60, c[0x0][0x2d0], -R162 ;  /* 0x0000b4003c387a23 */ /* 0x000fe400000108a2 */
[----:B------:R2:W-:Y:S01]  /*199a0*/  MUFU.EX2 R176, R40 ;  /* 0x0000002800b07308 */ /* 0x0005e20000000800 */
[--C-:B------:R-:W-:Y:S09]  /*199b0*/  FFMA.FTZ R60, R70, c[0x0][0x2d0], -R161.reuse ;  /* 0x0000b400463c7a23 */ /* 0x100ff200000108a1 */
[----:B------:R4:W-:Y:S01]  /*199c0*/  MUFU.EX2 R175, R56 ;  /* 0x0000003800af7308 */ /* 0x0009e20000000800 */
[----:B--2---:R-:W-:Y:S07]  /*199d0*/  F2FP.PACK_AB R40, R195, R196 ;  /* 0x000000c4c328723e */ /* 0x004fee00000000ff */
[-C--:B------:R-:W-:Y:S05]  /*199e0*/  HMMA.16816.F32 R4, R40, R44.reuse, R4 ;  /* 0x0000002c2804723c */ /* 0x080fea0000001804 */
[----:B----4-:R-:W-:Y:S03]  /*199f0*/  FFMA.FTZ R56, R63, c[0x0][0x2d0], -R2 ;  /* 0x0000b4003f387a23 */ /* 0x010fe60000010802 */
[C---:B------:R-:W-:Y:S01]  /*19a00*/  HMMA.16816.F32 R8, R52.reuse, R44, R8 ;  /* 0x0000002c3408723c */ /* 0x040fe20000001808 */
[----:B------:R2:W-:Y:S06]  /*19a10*/  MUFU.EX2 R115, R56 ;  /* 0x0000003800737308 */ /* 0x0005ec0000000800 */
[----:B------:R-:W-:Y:S01]  /*19a20*/  FFMA.FTZ R44, R61, c[0x0][0x2d0], -R162 ;  /* 0x0000b4003d2c7a23 */ /* 0x000fe200000108a2 */
[-C--:B------:R-:W-:Y:S03]  /*19a30*/  HMMA.16816.F32 R12, R52, R46.reuse, R12 ;  /* 0x0000002e340c723c */ /* 0x080fe6000000180c */
[----:B------:R4:W-:Y:S05]  /*19a40*/  MUFU.EX2 R173, R44 ;  /* 0x0000002c00ad7308 */ /* 0x0009ea0000000800 */
[C---:B------:R-:W-:Y:S08]  /*19a50*/  HMMA.16816.F32 R16, R40.reuse, R46, R16 ;  /* 0x0000002e2810723c */ /* 0x040ff00000001810 */
[-C--:B-1----:R-:W-:Y:S04]  /*19a60*/  HMMA.16816.F32 R20, R40, R64.reuse, R20 ;  /* 0x000000402814723c */ /* 0x082fe80000001814 */
[----:B--2---:R-:W-:Y:S04]  /*19a70*/  FFMA.FTZ R56, R68, c[0x0][0x2d0], -R160 ;  /* 0x0000b40044387a23 */ /* 0x004fe800000108a0 */
[C---:B------:R-:W-:Y:S01]  /*19a80*/  HMMA.16816.F32 R24, R52.reuse, R64, R24 ;  /* 0x000000403418723c */ /* 0x040fe20000001818 */
[----:B------:R1:W-:Y:S03]  /*19a90*/  MUFU.EX2 R172, R56 ;  /* 0x0000003800ac7308 */ /* 0x0003e60000000800 */
[--C-:B----4-:R-:W-:Y:S03]  /*19aa0*/  FFMA.FTZ R44, R58, c[0x0][0x2d0], -R2.reuse ;  /* 0x0000b4003a2c7a23 */ /* 0x110fe60000010802 */
[----:B------:R-:W-:Y:S01]  /*19ab0*/  FFMA.FTZ R64, R74, c[0x0][0x2d0], -R2 ;  /* 0x0000b4004a407a23 */ /* 0x000fe20000010802 */
[-C--:B------:R-:W-:Y:S03]  /*19ac0*/  HMMA.16816.F32 R28, R52, R66.reuse, R28 ;  /* 0x00000042341c723c */ /* 0x080fe6000000181c */
[----:B------:R2:W-:Y:S05]  /*19ad0*/  MUFU.EX2 R157, R44 ;  /* 0x0000002c009d7308 */ /* 0x0005ea0000000800 */
[C---:B------:R-:W-:Y:S05]  /*19ae0*/  HMMA.16816.F32 R32, R40.reuse, R66, R32 ;  /* 0x000000422820723c */ /* 0x040fea0000001820 */
[----:B------:R-:W-:Y:S03]  /*19af0*/  MUFU.EX2 R65, R64 ;  /* 0x0000004000417308 */ /* 0x000fe60000000800 */
[-C--:B---3--:R-:W-:Y:S04]  /*19b00*/  HMMA.16816.F32 R84, R40, R116.reuse, R84 ;  /* 0x000000742854723c */ /* 0x088fe80000001854 */
[----:B-1----:R-:W-:Y:S04]  /*19b10*/  FFMA.FTZ R56, R69, c[0x0][0x2d0], -R160 ;  /* 0x0000b40045387a23 */ /* 0x002fe800000108a0 */
[C---:B------:R-:W-:Y:S01]  /*19b20*/  HMMA.16816.F32 R88, R52.reuse, R116, R88 ;  /* 0x000000743458723c */ /* 0x040fe20000001858 */
[----:B------:R1:W-:Y:S03]  /*19b30*/  MUFU.EX2 R159, R56 ;  /* 0x00000038009f7308 */ /* 0x0003e60000000800 */
[----:B--2---:R-:W-:Y:S04]  /*19b40*/  FFMA.FTZ R44, R59, c[0x0][0x2d0], -R2 ;  /* 0x0000b4003b2c7a23 */ /* 0x004fe80000010802 */
[-C--:B------:R-:W-:Y:S03]  /*19b50*/  HMMA.16816.F32 R92, R52, R118.reuse, R92 ;  /* 0x00000076345c723c */ /* 0x080fe6000000185c */
[----:B------:R2:W3:Y:S05]  /*19b60*/  MUFU.EX2 R114, R44 ;  /* 0x0000002c00727308 */ /* 0x0004ea0000000800 */
[C---:B------:R-:W-:Y:S04]  /*19b70*/  HMMA.16816.F32 R96, R40.reuse, R118, R96 ;  /* 0x000000762860723c */ /* 0x040fe80000001860 */
[----:B-1----:R-:W-:Y:S04]  /*19b80*/  FFMA.FTZ R56, R80, c[0x0][0x2d0], -R160 ;  /* 0x0000b40050387a23 */ /* 0x002fe800000108a0 */
[----:B------:R1:W-:Y:S01]  /*19b90*/  MUFU.EX2 R171, R56 ;  /* 0x0000003800ab7308 */ /* 0x0003e20000000800 */
[----:B--2---:R-:W-:Y:S09]  /*19ba0*/  FFMA.FTZ R44, R62, c[0x0][0x2d0], -R2 ;  /* 0x0000b4003e2c7a23 */ /* 0x004ff20000010802 */
[----:B------:R2:W4:Y:S01]  /*19bb0*/  MUFU.EX2 R156, R44 ;  /* 0x0000002c009c7308 */ /* 0x0005220000000800 */
[----:B-1----:R-:W-:Y:S09]  /*19bc0*/  FFMA.FTZ R56, R81, c[0x0][0x2d0], -R160 ;  /* 0x0000b40051387a23 */ /* 0x002ff200000108a0 */
[----:B------:R1:W-:Y:S01]  /*19bd0*/  MUFU.EX2 R81, R60 ;  /* 0x0000003c00517308 */ /* 0x0003e20000000800 */
[----:B--2---:R-:W2:Y:S09]  /*19be0*/  LDSM.16.MT88.4 R44, [R208+0x1000] ;  /* 0x00100000d02c783b */ /* 0x004eb20000004200 */
[----:B------:R5:W-:Y:S01]  /*19bf0*/  MUFU.EX2 R158, R56 ;  /* 0x00000038009e7308 */ /* 0x000be20000000800 */
[--C-:B-1----:R-:W-:Y:S09]  /*19c00*/  FFMA.FTZ R60, R71, c[0x0][0x2d0], -R161.reuse ;  /* 0x0000b400473c7a23 */ /* 0x102ff200000108a1 */
[----:B------:R1:W-:Y:S01]  /*19c10*/  MUFU.EX2 R80, R60 ;  /* 0x0000003c00507308 */ /* 0x0003e20000000800 */
[----:B-----5:R-:W5:Y:S01]  /*19c20*/  LDSM.16.MT88.4 R56, [R205+0x1800] ;  /* 0x00180000cd38783b */ /* 0x020f620000004200 */
[-C--:B--2---:R-:W-:Y:S03]  /*19c30*/  HMMA.16816.F32 R36, R40, R44.reuse, R36 ;  /* 0x0000002c2824723c */ /* 0x084fe60000001824 */
[--C-:B-1----:R-:W-:Y:S05]  /*19c40*/  FFMA.FTZ R60, R73, c[0x0][0x2d0], -R162.reuse ;  /* 0x0000b400493c7a23 */ /* 0x102fea00000108a2 */
[C---:B------:R-:W-:Y:S01]  /*19c50*/  HMMA.16816.F32 R100, R52.reuse, R44, R100 ;  /* 0x0000002c3464723c */ /* 0x040fe20000001864 */
[----:B------:R1:W-:Y:S06]  /*19c60*/  MUFU.EX2 R68, R60 ;  /* 0x0000003c00447308 */ /* 0x0003ec0000000800 */
[--C-:B------:R-:W-:Y:S01]  /*19c70*/  FFMA.FTZ R44, R82, c[0x0][0x2d0], -R161.reuse ;  /* 0x0000b400522c7a23 */ /* 0x100fe200000108a1 */
[-C--:B------:R-:W-:Y:S01]  /*19c80*/  HMMA.16816.F32 R48, R52, R46.reuse, R48 ;  /* 0x0000002e3430723c */ /* 0x080fe20000001830 */
[----:B------:R-:W2:Y:S02]  /*19c90*/  LDSM.16.MT88.4 R52, [R209+0x1800] ;  /* 0x00180000d134783b */ /* 0x000ea40000004200 */
[----:B------:R5:W-:Y:S01]  /*19ca0*/  MUFU.EX2 R71, R44 ;  /* 0x0000002c00477308 */ /* 0x000be20000000800 */
[----:B---3--:R-:W-:Y:S04]  /*19cb0*/  F2FP.PACK_AB R45, R114, R157 ;  /* 0x0000009d722d723e */ /* 0x008fe800000000ff */
[----:B------:R-:W-:Y:S07]  /*19cc0*/  HMMA.16816.F32 R104, R40, R46, R104 ;  /* 0x0000002e2868723c */ /* 0x000fee0000001868 */
[----:B------:R-:W-:Y:S02]  /*19cd0*/  F2FP.PACK_AB R40, R184, R182 ;  /* 0x000000b6b828723e */ /* 0x000fe400000000ff */
[----:B------:R-:W-:Y:S01]  /*19ce0*/  F2FP.PACK_AB R42, R181, R183 ;  /* 0x000000b7b52a723e */ /* 0x000fe200000000ff */
[----:B-1----:R-:W1:Y:S02]  /*19cf0*/  LDSM.16.MT88.4 R60, [R206+0x1800] ;  /* 0x00180000ce3c783b */ /* 0x002e640000004200 */
[----:B------:R-:W-:Y:S02]  /*19d00*/  F2FP.PACK_AB R41, R178, R180 ;  /* 0x000000b4b229723e */ /* 0x000fe400000000ff */
[----:B------:R-:W-:Y:S02]  /*19d10*/  F2FP.PACK_AB R43, R177, R179 ;  /* 0x000000b3b12b723e */ /* 0x000fe400000000ff */
[----:B------:R-:W-:Y:S02]  /*19d20*/  F2FP.PACK_AB R46, R173, R175 ;  /* 0x000000afad2e723e */ /* 0x000fe400000000ff */
[----:B----4-:R-:W-:Y:S01]  /*19d30*/  F2FP.PACK_AB R47, R115, R156 ;  /* 0x0000009c732f723e */ /* 0x010fe200000000ff */
[----:B-----5:R-:W-:Y:S02]  /*19d40*/  FFMA.FTZ R44, R83, c[0x0][0x2d0], -R161 ;  /* 0x0000b400532c7a23 */ /* 0x020fe400000108a1 */
[-C--:B------:R-:W-:Y:S02]  /*19d50*/  HMMA.16816.F32 R4, R40, R56.reuse, R4 ;  /* 0x000000382804723c */ /* 0x080fe40000001804 */
[----:B------:R3:W-:Y:S02]  /*19d60*/  MUFU.EX2 R70, R44 ;  /* 0x0000002c00467308 */ /* 0x0007e40000000800 */
[--C-:B---3--:R-:W-:Y:S08]  /*19d70*/  FFMA.FTZ R44, R72, c[0x0][0x2d0], -R162.reuse ;  /* 0x0000b400482c7a23 */ /* 0x108ff000000108a2 */
[----:B------:R3:W4:Y:S02]  /*19d80*/  MUFU.EX2 R69, R44 ;  /* 0x0000002c00457308 */ /* 0x0007240000000800 */
[----:B---3--:R-:W-:Y:S02]  /*19d90*/  F2FP.PACK_AB R44, R174, R176 ;  /* 0x000000b0ae2c723e */ /* 0x008fe400000000ff */
[----:B----4-:R-:W-:Y:S05]  /*19da0*/  F2FP.PACK_AB R152, R68, R69 ;  /* 0x000000454498723e */ /* 0x010fea00000000ff */
[C---:B------:R-:W-:Y:S07]  /*19db0*/  HMMA.16816.F32 R8, R44.reuse, R56, R8 ;  /* 0x000000382c08723c */ /* 0x040fee0000001808 */
[--C-:B------:R-:W-:Y:S01]  /*19dc0*/  FFMA.FTZ R56, R76, c[0x0][0x2d0], -R162.reuse ;  /* 0x0000b4004c387a23 */ /* 0x100fe200000108a2 */
[-C--:B------:R-:W-:Y:S03]  /*19dd0*/  HMMA.16816.F32 R12, R44, R58.reuse, R12 ;  /* 0x0000003a2c0c723c */ /* 0x080fe6000000180c */
[----:B------:R3:W-:Y:S05]  /*19de0*/  MUFU.EX2 R67, R56 ;  /* 0x0000003800437308 */ /* 0x0007ea0000000800 */
[C---:B------:R-:W-:Y:S08]  /*19df0*/  HMMA.16816.F32 R16, R40.reuse, R58, R16 ;  /* 0x0000003a2810723c */ /* 0x040ff00000001810 */
[-C--:B--2---:R-:W-:Y:S08]  /*19e00*/  HMMA.16816.F32 R20, R40, R52.reuse, R20 ;  /* 0x000000342814723c */ /* 0x084ff00000001814 */
[C---:B------:R-:W-:Y:S04]  /*19e10*/  HMMA.16816.F32 R24, R44.reuse, R52, R24 ;  /* 0x000000342c18723c */ /* 0x040fe80000001818 */
[----:B---3--:R-:W-:Y:S03]  /*19e20*/  FFMA.FTZ R56, R77, c[0x0][0x2d0], -R162 ;  /* 0x0000b4004d387a23 */ /* 0x008fe600000108a2 */
[--C-:B------:R-:W-:Y:S01]  /*19e30*/  FFMA.FTZ R52, R75, c[0x0][0x2d0], -R2.reuse ;  /* 0x0000b4004b347a23 */ /* 0x100fe20000010802 */
[-C--:B------:R-:W-:Y:S01]  /*19e40*/  HMMA.16816.F32 R28, R44, R54.reuse, R28 ;  /* 0x000000362c1c723c */ /* 0x080fe2000000181c */
[----:B------:R2:W3:Y:S07]  /*19e50*/  MUFU.EX2 R66, R56 ;  /* 0x0000003800427308 */ /* 0x0004ee0000000800 */
[C---:B------:R-:W-:Y:S03]  /*19e60*/  HMMA.16816.F32 R32, R40.reuse, R54, R32 ;  /* 0x000000362820723c */ /* 0x040fe60000001820 */
[----:B------:R4:W5:Y:S05]  /*19e70*/  MUFU.EX2 R64, R52 ;  /* 0x0000003400407308 */ /* 0x00096a0000000800 */
[-C--:B-1----:R-:W-:Y:S08]  /*19e80*/  HMMA.16816.F32 R84, R40, R60.reuse, R84 ;  /* 0x0000003c2854723c */ /* 0x082ff00000001854 */
[C---:B------:R-:W-:Y:S01]  /*19e90*/  HMMA.16816.F32 R88, R44.reuse, R60, R88 ;  /* 0x0000003c2c58723c */ /* 0x040fe20000001858 */
[----:B--2---:R-:W1:Y:S03]  /*19ea0*/  LDSM.16.MT88.4 R56, [R208+0x1800] ;  /* 0x00180000d038783b */ /* 0x004e660000004200 */
[----:B---3--:R-:W-:Y:S04]  /*19eb0*/  F2FP.PACK_AB R154, R66, R67 ;  /* 0x00000043429a723e */ /* 0x008fe800000000ff */
[-C--:B------:R-:W-:Y:S04]  /*19ec0*/  HMMA.16816.F32 R92, R44, R62.reuse, R92 ;  /* 0x0000003e2c5c723c */ /* 0x080fe8000000185c */
[--C-:B----4-:R-:W-:Y:S01]  /*19ed0*/  FFMA.FTZ R52, R78, c[0x0][0x2d0], -R2.reuse ;  /* 0x0000b4004e347a23 */ /* 0x110fe20000010802 */
[----:B-----5:R-:W-:Y:S01]  /*19ee0*/  F2FP.PACK_AB R153, R64, R65 ;  /* 0x000000414099723e */ /* 0x020fe200000000ff */
[----:B------:R-:W-:Y:S02]  /*19ef0*/  FFMA.FTZ R2, R79, c[0x0][0x2d0], -R2 ;  /* 0x0000b4004f027a23 */ /* 0x000fe40000010802 */
[C---:B------:R-:W-:Y:S01]  /*19f00*/  HMMA.16816.F32 R96, R40.reuse, R62, R96 ;  /* 0x0000003e2860723c */ /* 0x040fe20000001860 */
[----:B------:R-:W-:Y:S10]  /*19f10*/  MUFU.EX2 R53, R52 ;  /* 0x0000003400357308 */ /* 0x000ff40000000800 */
[----:B------:R2:W3:Y:S01]  /*19f20*/  MUFU.EX2 R52, R2 ;  /* 0x0000000200347308 */ /* 0x0004e20000000800 */
[-C--:B-1----:R-:W-:Y:S08]  /*19f30*/  HMMA.16816.F32 R36, R40, R56.reuse, R36 ;  /* 0x000000382824723c */ /* 0x082ff00000001824 */
[C---:B------:R-:W-:Y:S04]  /*19f40*/  HMMA.16816.F32 R100, R44.reuse, R56, R100 ;  /* 0x000000382c64723c */ /* 0x040fe80000001864 */
[----:B--2---:R-:W-:Y:S01]  /*19f50*/  FFMA.FTZ R2, R111, R243, R226 ;  /* 0x000000f36f027223 */ /* 0x004fe200000100e2 */
[----:B---3--:R-:W-:Y:S02]  /*19f60*/  F2FP.PACK_AB R155, R52, R53 ;  /* 0x00000035349b723e */ /* 0x008fe400000000ff */
[----:B------:R-:W-:Y:S01]  /*19f70*/  MOV R111, R109 ;  /* 0x0000006d006f7202 */ /* 0x000fe20000000f00 */
[-C--:B------:R-:W-:Y:S01]  /*19f80*/  HMMA.16816.F32 R48, R44, R58.reuse, R48 ;  /* 0x0000003a2c30723c */ /* 0x080fe20000001830 */
[----:B------:R-:W1:Y:S07]  /*19f90*/  LDSM.16.MT88.4 R44, [R206+0x2000] ;  /* 0x00200000ce2c783b */ /* 0x000e6e0000004200 */
        /* <DEDUP_REMOVED lines=20> */
[----:B------:R-:W2:Y:S02]  /*1a0e0*/  LDSM.16.MT88.4 R4, [R208+0x2000] ;  /* 0x00200000d004783b */ /* 0x000ea40000004200 */
        /* <DEDUP_REMOVED lines=55> */
[----:B------:R-:W-:Y:S01]  /*1a460*/  FADD.FTZ R8, R114, R0 ;  /* 0x0000000072087221 */ /* 0x000fe20000010000 */
[----:B------:R-:W-:Y:S01]  /*1a470*/  MOV R114, R108 ;  /* 0x0000006c00727202 */ /* 0x000fe20000000f00 */
        /* <DEDUP_REMOVED lines=30> */
.L_x_2573:
[----:B------:R-:W-:-:S13]  /*1a660*/  ISETP.GE.AND P0, PT, R200, R240, PT ;  /* 0x000000f0c800720c */ /* 0x000fda0003f06270 */
[----:B------:R-:W-:Y:S05]  /*1a670*/  @!P0 BRA `(.L_x_2575) ;  /* 0x00004be000008947 */ /* 0x000fea0003800000 */
[----:B------:R-:W-:Y:S01]  /*1a680*/  IMAD.MOV.U32 R112, RZ, RZ, R109 ;  /* 0x000000ffff707224 */ /* 0x000fe200078e006d */
[----:B------:R-:W-:Y:S01]  /*1a690*/  MOV R114, R3 ;  /* 0x0000000300727202 */ /* 0x000fe20000000f00 */
[----:B------:R-:W-:Y:S01]  /*1a6a0*/  IMAD.MOV.U32 R111, RZ, RZ, R110 ;  /* 0x000000ffff6f7224 */ /* 0x000fe200078e006e */
[----:B------:R-:W-:Y:S02]  /*1a6b0*/  MOV R113, R108 ;  /* 0x0000006c00717202 */ /* 0x000fe40000000f00 */
.L_x_2592:
[----:B--2---:R-:W2:Y:S01]  /*1a6c0*/  LDL R0, [R1+0x40] ;  /* 0x0000400001007983 */ /* 0x004ea20000100800 */
[----:B------:R-:W-:Y:S04]  /*1a6d0*/  DEPBAR.LE SB0, 0x0 ;  /* 0x000080000000791a */ /* 0x000fe80000000000 */
[----:B------:R-:W-:Y:S01]  /*1a6e0*/  WARPSYNC 0xffffffff ;  /* 0xffffffff00007948 */ /* 0x000fe20003800000 */
[----:B------:R-:W3:Y:S01]  /*1a6f0*/  LDL R54, [R1+0x38] ;  /* 0x0000380001367983 */ /* 0x000ee20000100800 */
[----:B------:R-:W-:Y:S01]  /*1a700*/  IMAD.WIDE.U32 R52, R200, c[0x0][0x208], RZ ;  /* 0x00008200c8347a25 */ /* 0x000fe200078e00ff */
        /* <DEDUP_REMOVED lines=15> */
[----:B------:R-:W2:Y:S01]  /*1a800*/  LDSM.16.M88.4 R64, [R204+0x1800] ;  /* 0x00180000cc40783b */ /* 0x000ea20000000200 */
        /* <DEDUP_REMOVED lines=8> */
[----:B------:R-:W4:Y:S05]  /*1a890*/  LDL R225, [R1+0x18] ;  /* 0x0000180001e17983 */ /* 0x000f2a0000100800 */
[-C--:B-----5:R-:W-:Y:S01]  /*1a8a0*/  HMMA.16816.F32 R20, R80, R32.reuse, RZ ;  /* 0x000000205014723c */ /* 0x0a0fe200000018ff */
[----:B------:R-:W5:Y:S06]  /*1a8b0*/  LDSM.16.M88.4 R164, [R215] ;  /* 0x00000000d7a4783b */ /* 0x000f6c0000000200 */
[----:B------:R-:W4:Y:S01]  /*1a8c0*/  LDL R224, [R1+0x14] ;  /* 0x0000140001e07983 */ /* 0x000f220000100800 */
[C---:B------:R-:W-:Y:S05]  /*1a8d0*/  HMMA.16816.F32 R24, R76.reuse, R32, RZ ;  /* 0x000000204c18723c */ /* 0x040fea00000018ff */
[----:B------:R-:W1:Y:S03]  /*1a8e0*/  LDSM.16.M88.4 R168, [R214+0x2000] ;  /* 0x00200000d6a8783b */ /* 0x000e660000000200 */
[-C--:B------:R-:W-:Y:S03]  /*1a8f0*/  HMMA.16816.F32 R28, R76, R34.reuse, RZ ;  /* 0x000000224c1c723c */ /* 0x080fe600000018ff */
[----:B------:R-:W1:Y:S05]  /*1a900*/  LDSM.16.M88.4 R172, [R219] ;  /* 0x00000000dbac783b */ /* 0x000e6a0000000200 */
[C---:B------:R-:W-:Y:S01]  /*1a910*/  HMMA.16816.F32 R32, R80.reuse, R34, RZ ;  /* 0x000000225020723c */ /* 0x040fe200000018ff */
[----:B------:R-:W1:Y:S06]  /*1a920*/  LDSM.16.M88.4 R176, [R218] ;  /* 0x00000000dab0783b */ /* 0x000e6c0000000200 */
[----:B------:R-:W1:Y:S01]  /*1a930*/  LDSM.16.M88.4 R180, [R217] ;  /* 0x00000000d9b4783b */ /* 0x000e620000000200 */
[-C--:B------:R-:W-:Y:S05]  /*1a940*/  HMMA.16816.F32 R36, R80, R48.reuse, RZ ;  /* 0x000000305024723c */ /* 0x080fea00000018ff */
[----:B------:R-:W1:Y:S03]  /*1a950*/  LDSM.16.M88.4 R184, [R216] ;  /* 0x00000000d8b8783b */ /* 0x000e660000000200 */
[C---:B------:R-:W-:Y:S08]  /*1a960*/  HMMA.16816.F32 R40, R76.reuse, R48, RZ ;  /* 0x000000304c28723c */ /* 0x040ff000000018ff */
[-C--:B------:R-:W-:Y:S08]  /*1a970*/  HMMA.16816.F32 R44, R76, R50.reuse, RZ ;  /* 0x000000324c2c723c */ /* 0x080ff000000018ff */
[C---:B------:R-:W-:Y:S02]  /*1a980*/  HMMA.16816.F32 R48, R80.reuse, R50, RZ ;  /* 0x000000325030723c */ /* 0x040fe400000018ff */
[----:B--2---:R-:W-:Y:S02]  /*1a990*/  LOP3.LUT P3, RZ, R0, 0x80, RZ, 0xc0, !PT ;  /* 0x0000008000ff7812 */ /* 0x004fe4000786c0ff */
[----:B------:R-:W-:Y:S05]  /*1a9a0*/  SHF.R.S32.HI R0, RZ, 0x1f, R200 ;  /* 0x0000001fff007819 */ /* 0x000fea00000114c8 */
[----:B------:R-:W-:Y:S04]  /*1a9b0*/  IMAD R0, R0, c[0x0][0x208], RZ ;  /* 0x0000820000007a24 */ /* 0x000fe800078e02ff */
[----:B------:R-:W-:Y:S02]  /*1a9c0*/  IMAD R0, R200, c[0x0][0x20c], R0 ;  /* 0x00008300c8007a24 */ /* 0x000fe400078e0200 */
[----:B---3--:R-:W-:Y:S02]  /*1a9d0*/  IMAD.MOV.U32 R3, RZ, RZ, R54 ;  /* 0x000000ffff037224 */ /* 0x008fe400078e0036 */
[----:B------:R-:W-:Y:S02]  /*1a9e0*/  IMAD.IADD R0, R53, 0x1, R0 ;  /* 0x0000000135007824 */ /* 0x000fe400078e0200 */
[----:B------:R-:W-:Y:S02]  /*1a9f0*/  IMAD.WIDE.U32 R2, R52, 0x50, R2 ;  /* 0x0000005034027825 */ /* 0x000fe400078e0002 */
[-C--:B------:R-:W-:Y:S02]  /*1aa00*/  HMMA.16816.F32 R52, R80, R64.reuse, RZ ;  /* 0x000000405034723c */ /* 0x080fe400000018ff */
[----:B------:R-:W-:Y:S01]  /*1aa10*/  IMAD R0, R0, 0x50, RZ ;  /* 0x0000005000007824 */ /* 0x000fe200078e02ff */
[C---:B------:R-:W-:Y:S03]  /*1aa20*/  LEA R68, P0, R2.reuse, c[0x0][0x1f8], 0x1 ;  /* 0x00007e0002447a11 */ /* 0x040fe600078008ff */
[----:B------:R-:W-:Y:S01]  /*1aa30*/  IMAD.IADD R0, R3, 0x1, R0 ;  /* 0x0000000103007824 */ /* 0x000fe200078e0200 */
[----:B------:R-:W-:Y:S01]  /*1aa40*/  MOV R3, c[0x0][0x208] ;  /* 0x0000820000037a02 */ /* 0x000fe20000000f00 */
[C---:B------:R-:W-:Y:S04]  /*1aa50*/  HMMA.16816.F32 R56, R76.reuse, R64, RZ ;  /* 0x000000404c38723c */ /* 0x040fe800000018ff */
[C---:B------:R-:W-:Y:S01]  /*1aa60*/  IMAD.SHL.U32 R70, R3.reuse, 0x20, RZ ;  /* 0x0000002003467824 */ /* 0x040fe200078e00ff */
[----:B------:R-:W-:Y:S02]  /*1aa70*/  LEA.HI.X R69, R2, c[0x0][0x1fc], R0, 0x1, P0 ;  /* 0x00007f0002457a11 */ /* 0x000fe400000f0c00 */
[-C--:B------:R-:W-:Y:S01]  /*1aa80*/  SHF.L.U64.HI R0, R3, R115.reuse, c[0x0][0x20c] ;  /* 0x0000830003007619 */ /* 0x080fe20000010273 */
[-C--:B------:R-:W-:Y:S01]  /*1aa90*/  HMMA.16816.F32 R60, R76, R66.reuse, RZ ;  /* 0x000000424c3c723c */ /* 0x080fe200000018ff */
[-C--:B------:R-:W-:Y:S01]  /*1aaa0*/  IADD3 R2, P0, R68, R70.reuse, RZ ;  /* 0x0000004644027210 */ /* 0x080fe20007f1e0ff */
[----:B------:R-:W-:Y:S01]  /*1aab0*/  @!PT LDS RZ, [RZ] ;  /* 0x00000000fffff984 */ /* 0x000fe20000000800 */
[----:B------:R-:W-:Y:S01]  /*1aac0*/  @!PT LDS RZ, [RZ] ;  /* 0x00000000fffff984 */ /* 0x000fe20000000800 */
[----:B------:R-:W-:Y:S01]  /*1aad0*/  @!PT LDS RZ, [RZ] ;  /* 0x00000000fffff984 */ /* 0x000fe20000000800 */
[----:B------:R1:W-:Y:S03]  /*1aae0*/  LDGSTS.E.BYPASS.LTC128B.128 [R221+0x100], [R68.64], !P3 ;  /* 0x0010000044dd7fae */ /* 0x0003e6000d901d48 */
[----:B------:R-:W-:Y:S01]  /*1aaf0*/  IADD3 R74, P2, R2, R70, RZ ;  /* 0x00000046024a7210 */ /* 0x000fe20007f5e0ff */
[--C-:B------:R-:W-:Y:S02]  /*1ab00*/  IMAD.X R3, R69, 0x1, R0.reuse, P0 ;  /* 0x0000000145037824 */ /* 0x100fe400000e0600 */
[C---:B------:R-:W-:Y:S03]  /*1ab10*/  HMMA.16816.F32 R64, R80.reuse, R66, RZ ;  /* 0x000000425040723c */ /* 0x040fe600000018ff */
[----:B------:R2:W-:Y:S01]  /*1ab20*/  LDGSTS.E.BYPASS.LTC128B.128 [R221+0x900], [R2.64], !P3 ;  /* 0x0090000002dd7fae */ /* 0x0005e2000d901d48 */
[----:B------:R-:W-:Y:S02]  /*1ab30*/  IADD3.X R75, R3, R0, RZ, P2, !PT ;  /* 0x00000000034b7210 */ /* 0x000fe400017fe4ff */
[-C--:B------:R-:W-:Y:S03]  /*1ab40*/  IADD3 R72, P1, R74, R70.reuse, RZ ;  /* 0x000000464a487210 */ /* 0x080fe60007f3e0ff */
[----:B------:R3:W-:Y:S03]  /*1ab50*/  LDGSTS.E.BYPASS.LTC128B.128 [R221+0x1100], [R74.64], !P3 ;  /* 0x011000004add7fae */ /* 0x0007e6000d901d48 */
[--C-:B------:R-:W-:Y:S01]  /*1ab60*/  IMAD.X R73, R75, 0x1, R0.reuse, P1 ;  /* 0x000000014b497824 */ /* 0x100fe200008e0600 */
[----:B------:R-:W-:Y:S04]  /*1ab70*/  IADD3 R108, P0, R72, R70, RZ ;  /* 0x00000046486c7210 */ /* 0x000fe80007f1e0ff */
[----:B------:R3:W-:Y:S01]  /*1ab80*/  LDGSTS.E.BYPASS.LTC128B.128 [R221+0x1900], [R72.64], !P3 ;  /* 0x0190000048dd7fae */ /* 0x0007e2000d901d48 */
[----:B------:R-:W-:Y:S01]  /*1ab90*/  IMAD.X R109, R73, 0x1, R0, P0 ;  /* 0x00000001496d7824 */ /* 0x000fe200000e0600 */
[C---:B------:R-:W-:Y:S01]  /*1aba0*/  ISETP.GT.AND P0, PT, R200.reuse, R240, PT ;  /* 0x000000f0c800720c */ /* 0x040fe20003f04270 */
[-C--:B-1----:R-:W-:Y:S03]  /*1abb0*/  HMMA.16816.F32 R68, R80, R156.reuse, RZ ;  /* 0x0000009c5044723c */ /* 0x082fe600000018ff */
[----:B------:R-:W4:Y:S06]  /*1abc0*/  LDL R223, [R1+0x1c] ;  /* 0x00001c0001df7983 */ /* 0x000f2c0000100800 */
[----:B------:R1:W-:Y:S03]  /*1abd0*/  LDGSTS.E.BYPASS.LTC128B.128 [R221+0x2100], [R108.64], !P3 ;  /* 0x021000006cdd7fae */ /* 0x0003e6000d901d48 */
[----:B------:R-:W-:Y:S03]  /*1abe0*/  @P0 IADD3 R0, R200, -0x1, RZ ;  /* 0xffffffffc8000810 */ /* 0x000fe60007ffe0ff */
[----:B------:R-:W-:Y:S01]  /*1abf0*/  LDSM.16.M88.4 R188, [R212] ;  /* 0x00000000d4bc783b */ /* 0x000fe20000000200 */
[----:B--2---:R-:W-:Y:S01]  /*1ac00*/  @P0 MOV R3, R110 ;  /* 0x0000006e00030202 */ /* 0x004fe20000000f00 */
[----:B------:R-:W-:Y:S01]  /*1ac10*/  @P0 IMAD.MOV.U32 R110, RZ, RZ, c[0x0][0x1e0] ;  /* 0x00007800ff6e0624 */ /* 0x000fe200078e00ff */
[----:B------:R-:W-:Y:S03]  /*1ac20*/  @P0 SHF.R.S32.HI R2, RZ, 0x1f, R0 ;  /* 0x0000001fff020819 */ /* 0x000fe60000011400 */
[----:B------:R-:W0:Y:S02]  /*1ac30*/  LDGDEPBAR ;  /* 0x00000000000079af */ /* 0x000e240000000000 */
[----:B------:R-:W-:Y:S01]  /*1ac40*/  @P0 IMAD R2, R2, c[0x0][0x1e0], RZ ;  /* 0x0000780002020a24 */ /* 0x000fe200078e02ff */
[C---:B---3--:R-:W-:Y:S03]  /*1ac50*/  HMMA.16816.F32 R72, R76.reuse, R156, RZ ;  /* 0x0000009c4c48723c */ /* 0x048fe600000018ff */
[----:B------:R-:W2:Y:S05]  /*1ac60*/  LDSM.16.M88.4 R192, [R210] ;  /* 0x00000000d2c0783b */ /* 0x000eaa0000000200 */
[-C--:B------:R-:W-:Y:S01]  /*1ac70*/  HMMA.16816.F32 R76, R76, R158.reuse, RZ ;  /* 0x0000009e4c4c723c */ /* 0x080fe200000018ff */
[----:B------:R-:W3:Y:S03]  /*1ac80*/  LDSM.16.M88.4 R196, [R212+0x2000] ;  /* 0x00200000d4c4783b */ /* 0x000ee60000000200 */
[C---:B-1----:R-:W-:Y:S04]  /*1ac90*/  @P0 IMAD.WIDE.U32 R108, R0.reuse, c[0x0][0x1e0], RZ ;  /* 0x00007800006c0a25 */ /* 0x042fe800078e00ff */
[----:B------:R-:W-:Y:S01]  /*1aca0*/  HMMA.16816.F32 R80, R80, R158, RZ ;  /* 0x0000009e5050723c */ /* 0x000fe200000018ff */
[----:B------:R-:W1:Y:S03]  /*1acb0*/  LDSM.16.M88.4 R156, [R210+0x800] ;  /* 0x00080000d29c783b */ /* 0x000e660000000200 */
[----:B------:R-:W-:Y:S02]  /*1acc0*/  @P0 IMAD R0, R0, c[0x0][0x1e4], R2 ;  /* 0x0000790000000a24 */ /* 0x000fe400078e0202 */
[----:B------:R-:W-:Y:S02]  /*1acd0*/  @P0 IMAD.MOV.U32 R2, RZ, RZ, R222 ;  /* 0x000000ffff020224 */ /* 0x000fe400078e00de */
[-C--:B-----5:R-:W-:Y:S05]  /*1ace0*/  HMMA.16816.F32 R4, R160, R164.reuse, R4 ;  /* 0x000000a4a004723c */ /* 0x0a0fea0000001804 */
[----:B------:R-:W-:Y:S03]  /*1acf0*/  @P0 IMAD.WIDE.U32 R2, R108, 0x50, R2 ;  /* 0x000000506c020825 */ /* 0x000fe600078e0002 */
[C---:B------:R-:W-:Y:S04]  /*1ad00*/  HMMA.16816.F32 R8, R168.reuse, R164, R8 ;  /* 0x000000a4a808723c */ /* 0x040fe80000001808 */
[----:B------:R-:W-:Y:S04]  /*1ad10*/  @P0 IMAD.IADD R0, R109, 0x1, R0 ;  /* 0x000000016d000824 */ /* 0x000fe800078e0200 */
[-C--:B------:R-:W-:Y:S04]  /*1ad20*/  HMMA.16816.F32 R12, R168, R166.reuse, R12 ;  /* 0x000000a6a80c723c */ /* 0x080fe8000000180c */
[----:B------:R-:W-:Y:S01]  /*1ad30*/  @P0 IMAD R108, R0, 0x50, RZ ;  /* 0x00000050006c0824 */ /* 0x000fe200078e02ff */
[C---:B------:R-:W-:Y:S01]  /*1ad40*/  @P0 SHF.L.U64.HI R0, R110.reuse, R115, c[0x0][0x1e4] ;  /* 0x000079006e000619 */ /* 0x040fe20000010273 */
[----:B------:R-:W-:Y:S02]  /*1ad50*/  @P0 IMAD.SHL.U32 R110, R110, 0x20, RZ ;  /* 0x000000206e6e0824 */ /* 0x000fe400078e00ff */
[C---:B------:R-:W-:Y:S01]  /*1ad60*/  HMMA.16816.F32 R16, R160.reuse, R166, R16 ;  /* 0x000000a6a010723c */ /* 0x040fe20000001810 */
[----:B------:R-:W5:Y:S03]  /*1ad70*/  LDSM.16.M88.4 R164, [R210+0x1000] ;  /* 0x00100000d2a4783b */ /* 0x000f660000000200 */
[----:B------:R-:W-:Y:S04]  /*1ad80*/  @P0 IADD3 R3, R3, R108, RZ ;  /* 0x0000006c03030210 */ /* 0x000fe80007ffe0ff */
        /* <DEDUP_REMOVED lines=20> */
[----:B------:R-:W4:Y:S06]  /*1aed0*/  LDSM.16.M88.4 R160, [R210+0x1800] ;  /* 0x00180000d2a0783b */ /* 0x000f2c0000000200 */
[----:B------:R-:W4:Y:S01]  /*1aee0*/  LDSM.16.M88.4 R184, [R207+0x800] ;  /* 0x00080000cfb8783b */ /* 0x000f220000000200 */
[-C--:B--2---:R-:W-:Y:S08]  /*1aef0*/  HMMA.16816.F32 R4, R188, R192.reuse, R4 ;  /* 0x000000c0bc04723c */ /* 0x084ff00000001804 */
[C---:B---3--:R-:W-:Y:S08]  /*1af00*/  HMMA.16816.F32 R8, R196.reuse, R192, R8 ;  /* 0x000000c0c408723c */ /* 0x048ff00000001808 */
        /* <DEDUP_REMOVED lines=8> */
[-C--:B-----5:R-:W-:Y:S08]  /*1af90*/  HMMA.16816.F32 R36, R188, R164.reuse, R36 ;  /* 0x000000a4bc24723c */ /* 0x0a0ff00000001824 */
[C---:B------:R-:W-:Y:S07]  /*1afa0*/  HMMA.16816.F32 R40, R196.reuse, R164, R40 ;  /* 0x000000a4c428723c */ /* 0x040fee0000001828 */
[C---:B------:R-:W-:Y:S01]  /*1afb0*/  @P0 LEA R164, P1, R2.reuse, c[0x0][0x1c8], 0x1 ;  /* 0x0000720002a40a11 */ /* 0x040fe200078208ff */
[-C--:B------:R-:W-:Y:S04]  /*1afc0*/  HMMA.16816.F32 R44, R196, R166.reuse, R44 ;  /* 0x000000a6c42c723c */ /* 0x080fe8000000182c */
[----:B------:R-:W-:Y:S02]  /*1afd0*/  @P0 LEA.HI.X R165, R2, c[0x0][0x1cc], R3, 0x1, P1 ;  /* 0x0000730002a50a11 */ /* 0x000fe400008f0c03 */
[-C--:B------:R-:W-:Y:S02]  /*1afe0*/  @P0 IADD3 R108, P2, R164, R110.reuse, RZ ;  /* 0x0000006ea46c0210 */ /* 0x080fe40007f5e0ff */
        /* <DEDUP_REMOVED lines=8> */
[-C--:B------:R-:W-:Y:S08]  /*1b070*/  HMMA.16816.F32 R68, R188, R168.reuse, R68 ;  /* 0x000000a8bc44723c */ /* 0x080ff00000001844 */
[C---:B------:R-:W-:Y:S08]  /*1b080*/  HMMA.16816.F32 R72, R196.reuse, R168, R72 ;  /* 0x000000a8c448723c */ /* 0x040ff00000001848 */
[-C--:B------:R-:W-:Y:S08]  /*1b090*/  HMMA.16816.F32 R76, R196, R170.reuse, R76 ;  /* 0x000000aac44c723c */ /* 0x080ff0000000184c */
[----:B------:R-:W-:Y:S08]  /*1b0a0*/  HMMA.16816.F32 R80, R188, R170, R80 ;  /* 0x000000aabc50723c */ /* 0x000ff00000001850 */
[-C--:B------:R-:W-:Y:S08]  /*1b0b0*/  HMMA.16816.F32 R4, R172, R176.reuse, R4 ;  /* 0x000000b0ac04723c */ /* 0x080ff00000001804 */
[C---:B------:R-:W-:Y:S08]  /*1b0c0*/  HMMA.16816.F32 R8, R180.reuse, R176, R8 ;  /* 0x000000b0b408723c */ /* 0x040ff00000001808 */
[-C--:B------:R-:W-:Y:S08]  /*1b0d0*/  HMMA.16816.F32 R12, R180, R178.reuse, R12 ;  /* 0x000000b2b40c723c */ /* 0x080ff0000000180c */
[C---:B------:R-:W-:Y:S08]  /*1b0e0*/  HMMA.16816.F32 R16, R172.reuse, R178, R16 ;  /* 0x000000b2ac10723c */ /* 0x040ff00000001810 */
[-C--:B------:R-:W-:Y:S08]  /*1b0f0*/  HMMA.16816.F32 R20, R172, R184.reuse, R20 ;  /* 0x000000b8ac14723c */ /* 0x080ff00000001814 */
[C---:B------:R-:W-:Y:S08]  /*1b100*/  HMMA.16816.F32 R24, R180.reuse, R184, R24 ;  /* 0x000000b8b418723c */ /* 0x040ff00000001818 */
[-C--:B------:R-:W-:Y:S01]  /*1b110*/  HMMA.16816.F32 R28, R180, R186.reuse, R28 ;  /* 0x000000bab41c723c */ /* 0x080fe2000000181c */
[----:B------:R-:W-:Y:S01]  /*1b120*/  @!PT LDS RZ, [RZ] ;  /* 0x00000000fffff984 */ /* 0x000fe20000000800 */
[----:B------:R-:W-:Y:S01]  /*1b130*/  @!PT LDS RZ, [RZ] ;  /* 0x00000000fffff984 */ /* 0x000fe20000000800 */
[----:B------:R-:W-:Y:S01]  /*1b140*/  @!PT LDS RZ, [RZ] ;  /* 0x00000000fffff984 */ /* 0x000fe20000000800 */
[----:B------:R3:W-:Y:S07]  /*1b150*/  @P0 LDGSTS.E.BYPASS.LTC128B.128 [R221+0x2900], [R164.64], !P3 ;  /* 0x02900000a4dd0fae */ /* 0x0007ee000d901d48 */
[C---:B------:R-:W-:Y:S08]  /*1b160*/  HMMA.16816.F32 R32, R172.reuse, R186, R32 ;  /* 0x000000baac20723c */ /* 0x040ff00000001820 */
[-C--:B-1----:R-:W-:Y:S08]  /*1b170*/  HMMA.16816.F32 R36, R172, R156.reuse, R36 ;  /* 0x0000009cac24723c */ /* 0x082ff00000001824 */
[C---:B------:R-:W-:Y:S07]  /*1b180*/  HMMA.16816.F32 R40, R180.reuse, R156, R40 ;  /* 0x0000009cb428723c */ /* 0x040fee0000001828 */
[----:B------:R-:W-:Y:S01]  /*1b190*/  IMAD.IADD R157, R202, 0x1, R203 ;  /* 0x00000001ca9d7824 */ /* 0x000fe200078e02cb */
[-C--:B------:R-:W-:Y:S04]  /*1b1a0*/  HMMA.16816.F32 R44, R180, R158.reuse, R44 ;  /* 0x0000009eb42c723c */ /* 0x080fe8000000182c */
[----:B------:R-:W-:Y:S04]  /*1b1b0*/  @P4 IMAD.HI.U32 R109, R157, c[0x0][0x2c8], RZ ;  /* 0x0000b2009d6d4a27 */ /* 0x000fe800078e00ff */
[C---:B------:R-:W-:Y:S04]  /*1b1c0*/  HMMA.16816.F32 R48, R172.reuse, R158, R48 ;  /* 0x0000009eac30723c */ /* 0x040fe80000001830 */
[----:B------:R-:W-:Y:S01]  /*1b1d0*/  @P4 SHF.R.U32.HI R157, RZ, c[0x0][0x2cc], R109 ;  /* 0x0000b300ff9d4a19 */ /* 0x000fe2000001166d */
[--C-:B------:R-:W-:Y:S02]  /*1b1e0*/  @P0 IMAD.X R109, R165, 0x1, R0.reuse, P2 ;  /* 0x00000001a56d0824 */ /* 0x100fe400010e0600 */
[-C--:B------:R-:W-:Y:S01]  /*1b1f0*/  @P0 IADD3 R158, P1, R108, R110.reuse, RZ ;  /* 0x0000006e6c9e0210 */ /* 0x080fe20007f3e0ff */
[-C--:B------:R-:W-:Y:S02]  /*1b200*/  HMMA.16816.F32 R52, R172, R192.reuse, R52 ;  /* 0x000000c0ac34723c */ /* 0x080fe40000001834 */
[----:B------:R1:W-:Y:S02]  /*1b210*/  @P0 LDGSTS.E.BYPASS.LTC128B.128 [R221+0x3100], [R108.64], !P3 ;  /* 0x031000006cdd0fae */ /* 0x0003e4000d901d48 */
[--C-:B------:R-:W-:Y:S01]  /*1b220*/  @P0 IMAD.X R159, R109, 0x1, R0.reuse, P1 ;  /* 0x000000016d9f0824 */ /* 0x100fe200008e0600 */
[----:B------:R-:W-:Y:S03]  /*1b230*/  @P0 IADD3 R2, P2, R158, R110, RZ ;  /* 0x0000006e9e020210 */ /* 0x000fe60007f5e0ff */
[C---:B------:R-:W-:Y:S01]  /*1b240*/  HMMA.16816.F32 R56, R180.reuse, R192, R56 ;  /* 0x000000c0b438723c */ /* 0x040fe20000001838 */
[----:B------:R4:W-:Y:S03]  /*1b250*/  @P0 LDGSTS.E.BYPASS.LTC128B.128 [R221+0x3900], [R158.64], !P3 ;  /* 0x039000009edd0fae */ /* 0x0009e6000d901d48 */
[----:B------:R-:W-:Y:S04]  /*1b260*/  @P0 IADD3.X R3, R159, R0, RZ, P2, !PT ;  /* 0x000000009f030210 */ /* 0x000fe800017fe4ff */
[-C--:B------:R-:W-:Y:S01]  /*1b270*/  HMMA.16816.F32 R60, R180, R194.reuse, R60 ;  /* 0x000000c2b43c723c */ /* 0x080fe2000000183c */
[----:B------:R5:W-:Y:S07]  /*1b280*/  @P0 LDGSTS.E.BYPASS.LTC128B.128 [R221+0x4100], [R2.64], !P3 ;  /* 0x0410000002dd0fae */ /* 0x000bee000d901d48 */
[C---:B------:R-:W-:Y:S01]  /*1b290*/  HMMA.16816.F32 R64, R172.reuse, R194, R64 ;  /* 0x000000c2ac40723c */ /* 0x040fe20000001840 */
[----:B-1----:R-:W1:Y:S07]  /*1b2a0*/  SHFL.IDX PT, R108, R157, RZ, 0x1c1f ;  /* 0x001c1fff9d6c7589 */ /* 0x002e6e00000e0000 */
[-C--:B--2---:R-:W-:Y:S08]  /*1b2b0*/  HMMA.16816.F32 R68, R172, R160.reuse, R68 ;  /* 0x000000a0ac44723c */ /* 0x084ff00000001844 */
[C---:B------:R-:W-:Y:S07]  /*1b2c0*/  HMMA.16816.F32 R72, R180.reuse, R160, R72 ;  /* 0x000000a0b448723c */ /* 0x040fee0000001848 */
[----:B------:R-:W-:Y:S01]  /*1b2d0*/  @P0 IADD3 R160, P1, R2, R110, RZ ;  /* 0x0000006e02a00210 */ /* 0x000fe20007f3e0ff */
[-C--:B------:R-:W-:Y:S04]  /*1b2e0*/  HMMA.16816.F32 R76, R180, R162.reuse, R76 ;  /* 0x000000a2b44c723c */ /* 0x080fe8000000184c */
[----:B------:R-:W-:Y:S02]  /*1b2f0*/  @P0 IMAD.X R161, R3, 0x1, R0, P1 ;  /* 0x0000000103a10824 */ /* 0x000fe400008e0600 */
[----:B-----5:R-:W-:Y:S02]  /*1b300*/  IMAD R3, R200, -0x50, RZ ;  /* 0xffffffb0c8037824 */ /* 0x020fe400078e02ff */
[----:B------:R-:W-:Y:S01]  /*1b310*/  HMMA.16816.F32 R80, R172, R162, R80 ;  /* 0x000000a2ac50723c */ /* 0x000fe20000001850 */
[----:B------:R3:W-:Y:S03]  /*1b320*/  @P0 LDGSTS.E.BYPASS.LTC128B.128 [R221+0x4900], [R160.64], !P3 ;  /* 0x04900000a0dd0fae */ /* 0x0007e6000d901d48 */
[----:B------:R-:W-:Y:S02]  /*1b330*/  ISETP.GE.AND P3, PT, R226, 0x1, PT ;  /* 0x00000001e200780c */ /* 0x000fe40003f66270 */
[----:B------:R-:W-:Y:S01]  /*1b340*/  IADD3 R0, -R223, 0x1, R3 ;  /* 0x00000001df007810 */ /* 0x000fe20007ffe103 */
[----:B------:R-:W0:Y:S05]  /*1b350*/  LDGDEPBAR ;  /* 0x00000000000079af */ /* 0x000e2a0000000000 */
[----:B------:R-:W-:Y:S04]  /*1b360*/  IADD3 R0, -R224, R0, R225 ;  /* 0x00000000e0007210 */ /* 0x000fe80007ffe1e1 */
[C---:B----4-:R-:W-:Y:S02]  /*1b370*/  IADD3 R159, R0.reuse, UR4, RZ ;  /* 0x00000004009f7c10 */ /* 0x050fe4000fffe0ff */
[----:B------:R-:W-:Y:S03]  /*1b380*/  IADD3 R158, R0, c[0x0][0x328], RZ ;  /* 0x0000ca00009e7a10 */ /* 0x000fe60007ffe0ff */
[----:B-1----:R-:W-:Y:S01]  /*1b390*/  IMAD.IADD R0, R108, 0x1, R159 ;  /* 0x000000016c007824 */ /* 0x002fe200078e029f */
        /* <DEDUP_REMOVED lines=15> */
.L_x_2578:
[----:B------:R-:W-:Y:S04]  /*1b490*/  MOV R108, c[0x0][0x32c] ;  /* 0x0000cb00006c7a02 */ /* 0x000fe80000000f00 */
[----:B------:R-:W-:Y:S11]  /*1b4a0*/  ISETP.NE.AND P0, PT, R108, 0x1, PT ;  /* 0x000000016c00780c */ /* 0x000ff60003f05270 */
[----:B------:R-:W-:Y:S02]  /*1b4b0*/  @!UPT UIADD3 URZ, URZ, URZ, URZ ;  /* 0x0000003f3f3ff290 */ /* 0x000fe4000fffe03f */
[----:B------:R-:W-:Y:S05]  /*1b4c0*/  @P0 IMAD.HI.U32 R108, R2, c[0x0][0x330], RZ ;  /* 0x0000cc00026c0a27 */ /* 0x000fea00078e00ff */
[----:B------:R-:W-:Y:S02]  /*1b4d0*/  @P0 SHF.R.U32.HI R2, RZ, c[0x0][0x334], R108 ;  /* 0x0000cd00ff020a19 */ /* 0x000fe4000001166c */
.L_x_2579:
[----:B------:R-:W-:Y:S05]  /*1b4e0*/  BSYNC B0 ;  /* 0x0000000000007941 */ /* 0x000fea0003800000 */
.L_x_2577:
[----:B------:R-:W-:Y:S04]  /*1b4f0*/  IMAD.IADD R108, R3, 0x1, -R223 ;  /* 0x00000001036c7824 */ /* 0x000fe800078e0adf */
[----:B------:R-:W-:Y:S05]  /*1b500*/  IMAD R2, R2, c[0x0][0x32c], R108 ;  /* 0x0000cb0002027a24 */ /* 0x000fea00078e026c */
[----:B------:R-:W-:Y:S02]  /*1b510*/  IADD3 R108, R2, c[0x0][0x32c], RZ ;  /* 0x0000cb00026c7a10 */ /* 0x000fe40007ffe0ff */
[----:B------:R-:W-:Y:S02]  /*1b520*/  IMNMX R0, R0, R2, !PT ;  /* 0x0000000200007217 */ /* 0x000fe40007800200 */
[----:B------:R-:W-:Y:S02]  /*1b530*/  IMNMX R115, R115, R108, PT ;  /* 0x0000006c73737217 */ /* 0x000fe40003800200 */
.L_x_2576:
        /* <DEDUP_REMOVED lines=17> */
.L_x_2582:
[----:B------:R-:W-:Y:S04]  /*1b650*/  MOV R109, c[0x0][0x32c] ;  /* 0x0000cb00006d7a02 */ /* 0x000fe80000000f00 */
[----:B------:R-:W-:Y:S11]  /*1b660*/  ISETP.NE.AND P0, PT, R109, 0x1, PT ;  /* 0x000000016d00780c */ /* 0x000ff60003f05270 */
[----:B------:R-:W-:Y:S02]  /*1b670*/  @!UPT UIADD3 URZ, URZ, URZ, URZ ;  /* 0x0000003f3f3ff290 */ /* 0x000fe4000fffe03f */
[----:B------:R-:W-:Y:S05]  /*1b680*/  @P0 IMAD.HI.U32 R109, R2, c[0x0][0x330], RZ ;  /* 0x0000cc00026d0a27 */ /* 0x000fea00078e00ff */
[----:B------:R-:W-:Y:S02]  /*1b690*/  @P0 SHF.R.U32.HI R2, RZ, c[0x0][0x334], R109 ;  /* 0x0000cd00ff020a19 */ /* 0x000fe4000001166d */
.L_x_2583:
[----:B------:R-:W-:Y:S05]  /*1b6a0*/  BSYNC B0 ;  /* 0x0000000000007941 */ /* 0x000fea0003800000 */
.L_x_2581:
[----:B------:R-:W-:Y:S04]  /*1b6b0*/  IMAD.IADD R109, R3, 0x1, -R223 ;  /* 0x00000001036d7824 */ /* 0x000fe800078e0adf */
[----:B------:R-:W-:Y:S05]  /*1b6c0*/  IMAD R2, R2, c[0x0][0x32c], R109 ;  /* 0x0000cb0002027a24 */ /* 0x000fea00078e026d */
[----:B------:R-:W-:Y:S02]  /*1b6d0*/  IADD3 R109, R2, c[0x0][0x32c], RZ ;  /* 0x0000cb00026d7a10 */ /* 0x000fe40007ffe0ff */
[----:B------:R-:W-:Y:S02]  /*1b6e0*/  IMNMX R108, R108, R2, !PT ;  /* 0x000000026c6c7217 */ /* 0x000fe40007800200 */
[----:B------:R-:W-:Y:S02]  /*1b6f0*/  IMNMX R110, R110, R109, PT ;  /* 0x0000006d6e6e7217 */ /* 0x000fe40003800200 */
.L_x_2580:
        /* <DEDUP_REMOVED lines=10> */
[----:B---3--:R-:W-:Y:S05]  /*1b7a0*/  IMAD.MOV.U32 R160, RZ, RZ, c[0x0][0x32c] ;  /* 0x0000cb00ffa07624 */ /* 0x008fea00078e00ff */
[----:B------:R-:W-:Y:S11]  /*1b7b0*/  ISETP.NE.AND P0, PT, R160, 0x1, PT ;  /* 0x00000001a000780c */ /* 0x000ff60003f05270 */
[----:B------:R-:W-:Y:S02]  /*1b7c0*/  @!UPT UIADD3 URZ, URZ, URZ, URZ ;  /* 0x0000003f3f3ff290 */ /* 0x000fe4000fffe03f */
[----:B------:R-:W-:Y:S05]  /*1b7d0*/  @P0 IMAD.HI.U32 R160, R156, c[0x0][0x330], RZ ;  /* 0x0000cc009ca00a27 */ /* 0x000fea00078e00ff */
[----:B------:R-:W-:Y:S04]  /*1b7e0*/  @P0 SHF.R.U32.HI R156, RZ, c[0x0][0x334], R160 ;  /* 0x0000cd00ff9c0a19 */ /* 0x000fe800000116a0 */
[----:B------:R-:W-:Y:S01]  /*1b7f0*/  LOP3.LUT R156, RZ, R156, RZ, 0x33, !PT ;  /* 0x0000009cff9c7212 */ /* 0x000fe200078e33ff */
[----:B------:R-:W-:-:S05]  /*1b800*/  BRA `(.L_x_2587) ;  /* 0x0000005000007947 */ /* 0x000fca0003800000 */
.L_x_2586:
[----:B---3--:R-:W-:Y:S04]  /*1b810*/  MOV R160, c[0x0][0x32c] ;  /* 0x0000cb0000a07a02 */ /* 0x008fe80000000f00 */
[----:B------:R-:W-:Y:S11]  /*1b820*/  ISETP.NE.AND P0, PT, R160, 0x1, PT ;  /* 0x00000001a000780c */ /* 0x000ff60003f05270 */
[----:B------:R-:W-:Y:S02]  /*1b830*/  @!UPT UIADD3 URZ, URZ, URZ, URZ ;  /* 0x0000003f3f3ff290 */ /* 0x000fe4000fffe03f */
[----:B------:R-:W-:Y:S05]  /*1b840*/  @P0 IMAD.HI.U32 R160, R156, c[0x0][0x330], RZ ;  /* 0x0000cc009ca00a27 */ /* 0x000fea00078e00ff */
[----:B------:R-:W-:Y:S02]  /*1b850*/  @P0 SHF.R.U32.HI R156, RZ, c[0x0][0x334], R160 ;  /* 0x0000cd00ff9c0a19 */ /* 0x000fe400000116a0 */
.L_x_2587:
[----:B------:R-:W-:Y:S05]  /*1b860*/  BSYNC B0 ;  /* 0x0000000000007941 */ /* 0x000fea0003800000 */
.L_x_2585:
[----:B------:R-:W-:Y:S04]  /*1b870*/  IMAD.IADD R160, R3, 0x1, -R223 ;  /* 0x0000000103a07824 */ /* 0x000fe800078e0adf */
[----:B------:R-:W-:Y:S05]  /*1b880*/  IMAD R156, R156, c[0x0][0x32c], R160 ;  /* 0x0000cb009c9c7a24 */ /* 0x000fea00078e02a0 */
[----:B------:R-:W-:Y:S02]  /*1b890*/  IADD3 R160, R156, c[0x0][0x32c], RZ ;  /* 0x0000cb009ca07a10 */ /* 0x000fe40007ffe0ff */
[----:B------:R-:W-:Y:S02]  /*1b8a0*/  IMNMX R2, R2, R156, !PT ;  /* 0x0000009c02027217 */ /* 0x000fe40007800200 */
[----:B------:R-:W-:Y:S02]  /*1b8b0*/  IMNMX R109, R109, R160, PT ;  /* 0x000000a06d6d7217 */ /* 0x000fe40003800200 */
.L_x_2584:
[C---:B------:R-:W-:Y:S02]  /*1b8c0*/  ISETP.GE.AND P2, PT, R3.reuse, 0xa, PT ;  /* 0x0000000a0300780c */ /* 0x040fe40003f46270 */
[----:B------:R-:W-:Y:S02]  /*1b8d0*/  ISETP.GE.AND P3, PT, R3, 0x9, PT ;  /* 0x000000090300780c */ /* 0x000fe40003f66270 */
[C---:B------:R-:W-:Y:S02]  /*1b8e0*/  ISETP.GT.AND P0, PT, R0.reuse, 0x9, !P2 ;  /* 0x000000090000780c */ /* 0x040fe40005704270 */
[----:B------:R-:W-:Y:S02]  /*1b8f0*/  ISETP.GT.AND P1, PT, R0, 0x8, !P3 ;  /* 0x000000080000780c */ /* 0x000fe40005f24270 */
[C---:B------:R-:W-:Y:S02]  /*1b900*/  ISETP.LT.OR P0, PT, R115.reuse, 0xa, P0 ;  /* 0x0000000a7300780c */ /* 0x040fe40000701670 */
[----:B------:R-:W-:Y:S02]  /*1b910*/  ISETP.LT.OR P1, PT, R115, 0x9, P1 ;  /* 0x000000097300780c */ /* 0x000fe40000f21670 */
[----:B---3--:R-:W-:Y:S02]  /*1b920*/  FSEL R165, R17, -INF , !P0 ;  /* 0xff80000011a57808 */ /* 0x008fe40004000000 */
        /* <DEDUP_REMOVED lines=242> */
.L_x_2590:
[----:B------:R-:W-:Y:S04]  /*1c850*/  MOV R6, c[0x0][0x32c] ;  /* 0x0000cb0000067a02 */ /* 0x000fe80000000f00 */
[----:B------:R-:W-:Y:S11]  /*1c860*/  ISETP.NE.AND P0, PT, R6, 0x1, PT ;  /* 0x000000010600780c */ /* 0x000ff60003f05270 */
[----:B------:R-:W-:Y:S02]  /*1c870*/  @!UPT UIADD3 URZ, URZ, URZ, URZ ;  /* 0x0000003f3f3ff290 */ /* 0x000fe4000fffe03f */
[----:B------:R-:W-:Y:S05]  /*1c880*/  @P0 IMAD.HI.U32 R6, R4, c[0x0][0x330], RZ ;  /* 0x0000cc0004060a27 */ /* 0x000fea00078e00ff */
[----:B------:R-:W-:Y:S02]  /*1c890*/  @P0 SHF.R.U32.HI R4, RZ, c[0x0][0x334], R6 ;  /* 0x0000cd00ff040a19 */ /* 0x000fe40000011606 */
.L_x_2591:
[----:B------:R-:W-:Y:S05]  /*1c8a0*/  BSYNC B0 ;  /* 0x0000000000007941 */ /* 0x000fea0003800000 */
.L_x_2589:
[----:B------:R-:W-:Y:S04]  /*1c8b0*/  IMAD.IADD R3, R3, 0x1, -R223 ;  /* 0x0000000103037824 */ /* 0x000fe800078e0adf */
[----:B------:R-:W-:Y:S05]  /*1c8c0*/  IMAD R3, R4, c[0x0][0x32c], R3 ;  /* 0x0000cb0004037a24 */ /* 0x000fea00078e0203 */
[----:B------:R-:W-:Y:S02]  /*1c8d0*/  IADD3 R4, R3, c[0x0][0x32c], RZ ;  /* 0x0000cb0003047a10 */ /* 0x000fe40007ffe0ff */
[----:B------:R-:W-:Y:S02]  /*1c8e0*/  IMNMX R0, R0, R3, !PT ;  /* 0x0000000300007217 */ /* 0x000fe40007800200 */
[----:B------:R-:W-:Y:S02]  /*1c8f0*/  IMNMX R2, R2, R4, PT ;  /* 0x0000000402027217 */ /* 0x000fe40003800200 */
.L_x_2588:
[----:B------:R-:W-:Y:S02]  /*1c900*/  ISETP.GT.AND P0, PT, R0, RZ, !P2 ;  /* 0x000000ff0000720c */ /* 0x000fe40005704270 */
        /* <DEDUP_REMOVED lines=62> */
[----:B------:R-:W-:Y:S01]  /*1ccf0*/  ISETP.NE.AND P0, PT, R20, RZ, PT ;  /* 0x000000ff1400720c */ /* 0x000fe20003f05270 */
[----:B------:R-:W-:Y:S01]  /*1cd00*/  LDSM.16.MT88.4 R40, [R206] ;  /* 0x00000000ce28783b */ /* 0x000fe20000004200 */
[----:B------:R-:W-:Y:S02]  /*1cd10*/  FMNMX.FTZ R4, R167, R4, !PT ;  /* 0x00000004a7047209 */ /* 0x000fe40007810000 */
[----:B------:R-:W-:Y:S02]  /*1cd20*/  ISETP.GT.AND P0, PT, R0, 0x28, !P0 ;  /* 0x000000280000780c */ /* 0x000fe40004704270 */
[----:B------:R-:W-:Y:S02]  /*1cd30*/  ISETP.NE.AND P2, PT, R16, RZ, PT ;  /* 0x000000ff1000720c */ /* 0x000fe40003f45270 */
[----:B------:R-:W-:Y:S01]  /*1cd40*/  ISETP.LT.OR P0, PT, R2, 0x29, P0 ;  /* 0x000000290200780c */ /* 0x000fe20000701670 */
[----:B------:R-:W-:Y:S01]  /*1cd50*/  LDSM.16.MT88.4 R20, [R205] ;  /* 0x00000000cd14783b */ /* 0x000fe20000004200 */
        /* <DEDUP_REMOVED lines=21> */
[----:B------:R-:W-:Y:S01]  /*1ceb0*/  ISETP.GT.AND P0, PT, R0, 0x38, !P2 ;  /* 0x000000380000780c */ /* 0x000fe20005704270 */
[----:B------:R-:W-:Y:S01]  /*1cec0*/  LDSM.16.MT88.4 R56, [R208] ;  /* 0x00000000d038783b */ /* 0x000fe20000004200 */
        /* <DEDUP_REMOVED lines=17> */
[----:B------:R-:W-:Y:S02]  /*1cfe0*/  ISETP.LT.OR P0, PT, R2, 0x3a, P0 ;  /* 0x0000003a0200780c */ /* 0x000fe40000701670 */
[----:B------:R-:W-:Y:S02]  /*1cff0*/  FMNMX.FTZ R5, R28, R5, !PT ;  /* 0x000000051c057209 */ /* 0x000fe40007810000 */
[----:B------:R-:W-:Y:S02]  /*1d000*/  FSEL R160, R63, -INF , !P0 ;  /* 0xff8000003fa07808 */ /* 0x000fe40004000000 */
[----:B-1----:R-:W-:Y:S02]  /*1d010*/  FMNMX.FTZ R3, R3, R6, !PT ;  /* 0x0000000603037209 */ /* 0x002fe40007810000 */
        /* <DEDUP_REMOVED lines=17> */
[----:B------:R-:W-:Y:S02]  /*1d130*/  ISETP.GT.AND P0, PT, R0, 0x48, !P3 ;  /* 0x000000480000780c */ /* 0x000fe40005f04270 */
[----:B------:R-:W-:Y:S02]  /*1d140*/  FMNMX.FTZ R5, R192, R5, !PT ;  /* 0x00000005c0057209 */ /* 0x000fe40007810000 */
[----:B--2---:R-:W-:Y:S02]  /*1d150*/  FMNMX.FTZ R110, R3, R7, !PT ;  /* 0x00000007036e7209 */ /* 0x004fe40007810000 */
[----:B------:R-:W-:Y:S01]  /*1d160*/  FMNMX.FTZ R5, R201, R5, !PT ;  /* 0x00000005c9057209 */ /* 0x000fe20007810000 */
[----:B------:R-:W1:Y:S01]  /*1d170*/  SHFL.BFLY PT, R7, R4, 0x1, 0x1f ;  /* 0x0c201f0004077f89 */ /* 0x000e6200000e0000 */
[C---:B------:R-:W-:Y:S01]  /*1d180*/  FSETP.NEU.FTZ.AND P2, PT, R110.reuse, -INF , PT ;  /* 0xff8000006e00780b */ /* 0x040fe20003f5d000 */
[----:B------:R-:W-:Y:S01]  /*1d190*/  FMUL.FTZ R3, R110, c[0x0][0x2d0] ;  /* 0x0000b4006e037a20 */ /* 0x000fe20000410000 */
[----:B------:R-:W-:Y:S02]  /*1d1a0*/  FMNMX.FTZ R5, R203, R5, !PT ;  /* 0x00000005cb057209 */ /* 0x000fe40007810000 */
[----:B------:R-:W-:Y:S02]  /*1d1b0*/  ISETP.LT.OR P0, PT, R2, 0x49, P0 ;  /* 0x000000490200780c */ /* 0x000fe40000701670 */
[----:B------:R-:W-:Y:S02]  /*1d1c0*/  FSEL R47, R3, RZ, P2 ;  /* 0x000000ff032f7208 */ /* 0x000fe40001000000 */
[----:B------:R-:W-:Y:S02]  /*1d1d0*/  FMNMX.FTZ R5, R220, R5, !PT ;  /* 0x00000005dc057209 */ /* 0x000fe40007810000 */
[----:B------:R-:W-:Y:S01]  /*1d1e0*/  FSEL R75, R78, -INF , !P0 ;  /* 0xff8000004e4b7808 */ /* 0x000fe20004000000 */
[--C-:B------:R-:W-:Y:S01]  /*1d1f0*/  FFMA.FTZ R3, R32, c[0x0][0x2d0], -R47.reuse ;  /* 0x0000b40020037a23 */ /* 0x100fe2000001082f */
[----:B------:R-:W-:Y:S02]  /*1d200*/  FMNMX.FTZ R5, R222, R5, !PT ;  /* 0x00000005de057209 */ /* 0x000fe40007810000 */
[----:B------:R-:W-:Y:S01]  /*1d210*/  ISETP.GT.AND P3, PT, R0, 0x49, !P6 ;  /* 0x000000490000780c */ /* 0x000fe20007764270 */
[----:B------:R2:W-:Y:S02]  /*1d220*/  MUFU.EX2 R162, R3 ;  /* 0x0000000300a27308 */ /* 0x0005e40000000800 */
[----:B------:R-:W3:Y:S01]  /*1d230*/  SHFL.BFLY PT, R6, R5, 0x2, 0x1f ;  /* 0x0c401f0005067f89 */ /* 0x000ee200000e0000 */
[----:B------:R-:W-:Y:S04]  /*1d240*/  ISETP.LT.OR P3, PT, R2, 0x4a, P3 ;  /* 0x0000004a0200780c */ /* 0x000fe80001f61670 */
[----:B------:R-:W-:Y:S02]  /*1d250*/  FSEL R46, R79, -INF , !P3 ;  /* 0xff8000004f2e7808 */ /* 0x000fe40005800000 */
[----:B-1----:R-:W-:Y:S04]  /*1d260*/  FMNMX.FTZ R109, R4, R7, !PT ;  /* 0x00000007046d7209 */ /* 0x002fe80007810000 */
[C---:B------:R-:W-:Y:S01]  /*1d270*/  FSETP.NEU.FTZ.AND P1, PT, R109.reuse, -INF , PT ;  /* 0xff8000006d00780b */ /* 0x040fe20003f3d000 */
[----:B------:R-:W-:Y:S05]  /*1d280*/  FMUL.FTZ R4, R109, c[0x0][0x2d0] ;  /* 0x0000b4006d047a20 */ /* 0x000fea0000410000 */
[----:B------:R-:W-:Y:S01]  /*1d290*/  FSEL R68, R4, RZ, P1 ;  /* 0x000000ff04447208 */ /* 0x000fe20000800000 */
[--C-:B--2---:R-:W-:Y:S04]  /*1d2a0*/  FFMA.FTZ R3, R33, c[0x0][0x2d0], -R47.reuse ;  /* 0x0000b40021037a23 */ /* 0x104fe8000001082f */
[--C-:B------:R-:W-:Y:S01]  /*1d2b0*/  FFMA.FTZ R32, R178, c[0x0][0x2d0], -R68.reuse ;  /* 0x0000b400b2207a23 */ /* 0x100fe20000010844 */
[----:B------:R3:W1:Y:S10]  /*1d2c0*/  MUFU.EX2 R163, R3 ;  /* 0x0000000300a37308 */ /* 0x0006740000000800 */
[----:B------:R-:W-:Y:S01]  /*1d2d0*/  MUFU.EX2 R228, R32 ;  /* 0x0000002000e47308 */ /* 0x000fe20000000800 */
[----:B---3--:R-:W-:Y:S01]  /*1d2e0*/  FMNMX.FTZ R3, R5, R6, !PT ;  /* 0x0000000605037209 */ /* 0x008fe20007810000 */
[--C-:B------:R-:W-:Y:S01]  /*1d2f0*/  FFMA.FTZ R5, R164, c[0x0][0x2d0], -R47.reuse ;  /* 0x0000b400a4057a23 */ /* 0x100fe2000001082f */
[----:B------:R-:W-:Y:S02]  /*1d300*/  FMNMX.FTZ R6, R10, R114, !PT ;  /* 0x000000720a067209 */ /* 0x000fe40007810000 */
[----:B-1----:R-:W-:Y:S05]  /*1d310*/  F2FP.PACK_AB R48, R163, R162 ;  /* 0x000000a2a330723e */ /* 0x002fea00000000ff */
[----:B------:R1:W-:Y:S01]  /*1d320*/  MUFU.EX2 R161, R5 ;  /* 0x0000000500a17308 */ /* 0x0003e20000000800 */
[----:B------:R-:W-:Y:S01]  /*1d330*/  FMNMX.FTZ R4, R11, R6, !PT ;  /* 0x000000060b047209 */ /* 0x000fe20007810000 */
[----:B------:R-:W2:Y:S03]  /*1d340*/  SHFL.BFLY PT, R7, R3, 0x1, 0x1f ;  /* 0x0c201f0003077f89 */ /* 0x000ea600000e0000 */
[----:B------:R-:W-:Y:S01]  /*1d350*/  FMNMX.FTZ R4, R14, R4, !PT ;  /* 0x000000040e047209 */ /* 0x000fe20007810000 */
[----:B-1----:R-:W-:Y:S01]  /*1d360*/  FFMA.FTZ R5, R165, c[0x0][0x2d0], -R47 ;  /* 0x0000b400a5057a23 */ /* 0x002fe2000001082f */
[----:B--2---:R-:W-:Y:S01]  /*1d370*/  FMNMX.FTZ R108, R3, R7, !PT ;  /* 0x00000007036c7209 */ /* 0x004fe20007810000 */
[--C-:B------:R-:W-:Y:S02]  /*1d380*/  FFMA.FTZ R3, R166, c[0x0][0x2d0], -R68.reuse ;  /* 0x0000b400a6037a23 */ /* 0x100fe40000010844 */
[----:B------:R1:W2:Y:S01]  /*1d390*/  MUFU.EX2 R74, R5 ;  /* 0x00000005004a7308 */ /* 0x0002a20000000800 */
[----:B------:R-:W-:Y:S09]  /*1d3a0*/  FSETP.NEU.FTZ.AND P0, PT, R108, -INF , PT ;  /* 0xff8000006c00780b */ /* 0x000ff20003f1d000 */
[----:B------:R3:W-:Y:S01]  /*1d3b0*/  MUFU.EX2 R250, R3 ;  /* 0x0000000300fa7308 */ /* 0x0007e20000000800 */
[--C-:B-1----:R-:W-:Y:S01]  /*1d3c0*/  FFMA.FTZ R5, R34, c[0x0][0x2d0], -R68.reuse ;  /* 0x0000b40022057a23 */ /* 0x102fe20000010844 */
[----:B--2---:R-:W-:Y:S08]  /*1d3d0*/  F2FP.PACK_AB R50, R74, R161 ;  /* 0x000000a14a32723e */ /* 0x004ff000000000ff */
[----:B------:R1:W-:Y:S01]  /*1d3e0*/  MUFU.EX2 R252, R5 ;  /* 0x0000000500fc7308 */ /* 0x0003e20000000800 */
[----:B---3--:R-:W-:Y:S05]  /*1d3f0*/  FMUL.FTZ R3, R108, c[0x0][0x2d0] ;  /* 0x0000b4006c037a20 */ /* 0x008fea0000410000 */
[----:B------:R-:W-:Y:S05]  /*1d400*/  FSEL R69, R3, RZ, P0 ;  /* 0x000000ff03457208 */ /* 0x000fea0000000000 */
[--C-:B------:R-:W-:Y:S02]  /*1d410*/  FFMA.FTZ R2, R13, c[0x0][0x2d0], -R69.reuse ;  /* 0x0000b4000d027a23 */ /* 0x100fe40000010845 */
[----:B------:R-:W-:Y:S02]  /*1d420*/  FFMA.FTZ R16, R28, c[0x0][0x2d0], -R69 ;  /* 0x0000b4001c107a23 */ /* 0x000fe40000010845 */
[----:B------:R2:W-:Y:S01]  /*1d430*/  MUFU.EX2 R241, R2 ;  /* 0x0000000200f17308 */ /* 0x0005e20000000800 */
[--C-:B------:R-:W-:Y:S01]  /*1d440*/  FFMA.FTZ R28, R177, c[0x0][0x2d0], -R47.reuse ;  /* 0x0000b400b11c7a23 */ /* 0x100fe2000001082f */
[----:B-1----:R-:W-:Y:S01]  /*1d450*/  FMNMX.FTZ R5, R15, R4, !PT ;  /* 0x000000040f057209 */ /* 0x002fe20007810000 */
[--C-:B------:R-:W-:Y:S02]  /*1d460*/  FFMA.FTZ R4, R36, c[0x0][0x2d0], -R68.reuse ;  /* 0x0000b40024047a23 */ /* 0x100fe40000010844 */
[----:B------:R-:W-:Y:S01]  /*1d470*/  LDSM.16.MT88.4 R36, [R209] ;  /* 0x00000000d124783b */ /* 0x000fe20000004200 */
[----:B------:R-:W-:Y:S04]  /*1d480*/  FMNMX.FTZ R5, R60, R5, !PT ;  /* 0x000000053c057209 */ /* 0x000fe80007810000 */
[----:B------:R1:W3:Y:S01]  /*1d490*/  MUFU.EX2 R251, R4 ;  /* 0x0000000400fb7308 */ /* 0x0002e20000000800 */
[----:B------:R-:W-:Y:S04]  /*1d4a0*/  FMNMX.FTZ R5, R61, R5, !PT ;  /* 0x000000053d057209 */ /* 0x000fe80007810000 */
[----:B------:R-:W-:Y:S05]  /*1d4b0*/  FMNMX.FTZ R5, R64, R5, !PT ;  /* 0x0000000540057209 */ /* 0x000fea0007810000 */
[----:B------:R-:W-:Y:S01]  /*1d4c0*/  MUFU.EX2 R232, R16 ;  /* 0x0000001000e87308 */ /* 0x000fe20000000800 */
[----:B------:R-:W-:Y:S01]  /*1d4d0*/  FMNMX.FTZ R5, R65, R5, !PT ;  /* 0x0000000541057209 */ /* 0x000fe20007810000 */
[----:B--2---:R-:W-:Y:S03]  /*1d4e0*/  FFMA.FTZ R2, R168, c[0x0][0x2d0], -R47 ;  /* 0x0000b400a8027a23 */ /* 0x004fe6000001082f */
[----:B------:R-:W-:Y:S04]  /*1d4f0*/  FMNMX.FTZ R5, R72, R5, !PT ;  /* 0x0000000548057209 */ /* 0x000fe80007810000 */
[----:B------:R-:W-:Y:S01]  /*1d500*/  FMNMX.FTZ R3, R73, R5, !PT ;  /* 0x0000000549037209 */ /* 0x000fe20007810000 */
[----:B------:R-:W-:Y:S03]  /*1d510*/  MUFU.EX2 R238, R2 ;  /* 0x0000000200ee7308 */ /* 0x000fe60000000800 */
[----:B------:R-:W-:Y:S01]  /*1d520*/  FMNMX.FTZ R3, R76, R3, !PT ;  /* 0x000000034c037209 */ /* 0x000fe20007810000 */
[--C-:B-1----:R-:W-:Y:S01]  /*1d530*/  FFMA.FTZ R4, R167, c[0x0][0x2d0], -R68.reuse ;  /* 0x0000b400a7047a23 */ /* 0x102fe20000010844 */
[----:B---3--:R-:W-:Y:S05]  /*1d540*/  F2FP.PACK_AB R49, R251, R252 ;  /* 0x000000fcfb31723e */ /* 0x008fea00000000ff */
[----:B------:R1:W2:Y:S10]  /*1d550*/  MUFU.EX2 R249, R4 ;  /* 0x0000000400f97308 */ /* 0x0002b40000000800 */
[----:B------:R-:W-:Y:S01]  /*1d560*/  MUFU.EX2 R229, R28 ;  /* 0x0000001c00e57308 */ /* 0x000fe20000000800 */
[--C-:B-1----:R-:W-:Y:S01]  /*1d570*/  FFMA.FTZ R4, R8, c[0x0][0x2d0], -R69.reuse ;  /* 0x0000b40008047a23 */ /* 0x102fe20000010845 */
[----:B--2---:R-:W-:Y:S01]  /*1d580*/  F2FP.PACK_AB R51, R249, R250 ;  /* 0x000000faf933723e */ /* 0x004fe200000000ff */
[----:B------:R-:W-:Y:S07]  /*1d590*/  FFMA.FTZ R8, R24, c[0x0][0x2d0], -R69 ;  /* 0x0000b40018087a23 */ /* 0x000fee0000010845 */
[----:B------:R1:W-:Y:S01]  /*1d5a0*/  MUFU.EX2 R248, R4 ;  /* 0x0000000400f87308 */ /* 0x0003e20000000800 */
[----:B------:R-:W-:Y:S09]  /*1d5b0*/  FFMA.FTZ R24, R176, c[0x0][0x2d0], -R47 ;  /* 0x0000b400b0187a23 */ /* 0x000ff2000001082f */
[----:B------:R-:W-:Y:S10]  /*1d5c0*/  MUFU.EX2 R234, R8 ;  /* 0x0000000800ea7308 */ /* 0x000ff40000000800 */
[----:B------:R-:W-:Y:S01]  /*1d5d0*/  MUFU.EX2 R230, R24 ;  /* 0x0000001800e67308 */ /* 0x000fe20000000800 */
[----:B-1----:R-:W-:Y:S01]  /*1d5e0*/  FMNMX.FTZ R4, R77, R3, !PT ;  /* 0x000000034d047209 */ /* 0x002fe20007810000 */
[--C-:B------:R-:W-:Y:S03]  /*1d5f0*/  FFMA.FTZ R3, R9, c[0x0][0x2d0], -R69.reuse ;  /* 0x0000b40009037a23 */ /* 0x100fe60000010845 */
[----:B------:R-:W-:Y:S05]  /*1d600*/  FMNMX.FTZ R4, R115, R4, !PT ;  /* 0x0000000473047209 */ /* 0x000fea0007810000 */
[----:B------:R1:W2:Y:S02]  /*1d610*/  MUFU.EX2 R247, R3 ;  /* 0x0000000300f77308 */ /* 0x0002a40000000800 */
[----:B-1----:R-:W-:Y:S02]  /*1d620*/  FMNMX.FTZ R3, R158, R4, !PT ;  /* 0x000000049e037209 */ /* 0x002fe40007810000 */
[----:B--2---:R-:W-:Y:S02]  /*1d630*/  F2FP.PACK_AB R52, R247, R248 ;  /* 0x000000f8f734723e */ /* 0x004fe400000000ff */
[----:B------:R-:W-:Y:S01]  /*1d640*/  FMNMX.FTZ R4, R159, R3, !PT ;  /* 0x000000039f047209 */ /* 0x000fe20007810000 */
[--C-:B------:R-:W-:Y:S02]  /*1d650*/  FFMA.FTZ R3, R12, c[0x0][0x2d0], -R69.reuse ;  /* 0x0000b4000c037a23 */ /* 0x100fe40000010845 */
[----:B------:R-:W-:Y:S01]  /*1d660*/  FFMA.FTZ R12, R25, c[0x0][0x2d0], -R69 ;  /* 0x0000b400190c7a23 */ /* 0x000fe20000010845 */
[----:B------:R-:W-:Y:S01]  /*1d670*/  FMNMX.FTZ R4, R160, R4, !PT ;  /* 0x00000004a0047209 */ /* 0x000fe20007810000 */
[----:B------:R1:W2:Y:S03]  /*1d680*/  MUFU.EX2 R245, R3 ;  /* 0x0000000300f57308 */ /* 0x0002a60000000800 */
[----:B------:R-:W-:Y:S01]  /*1d690*/  FMNMX.FTZ R0, R157, R4, !PT ;  /* 0x000000049d007209 */ /* 0x000fe20007810000 */
[--C-:B------:R-:W-:Y:S03]  /*1d6a0*/  FFMA.FTZ R4, R171, c[0x0][0x2d0], -R47.reuse ;  /* 0x0000b400ab047a23 */ /* 0x100fe6000001082f */
[----:B------:R-:W-:Y:S03]  /*1d6b0*/  FMNMX.FTZ R0, R156, R0, !PT ;  /* 0x000000009c007209 */ /* 0x000fe60007810000 */
[----:B------:R-:W-:Y:S01]  /*1d6c0*/  MUFU.EX2 R243, R4 ;  /* 0x0000000400f37308 */ /* 0x000fe20000000800 */
[----:B------:R-:W-:Y:S04]  /*1d6d0*/  FMNMX.FTZ R0, R75, R0, !PT ;  /* 0x000000004b007209 */ /* 0x000fe80007810000 */
[----:B------:R-:W-:Y:S05]  /*1d6e0*/  FMNMX.FTZ R0, R46, R0, !PT ;  /* 0x000000002e007209 */ /* 0x000fea0007810000 */
[----:B------:R-:W-:Y:S01]  /*1d6f0*/  MUFU.EX2 R233, R12 ;  /* 0x0000000c00e97308 */ /* 0x000fe20000000800 */
[----:B------:R-:W3:Y:S01]  /*1d700*/  SHFL.BFLY PT, R2, R0, 0x2, 0x1f ;  /* 0x0c401f0000027f89 */ /* 0x000ee200000e0000 */
[--C-:B-1----:R-:W-:Y:S01]  /*1d710*/  FFMA.FTZ R3, R173, c[0x0][0x2d0], -R47.reuse ;  /* 0x0000b400ad037a23 */ /* 0x102fe2000001082f */
[----:B--2---:R-:W-:Y:S07]  /*1d720*/  F2FP.PACK_AB R54, R241, R245 ;  /* 0x000000f5f136723e */ /* 0x004fee00000000ff */
[----:B------:R1:W-:Y:S02]  /*1d730*/  MUFU.EX2 R246, R3 ;  /* 0x0000000300f67308 */ /* 0x0003e40000000800 */
[--C-:B-1----:R-:W-:Y:S08]  /*1d740*/  FFMA.FTZ R3, R170, c[0x0][0x2d0], -R68.reuse ;  /* 0x0000b400aa037a23 */ /* 0x102ff00000010844 */
[----:B------:R1:W-:Y:S02]  /*1d750*/  MUFU.EX2 R239, R3 ;  /* 0x0000000300ef7308 */ /* 0x0003e40000000800 */
[--C-:B-1----:R-:W-:Y:S08]  /*1d760*/  FFMA.FTZ R3, R169, c[0x0][0x2d0], -R68.reuse ;  /* 0x0000b400a9037a23 */ /* 0x102ff00000010844 */
[----:B------:R1:W-:Y:S02]  /*1d770*/  MUFU.EX2 R242, R3 ;  /* 0x0000000300f27308 */ /* 0x0003e40000000800 */
[----:B-1----:R-:W-:Y:S08]  /*1d780*/  FFMA.FTZ R3, R172, c[0x0][0x2d0], -R47 ;  /* 0x0000b400ac037a23 */ /* 0x002ff0000001082f */
[----:B------:R3:W-:Y:S02]  /*1d790*/  MUFU.EX2 R244, R3 ;  /* 0x0000000300f47308 */ /* 0x0007e40000000800 */
[----:B---3--:R-:W-:Y:S01]  /*1d7a0*/  FMNMX.FTZ R3, R0, R2, !PT ;  /* 0x0000000200037209 */ /* 0x008fe20007810000 */
        /* <DEDUP_REMOVED lines=31> */
[C---:B------:R-:W-:Y:S02]  /*1d9a0*/  FMUL.FTZ R7, R44.reuse, R119 ;  /* 0x000000772c077220 */ /* 0x040fe40000410000 */
[C---:B------:R-:W-:Y:S02]  /*1d9b0*/  FMUL.FTZ R18, R44.reuse, R130 ;  /* 0x000000822c127220 */ /* 0x040fe40000410000 */
[C---:B------:R-:W-:Y:S01]  /*1d9c0*/  FMUL.FTZ R19, R44.reuse, R131 ;  /* 0x000000832c137220 */ /* 0x040fe20000410000 */
        /* <DEDUP_REMOVED lines=11> */
[----:B----4-:R-:W-:Y:S02]  /*1da80*/  FFMA.FTZ R4, R175, c[0x0][0x2d0], -R68 ;  /* 0x0000b400af047a23 */ /* 0x010fe40000010844 */
[C---:B------:R-:W-:Y:S02]  /*1da90*/  FMUL.FTZ R24, R2.reuse, R136 ;  /* 0x0000008802187220 */ /* 0x040fe40000410000 */
[C---:B------:R-:W-:Y:S01]  /*1daa0*/  FMUL.FTZ R25, R2.reuse, R137 ;  /* 0x0000008902197220 */ /* 0x040fe20000410000 */
[----:B------:R3:W-:Y:S01]  /*1dab0*/  MUFU.EX2 R236, R4 ;  /* 0x0000000400ec7308 */ /* 0x0007e20000000800 */
[----:B------:R-:W-:Y:S01]  /*1dac0*/  FMUL.FTZ R28, R2, R140 ;  /* 0x0000008c021c7220 */ /* 0x000fe20000410000 */
[----:B------:R-:W4:Y:S01]  /*1dad0*/  LDL.LU R137, [R1+0x8] ;  /* 0x0000080001897983 */ /* 0x000f220000300800 */
[C---:B------:R-:W-:Y:S01]  /*1dae0*/  FMUL.FTZ R86, R44.reuse, R86 ;  /* 0x000000562c567220 */ /* 0x040fe20000410000 */
[----:B-1----:R-:W-:Y:S01]  /*1daf0*/  F2FP.PACK_AB R55, R111, R235 ;  /* 0x000000eb6f37723e */ /* 0x002fe200000000ff */
[----:B------:R-:W-:Y:S01]  /*1db00*/  FMUL.FTZ R5, R45, R117 ;  /* 0x000000752d057220 */ /* 0x000fe20000410000 */
[----:B------:R-:W5:Y:S01]  /*1db10*/  LDL.LU R136, [R1+0x4] ;  /* 0x0000040001887983 */ /* 0x000f620000300800 */
[----:B------:R-:W-:Y:S01]  /*1db20*/  FMUL.FTZ R87, R44, R87 ;  /* 0x000000572c577220 */ /* 0x000fe20000410000 */
[----:B------:R-:W-:Y:S01]  /*1db30*/  MOV R140, R161 ;  /* 0x000000a1008c7202 */ /* 0x000fe20000000f00 */
[C---:B------:R-:W-:Y:S02]  /*1db40*/  FMUL.FTZ R88, R2.reuse, R88 ;  /* 0x0000005802587220 */ /* 0x040fe40000410000 */
[C---:B------:R-:W-:Y:S02]  /*1db50*/  FMUL.FTZ R89, R2.reuse, R89 ;  /* 0x0000005902597220 */ /* 0x040fe40000410000 */
[C---:B------:R-:W-:Y:S02]  /*1db60*/  FMUL.FTZ R92, R2.reuse, R92 ;  /* 0x0000005c025c7220 */ /* 0x040fe40000410000 */
[----:B--2---:R-:W-:Y:S02]  /*1db70*/  FFMA.FTZ R0, R11, c[0x0][0x2d0], -R70 ;  /* 0x0000b4000b007a23 */ /* 0x004fe40000010846 */
[----:B------:R-:W-:Y:S02]  /*1db80*/  FMUL.FTZ R93, R2, R93 ;  /* 0x0000005d025d7220 */ /* 0x000fe40000410000 */
[----:B------:R1:W2:Y:S01]  /*1db90*/  MUFU.EX2 R79, R0 ;  /* 0x00000000004f7308 */ /* 0x0002a20000000800 */
[C---:B------:R-:W-:Y:S02]  /*1dba0*/  FMUL.FTZ R98, R44.reuse, R98 ;  /* 0x000000622c627220 */ /* 0x040fe40000410000 */
[----:B------:R-:W-:Y:S02]  /*1dbb0*/  FMUL.FTZ R99, R44, R99 ;  /* 0x000000632c637220 */ /* 0x000fe40000410000 */
[C---:B---3--:R-:W-:Y:S02]  /*1dbc0*/  FMUL.FTZ R4, R45.reuse, R116 ;  /* 0x000000742d047220 */ /* 0x048fe40000410000 */
[C---:B------:R-:W-:Y:S02]  /*1dbd0*/  FMUL.FTZ R100, R2.reuse, R100 ;  /* 0x0000006402647220 */ /* 0x040fe40000410000 */
[----:B------:R-:W-:Y:S02]  /*1dbe0*/  FMUL.FTZ R101, R2, R101 ;  /* 0x0000006502657220 */ /* 0x000fe40000410000 */
[C---:B------:R-:W-:Y:S01]  /*1dbf0*/  FMUL.FTZ R104, R45.reuse, R104 ;  /* 0x000000682d687220 */ /* 0x040fe20000410000 */
[-C--:B------:R-:W-:Y:S05]  /*1dc00*/  HMMA.16816.F32 R4, R48, R20.reuse, R4 ;  /* 0x000000143004723c */ /* 0x080fea0000001804 */
[----:B------:R-:W-:Y:S02]  /*1dc10*/  FMUL.FTZ R105, R45, R105 ;  /* 0x000000692d697220 */ /* 0x000fe40000410000 */
        /* <DEDUP_REMOVED lines=11> */
[----:B------:R-:W2:Y:S01]  /*1dcd0*/  LDL.LU R142, [R1+0xc] ;  /* 0x00000c00018e7983 */ /* 0x000ea20000300800 */
[C---:B------:R-:W-:Y:S02]  /*1dce0*/  FMUL.FTZ R14, R0.reuse, R126 ;  /* 0x0000007e000e7220 */ /* 0x040fe40000410000 */
[C---:B------:R-:W-:Y:S04]  /*1dcf0*/  HMMA.16816.F32 R8, R52.reuse, R20, R8 ;  /* 0x000000143408723c */ /* 0x040fe80000001808 */
[C---:B------:R-:W-:Y:S02]  /*1dd00*/  FMUL.FTZ R15, R0.reuse, R127 ;  /* 0x0000007f000f7220 */ /* 0x040fe40000410000 */
[C---:B------:R-:W-:Y:S01]  /*1dd10*/  FMUL.FTZ R26, R0.reuse, R138 ;  /* 0x0000008a001a7220 */ /* 0x040fe20000410000 */
[----:B------:R-:W-:Y:S01]  /*1dd20*/  MOV R138, R162 ;  /* 0x000000a2008a7202 */ /* 0x000fe20000000f00 */
[----:B------:R-:W-:Y:S03]  /*1dd30*/  FFMA.FTZ R20, R29, c[0x0][0x2d0], -R69 ;  /* 0x0000b4001d147a23 */ /* 0x000fe60000010845 */
[-C--:B------:R-:W-:Y:S01]  /*1dd40*/  HMMA.16816.F32 R12, R52, R22.reuse, R12 ;  /* 0x00000016340c723c */ /* 0x080fe2000000180c */
[----:B------:R1:W3:Y:S02]  /*1dd50*/  MUFU.EX2 R231, R20 ;  /* 0x0000001400e77308 */ /* 0x0002e40000000800 */
[C---:B------:R-:W-:Y:S02]  /*1dd60*/  FMUL.FTZ R27, R0.reuse, R139 ;  /* 0x0000008b001b7220 */ /* 0x040fe40000410000 */
[C---:B------:R-:W-:Y:S02]  /*1dd70*/  FMUL.FTZ R31, R0.reuse, R143 ;  /* 0x0000008f001f7220 */ /* 0x040fe40000410000 */
[----:B------:R-:W-:Y:S01]  /*1dd80*/  FMUL.FTZ R90, R0, R90 ;  /* 0x0000005a005a7220 */ /* 0x000fe20000410000 */
[C---:B------:R-:W-:Y:S04]  /*1dd90*/  HMMA.16816.F32 R16, R48.reuse, R22, R16 ;  /* 0x000000163010723c */ /* 0x040fe80000001810 */
[C---:B------:R-:W-:Y:S02]  /*1dda0*/  FMUL.FTZ R21, R45.reuse, R133 ;  /* 0x000000852d157220 */ /* 0x040fe40000410000 */
[----:B------:R-:W-:Y:S01]  /*1ddb0*/  FMUL.FTZ R29, R2, R141 ;  /* 0x0000008d021d7220 */ /* 0x000fe20000410000 */
[----:B------:R-:W-:Y:S01]  /*1ddc0*/  MOV R141, R163 ;  /* 0x000000a3008d7202 */ /* 0x000fe20000000f00 */
[C---:B------:R-:W-:Y:S04]  /*1ddd0*/  FMUL.FTZ R22, R44.reuse, R134 ;  /* 0x000000862c167220 */ /* 0x040fe80000410000 */
[----:B------:R-:W-:Y:S02]  /*1dde0*/  FMUL.FTZ R23, R44, R135 ;  /* 0x000000872c177220 */ /* 0x000fe40000410000 */
[C---:B------:R-:W-:Y:S02]  /*1ddf0*/  FMUL.FTZ R91, R0.reuse, R91 ;  /* 0x0000005b005b7220 */ /* 0x040fe40000410000 */
[C---:B------:R-:W-:Y:S02]  /*1de00*/  FMUL.FTZ R94, R0.reuse, R94 ;  /* 0x0000005e005e7220 */ /* 0x040fe40000410000 */
[----:B-1----:R-:W-:Y:S02]  /*1de10*/  FMUL.FTZ R20, R45, R132 ;  /* 0x000000842d147220 */ /* 0x002fe40000410000 */
[C---:B------:R-:W-:Y:S02]  /*1de20*/  FMUL.FTZ R95, R0.reuse, R95 ;  /* 0x0000005f005f7220 */ /* 0x040fe40000410000 */
[C---:B------:R-:W-:Y:S02]  /*1de30*/  FMUL.FTZ R102, R0.reuse, R102 ;  /* 0x0000006600667220 */ /* 0x040fe40000410000 */
[----:B------:R-:W-:Y:S01]  /*1de40*/  FMUL.FTZ R103, R0, R103 ;  /* 0x0000006700677220 */ /* 0x000fe20000410000 */
[-C--:B------:R-:W-:Y:S08]  /*1de50*/  HMMA.16816.F32 R20, R48, R36.reuse, R20 ;  /* 0x000000243014723c */ /* 0x080ff00000001814 */
[C---:B------:R-:W-:Y:S07]  /*1de60*/  HMMA.16816.F32 R24, R52.reuse, R36, R24 ;  /* 0x000000243418723c */ /* 0x040fee0000001818 */
[----:B------:R-:W-:Y:S01]  /*1de70*/  FFMA.FTZ R36, R179, c[0x0][0x2d0], -R68 ;  /* 0x0000b400b3247a23 */ /* 0x000fe20000010844 */
[-C--:B------:R-:W-:Y:S03]  /*1de80*/  HMMA.16816.F32 R28, R52, R38.reuse, R28 ;  /* 0x00000026341c723c */ /* 0x080fe6000000181c */
[----:B------:R1:W-:Y:S01]  /*1de90*/  MUFU.EX2 R227, R36 ;  /* 0x0000002400e37308 */ /* 0x0003e20000000800 */
[----:B------:R-:W-:Y:S04]  /*1dea0*/  FMUL.FTZ R37, R45, R149 ;  /* 0x000000952d257220 */ /* 0x000fe80000410000 */
[C---:B------:R-:W-:Y:S07]  /*1deb0*/  HMMA.16816.F32 R32, R48.reuse, R38, R32 ;  /* 0x000000263020723c */ /* 0x040fee0000001820 */
[C---:B------:R-:W-:Y:S01]  /*1dec0*/  FMUL.FTZ R38, R44.reuse, R150 ;  /* 0x000000962c267220 */ /* 0x040fe20000410000 */
[-C--:B------:R-:W-:Y:S04]  /*1ded0*/  HMMA.16816.F32 R84, R48, R40.reuse, R84 ;  /* 0x000000283054723c */ /* 0x080fe80000001854 */
[----:B------:R-:W-:Y:S04]  /*1dee0*/  FMUL.FTZ R39, R44, R151 ;  /* 0x000000972c277220 */ /* 0x000fe80000410000 */
[C---:B------:R-:W-:Y:S04]  /*1def0*/  HMMA.16816.F32 R88, R52.reuse, R40, R88 ;  /* 0x000000283458723c */ /* 0x040fe80000001858 */
[----:B-1----:R-:W-:Y:S03]  /*1df00*/  FFMA.FTZ R36, R180, c[0x0][0x2d0], -R47 ;  /* 0x0000b400b4247a23 */ /* 0x002fe6000001082f */
[--C-:B------:R-:W-:Y:S01]  /*1df10*/  FFMA.FTZ R40, R61, c[0x0][0x2d0], -R70.reuse ;  /* 0x0000b4003d287a23 */ /* 0x100fe20000010846 */
[-C--:B------:R-:W-:Y:S01]  /*1df20*/  HMMA.16816.F32 R92, R52, R42.reuse, R92 ;  /* 0x0000002a345c723c */ /* 0x080fe2000000185c */
[----:B------:R1:W-:Y:S03]  /*1df30*/  MUFU.EX2 R226, R36 ;  /* 0x0000002400e27308 */ /* 0x0003e60000000800 */
[----:B------:R-:W-:Y:S04]  /*1df40*/  FMUL.FTZ R41, R2, R153 ;  /* 0x0000009902297220 */ /* 0x000fe80000410000 */
[C---:B------:R-:W-:Y:S07]  /*1df50*/  HMMA.16816.F32 R96, R48.reuse, R42, R96 ;  /* 0x0000002a3060723c */ /* 0x040fee0000001860 */
[----:B------:R-:W-:Y:S02]  /*1df60*/  FFMA.FTZ R42, R64, c[0x0][0x2d0], -R70 ;  /* 0x0000b400402a7a23 */ /* 0x000fe40000010846 */
[C---:B------:R-:W-:Y:S02]  /*1df70*/  FMUL.FTZ R43, R0.reuse, R155 ;  /* 0x0000009b002b7220 */ /* 0x040fe40000410000 */
[----:B------:R3:W-:Y:S01]  /*1df80*/  MUFU.EX2 R180, R42 ;  /* 0x0000002a00b47308 */ /* 0x0007e20000000800 */
[----:B------:R-:W-:Y:S02]  /*1df90*/  FFMA.FTZ R64, R67, c[0x0][0x2d0], -R69 ;  /* 0x0000b40043407a23 */ /* 0x000fe40000010845 */
[----:B-1----:R-:W-:Y:S07]  /*1dfa0*/  FFMA.FTZ R36, R181, c[0x0][0x2d0], -R47 ;  /* 0x0000b400b5247a23 */ /* 0x002fee000001082f */
[----:B------:R1:W-:Y:S10]  /*1dfb0*/  MUFU.EX2 R225, R36 ;  /* 0x0000002400e17308 */ /* 0x0003f40000000800 */
[----:B------:R-:W-:Y:S01]  /*1dfc0*/  MUFU.EX2 R178, R64 ;  /* 0x0000004000b27308 */ /* 0x000fe20000000800 */
[----:B---3--:R-:W-:Y:S02]  /*1dfd0*/  FMUL.FTZ R42, R0, R154 ;  /* 0x0000009a002a7220 */ /* 0x008fe40000410000 */
[----:B-1----:R-:W-:Y:S07]  /*1dfe0*/  FFMA.FTZ R36, R182, c[0x0][0x2d0], -R68 ;  /* 0x0000b400b6247a23 */ /* 0x002fee0000010844 */
[----:B------:R1:W-:Y:S10]  /*1dff0*/  MUFU.EX2 R182, R40 ;  /* 0x0000002800b67308 */ /* 0x0003f40000000800 */
[----:B------:R3:W-:Y:S01]  /*1e000*/  MUFU.EX2 R224, R36 ;  /* 0x0000002400e07308 */ /* 0x0007e20000000800 */
[----:B-1----:R-:W-:Y:S02]  /*1e010*/  FMUL.FTZ R40, R2, R152 ;  /* 0x0000009802287220 */ /* 0x002fe40000410000 */
[--C-:B---3--:R-:W-:Y:S02]  /*1e020*/  FFMA.FTZ R36, R60, c[0x0][0x2d0], -R70.reuse ;  /* 0x0000b4003c247a23 */ /* 0x108fe40000010846 */
[----:B------:R-:W1:Y:S05]  /*1e030*/  LDSM.16.MT88.4 R60, [R205+0x800] ;  /* 0x00080000cd3c783b */ /* 0x000e6a0000004200 */
[----:B------:R3:W1:Y:S02]  /*1e040*/  MUFU.EX2 R223, R36 ;  /* 0x0000002400df7308 */ /* 0x0006640000000800 */
[----:B---3--:R-:W-:Y:S07]  /*1e050*/  FMUL.FTZ R36, R45, R148 ;  /* 0x000000942d247220 */ /* 0x008fee0000410000 */
[-C--:B------:R-:W-:Y:S08]  /*1e060*/  HMMA.16816.F32 R36, R48, R56.reuse, R36 ;  /* 0x000000383024723c */ /* 0x080ff00000001824 */
[C---:B------:R-:W-:Y:S07]  /*1e070*/  HMMA.16816.F32 R100, R52.reuse, R56, R100 ;  /* 0x000000383464723c */ /* 0x040fee0000001864 */
[----:B------:R-:W-:Y:S01]  /*1e080*/  FFMA.FTZ R56, R65, c[0x0][0x2d0], -R70 ;  /* 0x0000b40041387a23 */ /* 0x000fe20000010846 */
[-C--:B------:R-:W-:Y:S03]  /*1e090*/  HMMA.16816.F32 R40, R52, R58.reuse, R40 ;  /* 0x0000003a3428723c */ /* 0x080fe60000001828 */
[----:B------:R3:W3:Y:S04]  /*1e0a0*/  MUFU.EX2 R179, R56 ;  /* 0x0000003800b37308 */ /* 0x0006e80000000800 */
[--C-:B------:R-:W-:Y:S01]  /*1e0b0*/  FFMA.FTZ R52, R183, c[0x0][0x2d0], -R68.reuse ;  /* 0x0000b400b7347a23 */ /* 0x100fe20000010844 */
[----:B------:R-:W-:Y:S04]  /*1e0c0*/  HMMA.16816.F32 R104, R48, R58, R104 ;  /* 0x0000003a3068723c */ /* 0x000fe80000001868 */
[----:B------:R-:W-:Y:S01]  /*1e0d0*/  F2FP.PACK_AB R54, R231, R232 ;  /* 0x000000e8e736723e */ /* 0x000fe200000000ff */
[----:B------:R4:W-:Y:S01]  /*1e0e0*/  MUFU.EX2 R181, R52 ;  /* 0x0000003400b57308 */ /* 0x0009e20000000800 */
[----:B-1----:R-:W-:Y:S02]  /*1e0f0*/  F2FP.PACK_AB R53, R182, R223 ;  /* 0x000000dfb635723e */ /* 0x002fe400000000ff */
[----:B------:R-:W-:Y:S04]  /*1e100*/  F2FP.PACK_AB R48, R246, R238 ;  /* 0x000000eef630723e */ /* 0x000fe800000000ff */
[----:B------:R-:W-:Y:S02]  /*1e110*/  F2FP.PACK_AB R49, R242, R239 ;  /* 0x000000eff231723e */ /* 0x000fe400000000ff */
[----:B------:R-:W-:Y:S02]  /*1e120*/  F2FP.PACK_AB R50, R243, R244 ;  /* 0x000000f4f332723e */ /* 0x000fe400000000ff */
[----:B------:R-:W-:Y:S02]  /*1e130*/  F2FP.PACK_AB R51, R236, R237 ;  /* 0x000000edec33723e */ /* 0x000fe400000000ff */
[----:B------:R-:W-:Y:S01]  /*1e140*/  MOV R183, R74 ;  /* 0x0000004a00b77202 */ /* 0x000fe20000000f00 */
[----:B---3--:R-:W1:Y:S01]  /*1e150*/  LDSM.16.MT88.4 R56, [R209+0x800] ;  /* 0x00080000d138783b */ /* 0x008e620000004200 */
[----:B------:R-:W-:Y:S03]  /*1e160*/  F2FP.PACK_AB R55, R179, R180 ;  /* 0x000000b4b337723e */ /* 0x000fe600000000ff */
[-C--:B------:R-:W-:Y:S03]  /*1e170*/  HMMA.16816.F32 R4, R48, R60.reuse, R4 ;  /* 0x0000003c3004723c */ /* 0x080fe60000001804 */
[--C-:B----4-:R-:W-:Y:S02]  /*1e180*/  FFMA.FTZ R52, R66, c[0x0][0x2d0], -R69.reuse ;  /* 0x0000b40042347a23 */ /* 0x110fe40000010845 */
[----:B------:R-:W3:Y:S02]  /*1e190*/  LDSM.16.MT88.4 R64, [R206+0x800] ;  /* 0x00080000ce40783b */ /* 0x000ee40000004200 */
[----:B------:R4:W-:Y:S02]  /*1e1a0*/  MUFU.EX2 R176, R52 ;  /* 0x0000003400b07308 */ /* 0x0009e40000000800 */
[----:B----4-:R-:W-:Y:S07]  /*1e1b0*/  F2FP.PACK_AB R52, R233, R234 ;  /* 0x000000eae934723e */ /* 0x010fee00000000ff */
[C---:B------:R-:W-:Y:S07]  /*1e1c0*/  HMMA.16816.F32 R8, R52.reuse, R60, R8 ;  /* 0x0000003c3408723c */ /* 0x040fee0000001808 */
[--C-:B------:R-:W-:Y:S01]  /*1e1d0*/  FFMA.FTZ R60, R71, c[0x0][0x2d0], -R69.reuse ;  /* 0x0000b400473c7a23 */ /* 0x100fe20000010845 */
[-C--:B------:R-:W-:Y:S03]  /*1e1e0*/  HMMA.16816.F32 R12, R52, R62.reuse, R12 ;  /* 0x0000003e340c723c */ /* 0x080fe6000000180c */
[----:B------:R4:W-:Y:S05]  /*1e1f0*/  MUFU.EX2 R175, R60 ;  /* 0x0000003c00af7308 */ /* 0x0009ea0000000800 */
[C---:B------:R-:W-:Y:S08]  /*1e200*/  HMMA.16816.F32 R16, R48.reuse, R62, R16 ;  /* 0x0000003e3010723c */ /* 0x040ff00000001810 */
[-C--:B-1----:R-:W-:Y:S08]  /*1e210*/  HMMA.16816.F32 R20, R48, R56.reuse, R20 ;  /* 0x000000383014723c */ /* 0x082ff00000001814 */
[C---:B------:R-:W-:Y:S04]  /*1e220*/  HMMA.16816.F32 R24, R52.reuse, R56, R24 ;  /* 0x000000383418723c */ /* 0x040fe80000001818 */
[----:B----4-:R-:W-:Y:S03]  /*1e230*/  FFMA.FTZ R60, R80, c[0x0][0x2d0], -R69 ;  /* 0x0000b400503c7a23 */ /* 0x010fe60000010845 */
[----:B------:R-:W-:Y:S01]  /*1e240*/  FFMA.FTZ R56, R186, c[0x0][0x2d0], -R68 ;  /* 0x0000b400ba387a23 */ /* 0x000fe20000010844 */
[-C--:B------:R-:W-:Y:S01]  /*1e250*/  HMMA.16816.F32 R28, R52, R58.reuse, R28 ;  /* 0x0000003a341c723c */ /* 0x080fe2000000181c */
[----:B------:R1:W4:Y:S07]  /*1e260*/  MUFU.EX2 R177, R60 ;  /* 0x0000003c00b17308 */ /* 0x00032e0000000800 */
[C---:B------:R-:W-:Y:S03]  /*1e270*/  HMMA.16816.F32 R32, R48.reuse, R58, R32 ;  /* 0x0000003a3020723c */ /* 0x040fe60000001820 */
[----:B------:R2:W-:Y:S05]  /*1e280*/  MUFU.EX2 R170, R56 ;  /* 0x0000003800aa7308 */ /* 0x0005ea0000000800 */
[-C--:B---3--:R-:W-:Y:S08]  /*1e290*/  HMMA.16816.F32 R84, R48, R64.reuse, R84 ;  /* 0x000000403054723c */ /* 0x088ff00000001854 */
[C---:B------:R-:W-:Y:S04]  /*1e2a0*/  HMMA.16816.F32 R88, R52.reuse, R64, R88 ;  /* 0x000000403458723c */ /* 0x040fe80000001858 */
[--C-:B-1----:R-:W-:Y:S02]  /*1e2b0*/  FFMA.FTZ R60, R184, c[0x0][0x2d0], -R47.reuse ;  /* 0x0000b400b83c7a23 */ /* 0x102fe4000001082f */
[----:B------:R-:W3:Y:S01]  /*1e2c0*/  LDL.LU R184, [R1+0x10] ;  /* 0x0000100001b87983 */ /* 0x000ee20000300800 */
[----:B------:R-:W-:Y:S01]  /*1e2d0*/  FFMA.FTZ R64, R73, c[0x0][0x2d0], -R70 ;  /* 0x0000b40049407a23 */ /* 0x000fe20000010846 */
[-C--:B------:R-:W-:Y:S01]  /*1e2e0*/  HMMA.16816.F32 R92, R52, R66.reuse, R92 ;  /* 0x00000042345c723c */ /* 0x080fe2000000185c */
[----:B------:R1:W-:Y:S03]  /*1e2f0*/  MUFU.EX2 R173, R60 ;  /* 0x0000003c00ad7308 */ /* 0x0003e60000000800 */
[----:B--2---:R-:W-:Y:S04]  /*1e300*/  FFMA.FTZ R56, R187, c[0x0][0x2d0], -R68 ;  /* 0x0000b400bb387a23 */ /* 0x004fe80000010844 */
[C---:B------:R-:W-:Y:S03]  /*1e310*/  HMMA.16816.F32 R96, R48.reuse, R66, R96 ;  /* 0x000000423060723c */ /* 0x040fe60000001860 */
[----:B------:R2:W-:Y:S10]  /*1e320*/  MUFU.EX2 R172, R56 ;  /* 0x0000003800ac7308 */ /* 0x0005f40000000800 */
        /* <DEDUP_REMOVED lines=8> */
[----:B--2---:R-:W-:Y:S08]  /*1e3b0*/  FFMA.FTZ R56, R189, c[0x0][0x2d0], -R47 ;  /* 0x0000b400bd387a23 */ /* 0x004ff0000001082f */
[----:B------:R2:W-:Y:S01]  /*1e3c0*/  MUFU.EX2 R171, R56 ;  /* 0x0000003800ab7308 */ /* 0x0005e20000000800 */
[--C-:B----4-:R-:W-:Y:S09]  /*1e3d0*/  FFMA.FTZ R64, R82, c[0x0][0x2d0], -R69.reuse ;  /* 0x0000b40052407a23 */ /* 0x110ff20000010845 */
[----:B------:R4:W-:Y:S01]  /*1e3e0*/  MUFU.EX2 R165, R64 ;  /* 0x0000004000a57308 */ /* 0x0009e20000000800 */
[----:B--2---:R-:W-:Y:S01]  /*1e3f0*/  FFMA.FTZ R56, R190, c[0x0][0x2d0], -R68 ;  /* 0x0000b400be387a23 */ /* 0x004fe20000010844 */
[-C--:B-1----:R-:W-:Y:S08]  /*1e400*/  HMMA.16816.F32 R36, R48, R60.reuse, R36 ;  /* 0x0000003c3024723c */ /* 0x082ff00000001824 */
[----:B------:R1:W-:Y:S01]  /*1e410*/  MUFU.EX2 R168, R56 ;  /* 0x0000003800a87308 */ /* 0x0003e20000000800 */
[C---:B------:R-:W-:Y:S01]  /*1e420*/  HMMA.16816.F32 R100, R52.reuse, R60, R100 ;  /* 0x0000003c3464723c */ /* 0x040fe20000001864 */
[----:B----4-:R-:W-:Y:S06]  /*1e430*/  LDSM.16.MT88.4 R64, [R206+0x1000] ;  /* 0x00100000ce40783b */ /* 0x010fec0000004200 */
[----:B------:R-:W-:Y:S01]  /*1e440*/  FFMA.FTZ R60, R77, c[0x0][0x2d0], -R70 ;  /* 0x0000b4004d3c7a23 */ /* 0x000fe20000010846 */
[-C--:B------:R-:W-:Y:S03]  /*1e450*/  HMMA.16816.F32 R40, R52, R62.reuse, R40 ;  /* 0x0000003e3428723c */ /* 0x080fe60000001828 */
[----:B------:R-:W2:Y:S04]  /*1e460*/  MUFU.EX2 R166, R60 ;  /* 0x0000003c00a67308 */ /* 0x000ea80000000800 */
[----:B------:R-:W-:Y:S01]  /*1e470*/  FFMA.FTZ R52, R191, c[0x0][0x2d0], -R68 ;  /* 0x0000b400bf347a23 */ /* 0x000fe20000010844 */
[----:B------:R-:W-:Y:S04]  /*1e480*/  HMMA.16816.F32 R104, R48, R62, R104 ;  /* 0x0000003e3068723c */ /* 0x000fe80000001868 */
[----:B-1----:R-:W-:Y:S01]  /*1e490*/  FFMA.FTZ R56, R72, c[0x0][0x2d0], -R70 ;  /* 0x0000b40048387a23 */ /* 0x002fe20000010846 */
[----:B------:R1:W-:Y:S01]  /*1e4a0*/  MUFU.EX2 R167, R52 ;  /* 0x0000003400a77308 */ /* 0x0003e20000000800 */
[----:B------:R-:W-:Y:S02]  /*1e4b0*/  F2FP.PACK_AB R54, R177, R175 ;  /* 0x000000afb136723e */ /* 0x000fe400000000ff */
[----:B------:R-:W-:Y:S04]  /*1e4c0*/  F2FP.PACK_AB R48, R229, R230 ;  /* 0x000000e6e530723e */ /* 0x000fe800000000ff */
[----:B------:R-:W-:Y:S02]  /*1e4d0*/  F2FP.PACK_AB R49, R227, R228 ;  /* 0x000000e4e331723e */ /* 0x000fe400000000ff */
[----:B------:R-:W-:Y:S01]  /*1e4e0*/  F2FP.PACK_AB R50, R225, R226 ;  /* 0x000000e2e132723e */ /* 0x000fe200000000ff */
[----:B------:R4:W4:Y:S01]  /*1e4f0*/  MUFU.EX2 R151, R56 ;  /* 0x0000003800977308 */ /* 0x0009220000000800 */
[----:B------:R-:W-:Y:S02]  /*1e500*/  F2FP.PACK_AB R51, R181, R224 ;  /* 0x000000e0b533723e */ /* 0x000fe400000000ff */
[----:B--2---:R-:W-:Y:S01]  /*1e510*/  F2FP.PACK_AB R55, R166, R149 ;  /* 0x00000095a637723e */ /* 0x004fe200000000ff */
[----:B------:R-:W-:Y:S01]  /*1e520*/  LDSM.16.MT88.4 R60, [R209+0x1000] ;  /* 0x00100000d13c783b */ /* 0x000fe20000004200 */
[--C-:B-1----:R-:W-:Y:S05]  /*1e530*/  FFMA.FTZ R52, R81, c[0x0][0x2d0], -R69.reuse ;  /* 0x0000b40051347a23 */ /* 0x102fea0000010845 */
[----:B------:R1:W2:Y:S02]  /*1e540*/  MUFU.EX2 R148, R52 ;  /* 0x0000003400947308 */ /* 0x0002a40000000800 */
[----:B----4-:R-:W4:Y:S01]  /*1e550*/  LDSM.16.MT88.4 R56, [R205+0x1000] ;  /* 0x00100000cd38783b */ /* 0x010f220000004200 */
[----:B------:R-:W-:Y:S02]  /*1e560*/  F2FP.PACK_AB R53, R150, R151 ;  /* 0x000000979635723e */ /* 0x000fe400000000ff */
[----:B-1----:R-:W-:Y:S01]  /*1e570*/  F2FP.PACK_AB R52, R178, R176 ;  /* 0x000000b0b234723e */ /* 0x002fe200000000ff */
[-C--:B----4-:R-:W-:Y:S08]  /*1e580*/  HMMA.16816.F32 R4, R48, R56.reuse, R4 ;  /* 0x000000383004723c */ /* 0x090ff00000001804 */
        /* <DEDUP_REMOVED lines=10> */
[----:B------:R1:W4:Y:S07]  /*1e630*/  MUFU.EX2 R163, R56 ;  /* 0x0000003800a37308 */ /* 0x00032e0000000800 */
        /* <DEDUP_REMOVED lines=10> */
[----:B------:R2:W-:Y:S01]  /*1e6e0*/  MUFU.EX2 R112, R60 ;  /* 0x0000003c00707308 */ /* 0x0005e20000000800 */
[--C-:B-1----:R-:W-:Y:S02]  /*1e6f0*/  FFMA.FTZ R56, R194, c[0x0][0x2d0], -R47.reuse ;  /* 0x0000b400c2387a23 */ /* 0x102fe4000001082f */
[----:B------:R-:W-:Y:S07]  /*1e700*/  FFMA.FTZ R47, R198, c[0x0][0x2d0], -R47 ;  /* 0x0000b400c62f7a23 */ /* 0x000fee000001082f */
[----:B------:R1:W-:Y:S01]  /*1e710*/  MUFU.EX2 R162, R56 ;  /* 0x0000003800a27308 */ /* 0x0003e20000000800 */
[----:B--2---:R-:W-:Y:S09]  /*1e720*/  LDSM.16.MT88.4 R60, [R205+0x1800] ;  /* 0x00180000cd3c783b */ /* 0x004ff20000004200 */
[----:B------:R2:W-:Y:S01]  /*1e730*/  MUFU.EX2 R83, R47 ;  /* 0x0000002f00537308 */ /* 0x0005e20000000800 */
[--C-:B-1----:R-:W-:Y:S09]  /*1e740*/  FFMA.FTZ R56, R195, c[0x0][0x2d0], -R68.reuse ;  /* 0x0000b400c3387a23 */ /* 0x102ff20000010844 */
[----:B------:R1:W-:Y:S01]  /*1e750*/  MUFU.EX2 R114, R56 ;  /* 0x0000003800727308 */ /* 0x0003e20000000800 */
[--C-:B--2---:R-:W-:Y:S02]  /*1e760*/  FFMA.FTZ R47, R199, c[0x0][0x2d0], -R68.reuse ;  /* 0x0000b400c72f7a23 */ /* 0x104fe40000010844 */
[----:B------:R-:W-:Y:S07]  /*1e770*/  FFMA.FTZ R68, R202, c[0x0][0x2d0], -R68 ;  /* 0x0000b400ca447a23 */ /* 0x000fee0000010844 */
[----:B------:R2:W-:Y:S10]  /*1e780*/  MUFU.EX2 R82, R47 ;  /* 0x0000002f00527308 */ /* 0x0005f40000000800 */
[----:B------:R-:W-:Y:S01]  /*1e790*/  MUFU.EX2 R81, R68 ;  /* 0x0000004400517308 */ /* 0x000fe20000000800 */
[----:B-1----:R-:W1:Y:S01]  /*1e7a0*/  LDSM.16.MT88.4 R56, [R208+0x1000] ;  /* 0x00100000d038783b */ /* 0x002e620000004200 */
[--C-:B--2---:R-:W-:Y:S08]  /*1e7b0*/  FFMA.FTZ R47, R115, c[0x0][0x2d0], -R70.reuse ;  /* 0x0000b400732f7a23 */ /* 0x104ff00000010846 */
[----:B------:R2:W-:Y:S02]  /*1e7c0*/  MUFU.EX2 R74, R47 ;  /* 0x0000002f004a7308 */ /* 0x0005e40000000800 */
[--C-:B--2---:R-:W-:Y:S01]  /*1e7d0*/  FFMA.FTZ R47, R158, c[0x0][0x2d0], -R70.reuse ;  /* 0x0000b4009e2f7a23 */ /* 0x104fe20000010846 */
[-C--:B-1----:R-:W-:Y:S07]  /*1e7e0*/  HMMA.16816.F32 R36, R48, R56.reuse, R36 ;  /* 0x000000383024723c */ /* 0x082fee0000001824 */
[----:B------:R1:W2:Y:S01]  /*1e7f0*/  MUFU.EX2 R73, R47 ;  /* 0x0000002f00497308 */ /* 0x0002a20000000800 */
[C---:B------:R-:W-:Y:S08]  /*1e800*/  HMMA.16816.F32 R100, R52.reuse, R56, R100 ;  /* 0x000000383464723c */ /* 0x040ff00000001864 */
[-C--:B------:R-:W-:Y:S07]  /*1e810*/  HMMA.16816.F32 R40, R52, R58.reuse, R40 ;  /* 0x0000003a3428723c */ /* 0x080fee0000001828 */
[----:B------:R-:W-:Y:S01]  /*1e820*/  F2FP.PACK_AB R52, R165, R148 ;  /* 0x00000094a534723e */ /* 0x000fe200000000ff */
[----:B------:R-:W-:Y:S01]  /*1e830*/  HMMA.16816.F32 R104, R48, R58, R104 ;  /* 0x0000003a3068723c */ /* 0x000fe20000001868 */
[----:B------:R-:W3:Y:S03]  /*1e840*/  LDSM.16.MT88.4 R56, [R209+0x1800] ;  /* 0x00180000d138783b */ /* 0x000ee60000004200 */
[--C-:B-1----:R-:W-:Y:S01]  /*1e850*/  FFMA.FTZ R47, R159, c[0x0][0x2d0], -R70.reuse ;  /* 0x0000b4009f2f7a23 */ /* 0x102fe20000010846 */
[----:B----4-:R-:W-:Y:S02]  /*1e860*/  F2FP.PACK_AB R54, R163, R164 ;  /* 0x000000a4a336723e */ /* 0x010fe400000000ff */
[----:B------:R-:W-:Y:S01]  /*1e870*/  F2FP.PACK_AB R48, R174, R173 ;  /* 0x000000adae30723e */ /* 0x000fe200000000ff */
[----:B------:R1:W-:Y:S01]  /*1e880*/  MUFU.EX2 R72, R47 ;  /* 0x0000002f00487308 */ /* 0x0003e20000000800 */
[----:B------:R-:W-:Y:S03]  /*1e890*/  F2FP.PACK_AB R49, R172, R170 ;  /* 0x000000aaac31723e */ /* 0x000fe600000000ff */
[----:B------:R-:W-:Y:S02]  /*1e8a0*/  F2FP.PACK_AB R50, R171, R169 ;  /* 0x000000a9ab32723e */ /* 0x000fe400000000ff */
[----:B------:R-:W-:Y:S02]  /*1e8b0*/  F2FP.PACK_AB R51, R167, R168 ;  /* 0x000000a8a733723e */ /* 0x000fe400000000ff */
[----:B--2---:R-:W-:Y:S05]  /*1e8c0*/  F2FP.PACK_AB R53, R73, R74 ;  /* 0x0000004a4935723e */ /* 0x004fea00000000ff */
[-C--:B------:R-:W-:Y:S03]  /*1e8d0*/  HMMA.16816.F32 R4, R48, R60.reuse, R4 ;  /* 0x0000003c3004723c */ /* 0x080fe60000001804 */
[--C-:B-1----:R-:W-:Y:S04]  /*1e8e0*/  FFMA.FTZ R47, R160, c[0x0][0x2d0], -R70.reuse ;  /* 0x0000b400a02f7a23 */ /* 0x102fe80000010846 */
[----:B------:R1:W2:Y:S02]  /*1e8f0*/  MUFU.EX2 R71, R47 ;  /* 0x0000002f00477308 */ /* 0x0002a40000000800 */
[--C-:B-1----:R-:W-:Y:S03]  /*1e900*/  FFMA.FTZ R47, R201, c[0x0][0x2d0], -R69.reuse ;  /* 0x0000b400c92f7a23 */ /* 0x102fe60000010845 */
[----:B--2---:R-:W-:Y:S05]  /*1e910*/  F2FP.PACK_AB R55, R71, R72 ;  /* 0x000000484737723e */ /* 0x004fea00000000ff */
[----:B------:R1:W-:Y:S02]  /*1e920*/  MUFU.EX2 R80, R47 ;  /* 0x0000002f00507308 */ /* 0x0003e40000000800 */
        /* <DEDUP_REMOVED lines=23> */
[C---:B------:R-:W-:Y:S08]  /*1eaa0*/  HMMA.16816.F32 R100, R52.reuse, R60, R100 ;  /* 0x0000003c3464723c */ /* 0x040ff00000001864 */
[-C--:B------:R-:W-:Y:S01]  /*1eab0*/  HMMA.16816.F32 R40, R52, R62.reuse, R40 ;  /* 0x0000003e3428723c */ /* 0x080fe20000001828 */
[----:B------:R-:W2:Y:S03]  /*1eac0*/  LDSM.16.MT88.4 R52, [R206+0x2000] ;  /* 0x00200000ce34783b */ /* 0x000ea60000004200 */
[--C-:B-1----:R-:W-:Y:S04]  /*1ead0*/  FFMA.FTZ R47, R156, c[0x0][0x2d0], -R70.reuse ;  /* 0x0000b4009c2f7a23 */ /* 0x102fe80000010846 */
[----:B------:R-:W-:Y:S01]  /*1eae0*/  HMMA.16816.F32 R104, R48, R62, R104 ;  /* 0x0000003e3068723c */ /* 0x000fe20000001868 */
[----:B------:R1:W3:Y:S06]  /*1eaf0*/  MUFU.EX2 R56, R47 ;  /* 0x0000002f00387308 */ /* 0x0002ec0000000800 */
[----:B------:R-:W-:Y:S02]  /*1eb00*/  F2FP.PACK_AB R48, R162, R161 ;  /* 0x000000a1a230723e */ /* 0x000fe400000000ff */
[----:B------:R-:W-:Y:S03]  /*1eb10*/  F2FP.PACK_AB R49, R113, R114 ;  /* 0x000000727131723e */ /* 0x000fe600000000ff */
[----:B------:R-:W-:Y:S02]  /*1eb20*/  F2FP.PACK_AB R50, R83, R112 ;  /* 0x000000705332723e */ /* 0x000fe400000000ff */
[----:B------:R-:W-:Y:S07]  /*1eb30*/  F2FP.PACK_AB R51, R81, R82 ;  /* 0x000000525133723e */ /* 0x000fee00000000ff */
[-C--:B------:R-:W-:Y:S03]  /*1eb40*/  HMMA.16816.F32 R116, R48, R128.reuse, R4 ;  /* 0x000000803074723c */ /* 0x080fe60000001804 */
[--C-:B-1----:R-:W-:Y:S01]  /*1eb50*/  FFMA.FTZ R47, R75, c[0x0][0x2d0], -R70.reuse ;  /* 0x0000b4004b2f7a23 */ /* 0x102fe20000010846 */
[----:B---3--:R-:W-:Y:S01]  /*1eb60*/  F2FP.PACK_AB R153, R56, R68 ;  /* 0x000000443899723e */ /* 0x008fe200000000ff */
[----:B------:R-:W-:Y:S02]  /*1eb70*/  FFMA.FTZ R70, R46, c[0x0][0x2d0], -R70 ;  /* 0x0000b4002e467a23 */ /* 0x000fe40000010846 */
[----:B------:R-:W-:Y:S02]  /*1eb80*/  FFMA.FTZ R4, R45, R137, R138 ;  /* 0x000000892d047223 */ /* 0x000fe4000001008a */
[----:B------:R-:W-:Y:S03]  /*1eb90*/  MUFU.EX2 R46, R70 ;  /* 0x00000046002e7308 */ /* 0x000fe60000000800 */
[----:B-----5:R-:W-:Y:S02]  /*1eba0*/  FFMA.FTZ R6, R44, R136, R252 ;  /* 0x000000882c067223 */ /* 0x020fe400000100fc */
[----:B------:R-:W-:Y:S02]  /*1ebb0*/  FFMA.FTZ R5, R2, R142, R248 ;  /* 0x0000008e02057223 */ /* 0x000fe400000100f8 */
[----:B------:R-:W-:Y:S02]  /*1ebc0*/  FADD.FTZ R4, R141, R4 ;  /* 0x000000048d047221 */ /* 0x000fe40000010000 */
[----:B------:R-:W-:Y:S02]  /*1ebd0*/  FADD.FTZ R2, R251, R6 ;  /* 0x00000006fb027221 */ /* 0x000fe40000010000 */
[----:B------:R-:W-:Y:S01]  /*1ebe0*/  FADD.FTZ R5, R247, R5 ;  /* 0x00000005f7057221 */ /* 0x000fe20000010000 */
[----:B------:R-:W1:Y:S01]  /*1ebf0*/  MUFU.EX2 R47, R47 ;  /* 0x0000002f002f7308 */ /* 0x000e620000000800 */
        /* <DEDUP_REMOVED lines=102> */
.L_x_2575:
[----:B------:R-:W-:Y:S02]  /*1f260*/  MOV R11, 0x1f ;  /* 0x0000001f000b7802 */ /* 0x000fe40000000f00 */
[----:B------:R-:W-:Y:S01]  /*1f270*/  MOV R10, 0xffffffff ;  /* 0xffffffff000a7802 */ /* 0x000fe20000000f00 */
[----:B------:R-:W-:Y:S05]  /*1f280*/  BRA.DIV ~URZ, `(.L_x_2593) ;  /* 0x000052527f007947 */ /* 0x000fea000b800000 */
[----:B------:R-:W3:Y:S04]  /*1f290*/  LDL R0, [R1+0x8] ;  /* 0x0000080001007983 */ /* 0x000ee80000100800 */
[----:B--23--:R1:W2:Y:S02]  /*1f2a0*/  SHFL.BFLY PT, R2, R0, 0x2, 0x1f ;  /* 0x0c401f0000027f89 */ /* 0x00c2a400000e0000 */
.L_x_2679:
        /* <DEDUP_REMOVED lines=19> */
.L_x_2680:
        /* <DEDUP_REMOVED lines=36> */
[C---:B------:R-:W-:Y:S02]  /*1f620*/  FMUL.FTZ R97, R4.reuse, R119 ;  /* 0x0000007704617220 */ /* 0x040fe40000410000 */
[C---:B------:R-:W-:Y:S02]  /*1f630*/  FMUL.FTZ R118, R4.reuse, R86 ;  /* 0x0000005604767220 */ /* 0x040fe40000410000 */
[----:B------:R-:W-:-:S02]  /*1f640*/  FMUL.FTZ R119, R4, R87 ;  /* 0x0000005704777220 */ /* 0x000fc40000410000 */
[C---:B---3--:R-:W-:Y:S02]  /*1f650*/  FMUL.FTZ R54, R2.reuse, R120 ;  /* 0x0000007802367220 */ /* 0x048fe40000410000 */
        /* <DEDUP_REMOVED lines=31> */
[----:B------:R-:W-:Y:S01]  /*1f850*/  FMUL.FTZ R71, R4, R107 ;  /* 0x0000006b04477220 */ /* 0x000fe20000410000 */
[----:B------:R-:W-:Y:S01]  /*1f860*/  @P1 MOV R4, 0x3f317218 ;  /* 0x3f31721800041802 */ /* 0x000fe20000000f00 */
[----:B------:R-:W-:Y:S02]  /*1f870*/  @P2 FMUL.FTZ R9, R9, 0.69314718246459960938 ;  /* 0x3f31721809092820 */ /* 0x000fe40000410000 */
[----:B------:R-:W-:-:S02]  /*1f880*/  @P2 FMUL.FTZ R5, R5, c[0x0][0x2d0] ;  /* 0x0000b40005052a20 */ /* 0x000fc40000410000 */
[----:B------:R-:W-:Y:S02]  /*1f890*/  @P1 FMUL.FTZ R4, R4, c[0x0][0x2d0] ;  /* 0x0000b40004041a20 */ /* 0x000fe40000410000 */
[----:B------:R-:W-:Y:S01]  /*1f8a0*/  @P2 FFMA.FTZ R23, R5, R109, R9 ;  /* 0x0000006d05172223 */ /* 0x000fe20000010009 */
[----:B------:R-:W-:Y:S01]  /*1f8b0*/  MOV R5, 0x1 ;  /* 0x0000000100057802 */ /* 0x000fe20000000f00 */
[----:B------:R-:W-:Y:S01]  /*1f8c0*/  @P1 FFMA.FTZ R24, R4, R108, R8 ;  /* 0x0000006c04181223 */ /* 0x000fe20000010008 */
[----:B------:R-:W-:Y:S01]  /*1f8d0*/  @P0 MOV R4, 0x3f317218 ;  /* 0x3f31721800040802 */ /* 0x000fe20000000f00 */
[----:B-1----:R-:W-:Y:S02]  /*1f8e0*/  @P0 FMUL.FTZ R2, R2, 0.69314718246459960938 ;  /* 0x3f31721802020820 */ /* 0x002fe40000410000 */
[----:B------:R-:W-:Y:S02]  /*1f8f0*/  @P3 FMUL.FTZ R10, R10, 0.69314718246459960938 ;  /* 0x3f3172180a0a3820 */ /* 0x000fe40000410000 */
[----:B------:R-:W-:-:S02]  /*1f900*/  @P0 FMUL.FTZ R4, R4, c[0x0][0x2d0] ;  /* 0x0000b40004040a20 */ /* 0x000fc40000410000 */
[----:B------:R-:W-:Y:S02]  /*1f910*/  @P3 FMUL.FTZ R6, R6, c[0x0][0x2d0] ;  /* 0x0000b40006063a20 */ /* 0x000fe40000410000 */
[--C-:B------:R-:W-:Y:S01]  /*1f920*/  @P0 FFMA.FTZ R19, R4, R3, R2.reuse ;  /* 0x0000000304130223 */ /* 0x100fe20000010002 */
        /* <DEDUP_REMOVED lines=18> */
.L_x_2464:
[----:B------:R1:W5:Y:S01]  /*1fa50*/  LDL R6, [R1+0x48] ;  /* 0x0000480001067983 */ /* 0x0003620000100800 */
[----:B------:R-:W-:Y:S03]  /*1fa60*/  BSSY B0, `(.L_x_2595) ;  /* 0x0000012000007945 */ /* 0x000fe60003800000 */
[----:B------:R-:W2:Y:S02]  /*1fa70*/  S2R R81, SR_TID.X ;  /* 0x0000000000517919 */ /* 0x000ea40000002100 */
[----:B--2---:R-:W-:-:S13]  /*1fa80*/  LOP3.LUT P0, RZ, R81, 0x7f, RZ, 0xc0, !PT ;  /* 0x0000007f51ff7812 */ /* 0x004fda000780c0ff */
[----:B------:R-:W-:Y:S05]  /*1fa90*/  @P0 BRA `(.L_x_2596) ;  /* 0x000000e000000947 */ /* 0x000fea0003800000 */
[----:B-1----:R-:W1:Y:S01]  /*1faa0*/  S2R R4, SR_LANEID ;  /* 0x0000000000047919 */ /* 0x002e620000000000 */
        /* <DEDUP_REMOVED lines=12> */
[----:B------:R1:W-:Y:S02]  /*1fb70*/  STL [R1+0x48], R6 ;  /* 0x0000480601007387 */ /* 0x0003e40000100800 */
.L_x_2596:
[----:B-1----:R-:W-:Y:S05]  /*1fb80*/  BSYNC B0 ;  /* 0x0000000000007941 */ /* 0x002fea0003800000 */
.L_x_2595:
[----:B------:R-:W-:Y:S01]  /*1fb90*/  SHF.R.S32.HI R4, RZ, 0x1f, R81 ;  /* 0x0000001fff047819 */ /* 0x000fe20000011451 */
[----:B------:R-:W-:Y:S01]  /*1fba0*/  BSSY B1, `(.L_x_2597) ;  /* 0x00002db000017945 */ /* 0x000fe20003800000 */
[----:B------:R-:W-:Y:S01]  /*1fbb0*/  PRMT R0, R2, 0x9910, RZ ;  /* 0x0000991002007816 */ /* 0x000fe200000000ff */
[----:B-----5:R-:W-:Y:S01]  /*1fbc0*/  IMAD.MOV.U32 R45, RZ, RZ, R6 ;  /* 0x000000ffff2d7224 */ /* 0x020fe200078e0006 */
[----:B------:R-:W-:Y:S02]  /*1fbd0*/  LEA.HI R3, R4, R81, RZ, 0x3 ;  /* 0x0000005104037211 */ /* 0x000fe400078f18ff */
        /* <DEDUP_REMOVED lines=131> */
.L_x_2599:
        /* <DEDUP_REMOVED lines=135> */
.L_x_2681:
[----:B------:R-:W-:Y:S05]  /*20c80*/  BRA.DIV ~URZ, `(.L_x_2602) ;  /* 0x00003b927f007947 */ /* 0x000fea000b800000 */
[----:B------:R4:W2:Y:S02]  /*20c90*/  SHFL.IDX PT, R2, R7, RZ, 0x181f ;  /* 0x00181fff07027589 */ /* 0x0008a400000e0000 */
.L_x_2682:
        /* <DEDUP_REMOVED lines=8> */
.L_x_2683:
[----:B------:R-:W-:-:S04]  /*20d20*/  IADD3 R3, R5, 0x10, RZ ;  /* 0x0000001005037810 */ /* 0x000fc80007ffe0ff */
[----:B------:R-:W-:-:S13]  /*20d30*/  ISETP.GE.OR P0, PT, R3, R4, P2 ;  /* 0x000000040300720c */ /* 0x000fda0001706670 */
[----:B--2---:R-:W-:-:S04]  /*20d40*/  @!P0 LEA R2, P1, R0, R2, 0x1 ;  /* 0x0000000200028211 */ /* 0x004fc800078208ff */
[----:B------:R-:W-:-:S05]  /*20d50*/  @!P0 LEA.HI.X R3, R0, R8, R80, 0x1, P1 ;  /* 0x0000000800038211 */ /* 0x000fca00008f0c50 */
[----:B------:R2:W-:Y:S01]  /*20d60*/  @!P0 ST.E.128 [R2.64], R16 ;  /* 0x0000001002008985 */ /* 0x0005e2000c101d08 */
[----:B------:R-:W-:Y:S05]  /*20d70*/  BRA.DIV ~URZ, `(.L_x_2604) ;  /* 0x00003be27f007947 */ /* 0x000fea000b800000 */
[----:B------:R2:W3:Y:S02]  /*20d80*/  SHFL.IDX PT, R8, R6, 0x2, 0x181f ;  /* 0x00581f0006087f89 */ /* 0x0004e400000e0000 */
.L_x_2684:
[----:B------:R-:W-:Y:S05]  /*20d90*/  BRA.DIV ~URZ, `(.L_x_2605) ;  /* 0x00003c327f007947 */ /* 0x000fea000b800000 */
[----:B--2---:R2:W4:Y:S02]  /*20da0*/  SHFL.IDX PT, R2, R7, 0x2, 0x181f ;  /* 0x00581f0007027f89 */ /* 0x00452400000e0000 */
.L_x_2685:
        /* <DEDUP_REMOVED lines=8> */
.L_x_2686:
[----:B------:R-:W-:-:S04]  /*20e30*/  IADD3 R3, R5, 0x30, RZ ;  /* 0x0000003005037810 */ /* 0x000fc80007ffe0ff */
[----:B------:R-:W-:-:S13]  /*20e40*/  ISETP.GE.OR P0, PT, R3, R4, P2 ;  /* 0x000000040300720c */ /* 0x000fda0001706670 */
[----:B---3--:R-:W-:-:S04]  /*20e50*/  @!P0 LEA R2, P1, R0, R2, 0x1 ;  /* 0x0000000200028211 */ /* 0x008fc800078208ff */
[----:B--2---:R-:W-:-:S05]  /*20e60*/  @!P0 LEA.HI.X R3, R0, R8, R80, 0x1, P1 ;  /* 0x0000000800038211 */ /* 0x004fca00008f0c50 */
[----:B-1----:R1:W-:Y:S01]  /*20e70*/  @!P0 ST.E.128 [R2.64], R24 ;  /* 0x0000001802008985 */ /* 0x0023e2000c101d08 */
[----:B------:R-:W-:Y:S05]  /*20e80*/  BRA.DIV ~URZ, `(.L_x_2607) ;  /* 0x00003c827f007947 */ /* 0x000fea000b800000 */
[----:B------:R2:W3:Y:S02]  /*20e90*/  SHFL.IDX PT, R8, R6, 0x4, 0x181f ;  /* 0x00981f0006087f89 */ /* 0x0004e400000e0000 */
.L_x_2687:
[----:B------:R-:W-:Y:S05]  /*20ea0*/  BRA.DIV ~URZ, `(.L_x_2608) ;  /* 0x00003cd27f007947 */ /* 0x000fea000b800000 */
[----:B-1----:R1:W2:Y:S02]  /*20eb0*/  SHFL.IDX PT, R2, R7, 0x4, 0x181f ;  /* 0x00981f0007027f89 */ /* 0x0022a400000e0000 */
.L_x_2688:
        /* <DEDUP_REMOVED lines=8> */
.L_x_2689:
[----:B------:R-:W-:-:S04]  /*20f40*/  IADD3 R3, R5, 0x50, RZ ;  /* 0x0000005005037810 */ /* 0x000fc80007ffe0ff */
[----:B------:R-:W-:-:S13]  /*20f50*/  ISETP.GE.OR P0, PT, R3, R4, P2 ;  /* 0x000000040300720c */ /* 0x000fda0001706670 */
[----:B--2---:R-:W-:-:S04]  /*20f60*/  @!P0 LEA R2, P1, R0, R2, 0x1 ;  /* 0x0000000200028211 */ /* 0x004fc800078208ff */
[----:B-1----:R-:W-:-:S05]  /*20f70*/  @!P0 LEA.HI.X R3, R0, R8, R80, 0x1, P1 ;  /* 0x0000000800038211 */ /* 0x002fca00008f0c50 */
[----:B------:R1:W-:Y:S01]  /*20f80*/  @!P0 ST.E.128 [R2.64], R32 ;  /* 0x0000002002008985 */ /* 0x0003e2000c101d08 */
[----:B------:R-:W-:Y:S05]  /*20f90*/  BRA.DIV ~URZ, `(.L_x_2610) ;  /* 0x00003d227f007947 */ /* 0x000fea000b800000 */
[----:B------:R2:W1:Y:S02]  /*20fa0*/  SHFL.IDX PT, R8, R6, 0x6, 0x181f ;  /* 0x00d81f0006087f89 */ /* 0x00046400000e0000 */
.L_x_2690:
[----:B------:R-:W-:Y:S05]  /*20fb0*/  BRA.DIV ~URZ, `(.L_x_2611) ;  /* 0x00003d727f007947 */ /* 0x000fea000b800000 */
[----:B-1----:R1:W2:Y:S02]  /*20fc0*/  SHFL.IDX PT, R2, R7, 0x6, 0x181f ;  /* 0x00d81f0007027f89 */ /* 0x0022a400000e0000 */
.L_x_2691:
        /* <DEDUP_REMOVED lines=8> */
.L_x_2692:
[----:B------:R-:W-:-:S04]  /*21050*/  IADD3 R2, R5, 0x70, RZ ;  /* 0x0000007005027810 */ /* 0x000fc80007ffe0ff */
[----:B------:R-:W-:-:S13]  /*21060*/  ISETP.GE.OR P0, PT, R2, R4, P2 ;  /* 0x000000040200720c */ /* 0x000fda0001706670 */
[----:B------:R-:W-:Y:S05]  /*21070*/  @P0 BRA `(.L_x_2613) ;  /* 0x000018d000000947 */ /* 0x000fea0003800000 */
[----:B----4-:R-:W-:-:S04]  /*21080*/  LEA R2, P0, R0, R3, 0x1 ;  /* 0x0000000300027211 */ /* 0x010fc800078008ff */
[----:B---3--:R-:W-:-:S05]  /*21090*/  LEA.HI.X R3, R0, R6, R80, 0x1, P0 ;  /* 0x0000000600037211 */ /* 0x008fca00000f0c50 */
[----:B------:R3:W-:Y:S01]  /*210a0*/  ST.E.128 [R2.64], R40 ;  /* 0x0000002802007985 */ /* 0x0007e2000c101d08 */
[----:B------:R-:W-:Y:S05]  /*210b0*/  BRA `(.L_x_2613) ;  /* 0x0000189000007947 */ /* 0x000fea0003800000 */
.L_x_2600:
        /* <DEDUP_REMOVED lines=34> */
.L_x_2693:
[----:B------:R-:W-:Y:S05]  /*212e0*/  BRA.DIV ~URZ, `(.L_x_2615) ;  /* 0x00003bf27f007947 */ /* 0x000fea000b800000 */
[----:B------:R3:W4:Y:S02]  /*212f0*/  SHFL.IDX PT, R2, R19, RZ, 0x1c1f ;  /* 0x001c1fff13027589 */ /* 0x00072400000e0000 */
.L_x_2694:
        /* <DEDUP_REMOVED lines=50> */
.L_x_2617:
[----:B------:R-:W-:Y:S05]  /*21620*/  BSYNC B0 ;  /* 0x0000000000007941 */ /* 0x000fea0003800000 */
.L_x_2616:
[----:B------:R-:W-:Y:S05]  /*21630*/  BRA.DIV ~URZ, `(.L_x_2618) ;  /* 0x000039127f007947 */ /* 0x000fea000b800000 */
[----:B--2---:R2:W1:Y:S04]  /*21640*/  SHFL.IDX PT, R12, R13, 0x1, 0x1c1f ;  /* 0x003c1f000d0c7f89 */ /* 0x00446800000e0000 */
[----:B----4-:R2:W4:Y:S02]  /*21650*/  SHFL.IDX PT, R2, R19, 0x1, 0x1c1f ;  /* 0x003c1f0013027f89 */ /* 0x01052400000e0000 */
.L_x_2695:
        /* <DEDUP_REMOVED lines=35> */
.L_x_2620:
[----:B------:R-:W-:Y:S05]  /*21890*/  BSYNC B0 ;  /* 0x0000000000007941 */ /* 0x000fea0003800000 */
.L_x_2619:
[----:B------:R-:W-:Y:S05]  /*218a0*/  BRA.DIV ~URZ, `(.L_x_2621) ;  /* 0x000037727f007947 */ /* 0x000fea000b800000 */
[----:B-1----:R1:W2:Y:S02]  /*218b0*/  SHFL.IDX PT, R12, R13, 0x2, 0x1c1f ;  /* 0x005c1f000d0c7f89 */ /* 0x0022a400000e0000 */
.L_x_2696:
[----:B------:R-:W-:Y:S05]  /*218c0*/  BRA.DIV ~URZ, `(.L_x_2622) ;  /* 0x000037c27f007947 */ /* 0x000fea000b800000 */
[----:B----4-:R4:W1:Y:S02]  /*218d0*/  SHFL.IDX PT, R2, R19, 0x2, 0x1c1f ;  /* 0x005c1f0013027f89 */ /* 0x01086400000e0000 */
.L_x_2697:
        /* <DEDUP_REMOVED lines=37> */
.L_x_2624:
[----:B------:R-:W-:Y:S05]  /*21b30*/  BSYNC B0 ;  /* 0x0000000000007941 */ /* 0x000fea0003800000 */
.L_x_2623:
[----:B------:R-:W-:Y:S05]  /*21b40*/  BRA.DIV ~URZ, `(.L_x_2625) ;  /* 0x000035b27f007947 */ /* 0x000fea000b800000 */
[----:B--2---:R2:W3:Y:S04]  /*21b50*/  SHFL.IDX PT, R12, R13, 0x3, 0x1c1f ;  /* 0x007c1f000d0c7f89 */ /* 0x0044e800000e0000 */
[----:B-1----:R2:W1:Y:S02]  /*21b60*/  SHFL.IDX PT, R2, R19, 0x3, 0x1c1f ;  /* 0x007c1f0013027f89 */ /* 0x00246400000e0000 */
.L_x_2698:
        /* <DEDUP_REMOVED lines=40> */
.L_x_2598:
        /* <DEDUP_REMOVED lines=20> */
.L_x_2626:
        /* <DEDUP_REMOVED lines=57> */
.L_x_2628:
[----:B------:R-:W-:Y:S05]  /*222c0*/  BSYNC B0 ;  /* 0x0000000000007941 */ /* 0x000fea0003800000 */
.L_x_2627:
        /* <DEDUP_REMOVED lines=38> */
.L_x_2699:
[----:B------:R-:W-:Y:S05]  /*22530*/  BRA.DIV ~URZ, `(.L_x_2630) ;  /* 0x00002d027f007947 */ /* 0x000fea000b800000 */
[----:B------:R3:W4:Y:S02]  /*22540*/  SHFL.IDX PT, R2, R7, RZ, 0x181f ;  /* 0x00181fff07027589 */ /* 0x00072400000e0000 */
.L_x_2700:
        /* <DEDUP_REMOVED lines=8> */
.L_x_2701:
[----:B------:R-:W-:-:S04]  /*225d0*/  IADD3 R3, R4, 0x10, RZ ;  /* 0x0000001004037810 */ /* 0x000fc80007ffe0ff */
[----:B------:R-:W-:-:S13]  /*225e0*/  ISETP.GE.OR P0, PT, R3, R5, P2 ;  /* 0x000000050300720c */ /* 0x000fda0001706670 */
[----:B--2---:R-:W-:-:S04]  /*225f0*/  @!P0 LEA R2, P1, R0, R2, 0x1 ;  /* 0x0000000200028211 */ /* 0x004fc800078208ff */
[----:B-1----:R-:W-:-:S05]  /*22600*/  @!P0 LEA.HI.X R3, R0, R8, R80, 0x1, P1 ;  /* 0x0000000800038211 */ /* 0x002fca00008f0c50 */
[----:B------:R1:W-:Y:S01]  /*22610*/  @!P0 ST.E.128 [R2.64], RZ ;  /* 0x000000ff02008985 */ /* 0x0003e2000c101d08 */
[----:B------:R-:W-:Y:S05]  /*22620*/  BRA.DIV ~URZ, `(.L_x_2632) ;  /* 0x00002d527f007947 */ /* 0x000fea000b800000 */
[----:B------:R2:W1:Y:S02]  /*22630*/  SHFL.IDX PT, R8, R6, 0x2, 0x181f ;  /* 0x00581f0006087f89 */ /* 0x00046400000e0000 */
.L_x_2702:
[----:B------:R-:W-:Y:S05]  /*22640*/  BRA.DIV ~URZ, `(.L_x_2633) ;  /* 0x00002da27f007947 */ /* 0x000fea000b800000 */
[----:B-1----:R1:W2:Y:S02]  /*22650*/  SHFL.IDX PT, R2, R7, 0x2, 0x181f ;  /* 0x00581f0007027f89 */ /* 0x0022a400000e0000 */
.L_x_2703:
        /* <DEDUP_REMOVED lines=8> */
.L_x_2704:
[----:B------:R-:W-:-:S04]  /*226e0*/  IADD3 R3, R4, 0x30, RZ ;  /* 0x0000003004037810 */ /* 0x000fc80007ffe0ff */
[----:B------:R-:W-:-:S13]  /*226f0*/  ISETP.GE.OR P0, PT, R3, R5, P2 ;  /* 0x000000050300720c */ /* 0x000fda0001706670 */
[----:B--2---:R-:W-:-:S04]  /*22700*/  @!P0 LEA R2, P1, R0, R2, 0x1 ;  /* 0x0000000200028211 */ /* 0x004fc800078208ff */
[----:B------:R-:W-:-:S05]  /*22710*/  @!P0 LEA.HI.X R3, R0, R8, R80, 0x1, P1 ;  /* 0x0000000800038211 */ /* 0x000fca00008f0c50 */
[----:B------:R2:W-:Y:S01]  /*22720*/  @!P0 ST.E.128 [R2.64], RZ ;  /* 0x000000ff02008985 */ /* 0x0005e2000c101d08 */
[----:B------:R-:W-:Y:S05]  /*22730*/  BRA.DIV ~URZ, `(.L_x_2635) ;  /* 0x00002df27f007947 */ /* 0x000fea000b800000 */
[----:B------:R1:W2:Y:S02]  /*22740*/  SHFL.IDX PT, R8, R6, 0x4, 0x181f ;  /* 0x00981f0006087f89 */ /* 0x0002a400000e0000 */
.L_x_2705:
[----:B------:R-:W-:Y:S05]  /*22750*/  BRA.DIV ~URZ, `(.L_x_2636) ;  /* 0x00002e427f007947 */ /* 0x000fea000b800000 */
[----:B--2---:R2:W1:Y:S02]  /*22760*/  SHFL.IDX PT, R2, R7, 0x4, 0x181f ;  /* 0x00981f0007027f89 */ /* 0x00446400000e0000 */
.L_x_2706:
        /* <DEDUP_REMOVED lines=8> */
.L_x_2707:
[----:B------:R-:W-:-:S04]  /*227f0*/  IADD3 R3, R4, 0x50, RZ ;  /* 0x0000005004037810 */ /* 0x000fc80007ffe0ff */
[----:B------:R-:W-:-:S13]  /*22800*/  ISETP.GE.OR P0, PT, R3, R5, P2 ;  /* 0x000000050300720c */ /* 0x000fda0001706670 */
[----:B---3--:R-:W-:-:S04]  /*22810*/  @!P0 LEA R2, P1, R0, R2, 0x1 ;  /* 0x0000000200028211 */ /* 0x008fc800078208ff */
[----:B--2---:R-:W-:-:S05]  /*22820*/  @!P0 LEA.HI.X R3, R0, R8, R80, 0x1, P1 ;  /* 0x0000000800038211 */ /* 0x004fca00008f0c50 */
[----:B------:R2:W-:Y:S01]  /*22830*/  @!P0 ST.E.128 [R2.64], RZ ;  /* 0x000000ff02008985 */ /* 0x0005e2000c101d08 */
[----:B------:R-:W-:Y:S05]  /*22840*/  BRA.DIV ~URZ, `(.L_x_2638) ;  /* 0x00002e927f007947 */ /* 0x000fea000b800000 */
[----:B------:R3:W1:Y:S02]  /*22850*/  SHFL.IDX PT, R8, R6, 0x6, 0x181f ;  /* 0x00d81f0006087f89 */ /* 0x00066400000e0000 */
.L_x_2708:
[----:B------:R-:W-:Y:S05]  /*22860*/  BRA.DIV ~URZ, `(.L_x_2639) ;  /* 0x00002ee27f007947 */ /* 0x000fea000b800000 */
[----:B--2---:R2:W3:Y:S02]  /*22870*/  SHFL.IDX PT, R2, R7, 0x6, 0x181f ;  /* 0x00d81f0007027f89 */ /* 0x0044e400000e0000 */
.L_x_2709:
        /* <DEDUP_REMOVED lines=8> */
.L_x_2710:
[----:B------:R-:W-:-:S04]  /*22900*/  IADD3 R4, R4, 0x70, RZ ;  /* 0x0000007004047810 */ /* 0x000fc80007ffe0ff */
[----:B------:R-:W-:-:S13]  /*22910*/  ISETP.GE.OR P0, PT, R4, R5, P2 ;  /* 0x000000050400720c */ /* 0x000fda0001706670 */
[----:B----4-:R-:W-:-:S04]  /*22920*/  @!P0 LEA R2, P1, R0, R2, 0x1 ;  /* 0x0000000200028211 */ /* 0x010fc800078208ff */
[----:B---3--:R-:W-:-:S05]  /*22930*/  @!P0 LEA.HI.X R3, R0, R6, R80, 0x1, P1 ;  /* 0x0000000600038211 */ /* 0x008fca00008f0c50 */
[----:B------:R3:W-:Y:S04]  /*22940*/  @!P0 ST.E.128 [R2.64], RZ ;  /* 0x000000ff02008985 */ /* 0x0007e8000c101d08 */
.L_x_2613:
[----:B------:R-:W-:Y:S05]  /*22950*/  BSYNC B1 ;  /* 0x0000000000017941 */ /* 0x000fea0003800000 */
.L_x_2597:
        /* <DEDUP_REMOVED lines=14> */
.L_x_2711:
[----:B------:R-:W-:Y:S05]  /*22a40*/  BRA.DIV ~URZ, `(.L_x_2643) ;  /* 0x00002eb27f007947 */ /* 0x000fea000b800000 */
[----:B------:R3:W1:Y:S02]  /*22a50*/  SHFL.IDX PT, R8, R45, 0x1, 0x1f ;  /* 0x00201f002d087f89 */ /* 0x00066400000e0000 */
.L_x_2712:
        /* <DEDUP_REMOVED lines=19> */
.L_x_2713:
        /* <DEDUP_REMOVED lines=16> */
.L_x_2714:
[----:B----4-:R-:W-:Y:S01]  /*22c90*/  IMAD R0, R0, c[0x0][0x538], RZ ;  /* 0x00014e0000007a24 */ /* 0x010fe200078e02ff */
[----:B------:R-:W-:Y:S04]  /*22ca0*/  BSSY B1, `(.L_x_2646) ;  /* 0x00000ce000017945 */ /* 0x000fe80003800000 */
[----:B-1----:R-:W-:-:S04]  /*22cb0*/  IADD3 R8, R0, R8, RZ ;  /* 0x0000000800087210 */ /* 0x002fc80007ffe0ff */
[----:B--2---:R-:W-:-:S13]  /*22cc0*/  ISETP.GT.AND P0, PT, R8, R9, PT ;  /* 0x000000090800720c */ /* 0x004fda0003f04270 */
[----:B------:R-:W-:Y:S05]  /*22cd0*/  @P0 BRA `(.L_x_2647) ;  /* 0x0000025000000947 */ /* 0x000fea0003800000 */
.L_x_2651:
        /* <DEDUP_REMOVED lines=17> */
.L_x_2715:
        /* <DEDUP_REMOVED lines=16> */
.L_x_2716:
[----:B--2---:R-:W-:-:S05]  /*22ef0*/  IMAD R0, R0, c[0x0][0x538], RZ ;  /* 0x00014e0000007a24 */ /* 0x004fca00078e02ff */
[----:B------:R-:W-:-:S04]  /*22f00*/  IADD3 R8, R0, R8, RZ ;  /* 0x0000000800087210 */ /* 0x000fc80007ffe0ff */
[----:B------:R-:W-:-:S13]  /*22f10*/  ISETP.GT.AND P0, PT, R8, R9, PT ;  /* 0x000000090800720c */ /* 0x000fda0003f04270 */
[----:B-1----:R-:W-:Y:S05]  /*22f20*/  @!P0 BRA `(.L_x_2651) ;  /* 0xfffffdb000008947 */ /* 0x002fea000383ffff */
.L_x_2647:
[----:B------:R-:W-:-:S05]  /*22f30*/  IADD3 R8, -R0, R8, RZ ;  /* 0x0000000800087210 */ /* 0x000fca0007ffe1ff */
[----:B------:R-:W-:-:S05]  /*22f40*/  IMAD R0, R4, c[0x0][0x538], R8 ;  /* 0x00014e0004007a24 */ /* 0x000fca00078e0208 */
[----:B------:R-:W-:Y:S01]  /*22f50*/  ISETP.GT.AND P0, PT, R0, R9, PT ;  /* 0x000000090000720c */ /* 0x000fe20003f04270 */
[----:B------:R-:W-:-:S12]  /*22f60*/  BRA.DIV ~URZ, `(.L_x_2652) ;  /* 0x00002df27f007947 */ /* 0x000fd8000b800000 */
[----:B------:R-:W-:-:S03]  /*22f70*/  VOTE.ANY R5, PT, !P0 ;  /* 0x0000000000057806 */ /* 0x000fc600040e0100 */
.L_x_2717:
[----:B------:R-:W2:Y:S01]  /*22f80*/  LDL.LU R2, [R1+0x54] ;  /* 0x0000540001027983 */ /* 0x000ea20000300800 */
[----:B------:R-:W2:Y:S02]  /*22f90*/  POPC R0, R5 ;  /* 0x0000000500007309 */ /* 0x000ea40000000000 */
[----:B--2---:R-:W-:-:S05]  /*22fa0*/  IADD3 R2, R0, R2, RZ ;  /* 0x0000000200027210 */ /* 0x004fca0007ffe0ff */
[----:B------:R1:W-:Y:S01]  /*22fb0*/  STL [R1+0x54], R2 ;  /* 0x0000540201007387 */ /* 0x0003e20000100800 */
[----:B------:R-:W-:Y:S05]  /*22fc0*/  BRA.DIV ~URZ, `(.L_x_2653) ;  /* 0x00002de27f007947 */ /* 0x000fea000b800000 */
[----:B------:R2:W4:Y:S04]  /*22fd0*/  SHFL.IDX PT, R12, R6, R0, 0x1f ;  /* 0x00001f00060c7589 */ /* 0x00052800000e0000 */
[----:B------:R2:W1:Y:S02]  /*22fe0*/  SHFL.IDX PT, R7, R7, R0, 0x1f ;  /* 0x00001f0007077589 */ /* 0x00046400000e0000 */
.L_x_2718:
[----:B------:R-:W-:Y:S01]  /*22ff0*/  ISETP.NE.AND P0, PT, R5, RZ, PT ;  /* 0x000000ff0500720c */ /* 0x000fe20003f05270 */
[----:B------:R-:W-:-:S12]  /*23000*/  BSSY B0, `(.L_x_2654) ;  /* 0x0000005000007945 */ /* 0x000fd80003800000 */
[----:B------:R-:W-:Y:S05]  /*23010*/  @!P0 BRA `(.L_x_2655) ;  /* 0x0000003000008947 */ /* 0x000fea0003800000 */
[----:B--2---:R-:W-:Y:S01]  /*23020*/  IADD3 R0, R0, -0x1, RZ ;  /* 0xffffffff00007810 */ /* 0x004fe20007ffe0ff */
[----:B------:R-:W-:Y:S05]  /*23030*/  BRA.DIV ~URZ, `(.L_x_2656) ;  /* 0x00002e427f007947 */ /* 0x000fea000b800000 */
[----:B------:R2:W3:Y:S02]  /*23040*/  SHFL.IDX PT, R13, R4, R0, 0x1f ;  /* 0x00001f00040d7589 */ /* 0x0004e400000e0000 */
.L_x_2655:
[----:B------:R-:W-:Y:S05]  /*23050*/  BSYNC B0 ;  /* 0x0000000000007941 */ /* 0x000fea0003800000 */
.L_x_2654:
        /* <DEDUP_REMOVED lines=68> */
.L_x_2658:
        /* <DEDUP_REMOVED lines=68> */
.L_x_2659:
[----:B------:R-:W-:Y:S05]  /*238e0*/  BSYNC B0 ;  /* 0x0000000000007941 */ /* 0x000fea0003800000 */
.L_x_2657:
[----:B------:R-:W-:-:S04]  /*238f0*/  LOP3.LUT R2, RZ, R2, RZ, 0x33, !PT ;  /* 0x00000002ff027212 */ /* 0x000fc800078e33ff */
[----:B-1----:R-:W-:-:S05]  /*23900*/  IADD3 R0, R2, R12, RZ ;  /* 0x0000000c02007210 */ /* 0x002fca0007ffe0ff */
[----:B------:R1:W-:Y:S01]  /*23910*/  STL [R1+0x4c], R0 ;  /* 0x00004c0001007387 */ /* 0x0003e20000100800 */
[----:B------:R-:W-:Y:S05]  /*23920*/  BRA `(.L_x_2660) ;  /* 0x0000005000007947 */ /* 0x000fea0003800000 */
.L_x_2648:
[----:B------:R-:W-:Y:S01]  /*23930*/  MOV R0, c[0x0][0x53c] ;  /* 0x00014f0000007a02 */ /* 0x000fe20000000f00 */
[----:B------:R1:W-:Y:S04]  /*23940*/  STL [R1+0x48], R9 ;  /* 0x0000480901007387 */ /* 0x0003e80000100800 */
[----:B------:R1:W-:Y:S04]  /*23950*/  STL [R1+0x4c], RZ ;  /* 0x00004cff01007387 */ /* 0x0003e80000100800 */
[----:B------:R1:W-:Y:S04]  /*23960*/  STL [R1+0x50], RZ ;  /* 0x000050ff01007387 */ /* 0x0003e80000100800 */
[----:B------:R1:W-:Y:S02]  /*23970*/  STL [R1+0x54], R0 ;  /* 0x0000540001007387 */ /* 0x0003e40000100800 */
.L_x_2660:
[----:B------:R-:W-:Y:S05]  /*23980*/  BSYNC B1 ;  /* 0x0000000000017941 */ /* 0x000fea0003800000 */
.L_x_2646:
        /* <DEDUP_REMOVED lines=9> */
.L_x_2641:
[----:B-1----:R-:W3:Y:S02]  /*23a20*/  LDL R0, [R1+0x54] ;  /* 0x0000540001007983 */ /* 0x002ee40000100800 */
[----:B---3--:R-:W-:-:S13]  /*23a30*/  ISETP.GE.AND P0, PT, R0, c[0x0][0x53c], PT ;  /* 0x00014f0000007a0c */ /* 0x008fda0003f06270 */
[----:B--2-4-:R-:W-:Y:S01]  /*23a40*/  @P0 CALL.REL.NOINC `(.L_x_2661) ;  /* 0x0000001000000944 */ /* 0x014fe20003c00000 */
[----:B------:R-:W-:Y:S05]  /*23a50*/  BRA `(.L_x_2662) ;  /* 0xfffddc8000007947 */ /* 0x000fea000383ffff */
.L_x_2661:
[----:B------:R-:W-:Y:S05]  /*23a60*/  EXIT ;  /* 0x000000000000794d */ /* 0x000fea0003800000 */
.L_x_2393:
[----:B------:R-:W-:Y:S01]  /*23a70*/  IMAD.MOV.U32 R0, RZ, RZ, R5 ;  /* 0x000000ffff007224 */ /* 0x000fe200078e0005 */
[----:B------:R-:W-:Y:S02]  /*23a80*/  MOV R2, 0x1 ;  /* 0x0000000100027802 */ /* 0x000fe40000000f00 */
[----:B------:R-:W-:Y:S02]  /*23a90*/  MOV R3, 0x23ab0 ;  /* 0x00023ab000037802 */ /* 0x000fe40000000f00 */
[----:B------:R-:W-:Y:S05]  /*23aa0*/  CALL.REL.NOINC `($__internal_40_$__cuda_sm70_shflsync_up_p) ;  /* 0x000024e000007944 */ /* 0x000fea0003c00000 */
[----:B------:R-:W-:Y:S01]  /*23ab0*/  MOV R0, R4 ;  /* 0x0000000400007202 */ /* 0x000fe20000000f00 */
[----:B------:R-:W-:Y:S05]  /*23ac0*/  BRA `(.L_x_2663) ;  /* 0xfffdc99000007947 */ /* 0x000fea000383ffff */
.L_x_2394:
[----:B------:R-:W-:Y:S01]  /*23ad0*/  IMAD.MOV.U32 R0, RZ, RZ, R5 ;  /* 0x000000ffff007224 */ /* 0x000fe200078e0005 */
[----:B------:R-:W-:Y:S02]  /*23ae0*/  MOV R2, 0x2 ;  /* 0x0000000200027802 */ /* 0x000fe40000000f00 */
[----:B------:R-:W-:Y:S02]  /*23af0*/  MOV R3, 0x23b10 ;  /* 0x00023b1000037802 */ /* 0x000fe40000000f00 */
[----:B------:R-:W-:Y:S05]  /*23b00*/  CALL.REL.NOINC `($__internal_40_$__cuda_sm70_shflsync_up_p) ;  /* 0x0000248000007944 */ /* 0x000fea0003c00000 */
[----:B------:R-:W-:Y:S01]  /*23b10*/  SEL R0, R4, RZ, P4 ;  /* 0x000000ff04007207 */ /* 0x000fe20002000000 */
[----:B------:R-:W-:Y:S01]  /*23b20*/  IMAD.MOV.U32 R2, RZ, RZ, 0x4 ;  /* 0x00000004ff027424 */ /* 0x000fe200078e00ff */
[----:B------:R-:W-:-:S03]  /*23b30*/  MOV R3, 0x23b60 ;  /* 0x00023b6000037802 */ /* 0x000fc60000000f00 */
[----:B------:R-:W-:Y:S02]  /*23b40*/  IMAD.IADD R0, R5, 0x1, R0 ;  /* 0x0000000105007824 */ /* 0x000fe400078e0200 */
        /* <DEDUP_REMOVED lines=13> */
[----:B------:R-:W-:Y:S02]  /*23c20*/  MOV R3, 0x1f ;  /* 0x0000001f00037802 */ /* 0x000fe40000000f00 */
[----:B------:R-:W-:Y:S01]  /*23c30*/  MOV R2, 0x23c70 ;  /* 0x00023c7000027802 */ /* 0x000fe20000000f00 */
[----:B------:R-:W-:-:S04]  /*23c40*/  IMAD.IADD R4, R0, 0x1, R4 ;  /* 0x0000000100047824 */ /* 0x000fc800078e0204 */
[----:B------:R-:W-:Y:S02]  /*23c50*/  IMAD.MOV.U32 R11, RZ, RZ, R4 ;  /* 0x000000ffff0b7224 */ /* 0x000fe400078e0004 */
[----:B------:R-:W-:Y:S05]  /*23c60*/  CALL.REL.NOINC `($__internal_39_$__cuda_sm70_shflsync_idx_p) ;  /* 0x000022d000007944 */ /* 0x000fea0003c00000 */
[----:B------:R-:W-:Y:S01]  /*23c70*/  MOV R0, R10 ;  /* 0x0000000a00007202 */ /* 0x000fe20000000f00 */
[----:B------:R-:W-:Y:S05]  /*23c80*/  BRA `(.L_x_2664) ;  /* 0xfffdc8d000007947 */ /* 0x000fea000383ffff */
.L_x_2396:
[----:B------:R-:W-:Y:S02]  /*23c90*/  SEL R0, RZ, 0x1, P0 ;  /* 0x00000001ff007807 */ /* 0x000fe40000000000 */
[----:B------:R-:W-:Y:S02]  /*23ca0*/  MOV R2, 0x23cc0 ;  /* 0x00023cc000027802 */ /* 0x000fe40000000f00 */
[----:B------:R-:W-:Y:S05]  /*23cb0*/  CALL.REL.NOINC `($__internal_41_$__cuda_sm70_votesync_ballot) ;  /* 0x0000234000007944 */ /* 0x000fea0003c00000 */
[----:B------:R-:W-:Y:S01]  /*23cc0*/  MOV R6, R0 ;  /* 0x0000000000067202 */ /* 0x000fe20000000f00 */
[----:B------:R-:W-:Y:S05]  /*23cd0*/  BRA `(.L_x_2665) ;  /* 0xfffdc91000007947 */ /* 0x000fea000383ffff */
.L_x_2397:
[----:B------:R-:W-:Y:S01]  /*23ce0*/  IMAD.MOV.U32 R11, RZ, RZ, R9 ;  /* 0x000000ffff0b7224 */ /* 0x000fe200078e0009 */
[----:B------:R-:W-:Y:S01]  /*23cf0*/  MOV R10, R0 ;  /* 0x00000000000a7202 */ /* 0x000fe20000000f00 */
[----:B------:R-:W-:Y:S01]  /*23d00*/  IMAD.MOV.U32 R3, RZ, RZ, 0x1f ;  /* 0x0000001fff037424 */ /* 0x000fe200078e00ff */
[----:B-1----:R-:W-:Y:S02]  /*23d10*/  MOV R2, 0x23d30 ;  /* 0x00023d3000027802 */ /* 0x002fe40000000f00 */
[----:B------:R-:W-:Y:S05]  /*23d20*/  CALL.REL.NOINC `($__internal_39_$__cuda_sm70_shflsync_idx_p) ;  /* 0x0000221000007944 */ /* 0x000fea0003c00000 */
[----:B------:R-:W-:Y:S01]  /*23d30*/  IMAD.MOV.U32 R13, RZ, RZ, R10 ;  /* 0x000000ffff0d7224 */ /* 0x000fe200078e000a */
[----:B------:R-:W-:Y:S01]  /*23d40*/  MOV R11, R8 ;  /* 0x00000008000b7202 */ /* 0x000fe20000000f00 */
[----:B------:R-:W-:Y:S01]  /*23d50*/  IMAD.MOV.U32 R5, RZ, RZ, RZ ;  /* 0x000000ffff057224 */ /* 0x000fe200078e00ff */
[----:B------:R-:W-:Y:S01]  /*23d60*/  MOV R10, R0 ;  /* 0x00000000000a7202 */ /* 0x000fe20000000f00 */
[----:B------:R-:W-:Y:S01]  /*23d70*/  IMAD.MOV.U32 R3, RZ, RZ, 0x1f ;  /* 0x0000001fff037424 */ /* 0x000fe200078e00ff */
[----:B------:R-:W-:-:S02]  /*23d80*/  MOV R2, 0x23da0 ;  /* 0x00023da000027802 */ /* 0x000fc40000000f00 */
[----:B------:R-:W-:Y:S05]  /*23d90*/  CALL.REL.NOINC `($__internal_39_$__cuda_sm70_shflsync_idx_p) ;  /* 0x000021a000007944 */ /* 0x000fea0003c00000 */
[----:B------:R-:W-:Y:S01]  /*23da0*/  MOV R9, R10 ;  /* 0x0000000a00097202 */ /* 0x000fe20000000f00 */
[----:B------:R-:W-:Y:S05]  /*23db0*/  BRA `(.L_x_2666) ;  /* 0xfffdc8a000007947 */ /* 0x000fea000383ffff */
.L_x_2400:
[----:B------:R-:W-:Y:S01]  /*23dc0*/  IMAD.MOV.U32 R11, RZ, RZ, R4 ;  /* 0x000000ffff0b7224 */ /* 0x000fe200078e0004 */
[----:B------:R-:W-:-:S02]  /*23dd0*/  MOV R3, 0x1f ;  /* 0x0000001f00037802 */ /* 0x000fc40000000f00 */
[----:B-1----:R-:W-:Y:S02]  /*23de0*/  MOV R2, 0x23e00 ;  /* 0x00023e0000027802 */ /* 0x002fe40000000f00 */
[----:B--234-:R-:W-:Y:S05]  /*23df0*/  CALL.REL.NOINC `($__internal_39_$__cuda_sm70_shflsync_idx_p) ;  /* 0x0000214000007944 */ /* 0x01cfea0003c00000 */
[----:B------:R-:W-:Y:S01]  /*23e00*/  MOV R5, R10 ;  /* 0x0000000a00057202 */ /* 0x000fe20000000f00 */
[----:B------:R-:W-:Y:S05]  /*23e10*/  BRA `(.L_x_2399) ;  /* 0xfffdc8a000007947 */ /* 0x000fea000383ffff */
.L_x_2465:
[----:B------:R-:W-:Y:S01]  /*23e20*/  IMAD.MOV.U32 R11, RZ, RZ, R5 ;  /* 0x000000ffff0b7224 */ /* 0x000fe200078e0005 */
[----:B------:R-:W-:Y:S01]  /*23e30*/  MOV R10, RZ ;  /* 0x000000ff000a7202 */ /* 0x000fe20000000f00 */
[----:B------:R-:W-:Y:S01]  /*23e40*/  IMAD.MOV.U32 R3, RZ, RZ, 0x181f ;  /* 0x0000181fff037424 */ /* 0x000fe200078e00ff */
[----:B-1----:R-:W-:Y:S02]  /*23e50*/  MOV R2, 0x23e70 ;  /* 0x00023e7000027802 */ /* 0x002fe40000000f00 */
[----:B-----5:R-:W-:Y:S05]  /*23e60*/  CALL.REL.NOINC `($__internal_39_$__cuda_sm70_shflsync_idx_p) ;  /* 0x000020d000007944 */ /* 0x020fea0003c00000 */
[----:B------:R-:W-:Y:S01]  /*23e70*/  MOV R7, R10 ;  /* 0x0000000a00077202 */ /* 0x000fe20000000f00 */
[----:B------:R-:W-:Y:S05]  /*23e80*/  BRA `(.L_x_2667) ;  /* 0xfffe4a9000007947 */ /* 0x000fea000383ffff */
.L_x_2466:
[----:B------:R-:W-:Y:S01]  /*23e90*/  IMAD.MOV.U32 R11, RZ, RZ, R6 ;  /* 0x000000ffff0b7224 */ /* 0x000fe200078e0006 */
[----:B------:R-:W-:Y:S01]  /*23ea0*/  MOV R10, RZ ;  /* 0x000000ff000a7202 */ /* 0x000fe20000000f00 */
[----:B------:R-:W-:Y:S01]  /*23eb0*/  IMAD.MOV.U32 R3, RZ, RZ, 0x181f ;  /* 0x0000181fff037424 */ /* 0x000fe200078e00ff */
[----:B-1----:R-:W-:Y:S02]  /*23ec0*/  MOV R2, 0x23ee0 ;  /* 0x00023ee000027802 */ /* 0x002fe40000000f00 */
[----:B--23-5:R-:W-:Y:S05]  /*23ed0*/  CALL.REL.NOINC `($__internal_39_$__cuda_sm70_shflsync_idx_p) ;  /* 0x0000206000007944 */ /* 0x02cfea0003c00000 */
[----:B------:R-:W-:Y:S01]  /*23ee0*/  MOV R2, R10 ;  /* 0x0000000a00027202 */ /* 0x000fe20000000f00 */
[----:B------:R-:W-:Y:S05]  /*23ef0*/  BRA `(.L_x_2668) ;  /* 0xfffe4a4000007947 */ /* 0x000fea000383ffff */
.L_x_2469:
[----:B------:R-:W-:Y:S01]  /*23f00*/  IMAD.MOV.U32 R11, RZ, RZ, R5 ;  /* 0x000000ffff0b7224 */ /* 0x000fe200078e0005 */
[----:B------:R-:W-:Y:S01]  /*23f10*/  MOV R10, 0x1 ;  /* 0x00000001000a7802 */ /* 0x000fe20000000f00 */
[----:B--2---:R-:W-:Y:S01]  /*23f20*/  IMAD.MOV.U32 R3, RZ, RZ, 0x181f ;  /* 0x0000181fff037424 */ /* 0x004fe200078e00ff */
[----:B----4-:R-:W-:-:S02]  /*23f30*/  MOV R2, 0x23f50 ;  /* 0x00023f5000027802 */ /* 0x010fc40000000f00 */
[----:B-1-3-5:R-:W-:Y:S05]  /*23f40*/  CALL.REL.NOINC `($__internal_39_$__cuda_sm70_shflsync_idx_p) ;  /* 0x00001ff000007944 */ /* 0x02afea0003c00000 */
[----:B------:R-:W-:Y:S01]  /*23f50*/  IMAD.MOV.U32 R7, RZ, RZ, R10 ;  /* 0x000000ffff077224 */ /* 0x000fe200078e000a */
[----:B------:R-:W-:Y:S01]  /*23f60*/  MOV R10, 0x1 ;  /* 0x00000001000a7802 */ /* 0x000fe20000000f00 */
[----:B------:R-:W-:Y:S01]  /*23f70*/  IMAD.MOV.U32 R11, RZ, RZ, R6 ;  /* 0x000000ffff0b7224 */ /* 0x000fe200078e0006 */
[----:B------:R-:W-:-:S02]  /*23f80*/  MOV R3, 0x181f ;  /* 0x0000181f00037802 */ /* 0x000fc40000000f00 */
[----:B------:R-:W-:Y:S02]  /*23f90*/  MOV R2, 0x23fb0 ;  /* 0x00023fb000027802 */ /* 0x000fe40000000f00 */
[----:B------:R-:W-:Y:S05]  /*23fa0*/  CALL.REL.NOINC `($__internal_39_$__cuda_sm70_shflsync_idx_p) ;  /* 0x00001f9000007944 */ /* 0x000fea0003c00000 */
[----:B------:R-:W-:Y:S01]  /*23fb0*/  MOV R2, R10 ;  /* 0x0000000a00027202 */ /* 0x000fe20000000f00 */
[----:B------:R-:W-:Y:S05]  /*23fc0*/  BRA `(.L_x_2669) ;  /* 0xfffe4a6000007947 */ /* 0x000fea000383ffff */
.L_x_2472:
[----:B------:R-:W-:Y:S01]  /*23fd0*/  IMAD.MOV.U32 R11, RZ, RZ, R5 ;  /* 0x000000ffff0b7224 */ /* 0x000fe200078e0005 */
[----:B------:R-:W-:Y:S01]  /*23fe0*/  MOV R10, 0x2 ;  /* 0x00000002000a7802 */ /* 0x000fe20000000f00 */
[----:B-1----:R-:W-:Y:S01]  /*23ff0*/  IMAD.MOV.U32 R3, RZ, RZ, 0x181f ;  /* 0x0000181fff037424 */ /* 0x002fe200078e00ff */
[----:B--2---:R-:W-:Y:S02]  /*24000*/  MOV R2, 0x24020 ;  /* 0x0002402000027802 */ /* 0x004fe40000000f00 */
[----:B---3-5:R-:W-:Y:S05]  /*24010*/  CALL.REL.NOINC `($__internal_39_$__cuda_sm70_shflsync_idx_p) ;  /* 0x00001f2000007944 */ /* 0x028fea0003c00000 */
[----:B------:R-:W-:Y:S01]  /*24020*/  MOV R7, R10 ;  /* 0x0000000a00077202 */ /* 0x000fe20000000f00 */
[----:B------:R-:W-:Y:S05]  /*24030*/  BRA `(.L_x_2670) ;  /* 0xfffe4ac000007947 */ /* 0x000fea000383ffff */
.L_x_2473:
[----:B------:R-:W-:Y:S01]  /*24040*/  IMAD.MOV.U32 R11, RZ, RZ, R6 ;  /* 0x000000ffff0b7224 */ /* 0x000fe200078e0006 */
[----:B------:R-:W-:Y:S01]  /*24050*/  MOV R10, 0x2 ;  /* 0x00000002000a7802 */ /* 0x000fe20000000f00 */
[----:B------:R-:W-:Y:S01]  /*24060*/  IMAD.MOV.U32 R3, RZ, RZ, 0x181f ;  /* 0x0000181fff037424 */ /* 0x000fe200078e00ff */
[----:B--2---:R-:W-:Y:S02]  /*24070*/  MOV R2, 0x24090 ;  /* 0x0002409000027802 */ /* 0x004fe40000000f00 */
[----:B-1-345:R-:W-:Y:S05]  /*24080*/  CALL.REL.NOINC `($__internal_39_$__cuda_sm70_shflsync_idx_p) ;  /* 0x00001eb000007944 */ /* 0x03afea0003c00000 */
[----:B------:R-:W-:Y:S01]  /*24090*/  MOV R2, R10 ;  /* 0x0000000a00027202 */ /* 0x000fe20000000f00 */
[----:B------:R-:W-:Y:S05]  /*240a0*/  BRA `(.L_x_2671) ;  /* 0xfffe4a7000007947 */ /* 0x000fea000383ffff */
.L_x_2476:
[----:B------:R-:W-:Y:S01]  /*240b0*/  IMAD.MOV.U32 R11, RZ, RZ, R5 ;  /* 0x000000ffff0b7224 */ /* 0x000fe200078e0005 */
[----:B------:R-:W-:Y:S01]  /*240c0*/  MOV R10, 0x3 ;  /* 0x00000003000a7802 */ /* 0x000fe20000000f00 */
[----:B-1----:R-:W-:Y:S01]  /*240d0*/  IMAD.MOV.U32 R3, RZ, RZ, 0x181f ;  /* 0x0000181fff037424 */ /* 0x002fe200078e00ff */
[----:B------:R-:W-:-:S02]  /*240e0*/  MOV R2, 0x24100 ;  /* 0x0002410000027802 */ /* 0x000fc40000000f00 */
[----:B--2345:R-:W-:Y:S05]  /*240f0*/  CALL.REL.NOINC `($__internal_39_$__cuda_sm70_shflsync_idx_p) ;  /* 0x00001e4000007944 */ /* 0x03cfea0003c00000 */
        /* <DEDUP_REMOVED lines=8> */
.L_x_2479:
[----:B------:R-:W-:Y:S01]  /*24180*/  IMAD.MOV.U32 R11, RZ, RZ, R5 ;  /* 0x000000ffff0b7224 */ /* 0x000fe200078e0005 */
[----:B------:R-:W-:Y:S01]  /*24190*/  MOV R10, 0x4 ;  /* 0x00000004000a7802 */ /* 0x000fe20000000f00 */
[----:B-1----:R-:W-:Y:S01]  /*241a0*/  IMAD.MOV.U32 R3, RZ, RZ, 0x181f ;  /* 0x0000181fff037424 */ /* 0x002fe200078e00ff */
[----:B------:R-:W-:Y:S02]  /*241b0*/  MOV R2, 0x241d0 ;  /* 0x000241d000027802 */ /* 0x000fe40000000f00 */
[----:B--2345:R-:W-:Y:S05]  /*241c0*/  CALL.REL.NOINC `($__internal_39_$__cuda_sm70_shflsync_idx_p) ;  /* 0x00001d7000007944 */ /* 0x03cfea0003c00000 */
[----:B------:R-:W-:Y:S01]  /*241d0*/  MOV R7, R10 ;  /* 0x0000000a00077202 */ /* 0x000fe20000000f00 */
[----:B------:R-:W-:Y:S05]  /*241e0*/  BRA `(.L_x_2673) ;  /* 0xfffe4ae000007947 */ /* 0x000fea000383ffff */
.L_x_2480:
[----:B------:R-:W-:Y:S01]  /*241f0*/  IMAD.MOV.U32 R11, RZ, RZ, R6 ;  /* 0x000000ffff0b7224 */ /* 0x000fe200078e0006 */
[----:B------:R-:W-:Y:S01]  /*24200*/  MOV R10, 0x4 ;  /* 0x00000004000a7802 */ /* 0x000fe20000000f00 */
[----:B-1----:R-:W-:Y:S01]  /*24210*/  IMAD.MOV.U32 R3, RZ, RZ, 0x181f ;  /* 0x0000181fff037424 */ /* 0x002fe200078e00ff */
[----:B------:R-:W-:Y:S02]  /*24220*/  MOV R2, 0x24240 ;  /* 0x0002424000027802 */ /* 0x000fe40000000f00 */
[----:B--2345:R-:W-:Y:S05]  /*24230*/  CALL.REL.NOINC `($__internal_39_$__cuda_sm70_shflsync_idx_p) ;  /* 0x00001d0000007944 */ /* 0x03cfea0003c00000 */
[----:B------:R-:W-:Y:S01]  /*24240*/  MOV R2, R10 ;  /* 0x0000000a00027202 */ /* 0x000fe20000000f00 */
[----:B------:R-:W-:Y:S05]  /*24250*/  BRA `(.L_x_2674) ;  /* 0xfffe4a9000007947 */ /* 0x000fea000383ffff */
.L_x_2483:
[----:B------:R-:W-:Y:S01]  /*24260*/  IMAD.MOV.U32 R11, RZ, RZ, R5 ;  /* 0x000000ffff0b7224 */ /* 0x000fe200078e0005 */
[----:B------:R-:W-:Y:S01]  /*24270*/  MOV R10, 0x5 ;  /* 0x00000005000a7802 */ /* 0x000fe20000000f00 */
[----:B--2---:R-:W-:Y:S01]  /*24280*/  IMAD.MOV.U32 R3, RZ, RZ, 0x181f ;  /* 0x0000181fff037424 */ /* 0x004fe200078e00ff */
[----:B------:R-:W-:-:S02]  /*24290*/  MOV R2, 0x242b0 ;  /* 0x000242b000027802 */ /* 0x000fc40000000f00 */
[----:B-1-345:R-:W-:Y:S05]  /*242a0*/  CALL.REL.NOINC `($__internal_39_$__cuda_sm70_shflsync_idx_p) ;  /* 0x00001c9000007944 */ /* 0x03afea0003c00000 */
        /* <DEDUP_REMOVED lines=8> */
.L_x_2486:
[----:B------:R-:W-:Y:S01]  /*24330*/  IMAD.MOV.U32 R11, RZ, RZ, R5 ;  /* 0x000000ffff0b7224 */ /* 0x000fe200078e0005 */
[----:B------:R-:W-:Y:S01]  /*24340*/  MOV R10, 0x6 ;  /* 0x00000006000a7802 */ /* 0x000fe20000000f00 */
[----:B-1----:R-:W-:Y:S01]  /*24350*/  IMAD.MOV.U32 R3, RZ, RZ, 0x181f ;  /* 0x0000181fff037424 */ /* 0x002fe200078e00ff */
[----:B--2---:R-:W-:Y:S02]  /*24360*/  MOV R2, 0x24380 ;  /* 0x0002438000027802 */ /* 0x004fe40000000f00 */
[----:B---345:R-:W-:Y:S05]  /*24370*/  CALL.REL.NOINC `($__internal_39_$__cuda_sm70_shflsync_idx_p) ;  /* 0x00001bc000007944 */ /* 0x038fea0003c00000 */
[----:B------:R-:W-:Y:S01]  /*24380*/  MOV R7, R10 ;  /* 0x0000000a00077202 */ /* 0x000fe20000000f00 */
[----:B------:R-:W-:Y:S05]  /*24390*/  BRA `(.L_x_2676) ;  /* 0xfffe4b0000007947 */ /* 0x000fea000383ffff */
.L_x_2487:
[----:B------:R-:W-:Y:S01]  /*243a0*/  IMAD.MOV.U32 R11, RZ, RZ, R6 ;  /* 0x000000ffff0b7224 */ /* 0x000fe200078e0006 */
[----:B------:R-:W-:Y:S01]  /*243b0*/  MOV R10, 0x6 ;  /* 0x00000006000a7802 */ /* 0x000fe20000000f00 */
[----:B------:R-:W-:Y:S01]  /*243c0*/  IMAD.MOV.U32 R3, RZ, RZ, 0x181f ;  /* 0x0000181fff037424 */ /* 0x000fe200078e00ff */
[----:B--2---:R-:W-:Y:S02]  /*243d0*/  MOV R2, 0x243f0 ;  /* 0x000243f000027802 */ /* 0x004fe40000000f00 */
[----:B-1-345:R-:W-:Y:S05]  /*243e0*/  CALL.REL.NOINC `($__internal_39_$__cuda_sm70_shflsync_idx_p) ;  /* 0x00001b5000007944 */ /* 0x03afea0003c00000 */
[----:B------:R-:W-:Y:S01]  /*243f0*/  MOV R2, R10 ;  /* 0x0000000a00027202 */ /* 0x000fe20000000f00 */
[----:B------:R-:W-:Y:S05]  /*24400*/  BRA `(.L_x_2677) ;  /* 0xfffe4ab000007947 */ /* 0x000fea000383ffff */
.L_x_2490:
        /* <DEDUP_REMOVED lines=13> */
.L_x_2593:
[----:B------:R1:W5:Y:S01]  /*244e0*/  LDL R0, [R1+0x8] ;  /* 0x0000080001007983 */ /* 0x0003620000100800 */
[----:B------:R-:W-:Y:S02]  /*244f0*/  MOV R8, 0x2 ;  /* 0x0000000200087802 */ /* 0x000fe40000000f00 */
[----:B--2---:R-:W-:Y:S02]  /*24500*/  MOV R4, 0x24520 ;  /* 0x0002452000047802 */ /* 0x004fe40000000f00 */
[----:B-1---5:R-:W-:Y:S05]  /*24510*/  CALL.REL.NOINC `($__internal_38_$__cuda_sm70_shflsync_bfly_p) ;  /* 0x000019d000007944 */ /* 0x022fea0003c00000 */
[----:B------:R-:W-:Y:S01]  /*24520*/  MOV R2, R0 ;  /* 0x0000000000027202 */ /* 0x000fe20000000f00 */
[----:B------:R-:W-:Y:S05]  /*24530*/  BRA `(.L_x_2679) ;  /* 0xffffad7000007947 */ /* 0x000fea000383ffff */
.L_x_2594:
[----:B------:R-:W-:Y:S01]  /*24540*/  IMAD.MOV.U32 R0, RZ, RZ, R2 ;  /* 0x000000ffff007224 */ /* 0x000fe200078e0002 */
[----:B------:R-:W-:Y:S02]  /*24550*/  MOV R8, 0x1 ;  /* 0x0000000100087802 */ /* 0x000fe40000000f00 */
[----:B------:R-:W-:Y:S02]  /*24560*/  MOV R4, 0x24580 ;  /* 0x0002458000047802 */ /* 0x000fe40000000f00 */
[----:B------:R-:W-:Y:S05]  /*24570*/  CALL.REL.NOINC `($__internal_38_$__cuda_sm70_shflsync_bfly_p) ;  /* 0x0000197000007944 */ /* 0x000fea0003c00000 */
[----:B------:R-:W-:Y:S02]  /*24580*/  FADD.FTZ R2, R2, R0 ;  /* 0x0000000002027221 */ /* 0x000fe40000010000 */
[----:B------:R1:W5:Y:S01]  /*24590*/  LDL R0, [R1+0x4] ;  /* 0x0000040001007983 */ /* 0x0003620000100800 */
[----:B------:R-:W-:-:S02]  /*245a0*/  MOV R8, 0x2 ;  /* 0x0000000200087802 */ /* 0x000fc40000000f00 */
[----:B------:R-:W-:Y:S02]  /*245b0*/  MOV R4, 0x245d0 ;  /* 0x000245d000047802 */ /* 0x000fe40000000f00 */
[----:B-1---5:R-:W-:Y:S05]  /*245c0*/  CALL.REL.NOINC `($__internal_38_$__cuda_sm70_shflsync_bfly_p) ;  /* 0x0000192000007944 */ /* 0x022fea0003c00000 */
[----:B------:R-:W2:Y:S01]  /*245d0*/  LDL.LU R4, [R1+0x4] ;  /* 0x0000040001047983 */ /* 0x000ea20000300800 */
[----:B------:R-:W-:Y:S01]  /*245e0*/  MOV R8, 0x1 ;  /* 0x0000000100087802 */ /* 0x000fe20000000f00 */
[----:B--2---:R-:W-:Y:S01]  /*245f0*/  FADD.FTZ R5, R4, R0 ;  /* 0x0000000004057221 */ /* 0x004fe20000010000 */
[----:B------:R-:W-:-:S04]  /*24600*/  MOV R4, 0x24630 ;  /* 0x0002463000047802 */ /* 0x000fc80000000f00 */
[----:B------:R-:W-:Y:S02]  /*24610*/  MOV R0, R5 ;  /* 0x0000000500007202 */ /* 0x000fe40000000f00 */
[----:B------:R-:W-:Y:S05]  /*24620*/  CALL.REL.NOINC `($__internal_38_$__cuda_sm70_shflsync_bfly_p) ;  /* 0x000018c000007944 */ /* 0x000fea0003c00000 */
[----:B------:R-:W-:Y:S02]  /*24630*/  FADD.FTZ R5, R5, R0 ;  /* 0x0000000005057221 */ /* 0x000fe40000010000 */
[----:B------:R1:W5:Y:S01]  /*24640*/  LDL R0, [R1+0xc] ;  /* 0x00000c0001007983 */ /* 0x0003620000100800 */
[----:B------:R-:W-:Y:S02]  /*24650*/  MOV R8, 0x2 ;  /* 0x0000000200087802 */ /* 0x000fe40000000f00 */
        /* <DEDUP_REMOVED lines=19> */
[----:B------:R-:W-:Y:S01]  /*24790*/  MOV R9, R0 ;  /* 0x0000000000097202 */ /* 0x000fe20000000f00 */
[----:B------:R-:W-:Y:S05]  /*247a0*/  BRA `(.L_x_2680) ;  /* 0xffffac3000007947 */ /* 0x000fea000383ffff */
.L_x_2601:
[----:B--234-:R-:W-:Y:S01]  /*247b0*/  IMAD.MOV.U32 R11, RZ, RZ, R6 ;  /* 0x000000ffff0b7224 */ /* 0x01cfe200078e0006 */
[----:B------:R-:W-:Y:S01]  /*247c0*/  MOV R10, RZ ;  /* 0x000000ff000a7202 */ /* 0x000fe20000000f00 */
[----:B------:R-:W-:Y:S01]  /*247d0*/  IMAD.MOV.U32 R3, RZ, RZ, 0x181f ;  /* 0x0000181fff037424 */ /* 0x000fe200078e00ff */
[----:B------:R-:W-:Y:S02]  /*247e0*/  MOV R2, 0x24800 ;  /* 0x0002480000027802 */ /* 0x000fe40000000f00 */
[----:B-1----:R-:W-:Y:S05]  /*247f0*/  CALL.REL.NOINC `($__internal_39_$__cuda_sm70_shflsync_idx_p) ;  /* 0x0000174000007944 */ /* 0x002fea0003c00000 */
[----:B------:R-:W-:Y:S01]  /*24800*/  MOV R8, R10 ;  /* 0x0000000a00087202 */ /* 0x000fe20000000f00 */
[----:B------:R-:W-:Y:S05]  /*24810*/  BRA `(.L_x_2681) ;  /* 0xffffc46000007947 */ /* 0x000fea000383ffff */
.L_x_2602:
[----:B------:R-:W-:Y:S01]  /*24820*/  IMAD.MOV.U32 R11, RZ, RZ, R7 ;  /* 0x000000ffff0b7224 */ /* 0x000fe200078e0007 */
[----:B------:R-:W-:Y:S01]  /*24830*/  MOV R10, RZ ;  /* 0x000000ff000a7202 */ /* 0x000fe20000000f00 */
[----:B------:R-:W-:Y:S01]  /*24840*/  IMAD.MOV.U32 R3, RZ, RZ, 0x181f ;  /* 0x0000181fff037424 */ /* 0x000fe200078e00ff */
[----:B------:R-:W-:Y:S02]  /*24850*/  MOV R2, 0x24870 ;  /* 0x0002487000027802 */ /* 0x000fe40000000f00 */
[----:B-123--:R-:W-:Y:S05]  /*24860*/  CALL.REL.NOINC `($__internal_39_$__cuda_sm70_shflsync_idx_p) ;  /* 0x000016d000007944 */ /* 0x00efea0003c00000 */
[----:B------:R-:W-:Y:S01]  /*24870*/  MOV R2, R10 ;  /* 0x0000000a00027202 */ /* 0x000fe20000000f00 */
[----:B------:R-:W-:Y:S05]  /*24880*/  BRA `(.L_x_2682) ;  /* 0xffffc41000007947 */ /* 0x000fea000383ffff */
.L_x_2603:
[----:B------:R-:W-:Y:S01]  /*24890*/  IMAD.MOV.U32 R11, RZ, RZ, R6 ;  /* 0x000000ffff0b7224 */ /* 0x000fe200078e0006 */
[----:B------:R-:W-:Y:S01]  /*248a0*/  MOV R10, 0x1 ;  /* 0x00000001000a7802 */ /* 0x000fe20000000f00 */
[----:B--2---:R-:W-:Y:S01]  /*248b0*/  IMAD.MOV.U32 R3, RZ, RZ, 0x181f ;  /* 0x0000181fff037424 */ /* 0x004fe200078e00ff */
[----:B------:R-:W-:-:S02]  /*248c0*/  MOV R2, 0x248e0 ;  /* 0x000248e000027802 */ /* 0x000fc40000000f00 */
[----:B-1--4-:R-:W-:Y:S05]  /*248d0*/  CALL.REL.NOINC `($__internal_39_$__cuda_sm70_shflsync_idx_p) ;  /* 0x0000166000007944 */ /* 0x012fea0003c00000 */
        /* <DEDUP_REMOVED lines=8> */
.L_x_2604:
[----:B------:R-:W-:Y:S01]  /*24960*/  IMAD.MOV.U32 R11, RZ, RZ, R6 ;  /* 0x000000ffff0b7224 */ /* 0x000fe200078e0006 */
[----:B------:R-:W-:Y:S01]  /*24970*/  MOV R10, 0x2 ;  /* 0x00000002000a7802 */ /* 0x000fe20000000f00 */
[----:B--2---:R-:W-:Y:S01]  /*24980*/  IMAD.MOV.U32 R3, RZ, RZ, 0x181f ;  /* 0x0000181fff037424 */ /* 0x004fe200078e00ff */
[----:B------:R-:W-:Y:S02]  /*24990*/  MOV R2, 0x249b0 ;  /* 0x000249b000027802 */ /* 0x000fe40000000f00 */
[----:B-1-34-:R-:W-:Y:S05]  /*249a0*/  CALL.REL.NOINC `($__internal_39_$__cuda_sm70_shflsync_idx_p) ;  /* 0x0000159000007944 */ /* 0x01afea0003c00000 */
[----:B------:R-:W-:Y:S01]  /*249b0*/  MOV R8, R10 ;  /* 0x0000000a00087202 */ /* 0x000fe20000000f00 */
[----:B------:R-:W-:Y:S05]  /*249c0*/  BRA `(.L_x_2684) ;  /* 0xffffc3c000007947 */ /* 0x000fea000383ffff */
.L_x_2605:
[----:B------:R-:W-:Y:S01]  /*249d0*/  IMAD.MOV.U32 R11, RZ, RZ, R7 ;  /* 0x000000ffff0b7224 */ /* 0x000fe200078e0007 */
[----:B------:R-:W-:Y:S01]  /*249e0*/  MOV R10, 0x2 ;  /* 0x00000002000a7802 */ /* 0x000fe20000000f00 */
[----:B--2---:R-:W-:Y:S01]  /*249f0*/  IMAD.MOV.U32 R3, RZ, RZ, 0x181f ;  /* 0x0000181fff037424 */ /* 0x004fe200078e00ff */
[----:B------:R-:W-:Y:S02]  /*24a00*/  MOV R2, 0x24a20 ;  /* 0x00024a2000027802 */ /* 0x000fe40000000f00 */
[----:B-1-34-:R-:W-:Y:S05]  /*24a10*/  CALL.REL.NOINC `($__internal_39_$__cuda_sm70_shflsync_idx_p) ;  /* 0x0000152000007944 */ /* 0x01afea0003c00000 */
[----:B------:R-:W-:Y:S01]  /*24a20*/  MOV R2, R10 ;  /* 0x0000000a00027202 */ /* 0x000fe20000000f00 */
[----:B------:R-:W-:Y:S05]  /*24a30*/  BRA `(.L_x_2685) ;  /* 0xffffc37000007947 */ /* 0x000fea000383ffff */
.L_x_2606:
[----:B------:R-:W-:Y:S01]  /*24a40*/  IMAD.MOV.U32 R11, RZ, RZ, R6 ;  /* 0x000000ffff0b7224 */ /* 0x000fe200078e0006 */
[----:B------:R-:W-:Y:S01]  /*24a50*/  MOV R10, 0x3 ;  /* 0x00000003000a7802 */ /* 0x000fe20000000f00 */
[----:B---3--:R-:W-:Y:S01]  /*24a60*/  IMAD.MOV.U32 R3, RZ, RZ, 0x181f ;  /* 0x0000181fff037424 */ /* 0x008fe200078e00ff */
[----:B------:R-:W-:-:S02]  /*24a70*/  MOV R2, 0x24a90 ;  /* 0x00024a9000027802 */ /* 0x000fc40000000f00 */
[----:B-12---:R-:W-:Y:S05]  /*24a80*/  CALL.REL.NOINC `($__internal_39_$__cuda_sm70_shflsync_idx_p) ;  /* 0x000014b000007944 */ /* 0x006fea0003c00000 */
        /* <DEDUP_REMOVED lines=8> */
.L_x_2607:
[----:B------:R-:W-:Y:S01]  /*24b10*/  IMAD.MOV.U32 R11, RZ, RZ, R6 ;  /* 0x000000ffff0b7224 */ /* 0x000fe200078e0006 */
[----:B------:R-:W-:Y:S01]  /*24b20*/  MOV R10, 0x4 ;  /* 0x00000004000a7802 */ /* 0x000fe20000000f00 */
[----:B-1----:R-:W-:Y:S01]  /*24b30*/  IMAD.MOV.U32 R3, RZ, RZ, 0x181f ;  /* 0x0000181fff037424 */ /* 0x002fe200078e00ff */
[----:B------:R-:W-:Y:S02]  /*24b40*/  MOV R2, 0x24b60 ;  /* 0x00024b6000027802 */ /* 0x000fe40000000f00 */
[----:B----4-:R-:W-:Y:S05]  /*24b50*/  CALL.REL.NOINC `($__internal_39_$__cuda_sm70_shflsync_idx_p) ;  /* 0x000013e000007944 */ /* 0x010fea0003c00000 */
[----:B------:R-:W-:Y:S01]  /*24b60*/  MOV R8, R10 ;  /* 0x0000000a00087202 */ /* 0x000fe20000000f00 */
[----:B------:R-:W-:Y:S05]  /*24b70*/  BRA `(.L_x_2687) ;  /* 0xffffc32000007947 */ /* 0x000fea000383ffff */
.L_x_2608:
[----:B------:R-:W-:Y:S01]  /*24b80*/  IMAD.MOV.U32 R11, RZ, RZ, R7 ;  /* 0x000000ffff0b7224 */ /* 0x000fe200078e0007 */
[----:B------:R-:W-:Y:S01]  /*24b90*/  MOV R10, 0x4 ;  /* 0x00000004000a7802 */ /* 0x000fe20000000f00 */
[----:B-1----:R-:W-:Y:S01]  /*24ba0*/  IMAD.MOV.U32 R3, RZ, RZ, 0x181f ;  /* 0x0000181fff037424 */ /* 0x002fe200078e00ff */
[----:B------:R-:W-:Y:S02]  /*24bb0*/  MOV R2, 0x24bd0 ;  /* 0x00024bd000027802 */ /* 0x000fe40000000f00 */
[----:B--234-:R-:W-:Y:S05]  /*24bc0*/  CALL.REL.NOINC `($__internal_39_$__cuda_sm70_shflsync_idx_p) ;  /* 0x0000137000007944 */ /* 0x01cfea0003c00000 */
[----:B------:R-:W-:Y:S01]  /*24bd0*/  MOV R2, R10 ;  /* 0x0000000a00027202 */ /* 0x000fe20000000f00 */
[----:B------:R-:W-:Y:S05]  /*24be0*/  BRA `(.L_x_2688) ;  /* 0xffffc2d000007947 */ /* 0x000fea000383ffff */
.L_x_2609:
        /* <DEDUP_REMOVED lines=13> */
.L_x_2610:
[----:B------:R-:W-:Y:S01]  /*24cc0*/  IMAD.MOV.U32 R11, RZ, RZ, R6 ;  /* 0x000000ffff0b7224 */ /* 0x000fe200078e0006 */
[----:B------:R-:W-:Y:S01]  /*24cd0*/  MOV R10, 0x6 ;  /* 0x00000006000a7802 */ /* 0x000fe20000000f00 */
[----:B-1----:R-:W-:Y:S01]  /*24ce0*/  IMAD.MOV.U32 R3, RZ, RZ, 0x181f ;  /* 0x0000181fff037424 */ /* 0x002fe200078e00ff */
[----:B------:R-:W-:Y:S02]  /*24cf0*/  MOV R2, 0x24d10 ;  /* 0x00024d1000027802 */ /* 0x000fe40000000f00 */
[----:B---34-:R-:W-:Y:S05]  /*24d00*/  CALL.REL.NOINC `($__internal_39_$__cuda_sm70_shflsync_idx_p) ;  /* 0x0000123000007944 */ /* 0x018fea0003c00000 */
[----:B------:R-:W-:Y:S01]  /*24d10*/  MOV R8, R10 ;  /* 0x0000000a00087202 */ /* 0x000fe20000000f00 */
[----:B------:R-:W-:Y:S05]  /*24d20*/  BRA `(.L_x_2690) ;  /* 0xffffc28000007947 */ /* 0x000fea000383ffff */
.L_x_2611:
[----:B------:R-:W-:Y:S01]  /*24d30*/  IMAD.MOV.U32 R11, RZ, RZ, R7 ;  /* 0x000000ffff0b7224 */ /* 0x000fe200078e0007 */
[----:B------:R-:W-:Y:S01]  /*24d40*/  MOV R10, 0x6 ;  /* 0x00000006000a7802 */ /* 0x000fe20000000f00 */
[----:B-1----:R-:W-:Y:S01]  /*24d50*/  IMAD.MOV.U32 R3, RZ, RZ, 0x181f ;  /* 0x0000181fff037424 */ /* 0x002fe200078e00ff */
[----:B------:R-:W-:Y:S02]  /*24d60*/  MOV R2, 0x24d80 ;  /* 0x00024d8000027802 */ /* 0x000fe40000000f00 */
[----:B--234-:R-:W-:Y:S05]  /*24d70*/  CALL.REL.NOINC `($__internal_39_$__cuda_sm70_shflsync_idx_p) ;  /* 0x000011c000007944 */ /* 0x01cfea0003c00000 */
[----:B------:R-:W-:Y:S01]  /*24d80*/  MOV R2, R10 ;  /* 0x0000000a00027202 */ /* 0x000fe20000000f00 */
[----:B------:R-:W-:Y:S05]  /*24d90*/  BRA `(.L_x_2691) ;  /* 0xffffc23000007947 */ /* 0x000fea000383ffff */
.L_x_2612:
[----:B------:R-:W-:Y:S01]  /*24da0*/  IMAD.MOV.U32 R11, RZ, RZ, R6 ;  /* 0x000000ffff0b7224 */ /* 0x000fe200078e0006 */
[----:B------:R-:W-:Y:S01]  /*24db0*/  MOV R10, 0x7 ;  /* 0x00000007000a7802 */ /* 0x000fe20000000f00 */
[----:B--2---:R-:W-:Y:S01]  /*24dc0*/  IMAD.MOV.U32 R3, RZ, RZ, 0x181f ;  /* 0x0000181fff037424 */ /* 0x004fe200078e00ff */
[----:B------:R-:W-:-:S02]  /*24dd0*/  MOV R2, 0x24df0 ;  /* 0x00024df000027802 */ /* 0x000fc40000000f00 */
[----:B-1-34-:R-:W-:Y:S05]  /*24de0*/  CALL.REL.NOINC `($__internal_39_$__cuda_sm70_shflsync_idx_p) ;  /* 0x0000115000007944 */ /* 0x01afea0003c00000 */
        /* <DEDUP_REMOVED lines=8> */
.L_x_2614:
[----:B------:R-:W-:Y:S01]  /*24e70*/  IMAD.MOV.U32 R11, RZ, RZ, R13 ;  /* 0x000000ffff0b7224 */ /* 0x000fe200078e000d */
[----:B------:R-:W-:Y:S01]  /*24e80*/  MOV R10, RZ ;  /* 0x000000ff000a7202 */ /* 0x000fe20000000f00 */
[----:B------:R-:W-:Y:S01]  /*24e90*/  IMAD.MOV.U32 R3, RZ, RZ, 0x1c1f ;  /* 0x00001c1fff037424 */ /* 0x000fe200078e00ff */
[----:B------:R-:W-:Y:S02]  /*24ea0*/  MOV R2, 0x24ec0 ;  /* 0x00024ec000027802 */ /* 0x000fe40000000f00 */
[----:B------:R-:W-:Y:S05]  /*24eb0*/  CALL.REL.NOINC `($__internal_39_$__cuda_sm70_shflsync_idx_p) ;  /* 0x0000108000007944 */ /* 0x000fea0003c00000 */
[----:B------:R-:W-:Y:S01]  /*24ec0*/  MOV R12, R10 ;  /* 0x0000000a000c7202 */ /* 0x000fe20000000f00 */
[----:B------:R-:W-:Y:S05]  /*24ed0*/  BRA `(.L_x_2693) ;  /* 0xffffc40000007947 */ /* 0x000fea000383ffff */
.L_x_2615:
[----:B------:R-:W-:Y:S01]  /*24ee0*/  IMAD.MOV.U32 R11, RZ, RZ, R19 ;  /* 0x000000ffff0b7224 */ /* 0x000fe200078e0013 */
[----:B------:R-:W-:Y:S01]  /*24ef0*/  MOV R10, RZ ;  /* 0x000000ff000a7202 */ /* 0x000fe20000000f00 */
[----:B------:R-:W-:Y:S01]  /*24f00*/  IMAD.MOV.U32 R3, RZ, RZ, 0x1c1f ;  /* 0x00001c1fff037424 */ /* 0x000fe200078e00ff */
[----:B------:R-:W-:Y:S02]  /*24f10*/  MOV R2, 0x24f30 ;  /* 0x00024f3000027802 */ /* 0x000fe40000000f00 */
[----:B-12---:R-:W-:Y:S05]  /*24f20*/  CALL.REL.NOINC `($__internal_39_$__cuda_sm70_shflsync_idx_p) ;  /* 0x0000101000007944 */ /* 0x006fea0003c00000 */
[----:B------:R-:W-:Y:S01]  /*24f30*/  MOV R2, R10 ;  /* 0x0000000a00027202 */ /* 0x000fe20000000f00 */
[----:B------:R-:W-:Y:S05]  /*24f40*/  BRA `(.L_x_2694) ;  /* 0xffffc3b000007947 */ /* 0x000fea000383ffff */
.L_x_2618:
[----:B----4-:R-:W-:Y:S01]  /*24f50*/  IMAD.MOV.U32 R11, RZ, RZ, R13 ;  /* 0x000000ffff0b7224 */ /* 0x010fe200078e000d */
[----:B------:R-:W-:Y:S01]  /*24f60*/  MOV R10, 0x1 ;  /* 0x00000001000a7802 */ /* 0x000fe20000000f00 */
[----:B------:R-:W-:Y:S01]  /*24f70*/  IMAD.MOV.U32 R3, RZ, RZ, 0x1c1f ;  /* 0x00001c1fff037424 */ /* 0x000fe200078e00ff */
[----:B------:R-:W-:-:S02]  /*24f80*/  MOV R2, 0x24fa0 ;  /* 0x00024fa000027802 */ /* 0x000fc40000000f00 */
[----:B-123--:R-:W-:Y:S05]  /*24f90*/  CALL.REL.NOINC `($__internal_39_$__cuda_sm70_shflsync_idx_p) ;  /* 0x00000fa000007944 */ /* 0x00efea0003c00000 */
        /* <DEDUP_REMOVED lines=8> */
.L_x_2621:
[----:B----4-:R-:W-:Y:S01]  /*25020*/  IMAD.MOV.U32 R11, RZ, RZ, R13 ;  /* 0x000000ffff0b7224 */ /* 0x010fe200078e000d */
[----:B------:R-:W-:Y:S01]  /*25030*/  MOV R10, 0x2 ;  /* 0x00000002000a7802 */ /* 0x000fe20000000f00 */
[----:B------:R-:W-:Y:S01]  /*25040*/  IMAD.MOV.U32 R3, RZ, RZ, 0x1c1f ;  /* 0x00001c1fff037424 */ /* 0x000fe200078e00ff */
[----:B------:R-:W-:Y:S02]  /*25050*/  MOV R2, 0x25070 ;  /* 0x0002507000027802 */ /* 0x000fe40000000f00 */
[----:B-123--:R-:W-:Y:S05]  /*25060*/  CALL.REL.NOINC `($__internal_39_$__cuda_sm70_shflsync_idx_p) ;  /* 0x00000ed000007944 */ /* 0x00efea0003c00000 */
[----:B------:R-:W-:Y:S01]  /*25070*/  MOV R12, R10 ;  /* 0x0000000a000c7202 */ /* 0x000fe20000000f00 */
[----:B------:R-:W-:Y:S05]  /*25080*/  BRA `(.L_x_2696) ;  /* 0xffffc83000007947 */ /* 0x000fea000383ffff */
.L_x_2622:
[----:B----4-:R-:W-:Y:S01]  /*25090*/  IMAD.MOV.U32 R11, RZ, RZ, R19 ;  /* 0x000000ffff0b7224 */ /* 0x010fe200078e0013 */
[----:B------:R-:W-:Y:S01]  /*250a0*/  MOV R10, 0x2 ;  /* 0x00000002000a7802 */ /* 0x000fe20000000f00 */
[----:B------:R-:W-:Y:S01]  /*250b0*/  IMAD.MOV.U32 R3, RZ, RZ, 0x1c1f ;  /* 0x00001c1fff037424 */ /* 0x000fe200078e00ff */
[----:B------:R-:W-:Y:S02]  /*250c0*/  MOV R2, 0x250e0 ;  /* 0x000250e000027802 */ /* 0x000fe40000000f00 */
[----:B-123--:R-:W-:Y:S05]  /*250d0*/  CALL.REL.NOINC `($__internal_39_$__cuda_sm70_shflsync_idx_p) ;  /* 0x00000e6000007944 */ /* 0x00efea0003c00000 */
[----:B------:R-:W-:Y:S01]  /*250e0*/  MOV R2, R10 ;  /* 0x0000000a00027202 */ /* 0x000fe20000000f00 */
[----:B------:R-:W-:Y:S05]  /*250f0*/  BRA `(.L_x_2697) ;  /* 0xffffc7e000007947 */ /* 0x000fea000383ffff */
.L_x_2625:
[----:B--2---:R-:W-:Y:S01]  /*25100*/  IMAD.MOV.U32 R11, RZ, RZ, R13 ;  /* 0x000000ffff0b7224 */ /* 0x004fe200078e000d */
[----:B------:R-:W-:Y:S01]  /*25110*/  MOV R10, 0x3 ;  /* 0x00000003000a7802 */ /* 0x000fe20000000f00 */
[----:B------:R-:W-:Y:S01]  /*25120*/  IMAD.MOV.U32 R3, RZ, RZ, 0x1c1f ;  /* 0x00001c1fff037424 */ /* 0x000fe200078e00ff */
[----:B-1----:R-:W-:-:S02]  /*25130*/  MOV R2, 0x25150 ;  /* 0x0002515000027802 */ /* 0x002fc40000000f00 */
[----:B---34-:R-:W-:Y:S05]  /*25140*/  CALL.REL.NOINC `($__internal_39_$__cuda_sm70_shflsync_idx_p) ;  /* 0x00000df000007944 */ /* 0x018fea0003c00000 */
        /* <DEDUP_REMOVED lines=8> */
.L_x_2629:
[----:B------:R-:W-:Y:S01]  /*251d0*/  IMAD.MOV.U32 R11, RZ, RZ, R6 ;  /* 0x000000ffff0b7224 */ /* 0x000fe200078e0006 */
[----:B------:R-:W-:Y:S01]  /*251e0*/  MOV R10, RZ ;  /* 0x000000ff000a7202 */ /* 0x000fe20000000f00 */
[----:B------:R-:W-:Y:S01]  /*251f0*/  IMAD.MOV.U32 R3, RZ, RZ, 0x181f ;  /* 0x0000181fff037424 */ /* 0x000fe200078e00ff */
[----:B------:R-:W-:Y:S02]  /*25200*/  MOV R2, 0x25220 ;  /* 0x0002522000027802 */ /* 0x000fe40000000f00 */
[----:B------:R-:W-:Y:S05]  /*25210*/  CALL.REL.NOINC `($__internal_39_$__cuda_sm70_shflsync_idx_p) ;  /* 0x00000d2000007944 */ /* 0x000fea0003c00000 */
[----:B------:R-:W-:Y:S01]  /*25220*/  MOV R8, R10 ;  /* 0x0000000a00087202 */ /* 0x000fe20000000f00 */
[----:B------:R-:W-:Y:S05]  /*25230*/  BRA `(.L_x_2699) ;  /* 0xffffd2f000007947 */ /* 0x000fea000383ffff */
.L_x_2630:
[----:B------:R-:W-:Y:S01]  /*25240*/  IMAD.MOV.U32 R11, RZ, RZ, R7 ;  /* 0x000000ffff0b7224 */ /* 0x000fe200078e0007 */
[----:B------:R-:W-:Y:S01]  /*25250*/  MOV R10, RZ ;  /* 0x000000ff000a7202 */ /* 0x000fe20000000f00 */
[----:B------:R-:W-:Y:S01]  /*25260*/  IMAD.MOV.U32 R3, RZ, RZ, 0x181f ;  /* 0x0000181fff037424 */ /* 0x000fe200078e00ff */
[----:B------:R-:W-:Y:S02]  /*25270*/  MOV R2, 0x25290 ;  /* 0x0002529000027802 */ /* 0x000fe40000000f00 */
[----:B-12---:R-:W-:Y:S05]  /*25280*/  CALL.REL.NOINC `($__internal_39_$__cuda_sm70_shflsync_idx_p) ;  /* 0x00000cb000007944 */ /* 0x006fea0003c00000 */
[----:B------:R-:W-:Y:S01]  /*25290*/  MOV R2, R10 ;  /* 0x0000000a00027202 */ /* 0x000fe20000000f00 */
[----:B------:R-:W-:Y:S05]  /*252a0*/  BRA `(.L_x_2700) ;  /* 0xffffd2a000007947 */ /* 0x000fea000383ffff */
.L_x_2631:
[----:B------:R-:W-:Y:S01]  /*252b0*/  IMAD.MOV.U32 R11, RZ, RZ, R6 ;  /* 0x000000ffff0b7224 */ /* 0x000fe200078e0006 */
[----:B------:R-:W-:Y:S01]  /*252c0*/  MOV R10, 0x1 ;  /* 0x00000001000a7802 */ /* 0x000fe20000000f00 */
[----:B--2---:R-:W-:Y:S01]  /*252d0*/  IMAD.MOV.U32 R3, RZ, RZ, 0x181f ;  /* 0x0000181fff037424 */ /* 0x004fe200078e00ff */
[----:B------:R-:W-:-:S02]  /*252e0*/  MOV R2, 0x25300 ;  /* 0x0002530000027802 */ /* 0x000fc40000000f00 */
[----:B-1-3--:R-:W-:Y:S05]  /*252f0*/  CALL.REL.NOINC `($__internal_39_$__cuda_sm70_shflsync_idx_p) ;  /* 0x00000c4000007944 */ /* 0x00afea0003c00000 */
        /* <DEDUP_REMOVED lines=8> */
.L_x_2632:
[----:B------:R-:W-:Y:S01]  /*25380*/  IMAD.MOV.U32 R11, RZ, RZ, R6 ;  /* 0x000000ffff0b7224 */ /* 0x000fe200078e0006 */
[----:B------:R-:W-:Y:S01]  /*25390*/  MOV R10, 0x2 ;  /* 0x00000002000a7802 */ /* 0x000fe20000000f00 */
[----:B-1----:R-:W-:Y:S01]  /*253a0*/  IMAD.MOV.U32 R3, RZ, RZ, 0x181f ;  /* 0x0000181fff037424 */ /* 0x002fe200078e00ff */
[----:B------:R-:W-:Y:S02]  /*253b0*/  MOV R2, 0x253d0 ;  /* 0x000253d000027802 */ /* 0x000fe40000000f00 */
[----:B---34-:R-:W-:Y:S05]  /*253c0*/  CALL.REL.NOINC `($__internal_39_$__cuda_sm70_shflsync_idx_p) ;  /* 0x00000b7000007944 */ /* 0x018fea0003c00000 */
[----:B------:R-:W-:Y:S01]  /*253d0*/  MOV R8, R10 ;  /* 0x0000000a00087202 */ /* 0x000fe20000000f00 */
[----:B------:R-:W-:Y:S05]  /*253e0*/  BRA `(.L_x_2702) ;  /* 0xffffd25000007947 */ /* 0x000fea000383ffff */
.L_x_2633:
[----:B------:R-:W-:Y:S01]  /*253f0*/  IMAD.MOV.U32 R11, RZ, RZ, R7 ;  /* 0x000000ffff0b7224 */ /* 0x000fe200078e0007 */
[----:B------:R-:W-:Y:S01]  /*25400*/  MOV R10, 0x2 ;  /* 0x00000002000a7802 */ /* 0x000fe20000000f00 */
[----:B-1----:R-:W-:Y:S01]  /*25410*/  IMAD.MOV.U32 R3, RZ, RZ, 0x181f ;  /* 0x0000181fff037424 */ /* 0x002fe200078e00ff */
[----:B------:R-:W-:Y:S02]  /*25420*/  MOV R2, 0x25440 ;  /* 0x0002544000027802 */ /* 0x000fe40000000f00 */
[----:B--234-:R-:W-:Y:S05]  /*25430*/  CALL.REL.NOINC `($__internal_39_$__cuda_sm70_shflsync_idx_p) ;  /* 0x00000b0000007944 */ /* 0x01cfea0003c00000 */
[----:B------:R-:W-:Y:S01]  /*25440*/  MOV R2, R10 ;  /* 0x0000000a00027202 */ /* 0x000fe20000000f00 */
[----:B------:R-:W-:Y:S05]  /*25450*/  BRA `(.L_x_2703) ;  /* 0xffffd20000007947 */ /* 0x000fea000383ffff */
.L_x_2634:
        /* <DEDUP_REMOVED lines=13> */
.L_x_2635:
[----:B------:R-:W-:Y:S01]  /*25530*/  IMAD.MOV.U32 R11, RZ, RZ, R6 ;  /* 0x000000ffff0b7224 */ /* 0x000fe200078e0006 */
[----:B------:R-:W-:Y:S01]  /*25540*/  MOV R10, 0x4 ;  /* 0x00000004000a7802 */ /* 0x000fe20000000f00 */
[----:B--2---:R-:W-:Y:S01]  /*25550*/  IMAD.MOV.U32 R3, RZ, RZ, 0x181f ;  /* 0x0000181fff037424 */ /* 0x004fe200078e00ff */
[----:B------:R-:W-:Y:S02]  /*25560*/  MOV R2, 0x25580 ;  /* 0x0002558000027802 */ /* 0x000fe40000000f00 */
[----:B-1-34-:R-:W-:Y:S05]  /*25570*/  CALL.REL.NOINC `($__internal_39_$__cuda_sm70_shflsync_idx_p) ;  /* 0x000009c000007944 */ /* 0x01afea0003c00000 */
[----:B------:R-:W-:Y:S01]  /*25580*/  MOV R8, R10 ;  /* 0x0000000a00087202 */ /* 0x000fe20000000f00 */
[----:B------:R-:W-:Y:S05]  /*25590*/  BRA `(.L_x_2705) ;  /* 0xffffd1b000007947 */ /* 0x000fea000383ffff */
.L_x_2636:
[----:B------:R-:W-:Y:S01]  /*255a0*/  IMAD.MOV.U32 R11, RZ, RZ, R7 ;  /* 0x000000ffff0b7224 */ /* 0x000fe200078e0007 */
[----:B------:R-:W-:Y:S01]  /*255b0*/  MOV R10, 0x4 ;  /* 0x00000004000a7802 */ /* 0x000fe20000000f00 */
[----:B--2---:R-:W-:Y:S01]  /*255c0*/  IMAD.MOV.U32 R3, RZ, RZ, 0x181f ;  /* 0x0000181fff037424 */ /* 0x004fe200078e00ff */
[----:B------:R-:W-:Y:S02]  /*255d0*/  MOV R2, 0x255f0 ;  /* 0x000255f000027802 */ /* 0x000fe40000000f00 */
[----:B-1-34-:R-:W-:Y:S05]  /*255e0*/  CALL.REL.NOINC `($__internal_39_$__cuda_sm70_shflsync_idx_p) ;  /* 0x0000095000007944 */ /* 0x01afea0003c00000 */
[----:B------:R-:W-:Y:S01]  /*255f0*/  MOV R2, R10 ;  /* 0x0000000a00027202 */ /* 0x000fe20000000f00 */
[----:B------:R-:W-:Y:S05]  /*25600*/  BRA `(.L_x_2706) ;  /* 0xffffd16000007947 */ /* 0x000fea000383ffff */
.L_x_2637:
[----:B------:R-:W-:Y:S01]  /*25610*/  IMAD.MOV.U32 R11, RZ, RZ, R6 ;  /* 0x000000ffff0b7224 */ /* 0x000fe200078e0006 */
[----:B------:R-:W-:Y:S01]  /*25620*/  MOV R10, 0x5 ;  /* 0x00000005000a7802 */ /* 0x000fe20000000f00 */
[----:B-1----:R-:W-:Y:S01]  /*25630*/  IMAD.MOV.U32 R3, RZ, RZ, 0x181f ;  /* 0x0000181fff037424 */ /* 0x002fe200078e00ff */
[----:B------:R-:W-:-:S02]  /*25640*/  MOV R2, 0x25660 ;  /* 0x0002566000027802 */ /* 0x000fc40000000f00 */
[----:B--234-:R-:W-:Y:S05]  /*25650*/  CALL.REL.NOINC `($__internal_39_$__cuda_sm70_shflsync_idx_p) ;  /* 0x000008e000007944 */ /* 0x01cfea0003c00000 */
        /* <DEDUP_REMOVED lines=8> */
.L_x_2638:
[----:B------:R-:W-:Y:S01]  /*256e0*/  IMAD.MOV.U32 R11, RZ, RZ, R6 ;  /* 0x000000ffff0b7224 */ /* 0x000fe200078e0006 */
[----:B------:R-:W-:Y:S01]  /*256f0*/  MOV R10, 0x6 ;  /* 0x00000006000a7802 */ /* 0x000fe20000000f00 */
[----:B--2---:R-:W-:Y:S01]  /*25700*/  IMAD.MOV.U32 R3, RZ, RZ, 0x181f ;  /* 0x0000181fff037424 */ /* 0x004fe200078e00ff */
[----:B------:R-:W-:Y:S02]  /*25710*/  MOV R2, 0x25730 ;  /* 0x0002573000027802 */ /* 0x000fe40000000f00 */
[----:B-1--4-:R-:W-:Y:S05]  /*25720*/  CALL.REL.NOINC `($__internal_39_$__cuda_sm70_shflsync_idx_p) ;  /* 0x0000081000007944 */ /* 0x012fea0003c00000 */
[----:B------:R-:W-:Y:S01]  /*25730*/  MOV R8, R10 ;  /* 0x0000000a00087202 */ /* 0x000fe20000000f00 */
[----:B------:R-:W-:Y:S05]  /*25740*/  BRA `(.L_x_2708) ;  /* 0xffffd11000007947 */ /* 0x000fea000383ffff */
.L_x_2639:
[----:B------:R-:W-:Y:S01]  /*25750*/  IMAD.MOV.U32 R11, RZ, RZ, R7 ;  /* 0x000000ffff0b7224 */ /* 0x000fe200078e0007 */
[----:B------:R-:W-:Y:S01]  /*25760*/  MOV R10, 0x6 ;  /* 0x00000006000a7802 */ /* 0x000fe20000000f00 */
[----:B--2---:R-:W-:Y:S01]  /*25770*/  IMAD.MOV.U32 R3, RZ, RZ, 0x181f ;  /* 0x0000181fff037424 */ /* 0x004fe200078e00ff */
[----:B------:R-:W-:Y:S02]  /*25780*/  MOV R2, 0x257a0 ;  /* 0x000257a000027802 */ /* 0x000fe40000000f00 */
[----:B-1-34-:R-:W-:Y:S05]  /*25790*/  CALL.REL.NOINC `($__internal_39_$__cuda_sm70_shflsync_idx_p) ;  /* 0x000007a000007944 */ /* 0x01afea0003c00000 */
[----:B------:R-:W-:Y:S01]  /*257a0*/  MOV R2, R10 ;  /* 0x0000000a00027202 */ /* 0x000fe20000000f00 */
[----:B------:R-:W-:Y:S05]  /*257b0*/  BRA `(.L_x_2709) ;  /* 0xffffd0c000007947 */ /* 0x000fea000383ffff */
.L_x_2640:
[----:B------:R-:W-:Y:S01]  /*257c0*/  IMAD.MOV.U32 R11, RZ, RZ, R6 ;  /* 0x000000ffff0b7224 */ /* 0x000fe200078e0006 */
[----:B------:R-:W-:Y:S01]  /*257d0*/  MOV R10, 0x7 ;  /* 0x00000007000a7802 */ /* 0x000fe20000000f00 */
[----:B-1----:R-:W-:Y:S01]  /*257e0*/  IMAD.MOV.U32 R3, RZ, RZ, 0x181f ;  /* 0x0000181fff037424 */ /* 0x002fe200078e00ff */
[----:B------:R-:W-:-:S02]  /*257f0*/  MOV R2, 0x25810 ;  /* 0x0002581000027802 */ /* 0x000fc40000000f00 */
[----:B--2-4-:R-:W-:Y:S05]  /*25800*/  CALL.REL.NOINC `($__internal_39_$__cuda_sm70_shflsync_idx_p) ;  /* 0x0000073000007944 */ /* 0x014fea0003c00000 */
        /* <DEDUP_REMOVED lines=8> */
.L_x_2642:
[----:B------:R-:W-:Y:S01]  /*25890*/  IMAD.MOV.U32 R11, RZ, RZ, R45 ;  /* 0x000000ffff0b7224 */ /* 0x000fe200078e002d */
[----:B------:R-:W-:Y:S01]  /*258a0*/  MOV R10, RZ ;  /* 0x000000ff000a7202 */ /* 0x000fe20000000f00 */
[----:B----4-:R-:W-:Y:S01]  /*258b0*/  IMAD.MOV.U32 R3, RZ, RZ, 0x1f ;  /* 0x0000001fff037424 */ /* 0x010fe200078e00ff */
[----:B------:R-:W-:Y:S02]  /*258c0*/  MOV R2, 0x258e0 ;  /* 0x000258e000027802 */ /* 0x000fe40000000f00 */
[----:B------:R-:W-:Y:S05]  /*258d0*/  CALL.REL.NOINC `($__internal_39_$__cuda_sm70_shflsync_idx_p) ;  /* 0x0000066000007944 */ /* 0x000fea0003c00000 */
[----:B------:R-:W-:Y:S01]  /*258e0*/  MOV R9, R10 ;  /* 0x0000000a00097202 */ /* 0x000fe20000000f00 */
[----:B------:R-:W-:Y:S05]  /*258f0*/  BRA `(.L_x_2711) ;  /* 0xffffd14000007947 */ /* 0x000fea000383ffff */
.L_x_2643:
[----:B------:R-:W-:Y:S01]  /*25900*/  IMAD.MOV.U32 R11, RZ, RZ, R45 ;  /* 0x000000ffff0b7224 */ /* 0x000fe200078e002d */
[----:B------:R-:W-:Y:S01]  /*25910*/  MOV R10, 0x1 ;  /* 0x00000001000a7802 */ /* 0x000fe20000000f00 */
[----:B----4-:R-:W-:Y:S01]  /*25920*/  IMAD.MOV.U32 R3, RZ, RZ, 0x1f ;  /* 0x0000001fff037424 */ /* 0x010fe200078e00ff */
[----:B------:R-:W-:Y:S02]  /*25930*/  MOV R2, 0x25950 ;  /* 0x0002595000027802 */ /* 0x000fe40000000f00 */
[----:B-12---:R-:W-:Y:S05]  /*25940*/  CALL.REL.NOINC `($__internal_39_$__cuda_sm70_shflsync_idx_p) ;  /* 0x000005f000007944 */ /* 0x006fea0003c00000 */
[----:B------:R-:W-:Y:S01]  /*25950*/  MOV R8, R10 ;  /* 0x0000000a00087202 */ /* 0x000fe20000000f00 */
[----:B------:R-:W-:Y:S05]  /*25960*/  BRA `(.L_x_2712) ;  /* 0xffffd0f000007947 */ /* 0x000fea000383ffff */
.L_x_2644:
[----:B------:R-:W-:Y:S02]  /*25970*/  MOV R2, 0x1 ;  /* 0x0000000100027802 */ /* 0x000fe40000000f00 */
[----:B------:R-:W-:-:S02]  /*25980*/  MOV R3, 0x259a0 ;  /* 0x000259a000037802 */ /* 0x000fc40000000f00 */
[----:B-123--:R-:W-:Y:S05]  /*25990*/  CALL.REL.NOINC `($__internal_40_$__cuda_sm70_shflsync_up_p) ;  /* 0x000005f000007944 */ /* 0x00efea0003c00000 */
[----:B------:R-:W-:Y:S05]  /*259a0*/  BRA `(.L_x_2713) ;  /* 0xffffd1e000007947 */ /* 0x000fea000383ffff */
.L_x_2645:
[----:B------:R-:W-:Y:S02]  /*259b0*/  MOV R2, 0x2 ;  /* 0x0000000200027802 */ /* 0x000fe40000000f00 */
[----:B------:R-:W-:-:S02]  /*259c0*/  MOV R3, 0x259e0 ;  /* 0x000259e000037802 */ /* 0x000fc40000000f00 */
[----:B-12---:R-:W-:Y:S05]  /*259d0*/  CALL.REL.NOINC `($__internal_40_$__cuda_sm70_shflsync_up_p) ;  /* 0x000005b000007944 */ /* 0x006fea0003c00000 */
        /* <DEDUP_REMOVED lines=24> */
.L_x_2649:
[----:B------:R-:W-:Y:S02]  /*25b60*/  MOV R2, 0x1 ;  /* 0x0000000100027802 */ /* 0x000fe40000000f00 */
[----:B------:R-:W-:Y:S02]  /*25b70*/  MOV R3, 0x25b90 ;  /* 0x00025b9000037802 */ /* 0x000fe40000000f00 */
[----:B------:R-:W-:Y:S05]  /*25b80*/  CALL.REL.NOINC `($__internal_40_$__cuda_sm70_shflsync_up_p) ;  /* 0x0000040000007944 */ /* 0x000fea0003c00000 */
[----:B------:R-:W-:Y:S01]  /*25b90*/  MOV R2, R4 ;  /* 0x0000000400027202 */ /* 0x000fe20000000f00 */
[----:B------:R-:W-:Y:S05]  /*25ba0*/  BRA `(.L_x_2715) ;  /* 0xffffd24000007947 */ /* 0x000fea000383ffff */
.L_x_2650:
        /* <DEDUP_REMOVED lines=27> */
.L_x_2652:
[----:B------:R-:W-:Y:S02]  /*25d60*/  SEL R0, RZ, 0x1, P0 ;  /* 0x00000001ff007807 */ /* 0x000fe40000000000 */
[----:B------:R-:W-:Y:S02]  /*25d70*/  MOV R2, 0x25d90 ;  /* 0x00025d9000027802 */ /* 0x000fe40000000f00 */
[----:B---3--:R-:W-:Y:S05]  /*25d80*/  CALL.REL.NOINC `($__internal_41_$__cuda_sm70_votesync_ballot) ;  /* 0x0000027000007944 */ /* 0x008fea0003c00000 */
[----:B------:R-:W-:Y:S01]  /*25d90*/  MOV R5, R0 ;  /* 0x0000000000057202 */ /* 0x000fe20000000f00 */
[----:B------:R-:W-:Y:S05]  /*25da0*/  BRA `(.L_x_2717) ;  /* 0xffffd1d000007947 */ /* 0x000fea000383ffff */
.L_x_2653:
[----:B------:R-:W-:Y:S01]  /*25db0*/  IMAD.MOV.U32 R11, RZ, RZ, R6 ;  /* 0x000000ffff0b7224 */ /* 0x000fe200078e0006 */
[----:B------:R-:W-:Y:S01]  /*25dc0*/  MOV R10, R0 ;  /* 0x00000000000a7202 */ /* 0x000fe20000000f00 */
[----:B------:R-:W-:Y:S01]  /*25dd0*/  IMAD.MOV.U32 R3, RZ, RZ, 0x1f ;  /* 0x0000001fff037424 */ /* 0x000fe200078e00ff */
[----:B-1----:R-:W-:Y:S02]  /*25de0*/  MOV R2, 0x25e00 ;  /* 0x00025e0000027802 */ /* 0x002fe40000000f00 */
[----:B---3--:R-:W-:Y:S05]  /*25df0*/  CALL.REL.NOINC `($__internal_39_$__cuda_sm70_shflsync_idx_p) ;  /* 0x0000014000007944 */ /* 0x008fea0003c00000 */
[----:B------:R-:W-:Y:S01]  /*25e00*/  IMAD.MOV.U32 R12, RZ, RZ, R10 ;  /* 0x000000ffff0c7224 */ /* 0x000fe200078e000a */
[----:B------:R-:W-:Y:S01]  /*25e10*/  MOV R10, R0 ;  /* 0x00000000000a7202 */ /* 0x000fe20000000f00 */
[----:B------:R-:W-:Y:S01]  /*25e20*/  IMAD.MOV.U32 R11, RZ, RZ, R7 ;  /* 0x000000ffff0b7224 */ /* 0x000fe200078e0007 */
[----:B------:R-:W-:-:S02]  /*25e30*/  MOV R3, 0x1f ;  /* 0x0000001f00037802 */ /* 0x000fc40000000f00 */
[----:B------:R-:W-:Y:S02]  /*25e40*/  MOV R2, 0x25e60 ;  /* 0x00025e6000027802 */ /* 0x000fe40000000f00 */
[----:B------:R-:W-:Y:S05]  /*25e50*/  CALL.REL.NOINC `($__internal_39_$__cuda_sm70_shflsync_idx_p) ;  /* 0x000000e000007944 */ /* 0x000fea0003c00000 */
[----:B------:R-:W-:Y:S01]  /*25e60*/  MOV R7, R10 ;  /* 0x0000000a00077202 */ /* 0x000fe20000000f00 */
[----:B------:R-:W-:Y:S05]  /*25e70*/  BRA `(.L_x_2718) ;  /* 0xffffd17000007947 */ /* 0x000fea000383ffff */
.L_x_2656:
[----:B------:R-:W-:Y:S01]  /*25e80*/  IMAD.MOV.U32 R11, RZ, RZ, R4 ;  /* 0x000000ffff0b7224 */ /* 0x000fe200078e0004 */
[----:B------:R-:W-:Y:S01]  /*25e90*/  MOV R10, R0 ;  /* 0x00000000000a7202 */ /* 0x000fe20000000f00 */
[----:B------:R-:W-:Y:S01]  /*25ea0*/  IMAD.MOV.U32 R3, RZ, RZ, 0x1f ;  /* 0x0000001fff037424 */ /* 0x000fe200078e00ff */
[----:B-1----:R-:W-:Y:S02]  /*25eb0*/  MOV R2, 0x25ed0 ;  /* 0x00025ed000027802 */ /* 0x002fe40000000f00 */
[----:B---34-:R-:W-:Y:S05]  /*25ec0*/  CALL.REL.NOINC `($__internal_39_$__cuda_sm70_shflsync_idx_p) ;  /* 0x0000007000007944 */ /* 0x018fea0003c00000 */
[----:B------:R-:W-:Y:S01]  /*25ed0*/  MOV R13, R10 ;  /* 0x0000000a000d7202 */ /* 0x000fe20000000f00 */
[----:B------:R-:W-:Y:S05]  /*25ee0*/  BRA `(.L_x_2655) ;  /* 0xffffd16000007947 */ /* 0x000fea000383ffff */
        .weak           $__internal_38_$__cuda_sm70_shflsync_bfly_p
        .type           $__internal_38_$__cuda_sm70_shflsync_bfly_p,@function
        .size           $__internal_38_$__cuda_sm70_shflsync_bfly_p,($__internal_39_$__cuda_sm70_shflsync_idx_p - $__internal_38_$__cuda_sm70_shflsync_bfly_p)
$__internal_38_$__cuda_sm70_shflsync_bfly_p:
[----:B------:R-:W-:Y:S04]  /*25ef0*/  WARPSYNC R10 ;  /* 0x0000000a00007348 */ /* 0x000fe80003800000 */
[----:B------:R1:W2:Y:S01]  /*25f00*/  SHFL.BFLY PT, R0, R0, R8, R11 ;  /* 0x0c00000800007389 */ /* 0x0002a200000e000b */
[----:B------:R-:W-:-:S02]  /*25f10*/  MOV R9, 0x0 ;  /* 0x0000000000097802 */ /* 0x000fc40000000f00 */
[----:B-1----:R-:W-:-:S04]  /*25f20*/  MOV R8, R4 ;  /* 0x0000000400087202 */ /* 0x002fc80000000f00 */
[----:B--2---:R-:W-:Y:S05]  /*25f30*/  RET.REL.NODEC R8 `(_ZN7cutlass13device_kernelIN5flash19enable_sm80_to_sm89INS1_16FlashAttnFwdSm80INS1_25CollectiveMainloopFwdSm80ILi4ELi1ELb0EN4cute5tupleIJNS5_1CILi128EEENS7_ILi80EEENS7_ILi64EEEEEELi64ENS_6half_tEfNS_4arch4Sm80ELb0ELb1ELb0ELb1ELb0ELb1ELb1ELb1EEENS1_21CollectiveEpilogueFwdINS6_IJS8_SA_S9_EEENS6_IJNS7_ILi1EEESI_SI_EEESC_SE_Li128ELb1ELb1ELb1ELb0EEENS1_36VarlenDynamicPersistentTileSchedulerILi128ELi80ELi128ELi128ELb1ELb1ELb0ELb1ELb0ELb1EEEEEEEEEvNT_6ParamsE) ;  /* 0xfffda0c008007950 */ /* 0x004fea0003c3ffff */
        .weak           $__internal_39_$__cuda_sm70_shflsync_idx_p
        .type           $__internal_39_$__cuda_sm70_shflsync_idx_p,@function
        .size           $__internal_39_$__cuda_sm70_shflsync_idx_p,($__internal_40_$__cuda_sm70_shflsync_up_p - $__internal_39_$__cuda_sm70_shflsync_idx_p)
$__internal_39_$__cuda_sm70_shflsync_idx_p:
[----:B------:R-:W-:-:S04]  /*25f40*/  MOV R44, 0xffffffff ;  /* 0xffffffff002c7802 */ /* 0x000fc80000000f00 */
[----:B------:R-:W-:Y:S04]  /*25f50*/  WARPSYNC R44 ;  /* 0x0000002c00007348 */ /* 0x000fe80003800000 */
[----:B------:R1:W2:Y:S02]  /*25f60*/  SHFL.IDX PT, R10, R11, R10, R3 ;  /* 0x0000000a0b0a7389 */ /* 0x0002a400000e0003 */
[----:B-1----:R-:W-:-:S04]  /*25f70*/  MOV R3, 0x0 ;  /* 0x0000000000037802 */ /* 0x002fc80000000f00 */
[----:B--2---:R-:W-:Y:S05]  /*25f80*/  RET.REL.NODEC R2 `(_ZN7cutlass13device_kernelIN5flash19enable_sm80_to_sm89INS1_16FlashAttnFwdSm80INS1_25CollectiveMainloopFwdSm80ILi4ELi1ELb0EN4cute5tupleIJNS5_1CILi128EEENS7_ILi80EEENS7_ILi64EEEEEELi64ENS_6half_tEfNS_4arch4Sm80ELb0ELb1ELb0ELb1ELb0ELb1ELb1ELb1EEENS1_21CollectiveEpilogueFwdINS6_IJS8_SA_S9_EEENS6_IJNS7_ILi1EEESI_SI_EEESC_SE_Li128ELb1ELb1ELb1ELb0EEENS1_36VarlenDynamicPersistentTileSchedulerILi128ELi80ELi128ELi128ELb1ELb1ELb0ELb1ELb0ELb1EEEEEEEEEvNT_6ParamsE) ;  /* 0xfffda07002007950 */ /* 0x004fea0003c3ffff */
        .weak           $__internal_40_$__cuda_sm70_shflsync_up_p
        .type           $__internal_40_$__cuda_sm70_shflsync_up_p,@function
        .size           $__internal_40_$__cuda_sm70_shflsync_up_p,($__internal_41_$__cuda_sm70_votesync_ballot - $__internal_40_$__cuda_sm70_shflsync_up_p)
$__internal_40_$__cuda_sm70_shflsync_up_p:
[----:B------:R-:W-:Y:S02]  /*25f90*/  IMAD.MOV.U32 R4, RZ, RZ, RZ ;  /* 0x000000ffff047224 */ /* 0x000fe400078e00ff */
[----:B------:R-:W-:-:S04]  /*25fa0*/  IMAD.MOV.U32 R10, RZ, RZ, -0x1 ;  /* 0xffffffffff0a7424 */ /* 0x000fc800078e00ff */
[----:B------:R-:W-:Y:S04]  /*25fb0*/  WARPSYNC R10 ;  /* 0x0000000a00007348 */ /* 0x000fe80003800000 */
[----:B------:R1:W2:Y:S02]  /*25fc0*/  SHFL.UP PT, R4, R0, R2, R4 ;  /* 0x0400000200047389 */ /* 0x0002a400000e0004 */
[----:B-1----:R-:W-:Y:S02]  /*25fd0*/  MOV R2, R3 ;  /* 0x0000000300027202 */ /* 0x002fe40000000f00 */
[----:B------:R-:W-:-:S04]  /*25fe0*/  MOV R3, 0x0 ;  /* 0x0000000000037802 */ /* 0x000fc80000000f00 */
[----:B--2---:R-:W-:Y:S05]  /*25ff0*/  RET.REL.NODEC R2 `(_ZN7cutlass13device_kernelIN5flash19enable_sm80_to_sm89INS1_16FlashAttnFwdSm80INS1_25CollectiveMainloopFwdSm80ILi4ELi1ELb0EN4cute5tupleIJNS5_1CILi128EEENS7_ILi80EEENS7_ILi64EEEEEELi64ENS_6half_tEfNS_4arch4Sm80ELb0ELb1ELb0ELb1ELb0ELb1ELb1ELb1EEENS1_21CollectiveEpilogueFwdINS6_IJS8_SA_S9_EEENS6_IJNS7_ILi1EEESI_SI_EEESC_SE_Li128ELb1ELb1ELb1ELb0EEENS1_36VarlenDynamicPersistentTileSchedulerILi128ELi80ELi128ELi128ELb1ELb1ELb0ELb1ELb0ELb1EEEEEEEEEvNT_6ParamsE) ;  /* 0xfffda00002007950 */ /* 0x004fea0003c3ffff */
        .weak           $__internal_41_$__cuda_sm70_votesync_ballot
        .type           $__internal_41_$__cuda_sm70_votesync_ballot,@function
        .size           $__internal_41_$__cuda_sm70_votesync_ballot,(.L_x_3280 - $__internal_41_$__cuda_sm70_votesync_ballot)
$__internal_41_$__cuda_sm70_votesync_ballot:
[----:B------:R-:W-:Y:S01]  /*26000*/  ISETP.NE.U32.AND P0, PT, R0, 0x1, PT ;  /* 0x000000010000780c */ /* 0x000fe20003f05070 */
[----:B------:R-:W-:-:S04]  /*26010*/  IMAD.MOV.U32 R3, RZ, RZ, -0x1 ;  /* 0xffffffffff037424 */ /* 0x000fc800078e00ff */
[----:B------:R-:W-:Y:S08]  /*26020*/  WARPSYNC R3 ;  /* 0x0000000300007348 */ /* 0x000ff00003800000 */
[----:B------:R-:W-:-:S04]  /*26030*/  VOTE.ANY R0, PT, !P0 ;  /* 0x0000000000007806 */ /* 0x000fc800040e0100 */
[----:B------:R-:W-:Y:S01]  /*26040*/  LOP3.LUT R0, R0, R3, RZ, 0xc0, !PT ;  /* 0x0000000300007212 */ /* 0x000fe200078ec0ff */
[----:B------:R-:W-:-:S04]  /*26050*/  IMAD.MOV.U32 R3, RZ, RZ, 0x0 ;  /* 0x00000000ff037424 */ /* 0x000fc800078e00ff */
[----:B------:R-:W-:Y:S05]  /*26060*/  RET.REL.NODEC R2 `(_ZN7cutlass13device_kernelIN5flash19enable_sm80_to_sm89INS1_16FlashAttnFwdSm80INS1_25CollectiveMainloopFwdSm80ILi4ELi1ELb0EN4cute5tupleIJNS5_1CILi128EEENS7_ILi80EEENS7_ILi64EEEEEELi64ENS_6half_tEfNS_4arch4Sm80ELb0ELb1ELb0ELb1ELb0ELb1ELb1ELb1EEENS1_21CollectiveEpilogueFwdINS6_IJS8_SA_S9_EEENS6_IJNS7_ILi1EEESI_SI_EEESC_SE_Li128ELb1ELb1ELb1ELb0EEENS1_36VarlenDynamicPersistentTileSchedulerILi128ELi80ELi128ELi128ELb1ELb1ELb0ELb1ELb0ELb1EEEEEEEEEvNT_6ParamsE) ;  /* 0xfffd9f9002007950 */ /* 0x000fea0003c3ffff */
.L_x_2719:
        /* <DEDUP_REMOVED lines=9> */
.L_x_3280:


//--------------------- .text._ZN7cutlass13device_kernelIN5flash19enable_sm80_to_sm89INS1_16FlashAttnFwdSm80INS1_25CollectiveMainloopFwdSm80ILi4ELi1ELb0EN4cute5tupleIJNS5_1CILi128EEENS7_ILi112EEENS7_ILi64EEEEEELi64ENS_6half_tEfNS_4arch4Sm80ELb1ELb0ELb0ELb0ELb0ELb0ELb1ELb1EEENS1_21CollectiveEpilogueFwdINS6_IJS8_SA_S9_EEENS6_IJNS7_ILi1EEESI_SI_EEESC_SE_Li128ELb0ELb1ELb1ELb0EEENS1_30DynamicPersistentTileSchedulerILi128ELi128ELb1ELb1ELb0EEEEEEEEEvNT_6ParamsE --------------------------
	.section	.text._ZN7cutlass13device_kernelIN5flash19enable_sm80_to_sm89INS1_16FlashAttnFwdSm80INS1_25CollectiveMainloopFwdSm80ILi4ELi1ELb0EN4cute5tupleIJNS5_1CILi128EEENS7_ILi112EEENS7_ILi64EEEEEELi64ENS_6half_tEfNS_4arch4Sm80ELb1ELb0ELb0ELb0ELb0ELb0ELb1ELb1EEENS1_21CollectiveEpilogueFwdINS6_IJS8_SA_S9_EEENS6_IJNS7_ILi1EEESI_SI_EEESC_SE_Li128ELb0ELb1ELb1ELb0EEENS1_30DynamicPersistentTileSchedulerILi128ELi128ELb1ELb1ELb0EEEEEEEEEvNT_6ParamsE,"ax",@progbits
	.sectioninfo	@"SHI_REGISTERS=255"
	.align	128
.text._ZN7cutlass13device_kernelIN5flash19enable_sm80_to_sm89INS1_16FlashAttnFwdSm80INS1_25CollectiveMainloopFwdSm80ILi4ELi1ELb0EN4cute5tupleIJNS5_1CILi128EEENS7_ILi112EEENS7_ILi64EEEEEELi64ENS_6half_tEfNS_4arch4Sm80ELb1ELb0ELb0ELb0ELb0ELb0ELb1ELb1EEENS1_21CollectiveEpilogueFwdINS6_IJS8_SA_S9_EEENS6_IJNS7_ILi1EEESI_SI_EEESC_SE_Li128ELb0ELb1ELb1ELb0EEENS1_30DynamicPersistentTileSchedulerILi128ELi128ELb1ELb1ELb0EEEEEEEEEvNT_6ParamsE:
        .type           _ZN7cutlass13device_kernelIN5flash19enable_sm80_to_sm89INS1_16FlashAttnFwdSm80INS1_25CollectiveMainloopFwdSm80ILi4ELi1ELb0EN4cute5tupleIJNS5_1CILi128EEENS7_ILi112EEENS7_ILi64EEEEEELi64ENS_6half_tEfNS_4arch4Sm80ELb1ELb0ELb0ELb0ELb0ELb0ELb1ELb1EEENS1_21CollectiveEpilogueFwdINS6_IJS8_SA_S9_EEENS6_IJNS7_ILi1EEESI_SI_EEESC_SE_Li128ELb0ELb1ELb1ELb0EEENS1_30DynamicPersistentTileSchedulerILi128ELi128ELb1ELb1ELb0EEEEEEEEEvNT_6ParamsE,@function
        .size           _ZN7cutlass13device_kernelIN5flash19enable_sm80_to_sm89INS1_16FlashAttnFwdSm80INS1_25CollectiveMainloopFwdSm80ILi4ELi1ELb0EN4cute5tupleIJNS5_1CILi128EEENS7_ILi112EEENS7_ILi64EEEEEELi64ENS_6half_tEfNS_4arch4Sm80ELb1ELb0ELb0ELb0ELb0ELb0ELb1ELb1EEENS1_21CollectiveEpilogueFwdINS6_IJS8_SA_S9_EEENS6_IJNS7_ILi1EEESI_SI_EEESC_SE_Li128ELb0ELb1ELb1ELb0EEENS1_30DynamicPersistentTileSchedulerILi128ELi128ELb1ELb1ELb0EEEEEEEEEvNT_6ParamsE,(.L_x_3285 - _ZN7cutlass13device_kernelIN5flash19enable_sm80_to_sm89INS1_16FlashAttnFwdSm80INS1_25CollectiveMainloopFwdSm80ILi4ELi1ELb0EN4cute5tupleIJNS5_1CILi128EEENS7_ILi112EEENS7_ILi64EEEEEELi64ENS_6half_tEfNS_4arch4Sm80ELb1ELb0ELb0ELb0ELb0ELb0ELb1ELb1EEENS1_21CollectiveEpilogueFwdINS6_IJS8_SA_S9_EEENS6_IJNS7_ILi1EEESI_SI_EEESC_SE_Li128ELb0ELb1ELb1ELb0EEENS1_30DynamicPersistentTileSchedulerILi128ELi128ELb1ELb1ELb0EEEEEEEEEvNT_6ParamsE)
        .other          _ZN7cutlass13device_kernelIN5flash19enable_sm80_to_sm89INS1_16FlashAttnFwdSm80INS1_25CollectiveMainloopFwdSm80ILi4ELi1ELb0EN4cute5tupleIJNS5_1CILi128EEENS7_ILi112EEENS7_ILi64EEEEEELi64ENS_6half_tEfNS_4arch4Sm80ELb1ELb0ELb0ELb0ELb0ELb0ELb1ELb1EEENS1_21CollectiveEpilogueFwdINS6_IJS8_SA_S9_EEENS6_IJNS7_ILi1EEESI_SI_EEESC_SE_Li128ELb0ELb1ELb1ELb0EEENS1_30DynamicPersistentTileSchedulerILi128ELi128ELb1ELb1ELb0EEEEEEEEEvNT_6ParamsE,@"STO_CUDA_ENTRY STV_DEFAULT"
_ZN7cutlass13device_kernelIN5flash19enable_sm80_to_sm89INS1_16FlashAttnFwdSm80INS1_25CollectiveMainloopFwdSm80ILi4ELi1ELb0EN4cute5tupleIJNS5_1CILi128EEENS7_ILi112EEENS7_ILi64EEEEEELi64ENS_6half_tEfNS_4arch4Sm80ELb1ELb0ELb0ELb0ELb0ELb0ELb1ELb1EEENS1_21CollectiveEpilogueFwdINS6_IJS8_SA_S9_EEENS6_IJNS7_ILi1EEESI_SI_EEESC_SE_Li128ELb0ELb1ELb1ELb0EEENS1_30DynamicPersistentTileSchedulerILi128ELi128ELb1ELb1ELb0EEEEEEEEEvNT_6ParamsE:
        /* <DEDUP_REMOVED lines=105> */
[----:B------:R-:W-:Y:S01]  /*0690*/  IMAD.IADD R237, R232, 0x1, R236 ;  /* 0x00000001e8ed7824 */ /* 0x000fe200078e02ec */
[----:B------:R-:W-:Y:S01]  /*06a0*/  IADD3 R243, R239, 0x1800, RZ ;  /* 0x00001800eff37810 */ /* 0x000fe20007ffe0ff */
[----:B------:R-:W-:Y:S01]  /*06b0*/  IMAD.IADD R231, R231, 0x1, R239 ;  /* 0x00000001e7e77824 */ /* 0x000fe200078e02ef */
[C---:B------:R-:W-:Y:S01]  /*06c0*/  IADD3 R242, R239.reuse, 0x2000, RZ ;  /* 0x00002000eff27810 */ /* 0x040fe20007ffe0ff */
[----:B-1----:R-:W-:Y:S01]  /*06d0*/  IMAD.SHL.U32 R0, R2, 0x2, RZ ;  /* 0x0000000202007824 */ /* 0x002fe200078e00ff */
[C---:B------:R-:W-:Y:S01]  /*06e0*/  IADD3 R241, R239.reuse, 0x2800, RZ ;  /* 0x00002800eff17810 */ /* 0x040fe20007ffe0ff */
[----:B------:R-:W-:Y:S01]  /*06f0*/  IMAD.IADD R232, R232, 0x1, R230 ;  /* 0x00000001e8e87824 */ /* 0x000fe200078e02e6 */
[----:B------:R-:W-:-:S02]  /*0700*/  IADD3 R240, R239, 0x3000, RZ ;  /* 0x00003000eff07810 */ /* 0x000fc40007ffe0ff */
[----:B------:R2:W-:Y:S04]  /*0710*/  STL [R1+0x50], R0 ;  /* 0x0000500001007387 */ /* 0x0005e80000100800 */
.L_x_2775:
        /* <DEDUP_REMOVED lines=19> */
.L_x_2721:
[----:B------:R-:W-:-:S04]  /*0850*/  MOV R0, c[0x0][0x554] ;  /* 0x0001550000007a02 */ /* 0x000fc80000000f00 */
[----:B------:R-:W-:Y:S02]  /*0860*/  ISETP.NE.AND P0, PT, R0, 0x1, PT ;  /* 0x000000010000780c */ /* 0x000fe40003f05270 */
[----:B------:R-:W-:-:S11]  /*0870*/  MOV R0, R2 ;  /* 0x0000000200007202 */ /* 0x000fd60000000f00 */
[----:B------:R-:W-:-:S05]  /*0880*/  @P0 IMAD.HI.U32 R4, R2, c[0x0][0x558], RZ ;  /* 0x0001560002040a27 */ /* 0x000fca00078e00ff */
[----:B------:R-:W-:-:S05]  /*0890*/  @P0 SHF.R.U32.HI R0, RZ, c[0x0][0x55c], R4 ;  /* 0x00015700ff000a19 */ /* 0x000fca0000011604 */
[----:B------:R-:W-:Y:S02]  /*08a0*/  IMAD R6, R0, c[0x0][0x554], RZ ;  /* 0x0001550000067a24 */ /* 0x000fe400078e02ff */
.L_x_2722:
[----:B------:R-:W-:Y:S05]  /*08b0*/  BSYNC B0 ;  /* 0x0000000000007941 */ /* 0x000fea0003800000 */
.L_x_2720:
        /* <DEDUP_REMOVED lines=76> */
.L_x_2724:
[----:B------:R-:W-:Y:S05]  /*0d80*/  BSYNC B0 ;  /* 0x0000000000007941 */ /* 0x000fea0003800000 */
.L_x_2723:
        /* <DEDUP_REMOVED lines=19> */
[----:B------:R2:W-:Y:S01]  /*0ec0*/  STL [R1], R17 ;  /* 0x0000001101007387 */ /* 0x0005e20000100800 */
        /* <DEDUP_REMOVED lines=107> */
.L_x_2776:
[----:B------:R-:W-:Y:S05]  /*1580*/  BRA.DIV ~URZ, `(.L_x_2727) ;  /* 0x00012b227f007947 */ /* 0x000fea000b800000 */
[----:B-1----:R1:W4:Y:S02]  /*1590*/  SHFL.IDX PT, R4, R3, RZ, 0x181f ;  /* 0x00181fff03047589 */ /* 0x00232400000e0000 */
.L_x_2777:
        /* <DEDUP_REMOVED lines=12> */
.L_x_2729:
[----:B------:R-:W-:Y:S05]  /*1660*/  BSYNC B0 ;  /* 0x0000000000007941 */ /* 0x000fea0003800000 */
.L_x_2728:
[----:B------:R-:W-:Y:S05]  /*1670*/  BRA.DIV ~URZ, `(.L_x_2730) ;  /* 0x00012aa27f007947 */ /* 0x000fea000b800000 */
[----:B------:R1:W2:Y:S04]  /*1680*/  SHFL.IDX PT, R6, R2, 0x1, 0x181f ;  /* 0x00381f0002067f89 */ /* 0x0002a800000e0000 */
[----:B---34-:R1:W3:Y:S02]  /*1690*/  SHFL.IDX PT, R4, R3, 0x1, 0x181f ;  /* 0x00381f0003047f89 */ /* 0x0182e400000e0000 */
.L_x_2778:
        /* <DEDUP_REMOVED lines=11> */
.L_x_2732:
[----:B------:R-:W-:Y:S05]  /*1750*/  BSYNC B0 ;  /* 0x0000000000007941 */ /* 0x000fea0003800000 */
.L_x_2731:
[----:B------:R-:W-:Y:S05]  /*1760*/  BRA.DIV ~URZ, `(.L_x_2733) ;  /* 0x00012a827f007947 */ /* 0x000fea000b800000 */
[----:B--2---:R2:W4:Y:S02]  /*1770*/  SHFL.IDX PT, R6, R2, 0x2, 0x181f ;  /* 0x00581f0002067f89 */ /* 0x00452400000e0000 */
.L_x_2779:
[----:B------:R-:W-:Y:S05]  /*1780*/  BRA.DIV ~URZ, `(.L_x_2734) ;  /* 0x00012ad27f007947 */ /* 0x000fea000b800000 */
[----:B---3--:R3:W1:Y:S02]  /*1790*/  SHFL.IDX PT, R4, R3, 0x2, 0x181f ;  /* 0x00581f0003047f89 */ /* 0x00866400000e0000 */
.L_x_2780:
        /* <DEDUP_REMOVED lines=11> */
.L_x_2736:
[----:B------:R-:W-:Y:S05]  /*1850*/  BSYNC B0 ;  /* 0x0000000000007941 */ /* 0x000fea0003800000 */
.L_x_2735:
[----:B------:R-:W-:Y:S05]  /*1860*/  BRA.DIV ~URZ, `(.L_x_2737) ;  /* 0x00012a627f007947 */ /* 0x000fea000b800000 */
[----:B----4-:R4:W2:Y:S04]  /*1870*/  SHFL.IDX PT, R6, R2, 0x3, 0x181f ;  /* 0x00781f0002067f89 */ /* 0x0108a800000e0000 */
[----:B-1----:R4:W1:Y:S02]  /*1880*/  SHFL.IDX PT, R4, R3, 0x3, 0x181f ;  /* 0x00781f0003047f89 */ /* 0x00286400000e0000 */
.L_x_2781:
        /* <DEDUP_REMOVED lines=11> */
.L_x_2739:
[----:B------:R-:W-:Y:S05]  /*1940*/  BSYNC B0 ;  /* 0x0000000000007941 */ /* 0x000fea0003800000 */
.L_x_2738:
[----:B------:R-:W-:Y:S05]  /*1950*/  BRA.DIV ~URZ, `(.L_x_2740) ;  /* 0x00012a427f007947 */ /* 0x000fea000b800000 */
[----:B--2---:R2:W3:Y:S02]  /*1960*/  SHFL.IDX PT, R6, R2, 0x4, 0x181f ;  /* 0x00981f0002067f89 */ /* 0x0044e400000e0000 */
.L_x_2782:
[----:B------:R-:W-:Y:S05]  /*1970*/  BRA.DIV ~URZ, `(.L_x_2741) ;  /* 0x00012a927f007947 */ /* 0x000fea000b800000 */
[----:B-1----:R1:W2:Y:S02]  /*1980*/  SHFL.IDX PT, R4, R3, 0x4, 0x181f ;  /* 0x00981f0003047f89 */ /* 0x0022a400000e0000 */
.L_x_2783:
        /* <DEDUP_REMOVED lines=11> */
.L_x_2743:
[----:B------:R-:W-:Y:S05]  /*1a40*/  BSYNC B0 ;  /* 0x0000000000007941 */ /* 0x000fea0003800000 */
.L_x_2742:
[----:B------:R-:W-:Y:S05]  /*1a50*/  BRA.DIV ~URZ, `(.L_x_2744) ;  /* 0x00012a227f007947 */ /* 0x000fea000b800000 */
[----:B---3--:R3:W1:Y:S04]  /*1a60*/  SHFL.IDX PT, R6, R2, 0x5, 0x181f ;  /* 0x00b81f0002067f89 */ /* 0x00866800000e0000 */
[----:B--2---:R3:W2:Y:S02]  /*1a70*/  SHFL.IDX PT, R4, R3, 0x5, 0x181f ;  /* 0x00b81f0003047f89 */ /* 0x0046a400000e0000 */
.L_x_2784:
        /* <DEDUP_REMOVED lines=11> */
.L_x_2746:
[----:B------:R-:W-:Y:S05]  /*1b30*/  BSYNC B0 ;  /* 0x0000000000007941 */ /* 0x000fea0003800000 */
.L_x_2745:
[----:B------:R-:W-:Y:S05]  /*1b40*/  BRA.DIV ~URZ, `(.L_x_2747) ;  /* 0x00012a027f007947 */ /* 0x000fea000b800000 */
[----:B-1----:R1:W3:Y:S02]  /*1b50*/  SHFL.IDX PT, R6, R2, 0x6, 0x181f ;  /* 0x00d81f0002067f89 */ /* 0x0022e400000e0000 */
.L_x_2785:
[----:B------:R-:W-:Y:S05]  /*1b60*/  BRA.DIV ~URZ, `(.L_x_2748) ;  /* 0x00012a527f007947 */ /* 0x000fea000b800000 */
[----:B--2---:R2:W1:Y:S02]  /*1b70*/  SHFL.IDX PT, R4, R3, 0x6, 0x181f ;  /* 0x00d81f0003047f89 */ /* 0x00446400000e0000 */
.L_x_2786:
        /* <DEDUP_REMOVED lines=11> */
.L_x_2750:
[----:B------:R-:W-:Y:S05]  /*1c30*/  BSYNC B0 ;  /* 0x0000000000007941 */ /* 0x000fea0003800000 */
.L_x_2749:
[----:B------:R-:W-:Y:S05]  /*1c40*/  BRA.DIV ~URZ, `(.L_x_2751) ;  /* 0x000129e27f007947 */ /* 0x000fea000b800000 */
[----:B-1----:R1:W2:Y:S04]  /*1c50*/  SHFL.IDX PT, R4, R2, 0x7, 0x181f ;  /* 0x00f81f0002047f89 */ /* 0x0022a800000e0000 */
[----:B--234-:R-:W2:Y:S02]  /*1c60*/  SHFL.IDX PT, R3, R3, 0x7, 0x181f ;  /* 0x00f81f0003037f89 */ /* 0x01cea400000e0000 */
.L_x_2787:
        /* <DEDUP_REMOVED lines=12> */
[----:B------:R-:W2:Y:S04]  /*1d30*/  LDL R26, [R1] ;  /* 0x00000000011a7983 */ /* 0x000ea80000100800 */
[----:B------:R-:W3:Y:S04]  /*1d40*/  LDL R5, [R1+0x34] ;  /* 0x0000340001057983 */ /* 0x000ee80000100800 */
[----:B------:R-:W4:Y:S04]  /*1d50*/  LDL.64 R6, [R1+0x38] ;  /* 0x0000380001067983 */ /* 0x000f280000100a00 */
[----:B------:R-:W5:Y:S04]  /*1d60*/  LDL R27, [R1+0x48] ;  /* 0x00004800011b7983 */ /* 0x000f680000100800 */
[----:B------:R-:W5:Y:S04]  /*1d70*/  LDL.64 R102, [R1+0x40] ;  /* 0x0000400001667983 */ /* 0x000f680000100a00 */
[----:B------:R-:W1:Y:S01]  /*1d80*/  S2R R9, SR_TID.X ;  /* 0x0000000000097919 */ /* 0x000e620000002100 */
[----:B------:R-:W-:Y:S01]  /*1d90*/  IMAD.MOV.U32 R81, RZ, RZ, -0x70 ;  /* 0xffffff90ff517424 */ /* 0x000fe200078e00ff */
[----:B------:R-:W-:Y:S01]  /*1da0*/  SHF.R.S32.HI R25, RZ, 0x1f, R80 ;  /* 0x0000001fff197819 */ /* 0x000fe20000011450 */
[----:B-1----:R-:W-:Y:S01]  /*1db0*/  IMAD.WIDE.U32 R2, R80, c[0x0][0x1e0], RZ ;  /* 0x0000780050027a25 */ /* 0x002fe200078e00ff */
[----:B------:R-:W-:-:S03]  /*1dc0*/  ULDC.64 UR4, c[0x0][0x208] ;  /* 0x0000820000047ab9 */ /* 0x000fc60000000a00 */
[----:B------:R-:W-:Y:S01]  /*1dd0*/  IMAD R0, R25, c[0x0][0x1e0], RZ ;  /* 0x0000780019007a24 */ /* 0x000fe200078e02ff */
[----:B------:R-:W-:-:S04]  /*1de0*/  SHF.R.S32.HI R8, RZ, 0x1f, R9 ;  /* 0x0000001fff087819 */ /* 0x000fc80000011409 */
[----:B------:R-:W-:-:S04]  /*1df0*/  LEA.HI R8, R8, R9, RZ, 0x3 ;  /* 0x0000000908087211 */ /* 0x000fc800078f18ff */
[----:B------:R-:W-:Y:S01]  /*1e00*/  SHF.R.S32.HI R8, RZ, 0x3, R8 ;  /* 0x00000003ff087819 */ /* 0x000fe20000011408 */
[----:B------:R-:W-:-:S04]  /*1e10*/  IMAD R0, R80, c[0x0][0x1e4], R0 ;  /* 0x0000790050007a24 */ /* 0x000fc800078e0200 */
[----:B------:R-:W-:Y:S02]  /*1e20*/  IMAD.IADD R0, R3, 0x1, R0 ;  /* 0x0000000103007824 */ /* 0x000fe400078e0200 */
[----:B------:R-:W-:Y:S02]  /*1e30*/  IMAD.MOV.U32 R247, RZ, RZ, c[0x0][0x1e0] ;  /* 0x00007800fff77624 */ /* 0x000fe400078e00ff */
[----:B------:R-:W-:Y:S02]  /*1e40*/  IMAD R0, R0, 0x70, RZ ;  /* 0x0000007000007824 */ /* 0x000fe400078e02ff */
[----:B------:R-:W-:Y:S02]  /*1e50*/  IMAD.MOV.U32 R252, RZ, RZ, c[0x0][0x1e4] ;  /* 0x00007900fffc7624 */ /* 0x000fe400078e00ff */
[----:B------:R-:W-:Y:S01]  /*1e60*/  IMAD.WIDE.U32 R10, R247, 0x20, RZ ;  /* 0x00000020f70a7825 */ /* 0x000fe200078e00ff */
[----:B------:R-:W-:Y:S02]  /*1e70*/  USHF.L.U32 UR7, UR4, 0x5, URZ ;  /* 0x0000000504077899 */ /* 0x000fe4000800063f */
[----:B------:R-:W-:-:S02]  /*1e80*/  UMOV UR6, 0x5 ;  /* 0x0000000500067882 */ /* 0x000fc40000000000 */
[----:B------:R-:W-:Y:S01]  /*1e90*/  USHF.L.U64.HI UR5, UR4, UR6, UR5 ;  /* 0x0000000604057299 */ /* 0x000fe20008010205 */
[----:B------:R-:W-:Y:S01]  /*1ea0*/  BAR.SYNC.DEFER_BLOCKING 0x0 ;  /* 0x0000000000007b1d */ /* 0x000fe20000010000 */
[----:B--2---:R-:W-:-:S05]  /*1eb0*/  IMAD R81, R26, R81, 0x70 ;  /* 0x000000701a517424 */ /* 0x004fca00078e0251 */
[----:B------:R-:W-:-:S04]  /*1ec0*/  IADD3 R24, R81, c[0x0][0x1d0], -R8 ;  /* 0x0000740051187a10 */ /* 0x000fc80007ffe808 */
[C---:B------:R-:W-:Y:S02]  /*1ed0*/  ISETP.GE.AND P3, PT, R24.reuse, 0x1, PT ;  /* 0x000000011800780c */ /* 0x040fe40003f66270 */
[----:B------:R-:W-:Y:S01]  /*1ee0*/  ISETP.GE.AND P2, PT, R24, 0x11, PT ;  /* 0x000000111800780c */ /* 0x000fe20003f46270 */
[----:B----4-:R-:W-:Y:S02]  /*1ef0*/  IMAD.MOV.U32 R82, RZ, RZ, R6 ;  /* 0x000000ffff527224 */ /* 0x010fe400078e0006 */
[----:B---3--:R-:W-:-:S04]  /*1f00*/  IMAD.MOV.U32 R83, RZ, RZ, R5 ;  /* 0x000000ffff537224 */ /* 0x008fc800078e0005 */
[----:B------:R-:W-:Y:S01]  /*1f10*/  IMAD.WIDE.U32 R2, R2, 0x70, R82 ;  /* 0x0000007002027825 */ /* 0x000fe200078e0052 */
[----:B------:R-:W-:-:S03]  /*1f20*/  ISETP.GE.AND P0, PT, R24, 0x21, PT ;  /* 0x000000211800780c */ /* 0x000fc60003f06270 */
[----:B------:R-:W-:Y:S01]  /*1f30*/  IMAD.IADD R3, R3, 0x1, R0 ;  /* 0x0000000103037824 */ /* 0x000fe200078e0200 */
[C---:B------:R-:W-:Y:S02]  /*1f40*/  @P3 LEA R6, P5, R2.reuse, c[0x0][0x1c8], 0x1 ;  /* 0x0000720002063a11 */ /* 0x040fe400078a08ff */
[C---:B------:R-:W-:Y:S02]  /*1f50*/  @P2 LEA R0, P1, R247.reuse, R2, 0x4 ;  /* 0x00000002f7002211 */ /* 0x040fe400078220ff */
[----:B------:R-:W-:Y:S02]  /*1f60*/  @P3 LEA.HI.X R7, R2, c[0x0][0x1cc], R3, 0x1, P5 ;  /* 0x0000730002073a11 */ /* 0x000fe400028f0c03 */
[----:B------:R-:W-:Y:S02]  /*1f70*/  @P2 LEA R4, P5, R0, c[0x0][0x1c8], 0x1 ;  /* 0x0000720000042a11 */ /* 0x000fe400078a08ff */
[----:B------:R-:W-:Y:S01]  /*1f80*/  @P2 LEA.HI.X R5, R247, R3, R252, 0x4, P1 ;  /* 0x00000003f7052211 */ /* 0x000fe200008f24fc */
[----:B------:R-:W-:Y:S01]  /*1f90*/  IMAD.SHL.U32 R8, R252, 0x20, RZ ;  /* 0x00000020fc087824 */ /* 0x000fe200078e00ff */
[----:B------:R-:W-:Y:S01]  /*1fa0*/  @!PT LDS RZ, [RZ] ;  /* 0x00000000fffff984 */ /* 0x000fe20000000800 */
[----:B------:R-:W-:Y:S01]  /*1fb0*/  @!PT LDS RZ, [RZ] ;  /* 0x00000000fffff984 */ /* 0x000fe20000000800 */
[----:B------:R-:W-:Y:S01]  /*1fc0*/  @!PT LDS RZ, [RZ] ;  /* 0x00000000fffff984 */ /* 0x000fe20000000800 */
[----:B------:R1:W-:Y:S02]  /*1fd0*/  @P3 LDGSTS.E.BYPASS.LTC128B.128 [R246+0x3900], [R6.64], !P6 ;  /* 0x0390000006f63fae */ /* 0x0003e4000f101d48 */
[----:B------:R-:W-:-:S02]  /*1fe0*/  @P2 LEA.HI.X R5, R0, c[0x0][0x1cc], R5, 0x1, P5 ;  /* 0x0000730000052a11 */ /* 0x000fc400028f0c05 */
[----:B------:R-:W-:Y:S02]  /*1ff0*/  ISETP.GE.AND P5, PT, R24, 0x31, PT ;  /* 0x000000311800780c */ /* 0x000fe40003fa6270 */
[----:B------:R-:W-:Y:S01]  /*2000*/  @P0 IADD3 R9, P1, R2, R10, RZ ;  /* 0x0000000a02090210 */ /* 0x000fe20007f3e0ff */
[----:B------:R2:W-:Y:S03]  /*2010*/  @P2 LDGSTS.E.BYPASS.LTC128B.128 [R246+0x4100], [R4.64], !P6 ;  /* 0x0410000004f62fae */ /* 0x0005e6000f101d48 */
[----:B------:R-:W-:Y:S02]  /*2020*/  @P0 IADD3.X R0, R3, R11, R8, P1, !PT ;  /* 0x0000000b03000210 */ /* 0x000fe40000ffe408 */
[----:B------:R-:W-:Y:S02]  /*2030*/  @P0 LEA R8, P1, R9, c[0x0][0x1c8], 0x1 ;  /* 0x0000720009080a11 */ /* 0x000fe400078208ff */
[----:B------:R-:W-:-:S02]  /*2040*/  ISETP.GE.AND P3, PT, R24, 0x41, PT ;  /* 0x000000411800780c */ /* 0x000fc40003f66270 */
[----:B------:R-:W-:Y:S01]  /*2050*/  @P0 LEA.HI.X R9, R9, c[0x0][0x1cc], R0, 0x1, P1 ;  /* 0x0000730009090a11 */ /* 0x000fe200008f0c00 */
[----:B------:R-:W-:Y:S01]  /*2060*/  @P5 IMAD R0, R252, 0x30, RZ ;  /* 0x00000030fc005824 */ /* 0x000fe200078e02ff */
[----:B------:R-:W-:-:S03]  /*2070*/  ISETP.GE.AND P2, PT, R24, 0x51, PT ;  /* 0x000000511800780c */ /* 0x000fc60003f46270 */
[----:B------:R3:W-:Y:S01]  /*2080*/  @P0 LDGSTS.E.BYPASS.LTC128B.128 [R246+0x4900], [R8.64], !P6 ;  /* 0x0490000008f60fae */ /* 0x0007e2000f101d48 */
[----:B------:R-:W-:Y:S01]  /*2090*/  ISETP.GE.AND P1, PT, R24, 0x61, PT ;  /* 0x000000611800780c */ /* 0x000fe20003f26270 */
[----:B--2---:R-:W-:-:S04]  /*20a0*/  @P5 IMAD.WIDE.U32 R4, R247, 0x30, R2 ;  /* 0x00000030f7045825 */ /* 0x004fc800078e0002 */
[----:B------:R-:W-:Y:S01]  /*20b0*/  @P5 IMAD.IADD R0, R5, 0x1, R0 ;  /* 0x0000000105005824 */ /* 0x000fe200078e0200 */
[----:B------:R-:W-:-:S03]  /*20c0*/  @P5 LEA R10, P0, R4, c[0x0][0x1c8], 0x1 ;  /* 0x00007200040a5a11 */ /* 0x000fc600078008ff */
[----:B------:R-:W-:Y:S01]  /*20d0*/  @P2 IMAD.MOV.U32 R5, RZ, RZ, R3 ;  /* 0x000000ffff052224 */ /* 0x000fe200078e0003 */
[----:B------:R-:W-:Y:S02]  /*20e0*/  @P5 LEA.HI.X R11, R4, c[0x0][0x1cc], R0, 0x1, P0 ;  /* 0x00007300040b5a11 */ /* 0x000fe400000f0c00 */
[C---:B------:R-:W-:Y:S01]  /*20f0*/  @P3 LEA R0, P0, R247.reuse, R2, 0x6 ;  /* 0x00000002f7003211 */ /* 0x040fe200078030ff */
[----:B------:R-:W-:Y:S02]  /*2100*/  @P2 IMAD.MOV.U32 R4, RZ, RZ, R2 ;  /* 0x000000ffff042224 */ /* 0x000fe400078e0002 */
[----:B-1----:R-:W-:Y:S01]  /*2110*/  @P2 IMAD R7, R252, 0x50, RZ ;  /* 0x00000050fc072824 */ /* 0x002fe200078e02ff */
[C---:B------:R-:W-:Y:S01]  /*2120*/  @P3 LEA.HI.X R6, R247.reuse, R3, R252, 0x6, P0 ;  /* 0x00000003f7063211 */ /* 0x040fe200000f34fc */
[----:B------:R-:W-:Y:S01]  /*2130*/  @P2 IMAD.WIDE.U32 R4, R247, 0x50, R4 ;  /* 0x00000050f7042825 */ /* 0x000fe200078e0004 */
[C---:B---3--:R-:W-:Y:S01]  /*2140*/  @P3 LEA R8, P0, R0.reuse, c[0x0][0x1c8], 0x1 ;  /* 0x0000720000083a11 */ /* 0x048fe200078008ff */
[----:B------:R1:W-:Y:S03]  /*2150*/  @P5 LDGSTS.E.BYPASS.LTC128B.128 [R246+0x5100], [R10.64], !P6 ;  /* 0x051000000af65fae */ /* 0x0003e6000f101d48 */
[----:B------:R-:W-:Y:S01]  /*2160*/  @P3 LEA.HI.X R9, R0, c[0x0][0x1cc], R6, 0x1, P0 ;  /* 0x0000730000093a11 */ /* 0x000fe200000f0c06 */
[----:B------:R-:W-:Y:S01]  /*2170*/  @P2 IMAD.IADD R0, R5, 0x1, R7 ;  /* 0x0000000105002824 */ /* 0x000fe200078e0207 */
[----:B------:R-:W-:Y:S01]  /*2180*/  @P2 LEA R6, P0, R4, c[0x0][0x1c8], 0x1 ;  /* 0x0000720004062a11 */ /* 0x000fe200078008ff */
[----:B------:R-:W-:-:S02]  /*2190*/  @P1 IMAD R12, R252, 0x60, RZ ;  /* 0x00000060fc0c1824 */ /* 0x000fc400078e02ff */
[----:B------:R-:W-:Y:S01]  /*21a0*/  @P1 IMAD.WIDE.U32 R2, R247, 0x60, R2 ;  /* 0x00000060f7021825 */ /* 0x000fe200078e0002 */
[----:B------:R-:W-:Y:S01]  /*21b0*/  @P2 LEA.HI.X R7, R4, c[0x0][0x1cc], R0, 0x1, P0 ;  /* 0x0000730004072a11 */ /* 0x000fe200000f0c00 */
[----:B------:R1:W-:Y:S02]  /*21c0*/  @P3 LDGSTS.E.BYPASS.LTC128B.128 [R246+0x5900], [R8.64], !P6 ;  /* 0x0590000008f63fae */ /* 0x0003e4000f101d48 */
[----:B------:R-:W-:Y:S01]  /*21d0*/  @P1 IMAD.IADD R0, R3, 0x1, R12 ;  /* 0x0000000103001824 */ /* 0x000fe200078e020c */
[C---:B------:R-:W-:Y:S01]  /*21e0*/  @P1 LEA R4, P0, R2.reuse, c[0x0][0x1c8], 0x1 ;  /* 0x0000720002041a11 */ /* 0x040fe200078008ff */
[----:B------:R2:W-:Y:S03]  /*21f0*/  @P2 LDGSTS.E.BYPASS.LTC128B.128 [R246+0x6100], [R6.64], !P6 ;  /* 0x0610000006f62fae */ /* 0x0005e6000f101d48 */
[----:B------:R-:W-:-:S05]  /*2200*/  @P1 LEA.HI.X R5, R2, c[0x0][0x1cc], R0, 0x1, P0 ;  /* 0x0000730002051a11 */ /* 0x000fca00000f0c00 */
[----:B------:R2:W-:Y:S04]  /*2210*/  @P1 LDGSTS.E.BYPASS.LTC128B.128 [R246+0x6900], [R4.64], !P6 ;  /* 0x0690000004f61fae */ /* 0x0005e8000f101d48 */
[----:B------:R-:W0:Y:S01]  /*2220*/  LDGDEPBAR ;  /* 0x00000000000079af */ /* 0x000e220000000000 */
[----:B------:R-:W-:-:S04]  /*2230*/  DEPBAR.LE SB0, 0x1 ;  /* 0x000080400000791a */ /* 0x000fc80000000000 */
[----:B------:R-:W-:-:S04]  /*2240*/  DEPBAR.LE SB0, 0x0 ;  /* 0x000080000000791a */ /* 0x000fc80000000000 */
[----:B------:R-:W-:Y:S06]  /*2250*/  BAR.SYNC.DEFER_BLOCKING 0x0 ;  /* 0x0000000000007b1d */ /* 0x000fec0000010000 */
[----:B------:R-:W-:Y:S04]  /*2260*/  LDSM.16.M88.4 R28, [R228] ;  /* 0x00000000e41c783b */ /* 0x000fe80000000200 */
[----:B------:R-:W-:Y:S04]  /*2270*/  LDSM.16.M88.4 R20, [R228+0x800] ;  /* 0x00080000e414783b */ /* 0x000fe80000000200 */
[----:B------:R-:W-:Y:S04]  /*2280*/  LDSM.16.M88.4 R16, [R228+0x1000] ;  /* 0x00100000e410783b */ /* 0x000fe80000000200 */
[----:B------:R-:W-:Y:S04]  /*2290*/  LDSM.16.M88.4 R12, [R228+0x1800] ;  /* 0x00180000e40c783b */ /* 0x000fe80000000200 */
[----:B------:R-:W-:Y:S04]  /*22a0*/  LDSM.16.M88.4 R32, [R228+0x2000] ;  /* 0x00200000e420783b */ /* 0x000fe80000000200 */
[----:B------:R-:W-:Y:S04]  /*22b0*/  LDSM.16.M88.4 R36, [R228+0x2800] ;  /* 0x00280000e424783b */ /* 0x000fe80000000200 */
[----:B------:R-:W-:Y:S04]  /*22c0*/  LDSM.16.M88.4 R40, [R228+0x3000] ;  /* 0x00300000e428783b */ /* 0x000fe80000000200 */
[----:B-1----:R-:W1:Y:S04]  /*22d0*/  LDSM.16.M88.4 R8, [R235] ;  /* 0x00000000eb08783b */ /* 0x002e680000000200 */
[----:B--2---:R-:W2:Y:S01]  /*22e0*/  LDSM.16.M88.4 R4, [R235+0x2000] ;  /* 0x00200000eb04783b */ /* 0x004ea20000000200 */
[----:B------:R-:W-:-:S02]  /*22f0*/  IMAD R0, R25, c[0x0][0x208], RZ ;  /* 0x0000820019007a24 */ /* 0x000fc400078e02ff */
[C---:B------:R-:W-:Y:S01]  /*2300*/  IMAD.WIDE.U32 R2, R80.reuse, c[0x0][0x208], RZ ;  /* 0x0000820050027a25 */ /* 0x040fe200078e00ff */
[----:B------:R-:W-:Y:S03]  /*2310*/  LDSM.16.M88.4 R56, [R239] ;  /* 0x00000000ef38783b */ /* 0x000fe60000000200 */
[----:B------:R-:W-:Y:S01]  /*2320*/  IMAD R0, R80, c[0x0][0x20c], R0 ;  /* 0x0000830050007a24 */ /* 0x000fe200078e0200 */
[----:B------:R-:W-:Y:S03]  /*2330*/  LDSM.16.M88.4 R52, [R245] ;  /* 0x00000000f534783b */ /* 0x000fe60000000200 */
[----:B------:R-:W-:Y:S01]  /*2340*/  IMAD.IADD R0, R3, 0x1, R0 ;  /* 0x0000000103007824 */ /* 0x000fe200078e0200 */
[----:B------:R-:W-:Y:S03]  /*2350*/  LDSM.16.M88.4 R48, [R244] ;  /* 0x00000000f430783b */ /* 0x000fe60000000200 */
[----:B------:R-:W-:Y:S01]  /*2360*/  IMAD R0, R0, 0x70, RZ ;  /* 0x0000007000007824 */ /* 0x000fe200078e02ff */
        /* <DEDUP_REMOVED lines=15> */
[----:B-----5:R-:W-:-:S02]  /*2460*/  IMAD.MOV.U32 R8, RZ, RZ, R102 ;  /* 0x000000ffff087224 */ /* 0x020fc400078e0066 */
[----:B------:R-:W-:-:S04]  /*2470*/  IMAD.MOV.U32 R9, RZ, RZ, R27 ;  /* 0x000000ffff097224 */ /* 0x000fc800078e001b */
[----:B------:R-:W-:Y:S01]  /*2480*/  IMAD.WIDE.U32 R2, R2, 0x70, R8 ;  /* 0x0000007002027825 */ /* 0x000fe200078e0008 */
[----:B--2---:R-:W-:Y:S01]  /*2490*/  HMMA.16816.F32 R64, R4, R20, RZ ;  /* 0x000000140440723c */ /* 0x004fe200000018ff */
[----:B------:R-:W-:Y:S02]  /*24a0*/  LDSM.16.M88.4 R8, [R238] ;  /* 0x00000000ee08783b */ /* 0x000fe40000000200 */
[----:B------:R-:W-:-:S04]  /*24b0*/  IMAD.IADD R0, R3, 0x1, R0 ;  /* 0x0000000103007824 */ /* 0x000fc800078e0200 */
[C---:B------:R-:W-:Y:S01]  /*24c0*/  LEA R20, P0, R2.reuse, c[0x0][0x1f8], 0x1 ;  /* 0x00007e0002147a11 */ /* 0x040fe200078008ff */
[----:B------:R-:W-:Y:S03]  /*24d0*/  HMMA.16816.F32 R184, R4, R18, RZ ;  /* 0x0000001204b8723c */ /* 0x000fe600000018ff */
[----:B------:R-:W-:-:S04]  /*24e0*/  LEA.HI.X R21, R2, c[0x0][0x1fc], R0, 0x1, P0 ;  /* 0x00007f0002157a11 */ /* 0x000fc800000f0c00 */
[----:B------:R-:W-:Y:S01]  /*24f0*/  IADD3 R18, P1, R20, UR7, RZ ;  /* 0x0000000714127c10 */ /* 0x000fe2000ff3e0ff */
[----:B------:R-:W-:Y:S03]  /*2500*/  HMMA.16816.F32 R60, R4, R28, RZ ;  /* 0x0000001c043c723c */ /* 0x000fe600000018ff */
[----:B------:R-:W-:-:S05]  /*2510*/  IADD3.X R19, R21, UR5, RZ, P1, !PT ;  /* 0x0000000515137c10 */ /* 0x000fca0008ffe4ff */
[C---:B------:R-:W-:Y:S08]  /*2520*/  HMMA.16816.F32 R68, R4.reuse, R16, RZ ;  /* 0x000000100444723c */ /* 0x040ff000000018ff */
[----:B------:R-:W-:Y:S01]  /*2530*/  HMMA.16816.F32 R96, R4, R12, RZ ;  /* 0x0000000c0460723c */ /* 0x000fe200000018ff */
[----:B------:R-:W-:-:S07]  /*2540*/  IADD3 R16, P0, R18, UR7, RZ ;  /* 0x0000000712107c10 */ /* 0x000fce000ff1e0ff */
        /* <DEDUP_REMOVED lines=10> */
[----:B------:R-:W-:-:S02]  /*25f0*/  ISETP.GE.AND P1, PT, R100, c[0x0][0x1d4], PT ;  /* 0x0000750064007a0c */ /* 0x000fc40003f26270 */
[----:B------:R-:W-:Y:S01]  /*2600*/  IADD3 R14, P2, R16, UR7, RZ ;  /* 0x00000007100e7c10 */ /* 0x000fe2000ff5e0ff */
[----:B------:R-:W2:Y:S01]  /*2610*/  LDSM.16.M88.4 R32, [R241] ;  /* 0x00000000f120783b */ /* 0x000ea20000000200 */
[----:B------:R-:W-:Y:S02]  /*2620*/  IADD3.X R17, R19, UR5, RZ, P0, !PT ;  /* 0x0000000513117c10 */ /* 0x000fe400087fe4ff */
[----:B------:R-:W-:Y:S01]  /*2630*/  ISETP.LT.OR P3, PT, R24, 0x1, P1 ;  /* 0x000000011800780c */ /* 0x000fe20000f61670 */
[----:B------:R-:W-:Y:S01]  /*2640*/  LDSM.16.M88.4 R36, [R242] ;  /* 0x00000000f224783b */ /* 0x000fe20000000200 */
[----:B------:R-:W-:Y:S02]  /*2650*/  IADD3.X R15, R17, UR5, RZ, P2, !PT ;  /* 0x00000005110f7c10 */ /* 0x000fe400097fe4ff */
[----:B------:R-:W-:Y:S01]  /*2660*/  IADD3 R12, P0, R14, UR7, RZ ;  /* 0x000000070e0c7c10 */ /* 0x000fe2000ff1e0ff */
[----:B------:R-:W3:Y:S01]  /*2670*/  LDSM.16.M88.4 R28, [R240] ;  /* 0x00000000f01c783b */ /* 0x000ee20000000200 */
[----:B------:R-:W-:-:S02]  /*2680*/  ISETP.LT.OR P2, PT, R24, 0x11, P1 ;  /* 0x000000111800780c */ /* 0x000fc40000f41670 */
[----:B------:R-:W-:Y:S02]  /*2690*/  IADD3.X R13, R15, UR5, RZ, P0, !PT ;  /* 0x000000050f0d7c10 */ /* 0x000fe400087fe4ff */
[----:B------:R-:W-:Y:S02]  /*26a0*/  ISETP.LT.OR P0, PT, R24, 0x21, P1 ;  /* 0x000000211800780c */ /* 0x000fe40000f01670 */
[----:B------:R-:W-:Y:S01]  /*26b0*/  IADD3 R2, P5, R12, UR7, RZ ;  /* 0x000000070c027c10 */ /* 0x000fe2000ffbe0ff */
[----:B------:R-:W-:Y:S01]  /*26c0*/  @!PT LDS RZ, [RZ] ;  /* 0x00000000fffff984 */ /* 0x000fe20000000800 */
[----:B------:R-:W-:Y:S01]  /*26d0*/  @!PT LDS RZ, [RZ] ;  /* 0x00000000fffff984 */ /* 0x000fe20000000800 */
[----:B------:R-:W-:Y:S01]  /*26e0*/  @!PT LDS RZ, [RZ] ;  /* 0x00000000fffff984 */ /* 0x000fe20000000800 */
[----:B------:R4:W-:Y:S01]  /*26f0*/  LDGSTS.E.BYPASS.LTC128B.128 [R246+0x100], [R20.64], !P3 ;  /* 0x0010000014f67fae */ /* 0x0009e2000d901d48 */
[C---:B------:R-:W-:Y:S02]  /*2700*/  ISETP.LT.OR P3, PT, R24.reuse, 0x41, P1 ;  /* 0x000000411800780c */ /* 0x040fe40000f61670 */
[----:B------:R-:W-:Y:S02]  /*2710*/  IADD3.X R3, R13, UR5, RZ, P5, !PT ;  /* 0x000000050d037c10 */ /* 0x000fe4000affe4ff */
[C---:B------:R-:W-:Y:S01]  /*2720*/  ISETP.LT.OR P5, PT, R24.reuse, 0x31, P1 ;  /* 0x000000311800780c */ /* 0x040fe20000fa1670 */
[----:B------:R5:W-:Y:S01]  /*2730*/  LDGSTS.E.BYPASS.LTC128B.128 [R246+0x900], [R18.64], !P2 ;  /* 0x0090000012f67fae */ /* 0x000be2000d101d48 */
[----:B------:R-:W-:-:S02]  /*2740*/  ISETP.LT.OR P2, PT, R24, 0x51, P1 ;  /* 0x000000511800780c */ /* 0x000fc40000f41670 */
[----:B------:R-:W-:Y:S01]  /*2750*/  ISETP.LT.OR P1, PT, R24, 0x61, P1 ;  /* 0x000000611800780c */ /* 0x000fe20000f21670 */
[----:B------:R2:W-:Y:S01]  /*2760*/  LDGSTS.E.BYPASS.LTC128B.128 [R246+0x1100], [R16.64], !P0 ;  /* 0x0110000010f67fae */ /* 0x0005e2000c101d48 */
[----:B------:R-:W-:-:S07]  /*2770*/  IMAD.MOV.U32 R0, RZ, RZ, R26 ;  /* 0x000000ffff007224 */ /* 0x000fce00078e001a */
[----:B------:R3:W-:Y:S01]  /*2780*/  LDGSTS.E.BYPASS.LTC128B.128 [R246+0x1900], [R14.64], !P5 ;  /* 0x019000000ef67fae */ /* 0x0007e2000e901d48 */
[----:B-1----:R-:W-:Y:S03]  /*2790*/  HMMA.16816.F32 R24, R4, R58, R84 ;  /* 0x0000003a0418723c */ /* 0x002fe60000001854 */
[----:B------:R3:W-:Y:S04]  /*27a0*/  LDGSTS.E.BYPASS.LTC128B.128 [R246+0x2100], [R12.64], !P3 ;  /* 0x021000000cf67fae */ /* 0x0007e8000d901d48 */
[----:B------:R1:W-:Y:S01]  /*27b0*/  LDGSTS.E.BYPASS.LTC128B.128 [R246+0x2900], [R2.64], !P2 ;  /* 0x0290000002f67fae */ /* 0x0003e2000d101d48 */
[----:B--2---:R-:W-:-:S04]  /*27c0*/  IADD3 R16, P0, R2, UR7, RZ ;  /* 0x0000000702107c10 */ /* 0x004fc8000ff1e0ff */
[----:B------:R-:W-:-:S05]  /*27d0*/  IADD3.X R17, R3, UR5, RZ, P0, !PT ;  /* 0x0000000503117c10 */ /* 0x000fca00087fe4ff */
[----:B------:R5:W-:Y:S04]  /*27e0*/  LDGSTS.E.BYPASS.LTC128B.128 [R246+0x3100], [R16.64], !P1 ;  /* 0x0310000010f67fae */ /* 0x000be8000c901d48 */
[----:B------:R-:W-:Y:S01]  /*27f0*/  LDSM.16.M88.4 R84, [R234+0x2800] ;  /* 0x00280000ea54783b */ /* 0x000fe20000000200 */
[----:B------:R-:W-:Y:S03]  /*2800*/  HMMA.16816.F32 R200, R4, R34, R172 ;  /* 0x0000002204c8723c */ /* 0x000fe600000018ac */
[----:B---3--:R-:W-:Y:S04]  /*2810*/  LDSM.16.M88.4 R12, [R236] ;  /* 0x00000000ec0c783b */ /* 0x008fe80000000200 */
[----:B------:R-:W0:Y:S04]  /*2820*/  LDGDEPBAR ;  /* 0x00000000000079af */ /* 0x000e280000000000 */
[----:B-----5:R-:W2:Y:S01]  /*2830*/  LDSM.16.M88.4 R16, [R236+0x2000] ;  /* 0x00200000ec10783b */ /* 0x020ea20000000200 */
[----:B------:R-:W-:Y:S11]  /*2840*/  HMMA.16816.F32 R248, R8, R28, R112 ;  /* 0x0000001c08f8723c */ /* 0x000ff60000001870 */
[----:B------:R-:W-:Y:S01]  /*2850*/  @!UPT UIADD3 URZ, URZ, URZ, URZ ;  /* 0x0000003f3f3ff290 */ /* 0x000fe2000fffe03f */
[----:B--2---:R-:W-:Y:S01]  /*2860*/  HMMA.16816.F32 R112, R16, R86, R200 ;  /* 0x000000561070723c */ /* 0x004fe200000018c8 */
[----:B------:R-:W2:Y:S07]  /*2870*/  LDL R200, [R1+0x28] ;  /* 0x0000280001c87983 */ /* 0x000eae0000100800 */
[C---:B----4-:R-:W-:Y:S01]  /*2880*/  HMMA.16816.F32 R20, R4.reuse, R28, R76 ;  /* 0x0000001c0414723c */ /* 0x050fe2000000184c */
[----:B------:R-:W-:Y:S07]  /*2890*/  LDSM.16.M88.4 R76, [R234] ;  /* 0x00000000ea4c783b */ /* 0x000fee0000000200 */
[C---:B------:R-:W-:Y:S01]  /*28a0*/  HMMA.16816.F32 R188, R4.reuse, R54, R88 ;  /* 0x0000003604bc723c */ /* 0x040fe20000001858 */
[----:B------:R-:W3:Y:S07]  /*28b0*/  LDSM.16.M88.4 R88, [R234+0x3000] ;  /* 0x00300000ea58783b */ /* 0x000eee0000000200 */
[C---:B------:R-:W-:Y:S01]  /*28c0*/  HMMA.16816.F32 R108, R4.reuse, R56, R60 ;  /* 0x00000038046c723c */ /* 0x040fe2000000183c */
[----:B------:R-:W-:Y:S07]  /*28d0*/  LDSM.16.M88.4 R60, [R234+0x2000] ;  /* 0x00200000ea3c783b */ /* 0x000fee0000000200 */
[C---:B------:R-:W-:Y:S01]  /*28e0*/  HMMA.16816.F32 R104, R4.reuse, R52, R64 ;  /* 0x000000340468723c */ /* 0x040fe20000001840 */
[----:B------:R-:W-:Y:S07]  /*28f0*/  LDSM.16.M88.4 R64, [R234+0x1800] ;  /* 0x00180000ea40783b */ /* 0x000fee0000000200 */
[C---:B------:R-:W-:Y:S01]  /*2900*/  HMMA.16816.F32 R100, R4.reuse, R48, R68 ;  /* 0x000000300464723c */ /* 0x040fe20000001844 */
[----:B------:R-:W-:Y:S07]  /*2910*/  LDSM.16.M88.4 R68, [R234+0x1000] ;  /* 0x00100000ea44783b */ /* 0x000fee0000000200 */
[C---:B------:R-:W-:Y:S01]  /*2920*/  HMMA.16816.F32 R40, R4.reuse, R32, R72 ;  /* 0x000000200428723c */ /* 0x040fe20000001848 */
[----:B------:R-:W4:Y:S07]  /*2930*/  LDSM.16.M88.4 R72, [R234+0x800] ;  /* 0x00080000ea48783b */ /* 0x000f2e0000000200 */
[C---:B------:R-:W-:Y:S08]  /*2940*/  HMMA.16816.F32 R208, R4.reuse, R46, R180 ;  /* 0x0000002e04d0723c */ /* 0x040ff000000018b4 */
[C---:B------:R-:W-:Y:S08]  /*2950*/  HMMA.16816.F32 R96, R4.reuse, R44, R96 ;  /* 0x0000002c0460723c */ /* 0x040ff00000001860 */
[----:B------:R-:W-:Y:S08]  /*2960*/  HMMA.16816.F32 R92, R4, R36, R92 ;  /* 0x00000024045c723c */ /* 0x000ff0000000185c */
[C---:B------:R-:W-:Y:S08]  /*2970*/  HMMA.16816.F32 R180, R8.reuse, R56, R164 ;  /* 0x0000003808b4723c */ /* 0x040ff000000018a4 */
[----:B------:R-:W-:Y:S08]  /*2980*/  HMMA.16816.F32 R192, R8, R52, R140 ;  /* 0x0000003408c0723c */ /* 0x000ff0000000188c */
[----:B------:R-:W-:Y:S08]  /*2990*/  HMMA.16816.F32 R216, R4, R50, R184 ;  /* 0x0000003204d8723c */ /* 0x000ff000000018b8 */
[C---:B------:R-:W-:Y:S08]  /*29a0*/  HMMA.16816.F32 R196, R8.reuse, R48, R132 ;  /* 0x0000003008c4723c */ /* 0x040ff00000001884 */
[C---:B------:R-:W-:Y:S08]  /*29b0*/  HMMA.16816.F32 R56, R8.reuse, R58, R160 ;  /* 0x0000003a0838723c */ /* 0x040ff000000018a0 */
[C---:B------:R-:W-:Y:S08]  /*29c0*/  HMMA.16816.F32 R52, R8.reuse, R54, R156 ;  /* 0x000000360834723c */ /* 0x040ff0000000189c */
[----:B------:R-:W-:Y:S08]  /*29d0*/  HMMA.16816.F32 R48, R8, R50, R148 ;  /* 0x000000320830723c */ /* 0x000ff00000001894 */
[C---:B------:R-:W-:Y:S08]  /*29e0*/  HMMA.16816.F32 R204, R4.reuse, R38, R176 ;  /* 0x0000002604cc723c */ /* 0x040ff000000018b0 */
[----:B------:R-:W-:Y:S01]  /*29f0*/  HMMA.16816.F32 R184, R4, R30, R168 ;  /* 0x0000001e04b8723c */ /* 0x000fe200000018a8 */
[----:B------:R-:W-:Y:S07]  /*2a00*/  LDSM.16.M88.4 R4, [R237+0x2000] ;  /* 0x00200000ed04783b */ /* 0x000fee0000000200 */
[C---:B------:R-:W-:Y:S08]  /*2a10*/  HMMA.16816.F32 R212, R8.reuse, R44, R128 ;  /* 0x0000002c08d4723c */ /* 0x040ff00000001880 */
[C---:B------:R-:W-:Y:S08]  /*2a20*/  HMMA.16816.F32 R220, R8.reuse, R36, R124 ;  /* 0x0000002408dc723c */ /* 0x040ff0000000187c */
[C---:B------:R-:W-:Y:S08]  /*2a30*/  HMMA.16816.F32 R224, R8.reuse, R32, R120 ;  /* 0x0000002008e0723c */ /* 0x040ff00000001878 */
[C---:B------:R-:W-:Y:S01]  /*2a40*/  HMMA.16816.F32 R152, R8.reuse, R46, R152 ;  /* 0x0000002e0898723c */ /* 0x040fe20000001898 */
[----:B------:R-:W5:Y:S07]  /*2a50*/  LDSM.16.M88.4 R44, [R231] ;  /* 0x00000000e72c783b */ /* 0x000f6e0000000200 */
[C---:B------:R-:W-:Y:S01]  /*2a60*/  HMMA.16816.F32 R172, R8.reuse, R38, R144 ;  /* 0x0000002608ac723c */ /* 0x040fe20000001890 */
[----:B------:R-:W-:Y:S07]  /*2a70*/  LDSM.16.M88.4 R36, [R231+0x1000] ;  /* 0x00100000e724783b */ /* 0x000fee0000000200 */
[C---:B------:R-:W-:Y:S01]  /*2a80*/  HMMA.16816.F32 R176, R8.reuse, R34, R136 ;  /* 0x0000002208b0723c */ /* 0x040fe20000001888 */
[----:B------:R-:W-:Y:S07]  /*2a90*/  LDSM.16.M88.4 R32, [R231+0x1800] ;  /* 0x00180000e720783b */ /* 0x000fee0000000200 */
[----:B------:R-:W-:Y:S01]  /*2aa0*/  HMMA.16816.F32 R168, R8, R30, R116 ;  /* 0x0000001e08a8723c */ /* 0x000fe20000001874 */
[----:B------:R-:W1:Y:S04]  /*2ab0*/  LDSM.16.M88.4 R8, [R237] ;  /* 0x00000000ed08783b */ /* 0x000e680000000200 */
[----:B------:R-:W-:Y:S03]  /*2ac0*/  LDSM.16.M88.4 R28, [R231+0x2000] ;  /* 0x00200000e71c783b */ /* 0x000fe60000000200 */
[C---:B------:R-:W-:Y:S01]  /*2ad0*/  HMMA.16816.F32 R140, R16.reuse, R84, R40 ;  /* 0x00000054108c723c */ /* 0x040fe20000001828 */
[----:B------:R-:W1:Y:S07]  /*2ae0*/  LDSM.16.M88.4 R40, [R231+0x800] ;  /* 0x00080000e728783b */ /* 0x000e6e0000000200 */
[C---:B---3--:R-:W-:Y:S01]  /*2af0*/  HMMA.16816.F32 R136, R16.reuse, R88, R20 ;  /* 0x000000581088723c */ /* 0x048fe20000001814 */
[----:B------:R-:W-:Y:S07]  /*2b00*/  LDSM.16.M88.4 R20, [R231+0x3000] ;  /* 0x00300000e714783b */ /* 0x000fee0000000200 */
[----:B------:R-:W-:Y:S01]  /*2b10*/  HMMA.16816.F32 R132, R16, R78, R24 ;  /* 0x0000004e1084723c */ /* 0x000fe20000001818 */
[----:B------:R-:W3:Y:S01]  /*2b20*/  LDSM.16.M88.4 R24, [R231+0x2800] ;  /* 0x00280000e718783b */ /* 0x000ee20000000200 */
[----:B------:R-:W-:-:S06]  /*2b30*/  DEPBAR.LE SB0, 0x0 ;  /* 0x000080000000791a */ /* 0x000fcc0000000000 */
        /* <DEDUP_REMOVED lines=24> */
[----:B--2---:R-:W-:Y:S01]  /*2cc0*/  ISETP.GT.AND P0, PT, R80, R200, PT ;  /* 0x000000c85000720c */ /* 0x004fe20003f04270 */
[----:B------:R-:W-:Y:S01]  /*2cd0*/  BSSY B0, `(.L_x_2752) ;  /* 0x0000044000007945 */ /* 0x000fe20003800000 */
[----:B------:R-:W-:-:S05]  /*2ce0*/  IMAD.MOV.U32 R209, RZ, RZ, R0 ;  /* 0x000000ffffd17224 */ /* 0x000fca00078e0000 */
[C---:B-----5:R-:W-:Y:S08]  /*2cf0*/  HMMA.16816.F32 R164, R4.reuse, R44, R164 ;  /* 0x0000002c04a4723c */ /* 0x060ff000000018a4 */
[----:B------:R-:W-:Y:S08]  /*2d00*/  HMMA.16816.F32 R132, R4, R46, R132 ;  /* 0x0000002e0484723c */ /* 0x000ff00000001884 */
[C---:B-1----:R-:W-:Y:S08]  /*2d10*/  HMMA.16816.F32 R104, R8.reuse, R44, R104 ;  /* 0x0000002c0868723c */ /* 0x042ff00000001868 */
        /* <DEDUP_REMOVED lines=15> */
[C---:B---3--:R-:W-:Y:S08]  /*2e10*/  HMMA.16816.F32 R140, R4.reuse, R24, R140 ;  /* 0x00000018048c723c */ /* 0x048ff0000000188c */
        /* <DEDUP_REMOVED lines=47> */
.L_x_2753:
[----:B------:R-:W-:Y:S05]  /*3110*/  BSYNC B0 ;  /* 0x0000000000007941 */ /* 0x000fea0003800000 */
.L_x_2752:
[----:B------:R-:W3:Y:S04]  /*3120*/  LDL R0, [R1+0x70] ;  /* 0x0000700001007983 */ /* 0x000ee80000100800 */
[----:B------:R-:W3:Y:S04]  /*3130*/  LDL R196, [R1+0x68] ;  /* 0x0000680001c47983 */ /* 0x000ee80000100800 */
[----:B--2---:R-:W2:Y:S04]  /*3140*/  LDL R5, [R1+0x50] ;  /* 0x0000500001057983 */ /* 0x004ea80000100800 */
        /* <DEDUP_REMOVED lines=12> */
[----:B------:R-:W0:Y:S01]  /*3210*/  LDGDEPBAR ;  /* 0x00000000000079af */ /* 0x000e220000000000 */
[----:B---3--:R-:W-:-:S04]  /*3220*/  IMAD.IADD R2, R0, 0x1, R196 ;  /* 0x0000000100027824 */ /* 0x008fc800078e02c4 */
[----:B------:R-:W-:-:S04]  /*3230*/  @P4 IMAD.HI.U32 R0, R2, c[0x0][0x2c8], RZ ;  /* 0x0000b20002004a27 */ /* 0x000fc800078e00ff */
[----:B------:R-:W-:Y:S01]  /*3240*/  IMAD.MOV.U32 R6, RZ, RZ, R2 ;  /* 0x000000ffff067224 */ /* 0x000fe200078e0002 */
[----:B------:R-:W-:Y:S01]  /*3250*/  @P4 SHF.R.U32.HI R6, RZ, c[0x0][0x2cc], R0 ;  /* 0x0000b300ff064a19 */ /* 0x000fe20000011600 */
[----:B------:R-:W-:Y:S04]  /*3260*/  STL [R1+0x4c], R2 ;  /* 0x00004c0201007387 */ /* 0x000fe80000100800 */
[----:B------:R-:W1:Y:S01]  /*3270*/  SHFL.IDX PT, R2, R6, 0x2, 0x1c1f ;  /* 0x005c1f0006027f89 */ /* 0x000e6200000e0000 */
[----:B------:R-:W-:-:S03]  /*3280*/  IADD3 R0, R81, c[0x0][0x1d0], RZ ;  /* 0x0000740051007a10 */ /* 0x000fc60007ffe0ff */
[----:B------:R-:W3:Y:S01]  /*3290*/  SHFL.IDX PT, R4, R6, 0x3, 0x1c1f ;  /* 0x007c1f0006047f89 */ /* 0x000ee200000e0000 */
[----:B--2---:R-:W-:-:S04]  /*32a0*/  IADD3 R3, -R5, 0x1, R0 ;  /* 0x0000000105037810 */ /* 0x004fc80007ffe100 */
[----:B------:R-:W-:Y:S01]  /*32b0*/  IADD3 R7, R3, -c[0x0][0x168], RZ ;  /* 0x80005a0003077a10 */ /* 0x000fe20007ffe0ff */
[----:B------:R-:W-:Y:S01]  /*32c0*/  IMAD.IADD R8, R0, 0x1, -R5 ;  /* 0x0000000100087824 */ /* 0x000fe200078e0a05 */
[----:B------:R-:W2:Y:S03]  /*32d0*/  SHFL.IDX PT, R3, R6, RZ, 0x1c1f ;  /* 0x001c1fff06037589 */ /* 0x000ea600000e0000 */
[----:B-1----:R-:W-:-:S05]  /*32e0*/  IMAD.IADD R2, R7, 0x1, R2 ;  /* 0x0000000107027824 */ /* 0x002fca00078e0202 */
[----:B------:R-:W-:Y:S01]  /*32f0*/  IMNMX R2, R8, R2, PT ;  /* 0x0000000208027217 */ /* 0x000fe20003800200 */
[----:B---3--:R-:W-:-:S03]  /*3300*/  IMAD.IADD R0, R7, 0x1, R4 ;  /* 0x0000000107007824 */ /* 0x008fc600078e0204 */
[----:B------:R-:W-:Y:S02]  /*3310*/  ISETP.GT.AND P2, PT, R2, 0x1, PT ;  /* 0x000000010200780c */ /* 0x000fe40003f44270 */
[----:B------:R-:W-:Y:S02]  /*3320*/  IMNMX R0, R8, R0, PT ;  /* 0x0000000008007217 */ /* 0x000fe40003800200 */
[----:B------:R-:W-:Y:S02]  /*3330*/  FSEL R12, R165, -INF , P2 ;  /* 0xff800000a50c7808 */ /* 0x000fe40001000000 */
[C---:B------:R-:W-:Y:S02]  /*3340*/  ISETP.GT.AND P2, PT, R2.reuse, 0x9, PT ;  /* 0x000000090200780c */ /* 0x040fe40003f44270 */
[----:B------:R-:W-:Y:S02]  /*3350*/  ISETP.GT.AND P3, PT, R2, RZ, PT ;  /* 0x000000ff0200720c */ /* 0x000fe40003f64270 */
[----:B------:R-:W-:-:S02]  /*3360*/  FSEL R14, R133, -INF , P2 ;  /* 0xff800000850e7808 */ /* 0x000fc40001000000 */
[----:B------:R-:W-:Y:S02]  /*3370*/  ISETP.GT.AND P0, PT, R0, 0x1, PT ;  /* 0x000000010000780c */ /* 0x000fe40003f04270 */
[----:B------:R-:W-:Y:S02]  /*3380*/  ISETP.GT.AND P2, PT, R2, 0x11, PT ;  /* 0x000000110200780c */ /* 0x000fe40003f44270 */
[----:B------:R-:W-:Y:S02]  /*3390*/  ISETP.GT.AND P1, PT, R0, RZ, PT ;  /* 0x000000ff0000720c */ /* 0x000fe40003f24270 */
[----:B------:R-:W-:Y:S02]  /*33a0*/  FSEL R11, R164, -INF , P3 ;  /* 0xff800000a40b7808 */ /* 0x000fe40001800000 */
[----:B------:R-:W-:Y:S02]  /*33b0*/  FSEL R16, R167, -INF , P0 ;  /* 0xff800000a7107808 */ /* 0x000fe40000000000 */
[----:B------:R-:W-:-:S02]  /*33c0*/  FSEL R23, R161, -INF , P2 ;  /* 0xff800000a1177808 */ /* 0x000fc40001000000 */
[----:B------:R-:W-:Y:S02]  /*33d0*/  ISETP.GT.AND P3, PT, R2, 0x8, PT ;  /* 0x000000080200780c */ /* 0x000fe40003f64270 */
[----:B------:R-:W-:Y:S02]  /*33e0*/  ISETP.GT.AND P0, PT, R0, 0x9, PT ;  /* 0x000000090000780c */ /* 0x000fe40003f04270 */
[----:B------:R-:W-:Y:S02]  /*33f0*/  ISETP.GT.AND P2, PT, R2, 0x19, PT ;  /* 0x000000190200780c */ /* 0x000fe40003f44270 */
[----:B------:R-:W-:Y:S02]  /*3400*/  FSEL R15, R166, -INF , P1 ;  /* 0xff800000a60f7808 */ /* 0x000fe40000800000 */
[----:B------:R-:W-:Y:S02]  /*3410*/  ISETP.GT.AND P1, PT, R0, 0x8, PT ;  /* 0x000000080000780c */ /* 0x000fe40003f24270 */
[----:B------:R-:W-:-:S02]  /*3420*/  FSEL R13, R132, -INF , P3 ;  /* 0xff800000840d7808 */ /* 0x000fc40001800000 */
[----:B------:R-:W-:Y:S02]  /*3430*/  FSEL R21, R135, -INF , P0 ;  /* 0xff80000087157808 */ /* 0x000fe40000000000 */
[----:B------:R-:W-:Y:S01]  /*3440*/  FSEL R25, R129, -INF , P2 ;  /* 0xff80000081197808 */ /* 0x000fe20001000000 */
[----:B--2---:R-:W-:Y:S01]  /*3450*/  IMAD.IADD R3, R7, 0x1, R3 ;  /* 0x0000000107037824 */ /* 0x004fe200078e0203 */
[----:B------:R-:W-:Y:S02]  /*3460*/  ISETP.GT.AND P3, PT, R2, 0x10, PT ;  /* 0x000000100200780c */ /* 0x000fe40003f64270 */
[----:B------:R-:W-:Y:S02]  /*3470*/  ISETP.GT.AND P0, PT, R0, 0x11, PT ;  /* 0x000000110000780c */ /* 0x000fe40003f04270 */
[----:B------:R-:W-:Y:S02]  /*3480*/  ISETP.GT.AND P2, PT, R2, 0x21, PT ;  /* 0x000000210200780c */ /* 0x000fe40003f44270 */
[----:B------:R-:W-:-:S02]  /*3490*/  FSEL R20, R134, -INF , P1 ;  /* 0xff80000086147808 */ /* 0x000fc40000800000 */
[----:B------:R-:W-:Y:S02]  /*34a0*/  FSEL R22, R160, -INF , P3 ;  /* 0xff800000a0167808 */ /* 0x000fe40001800000 */
[----:B------:R-:W-:Y:S02]  /*34b0*/  FSEL R27, R163, -INF , P0 ;  /* 0xff800000a31b7808 */ /* 0x000fe40000000000 */
[----:B------:R-:W-:Y:S02]  /*34c0*/  FSEL R134, R157, -INF , P2 ;  /* 0xff8000009d867808 */ /* 0x000fe40001000000 */
[----:B------:R-:W-:Y:S02]  /*34d0*/  ISETP.GT.AND P1, PT, R0, 0x10, PT ;  /* 0x000000100000780c */ /* 0x000fe40003f24270 */
[----:B------:R-:W-:Y:S02]  /*34e0*/  ISETP.GT.AND P3, PT, R2, 0x18, PT ;  /* 0x000000180200780c */ /* 0x000fe40003f64270 */
[----:B------:R-:W-:-:S02]  /*34f0*/  ISETP.GT.AND P0, PT, R0, 0x19, PT ;  /* 0x000000190000780c */ /* 0x000fc40003f04270 */
[----:B------:R-:W-:Y:S02]  /*3500*/  ISETP.GT.AND P2, PT, R2, 0x29, PT ;  /* 0x000000290200780c */ /* 0x000fe40003f44270 */
[----:B------:R-:W-:Y:S02]  /*3510*/  IMNMX R3, R8, R3, PT ;  /* 0x0000000308037217 */ /* 0x000fe40003800200 */
[----:B------:R-:W-:Y:S02]  /*3520*/  FSEL R26, R162, -INF , P1 ;  /* 0xff800000a21a7808 */ /* 0x000fe40000800000 */
[----:B------:R-:W-:Y:S02]  /*3530*/  FSEL R24, R128, -INF , P3 ;  /* 0xff80000080187808 */ /* 0x000fe40001800000 */
[----:B------:R-:W-:Y:S02]  /*3540*/  FSEL R72, R131, -INF , P0 ;  /* 0xff80000083487808 */ /* 0x000fe40000000000 */
[----:B------:R-:W-:-:S02]  /*3550*/  FSEL R132, R125, -INF , P2 ;  /* 0xff8000007d847808 */ /* 0x000fc40001000000 */
[----:B------:R-:W-:Y:S02]  /*3560*/  ISETP.GT.AND P1, PT, R0, 0x18, PT ;  /* 0x000000180000780c */ /* 0x000fe40003f24270 */
[----:B------:R-:W-:Y:S02]  /*3570*/  ISETP.GT.AND P3, PT, R2, 0x20, PT ;  /* 0x000000200200780c */ /* 0x000fe40003f64270 */
[----:B------:R-:W-:Y:S02]  /*3580*/  ISETP.GT.AND P0, PT, R0, 0x21, PT ;  /* 0x000000210000780c */ /* 0x000fe40003f04270 */
[----:B------:R-:W-:Y:S02]  /*3590*/  ISETP.GT.AND P2, PT, R3, 0x1, PT ;  /* 0x000000010300780c */ /* 0x000fe40003f44270 */
[----:B------:R-:W-:Y:S02]  /*35a0*/  FSEL R32, R130, -INF , P1 ;  /* 0xff80000082207808 */ /* 0x000fe40000800000 */
[----:B------:R-:W-:-:S02]  /*35b0*/  FSEL R138, R156, -INF , P3 ;  /* 0xff8000009c8a7808 */ /* 0x000fc40001800000 */
[----:B------:R-:W-:Y:S02]  /*35c0*/  FSEL R139, R159, -INF , P0 ;  /* 0xff8000009f8b7808 */ /* 0x000fe40000000000 */
[----:B------:R-:W-:Y:S02]  /*35d0*/  FSEL R10, R105, -INF , P2 ;  /* 0xff800000690a7808 */ /* 0x000fe40001000000 */
[----:B------:R-:W-:Y:S02]  /*35e0*/  ISETP.GT.AND P1, PT, R0, 0x20, PT ;  /* 0x000000200000780c */ /* 0x000fe40003f24270 */
[----:B------:R-:W-:Y:S02]  /*35f0*/  ISETP.GT.AND P3, PT, R2, 0x28, PT ;  /* 0x000000280200780c */ /* 0x000fe40003f64270 */
[----:B------:R-:W-:Y:S02]  /*3600*/  ISETP.GT.AND P0, PT, R0, 0x29, PT ;  /* 0x000000290000780c */ /* 0x000fe40003f04270 */
[----:B------:R-:W-:-:S02]  /*3610*/  ISETP.GT.AND P2, PT, R3, 0x11, PT ;  /* 0x000000110300780c */ /* 0x000fc40003f44270 */
[----:B------:R-:W-:Y:S02]  /*3620*/  FSEL R152, R158, -INF , P1 ;  /* 0xff8000009e987808 */ /* 0x000fe40000800000 */
[----:B------:R-:W-:Y:S02]  /*3630*/  FSEL R133, R124, -INF , P3 ;  /* 0xff8000007c857808 */ /* 0x000fe40001800000 */
[----:B------:R-:W-:Y:S02]  /*3640*/  FSEL R154, R127, -INF , P0 ;  /* 0xff8000007f9a7808 */ /* 0x000fe40000000000 */
[----:B------:R-:W-:Y:S02]  /*3650*/  FSEL R88, R97, -INF , P2 ;  /* 0xff80000061587808 */ /* 0x000fe40001000000 */
[----:B------:R-:W-:Y:S02]  /*3660*/  ISETP.GT.AND P1, PT, R0, 0x28, PT ;  /* 0x000000280000780c */ /* 0x000fe40003f24270 */
[----:B------:R-:W-:-:S02]  /*3670*/  ISETP.GT.AND P3, PT, R3, RZ, PT ;  /* 0x000000ff0300720c */ /* 0x000fc40003f64270 */
[C---:B------:R-:W-:Y:S02]  /*3680*/  ISETP.GT.AND P0, PT, R3.reuse, 0x9, PT ;  /* 0x000000090300780c */ /* 0x040fe40003f04270 */
[----:B------:R-:W-:Y:S02]  /*3690*/  ISETP.GT.AND P2, PT, R3, 0x21, PT ;  /* 0x000000210300780c */ /* 0x000fe40003f44270 */
[----:B------:R-:W-:Y:S02]  /*36a0*/  FSEL R153, R126, -INF , P1 ;  /* 0xff8000007e997808 */ /* 0x000fe40000800000 */
[----:B------:R-:W-:Y:S02]  /*36b0*/  FSEL R9, R104, -INF , P3 ;  /* 0xff80000068097808 */ /* 0x000fe40001800000 */
[----:B------:R-:W-:Y:S02]  /*36c0*/  FSEL R85, R101, -INF , P0 ;  /* 0xff80000065557808 */ /* 0x000fe40000000000 */
[----:B------:R-:W-:-:S02]  /*36d0*/  FSEL R130, R77, -INF , P2 ;  /* 0xff8000004d827808 */ /* 0x000fc40001000000 */
[C---:B------:R-:W-:Y:S02]  /*36e0*/  ISETP.GT.AND P1, PT, R3.reuse, 0x8, PT ;  /* 0x000000080300780c */ /* 0x040fe40003f24270 */
[C---:B------:R-:W-:Y:S02]  /*36f0*/  ISETP.GT.AND P3, PT, R3.reuse, 0x10, PT ;  /* 0x000000100300780c */ /* 0x040fe40003f64270 */
[C---:B------:R-:W-:Y:S02]  /*3700*/  ISETP.GT.AND P0, PT, R3.reuse, 0x19, PT ;  /* 0x000000190300780c */ /* 0x040fe40003f04270 */
[----:B------:R-:W-:Y:S02]  /*3710*/  ISETP.GT.AND P2, PT, R3, 0x31, PT ;  /* 0x000000310300780c */ /* 0x000fe40003f44270 */
        /* <DEDUP_REMOVED lines=22> */
[----:B------:R-:W-:Y:S02]  /*3880*/  ISETP.GT.AND P0, PT, R3, 0x49, PT ;  /* 0x000000490300780c */ /* 0x000fe40003f04270 */
[----:B------:R-:W-:Y:S02]  /*3890*/  ISETP.GT.AND P2, PT, R2, 0x30, PT ;  /* 0x000000300200780c */ /* 0x000fe40003f44270 */
[----:B------:R-:W-:Y:S02]  /*38a0*/  FSEL R158, R64, -INF , P1 ;  /* 0xff800000409e7808 */ /* 0x000fe40000800000 */
[----:B------:R-:W-:-:S02]  /*38b0*/  FSEL R182, R56, -INF , P3 ;  /* 0xff80000038b67808 */ /* 0x000fc40001800000 */
[----:B------:R-:W-:Y:S02]  /*38c0*/  FSEL R185, R61, -INF , P0 ;  /* 0xff8000003db97808 */ /* 0x000fe40000000000 */
[----:B------:R-:W-:Y:S02]  /*38d0*/  FSEL R156, R148, -INF , P2 ;  /* 0xff800000949c7808 */ /* 0x000fe40001000000 */
[C---:B------:R-:W-:Y:S02]  /*38e0*/  ISETP.GT.AND P1, PT, R3.reuse, 0x48, PT ;  /* 0x000000480300780c */ /* 0x040fe40003f24270 */
[C---:B------:R-:W-:Y:S02]  /*38f0*/  ISETP.GT.AND P3, PT, R3.reuse, 0x50, PT ;  /* 0x000000500300780c */ /* 0x040fe40003f64270 */
[----:B------:R-:W-:Y:S02]  /*3900*/  ISETP.GT.AND P0, PT, R3, 0x59, PT ;  /* 0x000000590300780c */ /* 0x000fe40003f04270 */
        /* <DEDUP_REMOVED lines=8> */
[C---:B------:R-:W-:Y:S02]  /*3990*/  ISETP.GT.AND P3, PT, R3.reuse, 0x68, PT ;  /* 0x000000680300780c */ /* 0x040fe40003f64270 */
[----:B------:R-:W-:Y:S02]  /*39a0*/  ISETP.GT.AND P2, PT, R3, 0x69, PT ;  /* 0x000000690300780c */ /* 0x000fe40003f44270 */
[----:B------:R-:W-:Y:S02]  /*39b0*/  FMNMX.FTZ R3, R9, R10, !PT ;  /* 0x0000000a09037209 */ /* 0x000fe40007810000 */
[----:B------:R-:W-:Y:S02]  /*39c0*/  FSEL R197, R48, -INF , P1 ;  /* 0xff80000030c57808 */ /* 0x000fe40000800000 */
[----:B------:R-:W-:-:S02]  /*39d0*/  FMNMX.FTZ R3, R84, R3, !PT ;  /* 0x0000000354037209 */ /* 0x000fc40007810000 */
[----:B------:R-:W-:Y:S02]  /*39e0*/  ISETP.GT.AND P1, PT, R2, 0x31, PT ;  /* 0x000000310200780c */ /* 0x000fe40003f24270 */
[----:B------:R-:W-:Y:S02]  /*39f0*/  FMNMX.FTZ R3, R85, R3, !PT ;  /* 0x0000000355037209 */ /* 0x000fe40007810000 */
[----:B------:R-:W-:Y:S02]  /*3a00*/  FSEL R155, R149, -INF , P1 ;  /* 0xff800000959b7808 */ /* 0x000fe40000800000 */
[----:B------:R-:W-:Y:S02]  /*3a10*/  ISETP.GT.AND P1, PT, R0, 0x31, PT ;  /* 0x000000310000780c */ /* 0x000fe40003f24270 */
[----:B------:R-:W-:Y:S02]  /*3a20*/  FMNMX.FTZ R3, R87, R3, !PT ;  /* 0x0000000357037209 */ /* 0x000fe40007810000 */
[----:B------:R-:W-:-:S02]  /*3a30*/  FSEL R151, R151, -INF , P1 ;  /* 0xff80000097977808 */ /* 0x000fc40000800000 */
[----:B------:R-:W-:Y:S02]  /*3a40*/  ISETP.GT.AND P1, PT, R2, 0x38, PT ;  /* 0x000000380200780c */ /* 0x000fe40003f24270 */
[----:B------:R-:W-:Y:S02]  /*3a50*/  FMNMX.FTZ R3, R88, R3, !PT ;  /* 0x0000000358037209 */ /* 0x000fe40007810000 */
[----:B------:R-:W-:Y:S02]  /*3a60*/  FMNMX.FTZ R4, R11, R12, !PT ;  /* 0x0000000c0b047209 */ /* 0x000fe40007810000 */
[----:B------:R-:W-:Y:S02]  /*3a70*/  FSEL R236, R41, -INF , P0 ;  /* 0xff80000029ec7808 */ /* 0x000fe40000000000 */
[----:B------:R-:W-:Y:S02]  /*3a80*/  FSEL R235, R28, -INF , P3 ;  /* 0xff8000001ceb7808 */ /* 0x000fe40001800000 */
[----:B------:R-:W-:-:S02]  /*3a90*/  FSEL R234, R29, -INF , P2 ;  /* 0xff8000001dea7808 */ /* 0x000fc40001000000 */
[----:B------:R-:W-:Y:S02]  /*3aa0*/  FSEL R149, R120, -INF , P1 ;  /* 0xff80000078957808 */ /* 0x000fe40000800000 */
[----:B------:R-:W-:Y:S02]  /*3ab0*/  FMNMX.FTZ R3, R89, R3, !PT ;  /* 0x0000000359037209 */ /* 0x000fe40007810000 */
        /* <DEDUP_REMOVED lines=55> */
[----:B------:R-:W-:Y:S02]  /*3e30*/  ISETP.GT.AND P0, PT, R0, 0x38, PT ;  /* 0x000000380000780c */ /* 0x000fe40003f04270 */
[----:B------:R-:W-:Y:S02]  /*3e40*/  FMNMX.FTZ R3, R155, R3, !PT ;  /* 0x000000039b037209 */ /* 0x000fe40007810000 */
[----:B------:R-:W-:-:S02]  /*3e50*/  FMNMX.FTZ R4, R153, R4, !PT ;  /* 0x0000000499047209 */ /* 0x000fc40007810000 */
[----:B------:R-:W-:Y:S02]  /*3e60*/  FMNMX.FTZ R2, R185, R2, !PT ;  /* 0x00000002b9027209 */ /* 0x000fe40007810000 */
[----:B------:R-:W-:Y:S02]  /*3e70*/  FSEL R145, R122, -INF , P0 ;  /* 0xff8000007a917808 */ /* 0x000fe40000000000 */
[----:B------:R-:W-:Y:S02]  /*3e80*/  FMNMX.FTZ R3, R149, R3, !PT ;  /* 0x0000000395037209 */ /* 0x000fe40007810000 */
[----:B------:R-:W-:Y:S02]  /*3e90*/  FMNMX.FTZ R4, R154, R4, !PT ;  /* 0x000000049a047209 */ /* 0x000fe40007810000 */
[----:B------:R-:W-:Y:S02]  /*3ea0*/  ISETP.GT.AND P0, PT, R0, 0x39, PT ;  /* 0x000000390000780c */ /* 0x000fe40003f04270 */
        /* <DEDUP_REMOVED lines=10> */
[----:B------:R-:W-:Y:S02]  /*3f50*/  ISETP.GT.AND P0, PT, R0, 0x41, PT ;  /* 0x000000410000780c */ /* 0x000fe40003f04270 */
[----:B------:R-:W-:Y:S02]  /*3f60*/  FMNMX.FTZ R3, R176, R3, !PT ;  /* 0x00000003b0037209 */ /* 0x000fe40007810000 */
[----:B------:R-:W-:-:S02]  /*3f70*/  FMNMX.FTZ R4, R145, R4, !PT ;  /* 0x0000000491047209 */ /* 0x000fc40007810000 */
[----:B------:R-:W-:Y:S02]  /*3f80*/  FMNMX.FTZ R2, R239, R2, !PT ;  /* 0x00000002ef027209 */ /* 0x000fe40007810000 */
[----:B------:R-:W-:Y:S02]  /*3f90*/  FSEL R173, R147, -INF , P0 ;  /* 0xff80000093ad7808 */ /* 0x000fe40000000000 */
[----:B------:R-:W-:Y:S02]  /*3fa0*/  ISETP.GT.AND P0, PT, R0, 0x48, PT ;  /* 0x000000480000780c */ /* 0x000fe40003f04270 */
[----:B------:R-:W-:Y:S02]  /*3fb0*/  FMNMX.FTZ R3, R181, R3, !PT ;  /* 0x00000003b5037209 */ /* 0x000fe40007810000 */
[----:B------:R-:W-:Y:S02]  /*3fc0*/  FMNMX.FTZ R4, R144, R4, !PT ;  /* 0x0000000490047209 */ /* 0x000fe40007810000 */
[----:B------:R-:W-:-:S02]  /*3fd0*/  FMNMX.FTZ R2, R238, R2, !PT ;  /* 0x00000002ee027209 */ /* 0x000fc40007810000 */
[----:B------:R-:W-:Y:S02]  /*3fe0*/  FSEL R174, R118, -INF , P0 ;  /* 0xff80000076ae7808 */ /* 0x000fe40000000000 */
[----:B------:R-:W-:Y:S02]  /*3ff0*/  FMNMX.FTZ R3, R180, R3, !PT ;  /* 0x00000003b4037209 */ /* 0x000fe40007810000 */
        /* <DEDUP_REMOVED lines=11> */
[----:B------:R-:W-:Y:S01]  /*40b0*/  FMNMX.FTZ R2, R234, R2, !PT ;  /* 0x00000002ea027209 */ /* 0x000fe20007810000 */
[----:B------:R-:W1:Y:S01]  /*40c0*/  SHFL.IDX PT, R5, R6, 0x1, 0x1c1f ;  /* 0x003c1f0006057f89 */ /* 0x000e6200000e0000 */
[----:B------:R-:W-:Y:S02]  /*40d0*/  ISETP.GT.AND P0, PT, R0, 0x51, PT ;  /* 0x000000510000780c */ /* 0x000fe40003f04270 */
[----:B------:R-:W-:Y:S02]  /*40e0*/  FMNMX.FTZ R3, R194, R3, !PT ;  /* 0x00000003c2037209 */ /* 0x000fe40007810000 */
[----:B------:R-:W-:Y:S01]  /*40f0*/  FMNMX.FTZ R4, R172, R4, !PT ;  /* 0x00000004ac047209 */ /* 0x000fe20007810000 */
[----:B------:R-:W2:Y:S01]  /*4100*/  SHFL.BFLY PT, R137, R2, 0x2, 0x1f ;  /* 0x0c401f0002897f89 */ /* 0x000ea200000e0000 */
[----:B------:R-:W-:-:S02]  /*4110*/  FSEL R207, R143, -INF , P0 ;  /* 0xff8000008fcf7808 */ /* 0x000fc40000000000 */
[----:B------:R-:W-:Y:S02]  /*4120*/  FSEL R201, R168, -INF , P5 ;  /* 0xff800000a8c97808 */ /* 0x000fe40002800000 */
[C---:B------:R-:W-:Y:S02]  /*4130*/  ISETP.GT.AND P0, PT, R0.reuse, 0x58, PT ;  /* 0x000000580000780c */ /* 0x040fe40003f04270 */
[----:B------:R-:W-:Y:S02]  /*4140*/  FMNMX.FTZ R3, R237, R3, !PT ;  /* 0x00000003ed037209 */ /* 0x000fe40007810000 */
[----:B------:R-:W-:Y:S02]  /*4150*/  FMNMX.FTZ R4, R215, R4, !PT ;  /* 0x00000004d7047209 */ /* 0x000fe40007810000 */
[----:B------:R-:W-:Y:S02]  /*4160*/  FSEL R210, R169, -INF , P3 ;  /* 0xff800000a9d27808 */ /* 0x000fe40001800000 */
[----:B------:R-:W-:-:S02]  /*4170*/  ISETP.GT.AND P3, PT, R0, 0x59, PT ;  /* 0x000000590000780c */ /* 0x000fc40003f64270 */
[----:B------:R-:W-:Y:S02]  /*4180*/  FMNMX.FTZ R3, R201, R3, !PT ;  /* 0x00000003c9037209 */ /* 0x000fe40007810000 */
[----:B------:R-:W-:Y:S02]  /*4190*/  FSEL R204, R114, -INF , P0 ;  /* 0xff80000072cc7808 */ /* 0x000fe40000000000 */
[----:B------:R-:W-:Y:S02]  /*41a0*/  FMNMX.FTZ R4, R207, R4, !PT ;  /* 0x00000004cf047209 */ /* 0x000fe40007810000 */
[----:B------:R-:W-:Y:S02]  /*41b0*/  FSEL R199, R109, -INF , P1 ;  /* 0xff8000006dc77808 */ /* 0x000fe40000800000 */
[----:B------:R-:W-:Y:S02]  /*41c0*/  FSEL R193, R108, -INF , P2 ;  /* 0xff8000006cc17808 */ /* 0x000fe40001000000 */
[----:B------:R-:W-:-:S02]  /*41d0*/  FMNMX.FTZ R3, R210, R3, !PT ;  /* 0x00000003d2037209 */ /* 0x000fc40007810000 */
[----:B------:R-:W-:Y:S02]  /*41e0*/  FSEL R203, R115, -INF , P3 ;  /* 0xff80000073cb7808 */ /* 0x000fe40001800000 */
[----:B------:R-:W-:Y:S02]  /*41f0*/  ISETP.GT.AND P1, PT, R0, 0x60, PT ;  /* 0x000000600000780c */ /* 0x000fe40003f24270 */
[----:B------:R-:W-:Y:S02]  /*4200*/  FMNMX.FTZ R4, R204, R4, !PT ;  /* 0x00000004cc047209 */ /* 0x000fe40007810000 */
[----:B------:R-:W-:Y:S02]  /*4210*/  FMNMX.FTZ R3, R193, R3, !PT ;  /* 0x00000003c1037209 */ /* 0x000fe40007810000 */
[----:B------:R-:W-:Y:S02]  /*4220*/  ISETP.GT.AND P0, PT, R0, 0x61, PT ;  /* 0x000000610000780c */ /* 0x000fe40003f04270 */
[----:B------:R-:W-:-:S02]  /*4230*/  FSEL R202, R170, -INF , P1 ;  /* 0xff800000aaca7808 */ /* 0x000fc40000800000 */
[----:B------:R-:W-:Y:S02]  /*4240*/  FMNMX.FTZ R4, R203, R4, !PT ;  /* 0x00000004cb047209 */ /* 0x000fe40007810000 */
[----:B------:R-:W-:Y:S02]  /*4250*/  FMNMX.FTZ R3, R199, R3, !PT ;  /* 0x00000003c7037209 */ /* 0x000fe40007810000 */
[----:B------:R-:W-:Y:S02]  /*4260*/  FSEL R206, R171, -INF , P0 ;  /* 0xff800000abce7808 */ /* 0x000fe40000000000 */
[----:B------:R-:W-:Y:S02]  /*4270*/  ISETP.GT.AND P1, PT, R0, 0x68, PT ;  /* 0x000000680000780c */ /* 0x000fe40003f24270 */
[----:B------:R-:W-:Y:S01]  /*4280*/  FMNMX.FTZ R4, R202, R4, !PT ;  /* 0x00000004ca047209 */ /* 0x000fe20007810000 */
[----:B-1----:R-:W-:Y:S01]  /*4290*/  IMAD.IADD R5, R7, 0x1, R5 ;  /* 0x0000000107057824 */ /* 0x002fe200078e0205 */
[----:B------:R-:W-:Y:S01]  /*42a0*/  ISETP.GT.AND P0, PT, R0, 0x69, PT ;  /* 0x000000690000780c */ /* 0x000fe20003f04270 */
[----:B------:R-:W1:Y:S01]  /*42b0*/  SHFL.BFLY PT, R7, R3, 0x2, 0x1f ;  /* 0x0c401f0003077f89 */ /* 0x000e6200000e0000 */
[----:B------:R-:W-:-:S02]  /*42c0*/  FSEL R208, R110, -INF , P1 ;  /* 0xff8000006ed07808 */ /* 0x000fc40000800000 */
[----:B------:R-:W-:Y:S02]  /*42d0*/  FMNMX.FTZ R4, R206, R4, !PT ;  /* 0x00000004ce047209 */ /* 0x000fe40007810000 */
[----:B--2---:R-:W-:Y:S02]  /*42e0*/  FMNMX.FTZ R137, R2, R137, !PT ;  /* 0x0000008902897209 */ /* 0x004fe40007810000 */
[----:B------:R-:W-:Y:S02]  /*42f0*/  FSEL R216, R111, -INF , P0 ;  /* 0xff8000006fd87808 */ /* 0x000fe40000000000 */
[----:B------:R-:W-:Y:S02]  /*4300*/  FMNMX.FTZ R2, R208, R4, !PT ;  /* 0x00000004d0027209 */ /* 0x000fe40007810000 */
[----:B------:R-:W-:Y:S02]  /*4310*/  IMNMX R0, R8, R5, PT ;  /* 0x0000000508007217 */ /* 0x000fe40003800200 */
[----:B------:R-:W-:-:S02]  /*4320*/  FMNMX.FTZ R2, R216, R2, !PT ;  /* 0x00000002d8027209 */ /* 0x000fc40007810000 */
[C---:B------:R-:W-:Y:S02]  /*4330*/  ISETP.GT.AND P1, PT, R0.reuse, RZ, PT ;  /* 0x000000ff0000720c */ /* 0x040fe40003f24270 */
[----:B------:R-:W-:Y:S01]  /*4340*/  ISETP.GT.AND P0, PT, R0, 0x1, PT ;  /* 0x000000010000780c */ /* 0x000fe20003f04270 */
[----:B------:R-:W2:Y:S01]  /*4350*/  SHFL.BFLY PT, R6, R2, 0x2, 0x1f ;  /* 0x0c401f0002067f89 */ /* 0x000ea200000e0000 */
[----:B------:R-:W-:Y:S02]  /*4360*/  FSEL R69, R106, -INF , P1 ;  /* 0xff8000006a457808 */ /* 0x000fe40000800000 */
[----:B------:R-:W-:Y:S01]  /*4370*/  FSEL R68, R107, -INF , P0 ;  /* 0xff8000006b447808 */ /* 0x000fe20000000000 */
[----:B------:R-:W3:Y:S01]  /*4380*/  SHFL.BFLY PT, R4, R137, 0x1, 0x1f ;  /* 0x0c201f0089047f89 */ /* 0x000ee200000e0000 */
[C---:B------:R-:W-:Y:S02]  /*4390*/  ISETP.GT.AND P3, PT, R0.reuse, 0x8, PT ;  /* 0x000000080000780c */ /* 0x040fe40003f64270 */
        /* <DEDUP_REMOVED lines=9> */
[----:B------:R-:W-:Y:S01]  /*4430*/  FMNMX.FTZ R5, R80, R5, !PT ;  /* 0x0000000550057209 */ /* 0x000fe20007810000 */
[----:B------:R-:W1:Y:S01]  /*4440*/  SHFL.BFLY PT, R135, R3, 0x1, 0x1f ;  /* 0x0c201f0003877f89 */ /* 0x000e6200000e0000 */
[----:B------:R-:W-:Y:S02]  /*4450*/  FSEL R81, R99, -INF , P0 ;  /* 0xff80000063517808 */ /* 0x000fe40000000000 */
[----:B------:R-:W-:Y:S02]  /*4460*/  ISETP.GT.AND P3, PT, R0, 0x18, PT ;  /* 0x000000180000780c */ /* 0x000fe40003f64270 */
[----:B------:R-:W-:-:S02]  /*4470*/  FMNMX.FTZ R5, R7, R5, !PT ;  /* 0x0000000507057209 */ /* 0x000fc40007810000 */
[----:B------:R-:W-:Y:S02]  /*4480*/  ISETP.GT.AND P2, PT, R0, 0x19, PT ;  /* 0x000000190000780c */ /* 0x000fe40003f44270 */
[----:B------:R-:W-:Y:S02]  /*4490*/  FSEL R82, R94, -INF , P3 ;  /* 0xff8000005e527808 */ /* 0x000fe40001800000 */
[----:B------:R-:W-:Y:S02]  /*44a0*/  FMNMX.FTZ R5, R81, R5, !PT ;  /* 0x0000000551057209 */ /* 0x000fe40007810000 */
[----:B------:R-:W-:Y:S02]  /*44b0*/  ISETP.GT.AND P0, PT, R0, 0x21, PT ;  /* 0x000000210000780c */ /* 0x000fe40003f04270 */
[----:B--2---:R-:W-:Y:S02]  /*44c0*/  FMNMX.FTZ R2, R2, R6, !PT ;  /* 0x0000000602027209 */ /* 0x004fe40007810000 */
[----:B------:R-:W-:-:S02]  /*44d0*/  ISETP.GT.AND P1, PT, R0, 0x20, PT ;  /* 0x000000200000780c */ /* 0x000fc40003f24270 */
[----:B------:R-:W-:Y:S02]  /*44e0*/  FSEL R83, R95, -INF , P2 ;  /* 0xff8000005f537808 */ /* 0x000fe40001000000 */
[----:B------:R-:W-:Y:S02]  /*44f0*/  FMNMX.FTZ R5, R82, R5, !PT ;  /* 0x0000000552057209 */ /* 0x000fe40007810000 */
[----:B------:R-:W-:Y:S02]  /*4500*/  FSEL R91, R79, -INF , P0 ;  /* 0xff8000004f5b7808 */ /* 0x000fe40000000000 */
[----:B---3--:R-:W-:Y:S01]  /*4510*/  FMNMX.FTZ R137, R137, R4, !PT ;  /* 0x0000000489897209 */ /* 0x008fe20007810000 */
[----:B------:R-:W2:Y:S01]  /*4520*/  SHFL.BFLY PT, R70, R2, 0x1, 0x1f ;  /* 0x0c201f0002467f89 */ /* 0x000ea200000e0000 */
[----:B------:R-:W-:Y:S02]  /*4530*/  ISETP.GT.AND P0, PT, R0, 0x29, PT ;  /* 0x000000290000780c */ /* 0x000fe40003f04270 */
[----:B------:R-:W-:-:S02]  /*4540*/  FSEL R86, R78, -INF , P1 ;  /* 0xff8000004e567808 */ /* 0x000fc40000800000 */
[----:B------:R-:W-:Y:S01]  /*4550*/  FMNMX.FTZ R5, R83, R5, !PT ;  /* 0x0000000553057209 */ /* 0x000fe20007810000 */
[----:B------:R-:W-:Y:S01]  /*4560*/  FMUL.FTZ R4, R137, c[0x0][0x2d0] ;  /* 0x0000b40089047a20 */ /* 0x000fe20000410000 */
[----:B------:R-:W-:Y:S02]  /*4570*/  FSEL R97, R47, -INF , P0 ;  /* 0xff8000002f617808 */ /* 0x000fe40000000000 */
[----:B------:R-:W-:Y:S02]  /*4580*/  FSETP.NEU.FTZ.AND P0, PT, R137, -INF , PT ;  /* 0xff8000008900780b */ /* 0x000fe40003f1d000 */
[----:B------:R-:W-:Y:S02]  /*4590*/  ISETP.GT.AND P1, PT, R0, 0x28, PT ;  /* 0x000000280000780c */ /* 0x000fe40003f24270 */
[----:B------:R-:W-:Y:S02]  /*45a0*/  FMNMX.FTZ R5, R86, R5, !PT ;  /* 0x0000000556057209 */ /* 0x000fe40007810000 */
[----:B------:R-:W-:-:S02]  /*45b0*/  FSEL R4, R4, RZ, P0 ;  /* 0x000000ff04047208 */ /* 0x000fc40000000000 */
[----:B------:R-:W-:Y:S02]  /*45c0*/  FSEL R96, R46, -INF , P1 ;  /* 0xff8000002e607808 */ /* 0x000fe40000800000 */
[----:B------:R-:W-:Y:S02]  /*45d0*/  FMNMX.FTZ R5, R91, R5, !PT ;  /* 0x000000055b057209 */ /* 0x000fe40007810000 */
[----:B-1----:R-:W-:Y:S01]  /*45e0*/  FMNMX.FTZ R135, R3, R135, !PT ;  /* 0x0000008703877209 */ /* 0x002fe20007810000 */
[--C-:B------:R-:W-:Y:S01]  /*45f0*/  FFMA.FTZ R3, R9, c[0x0][0x2d0], -R4.reuse ;  /* 0x0000b40009037a23 */ /* 0x100fe20000010804 */
[----:B------:R-:W-:Y:S02]  /*4600*/  ISETP.GT.AND P2, PT, R0, 0x30, PT ;  /* 0x000000300000780c */ /* 0x000fe40003f44270 */
[----:B--2---:R-:W-:Y:S01]  /*4610*/  FMNMX.FTZ R70, R2, R70, !PT ;  /* 0x0000004602467209 */ /* 0x004fe20007810000 */
[----:B------:R-:W-:Y:S01]  /*4620*/  FFMA.FTZ R6, R10, c[0x0][0x2d0], -R4 ;  /* 0x0000b4000a067a23 */ /* 0x000fe20000010804 */
[----:B------:R-:W-:Y:S01]  /*4630*/  FMNMX.FTZ R5, R96, R5, !PT ;  /* 0x0000000560057209 */ /* 0x000fe20007810000 */
[----:B------:R1:W-:Y:S01]  /*4640*/  MUFU.EX2 R225, R3 ;  /* 0x0000000300e17308 */ /* 0x0003e20000000800 */
[----:B------:R-:W-:Y:S01]  /*4650*/  ISETP.GT.AND P1, PT, R0, 0x31, PT ;  /* 0x000000310000780c */ /* 0x000fe20003f24270 */
[----:B------:R-:W-:Y:S01]  /*4660*/  LDSM.16.MT88.4 R44, [R232] ;  /* 0x00000000e82c783b */ /* 0x000fe20000004200 */
[----:B------:R-:W-:-:S02]  /*4670*/  FSEL R124, R38, -INF , P2 ;  /* 0xff800000267c7808 */ /* 0x000fc40001000000 */
[----:B------:R-:W-:Y:S02]  /*4680*/  FMNMX.FTZ R5, R97, R5, !PT ;  /* 0x0000000561057209 */ /* 0x000fe40007810000 */
[----:B------:R-:W-:Y:S02]  /*4690*/  FSETP.NEU.FTZ.AND P0, PT, R135, -INF , PT ;  /* 0xff8000008700780b */ /* 0x000fe40003f1d000 */
[----:B------:R-:W-:Y:S02]  /*46a0*/  FSEL R127, R39, -INF , P1 ;  /* 0xff800000277f7808 */ /* 0x000fe40000800000 */
[----:B------:R-:W-:Y:S01]  /*46b0*/  ISETP.GT.AND P2, PT, R0, 0x38, PT ;  /* 0x000000380000780c */ /* 0x000fe20003f44270 */
[----:B------:R2:W-:Y:S01]  /*46c0*/  MUFU.EX2 R186, R6 ;  /* 0x0000000600ba7308 */ /* 0x0005e20000000800 */
[----:B------:R-:W-:Y:S01]  /*46d0*/  FMNMX.FTZ R5, R124, R5, !PT ;  /* 0x000000057c057209 */ /* 0x000fe20007810000 */
[----:B------:R-:W-:Y:S01]  /*46e0*/  LDSM.16.MT88.4 R36, [R233] ;  /* 0x00000000e924783b */ /* 0x000fe20000004200 */
[----:B-1----:R-:W-:Y:S01]  /*46f0*/  FMUL.FTZ R3, R135, c[0x0][0x2d0] ;  /* 0x0000b40087037a20 */ /* 0x002fe20000410000 */
[----:B------:R-:W-:-:S02]  /*4700*/  ISETP.GT.AND P1, PT, R0, 0x39, PT ;  /* 0x000000390000780c */ /* 0x000fc40003f24270 */
[----:B------:R-:W-:Y:S02]  /*4710*/  FSEL R125, R66, -INF , P2 ;  /* 0xff800000427d7808 */ /* 0x000fe40001000000 */
[----:B------:R-:W-:Y:S02]  /*4720*/  FSEL R3, R3, RZ, P0 ;  /* 0x000000ff03037208 */ /* 0x000fe40000000000 */
[----:B------:R-:W-:Y:S02]  /*4730*/  FMNMX.FTZ R2, R127, R5, !PT ;  /* 0x000000057f027209 */ /* 0x000fe40007810000 */
[----:B------:R-:W-:Y:S01]  /*4740*/  FSEL R126, R67, -INF , P1 ;  /* 0xff800000437e7808 */ /* 0x000fe20000800000 */
[----:B------:R-:W-:Y:S01]  /*4750*/  FFMA.FTZ R5, R13, c[0x0][0x2d0], -R3 ;  /* 0x0000b4000d057a23 */ /* 0x000fe20000010803 */
[C---:B------:R-:W-:Y:S02]  /*4760*/  ISETP.GT.AND P1, PT, R0.reuse, 0x40, PT ;  /* 0x000000400000780c */ /* 0x040fe40003f24270 */
[----:B------:R-:W-:Y:S01]  /*4770*/  FMNMX.FTZ R2, R125, R2, !PT ;  /* 0x000000027d027209 */ /* 0x000fe20007810000 */
[----:B------:R1:W-:Y:S01]  /*4780*/  MUFU.EX2 R214, R5 ;  /* 0x0000000500d67308 */ /* 0x0003e20000000800 */
[----:B------:R-:W-:-:S02]  /*4790*/  ISETP.GT.AND P0, PT, R0, 0x41, PT ;  /* 0x000000410000780c */ /* 0x000fc40003f04270 */
[----:B------:R-:W-:Y:S02]  /*47a0*/  FSEL R140, R58, -INF , P1 ;  /* 0xff8000003a8c7808 */ /* 0x000fe40000800000 */
[----:B------:R-:W-:Y:S02]  /*47b0*/  FSEL R142, R59, -INF , P0 ;  /* 0xff8000003b8e7808 */ /* 0x000fe40000000000 */
[C---:B------:R-:W-:Y:S02]  /*47c0*/  ISETP.GT.AND P1, PT, R0.reuse, 0x48, PT ;  /* 0x000000480000780c */ /* 0x040fe40003f24270 */
[----:B------:R-:W-:Y:S01]  /*47d0*/  ISETP.GT.AND P2, PT, R0, 0x50, PT ;  /* 0x000000500000780c */ /* 0x000fe20003f44270 */
[----:B--2---:R-:W-:Y:S01]  /*47e0*/  FFMA.FTZ R6, R11, c[0x0][0x2d0], -R3 ;  /* 0x0000b4000b067a23 */ /* 0x004fe20000010803 */
[----:B-1----:R-:W-:Y:S01]  /*47f0*/  FMNMX.FTZ R5, R126, R2, !PT ;  /* 0x000000027e057209 */ /* 0x002fe20007810000 */
[----:B------:R-:W-:Y:S03]  /*4800*/  LDSM.16.MT88.4 R56, [R229+0x800] ;  /* 0x00080000e538783b */ /* 0x000fe60000004200 */
[----:B------:R-:W-:-:S02]  /*4810*/  FMNMX.FTZ R5, R140, R5, !PT ;  /* 0x000000058c057209 */ /* 0x000fc40007810000 */
[----:B------:R-:W-:Y:S02]  /*4820*/  ISETP.GT.AND P0, PT, R0, 0x49, PT ;  /* 0x000000490000780c */ /* 0x000fe40003f04270 */
[----:B------:R-:W-:Y:S02]  /*4830*/  FSEL R141, R62, -INF , P1 ;  /* 0xff8000003e8d7808 */ /* 0x000fe40000800000 */
[----:B------:R-:W-:Y:S02]  /*4840*/  FMNMX.FTZ R5, R142, R5, !PT ;  /* 0x000000058e057209 */ /* 0x000fe40007810000 */
[----:B------:R-:W-:Y:S02]  /*4850*/  FSEL R143, R63, -INF , P0 ;  /* 0xff8000003f8f7808 */ /* 0x000fe40000000000 */
[----:B------:R-:W-:Y:S02]  /*4860*/  FMNMX.FTZ R5, R141, R5, !PT ;  /* 0x000000058d057209 */ /* 0x000fe40007810000 */
[----:B------:R-:W-:Y:S01]  /*4870*/  ISETP.GT.AND P1, PT, R0, 0x51, PT ;  /* 0x000000510000780c */ /* 0x000fe20003f24270 */
[----:B------:R-:W-:Y:S01]  /*4880*/  FMUL.FTZ R2, R70, c[0x0][0x2d0] ;  /* 0x0000b40046027a20 */ /* 0x000fe20000410000 */
[----:B------:R-:W-:-:S02]  /*4890*/  FSEL R168, R54, -INF , P2 ;  /* 0xff80000036a87808 */ /* 0x000fc40001000000 */
[----:B------:R-:W-:Y:S02]  /*48a0*/  FMNMX.FTZ R5, R143, R5, !PT ;  /* 0x000000058f057209 */ /* 0x000fe40007810000 */
[----:B------:R-:W-:Y:S02]  /*48b0*/  FSETP.NEU.FTZ.AND P0, PT, R70, -INF , PT ;  /* 0xff8000004600780b */ /* 0x000fe40003f1d000 */
[----:B------:R-:W-:Y:S02]  /*48c0*/  FSEL R167, R55, -INF , P1 ;  /* 0xff80000037a77808 */ /* 0x000fe40000800000 */
[----:B------:R-:W-:Y:S01]  /*48d0*/  ISETP.GT.AND P1, PT, R0, 0x58, PT ;  /* 0x000000580000780c */ /* 0x000fe20003f24270 */
[----:B------:R1:W-:Y:S01]  /*48e0*/  MUFU.EX2 R205, R6 ;  /* 0x0000000600cd7308 */ /* 0x0003e20000000800 */
[----:B------:R-:W-:Y:S01]  /*48f0*/  FMNMX.FTZ R5, R168, R5, !PT ;  /* 0x00000005a8057209 */ /* 0x000fe20007810000 */
[----:B------:R-:W-:Y:S01]  /*4900*/  LDSM.16.MT88.4 R52, [R233+0x800] ;  /* 0x00080000e934783b */ /* 0x000fe20000004200 */
[----:B------:R-:W-:-:S02]  /*4910*/  FSEL R2, R2, RZ, P0 ;  /* 0x000000ff02027208 */ /* 0x000fc40000000000 */
[----:B------:R-:W-:Y:S02]  /*4920*/  ISETP.GT.AND P0, PT, R0, 0x59, PT ;  /* 0x000000590000780c */ /* 0x000fe40003f04270 */
[----:B------:R-:W-:Y:S02]  /*4930*/  FSEL R164, R50, -INF , P1 ;  /* 0xff80000032a47808 */ /* 0x000fe40000800000 */
[----:B------:R-:W-:Y:S02]  /*4940*/  FMNMX.FTZ R5, R167, R5, !PT ;  /* 0x00000005a7057209 */ /* 0x000fe40007810000 */
[----:B------:R-:W-:Y:S02]  /*4950*/  FSEL R165, R51, -INF , P0 ;  /* 0xff80000033a57808 */ /* 0x000fe40000000000 */
[----:B------:R-:W-:Y:S01]  /*4960*/  ISETP.GT.AND P0, PT, R0, 0x60, PT ;  /* 0x000000600000780c */ /* 0x000fe20003f04270 */
[----:B------:R-:W-:Y:S01]  /*4970*/  LDSM.16.MT88.4 R48, [R230+0x800] ;  /* 0x00080000e630783b */ /* 0x000fe20000004200 */
[----:B------:R-:W-:Y:S01]  /*4980*/  FMNMX.FTZ R5, R164, R5, !PT ;  /* 0x00000005a4057209 */ /* 0x000fe20007810000 */
[----:B-1----:R-:W-:Y:S01]  /*4990*/  FFMA.FTZ R6, R12, c[0x0][0x2d0], -R3 ;  /* 0x0000b4000c067a23 */ /* 0x002fe20000010803 */
[----:B------:R-:W-:-:S02]  /*49a0*/  ISETP.GT.AND P2, PT, R0, 0x61, PT ;  /* 0x000000610000780c */ /* 0x000fc40003f44270 */
[----:B------:R-:W-:Y:S01]  /*49b0*/  FSEL R163, R42, -INF , P0 ;  /* 0xff8000002aa37808 */ /* 0x000fe20000000000 */
[----:B------:R1:W2:Y:S01]  /*49c0*/  MUFU.EX2 R198, R6 ;  /* 0x0000000600c67308 */ /* 0x0002a20000000800 */
[----:B------:R-:W-:Y:S02]  /*49d0*/  FMNMX.FTZ R5, R165, R5, !PT ;  /* 0x00000005a5057209 */ /* 0x000fe40007810000 */
[C---:B------:R-:W-:Y:S02]  /*49e0*/  ISETP.GT.AND P1, PT, R0.reuse, 0x68, PT ;  /* 0x000000680000780c */ /* 0x040fe40003f24270 */
[----:B------:R-:W-:Y:S01]  /*49f0*/  ISETP.GT.AND P0, PT, R0, 0x69, PT ;  /* 0x000000690000780c */ /* 0x000fe20003f04270 */
[----:B------:R-:W-:Y:S01]  /*4a00*/  FFMA.FTZ R0, R21, c[0x0][0x2d0], -R2 ;  /* 0x0000b40015007a23 */ /* 0x000fe20000010802 */
[----:B------:R-:W-:Y:S02]  /*4a10*/  FSEL R162, R43, -INF , P2 ;  /* 0xff8000002ba27808 */ /* 0x000fe40001000000 */
[----:B------:R-:W-:Y:S01]  /*4a20*/  FMNMX.FTZ R5, R163, R5, !PT ;  /* 0x00000005a3057209 */ /* 0x000fe20007810000 */
[----:B-1----:R-:W-:Y:S01]  /*4a30*/  FFMA.FTZ R6, R14, c[0x0][0x2d0], -R3 ;  /* 0x0000b4000e067a23 */ /* 0x002fe20000010803 */
[----:B------:R1:W-:Y:S01]  /*4a40*/  MUFU.EX2 R242, R0 ;  /* 0x0000000000f27308 */ /* 0x0003e20000000800 */
[----:B------:R-:W-:Y:S01]  /*4a50*/  FSEL R161, R30, -INF , P1 ;  /* 0xff8000001ea17808 */ /* 0x000fe20000800000 */
[----:B------:R-:W-:Y:S06]  /*4a60*/  LDSM.16.MT88.4 R40, [R230] ;  /* 0x00000000e628783b */ /* 0x000fec0000004200 */
[----:B------:R3:W4:Y:S01]  /*4a70*/  MUFU.EX2 R191, R6 ;  /* 0x0000000600bf7308 */ /* 0x0007220000000800 */
[----:B------:R-:W-:-:S02]  /*4a80*/  FSEL R147, R31, -INF , P0 ;  /* 0xff8000001f937808 */ /* 0x000fc40000000000 */
[----:B-1----:R-:W-:Y:S01]  /*4a90*/  FMNMX.FTZ R0, R162, R5, !PT ;  /* 0x00000005a2007209 */ /* 0x002fe20007810000 */
[----:B---3--:R-:W-:-:S03]  /*4aa0*/  FFMA.FTZ R6, R15, c[0x0][0x2d0], -R2 ;  /* 0x0000b4000f067a23 */ /* 0x008fc60000010802 */
[----:B------:R-:W-:Y:S01]  /*4ab0*/  FMNMX.FTZ R0, R161, R0, !PT ;  /* 0x00000000a1007209 */ /* 0x000fe20007810000 */
[----:B------:R1:W-:Y:S03]  /*4ac0*/  MUFU.EX2 R227, R6 ;  /* 0x0000000600e37308 */ /* 0x0003e60000000800 */
[----:B------:R-:W-:Y:S01]  /*4ad0*/  FMNMX.FTZ R0, R147, R0, !PT ;  /* 0x0000000093007209 */ /* 0x000fe20007810000 */
[--C-:B-1----:R-:W-:Y:S02]  /*4ae0*/  FFMA.FTZ R6, R16, c[0x0][0x2d0], -R2.reuse ;  /* 0x0000b40010067a23 */ /* 0x102fe40000010802 */
[----:B------:R-:W-:Y:S01]  /*4af0*/  FFMA.FTZ R5, R22, c[0x0][0x2d0], -R3 ;  /* 0x0000b40016057a23 */ /* 0x000fe20000010803 */
[----:B------:R-:W-:Y:S01]  /*4b00*/  LDSM.16.MT88.4 R16, [R229] ;  /* 0x00000000e510783b */ /* 0x000fe20000004200 */
[----:B------:R1:W3:Y:S02]  /*4b10*/  MUFU.EX2 R187, R6 ;  /* 0x0000000600bb7308 */ /* 0x0002e40000000800 */
[----:B-1----:R-:W-:-:S06]  /*4b20*/  FFMA.FTZ R6, R20, c[0x0][0x2d0], -R2 ;  /* 0x0000b40014067a23 */ /* 0x002fcc0000010802 */
[----:B------:R1:W1:Y:S02]  /*4b30*/  MUFU.EX2 R223, R6 ;  /* 0x0000000600df7308 */ /* 0x0002640000000800 */
[----:B-1----:R-:W1:Y:S06]  /*4b40*/  SHFL.BFLY PT, R6, R0, 0x2, 0x1f ;  /* 0x0c401f0000067f89 */ /* 0x002e6c00000e0000 */
[----:B------:R2:W-:Y:S02]  /*4b50*/  MUFU.EX2 R217, R5 ;  /* 0x0000000500d97308 */ /* 0x0005e40000000800 */
[----:B--2---:R-:W-:-:S06]  /*4b60*/  FFMA.FTZ R5, R23, c[0x0][0x2d0], -R3 ;  /* 0x0000b40017057a23 */ /* 0x004fcc0000010803 */
[----:B------:R2:W2:Y:S01]  /*4b70*/  MUFU.EX2 R240, R5 ;  /* 0x0000000500f07308 */ /* 0x0004a20000000800 */
[----:B-1----:R-:W-:Y:S01]  /*4b80*/  FMNMX.FTZ R0, R0, R6, !PT ;  /* 0x0000000600007209 */ /* 0x002fe20007810000 */
[----:B--2---:R-:W-:-:S06]  /*4b90*/  FFMA.FTZ R5, R24, c[0x0][0x2d0], -R3 ;  /* 0x0000b40018057a23 */ /* 0x004fcc0000010803 */
[----:B------:R1:W-:Y:S01]  /*4ba0*/  MUFU.EX2 R212, R5 ;  /* 0x0000000500d47308 */ /* 0x0003e20000000800 */
[----:B------:R-:W2:Y:S01]  /*4bb0*/  SHFL.BFLY PT, R6, R0, 0x1, 0x1f ;  /* 0x0c201f0000067f89 */ /* 0x000ea200000e0000 */
[----:B-1----:R-:W-:-:S06]  /*4bc0*/  FFMA.FTZ R5, R25, c[0x0][0x2d0], -R3 ;  /* 0x0000b40019057a23 */ /* 0x002fcc0000010803 */
[----:B------:R1:W-:Y:S02]  /*4bd0*/  MUFU.EX2 R195, R5 ;  /* 0x0000000500c37308 */ /* 0x0003e40000000800 */
[----:B-1----:R-:W-:-:S06]  /*4be0*/  FFMA.FTZ R5, R26, c[0x0][0x2d0], -R2 ;  /* 0x0000b4001a057a23 */ /* 0x002fcc0000010802 */
[----:B------:R1:W-:Y:S02]  /*4bf0*/  MUFU.EX2 R189, R5 ;  /* 0x0000000500bd7308 */ /* 0x0003e40000000800 */
[----:B-1----:R-:W-:-:S06]  /*4c00*/  FFMA.FTZ R5, R27, c[0x0][0x2d0], -R2 ;  /* 0x0000b4001b057a23 */ /* 0x002fcc0000010802 */
[----:B------:R1:W1:Y:S01]  /*4c10*/  MUFU.EX2 R231, R5 ;  /* 0x0000000500e77308 */ /* 0x0002620000000800 */
[----:B--2---:R-:W-:Y:S01]  /*4c20*/  FMNMX.FTZ R136, R0, R6, !PT ;  /* 0x0000000600887209 */ /* 0x004fe20007810000 */
[----:B-1----:R-:W-:-:S06]  /*4c30*/  FFMA.FTZ R5, R32, c[0x0][0x2d0], -R2 ;  /* 0x0000b40020057a23 */ /* 0x002fcc0000010802 */
[----:B------:R1:W-:Y:S01]  /*4c40*/  MUFU.EX2 R213, R5 ;  /* 0x0000000500d57308 */ /* 0x0003e20000000800 */
[----:B------:R-:W-:Y:S02]  /*4c50*/  FMUL.FTZ R0, R136, c[0x0][0x2d0] ;  /* 0x0000b40088007a20 */ /* 0x000fe40000410000 */
[----:B-1----:R-:W-:Y:S01]  /*4c60*/  FFMA.FTZ R5, R72, c[0x0][0x2d0], -R2 ;  /* 0x0000b40048057a23 */ /* 0x002fe20000010802 */
[----:B------:R-:W-:Y:S01]  /*4c70*/  FSETP.NEU.FTZ.AND P0, PT, R136, -INF , PT ;  /* 0xff8000008800780b */ /* 0x000fe20003f1d000 */
[----:B------:R-:W1:Y:S03]  /*4c80*/  LDSM.16.MT88.4 R72, [R232+0x800] ;  /* 0x00080000e848783b */ /* 0x000e660000004200 */
[----:B------:R2:W1:Y:S01]  /*4c90*/  MUFU.EX2 R228, R5 ;  /* 0x0000000500e47308 */ /* 0x0004620000000800 */
[----:B------:R-:W-:Y:S01]  /*4ca0*/  FSEL R0, R0, RZ, P0 ;  /* 0x000000ff00007208 */ /* 0x000fe20000000000 */
        /* <DEDUP_REMOVED lines=39> */
[----:B------:R2:W-:Y:S01]  /*4f20*/  MUFU.EX2 R222, R5 ;  /* 0x0000000500de7308 */ /* 0x0005e20000000800 */
[----:B------:R-:W-:Y:S02]  /*4f30*/  F2FP.PACK_AB R8, R198, R205 ;  /* 0x000000cdc608723e */ /* 0x000fe400000000ff */
[----:B----4-:R-:W-:Y:S02]  /*4f40*/  F2FP.PACK_AB R10, R191, R214 ;  /* 0x000000d6bf0a723e */ /* 0x010fe400000000ff */
[----:B---3--:R-:W-:Y:S01]  /*4f50*/  F2FP.PACK_AB R9, R187, R227 ;  /* 0x000000e3bb09723e */ /* 0x008fe200000000ff */
[----:B--2---:R-:W-:-:S04]  /*4f60*/  FFMA.FTZ R5, R134, c[0x0][0x2d0], -R3 ;  /* 0x0000b40086057a23 */ /* 0x004fc80000010803 */
[----:B------:R2:W3:Y:S01]  /*4f70*/  MUFU.EX2 R226, R5 ;  /* 0x0000000500e27308 */ /* 0x0004e20000000800 */
[----:B------:R-:W-:Y:S01]  /*4f80*/  F2FP.PACK_AB R11, R242, R223 ;  /* 0x000000dff20b723e */ /* 0x000fe200000000ff */
[----:B--2---:R-:W-:-:S06]  /*4f90*/  FFMA.FTZ R5, R133, c[0x0][0x2d0], -R3 ;  /* 0x0000b40085057a23 */ /* 0x004fcc0000010803 */
[----:B------:R2:W-:Y:S01]  /*4fa0*/  MUFU.EX2 R247, R5 ;  /* 0x0000000500f77308 */ /* 0x0005e20000000800 */
[----:B------:R-:W-:Y:S01]  /*4fb0*/  HMMA.16816.F32 R60, R8, R16, RZ ;  /* 0x00000010083c723c */ /* 0x000fe200000018ff */
[----:B--2---:R-:W-:-:S06]  /*4fc0*/  FFMA.FTZ R5, R132, c[0x0][0x2d0], -R3 ;  /* 0x0000b40084057a23 */ /* 0x004fcc0000010803 */
[----:B------:R2:W-:Y:S01]  /*4fd0*/  MUFU.EX2 R248, R5 ;  /* 0x0000000500f87308 */ /* 0x0005e20000000800 */
[C---:B------:R-:W-:Y:S08]  /*4fe0*/  HMMA.16816.F32 R76, R8.reuse, R36, RZ ;  /* 0x00000024084c723c */ /* 0x040ff000000018ff */
[----:B------:R-:W-:Y:S01]  /*4ff0*/  HMMA.16816.F32 R64, R8, R40, RZ ;  /* 0x000000280840723c */ /* 0x000fe200000018ff */
[----:B--2---:R-:W-:-:S07]  /*5000*/  FFMA.FTZ R5, R152, c[0x0][0x2d0], -R2 ;  /* 0x0000b40098057a23 */ /* 0x004fce0000010802 */
[C---:B------:R-:W-:Y:S01]  /*5010*/  HMMA.16816.F32 R20, R8.reuse, R44, RZ ;  /* 0x0000002c0814723c */ /* 0x040fe200000018ff */
[----:B------:R2:W-:Y:S07]  /*5020*/  MUFU.EX2 R220, R5 ;  /* 0x0000000500dc7308 */ /* 0x0005ee0000000800 */
[C---:B------:R-:W-:Y:S08]  /*5030*/  HMMA.16816.F32 R32, R8.reuse, R18, RZ ;  /* 0x000000120820723c */ /* 0x040ff000000018ff */
[----:B------:R-:W-:Y:S01]  /*5040*/  HMMA.16816.F32 R28, R8, R38, RZ ;  /* 0x00000026081c723c */ /* 0x000fe200000018ff */
[----:B--2---:R-:W-:-:S07]  /*5050*/  FFMA.FTZ R5, R139, c[0x0][0x2d0], -R2 ;  /* 0x0000b4008b057a23 */ /* 0x004fce0000010802 */
[C---:B------:R-:W-:Y:S01]  /*5060*/  HMMA.16816.F32 R24, R8.reuse, R42, RZ ;  /* 0x0000002a0818723c */ /* 0x040fe200000018ff */
[----:B------:R2:W4:Y:S07]  /*5070*/  MUFU.EX2 R221, R5 ;  /* 0x0000000500dd7308 */ /* 0x00052e0000000800 */
[----:B------:R-:W-:Y:S01]  /*5080*/  HMMA.16816.F32 R8, R8, R46, RZ ;  /* 0x0000002e0808723c */ /* 0x000fe200000018ff */
[----:B--2---:R-:W-:-:S04]  /*5090*/  FFMA.FTZ R5, R153, c[0x0][0x2d0], -R2 ;  /* 0x0000b40099057a23 */ /* 0x004fc80000010802 */
[----:B------:R2:W-:Y:S01]  /*50a0*/  MUFU.EX2 R218, R5 ;  /* 0x0000000500da7308 */ /* 0x0005e20000000800 */
[----:B------:R-:W-:Y:S02]  /*50b0*/  F2FP.PACK_AB R12, R240, R217 ;  /* 0x000000d9f00c723e */ /* 0x000fe400000000ff */
[----:B------:R-:W-:Y:S02]  /*50c0*/  F2FP.PACK_AB R13, R231, R189 ;  /* 0x000000bde70d723e */ /* 0x000fe400000000ff */
[----:B------:R-:W-:Y:S02]  /*50d0*/  F2FP.PACK_AB R14, R195, R212 ;  /* 0x000000d4c30e723e */ /* 0x000fe400000000ff */
[----:B-1----:R-:W-:Y:S01]  /*50e0*/  F2FP.PACK_AB R15, R228, R213 ;  /* 0x000000d5e40f723e */ /* 0x002fe200000000ff */
[----:B------:R-:W-:Y:S02]  /*50f0*/  IMAD.MOV.U32 R152, RZ, RZ, R217 ;  /* 0x000000ffff987224 */ /* 0x000fe400078e00d9 */
[----:B--2---:R-:W-:-:S04]  /*5100*/  FFMA.FTZ R5, R154, c[0x0][0x2d0], -R2 ;  /* 0x0000b4009a057a23 */ /* 0x004fc80000010802 */
[----:B------:R1:W2:Y:S05]  /*5110*/  MUFU.EX2 R219, R5 ;  /* 0x0000000500db7308 */ /* 0x0002aa0000000800 */
[----:B------:R-:W-:Y:S01]  /*5120*/  HMMA.16816.F32 R92, R12, R74, R8 ;  /* 0x0000004a0c5c723c */ /* 0x000fe20000001808 */
[----:B------:R-:W-:Y:S02]  /*5130*/  IMAD.MOV.U32 R153, RZ, RZ, R216 ;  /* 0x000000ffff997224 */ /* 0x000fe400078e00d8 */
[----:B-1----:R-:W-:-:S04]  /*5140*/  FFMA.FTZ R5, R91, c[0x0][0x2d0], -R0 ;  /* 0x0000b4005b057a23 */ /* 0x002fc80000010800 */
[----:B------:R1:W1:Y:S01]  /*5150*/  MUFU.EX2 R217, R5 ;  /* 0x0000000500d97308 */ /* 0x0002620000000800 */
[----:B------:R-:W-:Y:S02]  /*5160*/  F2FP.PACK_AB R8, R186, R225 ;  /* 0x000000e1ba08723e */ /* 0x000fe400000000ff */
[----:B------:R-:W-:Y:S02]  /*5170*/  F2FP.PACK_AB R10, R171, R170 ;  /* 0x000000aaab0a723e */ /* 0x000fe400000000ff */
[----:B------:R-:W-:Y:S02]  /*5180*/  F2FP.PACK_AB R9, R69, R146 ;  /* 0x000000924509723e */ /* 0x000fe400000000ff */
[----:B------:R-:W-:Y:S01]  /*5190*/  F2FP.PACK_AB R11, R169, R166 ;  /* 0x000000a6a90b723e */ /* 0x000fe200000000ff */
[----:B------:R-:W-:Y:S02]  /*51a0*/  IMAD.MOV.U32 R130, RZ, RZ, R215 ;  /* 0x000000ffff827224 */ /* 0x000fe400078e00d7 */
[----:B-1----:R-:W-:-:S04]  /*51b0*/  FFMA.FTZ R5, R96, c[0x0][0x2d0], -R0 ;  /* 0x0000b40060057a23 */ /* 0x002fc80000010800 */
[----:B------:R1:W-:Y:S01]  /*51c0*/  MUFU.EX2 R216, R5 ;  /* 0x0000000500d87308 */ /* 0x0003e20000000800 */
[----:B------:R-:W-:Y:S01]  /*51d0*/  HMMA.16816.F32 R116, R12, R52, R76 ;  /* 0x000000340c74723c */ /* 0x000fe2000000184c */
[----:B------:R-:W-:-:S07]  /*51e0*/  IMAD.MOV.U32 R134, RZ, RZ, R211 ;  /* 0x000000ffff867224 */ /* 0x000fce00078e00d3 */
[----:B------:R-:W-:Y:S01]  /*51f0*/  HMMA.16816.F32 R120, R12, R56, R60 ;  /* 0x000000380c78723c */ /* 0x000fe2000000183c */
[----:B-1----:R-:W-:-:S07]  /*5200*/  FFMA.FTZ R5, R97, c[0x0][0x2d0], -R0 ;  /* 0x0000b40061057a23 */ /* 0x002fce0000010800 */
[C---:B------:R-:W-:Y:S01]  /*5210*/  HMMA.16816.F32 R104, R12.reuse, R58, R32 ;  /* 0x0000003a0c68723c */ /* 0x040fe20000001820 */
[----:B------:R1:W1:Y:S07]  /*5220*/  MUFU.EX2 R215, R5 ;  /* 0x0000000500d77308 */ /* 0x00026e0000000800 */
[C---:B------:R-:W-:Y:S08]  /*5230*/  HMMA.16816.F32 R76, R12.reuse, R54, R28 ;  /* 0x000000360c4c723c */ /* 0x040ff0000000181c */
[----:B------:R-:W-:Y:S01]  /*5240*/  HMMA.16816.F32 R100, R12, R50, R24 ;  /* 0x000000320c64723c */ /* 0x000fe20000001818 */
[----:B-1----:R-:W-:-:S07]  /*5250*/  FFMA.FTZ R5, R160, c[0x0][0x2d0], -R4 ;  /* 0x0000b400a0057a23 */ /* 0x002fce0000010804 */
[----:B------:R-:W-:Y:S01]  /*5260*/  HMMA.16816.F32 R112, R12, R48, R64 ;  /* 0x000000300c70723c */ /* 0x000fe20000001840 */
[----:B------:R-:W-:-:S07]  /*5270*/  IMAD.MOV.U32 R138, RZ, RZ, R212 ;  /* 0x000000ffff8a7224 */ /* 0x000fce00078e00d4 */
[----:B------:R-:W-:Y:S08]  /*5280*/  HMMA.16816.F32 R108, R12, R72, R20 ;  /* 0x000000480c6c723c */ /* 0x000ff00000001814 */
        /* <DEDUP_REMOVED lines=8> */
[----:B------:R-:W-:-:S02]  /*5310*/  F2FP.PACK_AB R11, R251, R211 ;  /* 0x000000d3fb0b723e */ /* 0x000fc400000000ff */
[----:B------:R1:W-:Y:S01]  /*5320*/  MUFU.EX2 R211, R5 ;  /* 0x0000000500d37308 */ /* 0x0003e20000000800 */
[----:B------:R-:W-:Y:S02]  /*5330*/  IMAD.MOV.U32 R128, RZ, RZ, R213 ;  /* 0x000000ffff807224 */ /* 0x000fe400078e00d5 */
[----:B------:R-:W-:Y:S02]  /*5340*/  IMAD.MOV.U32 R129, RZ, RZ, R214 ;  /* 0x000000ffff817224 */ /* 0x000fe400078e00d6 */
[----:B-1----:R-:W-:-:S04]  /*5350*/  FFMA.FTZ R5, R159, c[0x0][0x2d0], -R4 ;  /* 0x0000b4009f057a23 */ /* 0x002fc80000010804 */
[----:B------:R1:W-:Y:S01]  /*5360*/  MUFU.EX2 R212, R5 ;  /* 0x0000000500d47308 */ /* 0x0003e20000000800 */
[----:B------:R-:W-:Y:S02]  /*5370*/  IMAD.MOV.U32 R133, RZ, RZ, R207 ;  /* 0x000000ffff857224 */ /* 0x000fe400078e00cf */
[----:B-1----:R-:W-:-:S05]  /*5380*/  FFMA.FTZ R5, R158, c[0x0][0x2d0], -R4 ;  /* 0x0000b4009e057a23 */ /* 0x002fca0000010804 */
[----:B------:R1:W-:Y:S01]  /*5390*/  MUFU.EX2 R213, R5 ;  /* 0x0000000500d57308 */ /* 0x0003e20000000800 */
[----:B------:R-:W-:Y:S02]  /*53a0*/  F2FP.PACK_AB R8, R6, R243 ;  /* 0x000000f30608723e */ /* 0x000fe400000000ff */
[----:B------:R-:W-:Y:S02]  /*53b0*/  F2FP.PACK_AB R9, R178, R179 ;  /* 0x000000b3b209723e */ /* 0x000fe400000000ff */
[----:B------:R-:W-:Y:S01]  /*53c0*/  F2FP.PACK_AB R10, R71, R68 ;  /* 0x00000044470a723e */ /* 0x000fe200000000ff */
[----:B-1----:R-:W-:-:S04]  /*53d0*/  FFMA.FTZ R5, R157, c[0x0][0x2d0], -R4 ;  /* 0x0000b4009d057a23 */ /* 0x002fc80000010804 */
[----:B------:R1:W-:Y:S01]  /*53e0*/  MUFU.EX2 R214, R5 ;  /* 0x0000000500d67308 */ /* 0x0003e20000000800 */
[----:B------:R-:W-:Y:S01]  /*53f0*/  IMAD.MOV.U32 R132, RZ, RZ, R206 ;  /* 0x000000ffff847224 */ /* 0x000fe200078e00ce */
[----:B------:R-:W-:Y:S01]  /*5400*/  HMMA.16816.F32 R80, R8, R56, R60 ;  /* 0x000000380850723c */ /* 0x000fe2000000183c */
[----:B-1----:R-:W-:-:S05]  /*5410*/  FFMA.FTZ R5, R124, c[0x0][0x2d0], -R0 ;  /* 0x0000b4007c057a23 */ /* 0x002fca0000010800 */
[----:B------:R1:W-:Y:S02]  /*5420*/  MUFU.EX2 R207, R5 ;  /* 0x0000000500cf7308 */ /* 0x0003e40000000800 */
[----:B------:R-:W-:Y:S01]  /*5430*/  HMMA.16816.F32 R64, R8, R52, R28 ;  /* 0x000000340840723c */ /* 0x000fe2000000181c */
[----:B------:R-:W-:Y:S02]  /*5440*/  IMAD.MOV.U32 R7, RZ, RZ, R209 ;  /* 0x000000ffff077224 */ /* 0x000fe400078e00d1 */
[----:B-1----:R-:W-:-:S04]  /*5450*/  FFMA.FTZ R5, R156, c[0x0][0x2d0], -R3 ;  /* 0x0000b4009c057a23 */ /* 0x002fc80000010803 */
[----:B------:R1:W-:Y:S01]  /*5460*/  MUFU.EX2 R206, R5 ;  /* 0x0000000500ce7308 */ /* 0x0003e20000000800 */
[C---:B------:R-:W-:Y:S01]  /*5470*/  HMMA.16816.F32 R40, R8.reuse, R48, R20 ;  /* 0x000000300828723c */ /* 0x040fe20000001814 */
[----:B------:R-:W2:Y:S07]  /*5480*/  LDSM.16.MT88.4 R20, [R229+0x1000] ;  /* 0x00100000e514783b */ /* 0x000eae0000004200 */
[----:B------:R-:W-:Y:S01]  /*5490*/  HMMA.16816.F32 R60, R8, R72, R12 ;  /* 0x00000048083c723c */ /* 0x000fe2000000180c */
[----:B------:R-:W-:Y:S01]  /*54a0*/  LDSM.16.MT88.4 R12, [R230+0x1000] ;  /* 0x00100000e60c783b */ /* 0x000fe20000004200 */
[----:B-1----:R-:W-:-:S06]  /*54b0*/  FFMA.FTZ R5, R155, c[0x0][0x2d0], -R3 ;  /* 0x0000b4009b057a23 */ /* 0x002fcc0000010803 */
[C---:B------:R-:W-:Y:S01]  /*54c0*/  HMMA.16816.F32 R52, R8.reuse, R54, R24 ;  /* 0x000000360834723c */ /* 0x040fe20000001818 */
[----:B------:R-:W-:Y:S01]  /*54d0*/  IMAD.MOV.U32 R155, RZ, RZ, R208 ;  /* 0x000000ffff9b7224 */ /* 0x000fe200078e00d0 */
[----:B------:R-:W-:Y:S01]  /*54e0*/  LDSM.16.MT88.4 R24, [R232+0x1000] ;  /* 0x00100000e818783b */ /* 0x000fe20000004200 */
[----:B------:R1:W1:Y:S05]  /*54f0*/  MUFU.EX2 R208, R5 ;  /* 0x0000000500d07308 */ /* 0x00026a0000000800 */
[----:B------:R-:W-:Y:S01]  /*5500*/  HMMA.16816.F32 R28, R8, R50, R16 ;  /* 0x00000032081c723c */ /* 0x000fe20000001810 */
[----:B------:R-:W2:Y:S01]  /*5510*/  LDSM.16.MT88.4 R16, [R233+0x1000] ;  /* 0x00100000e910783b */ /* 0x000ea20000004200 */
[----:B-1----:R-:W-:-:S04]  /*5520*/  FFMA.FTZ R5, R149, c[0x0][0x2d0], -R3 ;  /* 0x0000b40095057a23 */ /* 0x002fc80000010803 */
[----:B------:R1:W-:Y:S02]  /*5530*/  MUFU.EX2 R209, R5 ;  /* 0x0000000500d17308 */ /* 0x0003e40000000800 */
[----:B-1----:R-:W-:Y:S02]  /*5540*/  FFMA.FTZ R5, R148, c[0x0][0x2d0], -R3 ;  /* 0x0000b40094057a23 */ /* 0x002fe40000010803 */
[----:B------:R-:W-:-:S04]  /*5550*/  IMAD.MOV.U32 R148, RZ, RZ, R210 ;  /* 0x000000ffff947224 */ /* 0x000fc800078e00d2 */
[----:B------:R1:W-:Y:S02]  /*5560*/  MUFU.EX2 R210, R5 ;  /* 0x0000000500d27308 */ /* 0x0003e40000000800 */
[----:B-1----:R-:W-:Y:S02]  /*5570*/  FFMA.FTZ R5, R150, c[0x0][0x2d0], -R2 ;  /* 0x0000b40096057a23 */ /* 0x002fe40000010802 */
[----:B------:R-:W-:Y:S02]  /*5580*/  IMAD.MOV.U32 R150, RZ, RZ, R132 ;  /* 0x000000ffff967224 */ /* 0x000fe400078e0084 */
[----:B------:R-:W-:Y:S02]  /*5590*/  IMAD.MOV.U32 R132, RZ, RZ, R133 ;  /* 0x000000ffff847224 */ /* 0x000fe400078e0085 */
[----:B------:R-:W-:Y:S02]  /*55a0*/  IMAD.MOV.U32 R133, RZ, RZ, R134 ;  /* 0x000000ffff857224 */ /* 0x000fe400078e0086 */
[----:B------:R-:W-:-:S02]  /*55b0*/  IMAD.MOV.U32 R134, RZ, RZ, R138 ;  /* 0x000000ffff867224 */ /* 0x000fc400078e008a */
[----:B------:R-:W-:Y:S02]  /*55c0*/  IMAD.MOV.U32 R138, RZ, RZ, R128 ;  /* 0x000000ffff8a7224 */ /* 0x000fe400078e0080 */
[----:B------:R-:W-:Y:S01]  /*55d0*/  IMAD.MOV.U32 R128, RZ, RZ, R130 ;  /* 0x000000ffff807224 */ /* 0x000fe200078e0082 */
[----:B------:R-:W-:Y:S01]  /*55e0*/  MOV R130, R68 ;  /* 0x0000004400827202 */ /* 0x000fe20000000f00 */
[----:B------:R-:W-:Y:S02]  /*55f0*/  IMAD.MOV.U32 R68, RZ, RZ, R205 ;  /* 0x000000ffff447224 */ /* 0x000fe400078e00cd */
[----:B------:R1:W-:Y:S01]  /*5600*/  MUFU.EX2 R205, R5 ;  /* 0x0000000500cd7308 */ /* 0x0003e20000000800 */
[----:B------:R-:W-:Y:S01]  /*5610*/  HMMA.16816.F32 R32, R8, R58, R32 ;  /* 0x0000003a0820723c */ /* 0x000fe20000001820 */
[----:B-1----:R-:W-:Y:S02]  /*5620*/  FFMA.FTZ R5, R151, c[0x0][0x2d0], -R2 ;  /* 0x0000b40097057a23 */ /* 0x002fe40000010802 */
[----:B------:R-:W-:-:S04]  /*5630*/  IMAD.MOV.U32 R151, RZ, RZ, R202 ;  /* 0x000000ffff977224 */ /* 0x000fc800078e00ca */
[----:B------:R1:W1:Y:S01]  /*5640*/  MUFU.EX2 R202, R5 ;  /* 0x0000000500ca7308 */ /* 0x0002620000000800 */
[----:B------:R-:W-:Y:S07]  /*5650*/  HMMA.16816.F32 R36, R8, R74, R36 ;  /* 0x0000004a0824723c */ /* 0x000fee0000001824 */
[----:B---3--:R-:W-:Y:S01]  /*5660*/  F2FP.PACK_AB R8, R226, R222 ;  /* 0x000000dee208723e */ /* 0x008fe200000000ff */
[----:B-1----:R-:W-:Y:S02]  /*5670*/  FFMA.FTZ R5, R145, c[0x0][0x2d0], -R2 ;  /* 0x0000b40091057a23 */ /* 0x002fe40000010802 */
[----:B------:R-:W-:-:S02]  /*5680*/  IMAD.MOV.U32 R145, RZ, RZ, R203 ;  /* 0x000000ffff917224 */ /* 0x000fc400078e00cb */
[----:B------:R1:W-:Y:S01]  /*5690*/  MUFU.EX2 R203, R5 ;  /* 0x0000000500cb7308 */ /* 0x0003e20000000800 */
[----:B----4-:R-:W-:Y:S02]  /*56a0*/  F2FP.PACK_AB R9, R221, R220 ;  /* 0x000000dcdd09723e */ /* 0x010fe400000000ff */
[----:B------:R-:W-:Y:S02]  /*56b0*/  F2FP.PACK_AB R10, R248, R247 ;  /* 0x000000f7f80a723e */ /* 0x000fe400000000ff */
[----:B--2---:R-:W-:Y:S01]  /*56c0*/  F2FP.PACK_AB R11, R219, R218 ;  /* 0x000000dadb0b723e */ /* 0x004fe200000000ff */
[----:B------:R-:W-:Y:S02]  /*56d0*/  IMAD.MOV.U32 R160, RZ, RZ, R138 ;  /* 0x000000ffffa07224 */ /* 0x000fe400078e008a */
[----:B-1----:R-:W-:Y:S02]  /*56e0*/  FFMA.FTZ R5, R144, c[0x0][0x2d0], -R2 ;  /* 0x0000b40090057a23 */ /* 0x002fe40000010802 */
[----:B------:R-:W-:-:S02]  /*56f0*/  IMAD.MOV.U32 R144, RZ, RZ, R204 ;  /* 0x000000ffff907224 */ /* 0x000fc400078e00cc */
[----:B------:R1:W2:Y:S01]  /*5700*/  MUFU.EX2 R204, R5 ;  /* 0x0000000500cc7308 */ /* 0x0002a20000000800 */
[----:B------:R-:W-:Y:S01]  /*5710*/  HMMA.16816.F32 R56, R8, R20, R120 ;  /* 0x000000140838723c */ /* 0x000fe20000001878 */
[----:B------:R-:W-:Y:S02]  /*5720*/  IMAD.MOV.U32 R138, RZ, RZ, R128 ;  /* 0x000000ffff8a7224 */ /* 0x000fe400078e0080 */
[----:B------:R-:W-:Y:S02]  /*5730*/  IMAD.MOV.U32 R128, RZ, RZ, R130 ;  /* 0x000000ffff807224 */ /* 0x000fe400078e0082 */
[----:B------:R-:W-:-:S03]  /*5740*/  IMAD.MOV.U32 R130, RZ, RZ, R200 ;  /* 0x000000ffff827224 */ /* 0x000fc600078e00c8 */
[----:B------:R-:W-:Y:S01]  /*5750*/  HMMA.16816.F32 R48, R8, R16, R116 ;  /* 0x000000100830723c */ /* 0x000fe20000001874 */
[----:B-1----:R-:W-:Y:S02]  /*5760*/  FFMA.FTZ R5, R127, c[0x0][0x2d0], -R0 ;  /* 0x0000b4007f057a23 */ /* 0x002fe40000010800 */
[----:B------:R-:W-:-:S05]  /*5770*/  IMAD.MOV.U32 R127, RZ, RZ, R201 ;  /* 0x000000ffff7f7224 */ /* 0x000fca00078e00c9 */
[C---:B------:R-:W-:Y:S01]  /*5780*/  HMMA.16816.F32 R84, R8.reuse, R12, R112 ;  /* 0x0000000c0854723c */ /* 0x040fe20000001870 */
[----:B------:R1:W3:Y:S07]  /*5790*/  MUFU.EX2 R201, R5 ;  /* 0x0000000500c97308 */ /* 0x0002ee0000000800 */
[C---:B------:R-:W-:Y:S08]  /*57a0*/  HMMA.16816.F32 R96, R8.reuse, R24, R108 ;  /* 0x000000180860723c */ /* 0x040ff0000000186c */
[----:B------:R-:W-:Y:S01]  /*57b0*/  HMMA.16816.F32 R44, R8, R22, R104 ;  /* 0x00000016082c723c */ /* 0x000fe20000001868 */
[----:B-1----:R-:W-:-:S07]  /*57c0*/  FFMA.FTZ R5, R125, c[0x0][0x2d0], -R0 ;  /* 0x0000b4007d057a23 */ /* 0x002fce0000010800 */
[C---:B------:R-:W-:Y:S01]  /*57d0*/  HMMA.16816.F32 R76, R8.reuse, R18, R76 ;  /* 0x00000012084c723c */ /* 0x040fe2000000184c */
[----:B------:R1:W-:Y:S07]  /*57e0*/  MUFU.EX2 R200, R5 ;  /* 0x0000000500c87308 */ /* 0x0003ee0000000800 */
[C---:B------:R-:W-:Y:S08]  /*57f0*/  HMMA.16816.F32 R88, R8.reuse, R14, R100 ;  /* 0x0000000e0858723c */ /* 0x040ff00000001864 */
[----:B------:R-:W-:Y:S01]  /*5800*/  HMMA.16816.F32 R92, R8, R26, R92 ;  /* 0x0000001a085c723c */ /* 0x000fe2000000185c */
[----:B-1----:R-:W-:-:S06]  /*5810*/  FFMA.FTZ R5, R126, c[0x0][0x2d0], -R0 ;  /* 0x0000b4007e057a23 */ /* 0x002fcc0000010800 */
[----:B------:R-:W-:Y:S02]  /*5820*/  F2FP.PACK_AB R8, R250, R249 ;  /* 0x000000f9fa08723e */ /* 0x000fe400000000ff */
[----:B------:R-:W-:Y:S02]  /*5830*/  F2FP.PACK_AB R9, R217, R224 ;  /* 0x000000e0d909723e */ /* 0x000fe400000000ff */
[----:B------:R-:W-:Y:S02]  /*5840*/  F2FP.PACK_AB R10, R131, R252 ;  /* 0x000000fc830a723e */ /* 0x000fe400000000ff */
[----:B------:R-:W-:Y:S01]  /*5850*/  F2FP.PACK_AB R11, R215, R216 ;  /* 0x000000d8d70b723e */ /* 0x000fe200000000ff */
[----:B------:R-:W-:Y:S02]  /*5860*/  IMAD.MOV.U32 R126, RZ, RZ, R199 ;  /* 0x000000ffff7e7224 */ /* 0x000fe400078e00c7 */
[----:B------:R1:W4:Y:S04]  /*5870*/  MUFU.EX2 R199, R5 ;  /* 0x0000000500c77308 */ /* 0x0003280000000800 */
[C---:B------:R-:W-:Y:S08]  /*5880*/  HMMA.16816.F32 R100, R8.reuse, R20, R80 ;  /* 0x000000140864723c */ /* 0x040ff00000001850 */
[----:B------:R-:W-:Y:S01]  /*5890*/  HMMA.16816.F32 R80, R8, R16, R64 ;  /* 0x000000100850723c */ /* 0x000fe20000001840 */
[----:B-1----:R-:W-:-:S07]  /*58a0*/  FFMA.FTZ R5, R182, c[0x0][0x2d0], -R4 ;  /* 0x0000b400b6057a23 */ /* 0x002fce0000010804 */
[C---:B------:R-:W-:Y:S01]  /*58b0*/  HMMA.16816.F32 R64, R8.reuse, R12, R40 ;  /* 0x0000000c0840723c */ /* 0x040fe20000001828 */
[----:B------:R-:W-:Y:S02]  /*58c0*/  IMAD.MOV.U32 R182, RZ, RZ, R193 ;  /* 0x000000ffffb67224 */ /* 0x000fe400078e00c1 */
[----:B------:R1:W-:Y:S05]  /*58d0*/  MUFU.EX2 R193, R5 ;  /* 0x0000000500c17308 */ /* 0x0003ea0000000800 */
[----:B------:R-:W-:Y:S01]  /*58e0*/  HMMA.16816.F32 R104, R8, R22, R32 ;  /* 0x000000160868723c */ /* 0x000fe20000001820 */
[----:B------:R-:W2:Y:S01]  /*58f0*/  LDSM.16.MT88.4 R20, [R229+0x1800] ;  /* 0x00180000e514783b */ /* 0x000ea20000004200 */
[----:B------:R-:W-:-:S06]  /*5900*/  IMAD.MOV.U32 R156, RZ, RZ, R128 ;  /* 0x000000ffff9c7224 */ /* 0x000fcc00078e0080 */
[----:B------:R-:W-:Y:S01]  /*5910*/  HMMA.16816.F32 R72, R8, R18, R52 ;  /* 0x000000120848723c */ /* 0x000fe20000001834 */
[----:B------:R-:W2:Y:S01]  /*5920*/  LDSM.16.MT88.4 R16, [R233+0x1800] ;  /* 0x00180000e910783b */ /* 0x000ea20000004200 */
[----:B-1----:R-:W-:-:S06]  /*5930*/  FFMA.FTZ R5, R183, c[0x0][0x2d0], -R4 ;  /* 0x0000b400b7057a23 */ /* 0x002fcc0000010804 */
[----:B------:R-:W-:Y:S01]  /*5940*/  HMMA.16816.F32 R40, R8, R14, R28 ;  /* 0x0000000e0828723c */ /* 0x000fe2000000181c */
[----:B------:R-:W1:Y:S01]  /*5950*/  LDSM.16.MT88.4 R12, [R230+0x1800] ;  /* 0x00180000e60c783b */ /* 0x000e620000004200 */
[----:B------:R-:W-:-:S06]  /*5960*/  IMAD.MOV.U32 R128, RZ, RZ, R195 ;  /* 0x000000ffff807224 */ /* 0x000fcc00078e00c3 */
[C---:B------:R-:W-:Y:S01]  /*5970*/  HMMA.16816.F32 R32, R8.reuse, R24, R60 ;  /* 0x000000180820723c */ /* 0x040fe2000000183c */
[----:B------:R3:W-:Y:S07]  /*5980*/  MUFU.EX2 R195, R5 ;  /* 0x0000000500c37308 */ /* 0x0007ee0000000800 */
[----:B------:R-:W-:Y:S01]  /*5990*/  HMMA.16816.F32 R28, R8, R26, R36 ;  /* 0x0000001a081c723c */ /* 0x000fe20000001824 */
[----:B------:R-:W1:Y:S01]  /*59a0*/  LDSM.16.MT88.4 R24, [R232+0x1800] ;  /* 0x00180000e818783b */ /* 0x000e620000004200 */
[----:B---3--:R-:W-:-:S02]  /*59b0*/  FFMA.FTZ R5, R184, c[0x0][0x2d0], -R4 ;  /* 0x0000b400b8057a23 */ /* 0x008fc40000010804 */
[----:B------:R-:W-:Y:S02]  /*59c0*/  IMAD.MOV.U32 R184, RZ, RZ, R197 ;  /* 0x000000ffffb87224 */ /* 0x000fe400078e00c5 */
[----:B------:R3:W-:Y:S01]  /*59d0*/  MUFU.EX2 R197, R5 ;  /* 0x0000000500c57308 */ /* 0x0007e20000000800 */
[----:B------:R-:W-:Y:S02]  /*59e0*/  IMAD.MOV.U32 R157, RZ, RZ, R198 ;  /* 0x000000ffff9d7224 */ /* 0x000fe400078e00c6 */
[----:B------:R-:W-:Y:S02]  /*59f0*/  IMAD.MOV.U32 R149, RZ, RZ, R191 ;  /* 0x000000ffff957224 */ /* 0x000fe400078e00bf */
[----:B---3--:R-:W-:-:S04]  /*5a00*/  FFMA.FTZ R5, R185, c[0x0][0x2d0], -R4 ;  /* 0x0000b400b9057a23 */ /* 0x008fc80000010804 */
[----:B------:R3:W-:Y:S01]  /*5a10*/  MUFU.EX2 R198, R5 ;  /* 0x0000000500c67308 */ /* 0x0007e20000000800 */
[----:B------:R-:W-:Y:S01]  /*5a20*/  F2FP.PACK_AB R8, R208, R206 ;  /* 0x000000ced008723e */ /* 0x000fe200000000ff */
[----:B---3--:R-:W-:-:S06]  /*5a30*/  FFMA.FTZ R5, R140, c[0x0][0x2d0], -R0 ;  /* 0x0000b4008c057a23 */ /* 0x008fcc0000010800 */
[----:B------:R3:W-:Y:S01]  /*5a40*/  MUFU.EX2 R191, R5 ;  /* 0x0000000500bf7308 */ /* 0x0007e20000000800 */
[----:B------:R-:W-:Y:S02]  /*5a50*/  MOV R140, R192 ;  /* 0x000000c0008c7202 */ /* 0x000fe40000000f00 */
[----:B------:R-:W-:Y:S02]  /*5a60*/  F2FP.PACK_AB R9, R202, R205 ;  /* 0x000000cdca09723e */ /* 0x000fe400000000ff */
[----:B------:R-:W-:Y:S01]  /*5a70*/  F2FP.PACK_AB R10, R210, R209 ;  /* 0x000000d1d20a723e */ /* 0x000fe200000000ff */
[----:B---3--:R-:W-:Y:S02]  /*5a80*/  FFMA.FTZ R5, R177, c[0x0][0x2d0], -R3 ;  /* 0x0000b400b1057a23 */ /* 0x008fe40000010803 */
[----:B------:R-:W-:Y:S02]  /*5a90*/  IMAD.MOV.U32 R177, RZ, RZ, R190 ;  /* 0x000000ffffb17224 */ /* 0x000fe400078e00be */
[----:B------:R3:W-:Y:S01]  /*5aa0*/  MUFU.EX2 R190, R5 ;  /* 0x0000000500be7308 */ /* 0x0007e20000000800 */
[----:B--2---:R-:W-:Y:S01]  /*5ab0*/  F2FP.PACK_AB R11, R204, R203 ;  /* 0x000000cbcc0b723e */ /* 0x004fe200000000ff */
[----:B------:R-:W-:-:S02]  /*5ac0*/  IMAD.MOV.U32 R185, RZ, RZ, R194 ;  /* 0x000000ffffb97224 */ /* 0x000fc400078e00c2 */
[----:B------:R-:W-:Y:S02]  /*5ad0*/  IMAD.MOV.U32 R124, RZ, RZ, R68 ;  /* 0x000000ffff7c7224 */ /* 0x000fe400078e0044 */
[----:B---3--:R-:W-:-:S04]  /*5ae0*/  FFMA.FTZ R5, R176, c[0x0][0x2d0], -R3 ;  /* 0x0000b400b0057a23 */ /* 0x008fc80000010803 */
[----:B------:R2:W3:Y:S01]  /*5af0*/  MUFU.EX2 R192, R5 ;  /* 0x0000000500c07308 */ /* 0x0004e20000000800 */
[----:B------:R-:W-:Y:S01]  /*5b00*/  HMMA.16816.F32 R112, R8, R20, R56 ;  /* 0x000000140870723c */ /* 0x000fe20000001838 */
[----:B------:R-:W-:-:S07]  /*5b10*/  IMAD.MOV.U32 R68, RZ, RZ, R196 ;  /* 0x000000ffff447224 */ /* 0x000fce00078e00c4 */
[----:B------:R-:W-:Y:S01]  /*5b20*/  HMMA.16816.F32 R108, R8, R22, R44 ;  /* 0x00000016086c723c */ /* 0x000fe2000000182c */
[----:B--2---:R-:W-:-:S07]  /*5b30*/  FFMA.FTZ R5, R181, c[0x0][0x2d0], -R3 ;  /* 0x0000b400b5057a23 */ /* 0x004fce0000010803 */
[C---:B------:R-:W-:Y:S01]  /*5b40*/  HMMA.16816.F32 R60, R8.reuse, R16, R48 ;  /* 0x00000010083c723c */ /* 0x040fe20000001830 */
[----:B------:R2:W-:Y:S07]  /*5b50*/  MUFU.EX2 R194, R5 ;  /* 0x0000000500c27308 */ /* 0x0005ee0000000800 */
[----:B------:R-:W-:Y:S01]  /*5b60*/  HMMA.16816.F32 R56, R8, R18, R76 ;  /* 0x000000120838723c */ /* 0x000fe2000000184c */
[----:B------:R-:W-:-:S07]  /*5b70*/  IMAD.MOV.U32 R154, RZ, RZ, R189 ;  /* 0x000000ffff9a7224 */ /* 0x000fce00078e00bd */
[----:B-1----:R-:W-:Y:S01]  /*5b80*/  HMMA.16816.F32 R52, R8, R12, R84 ;  /* 0x0000000c0834723c */ /* 0x002fe20000001854 */
[----:B--2---:R-:W-:-:S04]  /*5b90*/  FFMA.FTZ R5, R180, c[0x0][0x2d0], -R3 ;  /* 0x0000b400b4057a23 */ /* 0x004fc80000010803 */
        /* <DEDUP_REMOVED lines=8> */
[----:B----4-:R-:W-:Y:S01]  /*5c20*/  F2FP.PACK_AB R11, R199, R200 ;  /* 0x000000c8c70b723e */ /* 0x010fe200000000ff */
[----:B------:R1:W-:Y:S01]  /*5c30*/  MUFU.EX2 R189, R5 ;  /* 0x0000000500bd7308 */ /* 0x0003e20000000800 */
[----:B------:R-:W-:-:S05]  /*5c40*/  IMAD.MOV.U32 R183, RZ, RZ, R138 ;  /* 0x000000ffffb77224 */ /* 0x000fca00078e008a */
[C---:B------:R-:W-:Y:S08]  /*5c50*/  HMMA.16816.F32 R88, R8.reuse, R18, R72 ;  /* 0x000000120858723c */ /* 0x040ff00000001848 */
[----:B------:R-:W-:Y:S01]  /*5c60*/  HMMA.16816.F32 R100, R8, R20, R100 ;  /* 0x000000140864723c */ /* 0x000fe20000001864 */
[----:B-1----:R-:W-:-:S04]  /*5c70*/  FFMA.FTZ R5, R173, c[0x0][0x2d0], -R2 ;  /* 0x0000b400ad057a23 */ /* 0x002fc80000010802 */
[----:B------:R1:W2:Y:S03]  /*5c80*/  MUFU.EX2 R138, R5 ;  /* 0x00000005008a7308 */ /* 0x0002a60000000800 */
[C---:B------:R-:W-:Y:S01]  /*5c90*/  HMMA.16816.F32 R104, R8.reuse, R22, R104 ;  /* 0x000000160868723c */ /* 0x040fe20000001868 */
[----:B------:R-:W4:Y:S07]  /*5ca0*/  LDSM.16.MT88.4 R20, [R229+0x2000] ;  /* 0x00200000e514783b */ /* 0x000f2e0000004200 */
[C---:B------:R-:W-:Y:S08]  /*5cb0*/  HMMA.16816.F32 R84, R8.reuse, R12, R64 ;  /* 0x0000000c0854723c */ /* 0x040ff00000001840 */
[----:B------:R-:W-:Y:S01]  /*5cc0*/  HMMA.16816.F32 R72, R8, R14, R40 ;  /* 0x0000000e0848723c */ /* 0x000fe20000001828 */
[----:B------:R-:W2:Y:S01]  /*5cd0*/  LDSM.16.MT88.4 R12, [R230+0x2000] ;  /* 0x00200000e60c783b */ /* 0x000ea20000004200 */
[----:B-1----:R-:W-:-:S06]  /*5ce0*/  FFMA.FTZ R5, R174, c[0x0][0x2d0], -R2 ;  /* 0x0000b400ae057a23 */ /* 0x002fcc0000010802 */
[C---:B------:R-:W-:Y:S01]  /*5cf0*/  HMMA.16816.F32 R96, R8.reuse, R16, R80 ;  /* 0x000000100860723c */ /* 0x040fe20000001850 */
[----:B------:R-:W1:Y:S01]  /*5d00*/  LDSM.16.MT88.4 R16, [R233+0x2000] ;  /* 0x00200000e910783b */ /* 0x000e620000004200 */
[----:B------:R3:W-:Y:S06]  /*5d10*/  MUFU.EX2 R139, R5 ;  /* 0x00000005008b7308 */ /* 0x0007ec0000000800 */
[C---:B------:R-:W-:Y:S08]  /*5d20*/  HMMA.16816.F32 R32, R8.reuse, R24, R32 ;  /* 0x000000180820723c */ /* 0x040ff00000001820 */
[----:B------:R-:W-:Y:S01]  /*5d30*/  HMMA.16816.F32 R28, R8, R26, R28 ;  /* 0x0000001a081c723c */ /* 0x000fe2000000181c */
[----:B------:R-:W1:Y:S01]  /*5d40*/  LDSM.16.MT88.4 R24, [R232+0x2000] ;  /* 0x00200000e818783b */ /* 0x000e620000004200 */
[----:B---3--:R-:W-:-:S02]  /*5d50*/  FFMA.FTZ R5, R172, c[0x0][0x2d0], -R2 ;  /* 0x0000b400ac057a23 */ /* 0x008fc40000010802 */
[----:B------:R-:W-:Y:S02]  /*5d60*/  IMAD.MOV.U32 R176, RZ, RZ, R188 ;  /* 0x000000ffffb07224 */ /* 0x000fe400078e00bc */
[----:B------:R3:W1:Y:S01]  /*5d70*/  MUFU.EX2 R188, R5 ;  /* 0x0000000500bc7308 */ /* 0x0006620000000800 */
[----:B------:R-:W-:Y:S02]  /*5d80*/  IMAD.MOV.U32 R159, RZ, RZ, R134 ;  /* 0x000000ffff9f7224 */ /* 0x000fe400078e0086 */
[----:B------:R-:W-:Y:S02]  /*5d90*/  IMAD.MOV.U32 R158, RZ, RZ, R133 ;  /* 0x000000ffff9e7224 */ /* 0x000fe400078e0085 */
[----:B---3--:R-:W-:-:S04]  /*5da0*/  FFMA.FTZ R5, R142, c[0x0][0x2d0], -R0 ;  /* 0x0000b4008e057a23 */ /* 0x008fc80000010800 */
[----:B------:R3:W1:Y:S01]  /*5db0*/  MUFU.EX2 R134, R5 ;  /* 0x0000000500867308 */ /* 0x0006620000000800 */
[----:B------:R-:W-:Y:S02]  /*5dc0*/  IMAD.MOV.U32 R125, RZ, RZ, R132 ;  /* 0x000000ffff7d7224 */ /* 0x000fe400078e0084 */
[----:B---3--:R-:W-:-:S05]  /*5dd0*/  FFMA.FTZ R5, R141, c[0x0][0x2d0], -R0 ;  /* 0x0000b4008d057a23 */ /* 0x008fca0000010800 */
[----:B------:R3:W-:Y:S01]  /*5de0*/  MUFU.EX2 R133, R5 ;  /* 0x0000000500857308 */ /* 0x0007e20000000800 */
[----:B------:R-:W-:Y:S02]  /*5df0*/  F2FP.PACK_AB R8, R192, R190 ;  /* 0x000000bec008723e */ /* 0x000fe400000000ff */
[----:B--2---:R-:W-:Y:S02]  /*5e00*/  F2FP.PACK_AB R9, R138, R189 ;  /* 0x000000bd8a09723e */ /* 0x004fe400000000ff */
[----:B------:R-:W-:Y:S01]  /*5e10*/  F2FP.PACK_AB R10, R196, R194 ;  /* 0x000000c2c40a723e */ /* 0x000fe200000000ff */
[----:B---3--:R-:W-:-:S04]  /*5e20*/  FFMA.FTZ R5, R143, c[0x0][0x2d0], -R0 ;  /* 0x0000b4008f057a23 */ /* 0x008fc80000010800 */
[----:B------:R2:W3:Y:S01]  /*5e30*/  MUFU.EX2 R132, R5 ;  /* 0x0000000500847308 */ /* 0x0004e20000000800 */
[----:B-1----:R-:W-:-:S07]  /*5e40*/  F2FP.PACK_AB R11, R188, R139 ;  /* 0x0000008bbc0b723e */ /* 0x002fce00000000ff */
[C---:B----4-:R-:W-:Y:S08]  /*5e50*/  HMMA.16816.F32 R120, R8.reuse, R20, R112 ;  /* 0x000000140878723c */ /* 0x050ff00000001870 */
[----:B------:R-:W-:Y:S01]  /*5e60*/  HMMA.16816.F32 R116, R8, R22, R108 ;  /* 0x000000160874723c */ /* 0x000fe2000000186c */
[----:B--2---:R-:W-:-:S07]  /*5e70*/  FFMA.FTZ R5, R176, c[0x0][0x2d0], -R4 ;  /* 0x0000b400b0057a23 */ /* 0x004fce0000010804 */
[----:B------:R-:W-:Y:S01]  /*5e80*/  HMMA.16816.F32 R92, R8, R12, R52 ;  /* 0x0000000c085c723c */ /* 0x000fe20000001834 */
[----:B------:R-:W-:-:S07]  /*5e90*/  IMAD.MOV.U32 R176, RZ, RZ, R177 ;  /* 0x000000ffffb07224 */ /* 0x000fce00078e00b1 */
[----:B------:R-:W-:Y:S01]  /*5ea0*/  HMMA.16816.F32 R112, R8, R16, R60 ;  /* 0x000000100870723c */ /* 0x000fe2000000183c */
[----:B------:R-:W-:-:S07]  /*5eb0*/  IMAD.MOV.U32 R177, RZ, RZ, R140 ;  /* 0x000000ffffb17224 */ /* 0x000fce00078e008c */
[C---:B------:R-:W-:Y:S08]  /*5ec0*/  HMMA.16816.F32 R108, R8.reuse, R18, R56 ;  /* 0x00000012086c723c */ /* 0x040ff00000001838 */
[C---:B------:R-:W-:Y:S08]  /*5ed0*/  HMMA.16816.F32 R80, R8.reuse, R14, R48 ;  /* 0x0000000e0850723c */ /* 0x040ff00000001830 */
[C---:B------:R-:W-:Y:S08]  /*5ee0*/  HMMA.16816.F32 R76, R8.reuse, R24, R44 ;  /* 0x00000018084c723c */ /* 0x040ff0000000182c */
[----:B------:R-:W-:Y:S07]  /*5ef0*/  HMMA.16816.F32 R52, R8, R26, R36 ;  /* 0x0000001a0834723c */ /* 0x000fee0000001824 */
[----:B------:R-:W-:-:S02]  /*5f00*/  F2FP.PACK_AB R8, R195, R193 ;  /* 0x000000c1c308723e */ /* 0x000fc400000000ff */
[----:B------:R-:W-:Y:S02]  /*5f10*/  F2FP.PACK_AB R9, R134, R191 ;  /* 0x000000bf8609723e */ /* 0x000fe400000000ff */
[----:B------:R-:W-:Y:S02]  /*5f20*/  F2FP.PACK_AB R10, R198, R197 ;  /* 0x000000c5c60a723e */ /* 0x000fe400000000ff */
[----:B---3--:R-:W-:Y:S01]  /*5f30*/  F2FP.PACK_AB R11, R132, R133 ;  /* 0x00000085840b723e */ /* 0x008fe200000000ff */
[----:B------:R-:W-:Y:S02]  /*5f40*/  IMAD.MOV.U32 R140, RZ, RZ, R185 ;  /* 0x000000ffff8c7224 */ /* 0x000fe400078e00b9 */
[----:B------:R-:W-:-:S04]  /*5f50*/  IMAD.MOV.U32 R185, RZ, RZ, R184 ;  /* 0x000000ffffb97224 */ /* 0x000fc800078e00b8 */
[C---:B------:R-:W-:Y:S01]  /*5f60*/  HMMA.16816.F32 R48, R8.reuse, R16, R96 ;  /* 0x000000100830723c */ /* 0x040fe20000001860 */
[----:B------:R1:W-:Y:S01]  /*5f70*/  MUFU.EX2 R98, R5 ;  /* 0x0000000500627308 */ /* 0x0003e20000000800 */
[----:B------:R-:W-:Y:S02]  /*5f80*/  IMAD.MOV.U32 R184, RZ, RZ, R183 ;  /* 0x000000ffffb87224 */ /* 0x000fe400078e00b7 */
[----:B------:R-:W-:Y:S02]  /*5f90*/  IMAD.MOV.U32 R183, RZ, RZ, R182 ;  /* 0x000000ffffb77224 */ /* 0x000fe400078e00b6 */
[----:B------:R-:W-:Y:S02]  /*5fa0*/  IMAD.MOV.U32 R182, RZ, RZ, R126 ;  /* 0x000000ffffb67224 */ /* 0x000fe400078e007e */
[----:B------:R-:W-:Y:S01]  /*5fb0*/  IMAD.MOV.U32 R126, RZ, RZ, R125 ;  /* 0x000000ffff7e7224 */ /* 0x000fe200078e007d */
[----:B------:R-:W-:Y:S01]  /*5fc0*/  HMMA.16816.F32 R64, R8, R20, R100 ;  /* 0x000000140840723c */ /* 0x000fe20000001864 */
[----:B------:R-:W-:-:S02]  /*5fd0*/  IMAD.MOV.U32 R125, RZ, RZ, R127 ;  /* 0x000000ffff7d7224 */ /* 0x000fc400078e007f */
[----:B-1----:R-:W-:Y:S02]  /*5fe0*/  FFMA.FTZ R5, R176, c[0x0][0x2d0], -R3 ;  /* 0x0000b400b0057a23 */ /* 0x002fe40000010803 */
[----:B------:R-:W-:Y:S01]  /*5ff0*/  IMAD.MOV.U32 R176, RZ, RZ, R177 ;  /* 0x000000ffffb07224 */ /* 0x000fe200078e00b1 */
[----:B------:R-:W-:Y:S01]  /*6000*/  MOV R177, R140 ;  /* 0x0000008c00b17202 */ /* 0x000fe20000000f00 */
[----:B------:R1:W-:Y:S01]  /*6010*/  MUFU.EX2 R99, R5 ;  /* 0x0000000500637308 */ /* 0x0003e20000000800 */
[----:B------:R-:W-:Y:S02]  /*6020*/  IMAD.MOV.U32 R140, RZ, RZ, R185 ;  /* 0x000000ffff8c7224 */ /* 0x000fe400078e00b9 */
[----:B------:R-:W-:Y:S02]  /*6030*/  IMAD.MOV.U32 R185, RZ, RZ, R184 ;  /* 0x000000ffffb97224 */ /* 0x000fe400078e00b8 */
[----:B------:R-:W-:Y:S02]  /*6040*/  IMAD.MOV.U32 R127, RZ, RZ, R144 ;  /* 0x000000ffff7f7224 */ /* 0x000fe400078e0090 */
[----:B------:R-:W-:-:S02]  /*6050*/  IMAD.MOV.U32 R184, RZ, RZ, R183 ;  /* 0x000000ffffb87224 */ /* 0x000fc400078e00b7 */
[----:B------:R-:W-:Y:S02]  /*6060*/  IMAD.MOV.U32 R144, RZ, RZ, R145 ;  /* 0x000000ffff907224 */ /* 0x000fe400078e0091 */
[----:B------:R-:W-:Y:S02]  /*6070*/  IMAD.MOV.U32 R183, RZ, RZ, R182 ;  /* 0x000000ffffb77224 */ /* 0x000fe400078e00b6 */
[----:B-1----:R-:W-:Y:S02]  /*6080*/  FFMA.FTZ R5, R176, c[0x0][0x2d0], -R3 ;  /* 0x0000b400b0057a23 */ /* 0x002fe40000010803 */
[----:B------:R-:W-:Y:S02]  /*6090*/  IMAD.MOV.U32 R145, RZ, RZ, R151 ;  /* 0x000000ffff917224 */ /* 0x000fe400078e0097 */
[----:B------:R1:W2:Y:S01]  /*60a0*/  MUFU.EX2 R101, R5 ;  /* 0x0000000500657308 */ /* 0x0002a20000000800 */
[----:B------:R-:W-:Y:S02]  /*60b0*/  IMAD.MOV.U32 R182, RZ, RZ, R126 ;  /* 0x000000ffffb67224 */ /* 0x000fe400078e007e */
[----:B------:R-:W-:-:S02]  /*60c0*/  IMAD.MOV.U32 R126, RZ, RZ, R125 ;  /* 0x000000ffff7e7224 */ /* 0x000fc400078e007d */
[----:B------:R-:W-:Y:S02]  /*60d0*/  IMAD.MOV.U32 R125, RZ, RZ, R127 ;  /* 0x000000ffff7d7224 */ /* 0x000fe400078e007f */
[----:B------:R-:W-:Y:S02]  /*60e0*/  IMAD.MOV.U32 R151, RZ, RZ, R150 ;  /* 0x000000ffff977224 */ /* 0x000fe400078e0096 */
[----:B------:R-:W-:Y:S02]  /*60f0*/  IMAD.MOV.U32 R127, RZ, RZ, R144 ;  /* 0x000000ffff7f7224 */ /* 0x000fe400078e0090 */
[----:B------:R-:W-:Y:S02]  /*6100*/  IMAD.MOV.U32 R150, RZ, RZ, R148 ;  /* 0x000000ffff967224 */ /* 0x000fe400078e0094 */
[----:B-1----:R-:W-:Y:S02]  /*6110*/  FFMA.FTZ R5, R177, c[0x0][0x2d0], -R3 ;  /* 0x0000b400b1057a23 */ /* 0x002fe40000010803 */
        /* <DEDUP_REMOVED lines=11> */
[----:B------:R-:W-:Y:S01]  /*61d0*/  HMMA.16816.F32 R40, R8, R12, R84 ;  /* 0x0000000c0828723c */ /* 0x000fe20000001854 */
[----:B------:R-:W-:Y:S02]  /*61e0*/  IMAD.MOV.U32 R145, RZ, RZ, R151 ;  /* 0x000000ffff917224 */ /* 0x000fe400078e0097 */
[----:B------:R-:W-:-:S02]  /*61f0*/  IMAD.MOV.U32 R126, RZ, RZ, R125 ;  /* 0x000000ffff7e7224 */ /* 0x000fc400078e007d */
[----:B------:R-:W-:Y:S02]  /*6200*/  IMAD.MOV.U32 R151, RZ, RZ, R150 ;  /* 0x000000ffff977224 */ /* 0x000fe400078e0096 */
[----:B------:R-:W-:Y:S01]  /*6210*/  IMAD.MOV.U32 R125, RZ, RZ, R127 ;  /* 0x000000ffff7d7224 */ /* 0x000fe200078e007f */
[----:B------:R-:W-:Y:S01]  /*6220*/  HMMA.16816.F32 R84, R8, R24, R32 ;  /* 0x000000180854723c */ /* 0x000fe20000001820 */
[----:B------:R-:W-:Y:S01]  /*6230*/  IMAD.MOV.U32 R140, RZ, RZ, R185 ;  /* 0x000000ffff8c7224 */ /* 0x000fe200078e00b9 */
[----:B------:R-:W-:Y:S01]  /*6240*/  MOV R127, R144 ;  /* 0x00000090007f7202 */ /* 0x000fe20000000f00 */
[----:B------:R-:W-:Y:S02]  /*6250*/  IMAD.MOV.U32 R150, RZ, RZ, R148 ;  /* 0x000000ffff967224 */ /* 0x000fe400078e0094 */
[----:B------:R-:W-:Y:S02]  /*6260*/  IMAD.MOV.U32 R185, RZ, RZ, R184 ;  /* 0x000000ffffb97224 */ /* 0x000fe400078e00b8 */
[----:B------:R-:W-:-:S02]  /*6270*/  IMAD.MOV.U32 R148, RZ, RZ, R155 ;  /* 0x000000ffff947224 */ /* 0x000fc400078e009b */
[----:B------:R-:W-:Y:S02]  /*6280*/  IMAD.MOV.U32 R184, RZ, RZ, R183 ;  /* 0x000000ffffb87224 */ /* 0x000fe400078e00b7 */
[----:B------:R-:W-:Y:S01]  /*6290*/  FFMA.FTZ R35, R176, c[0x0][0x2d0], -R4 ;  /* 0x0000b400b0237a23 */ /* 0x000fe20000010804 */
[----:B------:R-:W-:Y:S01]  /*62a0*/  MOV R176, R177 ;  /* 0x000000b100b07202 */ /* 0x000fe20000000f00 */
        /* <DEDUP_REMOVED lines=35> */
[----:B------:R-:W-:Y:S01]  /*64e0*/  IMAD.MOV.U32 R182, RZ, RZ, R126 ;  /* 0x000000ffffb67224 */ /* 0x000fe200078e007e */
[C---:B------:R-:W-:Y:S01]  /*64f0*/  HMMA.16816.F32 R60, R8.reuse, R22, R104 ;  /* 0x00000016083c723c */ /* 0x040fe20000001868 */
[----:B------:R-:W-:Y:S01]  /*6500*/  IMAD.MOV.U32 R148, RZ, RZ, R149 ;  /* 0x000000ffff947224 */ /* 0x000fe200078e0095 */
[----:B------:R-:W1:Y:S01]  /*6510*/  LDSM.16.MT88.4 R20, [R229+0x2800] ;  /* 0x00280000e514783b */ /* 0x000e620000004200 */
[----:B------:R-:W-:Y:S01]  /*6520*/  IMAD.MOV.U32 R126, RZ, RZ, R125 ;  /* 0x000000ffff7e7224 */ /* 0x000fe200078e007d */
[----:B------:R-:W-:Y:S01]  /*6530*/  MOV R125, R127 ;  /* 0x0000007f007d7202 */ /* 0x000fe20000000f00 */
[----:B------:R-:W-:Y:S02]  /*6540*/  IMAD.MOV.U32 R149, RZ, RZ, R68 ;  /* 0x000000ffff957224 */ /* 0x000fe400078e0044 */
[--C-:B------:R-:W-:Y:S01]  /*6550*/  FFMA.FTZ R6, R241, c[0x0][0x2d0], -R4.reuse ;  /* 0x0000b400f1067a23 */ /* 0x100fe20000010804 */
[----:B------:R-:W-:Y:S01]  /*6560*/  HMMA.16816.F32 R44, R8, R18, R88 ;  /* 0x00000012082c723c */ /* 0x000fe20000001858 */
[--C-:B------:R-:W-:Y:S01]  /*6570*/  FFMA.FTZ R34, R239, c[0x0][0x2d0], -R4.reuse ;  /* 0x0000b400ef227a23 */ /* 0x100fe20000010804 */
[----:B------:R-:W3:Y:S01]  /*6580*/  LDSM.16.MT88.4 R16, [R233+0x2800] ;  /* 0x00280000e910783b */ /* 0x000ee20000004200 */
[----:B------:R-:W-:-:S02]  /*6590*/  FFMA.FTZ R68, R238, c[0x0][0x2d0], -R4 ;  /* 0x0000b400ee447a23 */ /* 0x000fc40000010804 */
[--C-:B------:R-:W-:Y:S02]  /*65a0*/  FFMA.FTZ R100, R235, c[0x0][0x2d0], -R4.reuse ;  /* 0x0000b400eb647a23 */ /* 0x100fe40000010804 */
[--C-:B------:R-:W-:Y:S02]  /*65b0*/  FFMA.FTZ R89, R236, c[0x0][0x2d0], -R4.reuse ;  /* 0x0000b400ec597a23 */ /* 0x100fe40000010804 */
[----:B------:R-:W-:Y:S02]  /*65c0*/  FFMA.FTZ R104, R234, c[0x0][0x2d0], -R4 ;  /* 0x0000b400ea687a23 */ /* 0x000fe40000010804 */
[----:B------:R-:W-:Y:S02]  /*65d0*/  IMAD.MOV.U32 R127, RZ, RZ, R144 ;  /* 0x000000ffff7f7224 */ /* 0x000fe400078e0090 */
[----:B------:R-:W-:Y:S02]  /*65e0*/  IMAD.MOV.U32 R144, RZ, RZ, R145 ;  /* 0x000000ffff907224 */ /* 0x000fe400078e0091 */
[----:B------:R-:W-:-:S02]  /*65f0*/  FFMA.FTZ R4, R181, c[0x0][0x2d0], -R2 ;  /* 0x0000b400b5047a23 */ /* 0x000fc40000010802 */
[----:B------:R-:W-:Y:S02]  /*6600*/  IMAD.MOV.U32 R145, RZ, RZ, R151 ;  /* 0x000000ffff917224 */ /* 0x000fe400078e0097 */
[----:B------:R-:W-:Y:S01]  /*6610*/  IMAD.MOV.U32 R181, RZ, RZ, R185 ;  /* 0x000000ffffb57224 */ /* 0x000fe200078e00b9 */
[C---:B------:R-:W-:Y:S01]  /*6620*/  HMMA.16816.F32 R56, R8.reuse, R14, R72 ;  /* 0x0000000e0838723c */ /* 0x040fe20000001848 */
[----:B------:R-:W-:Y:S01]  /*6630*/  IMAD.MOV.U32 R151, RZ, RZ, R150 ;  /* 0x000000ffff977224 */ /* 0x000fe200078e0096 */
[----:B------:R-:W4:Y:S01]  /*6640*/  LDSM.16.MT88.4 R12, [R230+0x2800] ;  /* 0x00280000e60c783b */ /* 0x000f220000004200 */
[----:B------:R-:W-:Y:S02]  /*6650*/  IMAD.MOV.U32 R185, RZ, RZ, R184 ;  /* 0x000000ffffb97224 */ /* 0x000fe400078e00b8 */
[----:B------:R-:W-:Y:S02]  /*6660*/  IMAD.MOV.U32 R150, RZ, RZ, R148 ;  /* 0x000000ffff967224 */ /* 0x000fe400078e0094 */
[----:B------:R-:W-:Y:S01]  /*6670*/  IMAD.MOV.U32 R184, RZ, RZ, R183 ;  /* 0x000000ffffb87224 */ /* 0x000fe200078e00b7 */
[----:B------:R-:W-:Y:S01]  /*6680*/  HMMA.16816.F32 R72, R8, R26, R28 ;  /* 0x0000001a0848723c */ /* 0x000fe2000000181c */
[----:B------:R-:W-:Y:S01]  /*6690*/  IMAD.MOV.U32 R148, RZ, RZ, R149 ;  /* 0x000000ffff947224 */ /* 0x000fe200078e0095 */
[----:B------:R-:W1:Y:S01]  /*66a0*/  LDSM.16.MT88.4 R8, [R232+0x2800] ;  /* 0x00280000e808783b */ /* 0x000e620000004200 */
        /* <DEDUP_REMOVED lines=8> */
[----:B------:R-:W-:Y:S01]  /*6730*/  MOV R149, R124 ;  /* 0x0000007c00957202 */ /* 0x000fe20000000f00 */
[----:B------:R-:W-:Y:S02]  /*6740*/  IMAD.MOV.U32 R124, RZ, RZ, R128 ;  /* 0x000000ffff7c7224 */ /* 0x000fe400078e0080 */
[--C-:B------:R-:W-:Y:S02]  /*6750*/  FFMA.FTZ R33, R168, c[0x0][0x2d0], -R0.reuse ;  /* 0x0000b400a8217a23 */ /* 0x100fe40000010800 */
[--C-:B------:R-:W-:Y:S02]  /*6760*/  FFMA.FTZ R32, R167, c[0x0][0x2d0], -R0.reuse ;  /* 0x0000b400a7207a23 */ /* 0x100fe40000010800 */
[--C-:B------:R-:W-:Y:S02]  /*6770*/  FFMA.FTZ R25, R164, c[0x0][0x2d0], -R0.reuse ;  /* 0x0000b400a4197a23 */ /* 0x100fe40000010800 */
[----:B------:R-:W-:-:S02]  /*6780*/  FFMA.FTZ R24, R165, c[0x0][0x2d0], -R0 ;  /* 0x0000b400a5187a23 */ /* 0x000fc40000010800 */
[--C-:B------:R-:W-:Y:S02]  /*6790*/  FFMA.FTZ R105, R163, c[0x0][0x2d0], -R0.reuse ;  /* 0x0000b400a3697a23 */ /* 0x100fe40000010800 */
[--C-:B------:R-:W-:Y:S02]  /*67a0*/  FFMA.FTZ R106, R162, c[0x0][0x2d0], -R0.reuse ;  /* 0x0000b400a26a7a23 */ /* 0x100fe40000010800 */
[--C-:B------:R-:W-:Y:S02]  /*67b0*/  FFMA.FTZ R107, R161, c[0x0][0x2d0], -R0.reuse ;  /* 0x0000b400a16b7a23 */ /* 0x100fe40000010800 */
[----:B------:R-:W-:Y:S02]  /*67c0*/  FFMA.FTZ R128, R147, c[0x0][0x2d0], -R0 ;  /* 0x0000b40093807a23 */ /* 0x000fe40000010800 */
[----:B------:R-:W-:Y:S02]  /*67d0*/  IMAD.MOV.U32 R176, RZ, RZ, R125 ;  /* 0x000000ffffb07224 */ /* 0x000fe400078e007d */
[----:B------:R-:W-:-:S02]  /*67e0*/  FFMA.FTZ R0, R180, c[0x0][0x2d0], -R2 ;  /* 0x0000b400b4007a23 */ /* 0x000fc40000010802 */
[----:B------:R-:W-:Y:S01]  /*67f0*/  IMAD.MOV.U32 R125, RZ, RZ, R144 ;  /* 0x000000ffff7d7224 */ /* 0x000fe200078e0090 */
[----:B------:R1:W-:Y:S01]  /*6800*/  MUFU.EX2 R102, R5 ;  /* 0x0000000500667308 */ /* 0x0003e20000000800 */
[----:B------:R-:W-:Y:S02]  /*6810*/  IMAD.MOV.U32 R144, RZ, RZ, R151 ;  /* 0x000000ffff907224 */ /* 0x000fe400078e0097 */
[----:B------:R-:W-:Y:S02]  /*6820*/  IMAD.MOV.U32 R151, RZ, RZ, R148 ;  /* 0x000000ffff977224 */ /* 0x000fe400078e0094 */
[----:B------:R-:W-:Y:S02]  /*6830*/  IMAD.MOV.U32 R148, RZ, RZ, R156 ;  /* 0x000000ffff947224 */ /* 0x000fe400078e009c */
[--C-:B------:R-:W-:Y:S01]  /*6840*/  FFMA.FTZ R26, R181, c[0x0][0x2d0], -R3.reuse ;  /* 0x0000b400b51a7a23 */ /* 0x100fe20000010803 */
[----:B------:R2:W-:Y:S01]  /*6850*/  MUFU.EX2 R90, R0 ;  /* 0x00000000005a7308 */ /* 0x0005e20000000800 */
[----:B------:R-:W-:-:S02]  /*6860*/  FFMA.FTZ R27, R176, c[0x0][0x2d0], -R3 ;  /* 0x0000b400b01b7a23 */ /* 0x000fc40000010803 */
[--C-:B------:R-:W-:Y:S02]  /*6870*/  FFMA.FTZ R31, R177, c[0x0][0x2d0], -R3.reuse ;  /* 0x0000b400b11f7a23 */ /* 0x100fe40000010803 */
[----:B------:R-:W-:Y:S02]  /*6880*/  FFMA.FTZ R30, R140, c[0x0][0x2d0], -R3 ;  /* 0x0000b4008c1e7a23 */ /* 0x000fe40000010803 */
[----:B------:R-:W-:Y:S02]  /*6890*/  IMAD.MOV.U32 R156, RZ, RZ, R157 ;  /* 0x000000ffff9c7224 */ /* 0x000fe400078e009d */
[----:B-1----:R-:W-:Y:S02]  /*68a0*/  FFMA.FTZ R5, R237, c[0x0][0x2d0], -R3 ;  /* 0x0000b400ed057a23 */ /* 0x002fe40000010803 */
[----:B------:R-:W-:Y:S02]  /*68b0*/  FFMA.FTZ R3, R184, c[0x0][0x2d0], -R2 ;  /* 0x0000b400b8037a23 */ /* 0x000fe40000010802 */
[----:B------:R-:W-:-:S02]  /*68c0*/  IMAD.MOV.U32 R157, RZ, RZ, R228 ;  /* 0x000000ffff9d7224 */ /* 0x000fc400078e00e4 */
[----:B--2---:R-:W-:Y:S01]  /*68d0*/  FFMA.FTZ R0, R185, c[0x0][0x2d0], -R2 ;  /* 0x0000b400b9007a23 */ /* 0x004fe20000010802 */
[----:B------:R-:W-:Y:S01]  /*68e0*/  MUFU.EX2 R103, R5 ;  /* 0x0000000500677308 */ /* 0x000fe20000000800 */
[----:B------:R-:W-:Y:S02]  /*68f0*/  IMAD.MOV.U32 R185, RZ, RZ, R156 ;  /* 0x000000ffffb97224 */ /* 0x000fe400078e009c */
[----:B------:R-:W-:Y:S02]  /*6900*/  IMAD.MOV.U32 R156, RZ, RZ, R124 ;  /* 0x000000ffff9c7224 */ /* 0x000fe400078e007c */
[----:B------:R-:W-:-:S03]  /*6910*/  IMAD.MOV.U32 R124, RZ, RZ, R157 ;  /* 0x000000ffff7c7224 */ /* 0x000fc600078e009d */
[----:B------:R-:W1:Y:S01]  /*6920*/  MUFU.EX2 R97, R4 ;  /* 0x0000000400617308 */ /* 0x000e620000000800 */
[----:B------:R-:W-:Y:S02]  /*6930*/  IMAD.MOV.U32 R157, RZ, RZ, R158 ;  /* 0x000000ffff9d7224 */ /* 0x000fe400078e009e */
[----:B------:R-:W-:-:S05]  /*6940*/  IMAD.MOV.U32 R158, RZ, RZ, R159 ;  /* 0x000000ffff9e7224 */ /* 0x000fca00078e009f */
[----:B------:R2:W-:Y:S01]  /*6950*/  MUFU.EX2 R91, R0 ;  /* 0x00000000005b7308 */ /* 0x0005e20000000800 */
[----:B------:R-:W-:-:S07]  /*6960*/  IMAD.MOV.U32 R159, RZ, RZ, R160 ;  /* 0x000000ffff9f7224 */ /* 0x000fce00078e00a0 */
[----:B------:R1:W1:Y:S01]  /*6970*/  MUFU.EX2 R96, R3 ;  /* 0x0000000300607308 */ /* 0x0002620000000800 */
[----:B------:R-:W-:Y:S02]  /*6980*/  IMAD.MOV.U32 R160, RZ, RZ, R71 ;  /* 0x000000ffffa07224 */ /* 0x000fe400078e0047 */
[----:B------:R-:W-:-:S05]  /*6990*/  FFMA.FTZ R29, R183, c[0x0][0x2d0], -R2 ;  /* 0x0000b400b71d7a23 */ /* 0x000fca0000010802 */
[----:B------:R-:W-:Y:S01]  /*69a0*/  MUFU.EX2 R71, R35 ;  /* 0x0000002300477308 */ /* 0x000fe20000000800 */
[----:B--2---:R-:W-:Y:S02]  /*69b0*/  FADD.FTZ R0, R225, R186 ;  /* 0x000000bae1007221 */ /* 0x004fe40000010000 */
[----:B-1----:R-:W-:-:S05]  /*69c0*/  FADD.FTZ R3, R146, R69 ;  /* 0x0000004592037221 */ /* 0x002fca0000010000 */
[----:B------:R1:W2:Y:S01]  /*69d0*/  MUFU.EX2 R88, R6 ;  /* 0x0000000600587308 */ /* 0x0002a20000000800 */
[--C-:B------:R-:W-:Y:S02]  /*69e0*/  FFMA.FTZ R28, R182, c[0x0][0x2d0], -R2.reuse ;  /* 0x0000b400b61c7a23 */ /* 0x100fe40000010802 */
[----:B------:R-:W-:-:S05]  /*69f0*/  FFMA.FTZ R36, R126, c[0x0][0x2d0], -R2 ;  /* 0x0000b4007e247a23 */ /* 0x000fca0000010802 */
[----:B------:R-:W-:Y:S01]  /*6a00*/  MUFU.EX2 R69, R34 ;  /* 0x0000002200457308 */ /* 0x000fe20000000800 */
[----:B------:R-:W-:Y:S02]  /*6a10*/  FFMA.FTZ R37, R125, c[0x0][0x2d0], -R2 ;  /* 0x0000b4007d257a23 */ /* 0x000fe40000010802 */
[----:B------:R-:W-:-:S05]  /*6a20*/  IMAD.MOV.U32 R153, RZ, RZ, R243 ;  /* 0x000000ffff997224 */ /* 0x000fca00078e00f3 */
[----:B------:R-:W-:Y:S01]  /*6a30*/  MUFU.EX2 R39, R33 ;  /* 0x0000002100277308 */ /* 0x000fe20000000800 */
[----:B------:R-:W-:-:S07]  /*6a40*/  FADD.FTZ R2, R170, R0 ;  /* 0x00000000aa027221 */ /* 0x000fce0000010000 */
[----:B------:R-:W1:Y:S01]  /*6a50*/  MUFU.EX2 R38, R32 ;  /* 0x0000002000267308 */ /* 0x000e620000000800 */
[----:B------:R-:W-:-:S07]  /*6a60*/  IMAD.MOV.U32 R183, RZ, RZ, R129 ;  /* 0x000000ffffb77224 */ /* 0x000fce00078e0081 */
[----:B------:R-:W-:Y:S01]  /*6a70*/  MUFU.EX2 R35, R25 ;  /* 0x0000001900237308 */ /* 0x000fe20000000800 */
[----:B------:R-:W-:-:S07]  /*6a80*/  IMAD.MOV.U32 R129, RZ, RZ, R7 ;  /* 0x000000ffff817224 */ /* 0x000fce00078e0007 */
[----:B------:R2:W2:Y:S01]  /*6a90*/  MUFU.EX2 R34, R24 ;  /* 0x0000001800227308 */ /* 0x0004a20000000800 */
[----:B------:R-:W-:Y:S01]  /*6aa0*/  F2FP.PACK_AB R4, R101, R99 ;  /* 0x000000636504723e */ /* 0x000fe200000000ff */
[----:B------:R-:W-:Y:S01]  /*6ab0*/  FADD.FTZ R0, R166, R3 ;  /* 0x00000003a6007221 */ /* 0x000fe20000010000 */
[----:B------:R-:W-:Y:S01]  /*6ac0*/  F2FP.PACK_AB R5, R90, R97 ;  /* 0x000000615a05723e */ /* 0x000fe200000000ff */
[----:B------:R-:W-:Y:S01]  /*6ad0*/  IMAD.MOV.U32 R140, RZ, RZ, R153 ;  /* 0x000000ffff8c7224 */ /* 0x000fe200078e0099 */
[----:B-1----:R-:W-:Y:S01]  /*6ae0*/  F2FP.PACK_AB R6, R103, R102 ;  /* 0x000000666706723e */ /* 0x002fe200000000ff */
[----:B------:R-:W-:Y:S01]  /*6af0*/  FADD.FTZ R2, R171, R2 ;  /* 0x00000002ab027221 */ /* 0x000fe20000010000 */
[----:B------:R-:W-:Y:S01]  /*6b00*/  F2FP.PACK_AB R7, R96, R91 ;  /* 0x0000005b6007723e */ /* 0x000fe200000000ff */
[----:B------:R-:W-:Y:S02]  /*6b10*/  IMAD.MOV.U32 R125, RZ, RZ, R145 ;  /* 0x000000ffff7d7224 */ /* 0x000fe400078e0091 */
[----:B------:R-:W-:-:S02]  /*6b20*/  IMAD.MOV.U32 R182, RZ, RZ, R127 ;  /* 0x000000ffffb67224 */ /* 0x000fc400078e007f */
[----:B------:R-:W-:Y:S02]  /*6b30*/  IMAD.MOV.U32 R184, RZ, RZ, R149 ;  /* 0x000000ffffb87224 */ /* 0x000fe400078e0095 */
[----:B------:R-:W-:Y:S02]  /*6b40*/  IMAD.MOV.U32 R155, RZ, RZ, R242 ;  /* 0x000000ffff9b7224 */ /* 0x000fe400078e00f2 */
[----:B------:R-:W-:Y:S01]  /*6b50*/  IMAD.MOV.U32 R173, RZ, RZ, R156 ;  /* 0x000000ffffad7224 */ /* 0x000fe200078e009c */
[----:B------:R-:W-:Y:S01]  /*6b60*/  MUFU.EX2 R29, R29 ;  /* 0x0000001d001d7308 */ /* 0x000fe20000000800 */
[----:B------:R-:W-:Y:S01]  /*6b70*/  IMAD.MOV.U32 R126, RZ, RZ, R144 ;  /* 0x000000ffff7e7224 */ /* 0x000fe200078e0090 */
[----:B------:R1:W5:Y:S01]  /*6b80*/  LDL.LU R243, [R1+0xac] ;  /* 0x0000ac0001f37983 */ /* 0x0003620000300800 */
[----:B------:R-:W-:Y:S02]  /*6b90*/  IMAD.MOV.U32 R145, RZ, RZ, R148 ;  /* 0x000000ffff917224 */ /* 0x000fe400078e0094 */
[----:B------:R-:W-:-:S02]  /*6ba0*/  FADD.FTZ R0, R169, R0 ;  /* 0x00000000a9007221 */ /* 0x000fc40000010000 */
[----:B------:R-:W-:Y:S01]  /*6bb0*/  FADD.FTZ R2, R140, R2 ;  /* 0x000000028c027221 */ /* 0x000fe20000010000 */
[----:B------:R-:W-:Y:S01]  /*6bc0*/  HMMA.16816.F32 R120, R4, R20, R120 ;  /* 0x000000140478723c */ /* 0x000fe20000001878 */
[----:B------:R-:W-:Y:S01]  /*6bd0*/  IMAD.MOV.U32 R127, RZ, RZ, R151 ;  /* 0x000000ffff7f7224 */ /* 0x000fe200078e0097 */
[----:B------:R-:W-:Y:S01]  /*6be0*/  MUFU.EX2 R33, R26 ;  /* 0x0000001a00217308 */ /* 0x000fe20000000800 */
[----:B------:R-:W-:Y:S01]  /*6bf0*/  IMAD.MOV.U32 R144, RZ, RZ, R150 ;  /* 0x000000ffff907224 */ /* 0x000fe200078e0096 */
[----:B------:R-:W-:Y:S01]  /*6c00*/  LDSM.16.MT88.4 R168, [R233+0x3000] ;  /* 0x00300000e9a8783b */ /* 0x000fe20000004200 */
[----:B--2---:R-:W-:-:S03]  /*6c10*/  FADD.FTZ R24, R227, R187 ;  /* 0x000000bbe3187221 */ /* 0x004fc60000010000 */
[----:B------:R-:W-:Y:S01]  /*6c20*/  HMMA.16816.F32 R148, R4, R22, R116 ;  /* 0x000000160494723c */ /* 0x000fe20000001874 */
[----:B------:R-:W-:Y:S01]  /*6c30*/  FADD.FTZ R0, R179, R0 ;  /* 0x00000000b3007221 */ /* 0x000fe20000010000 */
[----:B------:R-:W-:Y:S01]  /*6c40*/  MUFU.EX2 R32, R27 ;  /* 0x0000001b00207308 */ /* 0x000fe20000000800 */
[----:B------:R-:W-:Y:S01]  /*6c50*/  FADD.FTZ R2, R126, R2 ;  /* 0x000000027e027221 */ /* 0x000fe20000010000 */
[----:B------:R1:W5:Y:S01]  /*6c60*/  LDL.LU R242, [R1+0xa8] ;  /* 0x0000a80001f27983 */ /* 0x0003620000300800 */
[----:B------:R-:W-:-:S03]  /*6c70*/  IMAD.MOV.U32 R174, RZ, RZ, R145 ;  /* 0x000000ffffae7224 */ /* 0x000fc600078e0091 */
[----:B---3--:R-:W-:Y:S01]  /*6c80*/  HMMA.16816.F32 R112, R4, R16, R112 ;  /* 0x000000100470723c */ /* 0x008fe20000001870 */
[----:B------:R-:W-:Y:S02]  /*6c90*/  IMAD.MOV.U32 R156, RZ, RZ, R157 ;  /* 0x000000ffff9c7224 */ /* 0x000fe400078e009d */
[----:B------:R-:W-:-:S05]  /*6ca0*/  IMAD.MOV.U32 R177, RZ, RZ, R155 ;  /* 0x000000ffffb17224 */ /* 0x000fca00078e009b */
[----:B------:R-:W-:Y:S01]  /*6cb0*/  HMMA.16816.F32 R108, R4, R18, R108 ;  /* 0x00000012046c723c */ /* 0x000fe2000000186c */
[----:B------:R-:W-:Y:S02]  /*6cc0*/  IMAD.MOV.U32 R157, RZ, RZ, R158 ;  /* 0x000000ffff9d7224 */ /* 0x000fe400078e009e */
[----:B------:R-:W-:-:S05]  /*6cd0*/  FADD.FTZ R3, R223, R24 ;  /* 0x00000018df037221 */ /* 0x000fca0000010000 */
[----:B----4-:R-:W-:Y:S01]  /*6ce0*/  HMMA.16816.F32 R92, R4, R12, R92 ;  /* 0x0000000c045c723c */ /* 0x010fe2000000185c */
[----:B------:R-:W-:-:S07]  /*6cf0*/  IMAD.MOV.U32 R158, RZ, RZ, R159 ;  /* 0x000000ffff9e7224 */ /* 0x000fce00078e009f */
[----:B------:R-:W-:Y:S01]  /*6d00*/  HMMA.16816.F32 R80, R4, R14, R80 ;  /* 0x0000000e0450723c */ /* 0x000fe20000001850 */
[----:B------:R-:W-:-:S07]  /*6d10*/  IMAD.MOV.U32 R159, RZ, RZ, R160 ;  /* 0x000000ffff9f7224 */ /* 0x000fce00078e00a0 */
[----:B------:R-:W-:Y:S01]  /*6d20*/  HMMA.16816.F32 R76, R4, R8, R76 ;  /* 0x00000008044c723c */ /* 0x000fe2000000184c */
[----:B------:R-:W-:-:S07]  /*6d30*/  FADD.FTZ R0, R178, R0 ;  /* 0x00000000b2007221 */ /* 0x000fce0000010000 */
[----:B------:R-:W-:Y:S01]  /*6d40*/  HMMA.16816.F32 R52, R4, R10, R52 ;  /* 0x0000000a0434723c */ /* 0x000fe20000001834 */
[----:B------:R-:W-:Y:S02]  /*6d50*/  FADD.FTZ R2, R174, R2 ;  /* 0x00000002ae027221 */ /* 0x000fe40000010000 */
[----:B------:R-:W-:Y:S02]  /*6d60*/  IMAD.MOV.U32 R176, RZ, RZ, R182 ;  /* 0x000000ffffb07224 */ /* 0x000fe400078e00b6 */
[----:B------:R-:W-:Y:S02]  /*6d70*/  IMAD.MOV.U32 R175, RZ, RZ, R127 ;  /* 0x000000ffffaf7224 */ /* 0x000fe400078e007f */
[----:B------:R-:W-:Y:S01]  /*6d80*/  FADD.FTZ R25, R184, R185 ;  /* 0x000000b9b8197221 */ /* 0x000fe20000010000 */
[----:B------:R-:W-:Y:S01]  /*6d90*/  F2FP.PACK_AB R4, R88, R98 ;  /* 0x000000625804723e */ /* 0x000fe200000000ff */
[----:B------:R-:W-:Y:S01]  /*6da0*/  FADD.FTZ R3, R177, R3 ;  /* 0x00000003b1037221 */ /* 0x000fe20000010000 */
[----:B------:R-:W-:Y:S01]  /*6db0*/  F2FP.PACK_AB R5, R38, R39 ;  /* 0x000000272605723e */ /* 0x000fe200000000ff */
[----:B------:R-:W-:Y:S01]  /*6dc0*/  IMAD.MOV.U32 R172, RZ, RZ, R144 ;  /* 0x000000ffffac7224 */ /* 0x000fe200078e0090 */
[----:B------:R-:W-:Y:S01]  /*6dd0*/  F2FP.PACK_AB R6, R69, R71 ;  /* 0x000000474506723e */ /* 0x000fe200000000ff */
[----:B------:R-:W-:Y:S01]  /*6de0*/  IMAD.MOV.U32 R142, RZ, RZ, R125 ;  /* 0x000000ffff8e7224 */ /* 0x000fe200078e007d */
[----:B------:R-:W-:Y:S01]  /*6df0*/  F2FP.PACK_AB R7, R34, R35 ;  /* 0x000000232207723e */ /* 0x000fe200000000ff */
[----:B------:R-:W-:Y:S01]  /*6e00*/  FADD.FTZ R0, R156, R0 ;  /* 0x000000009c007221 */ /* 0x000fe20000010000 */
[----:B------:R-:W-:Y:S01]  /*6e10*/  MOV R182, R154 ;  /* 0x0000009a00b67202 */ /* 0x000fe20000000f00 */
[----:B------:R-:W-:Y:S01]  /*6e20*/  IMAD.MOV.U32 R140, RZ, RZ, R124 ;  /* 0x000000ffff8c7224 */ /* 0x000fe200078e007c */
[----:B------:R2:W-:Y:S08]  /*6e30*/  MUFU.EX2 R26, R37 ;  /* 0x00000025001a7308 */ /* 0x0005f00000000800 */
[----:B------:R3:W-:Y:S01]  /*6e40*/  MUFU.EX2 R27, R36 ;  /* 0x00000024001b7308 */ /* 0x0007e20000000800 */
[C---:B------:R-:W-:Y:S01]  /*6e50*/  HMMA.16816.F32 R48, R4.reuse, R16, R48 ;  /* 0x000000100430723c */ /* 0x040fe20000001830 */
[----:B------:R-:W-:Y:S01]  /*6e60*/  FADD.FTZ R3, R182, R3 ;  /* 0x00000003b6037221 */ /* 0x000fe20000010000 */
[----:B------:R-:W-:Y:S05]  /*6e70*/  LDSM.16.MT88.4 R184, [R230+0x3000] ;  /* 0x00300000e6b8783b */ /* 0x000fea0000004200 */
[----:B------:R-:W-:Y:S01]  /*6e80*/  MUFU.EX2 R28, R28 ;  /* 0x0000001c001c7308 */ /* 0x000fe20000000800 */
[C---:B------:R-:W-:Y:S01]  /*6e90*/  HMMA.16816.F32 R44, R4.reuse, R18, R44 ;  /* 0x00000012042c723c */ /* 0x040fe2000000182c */
[----:B------:R1:W5:Y:S07]  /*6ea0*/  LDL.LU R241, [R1+0xa4] ;  /* 0x0000a40001f17983 */ /* 0x00036e0000300800 */
[C---:B------:R-:W-:Y:S08]  /*6eb0*/  HMMA.16816.F32 R64, R4.reuse, R20, R64 ;  /* 0x000000140440723c */ /* 0x040ff00000001840 */
[C---:B------:R-:W-:Y:S08]  /*6ec0*/  HMMA.16816.F32 R60, R4.reuse, R22, R60 ;  /* 0x00000016043c723c */ /* 0x040ff0000000183c */
[C---:B------:R-:W-:Y:S08]  /*6ed0*/  HMMA.16816.F32 R40, R4.reuse, R12, R40 ;  /* 0x0000000c0428723c */ /* 0x040ff00000001828 */
[C---:B------:R-:W-:Y:S08]  /*6ee0*/  HMMA.16816.F32 R56, R4.reuse, R14, R56 ;  /* 0x0000000e0438723c */ /* 0x040ff00000001838 */
[C---:B------:R-:W-:Y:S08]  /*6ef0*/  HMMA.16816.F32 R116, R4.reuse, R8, R84 ;  /* 0x000000080474723c */ /* 0x040ff00000001854 */
[----:B------:R-:W-:Y:S01]  /*6f00*/  HMMA.16816.F32 R16, R4, R10, R72 ;  /* 0x0000000a0410723c */ /* 0x000fe20000001848 */
[----:B------:R-:W-:-:S02]  /*6f10*/  FADD.FTZ R25, R183, R25 ;  /* 0x00000019b7197221 */ /* 0x000fc40000010000 */
[----:B------:R-:W-:Y:S02]  /*6f20*/  FADD.FTZ R3, R172, R3 ;  /* 0x00000003ac037221 */ /* 0x000fe40000010000 */
[----:B--2---:R-:W-:Y:S02]  /*6f30*/  IMAD.MOV.U32 R37, RZ, RZ, R173 ;  /* 0x000000ffff257224 */ /* 0x004fe400078e00ad */
[----:B---3--:R-:W-:Y:S02]  /*6f40*/  IMAD.MOV.U32 R36, RZ, RZ, R140 ;  /* 0x000000ffff247224 */ /* 0x008fe400078e008c */
[----:B------:R-:W-:Y:S01]  /*6f50*/  IMAD.MOV.U32 R223, RZ, RZ, R131 ;  /* 0x000000ffffdf7224 */ /* 0x000fe200078e0083 */
[----:B------:R-:W2:Y:S01]  /*6f60*/  MUFU.EX2 R22, R68 ;  /* 0x0000004400167308 */ /* 0x000ea20000000800 */
[----:B------:R-:W-:Y:S01]  /*6f70*/  FADD.FTZ R7, R159, R2 ;  /* 0x000000029f077221 */ /* 0x000fe20000010000 */
[----:B------:R-:W-:Y:S01]  /*6f80*/  LDSM.16.MT88.4 R12, [R232+0x3000] ;  /* 0x00300000e80c783b */ /* 0x000fe20000004200 */
[----:B------:R-:W-:-:S03]  /*6f90*/  @P4 IMAD.HI.U32 R2, R175, c[0x0][0x2c8], RZ ;  /* 0x0000b200af024a27 */ /* 0x000fc600078e00ff */
[----:B------:R1:W5:Y:S01]  /*6fa0*/  LDL.LU R240, [R1+0xa0] ;  /* 0x0000a00001f07983 */ /* 0x0003620000300800 */
[----:B------:R-:W-:Y:S02]  /*6fb0*/  FADD.FTZ R6, R251, R0 ;  /* 0x00000000fb067221 */ /* 0x000fe40000010000 */
[----:B------:R-:W-:Y:S01]  /*6fc0*/  IMAD.MOV.U32 R0, RZ, RZ, R175 ;  /* 0x000000ffff007224 */ /* 0x000fe200078e00af */
[----:B------:R-:W-:Y:S01]  /*6fd0*/  @P4 SHF.R.U32.HI R0, RZ, c[0x0][0x2cc], R2 ;  /* 0x0000b300ff004a19 */ /* 0x000fe20000011602 */
[----:B------:R-:W-:Y:S01]  /*6fe0*/  IMAD.MOV.U32 R2, RZ, RZ, c[0x0][0x168] ;  /* 0x00005a00ff027624 */ /* 0x000fe200078e00ff */
[----:B------:R-:W3:Y:S01]  /*6ff0*/  MUFU.EX2 R9, R105 ;  /* 0x0000006900097308 */ /* 0x000ee20000000800 */
[----:B------:R-:W-:Y:S01]  /*7000*/  IMAD.MOV.U32 R183, RZ, RZ, R152 ;  /* 0x000000ffffb77224 */ /* 0x000fe200078e0098 */
[----:B------:R1:W5:Y:S01]  /*7010*/  LDL.LU R239, [R1+0x9c] ;  /* 0x00009c0001ef7983 */ /* 0x0003620000300800 */
[----:B------:R-:W-:Y:S02]  /*7020*/  FADD.FTZ R8, R176, R25 ;  /* 0x00000019b0087221 */ /* 0x000fe40000010000 */
[----:B------:R-:W-:Y:S01]  /*7030*/  FADD.FTZ R5, R158, R3 ;  /* 0x000000039e057221 */ /* 0x000fe20000010000 */
[----:B------:R-:W-:Y:S01]  /*7040*/  IADD3 R3, R0, c[0x0][0x1d0], -R2 ;  /* 0x0000740000037a10 */ /* 0x000fe20007ffe802 */
[----:B------:R-:W-:Y:S01]  /*7050*/  IMAD.MOV.U32 R2, RZ, RZ, RZ ;  /* 0x000000ffff027224 */ /* 0x000fe200078e00ff */
[----:B------:R-:W4:Y:S01]  /*7060*/  MUFU.EX2 R10, R89 ;  /* 0x00000059000a7308 */ /* 0x000f220000000800 */
[----:B------:R-:W-:Y:S01]  /*7070*/  FADD.FTZ R8, R183, R8 ;  /* 0x00000008b7087221 */ /* 0x000fe20000010000 */
[----:B------:R-:W1:Y:S01]  /*7080*/  LDSM.16.MT88.4 R152, [R229+0x3000] ;  /* 0x00300000e598783b */ /* 0x000e620000004200 */
[----:B------:R-:W-:-:S03]  /*7090*/  IMAD.HI R2, R3, -0x6db6db6d, R2 ;  /* 0x9249249303027827 */ /* 0x000fc600078e0202 */
[----:B------:R1:W5:Y:S01]  /*70a0*/  LDL.LU R238, [R1+0x98] ;  /* 0x0000980001ee7983 */ /* 0x0003620000300800 */
[----:B------:R-:W-:Y:S01]  /*70b0*/  FADD.FTZ R4, R142, R8 ;  /* 0x000000088e047221 */ /* 0x000fe20000010000 */
[----:B------:R-:W-:Y:S01]  /*70c0*/  SHF.R.U32.HI R0, RZ, 0x1f, R2 ;  /* 0x0000001fff007819 */ /* 0x000fe20000011602 */
[----:B------:R-:W-:Y:S01]  /*70d0*/  FADD.FTZ R5, R36, R5 ;  /* 0x0000000524057221 */ /* 0x000fe20000010000 */
[----:B------:R-:W1:Y:S01]  /*70e0*/  MUFU.EX2 R11, R106 ;  /* 0x0000006a000b7308 */ /* 0x000e620000000800 */
[----:B------:R-:W-:Y:S01]  /*70f0*/  FADD.FTZ R4, R157, R4 ;  /* 0x000000049d047221 */ /* 0x000fe20000010000 */
[----:B------:R-:W-:Y:S01]  /*7100*/  LEA.HI.SX32 R8, R2, R0, 0x1a ;  /* 0x0000000002087211 */ /* 0x000fe200078fd2ff */
[----:B------:R-:W-:Y:S01]  /*7110*/  FADD.FTZ R0, R249, R7 ;  /* 0x00000007f9007221 */ /* 0x000fe20000010000 */
[----:B------:R1:W5:Y:S01]  /*7120*/  LDL.LU R237, [R1+0x94] ;  /* 0x0000940001ed7983 */ /* 0x0003620000300800 */
[----:B------:R-:W-:Y:S02]  /*7130*/  FADD.FTZ R2, R37, R4 ;  /* 0x0000000425027221 */ /* 0x000fe40000010000 */
[----:B------:R-:W-:Y:S01]  /*7140*/  FADD.FTZ R3, R224, R6 ;  /* 0x00000006e0037221 */ /* 0x000fe20000010000 */
[----:B------:R-:W1:Y:S01]  /*7150*/  MUFU.EX2 R20, R100 ;  /* 0x0000006400147308 */ /* 0x000e620000000800 */
[----:B------:R-:W-:Y:S01]  /*7160*/  FADD.FTZ R4, R222, R2 ;  /* 0x00000002de047221 */ /* 0x000fe20000010000 */
[----:B------:R1:W5:Y:S01]  /*7170*/  LDL.LU R236, [R1+0x90] ;  /* 0x0000900001ec7983 */ /* 0x0003620000300800 */
[----:B------:R-:W-:-:S02]  /*7180*/  FADD.FTZ R5, R220, R5 ;  /* 0x00000005dc057221 */ /* 0x000fc40000010000 */
[----:B------:R-:W-:Y:S01]  /*7190*/  FADD.FTZ R0, R250, R0 ;  /* 0x00000000fa007221 */ /* 0x000fe20000010000 */
[----:B------:R1:W5:Y:S01]  /*71a0*/  LDL.LU R235, [R1+0x8c] ;  /* 0x00008c0001eb7983 */ /* 0x0003620000300800 */
[----:B------:R-:W-:Y:S02]  /*71b0*/  FADD.FTZ R3, R217, R3 ;  /* 0x00000003d9037221 */ /* 0x000fe40000010000 */
[----:B------:R-:W-:Y:S01]  /*71c0*/  FADD.FTZ R4, R226, R4 ;  /* 0x00000004e2047221 */ /* 0x000fe20000010000 */
[----:B------:R-:W1:Y:S01]  /*71d0*/  MUFU.EX2 R21, R107 ;  /* 0x0000006b00157308 */ /* 0x000e620000000800 */
[----:B------:R-:W-:Y:S01]  /*71e0*/  FADD.FTZ R5, R221, R5 ;  /* 0x00000005dd057221 */ /* 0x000fe20000010000 */
[----:B------:R1:W5:Y:S01]  /*71f0*/  LDL.LU R234, [R1+0x88] ;  /* 0x0000880001ea7983 */ /* 0x0003620000300800 */
[----:B------:R-:W-:Y:S02]  /*7200*/  FADD.FTZ R0, R252, R0 ;  /* 0x00000000fc007221 */ /* 0x000fe40000010000 */
[----:B------:R-:W-:Y:S01]  /*7210*/  FADD.FTZ R3, R216, R3 ;  /* 0x00000003d8037221 */ /* 0x000fe20000010000 */
[----:B------:R1:W5:Y:S01]  /*7220*/  LDL.LU R231, [R1+0x84] ;  /* 0x0000840001e77983 */ /* 0x0003620000300800 */
[----:B------:R-:W-:-:S02]  /*7230*/  FADD.FTZ R4, R247, R4 ;  /* 0x00000004f7047221 */ /* 0x000fc40000010000 */
[----:B------:R-:W-:Y:S01]  /*7240*/  FADD.FTZ R5, R218, R5 ;  /* 0x00000005da057221 */ /* 0x000fe20000010000 */
[----:B------:R-:W1:Y:S01]  /*7250*/  MUFU.EX2 R31, R31 ;  /* 0x0000001f001f7308 */ /* 0x000e620000000800 */
[----:B------:R-:W-:Y:S01]  /*7260*/  FADD.FTZ R0, R223, R0 ;  /* 0x00000000df007221 */ /* 0x000fe20000010000 */
[----:B------:R1:W5:Y:S01]  /*7270*/  LDL.LU R228, [R1+0x80] ;  /* 0x0000800001e47983 */ /* 0x0003620000300800 */
        /* <DEDUP_REMOVED lines=45> */
[----:B------:R-:W-:Y:S01]  /*7550*/  FADD.FTZ R4, R102, R4 ;  /* 0x0000000466047221 */ /* 0x000fe20000010000 */
[----:B------:R-:W-:Y:S01]  /*7560*/  MUFU.EX2 R23, R104 ;  /* 0x0000006800177308 */ /* 0x000fe20000000800 */
[----:B------:R-:W-:-:S02]  /*7570*/  FADD.FTZ R5, R91, R5 ;  /* 0x000000055b057221 */ /* 0x000fc40000010000 */
[----:B------:R-:W-:Y:S02]  /*7580*/  FADD.FTZ R2, R69, R0 ;  /* 0x0000000045027221 */ /* 0x000fe40000010000 */
[----:B------:R-:W-:Y:S02]  /*7590*/  FADD.FTZ R0, R34, R3 ;  /* 0x0000000322007221 */ /* 0x000fe40000010000 */
[----:B------:R-:W-:Y:S01]  /*75a0*/  FADD.FTZ R4, R103, R4 ;  /* 0x0000000467047221 */ /* 0x000fe20000010000 */
[----:B------:R-:W-:Y:S01]  /*75b0*/  MUFU.EX2 R24, R128 ;  /* 0x0000008000187308 */ /* 0x000fe20000000800 */
[----:B------:R-:W-:Y:S02]  /*75c0*/  FADD.FTZ R5, R96, R5 ;  /* 0x0000000560057221 */ /* 0x000fe40000010000 */
[----:B--2---:R-:W-:Y:S02]  /*75d0*/  FADD.FTZ R3, R22, R2 ;  /* 0x0000000216037221 */ /* 0x004fe40000010000 */
[----:B------:R-:W-:-:S03]  /*75e0*/  IMAD.MOV.U32 R225, RZ, RZ, R130 ;  /* 0x000000ffffe17224 */ /* 0x000fc600078e0082 */
[----:B------:R-:W2:Y:S01]  /*75f0*/  MUFU.EX2 R30, R30 ;  /* 0x0000001e001e7308 */ /* 0x000ea20000000800 */
[----:B---3--:R-:W-:Y:S02]  /*7600*/  FADD.FTZ R2, R9, R0 ;  /* 0x0000000009027221 */ /* 0x008fe40000010000 */
[----:B------:R-:W-:Y:S02]  /*7610*/  IMAD.MOV.U32 R227, RZ, RZ, R129 ;  /* 0x000000ffffe37224 */ /* 0x000fe400078e0081 */
[----:B------:R-:W-:Y:S02]  /*7620*/  FADD.FTZ R0, R33, R4 ;  /* 0x0000000421007221 */ /* 0x000fe40000010000 */
[----:B------:R-:W-:Y:S02]  /*7630*/  FADD.FTZ R4, R29, R5 ;  /* 0x000000051d047221 */ /* 0x000fe40000010000 */
[----:B----4-:R-:W-:Y:S01]  /*7640*/  FADD.FTZ R3, R10, R3 ;  /* 0x000000030a037221 */ /* 0x010fe20000010000 */
[----:B------:R-:W-:Y:S01]  /*7650*/  IMNMX R5, R225, R8, !PT ;  /* 0x00000008e1057217 */ /* 0x000fe20007800200 */
[----:B-1----:R-:W-:Y:S01]  /*7660*/  FADD.FTZ R2, R11, R2 ;  /* 0x000000020b027221 */ /* 0x002fe20000010000 */
[----:B------:R-:W-:Y:S01]  /*7670*/  IADD3 R247, R227, -0x2, RZ ;  /* 0xfffffffee3f77810 */ /* 0x000fe20007ffe0ff */
[----:B------:R-:W-:-:S02]  /*7680*/  FADD.FTZ R0, R32, R0 ;  /* 0x0000000020007221 */ /* 0x000fc40000010000 */
[----:B------:R-:W-:Y:S02]  /*7690*/  FADD.FTZ R4, R28, R4 ;  /* 0x000000041c047221 */ /* 0x000fe40000010000 */
[----:B------:R-:W-:Y:S02]  /*76a0*/  FADD.FTZ R3, R20, R3 ;  /* 0x0000000314037221 */ /* 0x000fe40000010000 */
[----:B------:R-:W-:Y:S01]  /*76b0*/  FADD.FTZ R2, R21, R2 ;  /* 0x0000000215027221 */ /* 0x000fe20000010000 */
[----:B------:R1:W-:Y:S01]  /*76c0*/  STL [R1+0x2c], R5 ;  /* 0x00002c0501007387 */ /* 0x0003e20000100800 */
[----:B------:R-:W-:Y:S01]  /*76d0*/  FADD.FTZ R0, R31, R0 ;  /* 0x000000001f007221 */ /* 0x000fe20000010000 */
[----:B------:R-:W-:Y:S01]  /*76e0*/  ISETP.GE.AND P0, PT, R247, R5, PT ;  /* 0x00000005f700720c */ /* 0x000fe20003f06270 */
[----:B------:R-:W-:Y:S01]  /*76f0*/  FADD.FTZ R4, R27, R4 ;  /* 0x000000041b047221 */ /* 0x000fe20000010000 */
[----:B------:R-:W-:Y:S02]  /*7700*/  F2FP.PACK_AB R124, R32, R33 ;  /* 0x00000021207c723e */ /* 0x000fe400000000ff */
[----:B------:R-:W-:-:S02]  /*7710*/  F2FP.PACK_AB R125, R28, R29 ;  /* 0x0000001d1c7d723e */ /* 0x000fc400000000ff */
[----:B--2---:R-:W-:Y:S01]  /*7720*/  F2FP.PACK_AB R126, R30, R31 ;  /* 0x0000001f1e7e723e */ /* 0x004fe200000000ff */
[----:B-1----:R-:W-:Y:S02]  /*7730*/  FADD.FTZ R5, R23, R3 ;  /* 0x0000000317057221 */ /* 0x002fe40000010000 */
[----:B------:R-:W-:Y:S02]  /*7740*/  FADD.FTZ R3, R24, R2 ;  /* 0x0000000218037221 */ /* 0x000fe40000010000 */
[----:B------:R-:W-:Y:S02]  /*7750*/  FADD.FTZ R2, R30, R0 ;  /* 0x000000001e027221 */ /* 0x000fe40000010000 */
[C---:B------:R-:W-:Y:S01]  /*7760*/  FADD.FTZ R0, R26.reuse, R4 ;  /* 0x000000041a007221 */ /* 0x040fe20000010000 */
[----:B------:R1:W-:Y:S04]  /*7770*/  STL [R1+0x18], R5 ;  /* 0x0000180501007387 */ /* 0x0003e80000100800 */
[----:B------:R1:W-:Y:S04]  /*7780*/  STL [R1+0x1c], R3 ;  /* 0x00001c0301007387 */ /* 0x0003e80000100800 */
[----:B------:R1:W-:Y:S04]  /*7790*/  STL [R1+0x20], R0 ;  /* 0x0000200001007387 */ /* 0x0003e80000100800 */
[----:B------:R1:W-:Y:S01]  /*77a0*/  STL [R1+0x24], R2 ;  /* 0x0000240201007387 */ /* 0x0003e20000100800 */
[----:B------:R-:W-:-:S02]  /*77b0*/  F2FP.PACK_AB R127, R26, R27 ;  /* 0x0000001b1a7f723e */ /* 0x000fc400000000ff */
        /* <DEDUP_REMOVED lines=13> */
[----:B------:R-:W-:Y:S08]  /*7890*/  HMMA.16816.F32 R120, R124, R12, R76 ;  /* 0x0000000c7c78723c */ /* 0x000ff0000000184c */
        /* <DEDUP_REMOVED lines=16> */
.L_x_2755:
[----:B------:R-:W-:Y:S04]  /*79a0*/  DEPBAR.LE SB0, 0x0 ;  /* 0x000080000000791a */ /* 0x000fe80000000000 */
[----:B------:R-:W-:Y:S01]  /*79b0*/  WARPSYNC 0xffffffff ;  /* 0xffffffff00007948 */ /* 0x000fe20003800000 */
[----:B------:R-:W-:Y:S08]  /*79c0*/  BAR.SYNC.DEFER_BLOCKING 0x0 ;  /* 0x0000000000007b1d */ /* 0x000ff00000010000 */
[----:B-----5:R-:W-:Y:S08]  /*79d0*/  LDSM.16.M88.4 R112, [R235] ;  /* 0x00000000eb70783b */ /* 0x020ff00000000200 */
[----:B--2---:R-:W2:Y:S08]  /*79e0*/  LDSM.16.M88.4 R16, [R228] ;  /* 0x00000000e410783b */ /* 0x004eb00000000200 */
[----:B------:R-:W3:Y:S08]  /*79f0*/  LDSM.16.M88.4 R108, [R235+0x2000] ;  /* 0x00200000eb6c783b */ /* 0x000ef00000000200 */
[----:B------:R-:W3:Y:S08]  /*7a00*/  LDSM.16.M88.4 R32, [R228+0x800] ;  /* 0x00080000e420783b */ /* 0x000ef00000000200 */
[----:B------:R-:W4:Y:S04]  /*7a10*/  LDL R247, [R1+0x28] ;  /* 0x0000280001f77983 */ /* 0x000f280000100800 */
[----:B------:R-:W1:Y:S08]  /*7a20*/  LDSM.16.M88.4 R48, [R228+0x1000] ;  /* 0x00100000e430783b */ /* 0x000e700000000200 */
[----:B------:R-:W4:Y:S01]  /*7a30*/  LDL R2, [R1+0x48] ;  /* 0x0000480001027983 */ /* 0x000f220000100800 */
[-C--:B--2---:R-:W-:Y:S03]  /*7a40*/  HMMA.16816.F32 R4, R112, R16.reuse, RZ ;  /* 0x000000107004723c */ /* 0x084fe600000018ff */
[----:B------:R-:W2:Y:S05]  /*7a50*/  LDSM.16.M88.4 R64, [R228+0x1800] ;  /* 0x00180000e440783b */ /* 0x000eaa0000000200 */
[C---:B---3--:R-:W-:Y:S03]  /*7a60*/  HMMA.16816.F32 R8, R108.reuse, R16, RZ ;  /* 0x000000106c08723c */ /* 0x048fe600000018ff */
[----:B------:R-:W3:Y:S05]  /*7a70*/  LDSM.16.M88.4 R80, [R228+0x2000] ;  /* 0x00200000e450783b */ /* 0x000eea0000000200 */
[-C--:B------:R-:W-:Y:S03]  /*7a80*/  HMMA.16816.F32 R12, R108, R18.reuse, RZ ;  /* 0x000000126c0c723c */ /* 0x080fe600000018ff */
[----:B------:R-:W4:Y:S06]  /*7a90*/  LDL.64 R206, [R1+0x40] ;  /* 0x0000400001ce7983 */ /* 0x000f2c0000100a00 */
[----:B------:R-:W1:Y:S01]  /*7aa0*/  LDSM.16.M88.4 R96, [R228+0x2800] ;  /* 0x00280000e460783b */ /* 0x000e620000000200 */
[C---:B------:R-:W-:Y:S07]  /*7ab0*/  HMMA.16816.F32 R16, R112.reuse, R18, RZ ;  /* 0x000000127010723c */ /* 0x040fee00000018ff */
[----:B------:R-:W2:Y:S01]  /*7ac0*/  LDSM.16.M88.4 R136, [R228+0x3000] ;  /* 0x00300000e488783b */ /* 0x000ea20000000200 */
[-C--:B------:R-:W-:Y:S07]  /*7ad0*/  HMMA.16816.F32 R20, R112, R32.reuse, RZ ;  /* 0x000000207014723c */ /* 0x080fee00000018ff */
[----:B------:R-:W-:Y:S01]  /*7ae0*/  LDSM.16.M88.4 R188, [R238] ;  /* 0x00000000eebc783b */ /* 0x000fe20000000200 */
[C---:B------:R-:W-:Y:S07]  /*7af0*/  HMMA.16816.F32 R24, R108.reuse, R32, RZ ;  /* 0x000000206c18723c */ /* 0x040fee00000018ff */
[----:B------:R-:W2:Y:S01]  /*7b00*/  LDSM.16.M88.4 R192, [R239] ;  /* 0x00000000efc0783b */ /* 0x000ea20000000200 */
[-C--:B------:R-:W-:Y:S07]  /*7b10*/  HMMA.16816.F32 R28, R108, R34.reuse, RZ ;  /* 0x000000226c1c723c */ /* 0x080fee00000018ff */
[----:B------:R-:W2:Y:S01]  /*7b20*/  LDSM.16.M88.4 R196, [R238+0x2000] ;  /* 0x00200000eec4783b */ /* 0x000ea20000000200 */
[C---:B------:R-:W-:Y:S07]  /*7b30*/  HMMA.16816.F32 R32, R112.reuse, R34, RZ ;  /* 0x000000227020723c */ /* 0x040fee00000018ff */
[----:B------:R-:W3:Y:S01]  /*7b40*/  LDSM.16.M88.4 R200, [R245] ;  /* 0x00000000f5c8783b */ /* 0x000ee20000000200 */
[-C--:B-1----:R-:W-:Y:S07]  /*7b50*/  HMMA.16816.F32 R36, R112, R48.reuse, RZ ;  /* 0x000000307024723c */ /* 0x082fee00000018ff */
[----:B------:R-:W-:Y:S01]  /*7b60*/  STL [R1+0x80], R235 ;  /* 0x000080eb01007387 */ /* 0x000fe20000100800 */
[C---:B------:R-:W-:Y:S03]  /*7b70*/  HMMA.16816.F32 R40, R108.reuse, R48, RZ ;  /* 0x000000306c28723c */ /* 0x040fe600000018ff */
[----:B------:R-:W-:Y:S04]  /*7b80*/  STL [R1+0x84], R228 ;  /* 0x000084e401007387 */ /* 0x000fe80000100800 */
[----:B------:R-:W-:Y:S01]  /*7b90*/  STL [R1+0x88], R239 ;  /* 0x000088ef01007387 */ /* 0x000fe20000100800 */
[-C--:B------:R-:W-:Y:S03]  /*7ba0*/  HMMA.16816.F32 R44, R108, R50.reuse, RZ ;  /* 0x000000326c2c723c */ /* 0x080fe600000018ff */
[----:B------:R-:W-:Y:S04]  /*7bb0*/  STL [R1+0x8c], R238 ;  /* 0x00008cee01007387 */ /* 0x000fe80000100800 */
[----:B------:R-:W-:Y:S01]  /*7bc0*/  STL [R1+0x90], R245 ;  /* 0x000090f501007387 */ /* 0x000fe20000100800 */
[C---:B------:R-:W-:Y:S03]  /*7bd0*/  HMMA.16816.F32 R48, R112.reuse, R50, RZ ;  /* 0x000000327030723c */ /* 0x040fe600000018ff */
[----:B------:R-:W-:Y:S04]  /*7be0*/  STL [R1+0x94], R244 ;  /* 0x000094f401007387 */ /* 0x000fe80000100800 */
[----:B------:R-:W-:Y:S01]  /*7bf0*/  STL [R1+0x98], R243 ;  /* 0x000098f301007387 */ /* 0x000fe20000100800 */
[-C--:B--2---:R-:W-:Y:S03]  /*7c00*/  HMMA.16816.F32 R52, R112, R64.reuse, RZ ;  /* 0x000000407034723c */ /* 0x084fe600000018ff */
[----:B------:R-:W-:Y:S04]  /*7c10*/  STL [R1+0x9c], R242 ;  /* 0x00009cf201007387 */ /* 0x000fe80000100800 */
[----:B------:R-:W-:Y:S01]  /*7c20*/  STL [R1+0xa0], R241 ;  /* 0x0000a0f101007387 */ /* 0x000fe20000100800 */
[C---:B------:R-:W-:Y:S03]  /*7c30*/  HMMA.16816.F32 R56, R108.reuse, R64, RZ ;  /* 0x000000406c38723c */ /* 0x040fe600000018ff */
[----:B------:R-:W-:Y:S04]  /*7c40*/  STL [R1+0xa4], R240 ;  /* 0x0000a4f001007387 */ /* 0x000fe80000100800 */
[----:B------:R-:W2:Y:S01]  /*7c50*/  LDL R205, [R1+0x50] ;  /* 0x0000500001cd7983 */ /* 0x000ea20000100800 */
[-C--:B------:R-:W-:Y:S08]  /*7c60*/  HMMA.16816.F32 R60, R108, R66.reuse, RZ ;  /* 0x000000426c3c723c */ /* 0x080ff000000018ff */
[C---:B------:R-:W-:Y:S08]  /*7c70*/  HMMA.16816.F32 R64, R112.reuse, R66, RZ ;  /* 0x000000427040723c */ /* 0x040ff000000018ff */
[-C--:B---3--:R-:W-:Y:S08]  /*7c80*/  HMMA.16816.F32 R68, R112, R80.reuse, RZ ;  /* 0x000000507044723c */ /* 0x088ff000000018ff */
        /* <DEDUP_REMOVED lines=16> */
[----:B------:R-:W3:Y:S07]  /*7d90*/  LDSM.16.M88.4 R192, [R243] ;  /* 0x00000000f3c0783b */ /* 0x000eee0000000200 */
[-C--:B------:R-:W-:Y:S08]  /*7da0*/  HMMA.16816.F32 R20, R188, R200.reuse, R20 ;  /* 0x000000c8bc14723c */ /* 0x080ff00000001814 */
[C---:B------:R-:W-:Y:S08]  /*7db0*/  HMMA.16816.F32 R24, R196.reuse, R200, R24 ;  /* 0x000000c8c418723c */ /* 0x040ff00000001818 */
[-C--:B------:R-:W-:Y:S08]  /*7dc0*/  HMMA.16816.F32 R28, R196, R202.reuse, R28 ;  /* 0x000000cac41c723c */ /* 0x080ff0000000181c */
[C---:B------:R-:W-:Y:S01]  /*7dd0*/  HMMA.16816.F32 R32, R188.reuse, R202, R32 ;  /* 0x000000cabc20723c */ /* 0x040fe20000001820 */
[----:B------:R-:W3:Y:S01]  /*7de0*/  LDSM.16.M88.4 R200, [R242] ;  /* 0x00000000f2c8783b */ /* 0x000ee20000000200 */
[----:B----4-:R-:W-:Y:S06]  /*7df0*/  ISETP.GT.AND P2, PT, R247, R204, PT ;  /* 0x000000ccf700720c */ /* 0x010fec0003f44270 */
[-C--:B-1----:R-:W-:Y:S08]  /*7e00*/  HMMA.16816.F32 R36, R188, R136.reuse, R36 ;  /* 0x00000088bc24723c */ /* 0x082ff00000001824 */
[C---:B------:R-:W-:Y:S01]  /*7e10*/  HMMA.16816.F32 R40, R196.reuse, R136, R40 ;  /* 0x00000088c428723c */ /* 0x040fe20000001828 */
[----:B------:R-:W-:Y:S03]  /*7e20*/  @!P2 IMAD.MOV.U32 R135, RZ, RZ, c[0x0][0x208] ;  /* 0x00008200ff87a624 */ /* 0x000fe600078e00ff */
[----:B------:R-:W-:Y:S04]  /*7e30*/  @!P2 SHF.R.S32.HI R0, RZ, 0x1f, R204 ;  /* 0x0000001fff00a819 */ /* 0x000fe800000114cc */
[-C--:B------:R-:W-:Y:S01]  /*7e40*/  HMMA.16816.F32 R44, R196, R138.reuse, R44 ;  /* 0x0000008ac42c723c */ /* 0x080fe2000000182c */
[----:B------:R-:W-:Y:S04]  /*7e50*/  @!P2 IMAD R0, R0, c[0x0][0x208], RZ ;  /* 0x000082000000aa24 */ /* 0x000fe800078e02ff */
[C---:B------:R-:W-:Y:S03]  /*7e60*/  @!P2 IMAD R0, R204.reuse, c[0x0][0x20c], R0 ;  /* 0x00008300cc00aa24 */ /* 0x040fe600078e0200 */
[C---:B------:R-:W-:Y:S01]  /*7e70*/  HMMA.16816.F32 R48, R188.reuse, R138, R48 ;  /* 0x0000008abc30723c */ /* 0x040fe20000001830 */
[----:B------:R-:W1:Y:S07]  /*7e80*/  LDSM.16.M88.4 R136, [R241] ;  /* 0x00000000f188783b */ /* 0x000e6e0000000200 */
[-C--:B---3--:R-:W-:Y:S08]  /*7e90*/  HMMA.16816.F32 R52, R188, R192.reuse, R52 ;  /* 0x000000c0bc34723c */ /* 0x088ff00000001834 */
[C---:B------:R-:W-:Y:S08]  /*7ea0*/  HMMA.16816.F32 R56, R196.reuse, R192, R56 ;  /* 0x000000c0c438723c */ /* 0x040ff00000001838 */
[-C--:B------:R-:W-:Y:S08]  /*7eb0*/  HMMA.16816.F32 R60, R196, R194.reuse, R60 ;  /* 0x000000c2c43c723c */ /* 0x080ff0000000183c */
[C---:B------:R-:W-:Y:S01]  /*7ec0*/  HMMA.16816.F32 R64, R188.reuse, R194, R64 ;  /* 0x000000c2bc40723c */ /* 0x040fe20000001840 */
[----:B------:R-:W3:Y:S07]  /*7ed0*/  LDSM.16.M88.4 R192, [R240] ;  /* 0x00000000f0c0783b */ /* 0x000eee0000000200 */
[-C--:B------:R-:W-:Y:S08]  /*7ee0*/  HMMA.16816.F32 R68, R188, R200.reuse, R68 ;  /* 0x000000c8bc44723c */ /* 0x080ff00000001844 */
[C---:B------:R-:W-:Y:S07]  /*7ef0*/  HMMA.16816.F32 R72, R196.reuse, R200, R72 ;  /* 0x000000c8c448723c */ /* 0x040fee0000001848 */
[----:B------:R-:W-:Y:S01]  /*7f00*/  @!P2 IMAD.MOV.U32 R200, RZ, RZ, R206 ;  /* 0x000000ffffc8a224 */ /* 0x000fe200078e00ce */
[-C--:B------:R-:W-:Y:S01]  /*7f10*/  HMMA.16816.F32 R76, R196, R202.reuse, R76 ;  /* 0x000000cac44c723c */ /* 0x080fe2000000184c */
[----:B------:R-:W4:Y:S03]  /*7f20*/  LDL R206, [R1+0x30] ;  /* 0x0000300001ce7983 */ /* 0x000f260000100800 */
[----:B------:R-:W-:Y:S01]  /*7f30*/  @!P2 MOV R201, R2 ;  /* 0x0000000200c9a202 */ /* 0x000fe20000000f00 */
[----:B------:R-:W-:Y:S01]  /*7f40*/  STL [R1+0xa8], R236 ;  /* 0x0000a8ec01007387 */ /* 0x000fe20000100800 */
[----:B------:R-:W-:Y:S02]  /*7f50*/  @!P2 IMAD.SHL.U32 R2, R135, 0x20, RZ ;  /* 0x000000208702a824 */ /* 0x000fe400078e00ff */
[C---:B------:R-:W-:Y:S01]  /*7f60*/  HMMA.16816.F32 R80, R188.reuse, R202, R80 ;  /* 0x000000cabc50723c */ /* 0x040fe20000001850 */
[----:B------:R-:W-:Y:S04]  /*7f70*/  STL [R1+0xac], R234 ;  /* 0x0000acea01007387 */ /* 0x000fe80000100800 */
[----:B------:R-:W-:Y:S02]  /*7f80*/  STL [R1+0xb0], R237 ;  /* 0x0000b0ed01007387 */ /* 0x000fe40000100800 */
[----:B------:R-:W-:Y:S01]  /*7f90*/  @!P2 IMAD.WIDE.U32 R202, R204, c[0x0][0x208], RZ ;  /* 0x00008200cccaaa25 */ /* 0x000fe200078e00ff */
[-C--:B-1----:R-:W-:Y:S04]  /*7fa0*/  HMMA.16816.F32 R84, R188, R136.reuse, R84 ;  /* 0x00000088bc54723c */ /* 0x082fe80000001854 */
[----:B------:R-:W-:Y:S02]  /*7fb0*/  @!P2 IMAD.IADD R0, R203, 0x1, R0 ;  /* 0x00000001cb00a824 */ /* 0x000fe400078e0200 */
[----:B------:R-:W-:Y:S02]  /*7fc0*/  @!P2 IMAD.WIDE.U32 R200, R202, 0x70, R200 ;  /* 0x00000070cac8a825 */ /* 0x000fe400078e00c8 */
[C---:B------:R-:W-:Y:S04]  /*7fd0*/  HMMA.16816.F32 R88, R196.reuse, R136, R88 ;  /* 0x00000088c458723c */ /* 0x040fe80000001858 */
[----:B------:R-:W-:Y:S03]  /*7fe0*/  @!P2 IMAD R0, R0, 0x70, RZ ;  /* 0x000000700000a824 */ /* 0x000fe600078e02ff */
[C---:B------:R-:W-:Y:S01]  /*7ff0*/  @!P2 LEA R136, P0, R200.reuse, c[0x0][0x1f8], 0x1 ;  /* 0x00007e00c888aa11 */ /* 0x040fe200078008ff */
[-C--:B------:R-:W-:Y:S01]  /*8000*/  HMMA.16816.F32 R92, R196, R138.reuse, R92 ;  /* 0x0000008ac45c723c */ /* 0x080fe2000000185c */
[----:B------:R-:W-:Y:S05]  /*8010*/  @!P2 IMAD.IADD R0, R201, 0x1, R0 ;  /* 0x00000001c900a824 */ /* 0x000fea00078e0200 */
[----:B------:R-:W-:Y:S02]  /*8020*/  @!P2 LEA.HI.X R137, R200, c[0x0][0x1fc], R0, 0x1, P0 ;  /* 0x00007f00c889aa11 */ /* 0x000fe400000f0c00 */
[C---:B------:R-:W-:Y:S01]  /*8030*/  HMMA.16816.F32 R96, R188.reuse, R138, R96 ;  /* 0x0000008abc60723c */ /* 0x040fe20000001860 */
[----:B------:R-:W-:Y:S02]  /*8040*/  @!P2 MOV R0, 0x5 ;  /* 0x000000050000a802 */ /* 0x000fe40000000f00 */
[----:B------:R-:W-:Y:S01]  /*8050*/  @!PT LDS RZ, [RZ] ;  /* 0x00000000fffff984 */ /* 0x000fe20000000800 */
[----:B------:R-:W-:Y:S01]  /*8060*/  @!PT LDS RZ, [RZ] ;  /* 0x00000000fffff984 */ /* 0x000fe20000000800 */
[----:B------:R-:W-:Y:S01]  /*8070*/  @!PT LDS RZ, [RZ] ;  /* 0x00000000fffff984 */ /* 0x000fe20000000800 */
[----:B------:R1:W-:Y:S01]  /*8080*/  @!P2 LDGSTS.E.BYPASS.LTC128B.128 [R246+0x100], [R136.64], !P6 ;  /* 0x0010000088f6afae */ /* 0x0003e2000f101d48 */
[----:B------:R-:W-:Y:S02]  /*8090*/  @!P2 IADD3 R200, P0, R136, R2, RZ ;  /* 0x0000000288c8a210 */ /* 0x000fe40007f1e0ff */
[----:B------:R-:W-:Y:S02]  /*80a0*/  @!P2 SHF.L.U64.HI R0, R135, R0, c[0x0][0x20c] ;  /* 0x000083008700a619 */ /* 0x000fe40000010200 */
[-C--:B---3--:R-:W-:Y:S04]  /*80b0*/  HMMA.16816.F32 R100, R188, R192.reuse, R100 ;  /* 0x000000c0bc64723c */ /* 0x088fe80000001864 */
[--C-:B------:R-:W-:Y:S04]  /*80c0*/  @!P2 IMAD.X R201, R137, 0x1, R0.reuse, P0 ;  /* 0x0000000189c9a824 */ /* 0x100fe800000e0600 */
[C---:B------:R-:W-:Y:S01]  /*80d0*/  HMMA.16816.F32 R104, R196.reuse, R192, R104 ;  /* 0x000000c0c468723c */ /* 0x040fe20000001868 */
[----:B------:R3:W-:Y:S07]  /*80e0*/  @!P2 LDGSTS.E.BYPASS.LTC128B.128 [R246+0x900], [R200.64], !P6 ;  /* 0x00900000c8f6afae */ /* 0x0007ee000f101d48 */
[-C--:B------:R-:W-:Y:S01]  /*80f0*/  HMMA.16816.F32 R108, R196, R194.reuse, R108 ;  /* 0x000000c2c46c723c */ /* 0x080fe2000000186c */
[----:B-1----:R-:W-:Y:S07]  /*8100*/  @!P2 IADD3 R136, P0, R200, R2, RZ ;  /* 0x00000002c888a210 */ /* 0x002fee0007f1e0ff */
[----:B------:R-:W-:Y:S01]  /*8110*/  HMMA.16816.F32 R112, R188, R194, R112 ;  /* 0x000000c2bc70723c */ /* 0x000fe20000001870 */
[----:B------:R-:W-:Y:S05]  /*8120*/  @!P2 IADD3.X R137, R201, R0, RZ, P0, !PT ;  /* 0x00000000c989a210 */ /* 0x000fea00007fe4ff */
[----:B------:R1:W-:Y:S01]  /*8130*/  @!P2 LDGSTS.E.BYPASS.LTC128B.128 [R246+0x1100], [R136.64], !P6 ;  /* 0x0110000088f6afae */ /* 0x0003e2000f101d48 */
[-C--:B---3--:R-:W-:Y:S05]  /*8140*/  @!P2 IADD3 R200, P1, R136, R2.reuse, RZ ;  /* 0x0000000288c8a210 */ /* 0x088fea0007f3e0ff */
[-C--:B------:R-:W-:Y:S01]  /*8150*/  @!P2 IADD3 R138, P0, R200, R2.reuse, RZ ;  /* 0x00000002c88aa210 */ /* 0x080fe20007f1e0ff */
        /* <DEDUP_REMOVED lines=10> */
[----:B------:R1:W4:Y:S04]  /*8200*/  LDL R0, [R1+0x4c] ;  /* 0x00004c0001007983 */ /* 0x0003280000100800 */
[----:B------:R-:W-:Y:S08]  /*8210*/  LDSM.16.M88.4 R196, [R236+0x2000] ;  /* 0x00200000ecc4783b */ /* 0x000ff00000000200 */
[----:B--2---:R-:W-:Y:S08]  /*8220*/  LDSM.16.M88.4 R136, [R236] ;  /* 0x00000000ec88783b */ /* 0x004ff00000000200 */
[----:B---3--:R-:W2:Y:S08]  /*8230*/  LDSM.16.M88.4 R200, [R234] ;  /* 0x00000000eac8783b */ /* 0x008eb00000000200 */
[----:B------:R-:W3:Y:S08]  /*8240*/  LDSM.16.M88.4 R188, [R234+0x800] ;  /* 0x00080000eabc783b */ /* 0x000ef00000000200 */
[----:B------:R-:W0:Y:S08]  /*8250*/  LDGDEPBAR ;  /* 0x00000000000079af */ /* 0x000e300000000000 */
[----:B------:R-:W1:Y:S01]  /*8260*/  LDSM.16.M88.4 R192, [R234+0x1000] ;  /* 0x00100000eac0783b */ /* 0x000e620000000200 */
[-C--:B--2---:R-:W-:Y:S08]  /*8270*/  HMMA.16816.F32 R4, R136, R200.reuse, R4 ;  /* 0x000000c88804723c */ /* 0x084ff00000001804 */
[C---:B------:R-:W-:Y:S08]  /*8280*/  HMMA.16816.F32 R8, R196.reuse, R200, R8 ;  /* 0x000000c8c408723c */ /* 0x040ff00000001808 */
[-C--:B------:R-:W-:Y:S08]  /*8290*/  HMMA.16816.F32 R12, R196, R202.reuse, R12 ;  /* 0x000000cac40c723c */ /* 0x080ff0000000180c */
[C---:B------:R-:W-:Y:S01]  /*82a0*/  HMMA.16816.F32 R16, R136.reuse, R202, R16 ;  /* 0x000000ca8810723c */ /* 0x040fe20000001810 */
[----:B------:R-:W2:Y:S07]  /*82b0*/  LDSM.16.M88.4 R200, [R234+0x1800] ;  /* 0x00180000eac8783b */ /* 0x000eae0000000200 */
[-C--:B---3--:R-:W-:Y:S08]  /*82c0*/  HMMA.16816.F32 R20, R136, R188.reuse, R20 ;  /* 0x000000bc8814723c */ /* 0x088ff00000001814 */
[C---:B------:R-:W-:Y:S08]  /*82d0*/  HMMA.16816.F32 R24, R196.reuse, R188, R24 ;  /* 0x000000bcc418723c */ /* 0x040ff00000001818 */
[-C--:B------:R-:W-:Y:S08]  /*82e0*/  HMMA.16816.F32 R28, R196, R190.reuse, R28 ;  /* 0x000000bec41c723c */ /* 0x080ff0000000181c */
[C---:B------:R-:W-:Y:S01]  /*82f0*/  HMMA.16816.F32 R32, R136.reuse, R190, R32 ;  /* 0x000000be8820723c */ /* 0x040fe20000001820 */
[----:B------:R-:W3:Y:S07]  /*8300*/  LDSM.16.M88.4 R188, [R234+0x2000] ;  /* 0x00200000eabc783b */ /* 0x000eee0000000200 */
        /* <DEDUP_REMOVED lines=14> */
[----:B------:R-:W-:Y:S07]  /*83f0*/  LDSM.16.M88.4 R188, [R237] ;  /* 0x00000000edbc783b */ /* 0x000fee0000000200 */
[-C--:B-1----:R-:W-:Y:S08]  /*8400*/  HMMA.16816.F32 R84, R136, R192.reuse, R84 ;  /* 0x000000c08854723c */ /* 0x082ff00000001854 */
[C---:B------:R-:W-:Y:S08]  /*8410*/  HMMA.16816.F32 R88, R196.reuse, R192, R88 ;  /* 0x000000c0c458723c */ /* 0x040ff00000001858 */
[-C--:B------:R-:W-:Y:S08]  /*8420*/  HMMA.16816.F32 R92, R196, R194.reuse, R92 ;  /* 0x000000c2c45c723c */ /* 0x080ff0000000185c */
[C---:B------:R-:W-:Y:S01]  /*8430*/  HMMA.16816.F32 R96, R136.reuse, R194, R96 ;  /* 0x000000c28860723c */ /* 0x040fe20000001860 */
[----:B------:R-:W1:Y:S07]  /*8440*/  LDSM.16.M88.4 R192, [R231] ;  /* 0x00000000e7c0783b */ /* 0x000e6e0000000200 */
[-C--:B--2---:R-:W-:Y:S08]  /*8450*/  HMMA.16816.F32 R100, R136, R200.reuse, R100 ;  /* 0x000000c88864723c */ /* 0x084ff00000001864 */
[C---:B------:R-:W-:Y:S07]  /*8460*/  HMMA.16816.F32 R104, R196.reuse, R200, R104 ;  /* 0x000000c8c468723c */ /* 0x040fee0000001868 */
[----:B------:R-:W-:Y:S01]  /*8470*/  IMAD R200, R204, -0x70, RZ ;  /* 0xffffff90ccc87824 */ /* 0x000fe200078e02ff */
[-C--:B------:R-:W-:Y:S01]  /*8480*/  HMMA.16816.F32 R108, R196, R202.reuse, R108 ;  /* 0x000000cac46c723c */ /* 0x080fe2000000186c */
[----:B------:R-:W2:Y:S03]  /*8490*/  LDSM.16.M88.4 R196, [R237+0x2000] ;  /* 0x00200000edc4783b */ /* 0x000ea60000000200 */
[----:B------:R-:W-:Y:S04]  /*84a0*/  IADD3 R200, -R205, 0x1, R200 ;  /* 0x00000001cdc87810 */ /* 0x000fe80007ffe1c8 */
[----:B------:R-:W-:Y:S01]  /*84b0*/  HMMA.16816.F32 R112, R136, R202, R112 ;  /* 0x000000ca8870723c */ /* 0x000fe20000001870 */
[----:B------:R-:W-:Y:S03]  /*84c0*/  LDSM.16.M88.4 R136, [R231+0x800] ;  /* 0x00080000e788783b */ /* 0x000fe60000000200 */
[----:B------:R-:W-:Y:S04]  /*84d0*/  IADD3 R200, R200, c[0x0][0x1d0], RZ ;  /* 0x00007400c8c87a10 */ /* 0x000fe80007ffe0ff */
[----:B------:R-:W-:Y:S01]  /*84e0*/  IADD3 R200, R200, -c[0x0][0x168], RZ ;  /* 0x80005a00c8c87a10 */ /* 0x000fe20007ffe0ff */
[-C--:B-1----:R-:W-:Y:S03]  /*84f0*/  HMMA.16816.F32 R4, R188, R192.reuse, R4 ;  /* 0x000000c0bc04723c */ /* 0x082fe60000001804 */
[----:B----4-:R-:W-:Y:S05]  /*8500*/  @P4 IMAD.MOV.U32 R0, RZ, RZ, R206 ;  /* 0x000000ffff004224 */ /* 0x010fea00078e00ce */
[----:B------:R-:W1:Y:S01]  /*8510*/  SHFL.IDX PT, R135, R0, 0x1, 0x1c1f ;  /* 0x003c1f0000877f89 */ /* 0x000e6200000e0000 */
[C---:B--2---:R-:W-:Y:S07]  /*8520*/  HMMA.16816.F32 R8, R196.reuse, R192, R8 ;  /* 0x000000c0c408723c */ /* 0x044fee0000001808 */
[----:B------:R-:W2:Y:S01]  /*8530*/  SHFL.IDX PT, R202, R0, RZ, 0x1c1f ;  /* 0x001c1fff00ca7589 */ /* 0x000ea200000e0000 */
[-C--:B------:R-:W-:Y:S07]  /*8540*/  HMMA.16816.F32 R12, R196, R194.reuse, R12 ;  /* 0x000000c2c40c723c */ /* 0x080fee000000180c */
[----:B------:R-:W-:Y:S01]  /*8550*/  SHFL.IDX PT, R201, R0, 0x3, 0x1c1f ;  /* 0x007c1f0000c97f89 */ /* 0x000fe200000e0000 */
[C---:B------:R-:W-:Y:S07]  /*8560*/  HMMA.16816.F32 R16, R188.reuse, R194, R16 ;  /* 0x000000c2bc10723c */ /* 0x040fee0000001810 */
[----:B------:R2:W3:Y:S01]  /*8570*/  SHFL.IDX PT, R2, R0, 0x2, 0x1c1f ;  /* 0x005c1f0000027f89 */ /* 0x0004e200000e0000 */
[----:B-1----:R-:W-:Y:S01]  /*8580*/  IMAD.IADD R135, R200, 0x1, R135 ;  /* 0x00000001c8877824 */ /* 0x002fe200078e0287 */
[-C--:B------:R-:W-:Y:S04]  /*8590*/  HMMA.16816.F32 R20, R188, R136.reuse, R20 ;  /* 0x00000088bc14723c */ /* 0x080fe80000001814 */
[C---:B------:R-:W-:Y:S02]  /*85a0*/  ISETP.GT.AND P1, PT, R135.reuse, RZ, PT ;  /* 0x000000ff8700720c */ /* 0x040fe40003f24270 */
[----:B------:R-:W1:Y:S01]  /*85b0*/  LDSM.16.M88.4 R192, [R231+0x1000] ;  /* 0x00100000e7c0783b */ /* 0x000e620000000200 */
[----:B------:R-:W-:Y:S02]  /*85c0*/  ISETP.GT.AND P0, PT, R135, 0x1, PT ;  /* 0x000000018700780c */ /* 0x000fe40003f04270 */
[----:B------:R-:W-:Y:S01]  /*85d0*/  FSEL R205, R6, -INF , P1 ;  /* 0xff80000006cd7808 */ /* 0x000fe20000800000 */
[C---:B------:R-:W-:Y:S02]  /*85e0*/  HMMA.16816.F32 R24, R196.reuse, R136, R24 ;  /* 0x00000088c418723c */ /* 0x040fe40000001818 */
[----:B------:R-:W-:Y:S06]  /*85f0*/  FSEL R203, R7, -INF , P0 ;  /* 0xff80000007cb7808 */ /* 0x000fec0000000000 */
[-C--:B------:R-:W-:Y:S01]  /*8600*/  HMMA.16816.F32 R28, R196, R138.reuse, R28 ;  /* 0x0000008ac41c723c */ /* 0x080fe2000000181c */
[C---:B--2---:R-:W-:Y:S03]  /*8610*/  IADD3 R0, R200.reuse, R202, RZ ;  /* 0x000000cac8007210 */ /* 0x044fe60007ffe0ff */
[C---:B---3--:R-:W-:Y:S01]  /*8620*/  IMAD.IADD R2, R200.reuse, 0x1, R2 ;  /* 0x00000001c8027824 */ /* 0x048fe200078e0202 */
[----:B------:R-:W-:Y:S02]  /*8630*/  IADD3 R200, R200, R201, RZ ;  /* 0x000000c9c8c87210 */ /* 0x000fe40007ffe0ff */
[C---:B------:R-:W-:Y:S01]  /*8640*/  ISETP.GT.AND P3, PT, R0.reuse, RZ, PT ;  /* 0x000000ff0000720c */ /* 0x040fe20003f64270 */
[C---:B------:R-:W-:Y:S01]  /*8650*/  HMMA.16816.F32 R32, R188.reuse, R138, R32 ;  /* 0x0000008abc20723c */ /* 0x040fe20000001820 */
[----:B------:R-:W-:Y:S03]  /*8660*/  ISETP.GT.AND P2, PT, R0, 0x1, PT ;  /* 0x000000010000780c */ /* 0x000fe60003f44270 */
[----:B------:R-:W-:Y:S02]  /*8670*/  FSEL R201, R4, -INF , P3 ;  /* 0xff80000004c97808 */ /* 0x000fe40001800000 */
[----:B------:R-:W-:Y:S02]  /*8680*/  FSEL R202, R5, -INF , P2 ;  /* 0xff80000005ca7808 */ /* 0x000fe40001000000 */
[----:B------:R-:W2:Y:S01]  /*8690*/  LDSM.16.M88.4 R4, [R231+0x1800] ;  /* 0x00180000e704783b */ /* 0x000ea20000000200 */
[C---:B------:R-:W-:Y:S02]  /*86a0*/  ISETP.GT.AND P3, PT, R2.reuse, RZ, PT ;  /* 0x000000ff0200720c */ /* 0x040fe40003f64270 */
[----:B------:R-:W-:Y:S02]  /*86b0*/  ISETP.GT.AND P2, PT, R2, 0x1, PT ;  /* 0x000000010200780c */ /* 0x000fe40003f44270 */
[C---:B------:R-:W-:Y:S02]  /*86c0*/  ISETP.GT.AND P1, PT, R200.reuse, RZ, PT ;  /* 0x000000ffc800720c */ /* 0x040fe40003f24270 */
[----:B------:R-:W-:Y:S02]  /*86d0*/  ISETP.GT.AND P0, PT, R200, 0x1, PT ;  /* 0x00000001c800780c */ /* 0x000fe40003f04270 */
[----:B------:R-:W-:Y:S02]  /*86e0*/  FSEL R206, R8, -INF , P3 ;  /* 0xff80000008ce7808 */ /* 0x000fe40001800000 */
[----:B------:R-:W-:Y:S01]  /*86f0*/  FSEL R207, R9, -INF , P2 ;  /* 0xff80000009cf7808 */ /* 0x000fe20001000000 */
[-C--:B-1----:R-:W-:Y:S01]  /*8700*/  HMMA.16816.F32 R36, R188, R192.reuse, R36 ;  /* 0x000000c0bc24723c */ /* 0x082fe20000001824 */
[----:B------:R-:W-:Y:S02]  /*8710*/  FSEL R209, R10, -INF , P1 ;  /* 0xff8000000ad17808 */ /* 0x000fe40000800000 */
[----:B------:R-:W-:Y:S02]  /*8720*/  FSEL R208, R11, -INF , P0 ;  /* 0xff8000000bd07808 */ /* 0x000fe40000000000 */
[----:B------:R-:W1:Y:S01]  /*8730*/  LDSM.16.M88.4 R8, [R231+0x2000] ;  /* 0x00200000e708783b */ /* 0x000e620000000200 */
[----:B------:R-:W-:Y:S02]  /*8740*/  ISETP.GT.AND P2, PT, R2, 0x9, PT ;  /* 0x000000090200780c */ /* 0x000fe40003f44270 */
[C---:B------:R-:W-:Y:S01]  /*8750*/  HMMA.16816.F32 R40, R196.reuse, R192, R40 ;  /* 0x000000c0c428723c */ /* 0x040fe20000001828 */
[C---:B------:R-:W-:Y:S02]  /*8760*/  ISETP.GT.AND P1, PT, R200.reuse, 0x8, PT ;  /* 0x00000008c800780c */ /* 0x040fe40003f24270 */
[----:B------:R-:W-:Y:S02]  /*8770*/  ISETP.GT.AND P0, PT, R200, 0x9, PT ;  /* 0x00000009c800780c */ /* 0x000fe40003f04270 */
[----:B------:R-:W-:Y:S02]  /*8780*/  FSEL R139, R13, -INF , P2 ;  /* 0xff8000000d8b7808 */ /* 0x000fe40001000000 */
[----:B------:R-:W-:Y:S01]  /*8790*/  ISETP.GT.AND P2, PT, R0, 0x9, PT ;  /* 0x000000090000780c */ /* 0x000fe20003f44270 */
[-C--:B------:R-:W-:Y:S01]  /*87a0*/  HMMA.16816.F32 R44, R196, R194.reuse, R44 ;  /* 0x000000c2c42c723c */ /* 0x080fe2000000182c */
[----:B------:R-:W-:Y:S02]  /*87b0*/  FSEL R14, R14, -INF , P1 ;  /* 0xff8000000e0e7808 */ /* 0x000fe40000800000 */
[----:B------:R-:W-:Y:S02]  /*87c0*/  ISETP.GT.AND P1, PT, R135, 0x8, PT ;  /* 0x000000088700780c */ /* 0x000fe40003f24270 */
[----:B------:R-:W-:Y:S02]  /*87d0*/  FSEL R17, R17, -INF , P2 ;  /* 0xff80000011117808 */ /* 0x000fe40001000000 */
[----:B------:R-:W-:Y:S01]  /*87e0*/  ISETP.GT.AND P2, PT, R0, 0x11, PT ;  /* 0x000000110000780c */ /* 0x000fe20003f44270 */
[C---:B------:R-:W-:Y:S01]  /*87f0*/  HMMA.16816.F32 R48, R188.reuse, R194, R48 ;  /* 0x000000c2bc30723c */ /* 0x040fe20000001830 */
[----:B------:R-:W-:Y:S02]  /*8800*/  FSEL R15, R15, -INF , P0 ;  /* 0xff8000000f0f7808 */ /* 0x000fe40000000000 */
[----:B------:R-:W-:Y:S02]  /*8810*/  ISETP.GT.AND P0, PT, R135, 0x9, PT ;  /* 0x000000098700780c */ /* 0x000fe40003f04270 */
[----:B------:R-:W-:Y:S02]  /*8820*/  FSEL R211, R21, -INF , P2 ;  /* 0xff80000015d37808 */ /* 0x000fe40001000000 */
[----:B------:R-:W-:Y:S01]  /*8830*/  ISETP.GT.AND P2, PT, R2, 0x11, PT ;  /* 0x000000110200780c */ /* 0x000fe20003f44270 */
[-C--:B--2---:R-:W-:Y:S01]  /*8840*/  HMMA.16816.F32 R52, R188, R4.reuse, R52 ;  /* 0x00000004bc34723c */ /* 0x084fe20000001834 */
        /* <DEDUP_REMOVED lines=8> */
[C---:B------:R-:W-:Y:S01]  /*88d0*/  ISETP.GT.AND P2, PT, R0.reuse, 0x19, PT ;  /* 0x000000190000780c */ /* 0x040fe20003f44270 */
[-C--:B------:R-:W-:Y:S01]  /*88e0*/  HMMA.16816.F32 R60, R196, R6.reuse, R60 ;  /* 0x00000006c43c723c */ /* 0x080fe2000000183c */
[----:B------:R-:W-:Y:S02]  /*88f0*/  FSEL R19, R19, -INF , P0 ;  /* 0xff80000013137808 */ /* 0x000fe40000000000 */
[----:B------:R-:W-:Y:S02]  /*8900*/  ISETP.GT.AND P0, PT, R135, 0x11, PT ;  /* 0x000000118700780c */ /* 0x000fe40003f04270 */
[----:B------:R-:W-:Y:S02]  /*8910*/  FSEL R193, R33, -INF , P2 ;  /* 0xff80000021c17808 */ /* 0x000fe40001000000 */
[----:B------:R-:W-:Y:S01]  /*8920*/  ISETP.GT.AND P2, PT, R0, 0x21, PT ;  /* 0x000000210000780c */ /* 0x000fe20003f44270 */
[C---:B------:R-:W-:Y:S01]  /*8930*/  HMMA.16816.F32 R64, R188.reuse, R6, R64 ;  /* 0x00000006bc40723c */ /* 0x040fe20000001840 */
[----:B------:R-:W2:Y:S01]  /*8940*/  LDSM.16.M88.4 R4, [R231+0x2800] ;  /* 0x00280000e704783b */ /* 0x000ea20000000200 */
[C---:B------:R-:W-:Y:S02]  /*8950*/  ISETP.GT.AND P3, PT, R2.reuse, 0x8, PT ;  /* 0x000000080200780c */ /* 0x040fe40003f64270 */
[----:B------:R-:W-:Y:S02]  /*8960*/  FSEL R250, R37, -INF , P2 ;  /* 0xff80000025fa7808 */ /* 0x000fe40001000000 */
[----:B------:R-:W-:Y:S02]  /*8970*/  ISETP.GT.AND P2, PT, R2, 0x21, PT ;  /* 0x000000210200780c */ /* 0x000fe40003f44270 */
[-C--:B-1----:R-:W-:Y:S01]  /*8980*/  HMMA.16816.F32 R68, R188, R8.reuse, R68 ;  /* 0x00000008bc44723c */ /* 0x082fe20000001844 */
        /* <DEDUP_REMOVED lines=9> */
[-C--:B------:R-:W-:Y:S01]  /*8a20*/  HMMA.16816.F32 R76, R196, R10.reuse, R76 ;  /* 0x0000000ac44c723c */ /* 0x080fe2000000184c */
[----:B------:R-:W-:Y:S02]  /*8a30*/  FSEL R221, R27, -INF , P0 ;  /* 0xff8000001bdd7808 */ /* 0x000fe40000000000 */
[----:B------:R-:W-:Y:S02]  /*8a40*/  ISETP.GT.AND P0, PT, R200, 0x19, PT ;  /* 0x00000019c800780c */ /* 0x000fe40003f04270 */
[----:B------:R-:W-:Y:S01]  /*8a50*/  FSEL R248, R49, -INF , P2 ;  /* 0xff80000031f87808 */ /* 0x000fe20001000000 */
[----:B------:R-:W-:Y:S01]  /*8a60*/  IMAD.MOV.U32 R49, RZ, RZ, R226 ;  /* 0x000000ffff317224 */ /* 0x000fe200078e00e2 */
[----:B------:R-:W-:Y:S01]  /*8a70*/  ISETP.GT.AND P2, PT, R0, 0x31, PT ;  /* 0x000000310000780c */ /* 0x000fe20003f44270 */
[C---:B------:R-:W-:Y:S01]  /*8a80*/  HMMA.16816.F32 R80, R188.reuse, R10, R80 ;  /* 0x0000000abc50723c */ /* 0x040fe20000001850 */
[----:B------:R-:W-:Y:S02]  /*8a90*/  FSEL R219, R30, -INF , P1 ;  /* 0xff8000001edb7808 */ /* 0x000fe40000800000 */
[----:B------:R-:W-:Y:S02]  /*8aa0*/  ISETP.GT.AND P1, PT, R135, 0x18, PT ;  /* 0x000000188700780c */ /* 0x000fe40003f24270 */
[----:B------:R-:W-:Y:S02]  /*8ab0*/  FSEL R53, R53, -INF , P2 ;  /* 0xff80000035357808 */ /* 0x000fe40001000000 */
[----:B------:R-:W-:Y:S02]  /*8ac0*/  ISETP.GT.AND P2, PT, R2, 0x31, PT ;  /* 0x000000310200780c */ /* 0x000fe40003f44270 */
[----:B------:R-:W-:Y:S01]  /*8ad0*/  FSEL R220, R31, -INF , P0 ;  /* 0xff8000001fdc7808 */ /* 0x000fe20000000000 */
[-C--:B--2---:R-:W-:Y:S01]  /*8ae0*/  HMMA.16816.F32 R84, R188, R4.reuse, R84 ;  /* 0x00000004bc54723c */ /* 0x084fe20000001854 */
[----:B------:R-:W-:Y:S02]  /*8af0*/  ISETP.GT.AND P0, PT, R135, 0x19, PT ;  /* 0x000000198700780c */ /* 0x000fe40003f04270 */
[----:B------:R-:W-:Y:S02]  /*8b00*/  FSEL R8, R57, -INF , P2 ;  /* 0xff80000039087808 */ /* 0x000fe40001000000 */
[----:B------:R-:W-:Y:S02]  /*8b10*/  FSEL R195, R34, -INF , P1 ;  /* 0xff80000022c37808 */ /* 0x000fe40000800000 */
[----:B------:R-:W-:Y:S01]  /*8b20*/  ISETP.GT.AND P1, PT, R135, 0x20, PT ;  /* 0x000000208700780c */ /* 0x000fe20003f24270 */
[----:B------:R1:W-:Y:S01]  /*8b30*/  STL [R1], R8 ;  /* 0x0000000801007387 */ /* 0x0003e20000100800 */
[----:B------:R-:W-:Y:S01]  /*8b40*/  FSEL R194, R35, -INF , P0 ;  /* 0xff80000023c27808 */ /* 0x000fe20000000000 */
[C---:B------:R-:W-:Y:S01]  /*8b50*/  HMMA.16816.F32 R88, R196.reuse, R4, R88 ;  /* 0x00000004c458723c */ /* 0x040fe20000001858 */
[----:B------:R-:W-:Y:S02]  /*8b60*/  ISETP.GT.AND P0, PT, R135, 0x21, PT ;  /* 0x000000218700780c */ /* 0x000fe40003f04270 */
[----:B------:R-:W-:Y:S02]  /*8b70*/  FSEL R34, R38, -INF , P1 ;  /* 0xff80000026227808 */ /* 0x000fe40000800000 */
[----:B------:R-:W-:Y:S02]  /*8b80*/  ISETP.GT.AND P1, PT, R200, 0x20, PT ;  /* 0x00000020c800780c */ /* 0x000fe40003f24270 */
[----:B------:R-:W-:Y:S01]  /*8b90*/  FSEL R235, R39, -INF , P0 ;  /* 0xff80000027eb7808 */ /* 0x000fe20000000000 */
[-C--:B------:R-:W-:Y:S01]  /*8ba0*/  HMMA.16816.F32 R92, R196, R6.reuse, R92 ;  /* 0x00000006c45c723c */ /* 0x080fe2000000185c */
[----:B------:R-:W-:Y:S02]  /*8bb0*/  FSEL R224, R42, -INF , P1 ;  /* 0xff8000002ae07808 */ /* 0x000fe40000800000 */
[C---:B------:R-:W-:Y:S01]  /*8bc0*/  ISETP.GT.AND P1, PT, R200.reuse, 0x28, PT ;  /* 0x00000028c800780c */ /* 0x040fe20003f24270 */
[----:B------:R-:W-:Y:S01]  /*8bd0*/  IMAD.MOV.U32 R41, RZ, RZ, R235 ;  /* 0x000000ffff297224 */ /* 0x000fe200078e00eb */
[----:B------:R-:W-:Y:S02]  /*8be0*/  ISETP.GT.AND P0, PT, R200, 0x21, PT ;  /* 0x00000021c800780c */ /* 0x000fe40003f04270 */
[----:B------:R-:W-:Y:S01]  /*8bf0*/  FSEL R222, R46, -INF , P1 ;  /* 0xff8000002ede7808 */ /* 0x000fe20000800000 */
[C---:B------:R-:W-:Y:S01]  /*8c00*/  HMMA.16816.F32 R96, R188.reuse, R6, R96 ;  /* 0x00000006bc60723c */ /* 0x040fe20000001860 */
[----:B------:R-:W-:Y:S02]  /*8c10*/  ISETP.GT.AND P1, PT, R135, 0x28, PT ;  /* 0x000000288700780c */ /* 0x000fe40003f24270 */
[----:B------:R-:W-:Y:S01]  /*8c20*/  ISETP.GT.AND P2, PT, R2, 0x39, PT ;  /* 0x000000390200780c */ /* 0x000fe20003f44270 */
[----:B------:R-:W-:Y:S01]  /*8c30*/  IMAD.MOV.U32 R57, RZ, RZ, R222 ;  /* 0x000000ffff397224 */ /* 0x000fe200078e00de */
[----:B------:R-:W-:Y:S02]  /*8c40*/  FSEL R223, R43, -INF , P0 ;  /* 0xff8000002bdf7808 */ /* 0x000fe40000000000 */
[----:B------:R-:W-:Y:S02]  /*8c50*/  ISETP.GT.AND P0, PT, R200, 0x29, PT ;  /* 0x00000029c800780c */ /* 0x000fe40003f04270 */
[----:B------:R-:W-:Y:S02]  /*8c60*/  FSEL R251, R50, -INF , P1 ;  /* 0xff80000032fb7808 */ /* 0x000fe40000800000 */
[----:B------:R-:W-:Y:S02]  /*8c70*/  ISETP.GT.AND P1, PT, R135, 0x30, PT ;  /* 0x000000308700780c */ /* 0x000fe40003f24270 */
[----:B------:R-:W-:Y:S02]  /*8c80*/  FSEL R25, R47, -INF , P0 ;  /* 0xff8000002f197808 */ /* 0x000fe40000000000 */
[----:B------:R-:W-:Y:S02]  /*8c90*/  ISETP.GT.AND P0, PT, R135, 0x29, PT ;  /* 0x000000298700780c */ /* 0x000fe40003f04270 */
[----:B------:R-:W-:Y:S02]  /*8ca0*/  FSEL R54, R54, -INF , P1 ;  /* 0xff80000036367808 */ /* 0x000fe40000800000 */
[----:B------:R-:W-:Y:S01]  /*8cb0*/  FSEL R252, R51, -INF , P0 ;  /* 0xff80000033fc7808 */ /* 0x000fe20000000000 */
[----:B------:R-:W-:Y:S01]  /*8cc0*/  IMAD.MOV.U32 R51, RZ, RZ, R223 ;  /* 0x000000ffff337224 */ /* 0x000fe200078e00df */
[----:B------:R-:W-:Y:S02]  /*8cd0*/  ISETP.GT.AND P0, PT, R135, 0x31, PT ;  /* 0x000000318700780c */ /* 0x000fe40003f04270 */
[----:B------:R-:W-:Y:S02]  /*8ce0*/  ISETP.GT.AND P1, PT, R200, 0x30, PT ;  /* 0x00000030c800780c */ /* 0x000fe40003f24270 */
[----:B------:R-:W-:Y:S02]  /*8cf0*/  FSEL R55, R55, -INF , P0 ;  /* 0xff80000037377808 */ /* 0x000fe40000000000 */
[----:B------:R-:W-:Y:S02]  /*8d00*/  FSEL R138, R12, -INF , P3 ;  /* 0xff8000000c8a7808 */ /* 0x000fe40001800000 */
[----:B------:R-:W-:Y:S02]  /*8d10*/  FSEL R30, R58, -INF , P1 ;  /* 0xff8000003a1e7808 */ /* 0x000fe40000800000 */
[----:B------:R-:W-:Y:S02]  /*8d20*/  ISETP.GT.AND P1, PT, R200, 0x38, PT ;  /* 0x00000038c800780c */ /* 0x000fe40003f24270 */
[----:B------:R-:W-:Y:S02]  /*8d30*/  ISETP.GT.AND P3, PT, R0, 0x8, PT ;  /* 0x000000080000780c */ /* 0x000fe40003f64270 */
[----:B------:R-:W-:Y:S02]  /*8d40*/  ISETP.GT.AND P0, PT, R200, 0x31, PT ;  /* 0x00000031c800780c */ /* 0x000fe40003f04270 */
[----:B-1----:R-:W-:Y:S02]  /*8d50*/  FSEL R8, R62, -INF , P1 ;  /* 0xff8000003e087808 */ /* 0x002fe40000800000 */
[----:B------:R-:W-:Y:S02]  /*8d60*/  FSEL R16, R16, -INF , P3 ;  /* 0xff80000010107808 */ /* 0x000fe40001800000 */
[----:B------:R-:W-:Y:S01]  /*8d70*/  ISETP.GT.AND P3, PT, R0, 0x10, PT ;  /* 0x000000100000780c */ /* 0x000fe20003f64270 */
[----:B------:R1:W-:Y:S01]  /*8d80*/  STL [R1+0x4], R8 ;  /* 0x0000040801007387 */ /* 0x0003e20000100800 */
[----:B------:R-:W-:Y:S02]  /*8d90*/  FSEL R31, R59, -INF , P0 ;  /* 0xff8000003b1f7808 */ /* 0x000fe40000000000 */
[----:B------:R-:W-:Y:S01]  /*8da0*/  ISETP.GT.AND P0, PT, R200, 0x39, PT ;  /* 0x00000039c800780c */ /* 0x000fe20003f04270 */
[----:B------:R-:W-:Y:S01]  /*8db0*/  STL [R1+0xb4], R231 ;  /* 0x0000b4e701007387 */ /* 0x000fe20000100800 */
[----:B------:R-:W-:Y:S02]  /*8dc0*/  FSEL R210, R20, -INF , P3 ;  /* 0xff80000014d27808 */ /* 0x000fe40001800000 */
[----:B------:R-:W-:Y:S02]  /*8dd0*/  ISETP.GT.AND P3, PT, R2, 0x10, PT ;  /* 0x000000100200780c */ /* 0x000fe40003f64270 */
[----:B------:R-:W-:Y:S02]  /*8de0*/  FSEL R42, R63, -INF , P0 ;  /* 0xff8000003f2a7808 */ /* 0x000fe40000000000 */
[----:B------:R-:W-:Y:S02]  /*8df0*/  ISETP.GT.AND P0, PT, R135, 0x39, PT ;  /* 0x000000398700780c */ /* 0x000fe40003f04270 */
[----:B------:R-:W-:Y:S02]  /*8e00*/  FSEL R214, R24, -INF , P3 ;  /* 0xff80000018d67808 */ /* 0x000fe40001800000 */
[----:B------:R-:W-:Y:S02]  /*8e10*/  FSEL R24, R67, -INF , P0 ;  /* 0xff80000043187808 */ /* 0x000fe40000000000 */
[----:B------:R-:W-:Y:S02]  /*8e20*/  ISETP.GT.AND P0, PT, R135, 0x41, PT ;  /* 0x000000418700780c */ /* 0x000fe40003f04270 */
[----:B------:R-:W-:Y:S02]  /*8e30*/  ISETP.GT.AND P3, PT, R2, 0x18, PT ;  /* 0x000000180200780c */ /* 0x000fe40003f64270 */
[----:B------:R-:W-:Y:S02]  /*8e40*/  FSEL R5, R71, -INF , P0 ;  /* 0xff80000047057808 */ /* 0x000fe40000000000 */
[----:B------:R-:W-:Y:S02]  /*8e50*/  FSEL R213, R28, -INF , P3 ;  /* 0xff8000001cd57808 */ /* 0x000fe40001800000 */
[----:B------:R-:W-:Y:S01]  /*8e60*/  ISETP.GT.AND P3, PT, R0, 0x18, PT ;  /* 0x000000180000780c */ /* 0x000fe20003f64270 */
[----:B------:R2:W-:Y:S01]  /*8e70*/  STL [R1+0x8], R5 ;  /* 0x0000080501007387 */ /* 0x0005e20000100800 */
[----:B------:R-:W-:Y:S02]  /*8e80*/  FSEL R241, R61, -INF , P2 ;  /* 0xff8000003df17808 */ /* 0x000fe40001000000 */
[----:B------:R-:W-:Y:S02]  /*8e90*/  FSEL R192, R32, -INF , P3 ;  /* 0xff80000020c07808 */ /* 0x000fe40001800000 */
[C---:B------:R-:W-:Y:S02]  /*8ea0*/  ISETP.GT.AND P3, PT, R0.reuse, 0x20, PT ;  /* 0x000000200000780c */ /* 0x040fe40003f64270 */
[----:B------:R-:W-:Y:S02]  /*8eb0*/  ISETP.GT.AND P2, PT, R0, 0x39, PT ;  /* 0x000000390000780c */ /* 0x000fe40003f44270 */
[----:B------:R-:W-:Y:S02]  /*8ec0*/  FSEL R249, R36, -INF , P3 ;  /* 0xff80000024f97808 */ /* 0x000fe40001800000 */
[----:B------:R-:W-:Y:S02]  /*8ed0*/  ISETP.GT.AND P3, PT, R2, 0x20, PT ;  /* 0x000000200200780c */ /* 0x000fe40003f64270 */
[----:B-1----:R-:W-:Y:S02]  /*8ee0*/  FMNMX.FTZ R8, R201, R3, !PT ;  /* 0x00000003c9087209 */ /* 0x002fe40007810000 */
[----:B------:R-:W-:Y:S02]  /*8ef0*/  FSEL R234, R40, -INF , P3 ;  /* 0xff80000028ea7808 */ /* 0x000fe40001800000 */
[----:B------:R-:W-:Y:S02]  /*8f00*/  ISETP.GT.AND P3, PT, R2, 0x28, PT ;  /* 0x000000280200780c */ /* 0x000fe40003f64270 */
[----:B------:R-:W-:Y:S01]  /*8f10*/  FMNMX.FTZ R12, R202, R8, !PT ;  /* 0x00000008ca0c7209 */ /* 0x000fe20007810000 */
[----:B------:R-:W-:Y:S01]  /*8f20*/  IMAD.MOV.U32 R46, RZ, RZ, R234 ;  /* 0x000000ffff2e7224 */ /* 0x000fe200078e00ea */
[----:B------:R-:W-:Y:S01]  /*8f30*/  FSEL R227, R44, -INF , P3 ;  /* 0xff8000002ce37808 */ /* 0x000fe20001800000 */
[----:B------:R-:W1:Y:S01]  /*8f40*/  LDSM.16.M88.4 R8, [R231+0x3000] ;  /* 0x00300000e708783b */ /* 0x000e620000000200 */
[----:B------:R-:W-:Y:S01]  /*8f50*/  FSEL R44, R65, -INF , P2 ;  /* 0xff800000412c7808 */ /* 0x000fe20001000000 */
[----:B------:R-:W-:Y:S04]  /*8f60*/  DEPBAR.LE SB0, 0x0 ;  /* 0x000080000000791a */ /* 0x000fe80000000000 */
[----:B------:R-:W-:Y:S02]  /*8f70*/  ISETP.GT.AND P2, PT, R0, 0x41, PT ;  /* 0x000000410000780c */ /* 0x000fe40003f44270 */
[----:B------:R-:W-:Y:S01]  /*8f80*/  FMNMX.FTZ R4, R16, R12, !PT ;  /* 0x0000000c10047209 */ /* 0x000fe20007810000 */
[----:B------:R-:W-:Y:S01]  /*8f90*/  BAR.SYNC.DEFER_BLOCKING 0x0 ;  /* 0x0000000000007b1d */ /* 0x000fe20000010000 */
[----:B------:R-:W-:Y:S02]  /*8fa0*/  FSEL R242, R69, -INF , P2 ;  /* 0xff80000045f27808 */ /* 0x000fe40001000000 */
[----:B------:R-:W-:Y:S02]  /*8fb0*/  ISETP.GT.AND P2, PT, R2, 0x41, PT ;  /* 0x000000410200780c */ /* 0x000fe40003f44270 */
[----:B------:R-:W-:Y:S02]  /*8fc0*/  ISETP.GT.AND P0, PT, R200, 0x41, PT ;  /* 0x00000041c800780c */ /* 0x000fe40003f04270 */
[----:B------:R-:W-:Y:S02]  /*8fd0*/  FSEL R12, R73, -INF , P2 ;  /* 0xff800000490c7808 */ /* 0x000fe40001000000 */
[----:B--2---:R-:W-:Y:S02]  /*8fe0*/  FSEL R5, R75, -INF , P0 ;  /* 0xff8000004b057808 */ /* 0x004fe40000000000 */
[----:B------:R-:W-:Y:S01]  /*8ff0*/  ISETP.GT.AND P2, PT, R2, 0x49, PT ;  /* 0x000000490200780c */ /* 0x000fe20003f44270 */
[----:B------:R-:W-:Y:S01]  /*9000*/  STL [R1+0xc], R12 ;  /* 0x00000c0c01007387 */ /* 0x000fe20000100800 */
[----:B------:R-:W-:Y:S02]  /*9010*/  ISETP.GT.AND P3, PT, R0, 0x28, PT ;  /* 0x000000280000780c */ /* 0x000fe40003f64270 */
[----:B------:R-:W-:Y:S01]  /*9020*/  FMNMX.FTZ R4, R17, R4, !PT ;  /* 0x0000000411047209 */ /* 0x000fe20007810000 */
[----:B------:R2:W-:Y:S01]  /*9030*/  STL [R1+0x14], R5 ;  /* 0x0000140501007387 */ /* 0x0005e20000100800 */
[----:B------:R-:W-:Y:S01]  /*9040*/  FSEL R225, R48, -INF , P3 ;  /* 0xff80000030e17808 */ /* 0x000fe20001800000 */
[----:B------:R-:W-:Y:S01]  /*9050*/  IMAD.MOV.U32 R48, RZ, RZ, R227 ;  /* 0x000000ffff307224 */ /* 0x000fe200078e00e3 */
[----:B------:R-:W-:Y:S02]  /*9060*/  ISETP.GT.AND P3, PT, R0, 0x30, PT ;  /* 0x000000300000780c */ /* 0x000fe40003f64270 */
[----:B------:R-:W-:Y:S02]  /*9070*/  FMNMX.FTZ R4, R210, R4, !PT ;  /* 0x00000004d2047209 */ /* 0x000fe40007810000 */
[----:B------:R-:W-:Y:S02]  /*9080*/  FSEL R36, R52, -INF , P3 ;  /* 0xff80000034247808 */ /* 0x000fe40001800000 */
[----:B------:R-:W-:Y:S02]  /*9090*/  ISETP.GT.AND P3, PT, R2, 0x30, PT ;  /* 0x000000300200780c */ /* 0x000fe40003f64270 */
[----:B------:R-:W-:Y:S02]  /*90a0*/  FMNMX.FTZ R4, R211, R4, !PT ;  /* 0x00000004d3047209 */ /* 0x000fe40007810000 */
[----:B------:R-:W-:Y:S02]  /*90b0*/  FSEL R26, R56, -INF , P3 ;  /* 0xff800000381a7808 */ /* 0x000fe40001800000 */
[----:B------:R-:W-:Y:S01]  /*90c0*/  ISETP.GT.AND P3, PT, R2, 0x38, PT ;  /* 0x000000380200780c */ /* 0x000fe20003f64270 */
[-C--:B-1----:R-:W-:Y:S01]  /*90d0*/  HMMA.16816.F32 R100, R188, R8.reuse, R100 ;  /* 0x00000008bc64723c */ /* 0x082fe20000001864 */
[----:B------:R-:W-:Y:S02]  /*90e0*/  FMNMX.FTZ R4, R192, R4, !PT ;  /* 0x00000004c0047209 */ /* 0x000fe40007810000 */
[----:B------:R-:W-:Y:S02]  /*90f0*/  FSEL R236, R60, -INF , P3 ;  /* 0xff8000003cec7808 */ /* 0x000fe40001800000 */
[C---:B------:R-:W-:Y:S02]  /*9100*/  ISETP.GT.AND P3, PT, R0.reuse, 0x38, PT ;  /* 0x000000380000780c */ /* 0x040fe40003f64270 */
[----:B------:R-:W-:Y:S01]  /*9110*/  FMNMX.FTZ R4, R193, R4, !PT ;  /* 0x00000004c1047209 */ /* 0x000fe20007810000 */
[C---:B------:R-:W-:Y:S01]  /*9120*/  HMMA.16816.F32 R104, R196.reuse, R8, R104 ;  /* 0x00000008c468723c */ /* 0x040fe20000001868 */
[----:B--2---:R-:W-:Y:S02]  /*9130*/  FSEL R5, R77, -INF , P2 ;  /* 0xff8000004d057808 */ /* 0x004fe40001000000 */
[----:B------:R-:W-:Y:S02]  /*9140*/  ISETP.GT.AND P2, PT, R0, 0x49, PT ;  /* 0x000000490000780c */ /* 0x000fe40003f44270 */
[----:B------:R-:W-:Y:S01]  /*9150*/  FSEL R35, R64, -INF , P3 ;  /* 0xff80000040237808 */ /* 0x000fe20001800000 */
[----:B------:R1:W-:Y:S01]  /*9160*/  STL [R1+0x10], R5 ;  /* 0x0000100501007387 */ /* 0x0003e20000100800 */
[----:B------:R-:W-:Y:S01]  /*9170*/  ISETP.GT.AND P3, PT, R0, 0x40, PT ;  /* 0x000000400000780c */ /* 0x000fe20003f64270 */
[-C--:B------:R-:W-:Y:S01]  /*9180*/  HMMA.16816.F32 R108, R196, R10.reuse, R108 ;  /* 0x0000000ac46c723c */ /* 0x080fe2000000186c */
[----:B------:R-:W-:Y:S01]  /*9190*/  FMNMX.FTZ R4, R249, R4, !PT ;  /* 0x00000004f9047209 */ /* 0x000fe20007810000 */
[----:B------:R-:W-:Y:S01]  /*91a0*/  STL [R1+0xb8], R242 ;  /* 0x0000b8f201007387 */ /* 0x000fe20000100800 */
[----:B------:R-:W-:Y:S02]  /*91b0*/  ISETP.GT.AND P0, PT, R200, 0x49, PT ;  /* 0x00000049c800780c */ /* 0x000fe40003f04270 */
[----:B------:R-:W-:Y:S01]  /*91c0*/  FSEL R43, R68, -INF , P3 ;  /* 0xff800000442b7808 */ /* 0x000fe20001800000 */
[----:B------:R2:W-:Y:S01]  /*91d0*/  STL [R1+0xd0], R251 ;  /* 0x0000d0fb01007387 */ /* 0x0005e20000100800 */
[----:B------:R-:W-:Y:S01]  /*91e0*/  ISETP.GT.AND P3, PT, R2, 0x40, PT ;  /* 0x000000400200780c */ /* 0x000fe20003f64270 */
[----:B------:R-:W-:Y:S01]  /*91f0*/  HMMA.16816.F32 R112, R188, R10, R112 ;  /* 0x0000000abc70723c */ /* 0x000fe20000001870 */
[----:B------:R-:W-:Y:S02]  /*9200*/  FMNMX.FTZ R4, R250, R4, !PT ;  /* 0x00000004fa047209 */ /* 0x000fe40007810000 */
[----:B------:R-:W-:Y:S02]  /*9210*/  ISETP.GT.AND P1, PT, R135, 0x38, PT ;  /* 0x000000388700780c */ /* 0x000fe40003f24270 */
[----:B------:R-:W-:Y:S02]  /*9220*/  FSEL R32, R72, -INF , P3 ;  /* 0xff80000048207808 */ /* 0x000fe40001800000 */
[----:B------:R-:W-:Y:S02]  /*9230*/  ISETP.GT.AND P3, PT, R2, 0x48, PT ;  /* 0x000000480200780c */ /* 0x000fe40003f64270 */
[----:B------:R-:W-:Y:S02]  /*9240*/  FMNMX.FTZ R4, R225, R4, !PT ;  /* 0x00000004e1047209 */ /* 0x000fe40007810000 */
[----:B------:R-:W-:Y:S02]  /*9250*/  ISETP.GT.AND P5, PT, R0, 0x60, PT ;  /* 0x000000600000780c */ /* 0x000fe40003fa4270 */
[----:B------:R-:W-:Y:S02]  /*9260*/  FSEL R244, R76, -INF , P3 ;  /* 0xff8000004cf47808 */ /* 0x000fe40001800000 */
[----:B-1----:R-:W-:Y:S02]  /*9270*/  FMNMX.FTZ R5, R205, R132, !PT ;  /* 0x00000084cd057209 */ /* 0x002fe40007810000 */
[----:B------:R-:W-:Y:S02]  /*9280*/  ISETP.GT.AND P3, PT, R0, 0x48, PT ;  /* 0x000000480000780c */ /* 0x000fe40003f64270 */
[----:B------:R-:W-:Y:S02]  /*9290*/  FMNMX.FTZ R5, R203, R5, !PT ;  /* 0x00000005cb057209 */ /* 0x000fe40007810000 */
[----:B------:R-:W-:Y:S02]  /*92a0*/  FSEL R231, R80, -INF , P3 ;  /* 0xff80000050e77808 */ /* 0x000fe40001800000 */
        /* <DEDUP_REMOVED lines=17> */
[----:B--2---:R-:W2:Y:S01]  /*93c0*/  LDL.LU R251, [R1] ;  /* 0x0000000001fb7983 */ /* 0x004ea20000300800 */
[----:B------:R-:W-:Y:S02]  /*93d0*/  FSEL R235, R81, -INF , P2 ;  /* 0xff80000051eb7808 */ /* 0x000fe40001000000 */
[----:B------:R-:W-:Y:S01]  /*93e0*/  ISETP.GT.AND P3, PT, R0, 0x50, PT ;  /* 0x000000500000780c */ /* 0x000fe20003f64270 */
[----:B------:R1:W-:Y:S01]  /*93f0*/  STL [R1+0xbc], R231 ;  /* 0x0000bce701007387 */ /* 0x0003e20000100800 */
[----:B------:R-:W-:Y:S02]  /*9400*/  FSEL R29, R79, -INF , P0 ;  /* 0xff8000004f1d7808 */ /* 0x000fe40000000000 */
[----:B------:R-:W-:Y:S02]  /*9410*/  FSEL R243, R84, -INF , P3 ;  /* 0xff80000054f37808 */ /* 0x000fe40001800000 */
[----:B------:R-:W-:Y:S02]  /*9420*/  ISETP.GT.AND P0, PT, R135, 0x49, PT ;  /* 0x000000498700780c */ /* 0x000fe40003f04270 */
[----:B------:R-:W-:Y:S02]  /*9430*/  MOV R47, R228 ;  /* 0x000000e4002f7202 */ /* 0x000fe40000000f00 */
[----:B------:R-:W-:Y:S02]  /*9440*/  FSEL R228, R83, -INF , P0 ;  /* 0xff80000053e47808 */ /* 0x000fe40000000000 */
[----:B------:R-:W-:Y:S02]  /*9450*/  ISETP.GT.AND P0, PT, R135, 0x51, PT ;  /* 0x000000518700780c */ /* 0x000fe40003f04270 */
[----:B------:R-:W-:Y:S02]  /*9460*/  FMNMX.FTZ R137, R235, R4, !PT ;  /* 0x00000004eb897209 */ /* 0x000fe40007810000 */
[----:B------:R-:W-:Y:S02]  /*9470*/  FSEL R237, R87, -INF , P0 ;  /* 0xff80000057ed7808 */ /* 0x000fe40000000000 */
[----:B------:R-:W-:Y:S02]  /*9480*/  FSEL R56, R66, -INF , P1 ;  /* 0xff80000042387808 */ /* 0x000fe40000800000 */
[----:B------:R-:W-:Y:S02]  /*9490*/  ISETP.GT.AND P1, PT, R135, 0x40, PT ;  /* 0x000000408700780c */ /* 0x000fe40003f24270 */
[----:B------:R-:W-:Y:S02]  /*94a0*/  ISETP.GT.AND P0, PT, R0, 0x59, PT ;  /* 0x000000590000780c */ /* 0x000fe40003f04270 */
[----:B------:R-:W-:Y:S01]  /*94b0*/  FMNMX.FTZ R137, R243, R137, !PT ;  /* 0x00000089f3897209 */ /* 0x000fe20007810000 */
[----:B-1----:R-:W3:Y:S01]  /*94c0*/  LDL.LU R231, [R1+0x8] ;  /* 0x0000080001e77983 */ /* 0x002ee20000300800 */
[----:B------:R-:W-:Y:S02]  /*94d0*/  FSEL R97, R97, -INF , P0 ;  /* 0xff80000061617808 */ /* 0x000fe40000000000 */
[----:B------:R-:W-:Y:S01]  /*94e0*/  FSEL R33, R70, -INF , P1 ;  /* 0xff80000046217808 */ /* 0x000fe20000800000 */
[----:B------:R-:W-:Y:S01]  /*94f0*/  STL [R1+0xc0], R235 ;  /* 0x0000c0eb01007387 */ /* 0x000fe20000100800 */
[----:B------:R-:W-:Y:S02]  /*9500*/  ISETP.GT.AND P1, PT, R200, 0x40, PT ;  /* 0x00000040c800780c */ /* 0x000fe40003f24270 */
[----:B------:R-:W-:Y:S01]  /*9510*/  FSEL R198, R100, -INF , P5 ;  /* 0xff80000064c67808 */ /* 0x000fe20002800000 */
[----:B------:R1:W-:Y:S01]  /*9520*/  STL [R1+0xc4], R243 ;  /* 0x0000c4f301007387 */ /* 0x0003e20000100800 */
[----:B------:R-:W-:Y:S02]  /*9530*/  FSEL R13, R74, -INF , P1 ;  /* 0xff8000004a0d7808 */ /* 0x000fe40000800000 */
[----:B------:R-:W-:Y:S02]  /*9540*/  ISETP.GT.AND P1, PT, R200, 0x48, PT ;  /* 0x00000048c800780c */ /* 0x000fe40003f24270 */
[----:B------:R-:W-:Y:S01]  /*9550*/  ISETP.GT.AND P2, PT, R0, 0x51, PT ;  /* 0x000000510000780c */ /* 0x000fe20003f44270 */
[----:B------:R-:W-:Y:S01]  /*9560*/  IMAD.MOV.U32 R197, RZ, RZ, R13 ;  /* 0x000000ffffc57224 */ /* 0x000fe200078e000d */
[----:B------:R-:W-:Y:S02]  /*9570*/  FSEL R12, R78, -INF , P1 ;  /* 0xff8000004e0c7808 */ /* 0x000fe40000800000 */
[----:B------:R-:W-:Y:S02]  /*9580*/  ISETP.GT.AND P1, PT, R135, 0x48, PT ;  /* 0x000000488700780c */ /* 0x000fe40003f24270 */
[----:B------:R-:W-:Y:S01]  /*9590*/  FSEL R28, R85, -INF , P2 ;  /* 0xff800000551c7808 */ /* 0x000fe20001000000 */
[----:B------:R-:W-:Y:S01]  /*95a0*/  IMAD.MOV.U32 R199, RZ, RZ, R12 ;  /* 0x000000ffffc77224 */ /* 0x000fe200078e000c */
[----:B------:R-:W-:Y:S02]  /*95b0*/  FSEL R27, R82, -INF , P1 ;  /* 0xff800000521b7808 */ /* 0x000fe40000800000 */
[----:B------:R-:W-:Y:S02]  /*95c0*/  ISETP.GT.AND P1, PT, R135, 0x50, PT ;  /* 0x000000508700780c */ /* 0x000fe40003f24270 */
[----:B------:R-:W-:Y:S02]  /*95d0*/  FMNMX.FTZ R137, R28, R137, !PT ;  /* 0x000000891c897209 */ /* 0x000fe40007810000 */
[----:B------:R-:W-:Y:S02]  /*95e0*/  FSEL R245, R86, -INF , P1 ;  /* 0xff80000056f57808 */ /* 0x000fe40000800000 */
[----:B------:R-:W-:Y:S02]  /*95f0*/  ISETP.GT.AND P1, PT, R0, 0x58, PT ;  /* 0x000000580000780c */ /* 0x000fe40003f24270 */
[----:B------:R-:W-:Y:S01]  /*9600*/  FMNMX.FTZ R4, R206, R133, !PT ;  /* 0x00000085ce047209 */ /* 0x000fe20007810000 */
[----:B-1----:R-:W4:Y:S01]  /*9610*/  LDL.LU R243, [R1+0xc] ;  /* 0x00000c0001f37983 */ /* 0x002f220000300800 */
[----:B------:R-:W-:Y:S02]  /*9620*/  FSEL R52, R96, -INF , P1 ;  /* 0xff80000060347808 */ /* 0x000fe40000800000 */
[----:B------:R-:W-:Y:S01]  /*9630*/  ISETP.GT.AND P3, PT, R0, 0x61, PT ;  /* 0x000000610000780c */ /* 0x000fe20003f64270 */
[----:B------:R-:W-:Y:S01]  /*9640*/  STL [R1+0xc8], R97 ;  /* 0x0000c86101007387 */ /* 0x000fe20000100800 */
[----:B------:R-:W-:Y:S02]  /*9650*/  FMNMX.FTZ R137, R52, R137, !PT ;  /* 0x0000008934897209 */ /* 0x000fe40007810000 */
[C---:B------:R-:W-:Y:S01]  /*9660*/  ISETP.GT.AND P2, PT, R0.reuse, 0x68, PT ;  /* 0x000000680000780c */ /* 0x040fe20003f44270 */
[----:B------:R1:W-:Y:S01]  /*9670*/  STL [R1+0xcc], R198 ;  /* 0x0000ccc601007387 */ /* 0x0003e20000100800 */
[----:B------:R-:W-:Y:S02]  /*9680*/  FMNMX.FTZ R137, R97, R137, !PT ;  /* 0x0000008961897209 */ /* 0x000fe40007810000 */
[----:B------:R-:W-:Y:S01]  /*9690*/  ISETP.GT.AND P1, PT, R0, 0x69, PT ;  /* 0x000000690000780c */ /* 0x000fe20003f24270 */
[----:B------:R-:W4:Y:S01]  /*96a0*/  LDL.64 R8, [R1+0x38] ;  /* 0x0000380001087983 */ /* 0x000f220000100a00 */
[----:B------:R-:W-:Y:S02]  /*96b0*/  FMNMX.FTZ R137, R198, R137, !PT ;  /* 0x00000089c6897209 */ /* 0x000fe40007810000 */
[----:B------:R-:W-:Y:S02]  /*96c0*/  FMNMX.FTZ R0, R252, R5, !PT ;  /* 0x00000005fc007209 */ /* 0x000fe40007810000 */
[----:B------:R-:W-:Y:S01]  /*96d0*/  FMNMX.FTZ R4, R207, R4, !PT ;  /* 0x00000004cf047209 */ /* 0x000fe20007810000 */
[----:B------:R-:W4:Y:S01]  /*96e0*/  LDL R10, [R1+0x34] ;  /* 0x00003400010a7983 */ /* 0x000f220000100800 */
[----:B------:R-:W-:Y:S02]  /*96f0*/  FMNMX.FTZ R0, R54, R0, !PT ;  /* 0x0000000036007209 */ /* 0x000fe40007810000 */
[----:B------:R-:W-:Y:S02]  /*9700*/  FMNMX.FTZ R4, R138, R4, !PT ;  /* 0x000000048a047209 */ /* 0x000fe40007810000 */
[----:B------:R-:W-:Y:S02]  /*9710*/  FMNMX.FTZ R0, R55, R0, !PT ;  /* 0x0000000037007209 */ /* 0x000fe40007810000 */
[----:B------:R-:W-:Y:S02]  /*9720*/  FSEL R196, R101, -INF , P3 ;  /* 0xff80000065c47808 */ /* 0x000fe40001800000 */
[----:B------:R-:W-:Y:S02]  /*9730*/  FMNMX.FTZ R0, R56, R0, !PT ;  /* 0x0000000038007209 */ /* 0x000fe40007810000 */
[----:B------:R-:W-:Y:S02]  /*9740*/  FMNMX.FTZ R4, R139, R4, !PT ;  /* 0x000000048b047209 */ /* 0x000fe40007810000 */
[----:B------:R-:W-:Y:S01]  /*9750*/  FSEL R190, R112, -INF , P2 ;  /* 0xff80000070be7808 */ /* 0x000fe20001000000 */
[----:B-1----:R-:W4:Y:S01]  /*9760*/  LDL.LU R198, [R1+0x4] ;  /* 0x0000040001c67983 */ /* 0x002f220000300800 */
[----:B------:R-:W-:Y:S02]  /*9770*/  FMNMX.FTZ R137, R196, R137, !PT ;  /* 0x00000089c4897209 */ /* 0x000fe40007810000 */
[----:B------:R-:W-:Y:S01]  /*9780*/  FMNMX.FTZ R5, R209, R134, !PT ;  /* 0x00000086d1057209 */ /* 0x000fe20007810000 */
[----:B------:R-:W4:Y:S01]  /*9790*/  LDL.LU R97, [R1+0x10] ;  /* 0x0000100001617983 */ /* 0x000f220000300800 */
[----:B------:R-:W-:Y:S02]  /*97a0*/  FMNMX.FTZ R0, R24, R0, !PT ;  /* 0x0000000018007209 */ /* 0x000fe40007810000 */
[----:B------:R-:W-:Y:S01]  /*97b0*/  FMNMX.FTZ R4, R214, R4, !PT ;  /* 0x00000004d6047209 */ /* 0x000fe20007810000 */
[----:B------:R-:W4:Y:S01]  /*97c0*/  LDL.LU R242, [R1+0x14] ;  /* 0x0000140001f27983 */ /* 0x000f220000300800 */
[----:B------:R-:W-:Y:S02]  /*97d0*/  FSEL R96, R113, -INF , P1 ;  /* 0xff80000071607808 */ /* 0x000fe40000800000 */
        /* <DEDUP_REMOVED lines=15> */
[----:B------:R-:W-:Y:S02]  /*98d0*/  MOV R50, R224 ;  /* 0x000000e000327202 */ /* 0x000fe40000000f00 */
[----:B------:R-:W-:Y:S02]  /*98e0*/  FMNMX.FTZ R4, R220, R4, !PT ;  /* 0x00000004dc047209 */ /* 0x000fe40007810000 */
[----:B------:R-:W-:Y:S02]  /*98f0*/  ISETP.GT.AND P0, PT, R135, 0x58, PT ;  /* 0x000000588700780c */ /* 0x000fe40003f04270 */
[----:B------:R-:W-:Y:S02]  /*9900*/  FMNMX.FTZ R4, R50, R4, !PT ;  /* 0x0000000432047209 */ /* 0x000fe40007810000 */
[----:B------:R-:W-:Y:S02]  /*9910*/  FSEL R238, R98, -INF , P0 ;  /* 0xff80000062ee7808 */ /* 0x000fe40000000000 */
[----:B------:R-:W-:Y:S02]  /*9920*/  FMNMX.FTZ R4, R51, R4, !PT ;  /* 0x0000000433047209 */ /* 0x000fe40007810000 */
[----:B-1----:R-:W-:Y:S02]  /*9930*/  FMNMX.FTZ R137, R137, R7, !PT ;  /* 0x0000000789897209 */ /* 0x002fe40007810000 */
[----:B------:R-:W-:Y:S02]  /*9940*/  FMNMX.FTZ R4, R57, R4, !PT ;  /* 0x0000000439047209 */ /* 0x000fe40007810000 */
[C---:B------:R-:W-:Y:S02]  /*9950*/  ISETP.GT.AND P5, PT, R135.reuse, 0x59, PT ;  /* 0x000000598700780c */ /* 0x040fe40003fa4270 */
[C---:B------:R-:W-:Y:S02]  /*9960*/  ISETP.GT.AND P3, PT, R135.reuse, 0x60, PT ;  /* 0x000000608700780c */ /* 0x040fe40003f64270 */
[C---:B------:R-:W-:Y:S02]  /*9970*/  ISETP.GT.AND P2, PT, R135.reuse, 0x61, PT ;  /* 0x000000618700780c */ /* 0x040fe40003f44270 */
[C---:B------:R-:W-:Y:S02]  /*9980*/  ISETP.GT.AND P1, PT, R135.reuse, 0x68, PT ;  /* 0x000000688700780c */ /* 0x040fe40003f24270 */
[----:B------:R-:W-:Y:S02]  /*9990*/  ISETP.GT.AND P0, PT, R135, 0x69, PT ;  /* 0x000000698700780c */ /* 0x000fe40003f04270 */
[----:B------:R-:W-:Y:S02]  /*99a0*/  FSEL R98, R99, -INF , P5 ;  /* 0xff80000063627808 */ /* 0x000fe40002800000 */
[----:B------:R-:W-:Y:S02]  /*99b0*/  FSEL R20, R103, -INF , P2 ;  /* 0xff80000067147808 */ /* 0x000fe40001000000 */
[----:B------:R-:W-:Y:S02]  /*99c0*/  FSEL R40, R102, -INF , P3 ;  /* 0xff80000066287808 */ /* 0x000fe40001800000 */
[----:B------:R-:W-:Y:S02]  /*99d0*/  ISETP.GT.AND P3, PT, R2, 0x50, PT ;  /* 0x000000500200780c */ /* 0x000fe40003f64270 */
[----:B------:R-:W-:Y:S02]  /*99e0*/  FSEL R239, R114, -INF , P1 ;  /* 0xff80000072ef7808 */ /* 0x000fe40000800000 */
[----:B------:R-:W-:Y:S02]  /*99f0*/  MOV R114, R20 ;  /* 0x0000001400727202 */ /* 0x000fe40000000f00 */
[----:B------:R-:W-:Y:S01]  /*9a00*/  FSEL R99, R88, -INF , P3 ;  /* 0xff80000058637808 */ /* 0x000fe20001800000 */
[----:B------:R-:W-:Y:S01]  /*9a10*/  IMAD.MOV.U32 R88, RZ, RZ, R34 ;  /* 0x000000ffff587224 */ /* 0x000fe200078e0022 */
[----:B------:R-:W-:Y:S02]  /*9a20*/  ISETP.GT.AND P3, PT, R2, 0x60, PT ;  /* 0x000000600200780c */ /* 0x000fe40003f64270 */
[----:B------:R-:W-:Y:S02]  /*9a30*/  FSEL R235, R115, -INF , P0 ;  /* 0xff80000073eb7808 */ /* 0x000fe40000000000 */
[----:B------:R-:W-:Y:S02]  /*9a40*/  FSEL R188, R104, -INF , P3 ;  /* 0xff80000068bc7808 */ /* 0x000fe40001800000 */
[C---:B------:R-:W-:Y:S02]  /*9a50*/  ISETP.GT.AND P0, PT, R200.reuse, 0x51, PT ;  /* 0x00000051c800780c */ /* 0x040fe40003f04270 */
[----:B------:R-:W-:Y:S02]  /*9a60*/  ISETP.GT.AND P1, PT, R200, 0x50, PT ;  /* 0x00000050c800780c */ /* 0x000fe40003f24270 */
[----:B------:R-:W-:Y:S02]  /*9a70*/  FSEL R240, R91, -INF , P0 ;  /* 0xff8000005bf07808 */ /* 0x000fe40000000000 */
[----:B------:R-:W-:Y:S02]  /*9a80*/  FSEL R45, R90, -INF , P1 ;  /* 0xff8000005a2d7808 */ /* 0x000fe40000800000 */
[C---:B------:R-:W-:Y:S02]  /*9a90*/  ISETP.GT.AND P2, PT, R2.reuse, 0x51, PT ;  /* 0x000000510200780c */ /* 0x040fe40003f44270 */
        /* <DEDUP_REMOVED lines=8> */
[----:B------:R-:W-:Y:S02]  /*9b20*/  ISETP.GT.AND P2, PT, R200, 0x58, PT ;  /* 0x00000058c800780c */ /* 0x000fe40003f44270 */
[----:B------:R-:W-:Y:S01]  /*9b30*/  FSEL R191, R93, -INF , P5 ;  /* 0xff8000005dbf7808 */ /* 0x000fe20002800000 */
[----:B------:R-:W-:Y:S01]  /*9b40*/  IMAD.MOV.U32 R93, RZ, RZ, R24 ;  /* 0x000000ffff5d7224 */ /* 0x000fe200078e0018 */
[----:B------:R-:W-:Y:S01]  /*9b50*/  FSEL R227, R94, -INF , P2 ;  /* 0xff8000005ee37808 */ /* 0x000fe20001000000 */
[----:B------:R-:W-:Y:S01]  /*9b60*/  IMAD.MOV.U32 R94, RZ, RZ, R52 ;  /* 0x000000ffff5e7224 */ /* 0x000fe200078e0034 */
        /* <DEDUP_REMOVED lines=8> */
[----:B------:R-:W-:Y:S01]  /*9bf0*/  FSEL R222, R107, -INF , P0 ;  /* 0xff8000006bde7808 */ /* 0x000fe20000000000 */
[----:B------:R-:W-:Y:S01]  /*9c00*/  IMAD.MOV.U32 R107, RZ, RZ, R40 ;  /* 0x000000ffff6b7224 */ /* 0x000fe200078e0028 */
[----:B------:R-:W-:Y:S01]  /*9c10*/  ISETP.GT.AND P0, PT, R200, 0x69, PT ;  /* 0x00000069c800780c */ /* 0x000fe20003f04270 */
[----:B------:R-:W-:Y:S01]  /*9c20*/  IMAD.MOV.U32 R200, RZ, RZ, R45 ;  /* 0x000000ffffc87224 */ /* 0x000fe200078e002d */
[----:B------:R-:W-:Y:S01]  /*9c30*/  FSEL R189, R110, -INF , P1 ;  /* 0xff8000006ebd7808 */ /* 0x000fe20000800000 */
[----:B------:R-:W-:Y:S01]  /*9c40*/  IMAD.MOV.U32 R110, RZ, RZ, R36 ;  /* 0x000000ffff6e7224 */ /* 0x000fe200078e0024 */
[----:B------:R-:W-:Y:S02]  /*9c50*/  FSEL R71, R111, -INF , P0 ;  /* 0xff8000006f477808 */ /* 0x000fe40000000000 */
[C---:B------:R-:W-:Y:S02]  /*9c60*/  ISETP.GT.AND P5, PT, R204.reuse, R247, PT ;  /* 0x000000f7cc00720c */ /* 0x040fe40003fa4270 */
[----:B------:R-:W-:Y:S02]  /*9c70*/  IADD3 R247, R204, -0x1, RZ ;  /* 0xffffffffccf77810 */ /* 0x000fe40007ffe0ff */
[----:B------:R-:W-:Y:S09]  /*9c80*/  MOV R89, R43 ;  /* 0x0000002b00597202 */ /* 0x000ff20000000f00 */
[----:B------:R-:W-:Y:S05]  /*9c90*/  @P5 SHF.R.S32.HI R7, RZ, 0x1f, R247 ;  /* 0x0000001fff075819 */ /* 0x000fea00000114f7 */
[----:B------:R-:W-:Y:S04]  /*9ca0*/  @P5 IMAD R7, R7, c[0x0][0x1e0], RZ ;  /* 0x0000780007075a24 */ /* 0x000fe800078e02ff */
[----:B------:R-:W-:Y:S01]  /*9cb0*/  @P5 IMAD R7, R247, c[0x0][0x1e4], R7 ;  /* 0x00007900f7075a24 */ /* 0x000fe200078e0207 */
[----:B---3--:R-:W-:Y:S04]  /*9cc0*/  FMNMX.FTZ R0, R231, R0, !PT ;  /* 0x00000000e7007209 */ /* 0x008fe80007810000 */
[----:B------:R-:W-:Y:S04]  /*9cd0*/  FMNMX.FTZ R0, R27, R0, !PT ;  /* 0x000000001b007209 */ /* 0x000fe80007810000 */
[----:B------:R-:W-:Y:S04]  /*9ce0*/  FMNMX.FTZ R0, R228, R0, !PT ;  /* 0x00000000e4007209 */ /* 0x000fe80007810000 */
[----:B------:R-:W-:Y:S04]  /*9cf0*/  FMNMX.FTZ R0, R245, R0, !PT ;  /* 0x00000000f5007209 */ /* 0x000fe80007810000 */
[----:B------:R-:W-:Y:S02]  /*9d00*/  FMNMX.FTZ R136, R237, R0, !PT ;  /* 0x00000000ed887209 */ /* 0x000fe40007810000 */
[----:B------:R-:W-:Y:S02]  /*9d10*/  FMNMX.FTZ R0, R48, R5, !PT ;  /* 0x0000000530007209 */ /* 0x000fe40007810000 */
[----:B------:R-:W1:Y:S01]  /*9d20*/  SHFL.BFLY PT, R5, R137, 0x1, 0x1f ;  /* 0x0c201f0089057f89 */ /* 0x000e6200000e0000 */
        /* <DEDUP_REMOVED lines=8> */
[----:B------:R-:W-:Y:S02]  /*9db0*/  FMNMX.FTZ R136, R239, R136, !PT ;  /* 0x00000088ef887209 */ /* 0x000fe40007810000 */
[----:B------:R-:W-:Y:S02]  /*9dc0*/  FMNMX.FTZ R135, R241, R0, !PT ;  /* 0x00000000f1877209 */ /* 0x000fe40007810000 */
[----:B------:R-:W-:Y:S02]  /*9dd0*/  FMNMX.FTZ R0, R25, R4, !PT ;  /* 0x0000000419007209 */ /* 0x000fe40007810000 */
[----:B------:R-:W-:Y:S02]  /*9de0*/  FMNMX.FTZ R136, R235, R136, !PT ;  /* 0x00000088eb887209 */ /* 0x000fe40007810000 */
[----:B------:R-:W-:Y:S02]  /*9df0*/  FMNMX.FTZ R0, R30, R0, !PT ;  /* 0x000000001e007209 */ /* 0x000fe40007810000 */
[----:B-1----:R-:W-:Y:S01]  /*9e00*/  FMNMX.FTZ R137, R137, R5, !PT ;  /* 0x0000000589897209 */ /* 0x002fe20007810000 */
[----:B------:R-:W1:Y:S01]  /*9e10*/  SHFL.BFLY PT, R4, R136, 0x2, 0x1f ;  /* 0x0c401f0088047f89 */ /* 0x000e6200000e0000 */
[----:B------:R-:W-:Y:S02]  /*9e20*/  FMNMX.FTZ R0, R31, R0, !PT ;  /* 0x000000001f007209 */ /* 0x000fe40007810000 */
[C---:B------:R-:W-:Y:S01]  /*9e30*/  FSETP.NEU.FTZ.AND P3, PT, R137.reuse, -INF , PT ;  /* 0xff8000008900780b */ /* 0x040fe20003f7d000 */
[----:B------:R-:W-:Y:S01]  /*9e40*/  FMUL.FTZ R85, R137, c[0x0][0x2d0] ;  /* 0x0000b40089557a20 */ /* 0x000fe20000410000 */
[----:B------:R-:W-:Y:S02]  /*9e50*/  FMNMX.FTZ R135, R32, R135, !PT ;  /* 0x0000008720877209 */ /* 0x000fe40007810000 */
[----:B----4-:R-:W-:Y:S02]  /*9e60*/  @P5 MOV R9, c[0x0][0x1e0] ;  /* 0x0000780000095a02 */ /* 0x010fe40000000f00 */
[----:B------:R-:W-:Y:S02]  /*9e70*/  FSEL R85, R85, RZ, P3 ;  /* 0x000000ff55557208 */ /* 0x000fe40001800000 */
[----:B------:R-:W-:Y:S03]  /*9e80*/  FMNMX.FTZ R135, R243, R135, !PT ;  /* 0x00000087f3877209 */ /* 0x000fe60007810000 */
[--C-:B------:R-:W-:Y:S01]  /*9e90*/  FFMA.FTZ R89, R89, c[0x0][0x2d0], -R85.reuse ;  /* 0x0000b40059597a23 */ /* 0x100fe20000010855 */
[----:B------:R-:W-:Y:S01]  /*9ea0*/  FMNMX.FTZ R135, R244, R135, !PT ;  /* 0x00000087f4877209 */ /* 0x000fe20007810000 */
[--C-:B------:R-:W-:Y:S01]  /*9eb0*/  FFMA.FTZ R94, R94, c[0x0][0x2d0], -R85.reuse ;  /* 0x0000b4005e5e7a23 */ /* 0x100fe20000010855 */
        /* <DEDUP_REMOVED lines=13> */
[----:B-1----:R-:W-:Y:S01]  /*9f90*/  FMNMX.FTZ R136, R136, R4, !PT ;  /* 0x0000000488887209 */ /* 0x002fe20007810000 */
[----:B------:R-:W-:Y:S01]  /*9fa0*/  IMAD.MOV.U32 R201, RZ, RZ, R28 ;  /* 0x000000ffffc97224 */ /* 0x000fe200078e001c */
[----:B------:R-:W-:Y:S01]  /*9fb0*/  FMNMX.FTZ R2, R240, R2, !PT ;  /* 0x00000002f0027209 */ /* 0x000fe20007810000 */
[----:B------:R1:W-:Y:S01]  /*9fc0*/  MUFU.EX2 R100, R0 ;  /* 0x0000000000647308 */ /* 0x0003e20000000800 */
[----:B------:R-:W-:Y:S01]  /*9fd0*/  FMNMX.FTZ R135, R188, R135, !PT ;  /* 0x00000087bc877209 */ /* 0x000fe20007810000 */
[----:B------:R-:W2:Y:S03]  /*9fe0*/  SHFL.BFLY PT, R5, R136, 0x1, 0x1f ;  /* 0x0c201f0088057f89 */ /* 0x000ea600000e0000 */
[----:B------:R-:W-:Y:S04]  /*9ff0*/  FMNMX.FTZ R135, R105, R135, !PT ;  /* 0x0000008769877209 */ /* 0x000fe80007810000 */
[----:B------:R-:W-:Y:S04]  /*a000*/  FMNMX.FTZ R135, R103, R135, !PT ;  /* 0x0000008767877209 */ /* 0x000fe80007810000 */
[----:B------:R-:W-:Y:S05]  /*a010*/  FMNMX.FTZ R135, R91, R135, !PT ;  /* 0x000000875b877209 */ /* 0x000fea0007810000 */
[----:B------:R-:W3:Y:S01]  /*a020*/  SHFL.BFLY PT, R4, R135, 0x2, 0x1f ;  /* 0x0c401f0087047f89 */ /* 0x000ee200000e0000 */
[----:B-1----:R-:W-:Y:S01]  /*a030*/  FMNMX.FTZ R0, R227, R2, !PT ;  /* 0x00000002e3007209 */ /* 0x002fe20007810000 */
[--C-:B------:R-:W-:Y:S01]  /*a040*/  FFMA.FTZ R2, R202, c[0x0][0x2d0], -R85.reuse ;  /* 0x0000b400ca027a23 */ /* 0x100fe20000010855 */
[----:B--2---:R-:W-:Y:S01]  /*a050*/  FMNMX.FTZ R136, R136, R5, !PT ;  /* 0x0000000588887209 */ /* 0x004fe20007810000 */
[----:B------:R-:W-:Y:S01]  /*a060*/  IMAD.MOV.U32 R202, RZ, RZ, R30 ;  /* 0x000000ffffca7224 */ /* 0x000fe200078e001e */
[----:B------:R-:W-:Y:S01]  /*a070*/  FMNMX.FTZ R0, R226, R0, !PT ;  /* 0x00000000e2007209 */ /* 0x000fe20007810000 */
[----:B------:R-:W1:Y:S01]  /*a080*/  MUFU.EX2 R223, R2 ;  /* 0x0000000200df7308 */ /* 0x000e620000000800 */
[C---:B------:R-:W-:Y:S01]  /*a090*/  FSETP.NEU.FTZ.AND P2, PT, R136.reuse, -INF , PT ;  /* 0xff8000008800780b */ /* 0x040fe20003f5d000 */
[----:B------:R-:W-:Y:S01]  /*a0a0*/  FMUL.FTZ R84, R136, c[0x0][0x2d0] ;  /* 0x0000b40088547a20 */ /* 0x000fe20000410000 */
[----:B------:R-:W-:Y:S04]  /*a0b0*/  FMNMX.FTZ R0, R224, R0, !PT ;  /* 0x00000000e0007209 */ /* 0x000fe80007810000 */
[----:B------:R-:W-:Y:S02]  /*a0c0*/  FSEL R84, R84, RZ, P2 ;  /* 0x000000ff54547208 */ /* 0x000fe40001000000 */
[----:B------:R-:W-:Y:S03]  /*a0d0*/  FMNMX.FTZ R0, R222, R0, !PT ;  /* 0x00000000de007209 */ /* 0x000fe60007810000 */
[--C-:B------:R-:W-:Y:S01]  /*a0e0*/  FFMA.FTZ R6, R19, c[0x0][0x2d0], -R84.reuse ;  /* 0x0000b40013067a23 */ /* 0x100fe20000010854 */
[----:B---3--:R-:W-:Y:S01]  /*a0f0*/  FMNMX.FTZ R135, R135, R4, !PT ;  /* 0x0000000487877209 */ /* 0x008fe20007810000 */
[--C-:B------:R-:W-:Y:S01]  /*a100*/  FFMA.FTZ R4, R205, c[0x0][0x2d0], -R84.reuse ;  /* 0x0000b400cd047a23 */ /* 0x100fe20000010854 */
[----:B------:R-:W-:Y:S01]  /*a110*/  FMNMX.FTZ R0, R189, R0, !PT ;  /* 0x00000000bd007209 */ /* 0x000fe20007810000 */
[----:B------:R2:W-:Y:S01]  /*a120*/  MUFU.EX2 R87, R6 ;  /* 0x0000000600577308 */ /* 0x0005e20000000800 */
[--C-:B------:R-:W-:Y:S01]  /*a130*/  FFMA.FTZ R88, R88, c[0x0][0x2d0], -R84.reuse ;  /* 0x0000b40058587a23 */ /* 0x100fe20000010854 */
[----:B------:R-:W3:Y:S01]  /*a140*/  SHFL.BFLY PT, R5, R135, 0x1, 0x1f ;  /* 0x0c201f0087057f89 */ /* 0x000ee200000e0000 */
[--C-:B------:R-:W-:Y:S01]  /*a150*/  FFMA.FTZ R98, R98, c[0x0][0x2d0], -R84.reuse ;  /* 0x0000b40062627a23 */ /* 0x100fe20000010854 */
[----:B------:R-:W-:Y:S01]  /*a160*/  FMNMX.FTZ R0, R71, R0, !PT ;  /* 0x0000000047007209 */ /* 0x000fe20007810000 */
[----:B------:R-:W-:Y:S02]  /*a170*/  FFMA.FTZ R114, R114, c[0x0][0x2d0], -R84 ;  /* 0x0000b40072727a23 */ /* 0x000fe40000010854 */
[----:B------:R-:W-:Y:S01]  /*a180*/  IMAD.MOV.U32 R205, RZ, RZ, R32 ;  /* 0x000000ffffcd7224 */ /* 0x000fe200078e0020 */
[----:B-1----:R-:W-:Y:S01]  /*a190*/  F2FP.PACK_AB R72, R223, R100 ;  /* 0x00000064df48723e */ /* 0x002fe200000000ff */
[--C-:B------:R-:W-:Y:S01]  /*a1a0*/  FFMA.FTZ R2, R16, c[0x0][0x2d0], -R85.reuse ;  /* 0x0000b40010027a23 */ /* 0x100fe20000010855 */
[----:B------:R1:W-:Y:S10]  /*a1b0*/  MUFU.EX2 R90, R4 ;  /* 0x00000004005a7308 */ /* 0x0003f40000000800 */
[----:B------:R4:W-:Y:S01]  /*a1c0*/  MUFU.EX2 R13, R2 ;  /* 0x00000002000d7308 */ /* 0x0009e20000000800 */
[----:B--2---:R-:W-:Y:S01]  /*a1d0*/  @P5 IMAD.MOV.U32 R6, RZ, RZ, R8 ;  /* 0x000000ffff065224 */ /* 0x004fe200078e0008 */
[----:B---3--:R-:W-:Y:S04]  /*a1e0*/  FMNMX.FTZ R135, R135, R5, !PT ;  /* 0x0000000587877209 */ /* 0x008fe80007810000 */
[C---:B------:R-:W-:Y:S01]  /*a1f0*/  FSETP.NEU.FTZ.AND P1, PT, R135.reuse, -INF , PT ;  /* 0xff8000008700780b */ /* 0x040fe20003f3d000 */
[----:B------:R-:W-:Y:S02]  /*a200*/  FMUL.FTZ R86, R135, c[0x0][0x2d0] ;  /* 0x0000b40087567a20 */ /* 0x000fe40000410000 */
[----:B-1----:R-:W-:Y:S03]  /*a210*/  FFMA.FTZ R4, R203, c[0x0][0x2d0], -R84 ;  /* 0x0000b400cb047a23 */ /* 0x002fe60000010854 */
[----:B------:R-:W-:Y:S01]  /*a220*/  FSEL R86, R86, RZ, P1 ;  /* 0x000000ff56567208 */ /* 0x000fe20000800000 */
[----:B------:R1:W2:Y:S04]  /*a230*/  MUFU.EX2 R115, R4 ;  /* 0x0000000400737308 */ /* 0x0002a80000000800 */
[--C-:B------:R-:W-:Y:S02]  /*a240*/  FFMA.FTZ R99, R99, c[0x0][0x2d0], -R86.reuse ;  /* 0x0000b40063637a23 */ /* 0x100fe40000010856 */
[--C-:B------:R-:W-:Y:S02]  /*a250*/  FFMA.FTZ R101, R101, c[0x0][0x2d0], -R86.reuse ;  /* 0x0000b40065657a23 */ /* 0x100fe40000010856 */
[----:B----4-:R-:W-:Y:S02]  /*a260*/  FFMA.FTZ R2, R17, c[0x0][0x2d0], -R85 ;  /* 0x0000b40011027a23 */ /* 0x010fe40000010855 */
[----:B------:R-:W-:Y:S02]  /*a270*/  FFMA.FTZ R102, R102, c[0x0][0x2d0], -R86 ;  /* 0x0000b40066667a23 */ /* 0x000fe40000010856 */
[----:B------:R3:W4:Y:S01]  /*a280*/  MUFU.EX2 R12, R2 ;  /* 0x00000002000c7308 */ /* 0x0007220000000800 */
[----:B-1----:R-:W-:Y:S01]  /*a290*/  FFMA.FTZ R4, R18, c[0x0][0x2d0], -R84 ;  /* 0x0000b40012047a23 */ /* 0x002fe20000010854 */
[----:B--2---:R-:W-:Y:S08]  /*a2a0*/  F2FP.PACK_AB R73, R115, R90 ;  /* 0x0000005a7349723e */ /* 0x004ff000000000ff */
[----:B------:R1:W-:Y:S01]  /*a2b0*/  MUFU.EX2 R16, R4 ;  /* 0x0000000400107308 */ /* 0x0003e20000000800 */
[----:B---3--:R-:W2:Y:S01]  /*a2c0*/  SHFL.BFLY PT, R2, R0, 0x2, 0x1f ;  /* 0x0c401f0000027f89 */ /* 0x008ea200000e0000 */
[----:B-1----:R-:W-:Y:S05]  /*a2d0*/  @P5 IMAD.WIDE.U32 R4, R247, c[0x0][0x1e0], RZ ;  /* 0x00007800f7045a25 */ /* 0x002fea00078e00ff */
[----:B------:R-:W-:Y:S01]  /*a2e0*/  @P5 IADD3 R5, R5, R7, RZ ;  /* 0x0000000705055210 */ /* 0x000fe20007ffe0ff */
[----:B------:R-:W-:Y:S01]  /*a2f0*/  @P5 IMAD.MOV.U32 R7, RZ, RZ, R10 ;  /* 0x000000ffff075224 */ /* 0x000fe200078e000a */
[----:B--2---:R-:W-:Y:S01]  /*a300*/  FMNMX.FTZ R0, R0, R2, !PT ;  /* 0x0000000200007209 */ /* 0x004fe20007810000 */
[----:B------:R-:W-:Y:S02]  /*a310*/  @P5 IMAD.MOV.U32 R10, RZ, RZ, 0x5 ;  /* 0x00000005ff0a5424 */ /* 0x000fe400078e00ff */
[----:B------:R-:W-:Y:S02]  /*a320*/  @P5 IMAD.WIDE.U32 R6, R4, 0x70, R6 ;  /* 0x0000007004065825 */ /* 0x000fe400078e0006 */
[----:B------:R-:W1:Y:S02]  /*a330*/  SHFL.BFLY PT, R2, R0, 0x1, 0x1f ;  /* 0x0c201f0000027f89 */ /* 0x000e6400000e0000 */
[----:B------:R-:W-:Y:S01]  /*a340*/  @P5 IMAD R4, R5, 0x70, RZ ;  /* 0x0000007005045824 */ /* 0x000fe200078e02ff */
[----:B------:R-:W-:Y:S01]  /*a350*/  @P5 LEA R8, P0, R6, c[0x0][0x1c8], 0x1 ;  /* 0x0000720006085a11 */ /* 0x000fe200078008ff */
[----:B------:R-:W-:Y:S02]  /*a360*/  FFMA.FTZ R5, R206, c[0x0][0x2d0], -R86 ;  /* 0x0000b400ce057a23 */ /* 0x000fe40000010856 */
[----:B------:R-:W-:Y:S02]  /*a370*/  IMAD.MOV.U32 R206, RZ, RZ, R55 ;  /* 0x000000ffffce7224 */ /* 0x000fe400078e0037 */
[----:B------:R2:W-:Y:S01]  /*a380*/  MUFU.EX2 R112, R5 ;  /* 0x0000000500707308 */ /* 0x0005e20000000800 */
[----:B------:R-:W-:Y:S01]  /*a390*/  @P5 IMAD.IADD R7, R7, 0x1, R4 ;  /* 0x0000000107075824 */ /* 0x000fe200078e0204 */
[----:B------:R-:W-:Y:S01]  /*a3a0*/  @P5 SHF.L.U64.HI R4, R9, R10, c[0x0][0x1e4] ;  /* 0x0000790009045619 */ /* 0x000fe2000001020a */
[----:B------:R-:W-:Y:S02]  /*a3b0*/  FFMA.FTZ R10, R207, c[0x0][0x2d0], -R86 ;  /* 0x0000b400cf0a7a23 */ /* 0x000fe40000010856 */
[----:B----4-:R-:W-:Y:S05]  /*a3c0*/  IMAD.MOV.U32 R207, RZ, RZ, R12 ;  /* 0x000000ffffcf7224 */ /* 0x010fea00078e000c */
[----:B------:R3:W4:Y:S01]  /*a3d0*/  MUFU.EX2 R113, R10 ;  /* 0x0000000a00717308 */ /* 0x0007220000000800 */
[----:B-1----:R-:W-:Y:S01]  /*a3e0*/  FMNMX.FTZ R70, R0, R2, !PT ;  /* 0x0000000200467209 */ /* 0x002fe20007810000 */
[----:B------:R-:W-:Y:S01]  /*a3f0*/  FFMA.FTZ R0, R138, c[0x0][0x2d0], -R86 ;  /* 0x0000b4008a007a23 */ /* 0x000fe20000010856 */
[----:B------:R-:W-:Y:S07]  /*a400*/  MOV R138, R13 ;  /* 0x0000000d008a7202 */ /* 0x000fee0000000f00 */
[----:B------:R1:W-:Y:S01]  /*a410*/  MUFU.EX2 R106, R0 ;  /* 0x00000000006a7308 */ /* 0x0003e20000000800 */
[----:B------:R-:W-:Y:S01]  /*a420*/  FMUL.FTZ R92, R70, c[0x0][0x2d0] ;  /* 0x0000b400465c7a20 */ /* 0x000fe20000410000 */
[----:B------:R-:W-:Y:S02]  /*a430*/  F2FP.PACK_AB R74, R207, R138 ;  /* 0x0000008acf4a723e */ /* 0x000fe400000000ff */
[----:B--2---:R-:W-:Y:S02]  /*a440*/  @P5 SHF.L.U32 R5, R9, 0x5, RZ ;  /* 0x0000000509055819 */ /* 0x004fe400000006ff */
[----:B------:R-:W-:Y:S02]  /*a450*/  @P5 LEA.HI.X R9, R6, c[0x0][0x1cc], R7, 0x1, P0 ;  /* 0x0000730006095a11 */ /* 0x000fe400000f0c07 */
[-C--:B------:R-:W-:Y:S03]  /*a460*/  @P5 IADD3 R6, P0, R8, R5.reuse, RZ ;  /* 0x0000000508065210 */ /* 0x080fe60007f1e0ff */
[----:B------:R2:W-:Y:S02]  /*a470*/  @P5 LDGSTS.E.BYPASS.LTC128B.128 [R246+0x3900], [R8.64], !P6 ;  /* 0x0390000008f65fae */ /* 0x0005e4000f101d48 */
[----:B------:R-:W-:Y:S01]  /*a480*/  @P5 IMAD.X R7, R4, 0x1, R9, P0 ;  /* 0x0000000104075824 */ /* 0x000fe200000e0609 */
[-C--:B---3--:R-:W-:Y:S02]  /*a490*/  @P5 IADD3 R10, P0, R6, R5.reuse, RZ ;  /* 0x00000005060a5210 */ /* 0x088fe40007f1e0ff */
[----:B----4-:R-:W-:Y:S03]  /*a4a0*/  F2FP.PACK_AB R64, R113, R112 ;  /* 0x000000707140723e */ /* 0x010fe600000000ff */
[----:B------:R-:W-:Y:S01]  /*a4b0*/  @P5 IMAD.X R11, R7, 0x1, R4, P0 ;  /* 0x00000001070b5824 */ /* 0x000fe200000e0604 */
[----:B------:R-:W-:Y:S01]  /*a4c0*/  @P5 IADD3 R12, P0, R10, R5, RZ ;  /* 0x000000050a0c5210 */ /* 0x000fe20007f1e0ff */
[----:B------:R3:W-:Y:S01]  /*a4d0*/  @P5 LDGSTS.E.BYPASS.LTC128B.128 [R246+0x4100], [R6.64], !P6 ;  /* 0x0410000006f65fae */ /* 0x0007e2000f101d48 */
[----:B-1----:R-:W-:Y:S03]  /*a4e0*/  FFMA.FTZ R0, R139, c[0x0][0x2d0], -R86 ;  /* 0x0000b4008b007a23 */ /* 0x002fe60000010856 */
[----:B------:R-:W-:Y:S01]  /*a4f0*/  @P5 IMAD.X R13, R11, 0x1, R4, P0 ;  /* 0x000000010b0d5824 */ /* 0x000fe200000e0604 */
[----:B------:R-:W-:Y:S01]  /*a500*/  FSETP.NEU.FTZ.AND P0, PT, R70, -INF , PT ;  /* 0xff8000004600780b */ /* 0x000fe20003f1d000 */
[----:B------:R1:W4:Y:S02]  /*a510*/  MUFU.EX2 R234, R0 ;  /* 0x0000000000ea7308 */ /* 0x0003240000000800 */
[----:B------:R2:W-:Y:S01]  /*a520*/  @P5 LDGSTS.E.BYPASS.LTC128B.128 [R246+0x4900], [R10.64], !P6 ;  /* 0x049000000af65fae */ /* 0x0005e2000f101d48 */
[----:B------:R-:W-:Y:S05]  /*a530*/  FSEL R92, R92, RZ, P0 ;  /* 0x000000ff5c5c7208 */ /* 0x000fea0000000000 */
[--C-:B------:R-:W-:Y:S02]  /*a540*/  FFMA.FTZ R2, R15, c[0x0][0x2d0], -R92.reuse ;  /* 0x0000b4000f027a23 */ /* 0x100fe4000001085c */
[----:B------:R2:W-:Y:S02]  /*a550*/  @P5 LDGSTS.E.BYPASS.LTC128B.128 [R246+0x5100], [R12.64], !P6 ;  /* 0x051000000cf65fae */ /* 0x0005e4000f101d48 */
[----:B------:R-:W-:Y:S01]  /*a560*/  MUFU.EX2 R104, R2 ;  /* 0x0000000200687308 */ /* 0x000fe20000000800 */
[--C-:B-1----:R-:W-:Y:S01]  /*a570*/  FFMA.FTZ R0, R209, c[0x0][0x2d0], -R92.reuse ;  /* 0x0000b400d1007a23 */ /* 0x102fe2000001085c */
[----:B----4-:R-:W-:Y:S01]  /*a580*/  F2FP.PACK_AB R66, R234, R106 ;  /* 0x0000006aea42723e */ /* 0x010fe200000000ff */
[----:B------:R-:W-:Y:S07]  /*a590*/  IMAD.MOV.U32 R209, RZ, RZ, R29 ;  /* 0x000000ffffd17224 */ /* 0x000fee00078e001d */
[----:B------:R1:W-:Y:S02]  /*a5a0*/  MUFU.EX2 R95, R0 ;  /* 0x00000000005f7308 */ /* 0x0003e40000000800 */
[--C-:B-1----:R-:W-:Y:S02]  /*a5b0*/  FFMA.FTZ R0, R208, c[0x0][0x2d0], -R92.reuse ;  /* 0x0000b400d0007a23 */ /* 0x102fe4000001085c */
[----:B------:R-:W-:Y:S06]  /*a5c0*/  IMAD.MOV.U32 R208, RZ, RZ, R27 ;  /* 0x000000ffffd07224 */ /* 0x000fec00078e001b */
[----:B------:R1:W4:Y:S02]  /*a5d0*/  MUFU.EX2 R111, R0 ;  /* 0x00000000006f7308 */ /* 0x0003240000000800 */
[----:B-1----:R-:W-:Y:S01]  /*a5e0*/  FFMA.FTZ R0, R14, c[0x0][0x2d0], -R92 ;  /* 0x0000b4000e007a23 */ /* 0x002fe2000001085c */
[----:B----4-:R-:W-:Y:S07]  /*a5f0*/  F2FP.PACK_AB R65, R111, R95 ;  /* 0x0000005f6f41723e */ /* 0x010fee00000000ff */
[----:B------:R1:W4:Y:S02]  /*a600*/  MUFU.EX2 R203, R0 ;  /* 0x0000000000cb7308 */ /* 0x0003240000000800 */
[----:B-1----:R-:W-:Y:S02]  /*a610*/  FSEL R0, R137, RZ, P3 ;  /* 0x000000ff89007208 */ /* 0x002fe40001800000 */
[----:B--2---:R-:W-:Y:S02]  /*a620*/  @P5 IADD3 R8, P3, R12, R5, RZ ;  /* 0x000000050c085210 */ /* 0x004fe40007f7e0ff */
[----:B----4-:R-:W-:Y:S01]  /*a630*/  F2FP.PACK_AB R67, R104, R203 ;  /* 0x000000cb6843723e */ /* 0x010fe200000000ff */
[----:B------:R-:W-:Y:S01]  /*a640*/  FADD.FTZ R2, -R0, R3 ;  /* 0x0000000300027221 */ /* 0x000fe20000010100 */
[----:B------:R-:W-:Y:S02]  /*a650*/  FSEL R0, R136, RZ, P2 ;  /* 0x000000ff88007208 */ /* 0x000fe40001000000 */
[----:B------:R-:W-:Y:S01]  /*a660*/  @P5 IADD3.X R9, R13, R4, RZ, P3, !PT ;  /* 0x000000040d095210 */ /* 0x000fe20001ffe4ff */
[----:B------:R-:W-:Y:S01]  /*a670*/  FMUL.FTZ R2, R2, c[0x0][0x2d0] ;  /* 0x0000b40002027a20 */ /* 0x000fe20000410000 */
[-C--:B---3--:R-:W-:Y:S01]  /*a680*/  @P5 IADD3 R6, P2, R8, R5.reuse, RZ ;  /* 0x0000000508065210 */ /* 0x088fe20007f5e0ff */
[----:B------:R-:W-:Y:S02]  /*a690*/  FADD.FTZ R0, -R0, R132 ;  /* 0x0000008400007221 */ /* 0x000fe40000010100 */
[----:B------:R1:W2:Y:S01]  /*a6a0*/  MUFU.EX2 R69, R2 ;  /* 0x0000000200457308 */ /* 0x0002a20000000800 */
[----:B------:R3:W-:Y:S01]  /*a6b0*/  @P5 LDGSTS.E.BYPASS.LTC128B.128 [R246+0x5900], [R8.64], !P6 ;  /* 0x0590000008f65fae */ /* 0x0007e2000f101d48 */
[----:B------:R-:W-:Y:S01]  /*a6c0*/  FMUL.FTZ R0, R0, c[0x0][0x2d0] ;  /* 0x0000b40000007a20 */ /* 0x000fe20000410000 */
[----:B------:R-:W-:Y:S01]  /*a6d0*/  @P5 IADD3 R10, P3, R6, R5, RZ ;  /* 0x00000005060a5210 */ /* 0x000fe20007f7e0ff */
[--C-:B------:R-:W-:Y:S04]  /*a6e0*/  @P5 IMAD.X R7, R9, 0x1, R4.reuse, P2 ;  /* 0x0000000109075824 */ /* 0x100fe800010e0604 */
[----:B------:R-:W-:Y:S01]  /*a6f0*/  @P5 IMAD.X R11, R7, 0x1, R4, P3 ;  /* 0x00000001070b5824 */ /* 0x000fe200018e0604 */
[----:B------:R4:W-:Y:S01]  /*a700*/  @P5 LDGSTS.E.BYPASS.LTC128B.128 [R246+0x6100], [R6.64], !P6 ;  /* 0x0610000006f65fae */ /* 0x0009e2000f101d48 */
[----:B------:R3:W4:Y:S07]  /*a710*/  MUFU.EX2 R3, R0 ;  /* 0x0000000000037308 */ /* 0x00072e0000000800 */
[----:B------:R4:W-:Y:S01]  /*a720*/  @P5 LDGSTS.E.BYPASS.LTC128B.128 [R246+0x6900], [R10.64], !P6 ;  /* 0x069000000af65fae */ /* 0x0009e2000f101d48 */
[----:B-1----:R-:W-:Y:S07]  /*a730*/  FSEL R2, R135, RZ, P1 ;  /* 0x000000ff87027208 */ /* 0x002fee0000800000 */
[----:B------:R-:W1:Y:S01]  /*a740*/  LDSM.16.MT88.4 R20, [R229] ;  /* 0x00000000e514783b */ /* 0x000e620000004200 */
[C---:B--2---:R-:W-:Y:S02]  /*a750*/  FMUL.FTZ R4, R69.reuse, R140 ;  /* 0x0000008c45047220 */ /* 0x044fe40000410000 */
[C---:B------:R-:W-:Y:S02]  /*a760*/  FMUL.FTZ R5, R69.reuse, R141 ;  /* 0x0000008d45057220 */ /* 0x040fe40000410000 */
[C---:B------:R-:W-:Y:S02]  /*a770*/  FMUL.FTZ R17, R69.reuse, R153 ;  /* 0x0000009945117220 */ /* 0x040fe40000410000 */
[----:B------:R-:W-:Y:S01]  /*a780*/  FMUL.FTZ R32, R69, R168 ;  /* 0x000000a845207220 */ /* 0x000fe20000410000 */
[----:B------:R-:W-:Y:S01]  /*a790*/  MOV R168, R46 ;  /* 0x0000002e00a87202 */ /* 0x000fe20000000f00 */
[----:B---3--:R-:W-:Y:S01]  /*a7a0*/  FADD.FTZ R0, -R2, R133 ;  /* 0x0000008502007221 */ /* 0x008fe20000010100 */
[----:B------:R-:W-:Y:S01]  /*a7b0*/  FSEL R2, R70, RZ, P0 ;  /* 0x000000ff46027208 */ /* 0x000fe20000000000 */
[C---:B----4-:R-:W-:Y:S01]  /*a7c0*/  FMUL.FTZ R6, R3.reuse, R142 ;  /* 0x0000008e03067220 */ /* 0x050fe20000410000 */
[----:B------:R-:W2:Y:S01]  /*a7d0*/  LDSM.16.MT88.4 R36, [R233] ;  /* 0x00000000e924783b */ /* 0x000ea20000004200 */
[----:B------:R-:W-:Y:S02]  /*a7e0*/  FMUL.FTZ R0, R0, c[0x0][0x2d0] ;  /* 0x0000b40000007a20 */ /* 0x000fe40000410000 */
[C---:B------:R-:W-:Y:S01]  /*a7f0*/  FMUL.FTZ R7, R3.reuse, R143 ;  /* 0x0000008f03077220 */ /* 0x040fe20000410000 */
[----:B------:R-:W-:Y:S01]  /*a800*/  MOV R143, R35 ;  /* 0x00000023008f7202 */ /* 0x000fe20000000f00 */
[----:B------:R3:W4:Y:S01]  /*a810*/  MUFU.EX2 R68, R0 ;  /* 0x0000000000447308 */ /* 0x0007220000000800 */
[C---:B------:R-:W-:Y:S02]  /*a820*/  FMUL.FTZ R18, R3.reuse, R154 ;  /* 0x0000009a03127220 */ /* 0x040fe40000410000 */
[----:B------:R-:W-:Y:S01]  /*a830*/  FMUL.FTZ R19, R3, R155 ;  /* 0x0000009b03137220 */ /* 0x000fe20000410000 */
[----:B------:R-:W-:Y:S01]  /*a840*/  LDSM.16.MT88.4 R76, [R232] ;  /* 0x00000000e84c783b */ /* 0x000fe20000004200 */
[----:B------:R-:W-:Y:S01]  /*a850*/  IMAD.MOV.U32 R142, RZ, RZ, R33 ;  /* 0x000000ffff8e7224 */ /* 0x000fe200078e0021 */
[----:B------:R-:W-:Y:S01]  /*a860*/  MOV R155, R56 ;  /* 0x00000038009b7202 */ /* 0x000fe20000000f00 */
[----:B------:R-:W-:Y:S01]  /*a870*/  FMUL.FTZ R33, R69, R169 ;  /* 0x000000a945217220 */ /* 0x000fe20000410000 */
[----:B------:R-:W-:Y:S01]  /*a880*/  MOV R169, R41 ;  /* 0x0000002900a97202 */ /* 0x000fe20000000f00 */
[C---:B------:R-:W-:Y:S02]  /*a890*/  FMUL.FTZ R34, R3.reuse, R170 ;  /* 0x000000aa03227220 */ /* 0x040fe40000410000 */
[----:B------:R-:W-:Y:S01]  /*a8a0*/  FMUL.FTZ R35, R3, R171 ;  /* 0x000000ab03237220 */ /* 0x000fe20000410000 */
[----:B------:R-:W-:Y:S01]  /*a8b0*/  LDSM.16.MT88.4 R80, [R229+0x800] ;  /* 0x00080000e550783b */ /* 0x000fe20000004200 */
[----:B------:R-:W-:Y:S01]  /*a8c0*/  IMAD.MOV.U32 R170, RZ, RZ, R169 ;  /* 0x000000ffffaa7224 */ /* 0x000fe200078e00a9 */
[----:B------:R-:W-:Y:S06]  /*a8d0*/  MOV R169, R168 ;  /* 0x000000a800a97202 */ /* 0x000fec0000000f00 */
[----:B------:R-:W0:Y:S01]  /*a8e0*/  LDGDEPBAR ;  /* 0x00000000000079af */ /* 0x000e220000000000 */
[----:B---3--:R-:W-:Y:S01]  /*a8f0*/  FADD.FTZ R0, -R2, R134 ;  /* 0x0000008602007221 */ /* 0x008fe20000010100 */
[----:B------:R-:W-:Y:S01]  /*a900*/  MOV R134, R16 ;  /* 0x0000001000867202 */ /* 0x000fe20000000f00 */
[----:B------:R-:W-:Y:S02]  /*a910*/  FFMA.FTZ R2, R210, c[0x0][0x2d0], -R85 ;  /* 0x0000b400d2027a23 */ /* 0x000fe40000010855 */
[----:B------:R-:W-:Y:S01]  /*a920*/  FMUL.FTZ R0, R0, c[0x0][0x2d0] ;  /* 0x0000b40000007a20 */ /* 0x000fe20000410000 */
[----:B------:R-:W-:Y:S01]  /*a930*/  F2FP.PACK_AB R75, R87, R134 ;  /* 0x00000086574b723e */ /* 0x000fe200000000ff */
[----:B------:R3:W-:Y:S01]  /*a940*/  MUFU.EX2 R139, R2 ;  /* 0x00000002008b7308 */ /* 0x0007e20000000800 */
[C---:B----4-:R-:W-:Y:S02]  /*a950*/  FMUL.FTZ R56, R68.reuse, R120 ;  /* 0x0000007844387220 */ /* 0x050fe40000410000 */
[C---:B------:R-:W-:Y:S02]  /*a960*/  FMUL.FTZ R9, R68.reuse, R145 ;  /* 0x0000009144097220 */ /* 0x040fe40000410000 */
[----:B------:R-:W-:Y:S01]  /*a970*/  IMAD.MOV.U32 R145, RZ, RZ, R53 ;  /* 0x000000ffff917224 */ /* 0x000fe200078e0035 */
[-C--:B-1----:R-:W-:Y:S01]  /*a980*/  HMMA.16816.F32 R4, R72, R20.reuse, R4 ;  /* 0x000000144804723c */ /* 0x082fe20000001804 */
[----:B------:R-:W-:Y:S02]  /*a990*/  IMAD.MOV.U32 R210, RZ, RZ, R169 ;  /* 0x000000ffffd27224 */ /* 0x000fe400078e00a9 */
[C---:B------:R-:W-:Y:S01]  /*a9a0*/  FMUL.FTZ R8, R68.reuse, R144 ;  /* 0x0000009044087220 */ /* 0x040fe20000410000 */
[----:B------:R-:W1:Y:S01]  /*a9b0*/  MUFU.EX2 R0, R0 ;  /* 0x0000000000007308 */ /* 0x000e620000000800 */
[C---:B------:R-:W-:Y:S02]  /*a9c0*/  FMUL.FTZ R12, R68.reuse, R148 ;  /* 0x00000094440c7220 */ /* 0x040fe40000410000 */
[C---:B------:R-:W-:Y:S02]  /*a9d0*/  FMUL.FTZ R13, R68.reuse, R149 ;  /* 0x00000095440d7220 */ /* 0x040fe40000410000 */
[----:B------:R-:W-:Y:S03]  /*a9e0*/  FMUL.FTZ R16, R69, R152 ;  /* 0x0000009845107220 */ /* 0x000fe60000410000 */
[----:B------:R-:W-:Y:S01]  /*a9f0*/  IMAD.MOV.U32 R149, RZ, RZ, R26 ;  /* 0x000000ffff957224 */ /* 0x000fe200078e001a */
[----:B------:R-:W-:Y:S01]  /*aa00*/  MOV R152, R25 ;  /* 0x0000001900987202 */ /* 0x000fe20000000f00 */
[C---:B------:R-:W-:Y:S01]  /*aa10*/  FMUL.FTZ R28, R68.reuse, R164 ;  /* 0x000000a4441c7220 */ /* 0x040fe20000410000 */
[----:B------:R-:W-:Y:S01]  /*aa20*/  MOV R164, R50 ;  /* 0x0000003200a47202 */ /* 0x000fe20000000f00 */
[C---:B------:R-:W-:Y:S01]  /*aa30*/  FMUL.FTZ R29, R68.reuse, R165 ;  /* 0x000000a5441d7220 */ /* 0x040fe20000410000 */
[----:B------:R-:W-:Y:S01]  /*aa40*/  MOV R165, R49 ;  /* 0x0000003100a57202 */ /* 0x000fe20000000f00 */
[----:B---3--:R-:W-:Y:S02]  /*aa50*/  FFMA.FTZ R2, R211, c[0x0][0x2d0], -R85 ;  /* 0x0000b400d3027a23 */ /* 0x008fe40000010855 */
[C---:B------:R-:W-:Y:S02]  /*aa60*/  FMUL.FTZ R49, R69.reuse, R185 ;  /* 0x000000b945317220 */ /* 0x040fe40000410000 */
[----:B------:R3:W-:Y:S01]  /*aa70*/  MUFU.EX2 R140, R2 ;  /* 0x00000002008c7308 */ /* 0x0007e20000000800 */
[C---:B------:R-:W-:Y:S02]  /*aa80*/  FMUL.FTZ R60, R68.reuse, R124 ;  /* 0x0000007c443c7220 */ /* 0x040fe40000410000 */
[C---:B------:R-:W-:Y:S02]  /*aa90*/  FMUL.FTZ R61, R68.reuse, R125 ;  /* 0x0000007d443d7220 */ /* 0x040fe40000410000 */
[----:B------:R-:W-:Y:S02]  /*aaa0*/  FMUL.FTZ R24, R68, R160 ;  /* 0x000000a044187220 */ /* 0x000fe40000410000 */
[C---:B-1----:R-:W-:Y:S02]  /*aab0*/  FMUL.FTZ R10, R0.reuse, R146 ;  /* 0x00000092000a7220 */ /* 0x042fe40000410000 */
[C---:B------:R-:W-:Y:S01]  /*aac0*/  FMUL.FTZ R11, R0.reuse, R147 ;  /* 0x00000093000b7220 */ /* 0x040fe20000410000 */
[----:B------:R-:W-:Y:S01]  /*aad0*/  MOV R147, R31 ;  /* 0x0000001f00937202 */ /* 0x000fe20000000f00 */
[C---:B------:R-:W-:Y:S02]  /*aae0*/  FMUL.FTZ R14, R0.reuse, R150 ;  /* 0x00000096000e7220 */ /* 0x040fe40000410000 */
[C---:B------:R-:W-:Y:S02]  /*aaf0*/  FMUL.FTZ R15, R0.reuse, R151 ;  /* 0x00000097000f7220 */ /* 0x040fe40000410000 */
[C---:B------:R-:W-:Y:S01]  /*ab00*/  FMUL.FTZ R26, R0.reuse, R162 ;  /* 0x000000a2001a7220 */ /* 0x040fe20000410000 */
[C---:B------:R-:W-:Y:S01]  /*ab10*/  HMMA.16816.F32 R8, R64.reuse, R20, R8 ;  /* 0x000000144008723c */ /* 0x040fe20000001808 */
[----:B------:R-:W-:Y:S02]  /*ab20*/  IMAD.MOV.U32 R162, RZ, RZ, R57 ;  /* 0x000000ffffa27224 */ /* 0x000fe400078e0039 */
[C---:B------:R-:W-:Y:S01]  /*ab30*/  FMUL.FTZ R27, R0.reuse, R163 ;  /* 0x000000a3001b7220 */ /* 0x040fe20000410000 */
[----:B------:R-:W-:Y:S01]  /*ab40*/  MOV R163, R51 ;  /* 0x0000003300a37202 */ /* 0x000fe20000000f00 */
[----:B------:R-:W-:Y:S02]  /*ab50*/  FMUL.FTZ R30, R0, R166 ;  /* 0x000000a6001e7220 */ /* 0x000fe40000410000 */
[----:B------:R-:W-:Y:S01]  /*ab60*/  IMAD.MOV.U32 R166, RZ, RZ, R48 ;  /* 0x000000ffffa67224 */ /* 0x000fe200078e0030 */
[-C--:B------:R-:W-:Y:S01]  /*ab70*/  HMMA.16816.F32 R12, R64, R22.reuse, R12 ;  /* 0x00000016400c723c */ /* 0x080fe2000000180c */
[----:B---3--:R-:W-:Y:S03]  /*ab80*/  FFMA.FTZ R2, R192, c[0x0][0x2d0], -R85 ;  /* 0x0000b400c0027a23 */ /* 0x008fe60000010855 */
[----:B------:R-:W-:Y:S02]  /*ab90*/  FMUL.FTZ R31, R0, R167 ;  /* 0x000000a7001f7220 */ /* 0x000fe40000410000 */
[----:B------:R-:W-:Y:S02]  /*aba0*/  IMAD.MOV.U32 R167, RZ, RZ, R47 ;  /* 0x000000ffffa77224 */ /* 0x000fe400078e002f */
[C---:B------:R-:W-:Y:S01]  /*abb0*/  HMMA.16816.F32 R16, R72.reuse, R22, R16 ;  /* 0x000000164810723c */ /* 0x040fe20000001810 */
[----:B------:R-:W-:Y:S03]  /*abc0*/  FMUL.FTZ R20, R69, R156 ;  /* 0x0000009c45147220 */ /* 0x000fe60000410000 */
[----:B------:R-:W-:Y:S02]  /*abd0*/  IMAD.MOV.U32 R168, RZ, RZ, R167 ;  /* 0x000000ffffa87224 */ /* 0x000fe400078e00a7 */
[----:B------:R-:W-:Y:S01]  /*abe0*/  IMAD.MOV.U32 R167, RZ, RZ, R166 ;  /* 0x000000ffffa77224 */ /* 0x000fe200078e00a6 */
[----:B------:R-:W-:Y:S01]  /*abf0*/  MOV R166, R165 ;  /* 0x000000a500a67202 */ /* 0x000fe20000000f00 */
[C---:B------:R-:W-:Y:S01]  /*ac00*/  FMUL.FTZ R23, R3.reuse, R159 ;  /* 0x0000009f03177220 */ /* 0x040fe20000410000 */
[----:B------:R-:W-:Y:S01]  /*ac10*/  MOV R171, R168 ;  /* 0x000000a800ab7202 */ /* 0x000fe20000000f00 */
[----:B------:R1:W-:Y:S02]  /*ac20*/  MUFU.EX2 R159, R2 ;  /* 0x00000002009f7308 */ /* 0x0003e40000000800 */
[----:B------:R-:W-:Y:S02]  /*ac30*/  IMAD.MOV.U32 R165, RZ, RZ, R164 ;  /* 0x000000ffffa57224 */ /* 0x000fe400078e00a4 */
        /* <DEDUP_REMOVED lines=8> */
[----:B------:R-:W3:Y:S01]  /*acc0*/  LDL.LU R251, [R1+0xd0] ;  /* 0x0000d00001fb7983 */ /* 0x000ee20000300800 */
[----:B------:R-:W-:Y:S01]  /*acd0*/  FMUL.FTZ R22, R3, R158 ;  /* 0x0000009e03167220 */ /* 0x000fe20000410000 */
[----:B------:R-:W-:Y:S01]  /*ace0*/  MOV R162, R143 ;  /* 0x0000008f00a27202 */ /* 0x000fe20000000f00 */
[----:B------:R-:W-:Y:S02]  /*acf0*/  FMUL.FTZ R21, R69, R157 ;  /* 0x0000009d45157220 */ /* 0x000fe40000410000 */
[----:B------:R-:W-:Y:S02]  /*ad00*/  IMAD.MOV.U32 R158, RZ, RZ, R54 ;  /* 0x000000ffff9e7224 */ /* 0x000fe400078e0036 */
[----:B------:R-:W4:Y:S01]  /*ad10*/  LDSM.16.MT88.4 R52, [R230] ;  /* 0x00000000e634783b */ /* 0x000f220000004200 */
[----:B------:R-:W-:Y:S02]  /*ad20*/  FMUL.FTZ R25, R68, R161 ;  /* 0x000000a144197220 */ /* 0x000fe40000410000 */
[-C--:B--2---:R-:W-:Y:S01]  /*ad30*/  HMMA.16816.F32 R20, R72, R36.reuse, R20 ;  /* 0x000000244814723c */ /* 0x084fe20000001814 */
[----:B------:R-:W-:Y:S02]  /*ad40*/  IMAD.MOV.U32 R160, RZ, RZ, R42 ;  /* 0x000000ffffa07224 */ /* 0x000fe400078e002a */
[--C-:B-1----:R-:W-:Y:S02]  /*ad50*/  FFMA.FTZ R2, R193, c[0x0][0x2d0], -R85.reuse ;  /* 0x0000b400c1027a23 */ /* 0x102fe40000010855 */
[C---:B------:R-:W-:Y:S02]  /*ad60*/  FMUL.FTZ R48, R69.reuse, R184 ;  /* 0x000000b845307220 */ /* 0x040fe40000410000 */
[----:B------:R1:W2:Y:S01]  /*ad70*/  MUFU.EX2 R154, R2 ;  /* 0x00000002009a7308 */ /* 0x0002a20000000800 */
[C---:B------:R-:W-:Y:S01]  /*ad80*/  HMMA.16816.F32 R24, R64.reuse, R36, R24 ;  /* 0x000000244018723c */ /* 0x040fe20000001818 */
[C---:B------:R-:W-:Y:S03]  /*ad90*/  FMUL.FTZ R42, R0.reuse, R178 ;  /* 0x000000b2002a7220 */ /* 0x040fe60000410000 */
[----:B------:R-:W-:Y:S02]  /*ada0*/  FMUL.FTZ R43, R0, R179 ;  /* 0x000000b3002b7220 */ /* 0x000fe40000410000 */
[C---:B------:R-:W-:Y:S02]  /*adb0*/  FMUL.FTZ R40, R68.reuse, R176 ;  /* 0x000000b044287220 */ /* 0x040fe40000410000 */
[-C--:B------:R-:W-:Y:S01]  /*adc0*/  HMMA.16816.F32 R28, R64, R38.reuse, R28 ;  /* 0x00000026401c723c */ /* 0x080fe2000000181c */
[C---:B------:R-:W-:Y:S03]  /*add0*/  FMUL.FTZ R36, R69.reuse, R172 ;  /* 0x000000ac45247220 */ /* 0x040fe60000410000 */
[----:B------:R-:W-:Y:S02]  /*ade0*/  FMUL.FTZ R37, R69, R173 ;  /* 0x000000ad45257220 */ /* 0x000fe40000410000 */
[----:B------:R-:W-:Y:S02]  /*adf0*/  FMUL.FTZ R41, R68, R177 ;  /* 0x000000b144297220 */ /* 0x000fe40000410000 */
[C---:B------:R-:W-:Y:S01]  /*ae00*/  HMMA.16816.F32 R32, R72.reuse, R38, R32 ;  /* 0x000000264820723c */ /* 0x040fe20000001820 */
[C---:B------:R-:W-:Y:S02]  /*ae10*/  FMUL.FTZ R46, R0.reuse, R182 ;  /* 0x000000b6002e7220 */ /* 0x040fe40000410000 */
[----:B------:R-:W-:Y:S01]  /*ae20*/  MUFU.EX2 R182, R89 ;  /* 0x0000005900b67308 */ /* 0x000fe20000000800 */
[----:B------:R-:W-:Y:S02]  /*ae30*/  FMUL.FTZ R47, R0, R183 ;  /* 0x000000b7002f7220 */ /* 0x000fe40000410000 */
[----:B------:R-:W-:Y:S02]  /*ae40*/  IMAD.MOV.U32 R161, RZ, RZ, R44 ;  /* 0x000000ffffa17224 */ /* 0x000fe400078e002c */
[----:B-1----:R-:W-:Y:S04]  /*ae50*/  FFMA.FTZ R2, R212, c[0x0][0x2d0], -R84 ;  /* 0x0000b400d4027a23 */ /* 0x002fe80000010854 */
[C---:B------:R-:W-:Y:S01]  /*ae60*/  FMUL.FTZ R50, R3.reuse, R186 ;  /* 0x000000ba03327220 */ /* 0x040fe20000410000 */
[----:B------:R1:W-:Y:S01]  /*ae70*/  MUFU.EX2 R132, R2 ;  /* 0x0000000200847308 */ /* 0x0003e20000000800 */
[C---:B------:R-:W-:Y:S02]  /*ae80*/  FMUL.FTZ R38, R3.reuse, R174 ;  /* 0x000000ae03267220 */ /* 0x040fe40000410000 */
[C---:B------:R-:W-:Y:S02]  /*ae90*/  FMUL.FTZ R39, R3.reuse, R175 ;  /* 0x000000af03277220 */ /* 0x040fe40000410000 */
[C---:B------:R-:W-:Y:S02]  /*aea0*/  FMUL.FTZ R44, R68.reuse, R180 ;  /* 0x000000b4442c7220 */ /* 0x040fe40000410000 */
[C---:B------:R-:W-:Y:S02]  /*aeb0*/  FMUL.FTZ R45, R68.reuse, R181 ;  /* 0x000000b5442d7220 */ /* 0x040fe40000410000 */
[----:B------:R-:W-:Y:S01]  /*aec0*/  FMUL.FTZ R51, R3, R187 ;  /* 0x000000bb03337220 */ /* 0x000fe20000410000 */
[-C--:B----4-:R-:W-:Y:S01]  /*aed0*/  HMMA.16816.F32 R36, R72, R52.reuse, R36 ;  /* 0x000000344824723c */ /* 0x090fe20000001824 */
[----:B------:R-:W-:Y:S01]  /*aee0*/  FMUL.FTZ R57, R68, R121 ;  /* 0x0000007944397220 */ /* 0x000fe20000410000 */
[----:B------:R-:W-:Y:S01]  /*aef0*/  LDSM.16.MT88.4 R184, [R230+0x3000] ;  /* 0x00300000e6b8783b */ /* 0x000fe20000004200 */
[C---:B------:R-:W-:Y:S02]  /*af00*/  FMUL.FTZ R58, R0.reuse, R122 ;  /* 0x0000007a003a7220 */ /* 0x040fe40000410000 */
[C---:B------:R-:W-:Y:S02]  /*af10*/  FMUL.FTZ R59, R0.reuse, R123 ;  /* 0x0000007b003b7220 */ /* 0x040fe40000410000 */
[C---:B------:R-:W-:Y:S01]  /*af20*/  FMUL.FTZ R62, R0.reuse, R126 ;  /* 0x0000007e003e7220 */ /* 0x040fe20000410000 */
[C---:B------:R-:W-:Y:S01]  /*af30*/  HMMA.16816.F32 R40, R64.reuse, R52, R40 ;  /* 0x000000344028723c */ /* 0x040fe20000001828 */
[----:B------:R-:W-:Y:S03]  /*af40*/  FMUL.FTZ R63, R0, R127 ;  /* 0x0000007f003f7220 */ /* 0x000fe60000410000 */
[----:B------:R-:W-:Y:S02]  /*af50*/  IMAD.MOV.U32 R169, RZ, RZ, R166 ;  /* 0x000000ffffa97224 */ /* 0x000fe400078e00a6 */
[--C-:B-1----:R-:W-:Y:S02]  /*af60*/  FFMA.FTZ R2, R195, c[0x0][0x2d0], -R84.reuse ;  /* 0x0000b400c3027a23 */ /* 0x102fe40000010854 */
[----:B------:R-:W-:Y:S01]  /*af70*/  FFMA.FTZ R53, R216, c[0x0][0x2d0], -R84 ;  /* 0x0000b400d8357a23 */ /* 0x000fe20000010854 */
[-C--:B------:R-:W-:Y:S01]  /*af80*/  HMMA.16816.F32 R44, R64, R54.reuse, R44 ;  /* 0x00000036402c723c */ /* 0x080fe2000000182c */
[----:B------:R1:W-:Y:S02]  /*af90*/  MUFU.EX2 R151, R2 ;  /* 0x0000000200977308 */ /* 0x0003e40000000800 */
[----:B------:R-:W-:Y:S02]  /*afa0*/  FFMA.FTZ R126, R188, c[0x0][0x2d0], -R86 ;  /* 0x0000b400bc7e7a23 */ /* 0x000fe40000010856 */
[----:B------:R-:W-:Y:S02]  /*afb0*/  FMUL.FTZ R52, R69, R116 ;  /* 0x0000007445347220 */ /* 0x000fe40000410000 */
[----:B------:R-:W-:Y:S01]  /*afc0*/  FFMA.FTZ R116, R190, c[0x0][0x2d0], -R85 ;  /* 0x0000b400be747a23 */ /* 0x000fe20000010855 */
[C---:B------:R-:W-:Y:S01]  /*afd0*/  HMMA.16816.F32 R48, R72.reuse, R54, R48 ;  /* 0x000000364830723c */ /* 0x040fe20000001830 */
[----:B------:R-:W-:Y:S02]  /*afe0*/  IMAD.MOV.U32 R166, RZ, RZ, R163 ;  /* 0x000000ffffa67224 */ /* 0x000fe400078e00a3 */
[----:B------:R4:W-:Y:S01]  /*aff0*/  MUFU.EX2 R133, R53 ;  /* 0x0000003500857308 */ /* 0x0009e20000000800 */
[----:B------:R-:W-:Y:S02]  /*b000*/  IMAD.MOV.U32 R163, RZ, RZ, R145 ;  /* 0x000000ffffa37224 */ /* 0x000fe400078e0091 */
[----:B------:R-:W-:Y:S02]  /*b010*/  IMAD.MOV.U32 R145, RZ, RZ, R87 ;  /* 0x000000ffff917224 */ /* 0x000fe400078e0057 */
[C---:B------:R-:W-:Y:S04]  /*b020*/  FMUL.FTZ R54, R3.reuse, R118 ;  /* 0x0000007603367220 */ /* 0x040fe80000410000 */
[----:B------:R-:W-:Y:S02]  /*b030*/  FMUL.FTZ R55, R3, R119 ;  /* 0x0000007703377220 */ /* 0x000fe40000410000 */
[--C-:B------:R-:W-:Y:S02]  /*b040*/  FFMA.FTZ R87, R252, c[0x0][0x2d0], -R84.reuse ;  /* 0x0000b400fc577a23 */ /* 0x100fe40000010854 */
[--C-:B------:R-:W-:Y:S02]  /*b050*/  FFMA.FTZ R118, R96, c[0x0][0x2d0], -R85.reuse ;  /* 0x0000b40060767a23 */ /* 0x100fe40000010855 */
[----:B-1----:R-:W-:Y:S04]  /*b060*/  FFMA.FTZ R2, R194, c[0x0][0x2d0], -R84 ;  /* 0x0000b400c2027a23 */ /* 0x002fe80000010854 */
[----:B------:R1:W1:Y:S01]  /*b070*/  MUFU.EX2 R153, R2 ;  /* 0x0000000200997308 */ /* 0x0002620000000800 */
[----:B----4-:R-:W-:Y:S07]  /*b080*/  FMUL.FTZ R53, R69, R117 ;  /* 0x0000007545357220 */ /* 0x010fee0000410000 */
[-C--:B------:R-:W-:Y:S08]  /*b090*/  HMMA.16816.F32 R52, R72, R76.reuse, R52 ;  /* 0x0000004c4834723c */ /* 0x080ff00000001834 */
[C---:B------:R-:W-:Y:S01]  /*b0a0*/  HMMA.16816.F32 R56, R64.reuse, R76, R56 ;  /* 0x0000004c4038723c */ /* 0x040fe20000001838 */
[----:B-1----:R-:W-:Y:S04]  /*b0b0*/  FFMA.FTZ R2, R214, c[0x0][0x2d0], -R86 ;  /* 0x0000b400d6027a23 */ /* 0x002fe80000010856 */
[----:B------:R1:W-:Y:S03]  /*b0c0*/  MUFU.EX2 R109, R2 ;  /* 0x00000002006d7308 */ /* 0x0003e60000000800 */
[-C--:B------:R-:W-:Y:S07]  /*b0d0*/  HMMA.16816.F32 R60, R64, R78.reuse, R60 ;  /* 0x0000004e403c723c */ /* 0x080fee000000183c */
[----:B------:R-:W-:Y:S02]  /*b0e0*/  FMUL.FTZ R67, R3, R131 ;  /* 0x0000008303437220 */ /* 0x000fe40000410000 */
[----:B------:R-:W-:Y:S03]  /*b0f0*/  FMUL.FTZ R65, R69, R129 ;  /* 0x0000008145417220 */ /* 0x000fe60000410000 */
[----:B------:R-:W-:Y:S02]  /*b100*/  FMUL.FTZ R66, R3, R130 ;  /* 0x0000008203427220 */ /* 0x000fe40000410000 */
[----:B------:R-:W-:Y:S01]  /*b110*/  MUFU.EX2 R130, R88 ;  /* 0x0000005800827308 */ /* 0x000fe20000000800 */
[----:B------:R-:W-:Y:S02]  /*b120*/  FMUL.FTZ R64, R69, R128 ;  /* 0x0000008045407220 */ /* 0x000fe40000410000 */
[----:B------:R-:W-:Y:S05]  /*b130*/  FFMA.FTZ R129, R224, c[0x0][0x2d0], -R92 ;  /* 0x0000b400e0817a23 */ /* 0x000fea000001085c */
[----:B------:R-:W-:Y:S01]  /*b140*/  HMMA.16816.F32 R64, R72, R78, R64 ;  /* 0x0000004e4840723c */ /* 0x000fe20000001840 */
[--C-:B-1----:R-:W-:Y:S02]  /*b150*/  FFMA.FTZ R2, R215, c[0x0][0x2d0], -R86.reuse ;  /* 0x0000b400d7027a23 */ /* 0x102fe40000010856 */
[----:B------:R-:W-:Y:S04]  /*b160*/  MUFU.EX2 R215, R87 ;  /* 0x0000005700d77308 */ /* 0x000fe80000000800 */
[----:B--2---:R-:W-:Y:S02]  /*b170*/  F2FP.PACK_AB R74, R154, R159 ;  /* 0x0000009f9a4a723e */ /* 0x004fe400000000ff */
[----:B------:R-:W-:Y:S03]  /*b180*/  F2FP.PACK_AB R75, R153, R151 ;  /* 0x00000097994b723e */ /* 0x000fe600000000ff */
[----:B------:R-:W-:Y:S01]  /*b190*/  F2FP.PACK_AB R72, R140, R139 ;  /* 0x0000008b8c48723e */ /* 0x000fe200000000ff */
[----:B------:R1:W2:Y:S01]  /*b1a0*/  MUFU.EX2 R144, R2 ;  /* 0x0000000200907308 */ /* 0x0002a20000000800 */
[----:B------:R-:W-:Y:S07]  /*b1b0*/  F2FP.PACK_AB R73, R133, R132 ;  /* 0x000000848549723e */ /* 0x000fee00000000ff */
[-C--:B------:R-:W-:Y:S01]  /*b1c0*/  HMMA.16816.F32 R4, R72, R80.reuse, R4 ;  /* 0x000000504804723c */ /* 0x080fe20000001804 */
[--C-:B-1----:R-:W-:Y:S01]  /*b1d0*/  FFMA.FTZ R2, R213, c[0x0][0x2d0], -R86.reuse ;  /* 0x0000b400d5027a23 */ /* 0x102fe20000010856 */
[----:B--2---:R-:W-:Y:S03]  /*b1e0*/  F2FP.PACK_AB R76, R144, R109 ;  /* 0x0000006d904c723e */ /* 0x004fe600000000ff */
        /* <DEDUP_REMOVED lines=21> */
[----:B------:R1:W4:Y:S04]  /*b340*/  MUFU.EX2 R156, R2 ;  /* 0x00000002009c7308 */ /* 0x0003280000000800 */
[--C-:B-1----:R-:W-:Y:S06]  /*b350*/  FFMA.FTZ R2, R225, c[0x0][0x2d0], -R85.reuse ;  /* 0x0000b400e1027a23 */ /* 0x102fec0000010855 */
[----:B------:R1:W-:Y:S01]  /*b360*/  MUFU.EX2 R157, R2 ;  /* 0x00000002009d7308 */ /* 0x0003e20000000800 */
[-C--:B--2---:R-:W-:Y:S08]  /*b370*/  HMMA.16816.F32 R20, R72, R80.reuse, R20 ;  /* 0x000000504814723c */ /* 0x084ff00000001814 */
[C---:B------:R-:W-:Y:S08]  /*b380*/  HMMA.16816.F32 R24, R76.reuse, R80, R24 ;  /* 0x000000504c18723c */ /* 0x040ff00000001818 */
[-C--:B------:R-:W-:Y:S01]  /*b390*/  HMMA.16816.F32 R28, R76, R82.reuse, R28 ;  /* 0x000000524c1c723c */ /* 0x080fe2000000181c */
[----:B-1----:R-:W-:Y:S04]  /*b3a0*/  FFMA.FTZ R2, R248, c[0x0][0x2d0], -R85 ;  /* 0x0000b400f8027a23 */ /* 0x002fe80000010855 */
[----:B------:R1:W2:Y:S03]  /*b3b0*/  MUFU.EX2 R217, R2 ;  /* 0x0000000200d97308 */ /* 0x0002a60000000800 */
[C---:B------:R-:W-:Y:S01]  /*b3c0*/  HMMA.16816.F32 R32, R72.reuse, R82, R32 ;  /* 0x000000524820723c */ /* 0x040fe20000001820 */
[----:B------:R-:W2:Y:S03]  /*b3d0*/  LDSM.16.MT88.4 R80, [R230+0x800] ;  /* 0x00080000e650783b */ /* 0x000ea60000004200 */
[----:B-1----:R-:W-:Y:S02]  /*b3e0*/  FFMA.FTZ R2, R170, c[0x0][0x2d0], -R84 ;  /* 0x0000b400aa027a23 */ /* 0x002fe40000010854 */
[----:B------:R-:W-:Y:S02]  /*b3f0*/  IMAD.MOV.U32 R170, RZ, RZ, R167 ;  /* 0x000000ffffaa7224 */ /* 0x000fe400078e00a7 */
[----:B------:R-:W-:Y:S01]  /*b400*/  IMAD.MOV.U32 R167, RZ, RZ, R164 ;  /* 0x000000ffffa77224 */ /* 0x000fe200078e00a4 */
[----:B------:R3:W1:Y:S03]  /*b410*/  MUFU.EX2 R143, R2 ;  /* 0x00000002008f7308 */ /* 0x0006660000000800 */
[----:B------:R-:W-:Y:S01]  /*b420*/  IMAD.MOV.U32 R164, RZ, RZ, R149 ;  /* 0x000000ffffa47224 */ /* 0x000fe200078e0095 */
[-C--:B--2---:R-:W-:Y:S08]  /*b430*/  HMMA.16816.F32 R36, R72, R80.reuse, R36 ;  /* 0x000000504824723c */ /* 0x084ff00000001824 */
[C---:B------:R-:W-:Y:S01]  /*b440*/  HMMA.16816.F32 R40, R76.reuse, R80, R40 ;  /* 0x000000504c28723c */ /* 0x040fe20000001828 */
[----:B---3--:R-:W-:Y:S04]  /*b450*/  FFMA.FTZ R2, R251, c[0x0][0x2d0], -R84 ;  /* 0x0000b400fb027a23 */ /* 0x008fe80000010854 */
[----:B------:R2:W2:Y:S03]  /*b460*/  MUFU.EX2 R149, R2 ;  /* 0x0000000200957308 */ /* 0x0004a60000000800 */
[-C--:B------:R-:W-:Y:S08]  /*b470*/  HMMA.16816.F32 R44, R76, R82.reuse, R44 ;  /* 0x000000524c2c723c */ /* 0x080ff0000000182c */
[C---:B------:R-:W-:Y:S01]  /*b480*/  HMMA.16816.F32 R48, R72.reuse, R82, R48 ;  /* 0x000000524830723c */ /* 0x040fe20000001830 */
[----:B------:R-:W1:Y:S03]  /*b490*/  LDSM.16.MT88.4 R80, [R232+0x800] ;  /* 0x00080000e850783b */ /* 0x000e660000004200 */
[----:B--2---:R-:W-:Y:S02]  /*b4a0*/  FFMA.FTZ R2, R210, c[0x0][0x2d0], -R86 ;  /* 0x0000b400d2027a23 */ /* 0x004fe40000010856 */
[----:B------:R-:W-:Y:S01]  /*b4b0*/  IMAD.MOV.U32 R210, RZ, RZ, R171 ;  /* 0x000000ffffd27224 */ /* 0x000fe200078e00ab */
[----:B------:R-:W-:Y:S01]  /*b4c0*/  MOV R171, R170 ;  /* 0x000000aa00ab7202 */ /* 0x000fe20000000f00 */
[----:B------:R-:W-:Y:S01]  /*b4d0*/  IMAD.MOV.U32 R170, RZ, RZ, R169 ;  /* 0x000000ffffaa7224 */ /* 0x000fe200078e00a9 */
[----:B------:R2:W-:Y:S03]  /*b4e0*/  MUFU.EX2 R131, R2 ;  /* 0x0000000200837308 */ /* 0x0005e60000000800 */
[----:B------:R-:W-:Y:S01]  /*b4f0*/  IMAD.MOV.U32 R169, RZ, RZ, R168 ;  /* 0x000000ffffa97224 */ /* 0x000fe200078e00a8 */
[----:B------:R-:W-:Y:S01]  /*b500*/  MOV R168, R167 ;  /* 0x000000a700a87202 */ /* 0x000fe20000000f00 */
[----:B------:R-:W-:Y:S01]  /*b510*/  IMAD.MOV.U32 R167, RZ, RZ, R166 ;  /* 0x000000ffffa77224 */ /* 0x000fe200078e00a6 */
[----:B------:R-:W-:Y:S01]  /*b520*/  MOV R211, R171 ;  /* 0x000000ab00d37202 */ /* 0x000fe20000000f00 */
[----:B------:R-:W-:Y:S01]  /*b530*/  IMAD.MOV.U32 R166, RZ, RZ, R165 ;  /* 0x000000ffffa67224 */ /* 0x000fe200078e00a5 */
[----:B------:R-:W-:Y:S01]  /*b540*/  MOV R165, R164 ;  /* 0x000000a400a57202 */ /* 0x000fe20000000f00 */
[----:B------:R-:W-:Y:S02]  /*b550*/  IMAD.MOV.U32 R164, RZ, RZ, R163 ;  /* 0x000000ffffa47224 */ /* 0x000fe400078e00a3 */
[----:B------:R-:W-:Y:S01]  /*b560*/  IMAD.MOV.U32 R163, RZ, RZ, R162 ;  /* 0x000000ffffa37224 */ /* 0x000fe200078e00a2 */
[----:B------:R-:W-:Y:S01]  /*b570*/  MOV R162, R161 ;  /* 0x000000a100a27202 */ /* 0x000fe20000000f00 */
[----:B------:R-:W-:Y:S02]  /*b580*/  IMAD.MOV.U32 R161, RZ, RZ, R142 ;  /* 0x000000ffffa17224 */ /* 0x000fe400078e008e */
[----:B------:R-:W-:Y:S02]  /*b590*/  IMAD.MOV.U32 R142, RZ, RZ, R198 ;  /* 0x000000ffff8e7224 */ /* 0x000fe400078e00c6 */
[----:B------:R-:W-:Y:S01]  /*b5a0*/  IMAD.MOV.U32 R171, RZ, RZ, R169 ;  /* 0x000000ffffab7224 */ /* 0x000fe200078e00a9 */
[----:B------:R-:W3:Y:S01]  /*b5b0*/  LDL.LU R198, [R1+0xcc] ;  /* 0x0000cc0001c67983 */ /* 0x000ee20000300800 */
[----:B------:R-:W-:Y:S01]  /*b5c0*/  IMAD.MOV.U32 R169, RZ, RZ, R167 ;  /* 0x000000ffffa97224 */ /* 0x000fe200078e00a7 */
[----:B------:R-:W-:Y:S01]  /*b5d0*/  MOV R167, R165 ;  /* 0x000000a500a77202 */ /* 0x000fe20000000f00 */
[----:B------:R-:W-:Y:S02]  /*b5e0*/  IMAD.MOV.U32 R165, RZ, RZ, R163 ;  /* 0x000000ffffa57224 */ /* 0x000fe400078e00a3 */
[----:B------:R-:W-:Y:S01]  /*b5f0*/  IMAD.MOV.U32 R163, RZ, RZ, R97 ;  /* 0x000000ffffa37224 */ /* 0x000fe200078e0061 */
[-C--:B-1----:R-:W-:Y:S01]  /*b600*/  HMMA.16816.F32 R52, R72, R80.reuse, R52 ;  /* 0x000000504834723c */ /* 0x082fe20000001834 */
[----:B------:R-:W3:Y:S01]  /*b610*/  LDL.LU R97, [R1+0xc8] ;  /* 0x0000c80001617983 */ /* 0x000ee20000300800 */
[----:B--2---:R-:W-:Y:S02]  /*b620*/  FFMA.FTZ R2, R210, c[0x0][0x2d0], -R86 ;  /* 0x0000b400d2027a23 */ /* 0x004fe40000010856 */
[----:B------:R-:W-:Y:S01]  /*b630*/  IMAD.MOV.U32 R210, RZ, RZ, R170 ;  /* 0x000000ffffd27224 */ /* 0x000fe200078e00aa */
[----:B------:R-:W-:Y:S01]  /*b640*/  MOV R170, R168 ;  /* 0x000000a800aa7202 */ /* 0x000fe20000000f00 */
[----:B------:R-:W-:Y:S02]  /*b650*/  IMAD.MOV.U32 R168, RZ, RZ, R166 ;  /* 0x000000ffffa87224 */ /* 0x000fe400078e00a6 */
[----:B------:R-:W-:Y:S01]  /*b660*/  IMAD.MOV.U32 R166, RZ, RZ, R164 ;  /* 0x000000ffffa67224 */ /* 0x000fe200078e00a4 */
[----:B------:R-:W-:Y:S01]  /*b670*/  MOV R164, R162 ;  /* 0x000000a200a47202 */ /* 0x000fe20000000f00 */
[C---:B------:R-:W-:Y:S02]  /*b680*/  HMMA.16816.F32 R56, R76.reuse, R80, R56 ;  /* 0x000000504c38723c */ /* 0x040fe40000001838 */
[----:B------:R-:W-:Y:S01]  /*b690*/  IMAD.MOV.U32 R162, RZ, RZ, R142 ;  /* 0x000000ffffa27224 */ /* 0x000fe200078e008e */
[----:B------:R-:W-:Y:S01]  /*b6a0*/  MOV R172, R210 ;  /* 0x000000d200ac7202 */ /* 0x000fe20000000f00 */
[----:B------:R1:W-:Y:S01]  /*b6b0*/  MUFU.EX2 R142, R2 ;  /* 0x00000002008e7308 */ /* 0x0003e20000000800 */
[----:B------:R-:W-:Y:S02]  /*b6c0*/  IMAD.MOV.U32 R210, RZ, RZ, R170 ;  /* 0x000000ffffd27224 */ /* 0x000fe400078e00aa */
[----:B------:R-:W-:Y:S01]  /*b6d0*/  IMAD.MOV.U32 R170, RZ, RZ, R168 ;  /* 0x000000ffffaa7224 */ /* 0x000fe200078e00a8 */
[----:B------:R-:W-:Y:S01]  /*b6e0*/  MOV R168, R166 ;  /* 0x000000a600a87202 */ /* 0x000fe20000000f00 */
[----:B------:R-:W-:Y:S01]  /*b6f0*/  IMAD.MOV.U32 R166, RZ, RZ, R164 ;  /* 0x000000ffffa67224 */ /* 0x000fe200078e00a4 */
[-C--:B------:R-:W-:Y:S01]  /*b700*/  HMMA.16816.F32 R60, R76, R82.reuse, R60 ;  /* 0x000000524c3c723c */ /* 0x080fe2000000183c */
[----:B------:R-:W2:Y:S01]  /*b710*/  LDSM.16.MT88.4 R76, [R229+0x1000] ;  /* 0x00100000e54c783b */ /* 0x000ea20000004200 */
[----:B------:R-:W-:Y:S06]  /*b720*/  MOV R164, R147 ;  /* 0x0000009300a47202 */ /* 0x000fec0000000f00 */
[----:B------:R-:W-:Y:S07]  /*b730*/  HMMA.16816.F32 R64, R72, R82, R64 ;  /* 0x000000524840723c */ /* 0x000fee0000001840 */
[----:B----4-:R-:W-:Y:S02]  /*b740*/  F2FP.PACK_AB R72, R156, R150 ;  /* 0x000000969c48723e */ /* 0x010fe400000000ff */
[----:B------:R-:W-:Y:S03]  /*b750*/  F2FP.PACK_AB R74, R217, R157 ;  /* 0x0000009dd94a723e */ /* 0x000fe600000000ff */
[--C-:B-1----:R-:W-:Y:S01]  /*b760*/  FFMA.FTZ R2, R211, c[0x0][0x2d0], -R86.reuse ;  /* 0x0000b400d3027a23 */ /* 0x102fe20000010856 */
[----:B------:R-:W-:Y:S01]  /*b770*/  F2FP.PACK_AB R73, R143, R130 ;  /* 0x000000828f49723e */ /* 0x000fe200000000ff */
[----:B------:R-:W-:Y:S01]  /*b780*/  IMAD.MOV.U32 R211, RZ, RZ, R171 ;  /* 0x000000ffffd37224 */ /* 0x000fe200078e00ab */
[----:B------:R-:W-:Y:S01]  /*b790*/  F2FP.PACK_AB R75, R215, R149 ;  /* 0x00000095d74b723e */ /* 0x000fe200000000ff */
[----:B------:R1:W-:Y:S01]  /*b7a0*/  MUFU.EX2 R147, R2 ;  /* 0x0000000200937308 */ /* 0x0003e20000000800 */
[----:B------:R-:W-:Y:S01]  /*b7b0*/  MOV R171, R169 ;  /* 0x000000a900ab7202 */ /* 0x000fe20000000f00 */
[----:B------:R-:W-:Y:S02]  /*b7c0*/  IMAD.MOV.U32 R169, RZ, RZ, R167 ;  /* 0x000000ffffa97224 */ /* 0x000fe400078e00a7 */
[----:B------:R-:W-:Y:S02]  /*b7d0*/  IMAD.MOV.U32 R167, RZ, RZ, R165 ;  /* 0x000000ffffa77224 */ /* 0x000fe400078e00a5 */
[----:B------:R-:W-:Y:S02]  /*b7e0*/  IMAD.MOV.U32 R165, RZ, RZ, R243 ;  /* 0x000000ffffa57224 */ /* 0x000fe400078e00f3 */
[----:B------:R-:W4:Y:S01]  /*b7f0*/  LDL.LU R243, [R1+0xc4] ;  /* 0x0000c40001f37983 */ /* 0x000f220000300800 */
[-C--:B--2---:R-:W-:Y:S01]  /*b800*/  HMMA.16816.F32 R4, R72, R76.reuse, R4 ;  /* 0x0000004c4804723c */ /* 0x084fe20000001804 */
[----:B-1----:R-:W-:Y:S02]  /*b810*/  FFMA.FTZ R2, R172, c[0x0][0x2d0], -R86 ;  /* 0x0000b400ac027a23 */ /* 0x002fe40000010856 */
[----:B------:R-:W-:Y:S02]  /*b820*/  IMAD.MOV.U32 R172, RZ, RZ, R211 ;  /* 0x000000ffffac7224 */ /* 0x000fe400078e00d3 */
[----:B------:R1:W2:Y:S01]  /*b830*/  MUFU.EX2 R216, R2 ;  /* 0x0000000200d87308 */ /* 0x0002a20000000800 */
[----:B------:R-:W-:Y:S01]  /*b840*/  MOV R211, R210 ;  /* 0x000000d200d37202 */ /* 0x000fe20000000f00 */
[----:B------:R-:W-:Y:S02]  /*b850*/  IMAD.MOV.U32 R210, RZ, RZ, R171 ;  /* 0x000000ffffd27224 */ /* 0x000fe400078e00ab */
[----:B------:R-:W-:Y:S03]  /*b860*/  IMAD.MOV.U32 R171, RZ, RZ, R170 ;  /* 0x000000ffffab7224 */ /* 0x000fe600078e00aa */
[----:B------:R-:W-:Y:S01]  /*b870*/  MOV R170, R169 ;  /* 0x000000a900aa7202 */ /* 0x000fe20000000f00 */
[----:B------:R-:W-:Y:S02]  /*b880*/  IMAD.MOV.U32 R169, RZ, RZ, R168 ;  /* 0x000000ffffa97224 */ /* 0x000fe400078e00a8 */
[----:B------:R-:W-:Y:S01]  /*b890*/  IMAD.MOV.U32 R168, RZ, RZ, R167 ;  /* 0x000000ffffa87224 */ /* 0x000fe200078e00a7 */
[----:B------:R-:W-:Y:S01]  /*b8a0*/  MOV R167, R166 ;  /* 0x000000a600a77202 */ /* 0x000fe20000000f00 */
[----:B------:R-:W-:Y:S02]  /*b8b0*/  IMAD.MOV.U32 R166, RZ, RZ, R202 ;  /* 0x000000ffffa67224 */ /* 0x000fe400078e00ca */
[----:B------:R-:W-:Y:S02]  /*b8c0*/  IMAD.MOV.U32 R202, RZ, RZ, R235 ;  /* 0x000000ffffca7224 */ /* 0x000fe400078e00eb */
[----:B------:R-:W3:Y:S01]  /*b8d0*/  LDL.LU R235, [R1+0xc0] ;  /* 0x0000c00001eb7983 */ /* 0x000ee20000300800 */
[----:B-1----:R-:W-:Y:S01]  /*b8e0*/  FFMA.FTZ R2, R172, c[0x0][0x2d0], -R92 ;  /* 0x0000b400ac027a23 */ /* 0x002fe2000001085c */
[----:B--2---:R-:W-:Y:S02]  /*b8f0*/  F2FP.PACK_AB R82, R216, R147 ;  /* 0x00000093d852723e */ /* 0x004fe400000000ff */
[----:B------:R-:W-:Y:S01]  /*b900*/  MOV R172, R211 ;  /* 0x000000d300ac7202 */ /* 0x000fe20000000f00 */
[----:B------:R1:W-:Y:S01]  /*b910*/  MUFU.EX2 R127, R2 ;  /* 0x00000002007f7308 */ /* 0x0003e20000000800 */
[----:B------:R-:W-:Y:S02]  /*b920*/  IMAD.MOV.U32 R211, RZ, RZ, R210 ;  /* 0x000000ffffd37224 */ /* 0x000fe400078e00d2 */
[----:B------:R-:W-:Y:S01]  /*b930*/  IMAD.MOV.U32 R210, RZ, RZ, R171 ;  /* 0x000000ffffd27224 */ /* 0x000fe200078e00ab */
[----:B------:R-:W-:Y:S01]  /*b940*/  MOV R171, R170 ;  /* 0x000000aa00ab7202 */ /* 0x000fe20000000f00 */
[----:B------:R-:W-:Y:S02]  /*b950*/  IMAD.MOV.U32 R170, RZ, RZ, R169 ;  /* 0x000000ffffaa7224 */ /* 0x000fe400078e00a9 */
[----:B------:R-:W-:Y:S01]  /*b960*/  IMAD.MOV.U32 R169, RZ, RZ, R168 ;  /* 0x000000ffffa97224 */ /* 0x000fe200078e00a8 */
[----:B------:R-:W-:Y:S01]  /*b970*/  MOV R168, R167 ;  /* 0x000000a700a87202 */ /* 0x000fe20000000f00 */
[----:B------:R-:W-:Y:S02]  /*b980*/  IMAD.MOV.U32 R167, RZ, RZ, R158 ;  /* 0x000000ffffa77224 */ /* 0x000fe400078e009e */
[----:B------:R-:W-:Y:S02]  /*b990*/  IMAD.MOV.U32 R158, RZ, RZ, R231 ;  /* 0x000000ffff9e7224 */ /* 0x000fe400078e00e7 */
[----:B------:R-:W2:Y:S01]  /*b9a0*/  LDL.LU R231, [R1+0xbc] ;  /* 0x0000bc0001e77983 */ /* 0x000ea20000300800 */
[----:B-1----:R-:W-:Y:S01]  /*b9b0*/  FFMA.FTZ R2, R172, c[0x0][0x2d0], -R92 ;  /* 0x0000b400ac027a23 */ /* 0x002fe2000001085c */
[----:B------:R-:W-:Y:S01]  /*b9c0*/  MOV R172, R211 ;  /* 0x000000d300ac7202 */ /* 0x000fe20000000f00 */
[----:B------:R-:W-:Y:S02]  /*b9d0*/  IMAD.MOV.U32 R211, RZ, RZ, R210 ;  /* 0x000000ffffd37224 */ /* 0x000fe400078e00d2 */
[----:B------:R1:W1:Y:S01]  /*b9e0*/  MUFU.EX2 R128, R2 ;  /* 0x0000000200807308 */ /* 0x0002620000000800 */
        /* <DEDUP_REMOVED lines=9> */
[----:B------:R-:W-:Y:S02]  /*ba80*/  F2FP.PACK_AB R81, R128, R127 ;  /* 0x0000007f8051723e */ /* 0x000fe400000000ff */
[----:B------:R-:W-:Y:S01]  /*ba90*/  MOV R172, R211 ;  /* 0x000000d300ac7202 */ /* 0x000fe20000000f00 */
[----:B------:R1:W-:Y:S01]  /*baa0*/  MUFU.EX2 R175, R2 ;  /* 0x0000000200af7308 */ /* 0x0003e20000000800 */
        /* <DEDUP_REMOVED lines=9> */
[----:B------:R-:W-:Y:S02]  /*bb40*/  FFMA.FTZ R80, R173, c[0x0][0x2d0], -R85 ;  /* 0x0000b400ad507a23 */ /* 0x000fe40000010855 */
[----:B------:R-:W-:Y:S02]  /*bb50*/  IMAD.MOV.U32 R173, RZ, RZ, R211 ;  /* 0x000000ffffad7224 */ /* 0x000fe400078e00d3 */
[----:B------:R1:W-:Y:S01]  /*bb60*/  MUFU.EX2 R211, R80 ;  /* 0x0000005000d37308 */ /* 0x0003e20000000800 */
[----:B------:R-:W-:Y:S02]  /*bb70*/  IMAD.MOV.U32 R170, RZ, RZ, R169 ;  /* 0x000000ffffaa7224 */ /* 0x000fe400078e00a9 */
[----:B------:R-:W-:Y:S02]  /*bb80*/  IMAD.MOV.U32 R167, RZ, RZ, R155 ;  /* 0x000000ffffa77224 */ /* 0x000fe400078e009b */
[----:B------:R-:W-:Y:S03]  /*bb90*/  IMAD.MOV.U32 R169, RZ, RZ, R168 ;  /* 0x000000ffffa97224 */ /* 0x000fe600078e00a8 */
[----:B------:R-:W-:Y:S01]  /*bba0*/  MOV R168, R167 ;  /* 0x000000a700a87202 */ /* 0x000fe20000000f00 */
[----:B-1----:R-:W-:Y:S02]  /*bbb0*/  FFMA.FTZ R2, R172, c[0x0][0x2d0], -R92 ;  /* 0x0000b400ac027a23 */ /* 0x002fe4000001085c */
[----:B------:R-:W-:Y:S02]  /*bbc0*/  IMAD.MOV.U32 R172, RZ, RZ, R210 ;  /* 0x000000ffffac7224 */ /* 0x000fe400078e00d2 */
[----:B------:R1:W1:Y:S01]  /*bbd0*/  MUFU.EX2 R210, R2 ;  /* 0x0000000200d27308 */ /* 0x0002620000000800 */
[----:B------:R-:W-:Y:S02]  /*bbe0*/  IMAD.MOV.U32 R167, RZ, RZ, R93 ;  /* 0x000000ffffa77224 */ /* 0x000fe400078e005d */
[----:B------:R-:W-:Y:S01]  /*bbf0*/  MOV R174, R172 ;  /* 0x000000ac00ae7202 */ /* 0x000fe20000000f00 */
[----:B------:R-:W-:Y:S01]  /*bc00*/  IMAD.MOV.U32 R172, RZ, RZ, R171 ;  /* 0x000000ffffac7224 */ /* 0x000fe200078e00ab */
[----:B------:R-:W-:Y:S01]  /*bc10*/  MOV R171, R170 ;  /* 0x000000aa00ab7202 */ /* 0x000fe20000000f00 */
[----:B------:R-:W-:Y:S02]  /*bc20*/  IMAD.MOV.U32 R170, RZ, RZ, R169 ;  /* 0x000000ffffaa7224 */ /* 0x000fe400078e00a9 */
[----:B------:R-:W-:Y:S01]  /*bc30*/  IMAD.MOV.U32 R169, RZ, RZ, R168 ;  /* 0x000000ffffa97224 */ /* 0x000fe200078e00a8 */
[----:B------:R-:W-:Y:S01]  /*bc40*/  MOV R168, R167 ;  /* 0x000000a700a87202 */ /* 0x000fe20000000f00 */
[----:B------:R-:W-:Y:S01]  /*bc50*/  IMAD.MOV.U32 R167, RZ, RZ, R152 ;  /* 0x000000ffffa77224 */ /* 0x000fe200078e0098 */
[----:B------:R-:W-:Y:S01]  /*bc60*/  F2FP.PACK_AB R80, R142, R131 ;  /* 0x000000838e50723e */ /* 0x000fe200000000ff */
[----:B------:R-:W-:Y:S02]  /*bc70*/  IMAD.MOV.U32 R93, RZ, RZ, R237 ;  /* 0x000000ffff5d7224 */ /* 0x000fe400078e00ed */
[----:B------:R-:W-:Y:S02]  /*bc80*/  IMAD.MOV.U32 R152, RZ, RZ, R234 ;  /* 0x000000ffff987224 */ /* 0x000fe400078e00ea */
[----:B------:R-:W-:Y:S02]  /*bc90*/  FFMA.FTZ R93, R93, c[0x0][0x2d0], -R84 ;  /* 0x0000b4005d5d7a23 */ /* 0x000fe40000010854 */
[----:B-1----:R-:W-:Y:S01]  /*bca0*/  FFMA.FTZ R2, R174, c[0x0][0x2d0], -R85 ;  /* 0x0000b400ae027a23 */ /* 0x002fe20000010855 */
[----:B------:R-:W-:Y:S01]  /*bcb0*/  MOV R174, R173 ;  /* 0x000000ad00ae7202 */ /* 0x000fe20000000f00 */
[----:B------:R-:W-:Y:S01]  /*bcc0*/  IMAD.MOV.U32 R173, RZ, RZ, R172 ;  /* 0x000000ffffad7224 */ /* 0x000fe200078e00ac */
[----:B------:R-:W-:Y:S01]  /*bcd0*/  F2FP.PACK_AB R83, R210, R175 ;  /* 0x000000afd253723e */ /* 0x000fe200000000ff */
[----:B------:R1:W-:Y:S01]  /*bce0*/  MUFU.EX2 R212, R2 ;  /* 0x0000000200d47308 */ /* 0x0003e20000000800 */
[----:B------:R-:W-:Y:S01]  /*bcf0*/  IMAD.MOV.U32 R172, RZ, RZ, R171 ;  /* 0x000000ffffac7224 */ /* 0x000fe200078e00ab */
[----:B------:R-:W-:Y:S01]  /*bd00*/  MOV R171, R170 ;  /* 0x000000aa00ab7202 */ /* 0x000fe20000000f00 */
[----:B------:R-:W-:Y:S02]  /*bd10*/  IMAD.MOV.U32 R170, RZ, RZ, R169 ;  /* 0x000000ffffaa7224 */ /* 0x000fe400078e00a9 */
[----:B------:R-:W-:Y:S01]  /*bd20*/  IMAD.MOV.U32 R169, RZ, RZ, R168 ;  /* 0x000000ffffa97224 */ /* 0x000fe200078e00a8 */
[C---:B------:R-:W-:Y:S01]  /*bd30*/  HMMA.16816.F32 R8, R80.reuse, R76, R8 ;  /* 0x0000004c5008723c */ /* 0x040fe20000001808 */
[----:B------:R-:W-:Y:S01]  /*bd40*/  MOV R168, R167 ;  /* 0x000000a700a87202 */ /* 0x000fe20000000f00 */
[----:B------:R-:W-:Y:S02]  /*bd50*/  IMAD.MOV.U32 R167, RZ, RZ, R110 ;  /* 0x000000ffffa77224 */ /* 0x000fe400078e006e */
[----:B------:R-:W-:Y:S04]  /*bd60*/  IMAD.MOV.U32 R110, RZ, RZ, R236 ;  /* 0x000000ffff6e7224 */ /* 0x000fe800078e00ec */
[-C--:B------:R-:W-:Y:S08]  /*bd70*/  HMMA.16816.F32 R12, R80, R78.reuse, R12 ;  /* 0x0000004e500c723c */ /* 0x080ff0000000180c */
[C---:B------:R-:W-:Y:S01]  /*bd80*/  HMMA.16816.F32 R16, R72.reuse, R78, R16 ;  /* 0x0000004e4810723c */ /* 0x040fe20000001810 */
[----:B------:R-:W1:Y:S03]  /*bd90*/  LDSM.16.MT88.4 R76, [R233+0x1000] ;  /* 0x00100000e94c783b */ /* 0x000e660000004200 */
[----:B-1----:R-:W-:Y:S01]  /*bda0*/  FFMA.FTZ R2, R174, c[0x0][0x2d0], -R85 ;  /* 0x0000b400ae027a23 */ /* 0x002fe20000010855 */
[----:B------:R-:W-:Y:S01]  /*bdb0*/  MOV R174, R173 ;  /* 0x000000ad00ae7202 */ /* 0x000fe20000000f00 */
[----:B------:R-:W-:Y:S02]  /*bdc0*/  IMAD.MOV.U32 R173, RZ, RZ, R172 ;  /* 0x000000ffffad7224 */ /* 0x000fe400078e00ac */
[----:B------:R1:W-:Y:S01]  /*bdd0*/  MUFU.EX2 R214, R2 ;  /* 0x0000000200d67308 */ /* 0x0003e20000000800 */
[----:B------:R-:W-:Y:S03]  /*bde0*/  IMAD.MOV.U32 R172, RZ, RZ, R171 ;  /* 0x000000ffffac7224 */ /* 0x000fe600078e00ab */
[----:B------:R-:W-:Y:S01]  /*bdf0*/  MOV R171, R170 ;  /* 0x000000aa00ab7202 */ /* 0x000fe20000000f00 */
[----:B------:R-:W-:Y:S02]  /*be00*/  IMAD.MOV.U32 R170, RZ, RZ, R169 ;  /* 0x000000ffffaa7224 */ /* 0x000fe400078e00a9 */
[----:B------:R-:W-:Y:S01]  /*be10*/  IMAD.MOV.U32 R169, RZ, RZ, R168 ;  /* 0x000000ffffa97224 */ /* 0x000fe200078e00a8 */
[----:B------:R-:W-:Y:S01]  /*be20*/  MOV R168, R167 ;  /* 0x000000a700a87202 */ /* 0x000fe20000000f00 */
[----:B------:R-:W-:Y:S02]  /*be30*/  IMAD.MOV.U32 R167, RZ, RZ, R110 ;  /* 0x000000ffffa77224 */ /* 0x000fe400078e006e */
[----:B------:R-:W-:Y:S01]  /*be40*/  IMAD.MOV.U32 R110, RZ, RZ, R107 ;  /* 0x000000ffff6e7224 */ /* 0x000fe200078e006b */
[----:B------:R-:W-:Y:S03]  /*be50*/  MOV R107, R240 ;  /* 0x000000f0006b7202 */ /* 0x000fe60000000f00 */
[----:B------:R-:W-:Y:S02]  /*be60*/  FFMA.FTZ R110, R110, c[0x0][0x2d0], -R84 ;  /* 0x0000b4006e6e7a23 */ /* 0x000fe40000010854 */
[----:B-1----:R-:W-:Y:S02]  /*be70*/  FFMA.FTZ R2, R174, c[0x0][0x2d0], -R85 ;  /* 0x0000b400ae027a23 */ /* 0x002fe40000010855 */
[----:B------:R-:W-:Y:S02]  /*be80*/  IMAD.MOV.U32 R174, RZ, RZ, R173 ;  /* 0x000000ffffae7224 */ /* 0x000fe400078e00ad */
[----:B------:R1:W-:Y:S01]  /*be90*/  MUFU.EX2 R213, R2 ;  /* 0x0000000200d57308 */ /* 0x0003e20000000800 */
[----:B------:R-:W-:Y:S01]  /*bea0*/  IMAD.MOV.U32 R173, RZ, RZ, R172 ;  /* 0x000000ffffad7224 */ /* 0x000fe200078e00ac */
[----:B------:R-:W-:Y:S01]  /*beb0*/  MOV R172, R171 ;  /* 0x000000ab00ac7202 */ /* 0x000fe20000000f00 */
[----:B------:R-:W-:Y:S01]  /*bec0*/  IMAD.MOV.U32 R171, RZ, RZ, R170 ;  /* 0x000000ffffab7224 */ /* 0x000fe200078e00aa */
[-C--:B------:R-:W-:Y:S01]  /*bed0*/  HMMA.16816.F32 R20, R72, R76.reuse, R20 ;  /* 0x0000004c4814723c */ /* 0x080fe20000001814 */
[----:B------:R-:W-:Y:S01]  /*bee0*/  IMAD.MOV.U32 R170, RZ, RZ, R169 ;  /* 0x000000ffffaa7224 */ /* 0x000fe200078e00a9 */
[----:B------:R-:W-:Y:S01]  /*bef0*/  MOV R169, R168 ;  /* 0x000000a800a97202 */ /* 0x000fe20000000f00 */
[----:B------:R-:W-:Y:S01]  /*bf00*/  IMAD.MOV.U32 R168, RZ, RZ, R167 ;  /* 0x000000ffffa87224 */ /* 0x000fe200078e00a7 */
[----:B------:R-:W-:Y:S01]  /*bf10*/  MOV R176, R173 ;  /* 0x000000ad00b07202 */ /* 0x000fe20000000f00 */
[----:B------:R-:W-:Y:S02]  /*bf20*/  IMAD.MOV.U32 R167, RZ, RZ, R241 ;  /* 0x000000ffffa77224 */ /* 0x000fe400078e00f1 */
[----:B------:R-:W-:Y:S01]  /*bf30*/  IMAD.MOV.U32 R173, RZ, RZ, R172 ;  /* 0x000000ffffad7224 */ /* 0x000fe200078e00ac */
[C---:B------:R-:W-:Y:S01]  /*bf40*/  HMMA.16816.F32 R24, R80.reuse, R76, R24 ;  /* 0x0000004c5018723c */ /* 0x040fe20000001818 */
[----:B------:R-:W-:Y:S03]  /*bf50*/  IMAD.MOV.U32 R172, RZ, RZ, R171 ;  /* 0x000000ffffac7224 */ /* 0x000fe600078e00ab */
[----:B------:R-:W-:Y:S01]  /*bf60*/  MOV R171, R170 ;  /* 0x000000aa00ab7202 */ /* 0x000fe20000000f00 */
[----:B------:R-:W-:Y:S01]  /*bf70*/  IMAD.MOV.U32 R170, RZ, RZ, R169 ;  /* 0x000000ffffaa7224 */ /* 0x000fe200078e00a9 */
[----:B------:R-:W-:Y:S01]  /*bf80*/  MOV R177, R173 ;  /* 0x000000ad00b17202 */ /* 0x000fe20000000f00 */
[----:B------:R-:W-:Y:S01]  /*bf90*/  IMAD.MOV.U32 R169, RZ, RZ, R168 ;  /* 0x000000ffffa97224 */ /* 0x000fe200078e00a8 */
[-C--:B------:R-:W-:Y:S01]  /*bfa0*/  HMMA.16816.F32 R28, R80, R78.reuse, R28 ;  /* 0x0000004e501c723c */ /* 0x080fe2000000181c */
[----:B------:R-:W-:Y:S03]  /*bfb0*/  MOV R168, R167 ;  /* 0x000000a700a87202 */ /* 0x000fe60000000f00 */
[--C-:B-1----:R-:W-:Y:S02]  /*bfc0*/  FFMA.FTZ R2, R174, c[0x0][0x2d0], -R84.reuse ;  /* 0x0000b400ae027a23 */ /* 0x102fe40000010854 */
[----:B------:R-:W-:Y:S02]  /*bfd0*/  FFMA.FTZ R88, R177, c[0x0][0x2d0], -R84 ;  /* 0x0000b400b1587a23 */ /* 0x000fe40000010854 */
[----:B------:R1:W-:Y:S01]  /*bfe0*/  MUFU.EX2 R174, R2 ;  /* 0x0000000200ae7308 */ /* 0x0003e20000000800 */
[C---:B------:R-:W-:Y:S01]  /*bff0*/  HMMA.16816.F32 R32, R72.reuse, R78, R32 ;  /* 0x0000004e4820723c */ /* 0x040fe20000001820 */
[----:B------:R-:W4:Y:S02]  /*c000*/  LDSM.16.MT88.4 R76, [R230+0x1000] ;  /* 0x00100000e64c783b */ /* 0x000f240000004200 */
[----:B------:R-:W-:Y:S02]  /*c010*/  IMAD.MOV.U32 R167, RZ, RZ, R166 ;  /* 0x000000ffffa77224 */ /* 0x000fe400078e00a6 */
[----:B------:R-:W-:Y:S01]  /*c020*/  IMAD.MOV.U32 R166, RZ, RZ, R165 ;  /* 0x000000ffffa67224 */ /* 0x000fe200078e00a5 */
[----:B------:R-:W-:Y:S01]  /*c030*/  MOV R165, R164 ;  /* 0x000000a400a57202 */ /* 0x000fe20000000f00 */
[----:B------:R-:W-:Y:S02]  /*c040*/  IMAD.MOV.U32 R164, RZ, RZ, R163 ;  /* 0x000000ffffa47224 */ /* 0x000fe400078e00a3 */
[----:B------:R-:W-:Y:S03]  /*c050*/  IMAD.MOV.U32 R163, RZ, RZ, R162 ;  /* 0x000000ffffa37224 */ /* 0x000fe600078e00a2 */
[----:B------:R-:W-:Y:S01]  /*c060*/  MOV R162, R161 ;  /* 0x000000a100a27202 */ /* 0x000fe20000000f00 */
[----:B------:R-:W-:Y:S02]  /*c070*/  IMAD.MOV.U32 R161, RZ, RZ, R160 ;  /* 0x000000ffffa17224 */ /* 0x000fe400078e00a0 */
[----:B------:R-:W-:Y:S02]  /*c080*/  IMAD.MOV.U32 R173, RZ, RZ, R171 ;  /* 0x000000ffffad7224 */ /* 0x000fe400078e00ab */
[----:B------:R-:W-:Y:S01]  /*c090*/  IMAD.MOV.U32 R171, RZ, RZ, R169 ;  /* 0x000000ffffab7224 */ /* 0x000fe200078e00a9 */
[----:B------:R-:W-:Y:S01]  /*c0a0*/  MOV R169, R167 ;  /* 0x000000a700a97202 */ /* 0x000fe20000000f00 */
[----:B------:R-:W-:Y:S01]  /*c0b0*/  IMAD.MOV.U32 R167, RZ, RZ, R165 ;  /* 0x000000ffffa77224 */ /* 0x000fe200078e00a5 */
[----:B------:R-:W-:Y:S01]  /*c0c0*/  MOV R177, R173 ;  /* 0x000000ad00b17202 */ /* 0x000fe20000000f00 */
[----:B------:R-:W-:Y:S01]  /*c0d0*/  IMAD.MOV.U32 R165, RZ, RZ, R163 ;  /* 0x000000ffffa57224 */ /* 0x000fe200078e00a3 */
[----:B------:R-:W-:Y:S01]  /*c0e0*/  MOV R163, R161 ;  /* 0x000000a100a37202 */ /* 0x000fe20000000f00 */
[----:B-1----:R-:W-:Y:S02]  /*c0f0*/  FFMA.FTZ R2, R176, c[0x0][0x2d0], -R84 ;  /* 0x0000b400b0027a23 */ /* 0x002fe40000010854 */
[----:B------:R-:W-:Y:S01]  /*c100*/  IMAD.MOV.U32 R176, RZ, RZ, R172 ;  /* 0x000000ffffb07224 */ /* 0x000fe200078e00ac */
[----:B------:R-:W-:Y:S01]  /*c110*/  MOV R172, R170 ;  /* 0x000000aa00ac7202 */ /* 0x000fe20000000f00 */
[----:B------:R-:W-:Y:S02]  /*c120*/  IMAD.MOV.U32 R170, RZ, RZ, R168 ;  /* 0x000000ffffaa7224 */ /* 0x000fe400078e00a8 */
[----:B------:R-:W-:Y:S01]  /*c130*/  IMAD.MOV.U32 R168, RZ, RZ, R166 ;  /* 0x000000ffffa87224 */ /* 0x000fe200078e00a6 */
[----:B------:R-:W-:Y:S01]  /*c140*/  MOV R166, R164 ;  /* 0x000000a400a67202 */ /* 0x000fe20000000f00 */
[----:B------:R-:W-:Y:S02]  /*c150*/  IMAD.MOV.U32 R164, RZ, RZ, R162 ;  /* 0x000000ffffa47224 */ /* 0x000fe400078e00a2 */
[----:B------:R-:W-:Y:S02]  /*c160*/  IMAD.MOV.U32 R161, RZ, RZ, R158 ;  /* 0x000000ffffa17224 */ /* 0x000fe400078e009e */
[----:B------:R-:W-:Y:S02]  /*c170*/  IMAD.MOV.U32 R178, RZ, RZ, R176 ;  /* 0x000000ffffb27224 */ /* 0x000fe400078e00b0 */
[----:B------:R-:W-:Y:S02]  /*c180*/  IMAD.MOV.U32 R173, RZ, RZ, R171 ;  /* 0x000000ffffad7224 */ /* 0x000fe400078e00ab */
[----:B------:R-:W-:Y:S01]  /*c190*/  IMAD.MOV.U32 R171, RZ, RZ, R169 ;  /* 0x000000ffffab7224 */ /* 0x000fe200078e00a9 */
[----:B------:R-:W-:Y:S01]  /*c1a0*/  MOV R169, R167 ;  /* 0x000000a700a97202 */ /* 0x000fe20000000f00 */
[----:B------:R-:W-:Y:S01]  /*c1b0*/  IMAD.MOV.U32 R167, RZ, RZ, R165 ;  /* 0x000000ffffa77224 */ /* 0x000fe200078e00a5 */
[-C--:B----4-:R-:W-:Y:S01]  /*c1c0*/  HMMA.16816.F32 R36, R72, R76.reuse, R36 ;  /* 0x0000004c4824723c */ /* 0x090fe20000001824 */
[----:B------:R-:W-:Y:S01]  /*c1d0*/  IMAD.MOV.U32 R165, RZ, RZ, R163 ;  /* 0x000000ffffa57224 */ /* 0x000fe200078e00a3 */
[----:B------:R-:W-:Y:S01]  /*c1e0*/  MOV R163, R161 ;  /* 0x000000a100a37202 */ /* 0x000fe20000000f00 */
[----:B------:R-:W-:Y:S02]  /*c1f0*/  IMAD.MOV.U32 R179, RZ, RZ, R177 ;  /* 0x000000ffffb37224 */ /* 0x000fe400078e00b1 */
[----:B------:R-:W-:Y:S01]  /*c200*/  IMAD.MOV.U32 R177, RZ, RZ, R173 ;  /* 0x000000ffffb17224 */ /* 0x000fe200078e00ad */
[----:B------:R-:W-:Y:S01]  /*c210*/  MOV R173, R171 ;  /* 0x000000ab00ad7202 */ /* 0x000fe20000000f00 */
[----:B------:R-:W-:Y:S01]  /*c220*/  IMAD.MOV.U32 R171, RZ, RZ, R169 ;  /* 0x000000ffffab7224 */ /* 0x000fe200078e00a9 */
[C---:B------:R-:W-:Y:S01]  /*c230*/  HMMA.16816.F32 R40, R80.reuse, R76, R40 ;  /* 0x0000004c5028723c */ /* 0x040fe20000001828 */
[----:B------:R-:W-:Y:S03]  /*c240*/  IMAD.MOV.U32 R169, RZ, RZ, R167 ;  /* 0x000000ffffa97224 */ /* 0x000fe600078e00a7 */
[----:B------:R-:W-:Y:S01]  /*c250*/  IMAD.MOV.U32 R158, RZ, RZ, R243 ;  /* 0x000000ffff9e7224 */ /* 0x000fe200078e00f3 */
[----:B------:R-:W-:Y:S01]  /*c260*/  MOV R167, R165 ;  /* 0x000000a500a77202 */ /* 0x000fe20000000f00 */
[----:B------:R-:W-:Y:S02]  /*c270*/  IMAD.MOV.U32 R165, RZ, RZ, R163 ;  /* 0x000000ffffa57224 */ /* 0x000fe400078e00a3 */
[----:B------:R-:W-:Y:S01]  /*c280*/  IMAD.MOV.U32 R161, RZ, RZ, R158 ;  /* 0x000000ffffa17224 */ /* 0x000fe200078e009e */
[-C--:B------:R-:W-:Y:S03]  /*c290*/  HMMA.16816.F32 R44, R80, R78.reuse, R44 ;  /* 0x0000004e502c723c */ /* 0x080fe6000000182c */
[----:B------:R-:W-:Y:S02]  /*c2a0*/  IMAD.MOV.U32 R158, RZ, RZ, R244 ;  /* 0x000000ffff9e7224 */ /* 0x000fe400078e00f4 */
[----:B------:R-:W-:Y:S02]  /*c2b0*/  IMAD.MOV.U32 R163, RZ, RZ, R161 ;  /* 0x000000ffffa37224 */ /* 0x000fe400078e00a1 */
[----:B------:R-:W-:Y:S01]  /*c2c0*/  IMAD.MOV.U32 R176, RZ, RZ, R172 ;  /* 0x000000ffffb07224 */ /* 0x000fe200078e00ac */
[----:B------:R-:W-:Y:S01]  /*c2d0*/  MOV R161, R158 ;  /* 0x0000009e00a17202 */ /* 0x000fe20000000f00 */
[----:B------:R-:W-:Y:S01]  /*c2e0*/  IMAD.MOV.U32 R158, RZ, RZ, R208 ;  /* 0x000000ffff9e7224 */ /* 0x000fe200078e00d0 */
[C---:B------:R-:W-:Y:S02]  /*c2f0*/  HMMA.16816.F32 R48, R72.reuse, R78, R48 ;  /* 0x0000004e4830723c */ /* 0x040fe40000001830 */
[----:B------:R-:W-:Y:S01]  /*c300*/  MOV R172, R170 ;  /* 0x000000aa00ac7202 */ /* 0x000fe20000000f00 */
[----:B------:R-:W-:Y:S02]  /*c310*/  IMAD.MOV.U32 R170, RZ, RZ, R168 ;  /* 0x000000ffffaa7224 */ /* 0x000fe400078e00a8 */
[----:B------:R-:W-:Y:S01]  /*c320*/  IMAD.MOV.U32 R168, RZ, RZ, R166 ;  /* 0x000000ffffa87224 */ /* 0x000fe200078e00a6 */
[----:B------:R-:W-:Y:S01]  /*c330*/  MOV R166, R164 ;  /* 0x000000a400a67202 */ /* 0x000fe20000000f00 */
[----:B---3--:R-:W-:Y:S04]  /*c340*/  FFMA.FTZ R97, R97, c[0x0][0x2d0], -R85 ;  /* 0x0000b40061617a23 */ /* 0x008fe80000010855 */
[----:B------:R-:W-:Y:S10]  /*c350*/  MUFU.EX2 R188, R97 ;  /* 0x0000006100bc7308 */ /* 0x000ff40000000800 */
[----:B------:R-:W-:Y:S01]  /*c360*/  MUFU.EX2 R97, R129 ;  /* 0x0000008100617308 */ /* 0x000fe20000000800 */
[----:B--2---:R-:W-:Y:S02]  /*c370*/  IMAD.MOV.U32 R155, RZ, RZ, R231 ;  /* 0x000000ffff9b7224 */ /* 0x004fe400078e00e7 */
[----:B------:R1:W5:Y:S04]  /*c380*/  LDL.LU R231, [R1+0xb4] ;  /* 0x0000b40001e77983 */ /* 0x0003680000300800 */
[----:B------:R1:W5:Y:S04]  /*c390*/  LDL.LU R237, [R1+0xb0] ;  /* 0x0000b00001ed7983 */ /* 0x0003680000300800 */
[----:B------:R1:W5:Y:S04]  /*c3a0*/  LDL.LU R234, [R1+0xac] ;  /* 0x0000ac0001ea7983 */ /* 0x0003680000300800 */
[----:B------:R1:W5:Y:S04]  /*c3b0*/  LDL.LU R236, [R1+0xa8] ;  /* 0x0000a80001ec7983 */ /* 0x0003680000300800 */
[----:B------:R1:W5:Y:S04]  /*c3c0*/  LDL.LU R240, [R1+0xa4] ;  /* 0x0000a40001f07983 */ /* 0x0003680000300800 */
[----:B------:R1:W5:Y:S01]  /*c3d0*/  LDL.LU R241, [R1+0xa0] ;  /* 0x0000a00001f17983 */ /* 0x0003620000300800 */
[----:B------:R-:W-:Y:S03]  /*c3e0*/  IMAD.MOV.U32 R160, RZ, RZ, R242 ;  /* 0x000000ffffa07224 */ /* 0x000fe600078e00f2 */
[----:B------:R1:W5:Y:S01]  /*c3f0*/  LDL.LU R242, [R1+0x9c] ;  /* 0x00009c0001f27983 */ /* 0x0003620000300800 */
[----:B------:R-:W-:Y:S01]  /*c400*/  IMAD.MOV.U32 R162, RZ, RZ, R160 ;  /* 0x000000ffffa27224 */ /* 0x000fe200078e00a0 */
[----:B------:R-:W-:Y:S02]  /*c410*/  MOV R160, R209 ;  /* 0x000000d100a07202 */ /* 0x000fe40000000f00 */
[----:B------:R1:W5:Y:S01]  /*c420*/  LDL.LU R243, [R1+0x98] ;  /* 0x0000980001f37983 */ /* 0x0003620000300800 */
[----:B------:R2:W-:Y:S01]  /*c430*/  MUFU.EX2 R209, R2 ;  /* 0x0000000200d17308 */ /* 0x0005e20000000800 */
[----:B------:R-:W-:Y:S02]  /*c440*/  IMAD.MOV.U32 R164, RZ, RZ, R162 ;  /* 0x000000ffffa47224 */ /* 0x000fe400078e00a2 */
[----:B------:R-:W-:Y:S01]  /*c450*/  IMAD.MOV.U32 R162, RZ, RZ, R160 ;  /* 0x000000ffffa27224 */ /* 0x000fe200078e00a0 */
[----:B------:R-:W-:Y:S01]  /*c460*/  MOV R160, R206 ;  /* 0x000000ce00a07202 */ /* 0x000fe20000000f00 */
[----:B------:R1:W5:Y:S05]  /*c470*/  LDL.LU R244, [R1+0x94] ;  /* 0x0000940001f47983 */ /* 0x00036a0000300800 */
[----:B------:R-:W-:Y:S01]  /*c480*/  MUFU.EX2 R206, R88 ;  /* 0x0000005800ce7308 */ /* 0x000fe20000000800 */
[----:B--2---:R-:W-:Y:S01]  /*c490*/  FFMA.FTZ R2, R178, c[0x0][0x2d0], -R84 ;  /* 0x0000b400b2027a23 */ /* 0x004fe20000010854 */
[----:B------:R-:W-:Y:S01]  /*c4a0*/  MOV R178, R176 ;  /* 0x000000b000b27202 */ /* 0x000fe20000000f00 */
[----:B------:R-:W-:Y:S07]  /*c4b0*/  IMAD.MOV.U32 R176, RZ, RZ, R172 ;  /* 0x000000ffffb07224 */ /* 0x000fee00078e00ac */
[----:B------:R2:W-:Y:S01]  /*c4c0*/  MUFU.EX2 R208, R2 ;  /* 0x0000000200d07308 */ /* 0x0005e20000000800 */
        /* <DEDUP_REMOVED lines=8> */
[----:B------:R-:W-:Y:S01]  /*c550*/  IMAD.MOV.U32 R160, RZ, RZ, R155 ;  /* 0x000000ffffa07224 */ /* 0x000fe200078e009b */
[----:B------:R-:W-:Y:S01]  /*c560*/  MOV R155, R245 ;  /* 0x000000f5009b7202 */ /* 0x000fe20000000f00 */
[----:B------:R-:W-:Y:S01]  /*c570*/  FFMA.FTZ R87, R192, c[0x0][0x2d0], -R86 ;  /* 0x0000b400c0577a23 */ /* 0x000fe20000010856 */
[----:B------:R1:W5:Y:S01]  /*c580*/  LDL.LU R245, [R1+0x90] ;  /* 0x0000900001f57983 */ /* 0x0003620000300800 */
[----:B------:R-:W-:Y:S02]  /*c590*/  IMAD.MOV.U32 R192, RZ, RZ, R178 ;  /* 0x000000ffffc07224 */ /* 0x000fe400078e00b2 */
[----:B------:R-:W-:Y:S01]  /*c5a0*/  IMAD.MOV.U32 R176, RZ, RZ, R172 ;  /* 0x000000ffffb07224 */ /* 0x000fe200078e00ac */
[----:B------:R-:W-:Y:S01]  /*c5b0*/  MOV R172, R171 ;  /* 0x000000ab00ac7202 */ /* 0x000fe20000000f00 */
[----:B------:R-:W-:Y:S01]  /*c5c0*/  IMAD.MOV.U32 R171, RZ, RZ, R169 ;  /* 0x000000ffffab7224 */ /* 0x000fe200078e00a9 */
[----:B------:R-:W-:Y:S01]  /*c5d0*/  MUFU.EX2 R178, R87 ;  /* 0x0000005700b27308 */ /* 0x000fe20000000800 */
[----:B------:R-:W-:Y:S01]  /*c5e0*/  IMAD.MOV.U32 R169, RZ, RZ, R168 ;  /* 0x000000ffffa97224 */ /* 0x000fe200078e00a8 */
[----:B------:R-:W-:Y:S01]  /*c5f0*/  MOV R168, R167 ;  /* 0x000000a700a87202 */ /* 0x000fe20000000f00 */
[----:B------:R-:W-:Y:S02]  /*c600*/  IMAD.MOV.U32 R167, RZ, RZ, R166 ;  /* 0x000000ffffa77224 */ /* 0x000fe400078e00a6 */
[----:B--2---:R-:W-:Y:S02]  /*c610*/  FFMA.FTZ R2, R179, c[0x0][0x2d0], -R86 ;  /* 0x0000b400b3027a23 */ /* 0x004fe40000010856 */
[----:B------:R-:W-:Y:S02]  /*c620*/  IMAD.MOV.U32 R179, RZ, RZ, R177 ;  /* 0x000000ffffb37224 */ /* 0x000fe400078e00b1 */
[----:B------:R-:W-:Y:S02]  /*c630*/  IMAD.MOV.U32 R177, RZ, RZ, R173 ;  /* 0x000000ffffb17224 */ /* 0x000fe400078e00ad */
[----:B------:R2:W3:Y:S01]  /*c640*/  MUFU.EX2 R173, R2 ;  /* 0x0000000200ad7308 */ /* 0x0004e20000000800 */
        /* <DEDUP_REMOVED lines=15> */
[----:B------:R-:W-:Y:S01]  /*c740*/  IMAD.MOV.U32 R155, RZ, RZ, R238 ;  /* 0x000000ffff9b7224 */ /* 0x000fe200078e00ee */
[----:B------:R-:W-:Y:S01]  /*c750*/  MOV R158, R207 ;  /* 0x000000cf009e7202 */ /* 0x000fe20000000f00 */
[----:B------:R1:W5:Y:S01]  /*c760*/  LDL.LU R238, [R1+0x8c] ;  /* 0x00008c0001ee7983 */ /* 0x0003620000300800 */
[--C-:B--2---:R-:W-:Y:S04]  /*c770*/  FFMA.FTZ R2, R179, c[0x0][0x2d0], -R86.reuse ;  /* 0x0000b400b3027a23 */ /* 0x104fe80000010856 */
[----:B------:R2:W-:Y:S02]  /*c780*/  MUFU.EX2 R179, R2 ;  /* 0x0000000200b37308 */ /* 0x0005e40000000800 */
[----:B--2---:R-:W-:Y:S02]  /*c790*/  FFMA.FTZ R2, R192, c[0x0][0x2d0], -R86 ;  /* 0x0000b400c0027a23 */ /* 0x004fe40000010856 */
[----:B------:R-:W-:Y:S01]  /*c7a0*/  IMAD.MOV.U32 R192, RZ, RZ, R172 ;  /* 0x000000ffffc07224 */ /* 0x000fe200078e00ac */
[----:B------:R-:W-:Y:S05]  /*c7b0*/  MOV R172, R169 ;  /* 0x000000a900ac7202 */ /* 0x000fea0000000f00 */
[----:B------:R2:W-:Y:S01]  /*c7c0*/  MUFU.EX2 R207, R2 ;  /* 0x0000000200cf7308 */ /* 0x0005e20000000800 */
[----:B------:R-:W-:Y:S02]  /*c7d0*/  IMAD.MOV.U32 R169, RZ, RZ, R167 ;  /* 0x000000ffffa97224 */ /* 0x000fe400078e00a7 */
[----:B------:R-:W-:Y:S02]  /*c7e0*/  IMAD.MOV.U32 R180, RZ, RZ, R192 ;  /* 0x000000ffffb47224 */ /* 0x000fe400078e00c0 */
        /* <DEDUP_REMOVED lines=9> */
[----:B------:R-:W-:Y:S02]  /*c880*/  IMAD.MOV.U32 R107, RZ, RZ, R239 ;  /* 0x000000ffff6b7224 */ /* 0x000fe400078e00ef */
[----:B------:R-:W-:Y:S01]  /*c890*/  FFMA.FTZ R88, R169, c[0x0][0x2d0], -R85 ;  /* 0x0000b400a9587a23 */ /* 0x000fe20000010855 */
[----:B------:R1:W5:Y:S01]  /*c8a0*/  LDL.LU R239, [R1+0x88] ;  /* 0x0000880001ef7983 */ /* 0x0003620000300800 */
[----:B------:R-:W-:Y:S02]  /*c8b0*/  IMAD.MOV.U32 R169, RZ, RZ, R168 ;  /* 0x000000ffffa97224 */ /* 0x000fe400078e00a8 */
[----:B--2---:R-:W-:Y:S01]  /*c8c0*/  FFMA.FTZ R2, R193, c[0x0][0x2d0], -R92 ;  /* 0x0000b400c1027a23 */ /* 0x004fe2000001085c */
[----:B------:R-:W-:Y:S01]  /*c8d0*/  MOV R193, R177 ;  /* 0x000000b100c17202 */ /* 0x000fe20000000f00 */
[----:B------:R-:W-:Y:S01]  /*c8e0*/  IMAD.MOV.U32 R177, RZ, RZ, R171 ;  /* 0x000000ffffb17224 */ /* 0x000fe200078e00ab */
[----:B------:R-:W-:Y:S01]  /*c8f0*/  MOV R171, R164 ;  /* 0x000000a400ab7202 */ /* 0x000fe20000000f00 */
[----:B------:R2:W-:Y:S01]  /*c900*/  MUFU.EX2 R172, R2 ;  /* 0x0000000200ac7308 */ /* 0x0005e20000000800 */
[----:B------:R-:W-:Y:S01]  /*c910*/  MOV R181, R193 ;  /* 0x000000c100b57202 */ /* 0x000fe20000000f00 */
[----:B------:R-:W-:Y:S02]  /*c920*/  IMAD.MOV.U32 R193, RZ, RZ, R177 ;  /* 0x000000ffffc17224 */ /* 0x000fe400078e00b1 */
        /* <DEDUP_REMOVED lines=12> */
[----:B------:R-:W-:Y:S01]  /*c9f0*/  MOV R167, R166 ;  /* 0x000000a600a77202 */ /* 0x000fe20000000f00 */
[----:B------:R-:W-:Y:S01]  /*ca00*/  IMAD.MOV.U32 R166, RZ, RZ, R201 ;  /* 0x000000ffffa67224 */ /* 0x000fe200078e00c9 */
[----:B------:R1:W5:Y:S01]  /*ca10*/  LDL.LU R228, [R1+0x84] ;  /* 0x0000840001e47983 */ /* 0x0003620000300800 */
[----:B--2---:R-:W-:Y:S01]  /*ca20*/  FFMA.FTZ R2, R180, c[0x0][0x2d0], -R92 ;  /* 0x0000b400b4027a23 */ /* 0x004fe2000001085c */
[----:B------:R-:W-:Y:S01]  /*ca30*/  MUFU.EX2 R201, R88 ;  /* 0x0000005800c97308 */ /* 0x000fe20000000800 */
[----:B------:R-:W-:Y:S01]  /*ca40*/  IMAD.MOV.U32 R180, RZ, RZ, R192 ;  /* 0x000000ffffb47224 */ /* 0x000fe200078e00c0 */
[----:B------:R-:W-:Y:S01]  /*ca50*/  MOV R192, R176 ;  /* 0x000000b000c07202 */ /* 0x000fe20000000f00 */
[----:B------:R-:W-:Y:S02]  /*ca60*/  IMAD.MOV.U32 R176, RZ, RZ, R235 ;  /* 0x000000ffffb07224 */ /* 0x000fe400078e00eb */
[----:B------:R1:W5:Y:S01]  /*ca70*/  LDL.LU R235, [R1+0x80] ;  /* 0x0000800001eb7983 */ /* 0x0003620000300800 */
[----:B------:R-:W-:Y:S02]  /*ca80*/  FFMA.FTZ R76, R171, c[0x0][0x2d0], -R86 ;  /* 0x0000b400ab4c7a23 */ /* 0x000fe40000010856 */
[----:B------:R-:W-:Y:S01]  /*ca90*/  IMAD.MOV.U32 R171, RZ, RZ, R170 ;  /* 0x000000ffffab7224 */ /* 0x000fe200078e00aa */
[----:B------:R-:W2:Y:S01]  /*caa0*/  LDL.LU R122, [R1+0x18] ;  /* 0x00001800017a7983 */ /* 0x000ea20000300800 */
[----:B------:R4:W1:Y:S01]  /*cab0*/  MUFU.EX2 R177, R2 ;  /* 0x0000000200b17308 */ /* 0x0008620000000800 */
[----:B------:R-:W-:Y:S02]  /*cac0*/  MOV R170, R197 ;  /* 0x000000c500aa7202 */ /* 0x000fe40000000f00 */
[----:B------:R-:W2:Y:S04]  /*cad0*/  LDL.LU R89, [R1+0x1c] ;  /* 0x00001c0001597983 */ /* 0x000ea80000300800 */
[----:B------:R-:W2:Y:S04]  /*cae0*/  LDL.LU R121, [R1+0x24] ;  /* 0x0000240001797983 */ /* 0x000ea80000300800 */
[----:B------:R-:W2:Y:S04]  /*caf0*/  LDL.LU R120, [R1+0x20] ;  /* 0x0000200001787983 */ /* 0x000ea80000300800 */
[----:B------:R-:W2:Y:S01]  /*cb00*/  LDL R218, [R1+0x2c] ;  /* 0x00002c0001da7983 */ /* 0x000ea20000100800 */
[--C-:B----4-:R-:W-:Y:S02]  /*cb10*/  FFMA.FTZ R2, R181, c[0x0][0x2d0], -R92.reuse ;  /* 0x0000b400b5027a23 */ /* 0x110fe4000001085c */
[----:B------:R-:W-:Y:S01]  /*cb20*/  IMAD.MOV.U32 R181, RZ, RZ, R193 ;  /* 0x000000ffffb57224 */ /* 0x000fe200078e00c1 */
[----:B------:R-:W-:Y:S02]  /*cb30*/  MOV R193, R176 ;  /* 0x000000b000c17202 */ /* 0x000fe40000000f00 */
[----:B------:R4:W-:Y:S03]  /*cb40*/  MUFU.EX2 R176, R2 ;  /* 0x0000000200b07308 */ /* 0x0009e60000000800 */
[--C-:B------:R-:W-:Y:S01]  /*cb50*/  FFMA.FTZ R87, R193, c[0x0][0x2d0], -R85.reuse ;  /* 0x0000b400c1577a23 */ /* 0x100fe20000010855 */
[----:B------:R-:W-:Y:S06]  /*cb60*/  MOV R193, R205 ;  /* 0x000000cd00c17202 */ /* 0x000fec0000000f00 */
[----:B------:R-:W-:Y:S01]  /*cb70*/  MUFU.EX2 R205, R87 ;  /* 0x0000005700cd7308 */ /* 0x000fe20000000800 */
[----:B----4-:R-:W-:Y:S09]  /*cb80*/  FFMA.FTZ R2, R181, c[0x0][0x2d0], -R92 ;  /* 0x0000b400b5027a23 */ /* 0x010ff2000001085c */
[----:B------:R4:W1:Y:S02]  /*cb90*/  MUFU.EX2 R183, R2 ;  /* 0x0000000200b77308 */ /* 0x0008640000000800 */
[----:B----4-:R-:W-:Y:S02]  /*cba0*/  FFMA.FTZ R2, R164, c[0x0][0x2d0], -R85 ;  /* 0x0000b400a4027a23 */ /* 0x010fe40000010855 */
[----:B------:R-:W-:Y:S01]  /*cbb0*/  IMAD.MOV.U32 R164, RZ, RZ, R163 ;  /* 0x000000ffffa47224 */ /* 0x000fe200078e00a3 */
[----:B------:R-:W-:Y:S01]  /*cbc0*/  MOV R163, R162 ;  /* 0x000000a200a37202 */ /* 0x000fe20000000f00 */
[----:B------:R-:W-:Y:S02]  /*cbd0*/  IMAD.MOV.U32 R162, RZ, RZ, R161 ;  /* 0x000000ffffa27224 */ /* 0x000fe400078e00a1 */
[----:B------:R-:W-:Y:S01]  /*cbe0*/  IMAD.MOV.U32 R161, RZ, RZ, R158 ;  /* 0x000000ffffa17224 */ /* 0x000fe200078e009e */
[----:B------:R-:W-:Y:S01]  /*cbf0*/  MOV R158, R145 ;  /* 0x00000091009e7202 */ /* 0x000fe20000000f00 */
[----:B------:R-:W-:Y:S02]  /*cc00*/  IMAD.MOV.U32 R145, RZ, RZ, R203 ;  /* 0x000000ffff917224 */ /* 0x000fe400078e00cb */
[----:B------:R-:W-:Y:S02]  /*cc10*/  IMAD.MOV.U32 R203, RZ, RZ, R202 ;  /* 0x000000ffffcb7224 */ /* 0x000fe400078e00ca */
[----:B------:R4:W-:Y:S02]  /*cc20*/  MUFU.EX2 R202, R2 ;  /* 0x0000000200ca7308 */ /* 0x0009e40000000800 */
[--C-:B----4-:R-:W-:Y:S08]  /*cc30*/  FFMA.FTZ R2, R180, c[0x0][0x2d0], -R84.reuse ;  /* 0x0000b400b4027a23 */ /* 0x110ff00000010854 */
[----:B------:R4:W-:Y:S02]  /*cc40*/  MUFU.EX2 R181, R2 ;  /* 0x0000000200b57308 */ /* 0x0009e40000000800 */
[----:B----4-:R-:W-:Y:S02]  /*cc50*/  FFMA.FTZ R2, R169, c[0x0][0x2d0], -R84 ;  /* 0x0000b400a9027a23 */ /* 0x010fe40000010854 */
[----:B------:R-:W-:Y:S02]  /*cc60*/  IMAD.MOV.U32 R169, RZ, RZ, R168 ;  /* 0x000000ffffa97224 */ /* 0x000fe400078e00a8 */
[----:B------:R-:W-:Y:S01]  /*cc70*/  IMAD.MOV.U32 R168, RZ, RZ, R167 ;  /* 0x000000ffffa87224 */ /* 0x000fe200078e00a7 */
[----:B------:R-:W-:Y:S01]  /*cc80*/  MOV R167, R166 ;  /* 0x000000a600a77202 */ /* 0x000fe20000000f00 */
[----:B------:R-:W-:Y:S02]  /*cc90*/  IMAD.MOV.U32 R166, RZ, RZ, R199 ;  /* 0x000000ffffa67224 */ /* 0x000fe400078e00c7 */
[----:B------:R4:W-:Y:S01]  /*cca0*/  MUFU.EX2 R199, R2 ;  /* 0x0000000200c77308 */ /* 0x0009e20000000800 */
[--C-:B------:R-:W-:Y:S02]  /*ccb0*/  FFMA.FTZ R87, R169, c[0x0][0x2d0], -R85.reuse ;  /* 0x0000b400a9577a23 */ /* 0x100fe40000010855 */
[----:B------:R-:W-:Y:S02]  /*ccc0*/  IMAD.MOV.U32 R169, RZ, RZ, R168 ;  /* 0x000000ffffa97224 */ /* 0x000fe400078e00a8 */
[----:B------:R-:W-:Y:S02]  /*ccd0*/  IMAD.MOV.U32 R168, RZ, RZ, R166 ;  /* 0x000000ffffa87224 */ /* 0x000fe400078e00a6 */
[----:B------:R-:W-:Y:S01]  /*cce0*/  FFMA.FTZ R88, R167, c[0x0][0x2d0], -R85 ;  /* 0x0000b400a7587a23 */ /* 0x000fe20000010855 */
[----:B------:R-:W-:Y:S03]  /*ccf0*/  MOV R167, R165 ;  /* 0x000000a500a77202 */ /* 0x000fe60000000f00 */
[----:B------:R-:W-:Y:S01]  /*cd00*/  MUFU.EX2 R195, R88 ;  /* 0x0000005800c37308 */ /* 0x000fe20000000800 */
[----:B----4-:R-:W-:Y:S02]  /*cd10*/  FFMA.FTZ R2, R164, c[0x0][0x2d0], -R84 ;  /* 0x0000b400a4027a23 */ /* 0x010fe40000010854 */
[----:B------:R-:W-:Y:S01]  /*cd20*/  IMAD.MOV.U32 R164, RZ, RZ, R163 ;  /* 0x000000ffffa47224 */ /* 0x000fe200078e00a3 */
[----:B------:R-:W-:Y:S01]  /*cd30*/  MOV R163, R162 ;  /* 0x000000a200a37202 */ /* 0x000fe20000000f00 */
[----:B------:R-:W-:Y:S05]  /*cd40*/  IMAD.MOV.U32 R162, RZ, RZ, R200 ;  /* 0x000000ffffa27224 */ /* 0x000fea00078e00c8 */
[----:B------:R4:W-:Y:S01]  /*cd50*/  MUFU.EX2 R200, R2 ;  /* 0x0000000200c87308 */ /* 0x0009e20000000800 */
[----:B------:R-:W-:Y:S01]  /*cd60*/  IMAD.MOV.U32 R166, RZ, RZ, R164 ;  /* 0x000000ffffa67224 */ /* 0x000fe200078e00a4 */
[----:B------:R-:W-:Y:S01]  /*cd70*/  MOV R165, R163 ;  /* 0x000000a300a57202 */ /* 0x000fe20000000f00 */
[----:B------:R-:W-:Y:S01]  /*cd80*/  IMAD.MOV.U32 R164, RZ, RZ, R162 ;  /* 0x000000ffffa47224 */ /* 0x000fe200078e00a2 */
[----:B------:R-:W-:Y:S01]  /*cd90*/  MOV R163, R107 ;  /* 0x0000006b00a37202 */ /* 0x000fe20000000f00 */
[----:B------:R-:W-:Y:S02]  /*cda0*/  IMAD.MOV.U32 R162, RZ, RZ, R106 ;  /* 0x000000ffffa27224 */ /* 0x000fe400078e006a */
[--C-:B------:R-:W-:Y:S02]  /*cdb0*/  FFMA.FTZ R106, R196, c[0x0][0x2d0], -R85.reuse ;  /* 0x0000b400c46a7a23 */ /* 0x100fe40000010855 */
[----:B------:R-:W-:Y:S02]  /*cdc0*/  FFMA.FTZ R107, R198, c[0x0][0x2d0], -R85 ;  /* 0x0000b400c66b7a23 */ /* 0x000fe40000010855 */
[----:B------:R1:W-:Y:S01]  /*cdd0*/  MUFU.EX2 R198, R76 ;  /* 0x0000004c00c67308 */ /* 0x0003e20000000800 */
[--C-:B------:R-:W-:Y:S01]  /*cde0*/  FFMA.FTZ R96, R165, c[0x0][0x2d0], -R84.reuse ;  /* 0x0000b400a5607a23 */ /* 0x100fe20000010854 */
[----:B------:R-:W-:Y:S01]  /*cdf0*/  MOV R165, R160 ;  /* 0x000000a000a57202 */ /* 0x000fe20000000f00 */
[--C-:B------:R-:W-:Y:S02]  /*ce00*/  FFMA.FTZ R117, R164, c[0x0][0x2d0], -R84.reuse ;  /* 0x0000b400a4757a23 */ /* 0x100fe40000010854 */
[----:B------:R-:W-:Y:S01]  /*ce10*/  FFMA.FTZ R119, R163, c[0x0][0x2d0], -R84 ;  /* 0x0000b400a3777a23 */ /* 0x000fe20000010854 */
[----:B------:R-:W-:Y:S01]  /*ce20*/  MOV R163, R152 ;  /* 0x0000009800a37202 */ /* 0x000fe20000000f00 */
[--C-:B------:R-:W-:Y:S02]  /*ce30*/  FFMA.FTZ R152, R105, c[0x0][0x2d0], -R86.reuse ;  /* 0x0000b40069987a23 */ /* 0x100fe40000010856 */
[----:B------:R-:W-:Y:S01]  /*ce40*/  IMAD.MOV.U32 R164, RZ, RZ, R155 ;  /* 0x000000ffffa47224 */ /* 0x000fe200078e009b */
[----:B------:R-:W-:Y:S01]  /*ce50*/  MUFU.EX2 R107, R107 ;  /* 0x0000006b006b7308 */ /* 0x000fe20000000800 */
[----:B------:R-:W-:Y:S02]  /*ce60*/  FFMA.FTZ R155, R103, c[0x0][0x2d0], -R86 ;  /* 0x0000b400679b7a23 */ /* 0x000fe40000010856 */
[----:B----4-:R-:W-:Y:S02]  /*ce70*/  FFMA.FTZ R2, R203, c[0x0][0x2d0], -R84 ;  /* 0x0000b400cb027a23 */ /* 0x010fe40000010854 */
[--C-:B------:R-:W-:Y:S02]  /*ce80*/  FFMA.FTZ R103, R227, c[0x0][0x2d0], -R92.reuse ;  /* 0x0000b400e3677a23 */ /* 0x100fe4000001085c */
[--C-:B------:R-:W-:Y:S02]  /*ce90*/  FFMA.FTZ R105, R226, c[0x0][0x2d0], -R92.reuse ;  /* 0x0000b400e2697a23 */ /* 0x100fe4000001085c */
[----:B------:R-:W-:Y:S01]  /*cea0*/  FFMA.FTZ R160, R71, c[0x0][0x2d0], -R92 ;  /* 0x0000b40047a07a23 */ /* 0x000fe2000001085c */
[----:B------:R4:W-:Y:S01]  /*ceb0*/  MUFU.EX2 R203, R2 ;  /* 0x0000000200cb7308 */ /* 0x0009e20000000800 */
[----:B-1----:R-:W1:Y:S09]  /*cec0*/  LDSM.16.MT88.4 R76, [R232+0x1000] ;  /* 0x00100000e84c783b */ /* 0x002e720000004200 */
[----:B------:R-:W-:Y:S01]  /*ced0*/  MUFU.EX2 R106, R106 ;  /* 0x0000006a006a7308 */ /* 0x000fe20000000800 */
[--C-:B----4-:R-:W-:Y:S09]  /*cee0*/  FFMA.FTZ R2, R193, c[0x0][0x2d0], -R86.reuse ;  /* 0x0000b400c1027a23 */ /* 0x110ff20000010856 */
[----:B------:R-:W-:Y:S10]  /*cef0*/  MUFU.EX2 R193, R87 ;  /* 0x0000005700c17308 */ /* 0x000ff40000000800 */
[----:B------:R4:W-:Y:S01]  /*cf00*/  MUFU.EX2 R180, R2 ;  /* 0x0000000200b47308 */ /* 0x0009e20000000800 */
[-C--:B-1----:R-:W-:Y:S08]  /*cf10*/  HMMA.16816.F32 R52, R72, R76.reuse, R52 ;  /* 0x0000004c4834723c */ /* 0x082ff00000001834 */
[C---:B------:R-:W-:Y:S07]  /*cf20*/  HMMA.16816.F32 R56, R80.reuse, R76, R56 ;  /* 0x0000004c5038723c */ /* 0x040fee0000001838 */
[----:B---3--:R-:W-:Y:S01]  /*cf30*/  F2FP.PACK_AB R76, R178, R173 ;  /* 0x000000adb24c723e */ /* 0x008fe200000000ff */
[-C--:B------:R-:W-:Y:S01]  /*cf40*/  HMMA.16816.F32 R60, R80, R78.reuse, R60 ;  /* 0x0000004e503c723c */ /* 0x080fe2000000183c */
[----:B----4-:R-:W-:Y:S01]  /*cf50*/  FFMA.FTZ R2, R192, c[0x0][0x2d0], -R86 ;  /* 0x0000b400c0027a23 */ /* 0x010fe20000010856 */
[----:B------:R-:W-:Y:S02]  /*cf60*/  LDSM.16.MT88.4 R80, [R233+0x1800] ;  /* 0x00180000e950783b */ /* 0x000fe40000004200 */
[----:B------:R-:W-:Y:S01]  /*cf70*/  F2FP.PACK_AB R77, R177, R172 ;  /* 0x000000acb14d723e */ /* 0x000fe200000000ff */
[----:B------:R1:W-:Y:S03]  /*cf80*/  MUFU.EX2 R197, R2 ;  /* 0x0000000200c57308 */ /* 0x0003e60000000800 */
[----:B------:R-:W-:Y:S07]  /*cf90*/  HMMA.16816.F32 R64, R72, R78, R64 ;  /* 0x0000004e4840723c */ /* 0x000fee0000001840 */
[----:B------:R-:W-:Y:S02]  /*cfa0*/  F2FP.PACK_AB R72, R212, R211 ;  /* 0x000000d3d448723e */ /* 0x000fe400000000ff */
[----:B------:R-:W-:Y:S03]  /*cfb0*/  F2FP.PACK_AB R74, R213, R214 ;  /* 0x000000d6d54a723e */ /* 0x000fe600000000ff */
[----:B------:R-:W-:Y:S02]  /*cfc0*/  F2FP.PACK_AB R73, R209, R174 ;  /* 0x000000aed149723e */ /* 0x000fe400000000ff */
[----:B------:R-:W-:Y:S02]  /*cfd0*/  F2FP.PACK_AB R75, R208, R206 ;  /* 0x000000ced04b723e */ /* 0x000fe400000000ff */
[----:B------:R-:W-:Y:S01]  /*cfe0*/  F2FP.PACK_AB R78, R207, R179 ;  /* 0x000000b3cf4e723e */ /* 0x000fe200000000ff */
[----:B--2---:R-:W-:Y:S01]  /*cff0*/  FFMA.FTZ R69, R69, R122, R100 ;  /* 0x0000007a45457223 */ /* 0x004fe20000010064 */
[----:B------:R-:W-:Y:S01]  /*d000*/  F2FP.PACK_AB R79, R183, R176 ;  /* 0x000000b0b74f723e */ /* 0x000fe200000000ff */
[----:B------:R-:W-:Y:S01]  /*d010*/  MUFU.EX2 R122, R93 ;  /* 0x0000005d007a7308 */ /* 0x000fe20000000800 */
[----:B------:R-:W-:Y:S02]  /*d020*/  FFMA.FTZ R100, R145, c[0x0][0x2d0], -R92 ;  /* 0x0000b40091647a23 */ /* 0x000fe4000001085c */
[----:B-1----:R-:W-:Y:S02]  /*d030*/  FFMA.FTZ R2, R171, c[0x0][0x2d0], -R86 ;  /* 0x0000b400ab027a23 */ /* 0x002fe40000010856 */
[----:B------:R-:W-:Y:S02]  /*d040*/  FFMA.FTZ R3, R3, R89, R90 ;  /* 0x0000005903037223 */ /* 0x000fe4000001005a */
[----:B------:R-:W-:Y:S02]  /*d050*/  FFMA.FTZ R145, R222, c[0x0][0x2d0], -R92 ;  /* 0x0000b400de917a23 */ /* 0x000fe4000001085c */
[----:B------:R-:W-:Y:S01]  /*d060*/  FADD.FTZ R3, R115, R3 ;  /* 0x0000000373037221 */ /* 0x000fe20000010000 */
[----:B------:R1:W-:Y:S01]  /*d070*/  MUFU.EX2 R196, R2 ;  /* 0x0000000200c47308 */ /* 0x0003e20000000800 */
[----:B------:R-:W-:Y:S02]  /*d080*/  FFMA.FTZ R0, R0, R120, R95 ;  /* 0x0000007800007223 */ /* 0x000fe4000001005f */
[----:B------:R-:W-:Y:S01]  /*d090*/  FADD.FTZ R71, R223, R69 ;  /* 0x00000045df477221 */ /* 0x000fe20000010000 */
[----:B------:R-:W-:Y:S01]  /*d0a0*/  ISETP.GT.AND P0, PT, R204, R218, PT ;  /* 0x000000dacc00720c */ /* 0x000fe20003f04270 */
[----:B------:R-:W-:Y:S01]  /*d0b0*/  FADD.FTZ R69, R111, R0 ;  /* 0x000000006f457221 */ /* 0x000fe20000010000 */
[----:B------:R-:W-:Y:S01]  /*d0c0*/  MOV R204, R247 ;  /* 0x000000f700cc7202 */ /* 0x000fe20000000f00 */
[----:B------:R-:W-:Y:S03]  /*d0d0*/  FFMA.FTZ R68, R68, R121, R112 ;  /* 0x0000007944447223 */ /* 0x000fe60000010070 */
[----:B------:R-:W-:Y:S01]  /*d0e0*/  MUFU.EX2 R112, R100 ;  /* 0x0000006400707308 */ /* 0x000fe20000000800 */
[----:B------:R-:W-:Y:S09]  /*d0f0*/  FADD.FTZ R68, R113, R68 ;  /* 0x0000004471447221 */ /* 0x000ff20000010000 */
[----:B------:R-:W-:Y:S01]  /*d100*/  MUFU.EX2 R100, R119 ;  /* 0x0000007700647308 */ /* 0x000fe20000000800 */
[--C-:B-1----:R-:W-:Y:S09]  /*d110*/  FFMA.FTZ R2, R170, c[0x0][0x2d0], -R92.reuse ;  /* 0x0000b400aa027a23 */ /* 0x102ff2000001085c */
[----:B------:R1:W-:Y:S10]  /*d120*/  MUFU.EX2 R123, R2 ;  /* 0x00000002007b7308 */ /* 0x0003f40000000800 */
[----:B------:R-:W-:Y:S10]  /*d130*/  MUFU.EX2 R113, R102 ;  /* 0x0000006600717308 */ /* 0x000ff40000000800 */
[----:B------:R-:W-:Y:S01]  /*d140*/  MUFU.EX2 R102, R118 ;  /* 0x0000007600667308 */ /* 0x000fe20000000800 */
[----:B-1----:R-:W-:Y:S02]  /*d150*/  FFMA.FTZ R2, R169, c[0x0][0x2d0], -R92 ;  /* 0x0000b400a9027a23 */ /* 0x002fe4000001085c */
[----:B------:R-:W-:Y:S07]  /*d160*/  IMAD.MOV.U32 R169, RZ, RZ, R138 ;  /* 0x000000ffffa97224 */ /* 0x000fee00078e008a */
[----:B------:R1:W-:Y:S01]  /*d170*/  MUFU.EX2 R190, R2 ;  /* 0x0000000200be7308 */ /* 0x0003e20000000800 */
[----:B------:R-:W-:Y:S09]  /*d180*/  FADD.FTZ R0, R169, R71 ;  /* 0x00000047a9007221 */ /* 0x000ff20000010000 */
[----:B------:R-:W-:Y:S10]  /*d190*/  MUFU.EX2 R138, R96 ;  /* 0x00000060008a7308 */ /* 0x000ff40000000800 */
[----:B------:R-:W-:Y:S01]  /*d1a0*/  MUFU.EX2 R121, R99 ;  /* 0x0000006300797308 */ /* 0x000fe20000000800 */
[--C-:B-1----:R-:W-:Y:S01]  /*d1b0*/  FFMA.FTZ R2, R168, c[0x0][0x2d0], -R92.reuse ;  /* 0x0000b400a8027a23 */ /* 0x102fe2000001085c */
[----:B------:R-:W-:Y:S08]  /*d1c0*/  MOV R168, R134 ;  /* 0x0000008600a87202 */ /* 0x000ff00000000f00 */
[----:B------:R1:W-:Y:S01]  /*d1d0*/  MUFU.EX2 R192, R2 ;  /* 0x0000000200c07308 */ /* 0x0003e20000000800 */
[----:B------:R-:W-:Y:S02]  /*d1e0*/  FADD.FTZ R3, R168, R3 ;  /* 0x00000003a8037221 */ /* 0x000fe40000010000 */
[----:B------:R-:W-:Y:S02]  /*d1f0*/  LDSM.16.MT88.4 R168, [R233+0x3000] ;  /* 0x00300000e9a8783b */ /* 0x000fe40000004200 */
[----:B------:R-:W-:Y:S04]  /*d200*/  FADD.FTZ R3, R164, R3 ;  /* 0x00000003a4037221 */ /* 0x000fe80000010000 */
[----:B------:R-:W-:Y:S01]  /*d210*/  FADD.FTZ R3, R132, R3 ;  /* 0x0000000384037221 */ /* 0x000fe20000010000 */
[----:B------:R-:W-:Y:S01]  /*d220*/  MUFU.EX2 R134, R98 ;  /* 0x0000006200867308 */ /* 0x000fe20000000800 */
[----:B------:R-:W-:Y:S09]  /*d230*/  MOV R132, R136 ;  /* 0x0000008800847202 */ /* 0x000ff20000000f00 */
[----:B------:R-:W-:Y:S01]  /*d240*/  MUFU.EX2 R98, R152 ;  /* 0x0000009800627308 */ /* 0x000fe20000000800 */
[----:B-1----:R-:W-:Y:S01]  /*d250*/  FFMA.FTZ R2, R167, c[0x0][0x2d0], -R92 ;  /* 0x0000b400a7027a23 */ /* 0x002fe2000001085c */
[----:B------:R-:W-:Y:S01]  /*d260*/  MOV R167, R162 ;  /* 0x000000a200a77202 */ /* 0x000fe20000000f00 */
[----:B------:R-:W-:Y:S02]  /*d270*/  IMAD.MOV.U32 R162, RZ, RZ, R104 ;  /* 0x000000ffffa27224 */ /* 0x000fe400078e0068 */
[----:B------:R-:W-:Y:S05]  /*d280*/  FFMA.FTZ R104, R191, c[0x0][0x2d0], -R86 ;  /* 0x0000b400bf687a23 */ /* 0x000fea0000010856 */
[----:B------:R1:W-:Y:S10]  /*d290*/  MUFU.EX2 R194, R2 ;  /* 0x0000000200c27308 */ /* 0x0003f40000000800 */
[----:B------:R-:W-:Y:S10]  /*d2a0*/  MUFU.EX2 R120, R101 ;  /* 0x0000006500787308 */ /* 0x000ff40000000800 */
[----:B------:R-:W-:Y:S01]  /*d2b0*/  MUFU.EX2 R101, R117 ;  /* 0x0000007500657308 */ /* 0x000fe20000000800 */
[----:B-1----:R-:W-:Y:S02]  /*d2c0*/  FFMA.FTZ R2, R166, c[0x0][0x2d0], -R84 ;  /* 0x0000b400a6027a23 */ /* 0x002fe40000010854 */
[----:B------:R-:W-:Y:S02]  /*d2d0*/  IMAD.MOV.U32 R166, RZ, RZ, R161 ;  /* 0x000000ffffa67224 */ /* 0x000fe400078e00a1 */
[----:B------:R-:W-:Y:S02]  /*d2e0*/  FFMA.FTZ R161, R91, c[0x0][0x2d0], -R86 ;  /* 0x0000b4005ba17a23 */ /* 0x000fe40000010856 */
[----:B------:R-:W1:Y:S03]  /*d2f0*/  LDSM.16.MT88.4 R84, [R229+0x1800] ;  /* 0x00180000e554783b */ /* 0x000e660000004200 */
[----:B------:R2:W-:Y:S01]  /*d300*/  MUFU.EX2 R191, R2 ;  /* 0x0000000200bf7308 */ /* 0x0005e20000000800 */
[----:B------:R-:W-:Y:S04]  /*d310*/  FADD.FTZ R69, R166, R69 ;  /* 0x00000045a6457221 */ /* 0x000fe80000010000 */
[----:B------:R-:W3:Y:S05]  /*d320*/  LDSM.16.MT88.4 R88, [R230+0x1800] ;  /* 0x00180000e658783b */ /* 0x000eea0000004200 */
[----:B------:R-:W-:Y:S10]  /*d330*/  MUFU.EX2 R111, R104 ;  /* 0x00000068006f7308 */ /* 0x000ff40000000800 */
[----:B------:R-:W-:Y:S01]  /*d340*/  MUFU.EX2 R104, R116 ;  /* 0x0000007400687308 */ /* 0x000fe20000000800 */
[--C-:B--2---:R-:W-:Y:S02]  /*d350*/  FFMA.FTZ R2, R158, c[0x0][0x2d0], -R92.reuse ;  /* 0x0000b4009e027a23 */ /* 0x104fe4000001085c */
[----:B------:R-:W-:Y:S07]  /*d360*/  FFMA.FTZ R158, R189, c[0x0][0x2d0], -R92 ;  /* 0x0000b400bd9e7a23 */ /* 0x000fee000001085c */
[----:B------:R2:W-:Y:S01]  /*d370*/  MUFU.EX2 R189, R94 ;  /* 0x0000005e00bd7308 */ /* 0x0005e20000000800 */
[-C--:B-1----:R-:W-:Y:S09]  /*d380*/  HMMA.16816.F32 R4, R72, R84.reuse, R4 ;  /* 0x000000544804723c */ /* 0x082ff20000001804 */
[----:B------:R1:W-:Y:S01]  /*d390*/  MUFU.EX2 R115, R2 ;  /* 0x0000000200737308 */ /* 0x0003e20000000800 */
[C---:B------:R-:W-:Y:S09]  /*d3a0*/  HMMA.16816.F32 R8, R76.reuse, R84, R8 ;  /* 0x000000544c08723c */ /* 0x040ff20000001808 */
[----:B------:R-:W4:Y:S01]  /*d3b0*/  MUFU.EX2 R99, R126 ;  /* 0x0000007e00637308 */ /* 0x000f220000000800 */
[----:B--2---:R-:W2:Y:S01]  /*d3c0*/  LDSM.16.MT88.4 R92, [R232+0x1800] ;  /* 0x00180000e85c783b */ /* 0x004ea20000004200 */
[-C--:B------:R-:W-:Y:S08]  /*d3d0*/  HMMA.16816.F32 R12, R76, R86.reuse, R12 ;  /* 0x000000564c0c723c */ /* 0x080ff0000000180c */
[C---:B------:R-:W-:Y:S01]  /*d3e0*/  HMMA.16816.F32 R16, R72.reuse, R86, R16 ;  /* 0x000000564810723c */ /* 0x040fe20000001810 */
[----:B------:R-:W-:Y:S03]  /*d3f0*/  LDSM.16.MT88.4 R84, [R233+0x2000] ;  /* 0x00200000e954783b */ /* 0x000fe60000004200 */
[----:B-1----:R-:W-:Y:S02]  /*d400*/  FADD.FTZ R2, R167, R68 ;  /* 0x00000044a7027221 */ /* 0x002fe40000010000 */
[----:B------:R-:W-:Y:S02]  /*d410*/  FADD.FTZ R68, R165, R0 ;  /* 0x00000000a5447221 */ /* 0x000fe40000010000 */
[-C--:B------:R-:W-:Y:S01]  /*d420*/  HMMA.16816.F32 R20, R72, R80.reuse, R20 ;  /* 0x000000504814723c */ /* 0x080fe20000001814 */
[----:B------:R-:W-:Y:S03]  /*d430*/  FADD.FTZ R2, R163, R2 ;  /* 0x00000002a3027221 */ /* 0x000fe60000010000 */
[----:B------:R-:W-:Y:S02]  /*d440*/  FADD.FTZ R0, R162, R69 ;  /* 0x00000045a2007221 */ /* 0x000fe40000010000 */
[----:B------:R-:W-:Y:S02]  /*d450*/  FADD.FTZ R71, R109, R2 ;  /* 0x000000026d477221 */ /* 0x000fe40000010000 */
[C---:B------:R-:W-:Y:S01]  /*d460*/  HMMA.16816.F32 R24, R76.reuse, R80, R24 ;  /* 0x000000504c18723c */ /* 0x040fe20000001818 */
[----:B------:R-:W-:Y:S01]  /*d470*/  FADD.FTZ R69, R108, R0 ;  /* 0x000000006c457221 */ /* 0x000fe20000010000 */
[----:B------:R-:W-:Y:S02]  /*d480*/  MUFU.EX2 R109, R103 ;  /* 0x00000067006d7308 */ /* 0x000fe40000000800 */
[----:B------:R-:W-:Y:S02]  /*d490*/  FADD.FTZ R68, R139, R68 ;  /* 0x000000448b447221 */ /* 0x000fe40000010000 */
[----:B------:R-:W-:Y:S01]  /*d4a0*/  FADD.FTZ R0, R133, R3 ;  /* 0x0000000385007221 */ /* 0x000fe20000010000 */
[----:B------:R-:W-:Y:S01]  /*d4b0*/  MOV R133, R135 ;  /* 0x0000008700857202 */ /* 0x000fe20000000f00 */
[-C--:B------:R-:W-:Y:S01]  /*d4c0*/  HMMA.16816.F32 R28, R76, R82.reuse, R28 ;  /* 0x000000524c1c723c */ /* 0x080fe2000000181c */
[----:B------:R-:W-:Y:S03]  /*d4d0*/  FADD.FTZ R2, R140, R68 ;  /* 0x000000448c027221 */ /* 0x000fe60000010000 */
[----:B------:R-:W-:Y:S01]  /*d4e0*/  FADD.FTZ R0, R151, R0 ;  /* 0x0000000097007221 */ /* 0x000fe20000010000 */
[----:B------:R-:W-:Y:S01]  /*d4f0*/  MUFU.EX2 R103, R114 ;  /* 0x0000007200677308 */ /* 0x000fe20000000800 */
[----:B------:R-:W-:Y:S02]  /*d500*/  FADD.FTZ R2, R159, R2 ;  /* 0x000000029f027221 */ /* 0x000fe40000010000 */
[C---:B------:R-:W-:Y:S01]  /*d510*/  HMMA.16816.F32 R32, R72.reuse, R82, R32 ;  /* 0x000000524820723c */ /* 0x040fe20000001820 */
[----:B------:R-:W1:Y:S03]  /*d520*/  LDSM.16.MT88.4 R80, [R229+0x2000] ;  /* 0x00200000e550783b */ /* 0x000e660000004200 */
[----:B------:R-:W-:Y:S02]  /*d530*/  FADD.FTZ R96, R154, R2 ;  /* 0x000000029a607221 */ /* 0x000fe40000010000 */
[----:B------:R-:W-:Y:S01]  /*d540*/  FADD.FTZ R3, R124, R69 ;  /* 0x000000457c037221 */ /* 0x000fe20000010000 */
[----:B------:R-:W-:Y:S01]  /*d550*/  MUFU.EX2 R108, R105 ;  /* 0x00000069006c7308 */ /* 0x000fe20000000800 */
[-C--:B---3--:R-:W-:Y:S01]  /*d560*/  HMMA.16816.F32 R36, R72, R88.reuse, R36 ;  /* 0x000000584824723c */ /* 0x088fe20000001824 */
[----:B------:R-:W-:Y:S03]  /*d570*/  FADD.FTZ R69, R153, R0 ;  /* 0x0000000099457221 */ /* 0x000fe60000010000 */
[----:B------:R-:W-:Y:S01]  /*d580*/  FADD.FTZ R68, R144, R71 ;  /* 0x0000004790447221 */ /* 0x000fe20000010000 */
[----:B----4-:R-:W-:Y:S01]  /*d590*/  F2FP.PACK_AB R124, R98, R99 ;  /* 0x00000063627c723e */ /* 0x010fe200000000ff */
[----:B------:R-:W-:Y:S02]  /*d5a0*/  FADD.FTZ R3, R125, R3 ;  /* 0x000000037d037221 */ /* 0x000fe40000010000 */
[C---:B------:R-:W-:Y:S01]  /*d5b0*/  HMMA.16816.F32 R40, R76.reuse, R88, R40 ;  /* 0x000000584c28723c */ /* 0x040fe20000001828 */
[----:B------:R-:W-:Y:S03]  /*d5c0*/  MUFU.EX2 R71, R160 ;  /* 0x000000a000477308 */ /* 0x000fe60000000800 */
[----:B------:R-:W-:Y:S02]  /*d5d0*/  FADD.FTZ R2, R141, R3 ;  /* 0x000000038d027221 */ /* 0x000fe40000010000 */
[----:B------:R-:W-:Y:S01]  /*d5e0*/  FADD.FTZ R3, R130, R69 ;  /* 0x0000004582037221 */ /* 0x000fe20000010000 */
[----:B------:R-:W-:Y:S01]  /*d5f0*/  F2FP.PACK_AB R130, R102, R104 ;  /* 0x000000686682723e */ /* 0x000fe200000000ff */
[-C--:B------:R-:W-:Y:S01]  /*d600*/  HMMA.16816.F32 R44, R76, R90.reuse, R44 ;  /* 0x0000005a4c2c723c */ /* 0x080fe2000000182c */
[----:B------:R-:W-:Y:S02]  /*d610*/  FADD.FTZ R2, R127, R2 ;  /* 0x000000027f027221 */ /* 0x000fe40000010000 */
[----:B------:R-:W3:Y:S01]  /*d620*/  MUFU.EX2 R105, R110 ;  /* 0x0000006e00697308 */ /* 0x000ee20000000800 */
[----:B------:R-:W-:Y:S02]  /*d630*/  FADD.FTZ R3, R143, R3 ;  /* 0x000000038f037221 */ /* 0x000fe40000010000 */
[----:B------:R-:W-:Y:S01]  /*d640*/  FADD.FTZ R2, R128, R2 ;  /* 0x0000000280027221 */ /* 0x000fe20000010000 */
[----:B------:R-:W-:Y:S01]  /*d650*/  F2FP.PACK_AB R128, R106, R107 ;  /* 0x0000006b6a80723e */ /* 0x000fe200000000ff */
[C---:B------:R-:W-:Y:S01]  /*d660*/  HMMA.16816.F32 R48, R72.reuse, R90, R48 ;  /* 0x0000005a4830723c */ /* 0x040fe20000001830 */
[----:B------:R-:W4:Y:S03]  /*d670*/  LDSM.16.MT88.4 R88, [R230+0x2000] ;  /* 0x00200000e658783b */ /* 0x000f260000004200 */
[----:B------:R-:W-:Y:S02]  /*d680*/  FADD.FTZ R68, R146, R68 ;  /* 0x0000004492447221 */ /* 0x000fe40000010000 */
[----:B------:R-:W-:Y:S02]  /*d690*/  FADD.FTZ R2, R175, R2 ;  /* 0x00000002af027221 */ /* 0x000fe40000010000 */
[-C--:B--2---:R-:W-:Y:S01]  /*d6a0*/  HMMA.16816.F32 R52, R72, R92.reuse, R52 ;  /* 0x0000005c4834723c */ /* 0x084fe20000001834 */
[----:B------:R-:W-:Y:S03]  /*d6b0*/  FADD.FTZ R0, R148, R68 ;  /* 0x0000004494007221 */ /* 0x000fe60000010000 */
[----:B------:R-:W-:Y:S02]  /*d6c0*/  FADD.FTZ R2, R210, R2 ;  /* 0x00000002d2027221 */ /* 0x000fe40000010000 */
[----:B------:R-:W-:Y:S01]  /*d6d0*/  FADD.FTZ R0, R131, R0 ;  /* 0x0000000083007221 */ /* 0x000fe20000010000 */
[----:B------:R-:W-:Y:S01]  /*d6e0*/  F2FP.PACK_AB R131, R100, R101 ;  /* 0x000000656483723e */ /* 0x000fe200000000ff */
[C---:B------:R-:W-:Y:S01]  /*d6f0*/  HMMA.16816.F32 R56, R76.reuse, R92, R56 ;  /* 0x0000005c4c38723c */ /* 0x040fe20000001838 */
[----:B------:R-:W-:Y:S03]  /*d700*/  FADD.FTZ R3, R149, R3 ;  /* 0x0000000395037221 */ /* 0x000fe60000010000 */
[----:B------:R-:W-:Y:S01]  /*d710*/  FADD.FTZ R0, R142, R0 ;  /* 0x000000008e007221 */ /* 0x000fe20000010000 */
[----:B---3--:R-:W-:Y:S01]  /*d720*/  F2FP.PACK_AB R129, R103, R105 ;  /* 0x000000696781723e */ /* 0x008fe200000000ff */
[----:B------:R-:W-:Y:S02]  /*d730*/  FADD.FTZ R68, R150, R96 ;  /* 0x0000006096447221 */ /* 0x000fe40000010000 */
[-C--:B------:R-:W-:Y:S01]  /*d740*/  HMMA.16816.F32 R60, R76, R94.reuse, R60 ;  /* 0x0000005e4c3c723c */ /* 0x080fe2000000183c */
[----:B------:R-:W-:Y:S03]  /*d750*/  FADD.FTZ R69, R147, R0 ;  /* 0x0000000093457221 */ /* 0x000fe60000010000 */
[----:B------:R-:W-:Y:S03]  /*d760*/  FADD.FTZ R68, R156, R68 ;  /* 0x000000449c447221 */ /* 0x000fe60000010000 */
[----:B------:R-:W-:Y:S01]  /*d770*/  F2FP.PACK_AB R76, R197, R180 ;  /* 0x000000b4c54c723e */ /* 0x000fe200000000ff */
[----:B------:R-:W-:Y:S01]  /*d780*/  HMMA.16816.F32 R64, R72, R94, R64 ;  /* 0x0000005e4840723c */ /* 0x000fe20000001840 */
[----:B------:R-:W-:Y:S01]  /*d790*/  F2FP.PACK_AB R78, R196, R198 ;  /* 0x000000c6c44e723e */ /* 0x000fe200000000ff */
[----:B------:R-:W2:Y:S02]  /*d7a0*/  LDSM.16.MT88.4 R92, [R232+0x2000] ;  /* 0x00200000e85c783b */ /* 0x000ea40000004200 */
[----:B------:R-:W-:Y:S01]  /*d7b0*/  F2FP.PACK_AB R77, R190, R123 ;  /* 0x0000007bbe4d723e */ /* 0x000fe200000000ff */
[----:B------:R-:W-:Y:S01]  /*d7c0*/  FADD.FTZ R68, R157, R68 ;  /* 0x000000449d447221 */ /* 0x000fe20000010000 */
[----:B------:R-:W-:Y:S02]  /*d7d0*/  F2FP.PACK_AB R79, R194, R192 ;  /* 0x000000c0c24f723e */ /* 0x000fe400000000ff */
[----:B------:R-:W-:Y:S01]  /*d7e0*/  F2FP.PACK_AB R72, R201, R182 ;  /* 0x000000b6c948723e */ /* 0x000fe200000000ff */
[----:B------:R-:W-:Y:S03]  /*d7f0*/  FADD.FTZ R0, R217, R68 ;  /* 0x00000044d9007221 */ /* 0x000fe60000010000 */
[----:B------:R-:W-:Y:S01]  /*d800*/  F2FP.PACK_AB R74, R205, R202 ;  /* 0x000000cacd4a723e */ /* 0x000fe200000000ff */
[----:B------:R-:W-:Y:S01]  /*d810*/  FADD.FTZ R0, R211, R0 ;  /* 0x00000000d3007221 */ /* 0x000fe20000010000 */
[----:B------:R-:W-:Y:S02]  /*d820*/  F2FP.PACK_AB R73, R199, R181 ;  /* 0x000000b5c749723e */ /* 0x000fe400000000ff */
[----:B------:R-:W-:Y:S07]  /*d830*/  F2FP.PACK_AB R75, R203, R200 ;  /* 0x000000c8cb4b723e */ /* 0x000fee00000000ff */
[-C--:B-1----:R-:W-:Y:S08]  /*d840*/  HMMA.16816.F32 R4, R72, R80.reuse, R4 ;  /* 0x000000504804723c */ /* 0x082ff00000001804 */
        /* <DEDUP_REMOVED lines=8> */
[----:B------:R-:W3:Y:S07]  /*d8d0*/  LDSM.16.MT88.4 R84, [R233+0x2800] ;  /* 0x00280000e954783b */ /* 0x000eee0000004200 */
[-C--:B----4-:R-:W-:Y:S08]  /*d8e0*/  HMMA.16816.F32 R36, R72, R88.reuse, R36 ;  /* 0x000000584824723c */ /* 0x090ff00000001824 */
[C---:B------:R-:W-:Y:S08]  /*d8f0*/  HMMA.16816.F32 R40, R76.reuse, R88, R40 ;  /* 0x000000584c28723c */ /* 0x040ff00000001828 */
[-C--:B------:R-:W-:Y:S08]  /*d900*/  HMMA.16816.F32 R44, R76, R90.reuse, R44 ;  /* 0x0000005a4c2c723c */ /* 0x080ff0000000182c */
[C---:B------:R-:W-:Y:S01]  /*d910*/  HMMA.16816.F32 R48, R72.reuse, R90, R48 ;  /* 0x0000005a4830723c */ /* 0x040fe20000001830 */
[----:B------:R-:W4:Y:S07]  /*d920*/  LDSM.16.MT88.4 R88, [R230+0x2800] ;  /* 0x00280000e658783b */ /* 0x000f2e0000004200 */
[-C--:B--2---:R-:W-:Y:S08]  /*d930*/  HMMA.16816.F32 R52, R72, R92.reuse, R52 ;  /* 0x0000005c4834723c */ /* 0x084ff00000001834 */
[C---:B------:R-:W-:Y:S08]  /*d940*/  HMMA.16816.F32 R56, R76.reuse, R92, R56 ;  /* 0x0000005c4c38723c */ /* 0x040ff00000001838 */
[-C--:B------:R-:W-:Y:S07]  /*d950*/  HMMA.16816.F32 R60, R76, R94.reuse, R60 ;  /* 0x0000005e4c3c723c */ /* 0x080fee000000183c */
[----:B------:R-:W-:Y:S01]  /*d960*/  F2FP.PACK_AB R76, R120, R121 ;  /* 0x00000079784c723e */ /* 0x000fe200000000ff */
[----:B------:R-:W-:Y:S01]  /*d970*/  HMMA.16816.F32 R64, R72, R94, R64 ;  /* 0x0000005e4840723c */ /* 0x000fe20000001840 */
[----:B------:R-:W-:Y:S01]  /*d980*/  F2FP.PACK_AB R77, R112, R115 ;  /* 0x00000073704d723e */ /* 0x000fe200000000ff */
[----:B------:R-:W2:Y:S02]  /*d990*/  LDSM.16.MT88.4 R92, [R232+0x2800] ;  /* 0x00280000e85c783b */ /* 0x000ea40000004200 */
[----:B------:R-:W-:Y:S02]  /*d9a0*/  F2FP.PACK_AB R78, R111, R113 ;  /* 0x000000716f4e723e */ /* 0x000fe400000000ff */
[----:B------:R-:W-:Y:S02]  /*d9b0*/  F2FP.PACK_AB R79, R108, R109 ;  /* 0x0000006d6c4f723e */ /* 0x000fe400000000ff */
[----:B------:R-:W-:Y:S04]  /*d9c0*/  F2FP.PACK_AB R72, R195, R193 ;  /* 0x000000c1c348723e */ /* 0x000fe800000000ff */
[----:B------:R-:W-:Y:S02]  /*d9d0*/  F2FP.PACK_AB R73, R122, R191 ;  /* 0x000000bf7a49723e */ /* 0x000fe400000000ff */
[----:B------:R-:W-:Y:S02]  /*d9e0*/  F2FP.PACK_AB R74, R188, R189 ;  /* 0x000000bdbc4a723e */ /* 0x000fe400000000ff */
[----:B------:R-:W-:Y:S07]  /*d9f0*/  F2FP.PACK_AB R75, R134, R138 ;  /* 0x0000008a864b723e */ /* 0x000fee00000000ff */
[-C--:B-1----:R-:W-:Y:S08]  /*da00*/  HMMA.16816.F32 R4, R72, R80.reuse, R4 ;  /* 0x000000504804723c */ /* 0x082ff00000001804 */
[C---:B------:R-:W-:Y:S01]  /*da10*/  HMMA.16816.F32 R8, R76.reuse, R80, R8 ;  /* 0x000000504c08723c */ /* 0x040fe20000001808 */
[----:B------:R-:W-:Y:S07]  /*da20*/  MUFU.EX2 R81, R161 ;  /* 0x000000a100517308 */ /* 0x000fee0000000800 */
[-C--:B------:R-:W-:Y:S03]  /*da30*/  HMMA.16816.F32 R12, R76, R82.reuse, R12 ;  /* 0x000000524c0c723c */ /* 0x080fe6000000180c */
[----:B------:R-:W1:Y:S05]  /*da40*/  MUFU.EX2 R80, R158 ;  /* 0x0000009e00507308 */ /* 0x000e6a0000000800 */
[C---:B------:R-:W-:Y:S05]  /*da50*/  HMMA.16816.F32 R16, R72.reuse, R82, R16 ;  /* 0x000000524810723c */ /* 0x040fea0000001810 */
[----:B------:R2:W2:Y:S03]  /*da60*/  MUFU.EX2 R82, R155 ;  /* 0x0000009b00527308 */ /* 0x0004a60000000800 */
[-C--:B---3--:R-:W-:Y:S07]  /*da70*/  HMMA.16816.F32 R20, R72, R84.reuse, R20 ;  /* 0x000000544814723c */ /* 0x088fee0000001814 */
[----:B------:R-:W3:Y:S01]  /*da80*/  MUFU.EX2 R83, R145 ;  /* 0x0000009100537308 */ /* 0x000ee20000000800 */
[C---:B------:R-:W-:Y:S01]  /*da90*/  HMMA.16816.F32 R24, R76.reuse, R84, R24 ;  /* 0x000000544c18723c */ /* 0x040fe20000001818 */
[----:B-1----:R-:W-:Y:S07]  /*daa0*/  F2FP.PACK_AB R127, R71, R80 ;  /* 0x00000050477f723e */ /* 0x002fee00000000ff */
[-C--:B------:R-:W-:Y:S01]  /*dab0*/  HMMA.16816.F32 R28, R76, R86.reuse, R28 ;  /* 0x000000564c1c723c */ /* 0x080fe2000000181c */
[----:B--2---:R-:W1:Y:S03]  /*dac0*/  LDSM.16.MT88.4 R152, [R229+0x3000] ;  /* 0x00300000e598783b */ /* 0x004e660000004200 */
[----:B------:R-:W-:Y:S04]  /*dad0*/  F2FP.PACK_AB R126, R81, R82 ;  /* 0x00000052517e723e */ /* 0x000fe800000000ff */
[C---:B------:R-:W-:Y:S01]  /*dae0*/  HMMA.16816.F32 R32, R72.reuse, R86, R32 ;  /* 0x000000564820723c */ /* 0x040fe20000001820 */
[----:B---3--:R-:W-:Y:S07]  /*daf0*/  F2FP.PACK_AB R125, R83, R97 ;  /* 0x00000061537d723e */ /* 0x008fee00000000ff */
[-C--:B----4-:R-:W-:Y:S08]  /*db00*/  HMMA.16816.F32 R36, R72, R88.reuse, R36 ;  /* 0x000000584824723c */ /* 0x090ff00000001824 */
        /* <DEDUP_REMOVED lines=56> */
[-C--:B-1----:R-:W-:Y:S01]  /*de90*/  HMMA.16816.F32 R116, R128, R4.reuse, R52 ;  /* 0x000000048074723c */ /* 0x082fe20000001834 */
[----:B------:R-:W-:Y:S03]  /*dea0*/  FADD.FTZ R0, R115, R9 ;  /* 0x0000000973007221 */ /* 0x000fe60000010000 */
[----:B------:R-:W-:Y:S02]  /*deb0*/  FADD.FTZ R11, R195, R8 ;  /* 0x00000008c30b7221 */ /* 0x000fe40000010000 */
[----:B------:R-:W-:Y:S02]  /*dec0*/  FADD.FTZ R10, R122, R3 ;  /* 0x000000037a0a7221 */ /* 0x000fe40000010000 */
[----:B------:R-:W-:Y:S02]  /*ded0*/  FADD.FTZ R9, R120, R2 ;  /* 0x0000000278097221 */ /* 0x000fe40000010000 */
[C---:B------:R-:W-:Y:S02]  /*dee0*/  HMMA.16816.F32 R120, R124.reuse, R4, R56 ;  /* 0x000000047c78723c */ /* 0x040fe40000001838 */
        /* <DEDUP_REMOVED lines=27> */
[----:B------:R-:W-:Y:S01]  /*e0a0*/  FADD.FTZ R0, R71, R0 ;  /* 0x0000000047007221 */ /* 0x000fe20000010000 */
[----:B------:R1:W-:Y:S01]  /*e0b0*/  STL [R1+0x1c], R3 ;  /* 0x00001c0301007387 */ /* 0x0003e20000100800 */
[----:B------:R-:W-:Y:S03]  /*e0c0*/  IMAD.MOV.U32 R134, RZ, RZ, R70 ;  /* 0x000000ffff867224 */ /* 0x000fe600078e0046 */
[----:B------:R2:W-:Y:S04]  /*e0d0*/  STL [R1+0x24], R2 ;  /* 0x0000240201007387 */ /* 0x0005e80000100800 */
[----:B------:R2:W-:Y:S01]  /*e0e0*/  STL [R1+0x20], R0 ;  /* 0x0000200001007387 */ /* 0x0005e20000100800 */
[----:B-1----:R-:W-:Y:S01]  /*e0f0*/  IMAD.MOV.U32 R3, RZ, RZ, R137 ;  /* 0x000000ffff037224 */ /* 0x002fe200078e0089 */
[----:B------:R-:W-:-:S05]  /*e100*/  @P0 BRA `(.L_x_2755) ;  /* 0xffff989000000947 */ /* 0x000fca000383ffff */
.L_x_2754:
[----:B-12---:R-:W2:Y:S02]  /*e110*/  LDL R0, [R1+0x28] ;  /* 0x0000280001007983 */ /* 0x006ea40000100800 */
[----:B--2---:R-:W-:-:S13]  /*e120*/  ISETP.GE.AND P0, PT, R247, R0, PT ;  /* 0x00000000f700720c */ /* 0x004fda0003f06270 */
[----:B------:R-:W-:Y:S05]  /*e130*/  @!P0 BRA `(.L_x_2756) ;  /* 0x0000404000008947 */ /* 0x000fea0003800000 */
[----:B------:R-:W-:Y:S01]  /*e140*/  IMAD.MOV.U32 R3, RZ, RZ, R136 ;  /* 0x000000ffff037224 */ /* 0x000fe200078e0088 */
[----:B------:R-:W-:Y:S01]  /*e150*/  MOV R138, R70 ;  /* 0x00000046008a7202 */ /* 0x000fe20000000f00 */
[----:B------:R-:W-:Y:S01]  /*e160*/  IMAD.MOV.U32 R0, RZ, RZ, R137 ;  /* 0x000000ffff007224 */ /* 0x000fe200078e0089 */
[----:B------:R-:W-:Y:S02]  /*e170*/  MOV R132, R135 ;  /* 0x0000008700847202 */ /* 0x000fe40000000f00 */
.L_x_2757:
        /* <DEDUP_REMOVED lines=9> */
[----:B------:R-:W-:Y:S02]  /*e210*/  SHF.L.U32 R104, R78, 0x5, RZ ;  /* 0x000000054e687819 */ /* 0x000fe400000006ff */
[----:B------:R-:W-:Y:S01]  /*e220*/  MOV R252, 0x5 ;  /* 0x0000000500fc7802 */ /* 0x000fe20000000f00 */
[----:B------:R-:W-:Y:S05]  /*e230*/  IMAD R2, R247, c[0x0][0x20c], R2 ;  /* 0x00008300f7027a24 */ /* 0x000fea00078e0202 */
[----:B------:R-:W-:Y:S05]  /*e240*/  IADD3 R2, R73, R2, RZ ;  /* 0x0000000249027210 */ /* 0x000fea0007ffe0ff */
[----:B------:R-:W-:Y:S01]  /*e250*/  IMAD R2, R2, 0x70, RZ ;  /* 0x0000007002027824 */ /* 0x000fe200078e02ff */
[----:B-----5:R-:W-:Y:S08]  /*e260*/  LDSM.16.M88.4 R112, [R235] ;  /* 0x00000000eb70783b */ /* 0x020ff00000000200 */
[----:B------:R-:W1:Y:S08]  /*e270*/  LDSM.16.M88.4 R16, [R228] ;  /* 0x00000000e410783b */ /* 0x000e700000000200 */
[----:B------:R-:W4:Y:S08]  /*e280*/  LDSM.16.M88.4 R108, [R235+0x2000] ;  /* 0x00200000eb6c783b */ /* 0x000f300000000200 */
[----:B------:R-:W4:Y:S08]  /*e290*/  LDSM.16.M88.4 R32, [R228+0x800] ;  /* 0x00080000e420783b */ /* 0x000f300000000200 */
[----:B------:R-:W4:Y:S08]  /*e2a0*/  LDSM.16.M88.4 R48, [R228+0x1000] ;  /* 0x00100000e430783b */ /* 0x000f300000000200 */
[----:B------:R-:W4:Y:S01]  /*e2b0*/  LDSM.16.M88.4 R64, [R228+0x1800] ;  /* 0x00180000e440783b */ /* 0x000f220000000200 */
[-C--:B-1----:R-:W-:Y:S07]  /*e2c0*/  HMMA.16816.F32 R4, R112, R16.reuse, RZ ;  /* 0x000000107004723c */ /* 0x082fee00000018ff */
[----:B------:R-:W1:Y:S01]  /*e2d0*/  LDSM.16.M88.4 R80, [R228+0x2000] ;  /* 0x00200000e450783b */ /* 0x000e620000000200 */
[C---:B----4-:R-:W-:Y:S07]  /*e2e0*/  HMMA.16816.F32 R8, R108.reuse, R16, RZ ;  /* 0x000000106c08723c */ /* 0x050fee00000018ff */
[----:B------:R-:W4:Y:S01]  /*e2f0*/  LDSM.16.M88.4 R96, [R228+0x2800] ;  /* 0x00280000e460783b */ /* 0x000f220000000200 */
[-C--:B------:R-:W-:Y:S07]  /*e300*/  HMMA.16816.F32 R12, R108, R18.reuse, RZ ;  /* 0x000000126c0c723c */ /* 0x080fee00000018ff */
[----:B------:R-:W1:Y:S01]  /*e310*/  LDSM.16.M88.4 R188, [R228+0x3000] ;  /* 0x00300000e4bc783b */ /* 0x000e620000000200 */
[C---:B------:R-:W-:Y:S07]  /*e320*/  HMMA.16816.F32 R16, R112.reuse, R18, RZ ;  /* 0x000000127010723c */ /* 0x040fee00000018ff */
[----:B------:R-:W-:Y:S01]  /*e330*/  LDSM.16.M88.4 R192, [R238] ;  /* 0x00000000eec0783b */ /* 0x000fe20000000200 */
[-C--:B------:R-:W-:Y:S07]  /*e340*/  HMMA.16816.F32 R20, R112, R32.reuse, RZ ;  /* 0x000000207014723c */ /* 0x080fee00000018ff */
[----:B------:R-:W1:Y:S01]  /*e350*/  LDSM.16.M88.4 R196, [R239] ;  /* 0x00000000efc4783b */ /* 0x000e620000000200 */
        /* <DEDUP_REMOVED lines=11> */
[----:B------:R-:W1:Y:S01]  /*e410*/  LDSM.16.M88.4 R220, [R241] ;  /* 0x00000000f1dc783b */ /* 0x000e620000000200 */
[C---:B------:R-:W-:Y:S07]  /*e420*/  HMMA.16816.F32 R48, R112.reuse, R50, RZ ;  /* 0x000000327030723c */ /* 0x040fee00000018ff */
[----:B------:R-:W2:Y:S01]  /*e430*/  LDSM.16.M88.4 R224, [R240] ;  /* 0x00000000f0e0783b */ /* 0x000ea20000000200 */
[-C--:B------:R-:W-:Y:S08]  /*e440*/  HMMA.16816.F32 R52, R112, R64.reuse, RZ ;  /* 0x000000407034723c */ /* 0x080ff000000018ff */
[C---:B------:R-:W-:Y:S08]  /*e450*/  HMMA.16816.F32 R56, R108.reuse, R64, RZ ;  /* 0x000000406c38723c */ /* 0x040ff000000018ff */
[-C--:B------:R-:W-:Y:S08]  /*e460*/  HMMA.16816.F32 R60, R108, R66.reuse, RZ ;  /* 0x000000426c3c723c */ /* 0x080ff000000018ff */
[C---:B------:R-:W-:Y:S08]  /*e470*/  HMMA.16816.F32 R64, R112.reuse, R66, RZ ;  /* 0x000000427040723c */ /* 0x040ff000000018ff */
[-C--:B-1----:R-:W-:Y:S01]  /*e480*/  HMMA.16816.F32 R68, R112, R80.reuse, RZ ;  /* 0x000000507044723c */ /* 0x082fe200000018ff */
[----:B--2---:R-:W-:Y:S03]  /*e490*/  MOV R77, R76 ;  /* 0x0000004c004d7202 */ /* 0x004fe60000000f00 */
[----:B---3--:R-:W-:Y:S05]  /*e4a0*/  MOV R76, R74 ;  /* 0x0000004a004c7202 */ /* 0x008fea0000000f00 */
[----:B------:R-:W-:Y:S02]  /*e4b0*/  IMAD.WIDE.U32 R76, R72, 0x70, R76 ;  /* 0x00000070484c7825 */ /* 0x000fe400078e004c */
[C---:B------:R-:W-:Y:S03]  /*e4c0*/  HMMA.16816.F32 R72, R108.reuse, R80, RZ ;  /* 0x000000506c48723c */ /* 0x040fe600000018ff */
[----:B------:R-:W-:Y:S02]  /*e4d0*/  LEA R90, P0, R76, c[0x0][0x1f8], 0x1 ;  /* 0x00007e004c5a7a11 */ /* 0x000fe400078008ff */
[----:B------:R-:W-:Y:S02]  /*e4e0*/  IADD3 R2, R77, R2, RZ ;  /* 0x000000024d027210 */ /* 0x000fe40007ffe0ff */
[----:B------:R-:W-:Y:S02]  /*e4f0*/  IADD3 R88, P1, R90, R104, RZ ;  /* 0x000000685a587210 */ /* 0x000fe40007f3e0ff */
[----:B------:R-:W-:Y:S03]  /*e500*/  LEA.HI.X R91, R76, c[0x0][0x1fc], R2, 0x1, P0 ;  /* 0x00007f004c5b7a11 */ /* 0x000fe600000f0c02 */
[----:B------:R-:W-:Y:S02]  /*e510*/  SHF.L.U64.HI R2, R78, R252, c[0x0][0x20c] ;  /* 0x000083004e027619 */ /* 0x000fe400000102fc */
[-C--:B------:R-:W-:Y:S01]  /*e520*/  HMMA.16816.F32 R76, R108, R82.reuse, RZ ;  /* 0x000000526c4c723c */ /* 0x080fe200000018ff */
[----:B------:R-:W-:Y:S01]  /*e530*/  @!PT LDS RZ, [RZ] ;  /* 0x00000000fffff984 */ /* 0x000fe20000000800 */
[----:B------:R-:W-:Y:S01]  /*e540*/  @!PT LDS RZ, [RZ] ;  /* 0x00000000fffff984 */ /* 0x000fe20000000800 */
[----:B------:R-:W-:Y:S01]  /*e550*/  @!PT LDS RZ, [RZ] ;  /* 0x00000000fffff984 */ /* 0x000fe20000000800 */
[----:B------:R1:W-:Y:S01]  /*e560*/  LDGSTS.E.BYPASS.LTC128B.128 [R246+0x100], [R90.64], !P6 ;  /* 0x001000005af67fae */ /* 0x0003e2000f101d48 */
[----:B------:R-:W-:Y:S02]  /*e570*/  IADD3.X R89, R91, R2, RZ, P1, !PT ;  /* 0x000000025b597210 */ /* 0x000fe40000ffe4ff */
[----:B------:R-:W-:Y:S04]  /*e580*/  IADD3 R94, P0, R88, R104, RZ ;  /* 0x00000068585e7210 */ /* 0x000fe80007f1e0ff */
[C---:B------:R-:W-:Y:S01]  /*e590*/  HMMA.16816.F32 R80, R112.reuse, R82, RZ ;  /* 0x000000527050723c */ /* 0x040fe200000018ff */
[----:B------:R1:W-:Y:S03]  /*e5a0*/  LDGSTS.E.BYPASS.LTC128B.128 [R246+0x900], [R88.64], !P6 ;  /* 0x0090000058f67fae */ /* 0x0003e6000f101d48 */
[----:B------:R-:W-:Y:S02]  /*e5b0*/  IADD3.X R95, R89, R2, RZ, P0, !PT ;  /* 0x00000002595f7210 */ /* 0x000fe400007fe4ff */
[----:B------:R-:W-:Y:S02]  /*e5c0*/  IADD3 R92, P1, R94, R104, RZ ;  /* 0x000000685e5c7210 */ /* 0x000fe40007f3e0ff */
[-C--:B----4-:R-:W-:Y:S01]  /*e5d0*/  HMMA.16816.F32 R84, R112, R96.reuse, RZ ;  /* 0x000000607054723c */ /* 0x090fe200000018ff */
[----:B------:R2:W-:Y:S03]  /*e5e0*/  LDGSTS.E.BYPASS.LTC128B.128 [R246+0x1100], [R94.64], !P6 ;  /* 0x011000005ef67fae */ /* 0x0005e6000f101d48 */
[----:B------:R-:W-:Y:S02]  /*e5f0*/  IADD3.X R93, R95, R2, RZ, P1, !PT ;  /* 0x000000025f5d7210 */ /* 0x000fe40000ffe4ff */
[----:B------:R-:W-:Y:S03]  /*e600*/  IADD3 R102, P0, R92, R104, RZ ;  /* 0x000000685c667210 */ /* 0x000fe60007f1e0ff */
[----:B------:R2:W-:Y:S03]  /*e610*/  LDGSTS.E.BYPASS.LTC128B.128 [R246+0x1900], [R92.64], !P6 ;  /* 0x019000005cf67fae */ /* 0x0005e6000f101d48 */
[----:B------:R-:W-:Y:S02]  /*e620*/  IADD3.X R103, R93, R2, RZ, P0, !PT ;  /* 0x000000025d677210 */ /* 0x000fe400007fe4ff */
[----:B------:R-:W-:Y:S03]  /*e630*/  IADD3 R100, P0, R102, R104, RZ ;  /* 0x0000006866647210 */ /* 0x000fe60007f1e0ff */
[----:B------:R3:W-:Y:S01]  /*e640*/  LDGSTS.E.BYPASS.LTC128B.128 [R246+0x2100], [R102.64], !P6 ;  /* 0x0210000066f67fae */ /* 0x0007e2000f101d48 */
[----:B------:R-:W-:Y:S01]  /*e650*/  IADD3.X R101, R103, R2, RZ, P0, !PT ;  /* 0x0000000267657210 */ /* 0x000fe200007fe4ff */
[C---:B-1----:R-:W-:Y:S06]  /*e660*/  HMMA.16816.F32 R88, R108.reuse, R96, RZ ;  /* 0x000000606c58723c */ /* 0x042fec00000018ff */
[----:B------:R1:W-:Y:S02]  /*e670*/  LDGSTS.E.BYPASS.LTC128B.128 [R246+0x2900], [R100.64], !P6 ;  /* 0x0290000064f67fae */ /* 0x0003e4000f101d48 */
[-C--:B--2---:R-:W-:Y:S08]  /*e680*/  HMMA.16816.F32 R92, R108, R98.reuse, RZ ;  /* 0x000000626c5c723c */ /* 0x084ff000000018ff */
[C---:B------:R-:W-:Y:S04]  /*e690*/  HMMA.16816.F32 R96, R112.reuse, R98, RZ ;  /* 0x000000627060723c */ /* 0x040fe800000018ff */
[----:B---3--:R-:W-:Y:S04]  /*e6a0*/  IADD3 R102, P0, R100, R104, RZ ;  /* 0x0000006864667210 */ /* 0x008fe80007f1e0ff */
        /* <DEDUP_REMOVED lines=73> */
[----:B------:R-:W1:Y:S07]  /*eb40*/  LDSM.16.M88.4 R192, [R237] ;  /* 0x00000000edc0783b */ /* 0x000e6e0000000200 */
        /* <DEDUP_REMOVED lines=35> */
[C---:B------:R-:W-:Y:S01]  /*ed80*/  HMMA.16816.F32 R48, R192.reuse, R214, R48 ;  /* 0x000000d6c030723c */ /* 0x040fe20000001830 */
[----:B------:R-:W4:Y:S03]  /*ed90*/  LDL R214, [R1+0x34] ;  /* 0x0000340001d67983 */ /* 0x000f260000100800 */
        /* <DEDUP_REMOVED lines=15> */
[-C--:B--2---:R-:W-:Y:S04]  /*ee90*/  HMMA.16816.F32 R68, R192, R204.reuse, R68 ;  /* 0x000000ccc044723c */ /* 0x084fe80000001844 */
[----:B------:R-:W-:Y:S02]  /*eea0*/  FMNMX.FTZ R134, R25, R134, !PT ;  /* 0x0000008619867209 */ /* 0x000fe40007810000 */
[----:B------:R-:W-:Y:S02]  /*eeb0*/  FMNMX.FTZ R2, R49, R2, !PT ;  /* 0x0000000231027209 */ /* 0x000fe40007810000 */
[C---:B------:R-:W-:Y:S01]  /*eec0*/  HMMA.16816.F32 R72, R200.reuse, R204, R72 ;  /* 0x000000ccc848723c */ /* 0x040fe20000001848 */
[----:B------:R-:W2:Y:S03]  /*eed0*/  LDL.64 R204, [R1+0x38] ;  /* 0x0000380001cc7983 */ /* 0x000ea60000100a00 */
        /* <DEDUP_REMOVED lines=72> */
[----:B------:R-:W3:Y:S01]  /*f360*/  SHFL.BFLY PT, R136, R2, 0x2, 0x1f ;  /* 0x0c401f0002887f89 */ /* 0x000ee200000e0000 */
        /* <DEDUP_REMOVED lines=14> */
[----:B---3--:R-:W-:Y:S02]  /*f450*/  FMNMX.FTZ R2, R2, R136, !PT ;  /* 0x0000008802027209 */ /* 0x008fe40007810000 */
[----:B------:R-:W-:Y:S02]  /*f460*/  FMNMX.FTZ R133, R108, R133, !PT ;  /* 0x000000856c857209 */ /* 0x000fe40007810000 */
[----:B------:R-:W-:Y:S01]  /*f470*/  FMNMX.FTZ R134, R78, R134, !PT ;  /* 0x000000864e867209 */ /* 0x000fe20007810000 */
[----:B------:R-:W3:Y:S01]  /*f480*/  SHFL.BFLY PT, R136, R2, 0x1, 0x1f ;  /* 0x0c201f0002887f89 */ /* 0x000ee200000e0000 */
[----:B------:R-:W-:Y:S02]  /*f490*/  FMNMX.FTZ R133, R109, R133, !PT ;  /* 0x000000856d857209 */ /* 0x000fe40007810000 */
        /* <DEDUP_REMOVED lines=11> */
[----:B---3--:R-:W-:Y:S01]  /*f550*/  FMNMX.FTZ R136, R2, R136, !PT ;  /* 0x0000008802887209 */ /* 0x008fe20007810000 */
[----:B------:R-:W-:Y:S01]  /*f560*/  FMUL.FTZ R2, R0, c[0x0][0x2d0] ;  /* 0x0000b40000027a20 */ /* 0x000fe20000410000 */
[----:B------:R-:W-:Y:S01]  /*f570*/  FMNMX.FTZ R0, R107, R134, !PT ;  /* 0x000000866b007209 */ /* 0x000fe20007810000 */
[----:B------:R-:W-:Y:S01]  /*f580*/  MUFU.EX2 R217, R4 ;  /* 0x0000000400d97308 */ /* 0x000fe20000000800 */
[--C-:B------:R-:W-:Y:S02]  /*f590*/  FFMA.FTZ R20, R20, c[0x0][0x2d0], -R139.reuse ;  /* 0x0000b40014147a23 */ /* 0x100fe4000001088b */
[--C-:B------:R-:W-:Y:S01]  /*f5a0*/  FFMA.FTZ R21, R21, c[0x0][0x2d0], -R139.reuse ;  /* 0x0000b40015157a23 */ /* 0x100fe2000001088b */
[----:B------:R-:W-:Y:S01]  /*f5b0*/  FMNMX.FTZ R133, R133, R135, !PT ;  /* 0x0000008785857209 */ /* 0x000fe20007810000 */
[--C-:B------:R-:W-:Y:S01]  /*f5c0*/  FFMA.FTZ R36, R36, c[0x0][0x2d0], -R139.reuse ;  /* 0x0000b40024247a23 */ /* 0x100fe2000001088b */
[----:B------:R-:W-:Y:S01]  /*f5d0*/  FMNMX.FTZ R0, R110, R0, !PT ;  /* 0x000000006e007209 */ /* 0x000fe20007810000 */
[--C-:B------:R-:W-:Y:S02]  /*f5e0*/  FFMA.FTZ R37, R37, c[0x0][0x2d0], -R139.reuse ;  /* 0x0000b40025257a23 */ /* 0x100fe4000001088b */
[--C-:B------:R-:W-:Y:S01]  /*f5f0*/  FFMA.FTZ R64, R64, c[0x0][0x2d0], -R139.reuse ;  /* 0x0000b40040407a23 */ /* 0x100fe2000001088b */
[----:B------:R1:W3:Y:S01]  /*f600*/  MUFU.EX2 R134, R2 ;  /* 0x0000000200867308 */ /* 0x0002e20000000800 */
[----:B------:R-:W1:Y:S01]  /*f610*/  SHFL.BFLY PT, R135, R133, 0x1, 0x1f ;  /* 0x0c201f0085877f89 */ /* 0x000e6200000e0000 */
[----:B------:R-:W-:Y:S01]  /*f620*/  FMNMX.FTZ R0, R111, R0, !PT ;  /* 0x000000006f007209 */ /* 0x000fe20007810000 */
[----:B------:R-:W-:Y:S02]  /*f630*/  FMUL.FTZ R188, R136, c[0x0][0x2d0] ;  /* 0x0000b40088bc7a20 */ /* 0x000fe40000410000 */
[--C-:B------:R-:W-:Y:S02]  /*f640*/  FFMA.FTZ R5, R5, c[0x0][0x2d0], -R139.reuse ;  /* 0x0000b40005057a23 */ /* 0x100fe4000001088b */
[--C-:B------:R-:W-:Y:S02]  /*f650*/  FFMA.FTZ R6, R6, c[0x0][0x2d0], -R188.reuse ;  /* 0x0000b40006067a23 */ /* 0x100fe400000108bc */
[--C-:B------:R-:W-:Y:S01]  /*f660*/  FFMA.FTZ R22, R22, c[0x0][0x2d0], -R188.reuse ;  /* 0x0000b40016167a23 */ /* 0x100fe200000108bc */
[----:B------:R-:W-:Y:S01]  /*f670*/  MUFU.EX2 R218, R5 ;  /* 0x0000000500da7308 */ /* 0x000fe20000000800 */
[--C-:B------:R-:W-:Y:S02]  /*f680*/  FFMA.FTZ R23, R23, c[0x0][0x2d0], -R188.reuse ;  /* 0x0000b40017177a23 */ /* 0x100fe400000108bc */
[--C-:B------:R-:W-:Y:S02]  /*f690*/  FFMA.FTZ R38, R38, c[0x0][0x2d0], -R188.reuse ;  /* 0x0000b40026267a23 */ /* 0x100fe400000108bc */
[--C-:B------:R-:W-:Y:S02]  /*f6a0*/  FFMA.FTZ R39, R39, c[0x0][0x2d0], -R188.reuse ;  /* 0x0000b40027277a23 */ /* 0x100fe400000108bc */
[----:B------:R-:W-:Y:S02]  /*f6b0*/  FFMA.FTZ R65, R65, c[0x0][0x2d0], -R139 ;  /* 0x0000b40041417a23 */ /* 0x000fe4000001088b */
[--C-:B------:R-:W-:Y:S01]  /*f6c0*/  FFMA.FTZ R66, R66, c[0x0][0x2d0], -R188.reuse ;  /* 0x0000b40042427a23 */ /* 0x100fe200000108bc */
[----:B------:R-:W-:Y:S01]  /*f6d0*/  MUFU.EX2 R215, R6 ;  /* 0x0000000600d77308 */ /* 0x000fe20000000800 */
[--C-:B------:R-:W-:Y:S02]  /*f6e0*/  FFMA.FTZ R7, R7, c[0x0][0x2d0], -R188.reuse ;  /* 0x0000b40007077a23 */ /* 0x100fe400000108bc */
[--C-:B------:R-:W-:Y:S02]  /*f6f0*/  FFMA.FTZ R67, R67, c[0x0][0x2d0], -R188.reuse ;  /* 0x0000b40043437a23 */ /* 0x100fe400000108bc */
[----:B-1----:R-:W-:Y:S01]  /*f700*/  FADD.FTZ R2, -R136, R3 ;  /* 0x0000000388027221 */ /* 0x002fe20000010100 */
[----:B------:R-:W-:Y:S01]  /*f710*/  FMNMX.FTZ R135, R133, R135, !PT ;  /* 0x0000008785877209 */ /* 0x000fe20007810000 */
[----:B------:R-:W1:Y:S01]  /*f720*/  SHFL.BFLY PT, R3, R0, 0x2, 0x1f ;  /* 0x0c401f0000037f89 */ /* 0x000e6200000e0000 */
[--C-:B------:R-:W-:Y:S02]  /*f730*/  FFMA.FTZ R68, R68, c[0x0][0x2d0], -R139.reuse ;  /* 0x0000b40044447a23 */ /* 0x100fe4000001088b */
[----:B------:R-:W-:Y:S01]  /*f740*/  MUFU.EX2 R216, R7 ;  /* 0x0000000700d87308 */ /* 0x000fe20000000800 */
[----:B------:R-:W-:Y:S02]  /*f750*/  FMUL.FTZ R2, R2, c[0x0][0x2d0] ;  /* 0x0000b40002027a20 */ /* 0x000fe40000410000 */
[--C-:B------:R-:W-:Y:S02]  /*f760*/  FFMA.FTZ R69, R69, c[0x0][0x2d0], -R139.reuse ;  /* 0x0000b40045457a23 */ /* 0x100fe4000001088b */
[--C-:B------:R-:W-:Y:S02]  /*f770*/  FFMA.FTZ R70, R70, c[0x0][0x2d0], -R188.reuse ;  /* 0x0000b40046467a23 */ /* 0x100fe400000108bc */
[--C-:B------:R-:W-:Y:S02]  /*f780*/  FFMA.FTZ R71, R71, c[0x0][0x2d0], -R188.reuse ;  /* 0x0000b40047477a23 */ /* 0x100fe400000108bc */
[--C-:B------:R-:W-:Y:S01]  /*f790*/  FFMA.FTZ R16, R16, c[0x0][0x2d0], -R139.reuse ;  /* 0x0000b40010107a23 */ /* 0x100fe2000001088b */
[----:B------:R2:W2:Y:S01]  /*f7a0*/  MUFU.EX2 R133, R2 ;  /* 0x0000000200857308 */ /* 0x0004a20000000800 */
[--C-:B------:R-:W-:Y:S02]  /*f7b0*/  FFMA.FTZ R17, R17, c[0x0][0x2d0], -R139.reuse ;  /* 0x0000b40011117a23 */ /* 0x100fe4000001088b */
[--C-:B------:R-:W-:Y:S02]  /*f7c0*/  FFMA.FTZ R18, R18, c[0x0][0x2d0], -R188.reuse ;  /* 0x0000b40012127a23 */ /* 0x100fe400000108bc */
[--C-:B------:R-:W-:Y:S02]  /*f7d0*/  FFMA.FTZ R19, R19, c[0x0][0x2d0], -R188.reuse ;  /* 0x0000b40013137a23 */ /* 0x100fe400000108bc */
[--C-:B------:R-:W-:Y:S02]  /*f7e0*/  FFMA.FTZ R52, R52, c[0x0][0x2d0], -R139.reuse ;  /* 0x0000b40034347a23 */ /* 0x100fe4000001088b */
[----:B------:R-:W-:Y:S01]  /*f7f0*/  FFMA.FTZ R53, R53, c[0x0][0x2d0], -R139 ;  /* 0x0000b40035357a23 */ /* 0x000fe2000001088b */
[----:B------:R-:W-:Y:S01]  /*f800*/  MUFU.EX2 R249, R20 ;  /* 0x0000001400f97308 */ /* 0x000fe20000000800 */
[----:B-1----:R-:W-:Y:S01]  /*f810*/  FMNMX.FTZ R0, R0, R3, !PT ;  /* 0x0000000300007209 */ /* 0x002fe20007810000 */
[--C-:B------:R-:W-:Y:S01]  /*f820*/  FFMA.FTZ R54, R54, c[0x0][0x2d0], -R188.reuse ;  /* 0x0000b40036367a23 */ /* 0x100fe200000108bc */
[----:B----4-:R-:W-:Y:S01]  /*f830*/  ISETP.GT.AND P0, PT, R247, R219, PT ;  /* 0x000000dbf700720c */ /* 0x010fe20003f04270 */
[--C-:B------:R-:W-:Y:S01]  /*f840*/  FFMA.FTZ R55, R55, c[0x0][0x2d0], -R188.reuse ;  /* 0x0000b40037377a23 */ /* 0x100fe200000108bc */
[----:B------:R-:W-:Y:S01]  /*f850*/  IADD3 R247, R247, -0x1, RZ ;  /* 0xfffffffff7f77810 */ /* 0x000fe20007ffe0ff */
[C---:B---3--:R-:W-:Y:S02]  /*f860*/  FMUL.FTZ R128, R134.reuse, R128 ;  /* 0x0000008086807220 */ /* 0x048fe40000410000 */
[----:B------:R-:W-:Y:S02]  /*f870*/  FMUL.FTZ R129, R134, R129 ;  /* 0x0000008186817220 */ /* 0x000fe40000410000 */
[----:B------:R-:W-:Y:S01]  /*f880*/  MUFU.EX2 R223, R21 ;  /* 0x0000001500df7308 */ /* 0x000fe20000000800 */
[--C-:B------:R-:W-:Y:S02]  /*f890*/  FFMA.FTZ R82, R82, c[0x0][0x2d0], -R188.reuse ;  /* 0x0000b40052527a23 */ /* 0x100fe400000108bc */
[----:B------:R-:W-:Y:S02]  /*f8a0*/  FFMA.FTZ R83, R83, c[0x0][0x2d0], -R188 ;  /* 0x0000b40053537a23 */ /* 0x000fe400000108bc */
[----:B--2---:R-:W-:Y:S01]  /*f8b0*/  FADD.FTZ R2, -R135, R132 ;  /* 0x0000008487027221 */ /* 0x004fe20000010100 */
[----:B------:R-:W-:Y:S01]  /*f8c0*/  @P0 SHF.R.S32.HI R4, RZ, 0x1f, R247 ;  /* 0x0000001fff040819 */ /* 0x000fe200000114f7 */
[C---:B------:R-:W-:Y:S02]  /*f8d0*/  FMUL.FTZ R118, R133.reuse, R118 ;  /* 0x0000007685767220 */ /* 0x040fe40000410000 */
[----:B------:R-:W-:Y:S01]  /*f8e0*/  FMUL.FTZ R2, R2, c[0x0][0x2d0] ;  /* 0x0000b40002027a20 */ /* 0x000fe20000410000 */
[----:B------:R-:W-:Y:S01]  /*f8f0*/  MUFU.EX2 R209, R22 ;  /* 0x0000001600d17308 */ /* 0x000fe20000000800 */
[C---:B------:R-:W-:Y:S02]  /*f900*/  FMUL.FTZ R119, R133.reuse, R119 ;  /* 0x0000007785777220 */ /* 0x040fe40000410000 */
[C---:B------:R-:W-:Y:S02]  /*f910*/  FMUL.FTZ R130, R133.reuse, R130 ;  /* 0x0000008285827220 */ /* 0x040fe40000410000 */
[----:B------:R-:W-:Y:S02]  /*f920*/  FMUL.FTZ R131, R133, R131 ;  /* 0x0000008385837220 */ /* 0x000fe40000410000 */
[--C-:B------:R-:W-:Y:S02]  /*f930*/  FFMA.FTZ R32, R32, c[0x0][0x2d0], -R139.reuse ;  /* 0x0000b40020207a23 */ /* 0x100fe4000001088b */
[----:B------:R-:W-:Y:S01]  /*f940*/  FFMA.FTZ R34, R34, c[0x0][0x2d0], -R188 ;  /* 0x0000b40022227a23 */ /* 0x000fe200000108bc */
[----:B------:R1:W2:Y:S01]  /*f950*/  MUFU.EX2 R132, R2 ;  /* 0x0000000200847308 */ /* 0x0002a20000000800 */
[----:B------:R-:W-:Y:S02]  /*f960*/  @P0 IMAD R6, R4, c[0x0][0x1e0], RZ ;  /* 0x0000780004060a24 */ /* 0x000fe400078e02ff */
[C---:B------:R-:W-:Y:S04]  /*f970*/  @P0 IMAD.WIDE.U32 R4, R247.reuse, c[0x0][0x1e0], RZ ;  /* 0x00007800f7040a25 */ /* 0x040fe800078e00ff */
[----:B------:R-:W-:Y:S02]  /*f980*/  @P0 IMAD R6, R247, c[0x0][0x1e4], R6 ;  /* 0x00007900f7060a24 */ /* 0x000fe400078e0206 */
[--C-:B------:R-:W-:Y:S01]  /*f990*/  FFMA.FTZ R35, R35, c[0x0][0x2d0], -R188.reuse ;  /* 0x0000b40023237a23 */ /* 0x100fe200000108bc */
[----:B------:R-:W-:Y:S01]  /*f9a0*/  MUFU.EX2 R224, R23 ;  /* 0x0000001700e07308 */ /* 0x000fe20000000800 */
[--C-:B------:R-:W-:Y:S01]  /*f9b0*/  FFMA.FTZ R48, R48, c[0x0][0x2d0], -R139.reuse ;  /* 0x0000b40030307a23 */ /* 0x100fe2000001088b */
[----:B------:R-:W-:Y:S01]  /*f9c0*/  @P0 IADD3 R6, R5, R6, RZ ;  /* 0x0000000605060210 */ /* 0x000fe20007ffe0ff */
[--C-:B------:R-:W-:Y:S02]  /*f9d0*/  FFMA.FTZ R49, R49, c[0x0][0x2d0], -R139.reuse ;  /* 0x0000b40031317a23 */ /* 0x100fe4000001088b */
[--C-:B------:R-:W-:Y:S02]  /*f9e0*/  FFMA.FTZ R50, R50, c[0x0][0x2d0], -R188.reuse ;  /* 0x0000b40032327a23 */ /* 0x100fe400000108bc */
[----:B------:R-:W-:Y:S02]  /*f9f0*/  @P0 IMAD R6, R6, 0x70, RZ ;  /* 0x0000007006060824 */ /* 0x000fe400078e02ff */
[--C-:B------:R-:W-:Y:S01]  /*fa00*/  FFMA.FTZ R51, R51, c[0x0][0x2d0], -R188.reuse ;  /* 0x0000b40033337a23 */ /* 0x100fe200000108bc */
[----:B------:R3:W-:Y:S01]  /*fa10*/  MUFU.EX2 R221, R16 ;  /* 0x0000001000dd7308 */ /* 0x0007e20000000800 */
[C---:B------:R-:W-:Y:S02]  /*fa20*/  FMUL.FTZ R116, R134.reuse, R116 ;  /* 0x0000007486747220 */ /* 0x040fe40000410000 */
[----:B------:R-:W-:Y:S01]  /*fa30*/  FMUL.FTZ R117, R134, R117 ;  /* 0x0000007586757220 */ /* 0x000fe20000410000 */
[----:B-1----:R-:W1:Y:S01]  /*fa40*/  SHFL.BFLY PT, R2, R0, 0x1, 0x1f ;  /* 0x0c201f0000027f89 */ /* 0x002e6200000e0000 */
[C---:B--2---:R-:W-:Y:S02]  /*fa50*/  FMUL.FTZ R120, R132.reuse, R120 ;  /* 0x0000007884787220 */ /* 0x044fe40000410000 */
[C---:B------:R-:W-:Y:S02]  /*fa60*/  FMUL.FTZ R121, R132.reuse, R121 ;  /* 0x0000007984797220 */ /* 0x040fe40000410000 */
[C---:B------:R-:W-:Y:S01]  /*fa70*/  FMUL.FTZ R124, R132.reuse, R124 ;  /* 0x0000007c847c7220 */ /* 0x040fe20000410000 */
[----:B------:R2:W-:Y:S01]  /*fa80*/  MUFU.EX2 R251, R17 ;  /* 0x0000001100fb7308 */ /* 0x0005e20000000800 */
        /* <DEDUP_REMOVED lines=8> */
[----:B---3--:R-:W-:Y:S02]  /*fb10*/  FMUL.FTZ R16, R134, R152 ;  /* 0x0000009886107220 */ /* 0x008fe40000410000 */
[----:B------:R-:W-:Y:S01]  /*fb20*/  FFMA.FTZ R99, R99, c[0x0][0x2d0], -R188 ;  /* 0x0000b40063637a23 */ /* 0x000fe200000108bc */
[----:B-1----:R-:W-:Y:S01]  /*fb30*/  FMNMX.FTZ R2, R0, R2, !PT ;  /* 0x0000000200027209 */ /* 0x002fe20007810000 */
[--C-:B------:R-:W-:Y:S01]  /*fb40*/  FFMA.FTZ R84, R84, c[0x0][0x2d0], -R139.reuse ;  /* 0x0000b40054547a23 */ /* 0x100fe2000001088b */
[----:B------:R1:W-:Y:S01]  /*fb50*/  MUFU.EX2 R250, R19 ;  /* 0x0000001300fa7308 */ /* 0x0003e20000000800 */
[----:B------:R-:W-:Y:S02]  /*fb60*/  FFMA.FTZ R85, R85, c[0x0][0x2d0], -R139 ;  /* 0x0000b40055557a23 */ /* 0x000fe4000001088b */
[C---:B------:R-:W-:Y:S02]  /*fb70*/  FMUL.FTZ R3, R2.reuse, c[0x0][0x2d0] ;  /* 0x0000b40002037a20 */ /* 0x040fe40000410000 */
[----:B------:R-:W-:Y:S02]  /*fb80*/  FADD.FTZ R0, -R2, R138 ;  /* 0x0000008a02007221 */ /* 0x000fe40000010100 */
[--C-:B------:R-:W-:Y:S02]  /*fb90*/  FFMA.FTZ R10, R10, c[0x0][0x2d0], -R3.reuse ;  /* 0x0000b4000a0a7a23 */ /* 0x100fe40000010803 */
[--C-:B------:R-:W-:Y:S01]  /*fba0*/  FFMA.FTZ R11, R11, c[0x0][0x2d0], -R3.reuse ;  /* 0x0000b4000b0b7a23 */ /* 0x100fe20000010803 */
[----:B------:R-:W-:Y:S01]  /*fbb0*/  MUFU.EX2 R198, R36 ;  /* 0x0000002400c67308 */ /* 0x000fe20000000800 */
[----:B--2---:R-:W-:Y:S02]  /*fbc0*/  FMUL.FTZ R17, R134, R153 ;  /* 0x0000009986117220 */ /* 0x004fe40000410000 */
[--C-:B------:R-:W-:Y:S02]  /*fbd0*/  FFMA.FTZ R58, R58, c[0x0][0x2d0], -R3.reuse ;  /* 0x0000b4003a3a7a23 */ /* 0x100fe40000010803 */
[----:B----4-:R-:W-:Y:S02]  /*fbe0*/  FMUL.FTZ R18, R133, R154 ;  /* 0x0000009a85127220 */ /* 0x010fe40000410000 */
[--C-:B------:R-:W-:Y:S02]  /*fbf0*/  FFMA.FTZ R59, R59, c[0x0][0x2d0], -R3.reuse ;  /* 0x0000b4003b3b7a23 */ /* 0x100fe40000010803 */
[--C-:B------:R-:W-:Y:S01]  /*fc00*/  FFMA.FTZ R74, R74, c[0x0][0x2d0], -R3.reuse ;  /* 0x0000b4004a4a7a23 */ /* 0x100fe20000010803 */
[----:B------:R2:W-:Y:S01]  /*fc10*/  MUFU.EX2 R189, R10 ;  /* 0x0000000a00bd7308 */ /* 0x0005e20000000800 */
[--C-:B------:R-:W-:Y:S02]  /*fc20*/  FFMA.FTZ R75, R75, c[0x0][0x2d0], -R3.reuse ;  /* 0x0000b4004b4b7a23 */ /* 0x100fe40000010803 */
[----:B------:R-:W-:Y:S02]  /*fc30*/  FMUL.FTZ R138, R135, c[0x0][0x2d0] ;  /* 0x0000b400878a7a20 */ /* 0x000fe40000410000 */
[----:B-1----:R-:W-:Y:S02]  /*fc40*/  FMUL.FTZ R19, R133, R155 ;  /* 0x0000009b85137220 */ /* 0x002fe40000410000 */
        /* <DEDUP_REMOVED lines=10> */
[--C-:B------:R-:W-:Y:S01]  /*fcf0*/  FFMA.FTZ R15, R15, c[0x0][0x2d0], -R3.reuse ;  /* 0x0000b4000f0f7a23 */ /* 0x100fe20000010803 */
[----:B--2---:R-:W-:Y:S01]  /*fd00*/  @P0 MOV R10, R204 ;  /* 0x000000cc000a0202 */ /* 0x004fe20000000f00 */
[--C-:B------:R-:W-:Y:S02]  /*fd10*/  FFMA.FTZ R13, R13, c[0x0][0x2d0], -R138.reuse ;  /* 0x0000b4000d0d7a23 */ /* 0x100fe4000001088a */
[--C-:B------:R-:W-:Y:S02]  /*fd20*/  FFMA.FTZ R60, R60, c[0x0][0x2d0], -R138.reuse ;  /* 0x0000b4003c3c7a23 */ /* 0x100fe4000001088a */
[----:B------:R-:W-:Y:S01]  /*fd30*/  FFMA.FTZ R61, R61, c[0x0][0x2d0], -R138 ;  /* 0x0000b4003d3d7a23 */ /* 0x000fe2000001088a */
[----:B------:R-:W-:Y:S01]  /*fd40*/  MUFU.EX2 R204, R37 ;  /* 0x0000002500cc7308 */ /* 0x000fe20000000800 */
[--C-:B------:R-:W-:Y:S02]  /*fd50*/  FFMA.FTZ R62, R62, c[0x0][0x2d0], -R3.reuse ;  /* 0x0000b4003e3e7a23 */ /* 0x100fe40000010803 */
[--C-:B------:R-:W-:Y:S01]  /*fd60*/  FFMA.FTZ R63, R63, c[0x0][0x2d0], -R3.reuse ;  /* 0x0000b4003f3f7a23 */ /* 0x100fe20000010803 */
[----:B-1----:R-:W-:Y:S01]  /*fd70*/  @P0 MOV R11, R214 ;  /* 0x000000d6000b0202 */ /* 0x002fe20000000f00 */
[----:B------:R-:W-:Y:S02]  /*fd80*/  FFMA.FTZ R78, R78, c[0x0][0x2d0], -R3 ;  /* 0x0000b4004e4e7a23 */ /* 0x000fe40000010803 */
[----:B------:R-:W-:Y:S02]  /*fd90*/  FMUL.FTZ R0, R0, c[0x0][0x2d0] ;  /* 0x0000b40000007a20 */ /* 0x000fe40000410000 */
[----:B------:R-:W-:Y:S01]  /*fda0*/  @P0 IMAD.WIDE.U32 R10, R4, 0x70, R10 ;  /* 0x00000070040a0825 */ /* 0x000fe200078e000a */
[----:B------:R1:W-:Y:S01]  /*fdb0*/  MUFU.EX2 R213, R9 ;  /* 0x0000000900d57308 */ /* 0x0003e20000000800 */
[----:B------:R-:W-:Y:S02]  /*fdc0*/  @P0 MOV R4, c[0x0][0x1e0] ;  /* 0x0000780000040a02 */ /* 0x000fe40000000f00 */
[--C-:B------:R-:W-:Y:S01]  /*fdd0*/  FFMA.FTZ R24, R24, c[0x0][0x2d0], -R138.reuse ;  /* 0x0000b40018187a23 */ /* 0x100fe2000001088a */
[----:B---3--:R-:W-:Y:S01]  /*fde0*/  @P0 LEA R8, P2, R10, c[0x0][0x1c8], 0x1 ;  /* 0x000072000a080a11 */ /* 0x008fe200078408ff */
[--C-:B------:R-:W-:Y:S01]  /*fdf0*/  FFMA.FTZ R25, R25, c[0x0][0x2d0], -R138.reuse ;  /* 0x0000b40019197a23 */ /* 0x100fe2000001088a */
[----:B------:R-:W-:Y:S01]  /*fe00*/  @P0 IADD3 R7, R11, R6, RZ ;  /* 0x000000060b070210 */ /* 0x000fe20007ffe0ff */
[--C-:B------:R-:W-:Y:S01]  /*fe10*/  FFMA.FTZ R26, R26, c[0x0][0x2d0], -R3.reuse ;  /* 0x0000b4001a1a7a23 */ /* 0x100fe20000010803 */
[C---:B------:R-:W-:Y:S01]  /*fe20*/  @P0 SHF.L.U32 R5, R4.reuse, 0x5, RZ ;  /* 0x0000000504050819 */ /* 0x040fe200000006ff */
[--C-:B------:R-:W-:Y:S01]  /*fe30*/  FFMA.FTZ R27, R27, c[0x0][0x2d0], -R3.reuse ;  /* 0x0000b4001b1b7a23 */ /* 0x100fe20000010803 */
[----:B------:R-:W-:Y:S01]  /*fe40*/  MUFU.EX2 R202, R38 ;  /* 0x0000002600ca7308 */ /* 0x000fe20000000800 */
[----:B------:R-:W-:Y:S01]  /*fe50*/  @P0 SHF.L.U64.HI R4, R4, R252, c[0x0][0x1e4] ;  /* 0x0000790004040619 */ /* 0x000fe200000102fc */
[--C-:B------:R-:W-:Y:S01]  /*fe60*/  FFMA.FTZ R28, R28, c[0x0][0x2d0], -R138.reuse ;  /* 0x0000b4001c1c7a23 */ /* 0x100fe2000001088a */
[-C--:B------:R-:W-:Y:S01]  /*fe70*/  @P0 IADD3 R6, P1, R8, R5.reuse, RZ ;  /* 0x0000000508060210 */ /* 0x080fe20007f3e0ff */
[--C-:B------:R-:W-:Y:S02]  /*fe80*/  FFMA.FTZ R29, R29, c[0x0][0x2d0], -R138.reuse ;  /* 0x0000b4001d1d7a23 */ /* 0x100fe4000001088a */
[--C-:B------:R-:W-:Y:S02]  /*fe90*/  FFMA.FTZ R30, R30, c[0x0][0x2d0], -R3.reuse ;  /* 0x0000b4001e1e7a23 */ /* 0x100fe40000010803 */
[----:B------:R-:W-:Y:S02]  /*fea0*/  FFMA.FTZ R31, R31, c[0x0][0x2d0], -R3 ;  /* 0x0000b4001f1f7a23 */ /* 0x000fe40000010803 */
[----:B------:R2:W-:Y:S01]  /*feb0*/  MUFU.EX2 R226, R12 ;  /* 0x0000000c00e27308 */ /* 0x0005e20000000800 */
[--C-:B------:R-:W-:Y:S02]  /*fec0*/  FFMA.FTZ R40, R40, c[0x0][0x2d0], -R138.reuse ;  /* 0x0000b40028287a23 */ /* 0x100fe4000001088a */
[--C-:B------:R-:W-:Y:S01]  /*fed0*/  FFMA.FTZ R41, R41, c[0x0][0x2d0], -R138.reuse ;  /* 0x0000b40029297a23 */ /* 0x100fe2000001088a */
[----:B-1----:R-:W-:Y:S01]  /*fee0*/  @P0 LEA.HI.X R9, R10, c[0x0][0x1cc], R7, 0x1, P2 ;  /* 0x000073000a090a11 */ /* 0x002fe200010f0c07 */
[--C-:B------:R-:W-:Y:S02]  /*fef0*/  FFMA.FTZ R42, R42, c[0x0][0x2d0], -R3.reuse ;  /* 0x0000b4002a2a7a23 */ /* 0x100fe40000010803 */
[--C-:B------:R-:W-:Y:S01]  /*ff00*/  FFMA.FTZ R43, R43, c[0x0][0x2d0], -R3.reuse ;  /* 0x0000b4002b2b7a23 */ /* 0x100fe20000010803 */
[-C--:B------:R-:W-:Y:S01]  /*ff10*/  @P0 IADD3.X R7, R9, R4.reuse, RZ, P1, !PT ;  /* 0x0000000409070210 */ /* 0x080fe20000ffe4ff */
[----:B------:R1:W-:Y:S01]  /*ff20*/  @P0 LDGSTS.E.BYPASS.LTC128B.128 [R246+0x3900], [R8.64], !P6 ;  /* 0x0390000008f60fae */ /* 0x0003e2000f101d48 */
[----:B------:R-:W-:Y:S01]  /*ff30*/  MUFU.EX2 R200, R39 ;  /* 0x0000002700c87308 */ /* 0x000fe20000000800 */
[--C-:B------:R-:W-:Y:S02]  /*ff40*/  FFMA.FTZ R44, R44, c[0x0][0x2d0], -R138.reuse ;  /* 0x0000b4002c2c7a23 */ /* 0x100fe4000001088a */
[--C-:B------:R-:W-:Y:S02]  /*ff50*/  FFMA.FTZ R45, R45, c[0x0][0x2d0], -R138.reuse ;  /* 0x0000b4002d2d7a23 */ /* 0x100fe4000001088a */
[--C-:B------:R-:W-:Y:S02]  /*ff60*/  FFMA.FTZ R46, R46, c[0x0][0x2d0], -R3.reuse ;  /* 0x0000b4002e2e7a23 */ /* 0x100fe40000010803 */
[----:B------:R3:W-:Y:S01]  /*ff70*/  @P0 LDGSTS.E.BYPASS.LTC128B.128 [R246+0x4100], [R6.64], !P6 ;  /* 0x0410000006f60fae */ /* 0x0007e2000f101d48 */
[--C-:B------:R-:W-:Y:S02]  /*ff80*/  FFMA.FTZ R47, R47, c[0x0][0x2d0], -R3.reuse ;  /* 0x0000b4002f2f7a23 */ /* 0x100fe40000010803 */
[----:B------:R4:W-:Y:S01]  /*ff90*/  MUFU.EX2 R227, R13 ;  /* 0x0000000d00e37308 */ /* 0x0009e20000000800 */
[--C-:B------:R-:W-:Y:S02]  /*ffa0*/  FFMA.FTZ R79, R79, c[0x0][0x2d0], -R3.reuse ;  /* 0x0000b4004f4f7a23 */ /* 0x100fe40000010803 */
[--C-:B------:R-:W-:Y:S01]  /*ffb0*/  FFMA.FTZ R90, R90, c[0x0][0x2d0], -R3.reuse ;  /* 0x0000b4005a5a7a23 */ /* 0x100fe20000010803 */
[-C--:B--2---:R-:W-:Y:S01]  /*ffc0*/  @P0 IADD3 R12, P3, R6, R5.reuse, RZ ;  /* 0x00000005060c0210 */ /* 0x084fe20007f7e0ff */
[--C-:B------:R-:W-:Y:S02]  /*ffd0*/  FFMA.FTZ R91, R91, c[0x0][0x2d0], -R3.reuse ;  /* 0x0000b4005b5b7a23 */ /* 0x100fe40000010803 */
[--C-:B------:R-:W-:Y:S01]  /*ffe0*/  FFMA.FTZ R94, R94, c[0x0][0x2d0], -R3.reuse ;  /* 0x0000b4005e5e7a23 */ /* 0x100fe20000010803 */
[-C--:B------:R-:W-:Y:S01]  /*fff0*/  @P0 IADD3 R10, P2, R12, R5.reuse, RZ ;  /* 0x000000050c0a0210 */ /* 0x080fe20007f5e0ff */
[--C-:B------:R-:W-:Y:S01]  /*10000*/  FFMA.FTZ R95, R95, c[0x0][0x2d0], -R3.reuse ;  /* 0x0000b4005f5f7a23 */ /* 0x100fe20000010803 */
[----:B------:R-:W2:Y:S01]  /*10010*/  MUFU.EX2 R0, R0 ;  /* 0x0000000000007308 */ /* 0x000ea20000000800 */
[--C-:B------:R-:W-:Y:S02]  /*10020*/  FFMA.FTZ R107, R107, c[0x0][0x2d0], -R3.reuse ;  /* 0x0000b4006b6b7a23 */ /* 0x100fe40000010803 */
[----:B------:R-:W-:Y:S02]  /*10030*/  FFMA.FTZ R110, R110, c[0x0][0x2d0], -R3 ;  /* 0x0000b4006e6e7a23 */ /* 0x000fe40000010803 */
[--C-:B------:R-:W-:Y:S01]  /*10040*/  FFMA.FTZ R76, R76, c[0x0][0x2d0], -R138.reuse ;  /* 0x0000b4004c4c7a23 */ /* 0x100fe2000001088a */
[-C--:B-1----:R-:W-:Y:S01]  /*10050*/  @P0 IADD3 R8, P1, R10, R5.reuse, RZ ;  /* 0x000000050a080210 */ /* 0x082fe20007f3e0ff */
[----:B------:R-:W-:Y:S02]  /*10060*/  FFMA.FTZ R77, R77, c[0x0][0x2d0], -R138 ;  /* 0x0000b4004d4d7a23 */ /* 0x000fe4000001088a */
[--C-:B------:R-:W-:Y:S01]  /*10070*/  FFMA.FTZ R86, R86, c[0x0][0x2d0], -R188.reuse ;  /* 0x0000b40056567a23 */ /* 0x100fe200000108bc */
[----:B------:R1:W-:Y:S01]  /*10080*/  MUFU.EX2 R191, R14 ;  /* 0x0000000e00bf7308 */ /* 0x0003e20000000800 */
[----:B------:R-:W-:Y:S02]  /*10090*/  FFMA.FTZ R87, R87, c[0x0][0x2d0], -R188 ;  /* 0x0000b40057577a23 */ /* 0x000fe400000108bc */
[--C-:B------:R-:W-:Y:S01]  /*100a0*/  FFMA.FTZ R100, R100, c[0x0][0x2d0], -R139.reuse ;  /* 0x0000b40064647a23 */ /* 0x100fe2000001088b */
[-C--:B----4-:R-:W-:Y:S01]  /*100b0*/  @P0 IADD3.X R13, R7, R4.reuse, RZ, P3, !PT ;  /* 0x00000004070d0210 */ /* 0x090fe20001ffe4ff */
[--C-:B------:R-:W-:Y:S02]  /*100c0*/  FFMA.FTZ R101, R101, c[0x0][0x2d0], -R139.reuse ;  /* 0x0000b40065657a23 */ /* 0x100fe4000001088b */
[--C-:B------:R-:W-:Y:S01]  /*100d0*/  FFMA.FTZ R112, R112, c[0x0][0x2d0], -R139.reuse ;  /* 0x0000b40070707a23 */ /* 0x100fe2000001088b */
[-C--:B------:R-:W-:Y:S01]  /*100e0*/  @P0 IADD3.X R11, R13, R4.reuse, RZ, P2, !PT ;  /* 0x000000040d0b0210 */ /* 0x080fe200017fe4ff */
[----:B------:R4:W-:Y:S01]  /*100f0*/  @P0 LDGSTS.E.BYPASS.LTC128B.128 [R246+0x4900], [R12.64], !P6 ;  /* 0x049000000cf60fae */ /* 0x0009e2000f101d48 */
[----:B---3--:R-:W-:Y:S01]  /*10100*/  @P0 IADD3 R6, P2, R8, R5, RZ ;  /* 0x0000000508060210 */ /* 0x008fe20007f5e0ff */
[----:B------:R3:W3:Y:S01]  /*10110*/  MUFU.EX2 R193, R15 ;  /* 0x0000000f00c17308 */ /* 0x0006e20000000800 */
[----:B------:R-:W-:Y:S01]  /*10120*/  @P0 IADD3.X R9, R11, R4, RZ, P1, !PT ;  /* 0x000000040b090210 */ /* 0x000fe20000ffe4ff */
[----:B------:R-:W-:Y:S02]  /*10130*/  FFMA.FTZ R139, R113, c[0x0][0x2d0], -R139 ;  /* 0x0000b400718b7a23 */ /* 0x000fe4000001088b */
[C---:B--2---:R-:W-:Y:S01]  /*10140*/  FMUL.FTZ R122, R0.reuse, R122 ;  /* 0x0000007a007a7220 */ /* 0x044fe20000410000 */
[----:B------:R-:W-:Y:S01]  /*10150*/  @P0 IADD3.X R7, R9, R4, RZ, P2, !PT ;  /* 0x0000000409070210 */ /* 0x000fe200017fe4ff */
[----:B------:R2:W-:Y:S01]  /*10160*/  @P0 LDGSTS.E.BYPASS.LTC128B.128 [R246+0x5100], [R10.64], !P6 ;  /* 0x051000000af60fae */ /* 0x0005e2000f101d48 */
[C---:B------:R-:W-:Y:S02]  /*10170*/  FMUL.FTZ R123, R0.reuse, R123 ;  /* 0x0000007b007b7220 */ /* 0x040fe40000410000 */
[C---:B------:R-:W-:Y:S01]  /*10180*/  FMUL.FTZ R126, R0.reuse, R126 ;  /* 0x0000007e007e7220 */ /* 0x040fe20000410000 */
[----:B------:R2:W-:Y:S01]  /*10190*/  MUFU.EX2 R222, R24 ;  /* 0x0000001800de7308 */ /* 0x0005e20000000800 */
[C---:B------:R-:W-:Y:S02]  /*101a0*/  FMUL.FTZ R127, R0.reuse, R127 ;  /* 0x0000007f007f7220 */ /* 0x040fe40000410000 */
[----:B-1----:R-:W-:Y:S01]  /*101b0*/  FMUL.FTZ R14, R0, R150 ;  /* 0x00000096000e7220 */ /* 0x002fe20000410000 */
[----:B------:R1:W-:Y:S01]  /*101c0*/  @P0 LDGSTS.E.BYPASS.LTC128B.128 [R246+0x5900], [R8.64], !P6 ;  /* 0x0590000008f60fae */ /* 0x0003e2000f101d48 */
[--C-:B------:R-:W-:Y:S02]  /*101d0*/  FFMA.FTZ R88, R88, c[0x0][0x2d0], -R138.reuse ;  /* 0x0000b40058587a23 */ /* 0x100fe4000001088a */
[--C-:B------:R-:W-:Y:S02]  /*101e0*/  FFMA.FTZ R89, R89, c[0x0][0x2d0], -R138.reuse ;  /* 0x0000b40059597a23 */ /* 0x100fe4000001088a */
[--C-:B------:R-:W-:Y:S01]  /*101f0*/  FFMA.FTZ R92, R92, c[0x0][0x2d0], -R138.reuse ;  /* 0x0000b4005c5c7a23 */ /* 0x100fe2000001088a */
[----:B------:R1:W-:Y:S01]  /*10200*/  MUFU.EX2 R220, R25 ;  /* 0x0000001900dc7308 */ /* 0x0003e20000000800 */
[----:B------:R-:W-:Y:S01]  /*10210*/  FFMA.FTZ R93, R93, c[0x0][0x2d0], -R138 ;  /* 0x0000b4005d5d7a23 */ /* 0x000fe2000001088a */
[----:B------:R1:W-:Y:S01]  /*10220*/  @P0 LDGSTS.E.BYPASS.LTC128B.128 [R246+0x6100], [R6.64], !P6 ;  /* 0x0610000006f60fae */ /* 0x0003e2000f101d48 */
[--C-:B------:R-:W-:Y:S01]  /*10230*/  FFMA.FTZ R102, R102, c[0x0][0x2d0], -R188.reuse ;  /* 0x0000b40066667a23 */ /* 0x100fe200000108bc */
[----:B----4-:R-:W-:Y:S01]  /*10240*/  @P0 IADD3 R12, P1, R6, R5, RZ ;  /* 0x00000005060c0210 */ /* 0x010fe20007f3e0ff */
[----:B------:R-:W-:Y:S01]  /*10250*/  FMUL.FTZ R5, R134, R141 ;  /* 0x0000008d86057220 */ /* 0x000fe20000410000 */
[----:B------:R-:W-:Y:S01]  /*10260*/  F2FP.PACK_AB R141, R216, R215 ;  /* 0x000000d7d88d723e */ /* 0x000fe200000000ff */
[----:B---3--:R-:W-:Y:S01]  /*10270*/  FMUL.FTZ R15, R0, R151 ;  /* 0x00000097000f7220 */ /* 0x008fe20000410000 */
[----:B------:R-:W-:Y:S01]  /*10280*/  @P0 IADD3.X R13, R7, R4, RZ, P1, !PT ;  /* 0x00000004070d0210 */ /* 0x000fe20000ffe4ff */
[----:B------:R-:W-:Y:S01]  /*10290*/  FMUL.FTZ R4, R134, R140 ;  /* 0x0000008c86047220 */ /* 0x000fe20000410000 */
[----:B------:R-:W-:Y:S01]  /*102a0*/  F2FP.PACK_AB R140, R218, R217 ;  /* 0x000000d9da8c723e */ /* 0x000fe200000000ff */
[----:B------:R3:W-:Y:S01]  /*102b0*/  MUFU.EX2 R194, R26 ;  /* 0x0000001a00c27308 */ /* 0x0007e20000000800 */
[C---:B--2---:R-:W-:Y:S01]  /*102c0*/  FMUL.FTZ R10, R0.reuse, R146 ;  /* 0x00000092000a7220 */ /* 0x044fe20000410000 */
[----:B------:R2:W-:Y:S01]  /*102d0*/  @P0 LDGSTS.E.BYPASS.LTC128B.128 [R246+0x6900], [R12.64], !P6 ;  /* 0x069000000cf60fae */ /* 0x0005e2000f101d48 */
[----:B------:R-:W-:Y:S01]  /*102e0*/  F2FP.PACK_AB R146, R227, R226 ;  /* 0x000000e2e392723e */ /* 0x000fe200000000ff */
[----:B------:R-:W-:Y:S01]  /*102f0*/  FMUL.FTZ R11, R0, R147 ;  /* 0x00000093000b7220 */ /* 0x000fe20000410000 */
[----:B------:R-:W-:Y:S01]  /*10300*/  F2FP.PACK_AB R147, R193, R191 ;  /* 0x000000bfc193723e */ /* 0x000fe200000000ff */
[C---:B------:R-:W-:Y:S02]  /*10310*/  FMUL.FTZ R24, R132.reuse, R160 ;  /* 0x000000a084187220 */ /* 0x040fe40000410000 */
[----:B------:R-:W-:Y:S02]  /*10320*/  FFMA.FTZ R103, R103, c[0x0][0x2d0], -R188 ;  /* 0x0000b40067677a23 */ /* 0x000fe400000108bc */
[----:B------:R-:W4:Y:S01]  /*10330*/  LDSM.16.MT88.4 R20, [R229] ;  /* 0x00000000e514783b */ /* 0x000f220000004200 */
[C---:B-1----:R-:W-:Y:S01]  /*10340*/  FMUL.FTZ R8, R132.reuse, R144 ;  /* 0x0000009084087220 */ /* 0x042fe20000410000 */
[----:B------:R-:W-:Y:S01]  /*10350*/  F2FP.PACK_AB R144, R213, R212 ;  /* 0x000000d4d590723e */ /* 0x000fe200000000ff */
[----:B------:R-:W-:Y:S01]  /*10360*/  FMUL.FTZ R9, R132, R145 ;  /* 0x0000009184097220 */ /* 0x000fe20000410000 */
[----:B------:R-:W-:Y:S01]  /*10370*/  F2FP.PACK_AB R145, R190, R189 ;  /* 0x000000bdbe91723e */ /* 0x000fe200000000ff */
[----:B------:R1:W-:Y:S01]  /*10380*/  MUFU.EX2 R195, R27 ;  /* 0x0000001b00c37308 */ /* 0x0003e20000000800 */
[----:B------:R-:W-:Y:S02]  /*10390*/  FMUL.FTZ R25, R132, R161 ;  /* 0x000000a184197220 */ /* 0x000fe40000410000 */
[----:B------:R-:W-:Y:S01]  /*103a0*/  FMUL.FTZ R6, R133, R142 ;  /* 0x0000008e85067220 */ /* 0x000fe20000410000 */
[----:B------:R-:W-:Y:S01]  /*103b0*/  F2FP.PACK_AB R142, R251, R221 ;  /* 0x000000ddfb8e723e */ /* 0x000fe200000000ff */
[C---:B------:R-:W-:Y:S01]  /*103c0*/  FMUL.FTZ R7, R133.reuse, R143 ;  /* 0x0000008f85077220 */ /* 0x040fe20000410000 */
[----:B------:R-:W-:Y:S01]  /*103d0*/  F2FP.PACK_AB R143, R250, R248 ;  /* 0x000000f8fa8f723e */ /* 0x000fe200000000ff */
[----:B------:R-:W4:Y:S01]  /*103e0*/  LDSM.16.MT88.4 R36, [R233] ;  /* 0x00000000e924783b */ /* 0x000f220000004200 */
[--C-:B------:R-:W-:Y:S02]  /*103f0*/  FFMA.FTZ R108, R108, c[0x0][0x2d0], -R138.reuse ;  /* 0x0000b4006c6c7a23 */ /* 0x100fe4000001088a */
[----:B------:R-:W-:Y:S01]  /*10400*/  MUFU.EX2 R219, R67 ;  /* 0x0000004300db7308 */ /* 0x000fe20000000800 */
[----:B---3--:R-:W-:Y:S02]  /*10410*/  FMUL.FTZ R26, R0, R162 ;  /* 0x000000a2001a7220 */ /* 0x008fe40000410000 */
[C---:B--2---:R-:W-:Y:S02]  /*10420*/  FMUL.FTZ R12, R132.reuse, R148 ;  /* 0x00000094840c7220 */ /* 0x044fe40000410000 */
[----:B------:R-:W-:Y:S01]  /*10430*/  LDSM.16.MT88.4 R152, [R232] ;  /* 0x00000000e898783b */ /* 0x000fe20000004200 */
[----:B------:R-:W-:Y:S04]  /*10440*/  FMUL.FTZ R13, R132, R149 ;  /* 0x00000095840d7220 */ /* 0x000fe80000410000 */
[----:B------:R2:W-:Y:S03]  /*10450*/  MUFU.EX2 R199, R29 ;  /* 0x0000001d00c77308 */ /* 0x0005e60000000800 */
[----:B------:R-:W3:Y:S01]  /*10460*/  LDSM.16.MT88.4 R148, [R230] ;  /* 0x00000000e694783b */ /* 0x000ee20000004200 */
[----:B-1----:R-:W-:Y:S06]  /*10470*/  FMUL.FTZ R27, R0, R163 ;  /* 0x000000a3001b7220 */ /* 0x002fec0000410000 */
[----:B------:R-:W-:Y:S01]  /*10480*/  MUFU.EX2 R208, R32 ;  /* 0x0000002000d07308 */ /* 0x000fe20000000800 */
[----:B------:R-:W0:Y:S01]  /*10490*/  LDGDEPBAR ;  /* 0x00000000000079af */ /* 0x000e220000000000 */
[-C--:B----4-:R-:W-:Y:S08]  /*104a0*/  HMMA.16816.F32 R4, R140, R20.reuse, R4 ;  /* 0x000000148c04723c */ /* 0x090ff00000001804 */
[----:B------:R-:W-:Y:S01]  /*104b0*/  MUFU.EX2 R211, R34 ;  /* 0x0000002200d37308 */ /* 0x000fe20000000800 */
[C---:B------:R-:W-:Y:S04]  /*104c0*/  HMMA.16816.F32 R8, R144.reuse, R20, R8 ;  /* 0x000000149008723c */ /* 0x040fe80000001808 */
[----:B--2---:R-:W-:Y:S01]  /*104d0*/  FMUL.FTZ R29, R132, R165 ;  /* 0x000000a5841d7220 */ /* 0x004fe20000410000 */
[----:B------:R-:W-:Y:S04]  /*104e0*/  MOV R165, R204 ;  /* 0x000000cc00a57202 */ /* 0x000fe80000000f00 */
[----:B------:R-:W-:Y:S01]  /*104f0*/  MUFU.EX2 R204, R72 ;  /* 0x0000004800cc7308 */ /* 0x000fe20000000800 */
[-C--:B------:R-:W-:Y:S03]  /*10500*/  HMMA.16816.F32 R12, R144, R22.reuse, R12 ;  /* 0x00000016900c723c */ /* 0x080fe6000000180c */
[C---:B------:R-:W-:Y:S02]  /*10510*/  FMUL.FTZ R20, R134.reuse, R156 ;  /* 0x0000009c86147220 */ /* 0x040fe40000410000 */
[----:B------:R-:W-:Y:S03]  /*10520*/  FMUL.FTZ R21, R134, R157 ;  /* 0x0000009d86157220 */ /* 0x000fe60000410000 */
[C---:B------:R-:W-:Y:S01]  /*10530*/  HMMA.16816.F32 R16, R140.reuse, R22, R16 ;  /* 0x000000168c10723c */ /* 0x040fe20000001810 */
[----:B------:R1:W2:Y:S06]  /*10540*/  MUFU.EX2 R192, R28 ;  /* 0x0000001c00c07308 */ /* 0x0002ac0000000800 */
[C---:B------:R-:W-:Y:S02]  /*10550*/  FMUL.FTZ R22, R133.reuse, R158 ;  /* 0x0000009e85167220 */ /* 0x040fe40000410000 */
[C---:B------:R-:W-:Y:S02]  /*10560*/  FMUL.FTZ R23, R133.reuse, R159 ;  /* 0x0000009f85177220 */ /* 0x040fe40000410000 */
[----:B------:R4:W-:Y:S05]  /*10570*/  MUFU.EX2 R197, R30 ;  /* 0x0000001e00c57308 */ /* 0x0009ea0000000800 */
[-C--:B------:R-:W-:Y:S05]  /*10580*/  HMMA.16816.F32 R20, R140, R36.reuse, R20 ;  /* 0x000000248c14723c */ /* 0x080fea0000001814 */
[----:B------:R3:W-:Y:S03]  /*10590*/  MUFU.EX2 R196, R31 ;  /* 0x0000001f00c47308 */ /* 0x0007e60000000800 */
[C---:B------:R-:W-:Y:S04]  /*105a0*/  HMMA.16816.F32 R24, R144.reuse, R36, R24 ;  /* 0x000000249018723c */ /* 0x040fe80000001818 */
[----:B-1----:R-:W-:Y:S01]  /*105b0*/  FMUL.FTZ R28, R132, R164 ;  /* 0x000000a4841c7220 */ /* 0x002fe20000410000 */
[----:B--2---:R-:W-:Y:S02]  /*105c0*/  MOV R162, R192 ;  /* 0x000000c000a27202 */ /* 0x004fe40000000f00 */
[----:B------:R-:W1:Y:S01]  /*105d0*/  MUFU.EX2 R210, R35 ;  /* 0x0000002300d27308 */ /* 0x000e620000000800 */
[----:B------:R-:W-:Y:S04]  /*105e0*/  FMUL.FTZ R36, R134, R172 ;  /* 0x000000ac86247220 */ /* 0x000fe80000410000 */
[----:B----4-:R-:W-:Y:S02]  /*105f0*/  FMUL.FTZ R30, R0, R166 ;  /* 0x000000a6001e7220 */ /* 0x010fe40000410000 */
[----:B------:R-:W-:Y:S03]  /*10600*/  FMUL.FTZ R37, R134, R173 ;  /* 0x000000ad86257220 */ /* 0x000fe60000410000 */
[----:B------:R-:W2:Y:S01]  /*10610*/  MUFU.EX2 R225, R33 ;  /* 0x0000002100e17308 */ /* 0x000ea20000000800 */
[----:B---3--:R-:W-:Y:S01]  /*10620*/  FMUL.FTZ R31, R0, R167 ;  /* 0x000000a7001f7220 */ /* 0x008fe20000410000 */
[----:B------:R-:W-:Y:S08]  /*10630*/  MOV R167, R202 ;  /* 0x000000ca00a77202 */ /* 0x000ff00000000f00 */
[----:B------:R-:W3:Y:S01]  /*10640*/  MUFU.EX2 R32, R48 ;  /* 0x0000003000207308 */ /* 0x000ee20000000800 */
[-C--:B------:R-:W-:Y:S03]  /*10650*/  HMMA.16816.F32 R28, R144, R38.reuse, R28 ;  /* 0x00000026901c723c */ /* 0x080fe6000000181c */
[----:B-1----:R-:W-:Y:S06]  /*10660*/  MOV R160, R210 ;  /* 0x000000d200a07202 */ /* 0x002fec0000000f00 */
[----:B------:R-:W1:Y:S03]  /*10670*/  MUFU.EX2 R35, R49 ;  /* 0x0000003100237308 */ /* 0x000e660000000800 */
[----:B--2---:R-:W-:Y:S07]  /*10680*/  MOV R161, R225 ;  /* 0x000000e100a17202 */ /* 0x004fee0000000f00 */
[----:B------:R-:W2:Y:S01]  /*10690*/  MUFU.EX2 R33, R50 ;  /* 0x0000003200217308 */ /* 0x000ea20000000800 */
[----:B---3--:R-:W-:Y:S01]  /*106a0*/  MOV R163, R32 ;  /* 0x0000002000a37202 */ /* 0x008fe20000000f00 */
[C---:B------:R-:W-:Y:S01]  /*106b0*/  FMUL.FTZ R32, R134.reuse, R168 ;  /* 0x000000a886207220 */ /* 0x040fe20000410000 */
[----:B------:R-:W-:Y:S01]  /*106c0*/  MOV R168, R209 ;  /* 0x000000d100a87202 */ /* 0x000fe20000000f00 */
[C---:B------:R-:W-:Y:S01]  /*106d0*/  FMUL.FTZ R48, R134.reuse, R184 ;  /* 0x000000b886307220 */ /* 0x040fe20000410000 */
[----:B------:R-:W-:Y:S05]  /*106e0*/  MOV R184, R211 ;  /* 0x000000d300b87202 */ /* 0x000fea0000000f00 */
[----:B------:R-:W3:Y:S01]  /*106f0*/  MUFU.EX2 R34, R51 ;  /* 0x0000003300227308 */ /* 0x000ee20000000800 */
[----:B-1----:R-:W-:Y:S01]  /*10700*/  MOV R156, R35 ;  /* 0x00000023009c7202 */ /* 0x002fe20000000f00 */
[C---:B------:R-:W-:Y:S01]  /*10710*/  FMUL.FTZ R35, R133.reuse, R171 ;  /* 0x000000ab85237220 */ /* 0x040fe20000410000 */
[----:B------:R-:W-:Y:S01]  /*10720*/  MOV R171, R224 ;  /* 0x000000e000ab7202 */ /* 0x000fe20000000f00 */
[C---:B------:R-:W-:Y:S06]  /*10730*/  FMUL.FTZ R49, R134.reuse, R185 ;  /* 0x000000b986317220 */ /* 0x040fec0000410000 */
[----:B------:R1:W4:Y:S01]  /*10740*/  MUFU.EX2 R203, R40 ;  /* 0x0000002800cb7308 */ /* 0x0003220000000800 */
[----:B--2---:R-:W-:Y:S01]  /*10750*/  MOV R159, R33 ;  /* 0x00000021009f7202 */ /* 0x004fe20000000f00 */
[----:B------:R-:W-:Y:S01]  /*10760*/  FMUL.FTZ R33, R134, R169 ;  /* 0x000000a986217220 */ /* 0x000fe20000410000 */
[----:B------:R-:W-:Y:S01]  /*10770*/  MOV R169, R222 ;  /* 0x000000de00a97202 */ /* 0x000fe20000000f00 */
[C---:B------:R-:W-:Y:S01]  /*10780*/  FMUL.FTZ R50, R133.reuse, R186 ;  /* 0x000000ba85327220 */ /* 0x040fe20000410000 */
[----:B------:R-:W-:Y:S05]  /*10790*/  MOV R186, R200 ;  /* 0x000000c800ba7202 */ /* 0x000fea0000000f00 */
[----:B------:R-:W2:Y:S01]  /*107a0*/  MUFU.EX2 R201, R41 ;  /* 0x0000002900c97308 */ /* 0x000ea20000000800 */
[----:B---3--:R-:W-:Y:S01]  /*107b0*/  MOV R157, R34 ;  /* 0x00000022009d7202 */ /* 0x008fe20000000f00 */
[C---:B------:R-:W-:Y:S01]  /*107c0*/  FMUL.FTZ R34, R133.reuse, R170 ;  /* 0x000000aa85227220 */ /* 0x040fe20000410000 */
[----:B------:R-:W-:Y:S01]  /*107d0*/  MOV R170, R223 ;  /* 0x000000df00aa7202 */ /* 0x000fe20000000f00 */
[C---:B------:R-:W-:Y:S01]  /*107e0*/  FMUL.FTZ R51, R133.reuse, R187 ;  /* 0x000000bb85337220 */ /* 0x040fe20000410000 */
[----:B------:R-:W-:Y:S05]  /*107f0*/  MOV R187, R208 ;  /* 0x000000d000bb7202 */ /* 0x000fea0000000f00 */
[----:B------:R3:W-:Y:S01]  /*10800*/  MUFU.EX2 R164, R42 ;  /* 0x0000002a00a47308 */ /* 0x0007e20000000800 */
[C---:B------:R-:W-:Y:S04]  /*10810*/  HMMA.16816.F32 R32, R140.reuse, R38, R32 ;  /* 0x000000268c20723c */ /* 0x040fe80000001820 */
[C---:B-1----:R-:W-:Y:S01]  /*10820*/  FMUL.FTZ R40, R132.reuse, R176 ;  /* 0x000000b084287220 */ /* 0x042fe20000410000 */
[----:B----4-:R-:W-:Y:S02]  /*10830*/  MOV R166, R203 ;  /* 0x000000cb00a67202 */ /* 0x010fe40000000f00 */
[C---:B------:R-:W-:Y:S02]  /*10840*/  FMUL.FTZ R38, R133.reuse, R174 ;  /* 0x000000ae85267220 */ /* 0x040fe40000410000 */
[----:B------:R1:W2:Y:S03]  /*10850*/  MUFU.EX2 R192, R43 ;  /* 0x0000002b00c07308 */ /* 0x0002a60000000800 */
[----:B------:R-:W-:Y:S01]  /*10860*/  FMUL.FTZ R39, R133, R175 ;  /* 0x000000af85277220 */ /* 0x000fe20000410000 */
[----:B--2---:R-:W-:Y:S01]  /*10870*/  MOV R185, R201 ;  /* 0x000000c900b97202 */ /* 0x004fe20000000f00 */
[----:B------:R-:W-:Y:S05]  /*10880*/  FMUL.FTZ R41, R132, R177 ;  /* 0x000000b184297220 */ /* 0x000fea0000410000 */
[-C--:B------:R-:W-:Y:S01]  /*10890*/  HMMA.16816.F32 R36, R140, R148.reuse, R36 ;  /* 0x000000948c24723c */ /* 0x080fe20000001824 */
[----:B------:R2:W-:Y:S02]  /*108a0*/  MUFU.EX2 R252, R44 ;  /* 0x0000002c00fc7308 */ /* 0x0005e40000000800 */
[C---:B---3--:R-:W-:Y:S08]  /*108b0*/  FMUL.FTZ R42, R0.reuse, R178 ;  /* 0x000000b2002a7220 */ /* 0x048ff00000410000 */
[----:B------:R3:W3:Y:S01]  /*108c0*/  MUFU.EX2 R158, R45 ;  /* 0x0000002d009e7308 */ /* 0x0006e20000000800 */
[----:B-1----:R-:W-:Y:S09]  /*108d0*/  FMUL.FTZ R43, R0, R179 ;  /* 0x000000b3002b7220 */ /* 0x002ff20000410000 */
[----:B------:R1:W-:Y:S01]  /*108e0*/  MUFU.EX2 R172, R46 ;  /* 0x0000002e00ac7308 */ /* 0x0003e20000000800 */
[C---:B------:R-:W-:Y:S04]  /*108f0*/  HMMA.16816.F32 R40, R144.reuse, R148, R40 ;  /* 0x000000949028723c */ /* 0x040fe80000001828 */
[C---:B--2---:R-:W-:Y:S05]  /*10900*/  FMUL.FTZ R44, R132.reuse, R180 ;  /* 0x000000b4842c7220 */ /* 0x044fea0000410000 */
[----:B------:R2:W2:Y:S03]  /*10910*/  MUFU.EX2 R173, R47 ;  /* 0x0000002f00ad7308 */ /* 0x0004a60000000800 */
[----:B---3--:R-:W-:Y:S07]  /*10920*/  FMUL.FTZ R45, R132, R181 ;  /* 0x000000b5842d7220 */ /* 0x008fee0000410000 */
[----:B------:R3:W-:Y:S01]  /*10930*/  MUFU.EX2 R225, R52 ;  /* 0x0000003400e17308 */ /* 0x0007e20000000800 */
[C---:B-1----:R-:W-:Y:S09]  /*10940*/  FMUL.FTZ R46, R0.reuse, R182 ;  /* 0x000000b6002e7220 */ /* 0x042ff20000410000 */
[----:B------:R1:W-:Y:S01]  /*10950*/  MUFU.EX2 R224, R53 ;  /* 0x0000003500e07308 */ /* 0x0003e20000000800 */
[----:B--2---:R-:W-:Y:S09]  /*10960*/  FMUL.FTZ R47, R0, R183 ;  /* 0x000000b7002f7220 */ /* 0x004ff20000410000 */
[----:B------:R-:W-:Y:S01]  /*10970*/  MUFU.EX2 R223, R64 ;  /* 0x0000004000df7308 */ /* 0x000fe20000000800 */
[-C--:B------:R-:W-:Y:S03]  /*10980*/  HMMA.16816.F32 R44, R144, R150.reuse, R44 ;  /* 0x00000096902c723c */ /* 0x080fe6000000182c */
[----:B---3--:R-:W-:Y:S05]  /*10990*/  F2FP.PACK_AB R52, R170, R249 ;  /* 0x000000f9aa34723e */ /* 0x008fea00000000ff */
[C---:B------:R-:W-:Y:S01]  /*109a0*/  HMMA.16816.F32 R48, R140.reuse, R150, R48 ;  /* 0x000000968c30723c */ /* 0x040fe20000001830 */
[----:B------:R-:W2:Y:S01]  /*109b0*/  LDSM.16.MT88.4 R148, [R229+0x800] ;  /* 0x00080000e594783b */ /* 0x000ea20000004200 */
[----:B------:R-:W-:Y:S02]  /*109c0*/  MUFU.EX2 R222, R65 ;  /* 0x0000004100de7308 */ /* 0x000fe40000000800 */
[----:B-1----:R-:W-:Y:S04]  /*109d0*/  F2FP.PACK_AB R53, R171, R168 ;  /* 0x000000a8ab35723e */ /* 0x002fe800000000ff */
[-C--:B------:R-:W-:Y:S04]  /*109e0*/  HMMA.16816.F32 R116, R140, R152.reuse, R116 ;  /* 0x000000988c74723c */ /* 0x080fe80000001874 */
[----:B------:R1:W-:Y:S04]  /*109f0*/  MUFU.EX2 R179, R66 ;  /* 0x0000004200b37308 */ /* 0x0003e80000000800 */
[C---:B------:R-:W-:Y:S06]  /*10a00*/  HMMA.16816.F32 R120, R144.reuse, R152, R120 ;  /* 0x000000989078723c */ /* 0x040fec0000001878 */
[----:B------:R3:W-:Y:S01]  /*10a10*/  MUFU.EX2 R175, R54 ;  /* 0x0000003600af7308 */ /* 0x0007e20000000800 */
[----:B------:R-:W-:Y:S01]  /*10a20*/  MOV R153, R220 ;  /* 0x000000dc00997202 */ /* 0x000fe20000000f00 */
[-C--:B------:R-:W-:Y:S01]  /*10a30*/  HMMA.16816.F32 R124, R144, R154.reuse, R124 ;  /* 0x0000009a907c723c */ /* 0x080fe2000000187c */
[----:B------:R-:W2:Y:S03]  /*10a40*/  LDSM.16.MT88.4 R144, [R233+0x800] ;  /* 0x00080000e990783b */ /* 0x000ea60000004200 */
[----:B------:R-:W-:Y:S04]  /*10a50*/  MOV R152, R199 ;  /* 0x000000c700987202 */ /* 0x000fe80000000f00 */
[----:B------:R-:W-:Y:S01]  /*10a60*/  HMMA.16816.F32 R128, R140, R154, R128 ;  /* 0x0000009a8c80723c */ /* 0x000fe20000001880 */
[----:B------:R2:W-:Y:S01]  /*10a70*/  MUFU.EX2 R220, R55 ;  /* 0x0000003700dc7308 */ /* 0x0005e20000000800 */
[----:B------:R-:W4:Y:S04]  /*10a80*/  LDL.LU R155, [R1+0x1c] ;  /* 0x00001c00019b7983 */ /* 0x000f280000300800 */
[----:B-1----:R-:W1:Y:S01]  /*10a90*/  LDSM.16.MT88.4 R64, [R230+0x800] ;  /* 0x00080000e640783b */ /* 0x002e620000004200 */
[----:B------:R-:W-:Y:S02]  /*10aa0*/  F2FP.PACK_AB R140, R153, R169 ;  /* 0x000000a9998c723e */ /* 0x000fe400000000ff */
[----:B------:R-:W-:Y:S02]  /*10ab0*/  F2FP.PACK_AB R142, R152, R162 ;  /* 0x000000a2988e723e */ /* 0x000fe400000000ff */
[----:B------:R-:W-:Y:S01]  /*10ac0*/  MUFU.EX2 R174, R56 ;  /* 0x0000003800ae7308 */ /* 0x000fe20000000800 */
[----:B------:R-:W-:Y:S02]  /*10ad0*/  F2FP.PACK_AB R141, R195, R194 ;  /* 0x000000c2c38d723e */ /* 0x000fe400000000ff */
[----:B---3--:R-:W-:Y:S01]  /*10ae0*/  F2FP.PACK_AB R54, R161, R187 ;  /* 0x000000bba136723e */ /* 0x008fe200000000ff */
[----:B------:R-:W3:Y:S01]  /*10af0*/  LDL.LU R154, [R1+0x24] ;  /* 0x00002400019a7983 */ /* 0x000ee20000300800 */
[----:B------:R-:W-:Y:S05]  /*10b00*/  F2FP.PACK_AB R143, R196, R197 ;  /* 0x000000c5c48f723e */ /* 0x000fea00000000ff */
[----:B------:R-:W1:Y:S01]  /*10b10*/  MUFU.EX2 R178, R57 ;  /* 0x0000003900b27308 */ /* 0x000e620000000800 */
[----:B--2---:R-:W-:Y:S09]  /*10b20*/  F2FP.PACK_AB R55, R160, R184 ;  /* 0x000000b8a037723e */ /* 0x004ff200000000ff */
[----:B------:R-:W-:Y:S01]  /*10b30*/  MUFU.EX2 R177, R58 ;  /* 0x0000003a00b17308 */ /* 0x000fe20000000800 */
[-C--:B------:R-:W-:Y:S08]  /*10b40*/  HMMA.16816.F32 R4, R52, R148.reuse, R4 ;  /* 0x000000943404723c */ /* 0x080ff00000001804 */
[C---:B------:R-:W-:Y:S01]  /*10b50*/  HMMA.16816.F32 R8, R140.reuse, R148, R8 ;  /* 0x000000948c08723c */ /* 0x040fe20000001808 */
[----:B------:R2:W1:Y:S07]  /*10b60*/  MUFU.EX2 R176, R59 ;  /* 0x0000003b00b07308 */ /* 0x00046e0000000800 */
[-C--:B------:R-:W-:Y:S03]  /*10b70*/  HMMA.16816.F32 R12, R140, R150.reuse, R12 ;  /* 0x000000968c0c723c */ /* 0x080fe6000000180c */
[----:B------:R-:W-:Y:S05]  /*10b80*/  MUFU.EX2 R182, R68 ;  /* 0x0000004400b67308 */ /* 0x000fea0000000800 */
[C---:B------:R-:W-:Y:S01]  /*10b90*/  HMMA.16816.F32 R16, R52.reuse, R150, R16 ;  /* 0x000000963410723c */ /* 0x040fe20000001810 */
[----:B------:R-:W1:Y:S04]  /*10ba0*/  LDSM.16.MT88.4 R148, [R232+0x800] ;  /* 0x00080000e894783b */ /* 0x000e680000004200 */
[----:B------:R-:W-:Y:S03]  /*10bb0*/  MUFU.EX2 R211, R69 ;  /* 0x0000004500d37308 */ /* 0x000fe60000000800 */
[-C--:B------:R-:W-:Y:S01]  /*10bc0*/  HMMA.16816.F32 R20, R52, R144.reuse, R20 ;  /* 0x000000903414723c */ /* 0x080fe20000001814 */
[----:B--2---:R-:W2:Y:S06]  /*10bd0*/  LDSM.16.MT88.4 R56, [R229+0x1000] ;  /* 0x00100000e538783b */ /* 0x004eac0000004200 */
[----:B------:R-:W-:Y:S01]  /*10be0*/  MUFU.EX2 R210, R70 ;  /* 0x0000004600d27308 */ /* 0x000fe20000000800 */
[C---:B------:R-:W-:Y:S01]  /*10bf0*/  HMMA.16816.F32 R24, R140.reuse, R144, R24 ;  /* 0x000000908c18723c */ /* 0x040fe20000001818 */
[----:B------:R-:W3:Y:S06]  /*10c00*/  LDL.LU R145, [R1+0x20] ;  /* 0x0000200001917983 */ /* 0x000eec0000300800 */
[----:B------:R-:W-:Y:S01]  /*10c10*/  MOV R144, R198 ;  /* 0x000000c600907202 */ /* 0x000fe20000000f00 */
[-C--:B------:R-:W-:Y:S01]  /*10c20*/  HMMA.16816.F32 R28, R140, R146.reuse, R28 ;  /* 0x000000928c1c723c */ /* 0x080fe2000000181c */
[----:B------:R2:W-:Y:S07]  /*10c30*/  MUFU.EX2 R209, R71 ;  /* 0x0000004700d17308 */ /* 0x0005ee0000000800 */
[C---:B------:R-:W-:Y:S01]  /*10c40*/  HMMA.16816.F32 R32, R52.reuse, R146, R32 ;  /* 0x000000923420723c */ /* 0x040fe20000001820 */
[----:B------:R-:W3:Y:S02]  /*10c50*/  LDL.LU R147, [R1+0x18] ;  /* 0x0000180001937983 */ /* 0x000ee40000300800 */
[----:B------:R-:W-:Y:S04]  /*10c60*/  MUFU.EX2 R203, R73 ;  /* 0x0000004900cb7308 */ /* 0x000fe80000000800 */
[----:B------:R-:W-:Y:S01]  /*10c70*/  MOV R146, R171 ;  /* 0x000000ab00927202 */ /* 0x000fe20000000f00 */
[-C--:B-1----:R-:W-:Y:S05]  /*10c80*/  HMMA.16816.F32 R36, R52, R64.reuse, R36 ;  /* 0x000000403424723c */ /* 0x082fea0000001824 */
[----:B------:R1:W-:Y:S03]  /*10c90*/  MUFU.EX2 R214, R60 ;  /* 0x0000003c00d67308 */ /* 0x0003e60000000800 */
[C---:B------:R-:W-:Y:S01]  /*10ca0*/  HMMA.16816.F32 R40, R140.reuse, R64, R40 ;  /* 0x000000408c28723c */ /* 0x040fe20000001828 */
[----:B--2---:R-:W-:Y:S06]  /*10cb0*/  LDSM.16.MT88.4 R68, [R230+0x1000] ;  /* 0x00100000e644783b */ /* 0x004fec0000004200 */
[----:B------:R2:W2:Y:S01]  /*10cc0*/  MUFU.EX2 R183, R61 ;  /* 0x0000003d00b77308 */ /* 0x0004a20000000800 */
[-C--:B------:R-:W-:Y:S08]  /*10cd0*/  HMMA.16816.F32 R44, R140, R66.reuse, R44 ;  /* 0x000000428c2c723c */ /* 0x080ff0000000182c */
[C---:B------:R-:W-:Y:S01]  /*10ce0*/  HMMA.16816.F32 R48, R52.reuse, R66, R48 ;  /* 0x000000423430723c */ /* 0x040fe20000001830 */
[----:B------:R-:W2:Y:S01]  /*10cf0*/  LDSM.16.MT88.4 R64, [R233+0x1000] ;  /* 0x00100000e940783b */ /* 0x000ea20000004200 */
[----:B------:R2:W-:Y:S02]  /*10d00*/  MUFU.EX2 R181, R62 ;  /* 0x0000003e00b57308 */ /* 0x0005e40000000800 */
[----:B-1----:R-:W-:Y:S04]  /*10d10*/  F2FP.PACK_AB R60, R185, R166 ;  /* 0x000000a6b93c723e */ /* 0x002fe800000000ff */
[-C--:B------:R-:W-:Y:S04]  /*10d20*/  HMMA.16816.F32 R116, R52, R148.reuse, R116 ;  /* 0x000000943474723c */ /* 0x080fe80000001874 */
[----:B------:R1:W1:Y:S01]  /*10d30*/  MUFU.EX2 R180, R63 ;  /* 0x0000003f00b47308 */ /* 0x0002620000000800 */
[----:B--2---:R-:W-:Y:S03]  /*10d40*/  F2FP.PACK_AB R61, R192, R164 ;  /* 0x000000a4c03d723e */ /* 0x004fe600000000ff */
[C---:B------:R-:W-:Y:S06]  /*10d50*/  HMMA.16816.F32 R120, R140.reuse, R148, R120 ;  /* 0x000000948c78723c */ /* 0x040fec0000001878 */
[----:B------:R-:W-:Y:S01]  /*10d60*/  MUFU.EX2 R206, R82 ;  /* 0x0000005200ce7308 */ /* 0x000fe20000000800 */
[----:B------:R-:W-:Y:S01]  /*10d70*/  MOV R149, R170 ;  /* 0x000000aa00957202 */ /* 0x000fe20000000f00 */
[-C--:B------:R-:W-:Y:S04]  /*10d80*/  HMMA.16816.F32 R124, R140, R150.reuse, R124 ;  /* 0x000000968c7c723c */ /* 0x080fe8000000187c */
[----:B------:R-:W-:Y:S02]  /*10d90*/  F2FP.PACK_AB R62, R158, R252 ;  /* 0x000000fc9e3e723e */ /* 0x000fe400000000ff */
[----:B------:R-:W-:Y:S02]  /*10da0*/  MOV R148, R169 ;  /* 0x000000a900947202 */ /* 0x000fe40000000f00 */
[----:B------:R-:W-:Y:S01]  /*10db0*/  HMMA.16816.F32 R128, R52, R150, R128 ;  /* 0x000000963480723c */ /* 0x000fe20000001880 */
[----:B------:R-:W-:Y:S03]  /*10dc0*/  MUFU.EX2 R82, R75 ;  /* 0x0000004b00527308 */ /* 0x000fe60000000800 */
[----:B-1----:R-:W-:Y:S02]  /*10dd0*/  F2FP.PACK_AB R63, R173, R172 ;  /* 0x000000acad3f723e */ /* 0x002fe400000000ff */
[----:B------:R-:W-:Y:S02]  /*10de0*/  MOV R143, R168 ;  /* 0x000000a8008f7202 */ /* 0x000fe40000000f00 */
[----:B------:R-:W-:Y:S01]  /*10df0*/  F2FP.PACK_AB R53, R186, R167 ;  /* 0x000000a7ba35723e */ /* 0x000fe200000000ff */
[----:B------:R-:W-:Y:S02]  /*10e00*/  LDSM.16.MT88.4 R168, [R233+0x3000] ;  /* 0x00300000e9a8783b */ /* 0x000fe40000004200 */
[----:B------:R-:W-:Y:S01]  /*10e10*/  MUFU.EX2 R205, R83 ;  /* 0x0000005300cd7308 */ /* 0x000fe20000000800 */
[----:B------:R-:W-:Y:S02]  /*10e20*/  F2FP.PACK_AB R52, R165, R144 ;  /* 0x00000090a534723e */ /* 0x000fe400000000ff */
[----:B------:R-:W-:Y:S02]  /*10e30*/  F2FP.PACK_AB R54, R156, R163 ;  /* 0x000000a39c36723e */ /* 0x000fe400000000ff */
[----:B------:R-:W-:Y:S05]  /*10e40*/  F2FP.PACK_AB R55, R157, R159 ;  /* 0x0000009f9d37723e */ /* 0x000fea00000000ff */
[----:B------:R1:W2:Y:S02]  /*10e50*/  MUFU.EX2 R83, R74 ;  /* 0x0000004a00537308 */ /* 0x0002a40000000800 */
[-C--:B------:R-:W-:Y:S08]  /*10e60*/  HMMA.16816.F32 R4, R52, R56.reuse, R4 ;  /* 0x000000383404723c */ /* 0x080ff00000001804 */
[C---:B------:R-:W-:Y:S01]  /*10e70*/  HMMA.16816.F32 R8, R60.reuse, R56, R8 ;  /* 0x000000383c08723c */ /* 0x040fe20000001808 */
[----:B------:R-:W-:Y:S07]  /*10e80*/  MUFU.EX2 R139, R139 ;  /* 0x0000008b008b7308 */ /* 0x000fee0000000800 */
[-C--:B------:R-:W-:Y:S03]  /*10e90*/  HMMA.16816.F32 R12, R60, R58.reuse, R12 ;  /* 0x0000003a3c0c723c */ /* 0x080fe6000000180c */
[----:B------:R-:W-:Y:S01]  /*10ea0*/  MUFU.EX2 R208, R80 ;  /* 0x0000005000d07308 */ /* 0x000fe20000000800 */
[----:B-1----:R-:W-:Y:S04]  /*10eb0*/  LDSM.16.MT88.4 R72, [R232+0x1800] ;  /* 0x00180000e848783b */ /* 0x002fe80000004200 */
[C---:B------:R-:W-:Y:S05]  /*10ec0*/  HMMA.16816.F32 R16, R52.reuse, R58, R16 ;  /* 0x0000003a3410723c */ /* 0x040fea0000001810 */
[----:B------:R-:W-:Y:S01]  /*10ed0*/  MUFU.EX2 R80, R78 ;  /* 0x0000004e00507308 */ /* 0x000fe20000000800 */
[----:B------:R-:W1:Y:S02]  /*10ee0*/  LDSM.16.MT88.4 R56, [R232+0x1000] ;  /* 0x00100000e838783b */ /* 0x000e640000004200 */
[-C--:B------:R-:W-:Y:S07]  /*10ef0*/  HMMA.16816.F32 R20, R52, R64.reuse, R20 ;  /* 0x000000403414723c */ /* 0x080fee0000001814 */
[----:B------:R-:W-:Y:S01]  /*10f00*/  MUFU.EX2 R207, R81 ;  /* 0x0000005100cf7308 */ /* 0x000fe20000000800 */
[C---:B------:R-:W-:Y:S08]  /*10f10*/  HMMA.16816.F32 R24, R60.reuse, R64, R24 ;  /* 0x000000403c18723c */ /* 0x040ff00000001818 */
[-C--:B------:R-:W-:Y:S01]  /*10f20*/  HMMA.16816.F32 R28, R60, R66.reuse, R28 ;  /* 0x000000423c1c723c */ /* 0x080fe2000000181c */
[----:B------:R-:W-:Y:S07]  /*10f30*/  MUFU.EX2 R202, R76 ;  /* 0x0000004c00ca7308 */ /* 0x000fee0000000800 */
[C---:B------:R-:W-:Y:S01]  /*10f40*/  HMMA.16816.F32 R32, R52.reuse, R66, R32 ;  /* 0x000000423420723c */ /* 0x040fe20000001820 */
[----:B------:R-:W2:Y:S02]  /*10f50*/  LDSM.16.MT88.4 R64, [R229+0x1800] ;  /* 0x00180000e540783b */ /* 0x000ea40000004200 */
[----:B------:R-:W1:Y:S05]  /*10f60*/  MUFU.EX2 R201, R77 ;  /* 0x0000004d00c97308 */ /* 0x000e6a0000000800 */
[-C--:B------:R-:W-:Y:S05]  /*10f70*/  HMMA.16816.F32 R36, R52, R68.reuse, R36 ;  /* 0x000000443424723c */ /* 0x080fea0000001824 */
[----:B------:R1:W1:Y:S03]  /*10f80*/  MUFU.EX2 R81, R79 ;  /* 0x0000004f00517308 */ /* 0x0002660000000800 */
[C---:B------:R-:W-:Y:S07]  /*10f90*/  HMMA.16816.F32 R40, R60.reuse, R68, R40 ;  /* 0x000000443c28723c */ /* 0x040fee0000001828 */
[----:B------:R2:W-:Y:S01]  /*10fa0*/  MUFU.EX2 R200, R84 ;  /* 0x0000005400c87308 */ /* 0x0005e20000000800 */
[-C--:B------:R-:W-:Y:S08]  /*10fb0*/  HMMA.16816.F32 R44, R60, R70.reuse, R44 ;  /* 0x000000463c2c723c */ /* 0x080ff0000000182c */
[C---:B------:R-:W-:Y:S01]  /*10fc0*/  HMMA.16816.F32 R48, R52.reuse, R70, R48 ;  /* 0x000000463430723c */ /* 0x040fe20000001830 */
[----:B------:R-:W-:Y:S01]  /*10fd0*/  LDSM.16.MT88.4 R68, [R230+0x1800] ;  /* 0x00180000e644783b */ /* 0x000fe20000004200 */
[----:B------:R4:W-:Y:S02]  /*10fe0*/  MUFU.EX2 R199, R85 ;  /* 0x0000005500c77308 */ /* 0x0009e40000000800 */
[--C-:B-1----:R-:W-:Y:S01]  /*10ff0*/  FFMA.FTZ R79, R106, c[0x0][0x2d0], -R3.reuse ;  /* 0x0000b4006a4f7a23 */ /* 0x102fe20000010803 */
[----:B------:R-:W-:Y:S01]  /*11000*/  MOV R106, R185 ;  /* 0x000000b9006a7202 */ /* 0x000fe20000000f00 */
[----:B------:R-:W-:Y:S02]  /*11010*/  FFMA.FTZ R3, R111, c[0x0][0x2d0], -R3 ;  /* 0x0000b4006f037a23 */ /* 0x000fe40000010803 */
[-C--:B------:R-:W-:Y:S04]  /*11020*/  HMMA.16816.F32 R116, R52, R56.reuse, R116 ;  /* 0x000000383474723c */ /* 0x080fe80000001874 */
[----:B------:R-:W-:Y:S01]  /*11030*/  MOV R111, R186 ;  /* 0x000000ba006f7202 */ /* 0x000fe20000000f00 */
[----:B------:R1:W-:Y:S01]  /*11040*/  MUFU.EX2 R198, R86 ;  /* 0x0000005600c67308 */ /* 0x0003e20000000800 */
[--C-:B--2---:R-:W-:Y:S02]  /*11050*/  FFMA.FTZ R84, R105, c[0x0][0x2d0], -R138.reuse ;  /* 0x0000b40069547a23 */ /* 0x104fe4000001088a */
[C---:B------:R-:W-:Y:S04]  /*11060*/  HMMA.16816.F32 R120, R60.reuse, R56, R120 ;  /* 0x000000383c78723c */ /* 0x040fe80000001878 */
[----:B------:R-:W-:Y:S03]  /*11070*/  MOV R105, R159 ;  /* 0x0000009f00697202 */ /* 0x000fe60000000f00 */
[----:B------:R-:W-:Y:S01]  /*11080*/  F2FP.PACK_AB R56, R178, R174 ;  /* 0x000000aeb238723e */ /* 0x000fe200000000ff */
[-C--:B------:R-:W-:Y:S01]  /*11090*/  HMMA.16816.F32 R124, R60, R58.reuse, R124 ;  /* 0x0000003a3c7c723c */ /* 0x080fe2000000187c */
[----:B------:R-:W2:Y:S01]  /*110a0*/  LDSM.16.MT88.4 R60, [R233+0x1800] ;  /* 0x00180000e93c783b */ /* 0x000ea20000004200 */
[----:B------:R-:W-:Y:S02]  /*110b0*/  MUFU.EX2 R84, R84 ;  /* 0x0000005400547308 */ /* 0x000fe40000000800 */
[----:B------:R-:W-:Y:S01]  /*110c0*/  F2FP.PACK_AB R57, R176, R177 ;  /* 0x000000b1b039723e */ /* 0x000fe200000000ff */
[--C-:B----4-:R-:W-:Y:S01]  /*110d0*/  FFMA.FTZ R85, R104, c[0x0][0x2d0], -R138.reuse ;  /* 0x0000b40068557a23 */ /* 0x110fe2000001088a */
[----:B------:R-:W-:Y:S01]  /*110e0*/  MOV R104, R156 ;  /* 0x0000009c00687202 */ /* 0x000fe20000000f00 */
[----:B------:R-:W-:Y:S01]  /*110f0*/  FFMA.FTZ R138, R109, c[0x0][0x2d0], -R138 ;  /* 0x0000b4006d8a7a23 */ /* 0x000fe2000001088a */
[----:B------:R-:W-:Y:S04]  /*11100*/  HMMA.16816.F32 R128, R52, R58, R128 ;  /* 0x0000003a3480723c */ /* 0x000fe80000001880 */
[----:B------:R-:W-:Y:S01]  /*11110*/  MOV R109, R163 ;  /* 0x000000a3006d7202 */ /* 0x000fe20000000f00 */
[----:B------:R-:W-:Y:S01]  /*11120*/  MUFU.EX2 R138, R138 ;  /* 0x0000008a008a7308 */ /* 0x000fe20000000800 */
[--C-:B-1----:R-:W-:Y:S01]  /*11130*/  FFMA.FTZ R86, R114, c[0x0][0x2d0], -R188.reuse ;  /* 0x0000b40072567a23 */ /* 0x102fe200000108bc */
[----:B------:R-:W-:Y:S01]  /*11140*/  F2FP.PACK_AB R52, R224, R225 ;  /* 0x000000e1e034723e */ /* 0x000fe200000000ff */
[----:B------:R-:W-:Y:S01]  /*11150*/  FFMA.FTZ R133, R133, R155, R215 ;  /* 0x0000009b85857223 */ /* 0x000fe200000100d7 */
[----:B------:R-:W-:Y:S03]  /*11160*/  F2FP.PACK_AB R54, R222, R223 ;  /* 0x000000dfde36723e */ /* 0x000fe600000000ff */
[----:B------:R-:W-:Y:S01]  /*11170*/  F2FP.PACK_AB R53, R220, R175 ;  /* 0x000000afdc35723e */ /* 0x000fe200000000ff */
[----:B------:R-:W-:Y:S01]  /*11180*/  FADD.FTZ R133, R216, R133 ;  /* 0x00000085d8857221 */ /* 0x000fe20000010000 */
[----:B------:R-:W-:Y:S01]  /*11190*/  F2FP.PACK_AB R55, R219, R179 ;  /* 0x000000b3db37723e */ /* 0x000fe200000000ff */
[----:B------:R-:W-:Y:S01]  /*111a0*/  FFMA.FTZ R188, R115, c[0x0][0x2d0], -R188 ;  /* 0x0000b40073bc7a23 */ /* 0x000fe200000108bc */
[----:B------:R-:W-:Y:S01]  /*111b0*/  F2FP.PACK_AB R58, R183, R214 ;  /* 0x000000d6b73a723e */ /* 0x000fe200000000ff */
[----:B------:R-:W-:Y:S01]  /*111c0*/  MUFU.EX2 R86, R86 ;  /* 0x0000005600567308 */ /* 0x000fe20000000800 */
[----:B------:R-:W-:Y:S01]  /*111d0*/  F2FP.PACK_AB R59, R180, R181 ;  /* 0x000000b5b43b723e */ /* 0x000fe200000000ff */
[----:B---3--:R-:W-:Y:S02]  /*111e0*/  FFMA.FTZ R132, R132, R154, R212 ;  /* 0x0000009a84847223 */ /* 0x008fe400000100d4 */
[-C--:B------:R-:W-:Y:S03]  /*111f0*/  HMMA.16816.F32 R4, R52, R64.reuse, R4 ;  /* 0x000000403404723c */ /* 0x080fe60000001804 */
[----:B------:R-:W-:Y:S01]  /*11200*/  FADD.FTZ R132, R213, R132 ;  /* 0x00000084d5847221 */ /* 0x000fe20000010000 */
[----:B------:R-:W-:Y:S02]  /*11210*/  MOV R114, R158 ;  /* 0x0000009e00727202 */ /* 0x000fe40000000f00 */
[----:B------:R-:W-:Y:S01]  /*11220*/  MUFU.EX2 R188, R188 ;  /* 0x000000bc00bc7308 */ /* 0x000fe20000000800 */
[----:B------:R-:W-:Y:S01]  /*11230*/  MOV R115, R157 ;  /* 0x0000009d00737202 */ /* 0x000fe20000000f00 */
[C---:B------:R-:W-:Y:S08]  /*11240*/  HMMA.16816.F32 R8, R56.reuse, R64, R8 ;  /* 0x000000403808723c */ /* 0x040ff00000001808 */
[-C--:B------:R-:W-:Y:S01]  /*11250*/  HMMA.16816.F32 R12, R56, R66.reuse, R12 ;  /* 0x00000042380c723c */ /* 0x080fe2000000180c */
[----:B------:R-:W-:Y:S07]  /*11260*/  MUFU.EX2 R113, R87 ;  /* 0x0000005700717308 */ /* 0x000fee0000000800 */
[C---:B------:R-:W-:Y:S01]  /*11270*/  HMMA.16816.F32 R16, R52.reuse, R66, R16 ;  /* 0x000000423410723c */ /* 0x040fe20000001810 */
[----:B------:R-:W-:Y:S02]  /*11280*/  LDSM.16.MT88.4 R64, [R233+0x2000] ;  /* 0x00200000e940783b */ /* 0x000fe40000004200 */
[----:B------:R-:W-:Y:S05]  /*11290*/  MUFU.EX2 R87, R112 ;  /* 0x0000007000577308 */ /* 0x000fea0000000800 */
[-C--:B--2---:R-:W-:Y:S05]  /*112a0*/  HMMA.16816.F32 R20, R52, R60.reuse, R20 ;  /* 0x0000003c3414723c */ /* 0x084fea0000001814 */
[----:B------:R-:W-:Y:S03]  /*112b0*/  MUFU.EX2 R96, R96 ;  /* 0x0000006000607308 */ /* 0x000fe60000000800 */
[C---:B------:R-:W-:Y:S07]  /*112c0*/  HMMA.16816.F32 R24, R56.reuse, R60, R24 ;  /* 0x0000003c3818723c */ /* 0x040fee0000001818 */
[----:B------:R-:W-:Y:S01]  /*112d0*/  MUFU.EX2 R97, R97 ;  /* 0x0000006100617308 */ /* 0x000fe20000000800 */
[-C--:B------:R-:W-:Y:S08]  /*112e0*/  HMMA.16816.F32 R28, R56, R62.reuse, R28 ;  /* 0x0000003e381c723c */ /* 0x080ff0000000181c */
[C---:B------:R-:W-:Y:S01]  /*112f0*/  HMMA.16816.F32 R32, R52.reuse, R62, R32 ;  /* 0x0000003e3420723c */ /* 0x040fe20000001820 */
[----:B------:R-:W1:Y:S01]  /*11300*/  LDSM.16.MT88.4 R60, [R229+0x2000] ;  /* 0x00200000e53c783b */ /* 0x000e620000004200 */
[----:B------:R-:W-:Y:S02]  /*11310*/  MUFU.EX2 R98, R98 ;  /* 0x0000006200627308 */ /* 0x000fe40000000800 */
[----:B------:R-:W-:Y:S01]  /*11320*/  FFMA.FTZ R0, R0, R145, R189 ;  /* 0x0000009100007223 */ /* 0x000fe200000100bd */
[----:B------:R-:W-:Y:S03]  /*11330*/  MOV R145, R152 ;  /* 0x0000009800917202 */ /* 0x000fe60000000f00 */
[-C--:B------:R-:W-:Y:S04]  /*11340*/  HMMA.16816.F32 R36, R52, R68.reuse, R36 ;  /* 0x000000443424723c */ /* 0x080fe80000001824 */
[----:B------:R-:W-:Y:S01]  /*11350*/  MOV R215, R145 ;  /* 0x0000009100d77202 */ /* 0x000fe20000000f00 */
[----:B------:R-:W-:Y:S01]  /*11360*/  MUFU.EX2 R99, R99 ;  /* 0x0000006300637308 */ /* 0x000fe20000000800 */
[----:B------:R-:W-:Y:S02]  /*11370*/  FADD.FTZ R76, R190, R0 ;  /* 0x00000000be4c7221 */ /* 0x000fe40000010000 */
[C---:B------:R-:W-:Y:S04]  /*11380*/  HMMA.16816.F32 R40, R56.reuse, R68, R40 ;  /* 0x000000443828723c */ /* 0x040fe80000001828 */
[----:B------:R-:W-:Y:S01]  /*11390*/  FFMA.FTZ R134, R134, R147, R217 ;  /* 0x0000009386867223 */ /* 0x000fe200000100d9 */
[----:B------:R-:W-:Y:S01]  /*113a0*/  MOV R147, R153 ;  /* 0x0000009900937202 */ /* 0x000fe20000000f00 */
[----:B------:R-:W-:Y:S01]  /*113b0*/  FADD.FTZ R0, R226, R132 ;  /* 0x00000084e2007221 */ /* 0x000fe20000010000 */
[----:B------:R-:W-:Y:S01]  /*113c0*/  LDSM.16.MT88.4 R152, [R229+0x3000] ;  /* 0x00300000e598783b */ /* 0x000fe20000004200 */
[-C--:B------:R-:W-:Y:S01]  /*113d0*/  HMMA.16816.F32 R44, R56, R70.reuse, R44 ;  /* 0x00000046382c723c */ /* 0x080fe2000000182c */
[----:B------:R-:W-:Y:S03]  /*113e0*/  MUFU.EX2 R88, R88 ;  /* 0x0000005800587308 */ /* 0x000fe60000000800 */
[----:B------:R-:W-:Y:S01]  /*113f0*/  FADD.FTZ R0, R227, R0 ;  /* 0x00000000e3007221 */ /* 0x000fe20000010000 */
[----:B------:R-:W-:Y:S01]  /*11400*/  MOV R217, R144 ;  /* 0x0000009000d97202 */ /* 0x000fe20000000f00 */
[----:B------:R-:W-:Y:S01]  /*11410*/  FADD.FTZ R134, R218, R134 ;  /* 0x00000086da867221 */ /* 0x000fe20000010000 */
[----:B------:R-:W-:Y:S01]  /*11420*/  MOV R132, R135 ;  /* 0x0000008700847202 */ /* 0x000fe20000000f00 */
[C---:B------:R-:W-:Y:S01]  /*11430*/  HMMA.16816.F32 R48, R52.reuse, R70, R48 ;  /* 0x000000463430723c */ /* 0x040fe20000001830 */
[----:B------:R-:W2:Y:S02]  /*11440*/  LDSM.16.MT88.4 R68, [R230+0x2000] ;  /* 0x00200000e644783b */ /* 0x000ea40000004200 */
[----:B------:R-:W-:Y:S01]  /*11450*/  MUFU.EX2 R89, R89 ;  /* 0x0000005900597308 */ /* 0x000fe20000000800 */
[----:B------:R-:W-:Y:S02]  /*11460*/  FADD.FTZ R0, R148, R0 ;  /* 0x0000000094007221 */ /* 0x000fe40000010000 */
[----:B------:R-:W-:Y:S02]  /*11470*/  FADD.FTZ R134, R221, R134 ;  /* 0x00000086dd867221 */ /* 0x000fe40000010000 */
[-C--:B------:R-:W-:Y:S05]  /*11480*/  HMMA.16816.F32 R116, R52, R72.reuse, R116 ;  /* 0x000000483474723c */ /* 0x080fea0000001874 */
[----:B------:R-:W-:Y:S03]  /*11490*/  MUFU.EX2 R90, R90 ;  /* 0x0000005a005a7308 */ /* 0x000fe60000000800 */
[C---:B------:R-:W-:Y:S07]  /*114a0*/  HMMA.16816.F32 R120, R56.reuse, R72, R120 ;  /* 0x000000483878723c */ /* 0x040fee0000001878 */
[----:B------:R-:W-:Y:S01]  /*114b0*/  MUFU.EX2 R91, R91 ;  /* 0x0000005b005b7308 */ /* 0x000fe20000000800 */
[-C--:B------:R-:W-:Y:S07]  /*114c0*/  HMMA.16816.F32 R124, R56, R74.reuse, R124 ;  /* 0x0000004a387c723c */ /* 0x080fee000000187c */
[----:B------:R-:W-:Y:S01]  /*114d0*/  F2FP.PACK_AB R56, R203, R204 ;  /* 0x000000cccb38723e */ /* 0x000fe200000000ff */
[----:B------:R-:W-:Y:S01]  /*114e0*/  HMMA.16816.F32 R128, R52, R74, R128 ;  /* 0x0000004a3480723c */ /* 0x000fe20000001880 */
[----:B------:R-:W3:Y:S01]  /*114f0*/  LDSM.16.MT88.4 R72, [R232+0x2000] ;  /* 0x00200000e848783b */ /* 0x000ee20000004200 */
[----:B------:R-:W-:Y:S02]  /*11500*/  MUFU.EX2 R92, R92 ;  /* 0x0000005c005c7308 */ /* 0x000fe40000000800 */
[----:B------:R-:W-:Y:S02]  /*11510*/  F2FP.PACK_AB R57, R82, R83 ;  /* 0x000000535239723e */ /* 0x000fe400000000ff */
[----:B------:R-:W-:Y:S02]  /*11520*/  F2FP.PACK_AB R58, R201, R202 ;  /* 0x000000cac93a723e */ /* 0x000fe400000000ff */
[----:B------:R-:W-:Y:S04]  /*11530*/  F2FP.PACK_AB R52, R211, R182 ;  /* 0x000000b6d334723e */ /* 0x000fe800000000ff */
[----:B------:R-:W-:Y:S01]  /*11540*/  F2FP.PACK_AB R53, R209, R210 ;  /* 0x000000d2d135723e */ /* 0x000fe200000000ff */
[----:B------:R-:W4:Y:S01]  /*11550*/  MUFU.EX2 R93, R93 ;  /* 0x0000005d005d7308 */ /* 0x000f220000000800 */
[----:B------:R-:W-:Y:S02]  /*11560*/  F2FP.PACK_AB R54, R207, R208 ;  /* 0x000000d0cf36723e */ /* 0x000fe400000000ff */
[----:B------:R-:W-:Y:S02]  /*11570*/  F2FP.PACK_AB R55, R205, R206 ;  /* 0x000000cecd37723e */ /* 0x000fe400000000ff */
[----:B------:R-:W-:Y:S05]  /*11580*/  F2FP.PACK_AB R59, R81, R80 ;  /* 0x00000050513b723e */ /* 0x000fea00000000ff */
[-C--:B-1----:R-:W-:Y:S01]  /*11590*/  HMMA.16816.F32 R4, R52, R60.reuse, R4 ;  /* 0x0000003c3404723c */ /* 0x082fe20000001804 */
[----:B------:R-:W-:Y:S07]  /*115a0*/  MUFU.EX2 R94, R94 ;  /* 0x0000005e005e7308 */ /* 0x000fee0000000800 */
[C---:B------:R-:W-:Y:S03]  /*115b0*/  HMMA.16816.F32 R8, R56.reuse, R60, R8 ;  /* 0x0000003c3808723c */ /* 0x040fe60000001808 */
[----:B------:R-:W1:Y:S05]  /*115c0*/  MUFU.EX2 R95, R95 ;  /* 0x0000005f005f7308 */ /* 0x000e6a0000000800 */
[-C--:B------:R-:W-:Y:S05]  /*115d0*/  HMMA.16816.F32 R12, R56, R62.reuse, R12 ;  /* 0x0000003e380c723c */ /* 0x080fea000000180c */
[----:B------:R-:W-:Y:S03]  /*115e0*/  MUFU.EX2 R100, R100 ;  /* 0x0000006400647308 */ /* 0x000fe60000000800 */
[C---:B------:R-:W-:Y:S01]  /*115f0*/  HMMA.16816.F32 R16, R52.reuse, R62, R16 ;  /* 0x0000003e3410723c */ /* 0x040fe20000001810 */
[----:B------:R-:W1:Y:S06]  /*11600*/  LDSM.16.MT88.4 R60, [R229+0x2800] ;  /* 0x00280000e53c783b */ /* 0x000e6c0000004200 */
[----:B------:R-:W-:Y:S01]  /*11610*/  MUFU.EX2 R101, R101 ;  /* 0x0000006500657308 */ /* 0x000fe20000000800 */
[-C--:B------:R-:W-:Y:S08]  /*11620*/  HMMA.16816.F32 R20, R52, R64.reuse, R20 ;  /* 0x000000403414723c */ /* 0x080ff00000001814 */
[C---:B------:R-:W-:Y:S01]  /*11630*/  HMMA.16816.F32 R24, R56.reuse, R64, R24 ;  /* 0x000000403818723c */ /* 0x040fe20000001818 */
[----:B------:R-:W-:Y:S07]  /*11640*/  MUFU.EX2 R102, R102 ;  /* 0x0000006600667308 */ /* 0x000fee0000000800 */
[-C--:B------:R-:W-:Y:S03]  /*11650*/  HMMA.16816.F32 R28, R56, R66.reuse, R28 ;  /* 0x00000042381c723c */ /* 0x080fe6000000181c */
[----:B------:R-:W-:Y:S05]  /*11660*/  MUFU.EX2 R103, R103 ;  /* 0x0000006700677308 */ /* 0x000fea0000000800 */
[C---:B------:R-:W-:Y:S01]  /*11670*/  HMMA.16816.F32 R32, R52.reuse, R66, R32 ;  /* 0x000000423420723c */ /* 0x040fe20000001820 */
[----:B------:R-:W1:Y:S04]  /*11680*/  LDSM.16.MT88.4 R64, [R233+0x2800] ;  /* 0x00280000e940783b */ /* 0x000e680000004200 */
[----:B------:R-:W-:Y:S03]  /*11690*/  MUFU.EX2 R85, R85 ;  /* 0x0000005500557308 */ /* 0x000fe60000000800 */
[-C--:B--2---:R-:W-:Y:S07]  /*116a0*/  HMMA.16816.F32 R36, R52, R68.reuse, R36 ;  /* 0x000000443424723c */ /* 0x084fee0000001824 */
[----:B------:R-:W-:Y:S01]  /*116b0*/  MUFU.EX2 R79, R79 ;  /* 0x0000004f004f7308 */ /* 0x000fe20000000800 */
[C---:B------:R-:W-:Y:S07]  /*116c0*/  HMMA.16816.F32 R40, R56.reuse, R68, R40 ;  /* 0x000000443828723c */ /* 0x040fee0000001828 */
[----:B------:R-:W-:Y:S01]  /*116d0*/  FADD.FTZ R68, R248, R133 ;  /* 0x00000085f8447221 */ /* 0x000fe20000010000 */
[-C--:B------:R-:W-:Y:S04]  /*116e0*/  HMMA.16816.F32 R44, R56, R70.reuse, R44 ;  /* 0x00000046382c723c */ /* 0x080fe8000000182c */
[----:B------:R-:W-:Y:S04]  /*116f0*/  FADD.FTZ R78, R250, R68 ;  /* 0x00000044fa4e7221 */ /* 0x000fe80000010000 */
[C---:B------:R-:W-:Y:S01]  /*11700*/  HMMA.16816.F32 R48, R52.reuse, R70, R48 ;  /* 0x000000463430723c */ /* 0x040fe20000001830 */
[----:B------:R-:W2:Y:S07]  /*11710*/  LDSM.16.MT88.4 R68, [R230+0x2800] ;  /* 0x00280000e644783b */ /* 0x000eae0000004200 */
[-C--:B---3--:R-:W-:Y:S08]  /*11720*/  HMMA.16816.F32 R116, R52, R72.reuse, R116 ;  /* 0x000000483474723c */ /* 0x088ff00000001874 */
[C---:B------:R-:W-:Y:S08]  /*11730*/  HMMA.16816.F32 R120, R56.reuse, R72, R120 ;  /* 0x000000483878723c */ /* 0x040ff00000001878 */
[-C--:B------:R-:W-:Y:S07]  /*11740*/  HMMA.16816.F32 R124, R56, R74.reuse, R124 ;  /* 0x0000004a387c723c */ /* 0x080fee000000187c */
[----:B----4-:R-:W-:Y:S01]  /*11750*/  F2FP.PACK_AB R58, R93, R92 ;  /* 0x0000005c5d3a723e */ /* 0x010fe200000000ff */
[----:B------:R-:W-:Y:S01]  /*11760*/  HMMA.16816.F32 R128, R52, R74, R128 ;  /* 0x0000004a3480723c */ /* 0x000fe20000001880 */
[----:B------:R-:W3:Y:S03]  /*11770*/  LDSM.16.MT88.4 R72, [R232+0x2800] ;  /* 0x00280000e848783b */ /* 0x000ee60000004200 */
[----:B------:R-:W-:Y:S01]  /*11780*/  FADD.FTZ R57, R191, R76 ;  /* 0x0000004cbf397221 */ /* 0x000fe20000010000 */
[----:B-1----:R-:W-:Y:S01]  /*11790*/  F2FP.PACK_AB R59, R95, R94 ;  /* 0x0000005e5f3b723e */ /* 0x002fe200000000ff */
[----:B------:R-:W-:Y:S01]  /*117a0*/  FADD.FTZ R56, R251, R134 ;  /* 0x00000086fb387221 */ /* 0x000fe20000010000 */
[----:B------:R-:W-:Y:S01]  /*117b0*/  F2FP.PACK_AB R52, R199, R200 ;  /* 0x000000c8c734723e */ /* 0x000fe200000000ff */
[----:B------:R-:W-:Y:S01]  /*117c0*/  FADD.FTZ R77, R193, R57 ;  /* 0x00000039c14d7221 */ /* 0x000fe20000010000 */
[----:B------:R-:W-:Y:S03]  /*117d0*/  F2FP.PACK_AB R53, R113, R198 ;  /* 0x000000c67135723e */ /* 0x000fe600000000ff */
[----:B------:R-:W-:Y:S01]  /*117e0*/  F2FP.PACK_AB R54, R97, R96 ;  /* 0x000000606136723e */ /* 0x000fe200000000ff */
[----:B------:R-:W-:Y:S01]  /*117f0*/  FADD.FTZ R76, R249, R56 ;  /* 0x00000038f94c7221 */ /* 0x000fe20000010000 */
[----:B------:R-:W-:Y:S02]  /*11800*/  F2FP.PACK_AB R55, R99, R98 ;  /* 0x000000626337723e */ /* 0x000fe400000000ff */
[----:B------:R-:W-:Y:S02]  /*11810*/  F2FP.PACK_AB R56, R89, R88 ;  /* 0x000000585938723e */ /* 0x000fe400000000ff */
[----:B------:R-:W-:Y:S03]  /*11820*/  F2FP.PACK_AB R57, R91, R90 ;  /* 0x0000005a5b39723e */ /* 0x000fe600000000ff */
[-C--:B------:R-:W-:Y:S08]  /*11830*/  HMMA.16816.F32 R4, R52, R60.reuse, R4 ;  /* 0x0000003c3404723c */ /* 0x080ff00000001804 */
[C---:B------:R-:W-:Y:S08]  /*11840*/  HMMA.16816.F32 R8, R56.reuse, R60, R8 ;  /* 0x0000003c3808723c */ /* 0x040ff00000001808 */
[-C--:B------:R-:W-:Y:S08]  /*11850*/  HMMA.16816.F32 R12, R56, R62.reuse, R12 ;  /* 0x0000003e380c723c */ /* 0x080ff0000000180c */
[C---:B------:R-:W-:Y:S01]  /*11860*/  HMMA.16816.F32 R16, R52.reuse, R62, R16 ;  /* 0x0000003e3410723c */ /* 0x040fe20000001810 */
[----:B------:R1:W-:Y:S06]  /*11870*/  MUFU.EX2 R63, R3 ;  /* 0x00000003003f7308 */ /* 0x0003ec0000000800 */
[----:B------:R-:W-:Y:S01]  /*11880*/  FADD.FTZ R62, R147, R0 ;  /* 0x00000000933e7221 */ /* 0x000fe20000010000 */
[-C--:B------:R-:W-:Y:S08]  /*11890*/  HMMA.16816.F32 R20, R52, R64.reuse, R20 ;  /* 0x000000403414723c */ /* 0x080ff00000001814 */
[C---:B------:R-:W-:Y:S01]  /*118a0*/  HMMA.16816.F32 R24, R56.reuse, R64, R24 ;  /* 0x000000403818723c */ /* 0x040fe20000001818 */
[----:B------:R-:W-:Y:S07]  /*118b0*/  MUFU.EX2 R64, R110 ;  /* 0x0000006e00407308 */ /* 0x000fee0000000800 */
[-C--:B------:R-:W-:Y:S03]  /*118c0*/  HMMA.16816.F32 R28, R56, R66.reuse, R28 ;  /* 0x00000042381c723c */ /* 0x080fe6000000181c */
[----:B------:R-:W-:Y:S01]  /*118d0*/  MUFU.EX2 R65, R107 ;  /* 0x0000006b00417308 */ /* 0x000fe20000000800 */
[----:B-1----:R-:W-:Y:S04]  /*118e0*/  FADD.FTZ R3, R143, R78 ;  /* 0x0000004e8f037221 */ /* 0x002fe80000010000 */
[C---:B------:R-:W-:Y:S04]  /*118f0*/  HMMA.16816.F32 R32, R52.reuse, R66, R32 ;  /* 0x000000423420723c */ /* 0x040fe80000001820 */
[----:B------:R-:W-:Y:S01]  /*11900*/  FADD.FTZ R3, R146, R3 ;  /* 0x0000000392037221 */ /* 0x000fe20000010000 */
[----:B------:R-:W1:Y:S03]  /*11910*/  MUFU.EX2 R66, R108 ;  /* 0x0000006c00427308 */ /* 0x000e660000000800 */
[-C--:B--2---:R-:W-:Y:S04]  /*11920*/  HMMA.16816.F32 R36, R52, R68.reuse, R36 ;  /* 0x000000443424723c */ /* 0x084fe80000001824 */
[----:B------:R-:W-:Y:S04]  /*11930*/  FADD.FTZ R60, R184, R3 ;  /* 0x00000003b83c7221 */ /* 0x000fe80000010000 */
[C---:B------:R-:W-:Y:S08]  /*11940*/  HMMA.16816.F32 R40, R56.reuse, R68, R40 ;  /* 0x000000443828723c */ /* 0x040ff00000001828 */
[-C--:B------:R-:W-:Y:S08]  /*11950*/  HMMA.16816.F32 R44, R56, R70.reuse, R44 ;  /* 0x00000046382c723c */ /* 0x080ff0000000182c */
[C---:B------:R-:W-:Y:S07]  /*11960*/  HMMA.16816.F32 R48, R52.reuse, R70, R48 ;  /* 0x000000463430723c */ /* 0x040fee0000001830 */
[----:B------:R-:W-:Y:S01]  /*11970*/  MOV R70, R2 ;  /* 0x0000000200467202 */ /* 0x000fe20000000f00 */
[-C--:B---3--:R-:W-:Y:S08]  /*11980*/  HMMA.16816.F32 R116, R52, R72.reuse, R116 ;  /* 0x000000483474723c */ /* 0x088ff00000001874 */
[C---:B------:R-:W-:Y:S08]  /*11990*/  HMMA.16816.F32 R120, R56.reuse, R72, R120 ;  /* 0x000000483878723c */ /* 0x040ff00000001878 */
[-C--:B------:R-:W-:Y:S07]  /*119a0*/  HMMA.16816.F32 R124, R56, R74.reuse, R124 ;  /* 0x0000004a387c723c */ /* 0x080fee000000187c */
[----:B------:R-:W-:Y:S01]  /*119b0*/  FADD.FTZ R57, R194, R77 ;  /* 0x0000004dc2397221 */ /* 0x000fe20000010000 */
[----:B------:R-:W-:Y:S04]  /*119c0*/  HMMA.16816.F32 R128, R52, R74, R128 ;  /* 0x0000004a3480723c */ /* 0x000fe80000001880 */
[----:B------:R-:W-:Y:S01]  /*119d0*/  FADD.FTZ R56, R149, R76 ;  /* 0x0000004c95387221 */ /* 0x000fe20000010000 */
[----:B-1----:R-:W-:Y:S01]  /*119e0*/  F2FP.PACK_AB R58, R138, R66 ;  /* 0x000000428a3a723e */ /* 0x002fe200000000ff */
[----:B------:R-:W-:Y:S01]  /*119f0*/  FADD.FTZ R61, R195, R57 ;  /* 0x00000039c33d7221 */ /* 0x000fe20000010000 */
[----:B------:R-:W-:Y:S01]  /*11a00*/  F2FP.PACK_AB R52, R101, R100 ;  /* 0x000000646534723e */ /* 0x000fe200000000ff */
[----:B------:R-:W-:Y:S01]  /*11a10*/  FADD.FTZ R0, R187, R56 ;  /* 0x00000038bb007221 */ /* 0x000fe20000010000 */
[----:B------:R-:W-:Y:S01]  /*11a20*/  F2FP.PACK_AB R53, R103, R102 ;  /* 0x000000666735723e */ /* 0x000fe200000000ff */
[----:B------:R-:W1:Y:S02]  /*11a30*/  LDSM.16.MT88.4 R184, [R230+0x3000] ;  /* 0x00300000e6b8783b */ /* 0x000e640000004200 */
[----:B------:R-:W-:Y:S01]  /*11a40*/  FADD.FTZ R3, R197, R61 ;  /* 0x0000003dc5037221 */ /* 0x000fe20000010000 */
[----:B------:R-:W-:Y:S01]  /*11a50*/  F2FP.PACK_AB R54, R139, R87 ;  /* 0x000000578b36723e */ /* 0x000fe200000000ff */
[----:B------:R-:W-:Y:S01]  /*11a60*/  FADD.FTZ R0, R161, R0 ;  /* 0x00000000a1007221 */ /* 0x000fe20000010000 */
[----:B------:R-:W-:Y:S01]  /*11a70*/  F2FP.PACK_AB R55, R188, R86 ;  /* 0x00000056bc37723e */ /* 0x000fe200000000ff */
[----:B------:R-:W-:Y:S01]  /*11a80*/  FADD.FTZ R3, R196, R3 ;  /* 0x00000003c4037221 */ /* 0x000fe20000010000 */
[----:B------:R-:W-:Y:S01]  /*11a90*/  F2FP.PACK_AB R56, R84, R85 ;  /* 0x000000555438723e */ /* 0x000fe200000000ff */
[----:B------:R-:W-:Y:S01]  /*11aa0*/  FADD.FTZ R0, R217, R0 ;  /* 0x00000000d9007221 */ /* 0x000fe20000010000 */
[----:B------:R-:W-:Y:S02]  /*11ab0*/  F2FP.PACK_AB R57, R65, R79 ;  /* 0x0000004f4139723e */ /* 0x000fe400000000ff */
[----:B------:R-:W-:Y:S01]  /*11ac0*/  F2FP.PACK_AB R59, R63, R64 ;  /* 0x000000403f3b723e */ /* 0x000fe200000000ff */
[-C--:B------:R-:W-:Y:S07]  /*11ad0*/  HMMA.16816.F32 R140, R52, R152.reuse, R4 ;  /* 0x00000098348c723c */ /* 0x080fee0000001804 */
        /* <DEDUP_REMOVED lines=103> */
[----:B-1----:R-:W-:Y:S02]  /*12150*/  MOV R3, R136 ;  /* 0x0000008800037202 */ /* 0x002fe40000000f00 */
[----:B--2---:R-:W-:Y:S01]  /*12160*/  MOV R0, R137 ;  /* 0x0000008900007202 */ /* 0x004fe20000000f00 */
[----:B------:R-:W-:-:S05]  /*12170*/  @P0 BRA `(.L_x_2757) ;  /* 0xffffc00000000947 */ /* 0x000fca000383ffff */
.L_x_2756:
[----:B------:R-:W-:Y:S02]  /*12180*/  MOV R10, 0x1f ;  /* 0x0000001f000a7802 */ /* 0x000fe40000000f00 */
[----:B------:R-:W-:Y:S01]  /*12190*/  MOV R7, 0xffffffff ;  /* 0xffffffff00077802 */ /* 0x000fe20000000f00 */
[----:B------:R-:W-:Y:S05]  /*121a0*/  BRA.DIV ~URZ, `(.L_x_2758) ;  /* 0x000025527f007947 */ /* 0x000fea000b800000 */
[----:B------:R-:W2:Y:S04]  /*121b0*/  LDL R0, [R1+0x18] ;  /* 0x0000180001007983 */ /* 0x000ea80000100800 */
[----:B--2---:R1:W2:Y:S02]  /*121c0*/  SHFL.BFLY PT, R2, R0, 0x2, 0x1f ;  /* 0x0c401f0000027f89 */ /* 0x0042a400000e0000 */
.L_x_2788:
        /* <DEDUP_REMOVED lines=19> */
.L_x_2789:
        /* <DEDUP_REMOVED lines=102> */
.L_x_2725:
        /* <DEDUP_REMOVED lines=19> */
.L_x_2761:
[----:B---3--:R-:W-:Y:S05]  /*12a90*/  BSYNC B0 ;  /* 0x0000000000007941 */ /* 0x008fea0003800000 */
.L_x_2760:
        /* <DEDUP_REMOVED lines=14> */
[----:B-1----:R-:W-:Y:S05]  /*12b80*/  CALL.REL.NOINC `($__internal_43_$__cuda_sm70_shflsync_idx_p) ;  /* 0x00001ef000007944 */ /* 0x002fea0003c00000 */
.L_x_2764:
        /* <DEDUP_REMOVED lines=152> */
.L_x_2766:
[----:B----4-:R-:W-:Y:S05]  /*13510*/  BSYNC B0 ;  /* 0x0000000000007941 */ /* 0x010fea0003800000 */
.L_x_2765:
        /* <DEDUP_REMOVED lines=36> */
.L_x_2768:
[----:B------:R-:W-:Y:S05]  /*13760*/  BSYNC B0 ;  /* 0x0000000000007941 */ /* 0x000fea0003800000 */
.L_x_2767:
        /* <DEDUP_REMOVED lines=36> */
.L_x_2770:
[----:B------:R-:W-:Y:S05]  /*139b0*/  BSYNC B0 ;  /* 0x0000000000007941 */ /* 0x000fea0003800000 */
.L_x_2769:
        /* <DEDUP_REMOVED lines=37> */
.L_x_2763:
        /* <DEDUP_REMOVED lines=44> */
.L_x_2771:
[----:B------:R-:W-:Y:S05]  /*13ed0*/  BSYNC B1 ;  /* 0x0000000000017941 */ /* 0x000fea0003800000 */
.L_x_2762:
        /* <DEDUP_REMOVED lines=10> */
.L_x_2790:
[----:B------:R-:W5:Y:S01]  /*13f80*/  S2R R2, SR_TID.X ;  /* 0x0000000000027919 */ /* 0x000f620000002100 */
[----:B------:R-:W-:Y:S03]  /*13f90*/  WARPSYNC 0xffffffff ;  /* 0xffffffff00007948 */ /* 0x000fe60003800000 */
[----:B------:R-:W-:Y:S06]  /*13fa0*/  BAR.SYNC.DEFER_BLOCKING 0x4, 0x80 ;  /* 0x0102000000007b1d */ /* 0x000fec0000010000 */
[----:B---3--:R3:W-:Y:S01]  /*13fb0*/  STL [R1+0x6c], R0 ;  /* 0x00006c0001007387 */ /* 0x0087e20000100800 */
[----:B-----5:R-:W-:-:S13]  /*13fc0*/  LOP3.LUT P0, RZ, R2, 0x7f, RZ, 0xc0, !PT ;  /* 0x0000007f02ff7812 */ /* 0x020fda000780c0ff */
[----:B------:R3:W-:Y:S04]  /*13fd0*/  @!P0 STS [0xb100], R26 ;  /* 0x00b1001aff008388 */ /* 0x0007e80000000800 */
[----:B------:R-:W-:Y:S06]  /*13fe0*/  BAR.ARV 0x5, 0x80 ;  /* 0x0142000000007b1d */ /* 0x000fec0000002000 */
.L_x_2772:
[----:B--23--:R-:W2:Y:S02]  /*13ff0*/  LDL R0, [R1+0x6c] ;  /* 0x00006c0001007983 */ /* 0x00cea40000100800 */
[----:B--2---:R-:W-:-:S13]  /*14000*/  ISETP.GE.AND P0, PT, R0, c[0x0][0x538], PT ;  /* 0x00014e0000007a0c */ /* 0x004fda0003f06270 */
[----:B-1--4-:R-:W-:Y:S01]  /*14010*/  @P0 CALL.REL.NOINC `(.L_x_2774) ;  /* 0x0000001000000944 */ /* 0x012fe20003c00000 */
[----:B------:R-:W-:Y:S05]  /*14020*/  BRA `(.L_x_2775) ;  /* 0xfffec6f000007947 */ /* 0x000fea000383ffff */
.L_x_2774:
[----:B------:R-:W-:Y:S05]  /*14030*/  EXIT ;  /* 0x000000000000794d */ /* 0x000fea0003800000 */
.L_x_2726:
[----:B------:R-:W-:Y:S01]  /*14040*/  IMAD.MOV.U32 R10, RZ, RZ, R2 ;  /* 0x000000ffff0a7224 */ /* 0x000fe200078e0002 */
[----:B-1----:R-:W-:Y:S01]  /*14050*/  MOV R8, RZ ;  /* 0x000000ff00087202 */ /* 0x002fe20000000f00 */
[----:B------:R-:W-:Y:S01]  /*14060*/  IMAD.MOV.U32 R7, RZ, RZ, 0x181f ;  /* 0x0000181fff077424 */ /* 0x000fe200078e00ff */
[----:B------:R-:W-:Y:S02]  /*14070*/  MOV R9, 0x14090 ;  /* 0x0001409000097802 */ /* 0x000fe40000000f00 */
[----:B------:R-:W-:Y:S05]  /*14080*/  CALL.REL.NOINC `($__internal_43_$__cuda_sm70_shflsync_idx_p) ;  /* 0x000009f000007944 */ /* 0x000fea0003c00000 */
[----:B------:R-:W-:Y:S01]  /*14090*/  MOV R5, R7 ;  /* 0x0000000700057202 */ /* 0x000fe20000000f00 */
[----:B------:R-:W-:Y:S05]  /*140a0*/  BRA `(.L_x_2776) ;  /* 0xfffed4d000007947 */ /* 0x000fea000383ffff */
.L_x_2727:
[----:B------:R-:W-:Y:S01]  /*140b0*/  IMAD.MOV.U32 R10, RZ, RZ, R3 ;  /* 0x000000ffff0a7224 */ /* 0x000fe200078e0003 */
[----:B-1----:R-:W-:Y:S01]  /*140c0*/  MOV R8, RZ ;  /* 0x000000ff00087202 */ /* 0x002fe20000000f00 */
[----:B------:R-:W-:Y:S01]  /*140d0*/  IMAD.MOV.U32 R7, RZ, RZ, 0x181f ;  /* 0x0000181fff077424 */ /* 0x000fe200078e00ff */
[----:B------:R-:W-:Y:S02]  /*140e0*/  MOV R9, 0x14100 ;  /* 0x0001410000097802 */ /* 0x000fe40000000f00 */
[----:B--23--:R-:W-:Y:S05]  /*140f0*/  CALL.REL.NOINC `($__internal_43_$__cuda_sm70_shflsync_idx_p) ;  /* 0x0000098000007944 */ /* 0x00cfea0003c00000 */
[----:B------:R-:W-:Y:S01]  /*14100*/  MOV R4, R7 ;  /* 0x0000000700047202 */ /* 0x000fe20000000f00 */
[----:B------:R-:W-:Y:S05]  /*14110*/  BRA `(.L_x_2777) ;  /* 0xfffed48000007947 */ /* 0x000fea000383ffff */
.L_x_2730:
[----:B------:R-:W-:Y:S01]  /*14120*/  IMAD.MOV.U32 R10, RZ, RZ, R2 ;  /* 0x000000ffff0a7224 */ /* 0x000fe200078e0002 */
[----:B------:R-:W-:Y:S01]  /*14130*/  MOV R8, 0x1 ;  /* 0x0000000100087802 */ /* 0x000fe20000000f00 */
[----:B------:R-:W-:Y:S01]  /*14140*/  IMAD.MOV.U32 R7, RZ, RZ, 0x181f ;  /* 0x0000181fff077424 */ /* 0x000fe200078e00ff */
[----:B------:R-:W-:-:S02]  /*14150*/  MOV R9, 0x14170 ;  /* 0x0001417000097802 */ /* 0x000fc40000000f00 */
[----:B-1234-:R-:W-:Y:S05]  /*14160*/  CALL.REL.NOINC `($__internal_43_$__cuda_sm70_shflsync_idx_p) ;  /* 0x0000091000007944 */ /* 0x01efea0003c00000 */
[----:B------:R-:W-:Y:S01]  /*14170*/  IMAD.MOV.U32 R6, RZ, RZ, R7 ;  /* 0x000000ffff067224 */ /* 0x000fe200078e0007 */
[----:B------:R-:W-:Y:S01]  /*14180*/  MOV R8, 0x1 ;  /* 0x0000000100087802 */ /* 0x000fe20000000f00 */
[----:B------:R-:W-:Y:S01]  /*14190*/  IMAD.MOV.U32 R10, RZ, RZ, R3 ;  /* 0x000000ffff0a7224 */ /* 0x000fe200078e0003 */
[----:B------:R-:W-:-:S02]  /*141a0*/  MOV R7, 0x181f ;  /* 0x0000181f00077802 */ /* 0x000fc40000000f00 */
[----:B------:R-:W-:Y:S02]  /*141b0*/  MOV R9, 0x141d0 ;  /* 0x000141d000097802 */ /* 0x000fe40000000f00 */
[----:B------:R-:W-:Y:S05]  /*141c0*/  CALL.REL.NOINC `($__internal_43_$__cuda_sm70_shflsync_idx_p) ;  /* 0x000008b000007944 */ /* 0x000fea0003c00000 */
[----:B------:R-:W-:Y:S01]  /*141d0*/  MOV R4, R7 ;  /* 0x0000000700047202 */ /* 0x000fe20000000f00 */
[----:B------:R-:W-:Y:S05]  /*141e0*/  BRA `(.L_x_2778) ;  /* 0xfffed4b000007947 */ /* 0x000fea000383ffff */
.L_x_2733:
[----:B------:R-:W-:Y:S01]  /*141f0*/  IMAD.MOV.U32 R10, RZ, RZ, R2 ;  /* 0x000000ffff0a7224 */ /* 0x000fe200078e0002 */
[----:B------:R-:W-:Y:S01]  /*14200*/  MOV R8, 0x2 ;  /* 0x0000000200087802 */ /* 0x000fe20000000f00 */
[----:B------:R-:W-:Y:S01]  /*14210*/  IMAD.MOV.U32 R7, RZ, RZ, 0x181f ;  /* 0x0000181fff077424 */ /* 0x000fe200078e00ff */
[----:B------:R-:W-:Y:S02]  /*14220*/  MOV R9, 0x14240 ;  /* 0x0001424000097802 */ /* 0x000fe40000000f00 */
[----:B-123--:R-:W-:Y:S05]  /*14230*/  CALL.REL.NOINC `($__internal_43_$__cuda_sm70_shflsync_idx_p) ;  /* 0x0000084000007944 */ /* 0x00efea0003c00000 */
[----:B------:R-:W-:Y:S01]  /*14240*/  MOV R6, R7 ;  /* 0x0000000700067202 */ /* 0x000fe20000000f00 */
[----:B------:R-:W-:Y:S05]  /*14250*/  BRA `(.L_x_2779) ;  /* 0xfffed52000007947 */ /* 0x000fea000383ffff */
.L_x_2734:
[----:B------:R-:W-:Y:S01]  /*14260*/  IMAD.MOV.U32 R10, RZ, RZ, R3 ;  /* 0x000000ffff0a7224 */ /* 0x000fe200078e0003 */
[----:B------:R-:W-:Y:S01]  /*14270*/  MOV R8, 0x2 ;  /* 0x0000000200087802 */ /* 0x000fe20000000f00 */
[----:B------:R-:W-:Y:S01]  /*14280*/  IMAD.MOV.U32 R7, RZ, RZ, 0x181f ;  /* 0x0000181fff077424 */ /* 0x000fe200078e00ff */
[----:B------:R-:W-:Y:S02]  /*14290*/  MOV R9, 0x142b0 ;  /* 0x000142b000097802 */ /* 0x000fe40000000f00 */
[----:B-1234-:R-:W-:Y:S05]  /*142a0*/  CALL.REL.NOINC `($__internal_43_$__cuda_sm70_shflsync_idx_p) ;  /* 0x000007d000007944 */ /* 0x01efea0003c00000 */
[----:B------:R-:W-:Y:S01]  /*142b0*/  MOV R4, R7 ;  /* 0x0000000700047202 */ /* 0x000fe20000000f00 */
[----:B------:R-:W-:Y:S05]  /*142c0*/  BRA `(.L_x_2780) ;  /* 0xfffed4d000007947 */ /* 0x000fea000383ffff */
.L_x_2737:
        /* <DEDUP_REMOVED lines=13> */
.L_x_2740:
[----:B------:R-:W-:Y:S01]  /*143a0*/  IMAD.MOV.U32 R10, RZ, RZ, R2 ;  /* 0x000000ffff0a7224 */ /* 0x000fe200078e0002 */
[----:B------:R-:W-:Y:S01]  /*143b0*/  MOV R8, 0x4 ;  /* 0x0000000400087802 */ /* 0x000fe20000000f00 */
[----:B------:R-:W-:Y:S01]  /*143c0*/  IMAD.MOV.U32 R7, RZ, RZ, 0x181f ;  /* 0x0000181fff077424 */ /* 0x000fe200078e00ff */
[----:B------:R-:W-:Y:S02]  /*143d0*/  MOV R9, 0x143f0 ;  /* 0x000143f000097802 */ /* 0x000fe40000000f00 */
[----:B-1234-:R-:W-:Y:S05]  /*143e0*/  CALL.REL.NOINC `($__internal_43_$__cuda_sm70_shflsync_idx_p) ;  /* 0x0000069000007944 */ /* 0x01efea0003c00000 */
[----:B------:R-:W-:Y:S01]  /*143f0*/  MOV R6, R7 ;  /* 0x0000000700067202 */ /* 0x000fe20000000f00 */
[----:B------:R-:W-:Y:S05]  /*14400*/  BRA `(.L_x_2782) ;  /* 0xfffed56000007947 */ /* 0x000fea000383ffff */
.L_x_2741:
[----:B------:R-:W-:Y:S01]  /*14410*/  IMAD.MOV.U32 R10, RZ, RZ, R3 ;  /* 0x000000ffff0a7224 */ /* 0x000fe200078e0003 */
[----:B------:R-:W-:Y:S01]  /*14420*/  MOV R8, 0x4 ;  /* 0x0000000400087802 */ /* 0x000fe20000000f00 */
[----:B------:R-:W-:Y:S01]  /*14430*/  IMAD.MOV.U32 R7, RZ, RZ, 0x181f ;  /* 0x0000181fff077424 */ /* 0x000fe200078e00ff */
[----:B------:R-:W-:Y:S02]  /*14440*/  MOV R9, 0x14460 ;  /* 0x0001446000097802 */ /* 0x000fe40000000f00 */
[----:B-1234-:R-:W-:Y:S05]  /*14450*/  CALL.REL.NOINC `($__internal_43_$__cuda_sm70_shflsync_idx_p) ;  /* 0x0000062000007944 */ /* 0x01efea0003c00000 */
[----:B------:R-:W-:Y:S01]  /*14460*/  MOV R4, R7 ;  /* 0x0000000700047202 */ /* 0x000fe20000000f00 */
[----:B------:R-:W-:Y:S05]  /*14470*/  BRA `(.L_x_2783) ;  /* 0xfffed51000007947 */ /* 0x000fea000383ffff */
.L_x_2744:
        /* <DEDUP_REMOVED lines=13> */
.L_x_2747:
[----:B------:R-:W-:Y:S01]  /*14550*/  IMAD.MOV.U32 R10, RZ, RZ, R2 ;  /* 0x000000ffff0a7224 */ /* 0x000fe200078e0002 */
[----:B------:R-:W-:Y:S01]  /*14560*/  MOV R8, 0x6 ;  /* 0x0000000600087802 */ /* 0x000fe20000000f00 */
[----:B------:R-:W-:Y:S01]  /*14570*/  IMAD.MOV.U32 R7, RZ, RZ, 0x181f ;  /* 0x0000181fff077424 */ /* 0x000fe200078e00ff */
[----:B------:R-:W-:Y:S02]  /*14580*/  MOV R9, 0x145a0 ;  /* 0x000145a000097802 */ /* 0x000fe40000000f00 */
[----:B-1234-:R-:W-:Y:S05]  /*14590*/  CALL.REL.NOINC `($__internal_43_$__cuda_sm70_shflsync_idx_p) ;  /* 0x000004e000007944 */ /* 0x01efea0003c00000 */
[----:B------:R-:W-:Y:S01]  /*145a0*/  MOV R6, R7 ;  /* 0x0000000700067202 */ /* 0x000fe20000000f00 */
[----:B------:R-:W-:Y:S05]  /*145b0*/  BRA `(.L_x_2785) ;  /* 0xfffed5a000007947 */ /* 0x000fea000383ffff */
.L_x_2748:
[----:B------:R-:W-:Y:S01]  /*145c0*/  IMAD.MOV.U32 R10, RZ, RZ, R3 ;  /* 0x000000ffff0a7224 */ /* 0x000fe200078e0003 */
[----:B------:R-:W-:Y:S01]  /*145d0*/  MOV R8, 0x6 ;  /* 0x0000000600087802 */ /* 0x000fe20000000f00 */
[----:B------:R-:W-:Y:S01]  /*145e0*/  IMAD.MOV.U32 R7, RZ, RZ, 0x181f ;  /* 0x0000181fff077424 */ /* 0x000fe200078e00ff */
[----:B------:R-:W-:Y:S02]  /*145f0*/  MOV R9, 0x14610 ;  /* 0x0001461000097802 */ /* 0x000fe40000000f00 */
[----:B-1234-:R-:W-:Y:S05]  /*14600*/  CALL.REL.NOINC `($__internal_43_$__cuda_sm70_shflsync_idx_p) ;  /* 0x0000047000007944 */ /* 0x01efea0003c00000 */
[----:B------:R-:W-:Y:S01]  /*14610*/  MOV R4, R7 ;  /* 0x0000000700047202 */ /* 0x000fe20000000f00 */
[----:B------:R-:W-:Y:S05]  /*14620*/  BRA `(.L_x_2786) ;  /* 0xfffed55000007947 */ /* 0x000fea000383ffff */
.L_x_2751:
        /* <DEDUP_REMOVED lines=13> */
.L_x_2758:
[----:B------:R1:W5:Y:S01]  /*14700*/  LDL R0, [R1+0x18] ;  /* 0x0000180001007983 */ /* 0x0003620000100800 */
[----:B------:R-:W-:Y:S02]  /*14710*/  MOV R3, 0x2 ;  /* 0x0000000200037802 */ /* 0x000fe40000000f00 */
[----:B------:R-:W-:Y:S02]  /*14720*/  MOV R8, 0x14740 ;  /* 0x0001474000087802 */ /* 0x000fe40000000f00 */
[----:B-1---5:R-:W-:Y:S05]  /*14730*/  CALL.REL.NOINC `($__internal_42_$__cuda_sm70_shflsync_bfly_p) ;  /* 0x0000030000007944 */ /* 0x022fea0003c00000 */
[----:B--2---:R-:W-:Y:S01]  /*14740*/  MOV R2, R3 ;  /* 0x0000000300027202 */ /* 0x004fe20000000f00 */
[----:B-1----:R-:W-:Y:S05]  /*14750*/  BRA `(.L_x_2788) ;  /* 0xffffda7000007947 */ /* 0x002fea000383ffff */
.L_x_2759:
[----:B------:R-:W-:Y:S01]  /*14760*/  IMAD.MOV.U32 R0, RZ, RZ, R2 ;  /* 0x000000ffff007224 */ /* 0x000fe200078e0002 */
[----:B------:R-:W-:Y:S02]  /*14770*/  MOV R3, 0x1 ;  /* 0x0000000100037802 */ /* 0x000fe40000000f00 */
[----:B------:R-:W-:Y:S02]  /*14780*/  MOV R8, 0x147a0 ;  /* 0x000147a000087802 */ /* 0x000fe40000000f00 */
[----:B-----5:R-:W-:Y:S05]  /*14790*/  CALL.REL.NOINC `($__internal_42_$__cuda_sm70_shflsync_bfly_p) ;  /* 0x000002a000007944 */ /* 0x020fea0003c00000 */
[----:B-1----:R1:W5:Y:S01]  /*147a0*/  LDL R0, [R1+0x1c] ;  /* 0x00001c0001007983 */ /* 0x0023620000100800 */
[----:B--2---:R-:W-:Y:S01]  /*147b0*/  FADD.FTZ R2, R2, R3 ;  /* 0x0000000302027221 */ /* 0x004fe20000010000 */
[----:B------:R-:W-:-:S02]  /*147c0*/  MOV R3, 0x2 ;  /* 0x0000000200037802 */ /* 0x000fc40000000f00 */
[----:B------:R-:W-:Y:S02]  /*147d0*/  MOV R8, 0x147f0 ;  /* 0x000147f000087802 */ /* 0x000fe40000000f00 */
[----:B-1---5:R-:W-:Y:S05]  /*147e0*/  CALL.REL.NOINC `($__internal_42_$__cuda_sm70_shflsync_bfly_p) ;  /* 0x0000025000007944 */ /* 0x022fea0003c00000 */
[----:B-1----:R-:W3:Y:S01]  /*147f0*/  LDL.LU R0, [R1+0x1c] ;  /* 0x00001c0001007983 */ /* 0x002ee20000300800 */
[----:B------:R-:W-:Y:S01]  /*14800*/  MOV R8, 0x14850 ;  /* 0x0001485000087802 */ /* 0x000fe20000000f00 */
[----:B--23--:R-:W-:Y:S01]  /*14810*/  FADD.FTZ R4, R0, R3 ;  /* 0x0000000300047221 */ /* 0x00cfe20000010000 */
[----:B------:R-:W-:-:S04]  /*14820*/  MOV R3, 0x1 ;  /* 0x0000000100037802 */ /* 0x000fc80000000f00 */
[----:B------:R-:W-:Y:S02]  /*14830*/  MOV R0, R4 ;  /* 0x0000000400007202 */ /* 0x000fe40000000f00 */
[----:B------:R-:W-:Y:S05]  /*14840*/  CALL.REL.NOINC `($__internal_42_$__cuda_sm70_shflsync_bfly_p) ;  /* 0x000001f000007944 */ /* 0x000fea0003c00000 */
[----:B-1----:R1:W5:Y:S01]  /*14850*/  LDL R0, [R1+0x24] ;  /* 0x0000240001007983 */ /* 0x0023620000100800 */
[----:B--2---:R-:W-:Y:S01]  /*14860*/  FADD.FTZ R4, R4, R3 ;  /* 0x0000000304047221 */ /* 0x004fe20000010000 */
[----:B------:R-:W-:Y:S02]  /*14870*/  MOV R3, 0x2 ;  /* 0x0000000200037802 */ /* 0x000fe40000000f00 */
        /* <DEDUP_REMOVED lines=19> */
[----:B--2---:R-:W-:Y:S01]  /*149b0*/  MOV R8, R3 ;  /* 0x0000000300087202 */ /* 0x004fe20000000f00 */
[----:B-1----:R-:W-:Y:S05]  /*149c0*/  BRA `(.L_x_2789) ;  /* 0xffffd93000007947 */ /* 0x002fea000383ffff */
.L_x_2773:
[----:B------:R-:W-:Y:S01]  /*149d0*/  IMAD.MOV.U32 R10, RZ, RZ, R26 ;  /* 0x000000ffff0a7224 */ /* 0x000fe200078e001a */
[----:B-1----:R-:W-:Y:S01]  /*149e0*/  MOV R8, RZ ;  /* 0x000000ff00087202 */ /* 0x002fe20000000f00 */
[----:B------:R-:W-:Y:S01]  /*149f0*/  IMAD.MOV.U32 R7, RZ, RZ, 0x1f ;  /* 0x0000001fff077424 */ /* 0x000fe200078e00ff */
[----:B----4-:R-:W-:Y:S02]  /*14a00*/  MOV R9, 0x14a20 ;  /* 0x00014a2000097802 */ /* 0x010fe40000000f00 */
[----:B--23--:R-:W-:Y:S05]  /*14a10*/  CALL.REL.NOINC `($__internal_43_$__cuda_sm70_shflsync_idx_p) ;  /* 0x0000006000007944 */ /* 0x00cfea0003c00000 */
[----:B------:R-:W-:Y:S01]  /*14a20*/  MOV R0, R7 ;  /* 0x0000000700007202 */ /* 0x000fe20000000f00 */
[----:B------:R-:W-:Y:S05]  /*14a30*/  BRA `(.L_x_2790) ;  /* 0xfffff54000007947 */ /* 0x000fea000383ffff */
        .weak           $__internal_42_$__cuda_sm70_shflsync_bfly_p
        .type           $__internal_42_$__cuda_sm70_shflsync_bfly_p,@function
        .size           $__internal_42_$__cuda_sm70_shflsync_bfly_p,($__internal_43_$__cuda_sm70_shflsync_idx_p - $__internal_42_$__cuda_sm70_shflsync_bfly_p)
$__internal_42_$__cuda_sm70_shflsync_bfly_p:
[----:B------:R-:W-:Y:S01]  /*14a40*/  MOV R9, 0x0 ;  /* 0x0000000000097802 */ /* 0x000fe20000000f00 */
[----:B------:R-:W-:Y:S04]  /*14a50*/  WARPSYNC R7 ;  /* 0x0000000700007348 */ /* 0x000fe80003800000 */
[----:B------:R1:W2:Y:S01]  /*14a60*/  SHFL.BFLY PT, R3, R0, R3, R10 ;  /* 0x0c00000300037389 */ /* 0x0002a200000e000a */
[----:B------:R-:W-:Y:S05]  /*14a70*/  RET.REL.NODEC R8 `(_ZN7cutlass13device_kernelIN5flash19enable_sm80_to_sm89INS1_16FlashAttnFwdSm80INS1_25CollectiveMainloopFwdSm80ILi4ELi1ELb0EN4cute5tupleIJNS5_1CILi128EEENS7_ILi112EEENS7_ILi64EEEEEELi64ENS_6half_tEfNS_4arch4Sm80ELb1ELb0ELb0ELb0ELb0ELb0ELb1ELb1EEENS1_21CollectiveEpilogueFwdINS6_IJS8_SA_S9_EEENS6_IJNS7_ILi1EEESI_SI_EEESC_SE_Li128ELb0ELb1ELb1ELb0EEENS1_30DynamicPersistentTileSchedulerILi128ELi128ELb1ELb1ELb0EEEEEEEEEvNT_6ParamsE) ;  /* 0xfffeb58008007950 */ /* 0x000fea0003c3ffff */
        .weak           $__internal_43_$__cuda_sm70_shflsync_idx_p
        .type           $__internal_43_$__cuda_sm70_shflsync_idx_p,@function
        .size           $__internal_43_$__cuda_sm70_shflsync_idx_p,(.L_x_3285 - $__internal_43_$__cuda_sm70_shflsync_idx_p)
$__internal_43_$__cuda_sm70_shflsync_idx_p:
[----:B------:R-:W-:-:S04]  /*14a80*/  MOV R12, 0xffffffff ;  /* 0xffffffff000c7802 */ /* 0x000fc80000000f00 */
[----:B------:R-:W-:Y:S04]  /*14a90*/  WARPSYNC R12 ;  /* 0x0000000c00007348 */ /* 0x000fe80003800000 */
[----:B------:R1:W2:Y:S02]  /*14aa0*/  SHFL.IDX PT, R7, R10, R8, R7 ;  /* 0x000000080a077389 */ /* 0x0002a400000e0007 */
[----:B-1----:R-:W-:Y:S02]  /*14ab0*/  MOV R8, R9 ;  /* 0x0000000900087202 */ /* 0x002fe40000000f00 */
[----:B------:R-:W-:-:S04]  /*14ac0*/  MOV R9, 0x0 ;  /* 0x0000000000097802 */ /* 0x000fc80000000f00 */
[----:B--2---:R-:W-:Y:S05]  /*14ad0*/  RET.REL.NODEC R8 `(_ZN7cutlass13device_kernelIN5flash19enable_sm80_to_sm89INS1_16FlashAttnFwdSm80INS1_25CollectiveMainloopFwdSm80ILi4ELi1ELb0EN4cute5tupleIJNS5_1CILi128EEENS7_ILi112EEENS7_ILi64EEEEEELi64ENS_6half_tEfNS_4arch4Sm80ELb1ELb0ELb0ELb0ELb0ELb0ELb1ELb1EEENS1_21CollectiveEpilogueFwdINS6_IJS8_SA_S9_EEENS6_IJNS7_ILi1EEESI_SI_EEESC_SE_Li128ELb0ELb1ELb1ELb0EEENS1_30DynamicPersistentTileSchedulerILi128ELi128ELb1ELb1ELb0EEEEEEEEEvNT_6ParamsE) ;  /* 0xfffeb52008007950 */ /* 0x004fea0003c3ffff */
.L_x_2791:
        /* <DEDUP_REMOVED lines=10> */
.L_x_3285:


//--------------------- .text._ZN7cutlass13device_kernelIN5flash19enable_sm80_to_sm89INS1_16FlashAttnFwdSm80INS1_25CollectiveMainloopFwdSm80ILi4ELi1ELb0EN4cute5tupleIJNS5_1CILi128EEENS7_ILi80EEENS7_ILi64EEEEEELi64ENS_6half_tEfNS_4arch4Sm80ELb1ELb0ELb0ELb1ELb0ELb0ELb1ELb1EEENS1_21CollectiveEpilogueFwdINS6_IJS8_SA_S9_EEENS6_IJNS7_ILi1EEESI_SI_EEESC_SE_Li128ELb1ELb1ELb1ELb0EEENS1_36VarlenDynamicPersistentTileSchedulerILi128ELi80ELi128ELi128ELb1ELb1ELb0ELb1ELb1ELb1EEEEEEEEEvNT_6ParamsE --------------------------
	.section	.text._ZN7cutlass13device_kernelIN5flash19enable_sm80_to_sm89INS1_16FlashAttnFwdSm80INS1_25CollectiveMainloopFwdSm80ILi4ELi1ELb0EN4cute5tupleIJNS5_1CILi128EEENS7_ILi80EEENS7_ILi64EEEEEELi64ENS_6half_tEfNS_4arch4Sm80ELb1ELb0ELb0ELb1ELb0ELb0ELb1ELb1EEENS1_21CollectiveEpilogueFwdINS6_IJS8_SA_S9_EEENS6_IJNS7_ILi1EEESI_SI_EEESC_SE_Li128ELb1ELb1ELb1ELb0EEENS1_36VarlenDynamicPersistentTileSchedulerILi128ELi80ELi128ELi128ELb1ELb1ELb0ELb1ELb1ELb1EEEEEEEEEvNT_6ParamsE,"ax",@progbits
	.sectioninfo	@"SHI_REGISTERS=255"
	.align	128
.text._ZN7cutlass13device_kernelIN5flash19enable_sm80_to_sm89INS1_16FlashAttnFwdSm80INS1_25CollectiveMainloopFwdSm80ILi4ELi1ELb0EN4cute5tupleIJNS5_1CILi128EEENS7_ILi80EEENS7_ILi64EEEEEELi64ENS_6half_tEfNS_4arch4Sm80ELb1ELb0ELb0ELb1ELb0ELb0ELb1ELb1EEENS1_21CollectiveEpilogueFwdINS6_IJS8_SA_S9_EEENS6_IJNS7_ILi1EEESI_SI_EEESC_SE_Li128ELb1ELb1ELb1ELb0EEENS1_36VarlenDynamicPersistentTileSchedulerILi128ELi80ELi128ELi128ELb1ELb1ELb0ELb1ELb1ELb1EEEEEEEEEvNT_6ParamsE:
        .type           _ZN7cutlass13device_kernelIN5flash19enable_sm80_to_sm89INS1_16FlashAttnFwdSm80INS1_25CollectiveMainloopFwdSm80ILi4ELi1ELb0EN4cute5tupleIJNS5_1CILi128EEENS7_ILi80EEENS7_ILi64EEEEEELi64ENS_6half_tEfNS_4arch4Sm80ELb1ELb0ELb0ELb1ELb0ELb0ELb1ELb1EEENS1_21CollectiveEpilogueFwdINS6_IJS8_SA_S9_EEENS6_IJNS7_ILi1EEESI_SI_EEESC_SE_Li128ELb1ELb1ELb1ELb0EEENS1_36VarlenDynamicPersistentTileSchedulerILi128ELi80ELi128ELi128ELb1ELb1ELb0ELb1ELb1ELb1EEEEEEEEEvNT_6ParamsE,@function
        .size           _ZN7cutlass13device_kernelIN5flash19enable_sm80_to_sm89INS1_16FlashAttnFwdSm80INS1_25CollectiveMainloopFwdSm80ILi4ELi1ELb0EN4cute5tupleIJNS5_1CILi128EEENS7_ILi80EEENS7_ILi64EEEEEELi64ENS_6half_tEfNS_4arch4Sm80ELb1ELb0ELb0ELb1ELb0ELb0ELb1ELb1EEENS1_21CollectiveEpilogueFwdINS6_IJS8_SA_S9_EEENS6_IJNS7_ILi1EEESI_SI_EEESC_SE_Li128ELb1ELb1ELb1ELb0EEENS1_36VarlenDynamicPersistentTileSchedulerILi128ELi80ELi128ELi128ELb1ELb1ELb0ELb1ELb1ELb1EEEEEEEEEvNT_6ParamsE,(.L_x_3288 - _ZN7cutlass13device_kernelIN5flash19enable_sm80_to_sm89INS1_16FlashAttnFwdSm80INS1_25CollectiveMainloopFwdSm80ILi4ELi1ELb0EN4cute5tupleIJNS5_1CILi128EEENS7_ILi80EEENS7_ILi64EEEEEELi64ENS_6half_tEfNS_4arch4Sm80ELb1ELb0ELb0ELb1ELb0ELb0ELb1ELb1EEENS1_21CollectiveEpilogueFwdINS6_IJS8_SA_S9_EEENS6_IJNS7_ILi1EEESI_SI_EEESC_SE_Li128ELb1ELb1ELb1ELb0EEENS1_36VarlenDynamicPersistentTileSchedulerILi128ELi80ELi128ELi128ELb1ELb1ELb0ELb1ELb1ELb1EEEEEEEEEvNT_6ParamsE)
        .other          _ZN7cutlass13device_kernelIN5flash19enable_sm80_to_sm89INS1_16FlashAttnFwdSm80INS1_25CollectiveMainloopFwdSm80ILi4ELi1ELb0EN4cute5tupleIJNS5_1CILi128EEENS7_ILi80EEENS7_ILi64EEEEEELi64ENS_6half_tEfNS_4arch4Sm80ELb1ELb0ELb0ELb1ELb0ELb0ELb1ELb1EEENS1_21CollectiveEpilogueFwdINS6_IJS8_SA_S9_EEENS6_IJNS7_ILi1EEESI_SI_EEESC_SE_Li128ELb1ELb1ELb1ELb0EEENS1_36VarlenDynamicPersistentTileSchedulerILi128ELi80ELi128ELi128ELb1ELb1ELb0ELb1ELb1ELb1EEEEEEEEEvNT_6ParamsE,@"STO_CUDA_ENTRY STV_DEFAULT"
_ZN7cutlass13device_kernelIN5flash19enable_sm80_to_sm89INS1_16FlashAttnFwdSm80INS1_25CollectiveMainloopFwdSm80ILi4ELi1ELb0EN4cute5tupleIJNS5_1CILi128EEENS7_ILi80EEENS7_ILi64EEEEEELi64ENS_6half_tEfNS_4arch4Sm80ELb1ELb0ELb0ELb1ELb0ELb0ELb1ELb1EEENS1_21CollectiveEpilogueFwdINS6_IJS8_SA_S9_EEENS6_IJNS7_ILi1EEESI_SI_EEESC_SE_Li128ELb1ELb1ELb1ELb0EEENS1_36VarlenDynamicPersistentTileSchedulerILi128ELi80ELi128ELi128ELb1ELb1ELb0ELb1ELb1ELb1EEEEEEEEEvNT_6ParamsE:
        /* <DEDUP_REMOVED lines=55> */
.L_x_2797:
        /* <DEDUP_REMOVED lines=17> */
.L_x_2915:
        /* <DEDUP_REMOVED lines=16> */
.L_x_2916:
[----:B--2---:R-:W-:-:S05]  /*0580*/  IMAD R0, R0, c[0x0][0x538], RZ ;  /* 0x00014e0000007a24 */ /* 0x004fca00078e02ff */
[----:B------:R-:W-:-:S04]  /*0590*/  IADD3 R6, R0, R6, RZ ;  /* 0x0000000600067210 */ /* 0x000fc80007ffe0ff */
[----:B------:R-:W-:-:S13]  /*05a0*/  ISETP.GT.AND P0, PT, R6, UR4, PT ;  /* 0x0000000406007c0c */ /* 0x000fda000bf04270 */
[----:B-1----:R-:W-:Y:S05]  /*05b0*/  @!P0 BRA `(.L_x_2797) ;  /* 0xfffffdb000008947 */ /* 0x002fea000383ffff */
.L_x_2793:
[----:B------:R-:W-:-:S05]  /*05c0*/  IADD3 R12, -R0, R6, RZ ;  /* 0x00000006000c7210 */ /* 0x000fca0007ffe1ff */
[----:B------:R-:W-:-:S05]  /*05d0*/  IMAD R0, R4, c[0x0][0x538], R12 ;  /* 0x00014e0004007a24 */ /* 0x000fca00078e020c */
[----:B------:R-:W-:Y:S01]  /*05e0*/  ISETP.GT.AND P0, PT, R0, UR4, PT ;  /* 0x0000000400007c0c */ /* 0x000fe2000bf04270 */
[----:B------:R-:W-:-:S12]  /*05f0*/  BRA.DIV ~URZ, `(.L_x_2798) ;  /* 0x00011b627f007947 */ /* 0x000fd8000b800000 */
[----:B------:R-:W-:-:S04]  /*0600*/  VOTE.ANY R11, PT, !P0 ;  /* 0x00000000000b7806 */ /* 0x000fc800040e0100 */
.L_x_2917:
[----:B------:R-:W1:Y:S02]  /*0610*/  POPC R0, R11 ;  /* 0x0000000b00007309 */ /* 0x000e640000000000 */
[----:B-1----:R-:W-:-:S05]  /*0620*/  IADD3 R2, R0, R7, RZ ;  /* 0x0000000700027210 */ /* 0x002fca0007ffe0ff */
[----:B------:R1:W-:Y:S01]  /*0630*/  STL [R1+0x54], R2 ;  /* 0x0000540201007387 */ /* 0x0003e20000100800 */
[----:B------:R-:W-:Y:S05]  /*0640*/  BRA.DIV ~URZ, `(.L_x_2799) ;  /* 0x00011b627f007947 */ /* 0x000fea000b800000 */
[----:B------:R2:W3:Y:S01]  /*0650*/  SHFL.IDX PT, R13, R10, R0, 0x1f ;  /* 0x00001f000a0d7589 */ /* 0x0004e200000e0000 */
[----:B------:R-:W-:-:S03]  /*0660*/  MOV R6, RZ ;  /* 0x000000ff00067202 */ /* 0x000fc60000000f00 */
[----:B------:R2:W4:Y:S04]  /*0670*/  SHFL.IDX PT, R10, R8, R0, 0x1f ;  /* 0x00001f00080a7589 */ /* 0x00052800000e0000 */
.L_x_2918:
[----:B------:R-:W-:Y:S01]  /*0680*/  ISETP.NE.AND P0, PT, R11, RZ, PT ;  /* 0x000000ff0b00720c */ /* 0x000fe20003f05270 */
[----:B------:R-:W-:-:S12]  /*0690*/  BSSY B0, `(.L_x_2800) ;  /* 0x0000005000007945 */ /* 0x000fd80003800000 */
[----:B------:R-:W-:Y:S05]  /*06a0*/  @!P0 BRA `(.L_x_2801) ;  /* 0x0000003000008947 */ /* 0x000fea0003800000 */
[----:B------:R-:W-:Y:S01]  /*06b0*/  IADD3 R5, R0, -0x1, RZ ;  /* 0xffffffff00057810 */ /* 0x000fe20007ffe0ff */
[----:B------:R-:W-:Y:S05]  /*06c0*/  BRA.DIV ~URZ, `(.L_x_2802) ;  /* 0x00011bc27f007947 */ /* 0x000fea000b800000 */
[----:B------:R1:W2:Y:S02]  /*06d0*/  SHFL.IDX PT, R6, R4, R5, 0x1f ;  /* 0x00001f0504067589 */ /* 0x0002a400000e0000 */
.L_x_2801:
[----:B------:R-:W-:Y:S05]  /*06e0*/  BSYNC B0 ;  /* 0x0000000000007941 */ /* 0x000fea0003800000 */
.L_x_2800:
        /* <DEDUP_REMOVED lines=69> */
.L_x_2804:
        /* <DEDUP_REMOVED lines=46> */
[----:B------:R-:W-:Y:S02]  /*0e20*/  IMAD.MOV.U32 R7, RZ, RZ, R0 ;  /* 0x000000ffff077224 */ /* 0x000fe400078e0000 */
[----:B------:R-:W-:Y:S01]  /*0e30*/  IMAD.MOV.U32 R2, RZ, RZ, RZ ;  /* 0x000000ffff027224 */ /* 0x000fe200078e00ff */
[----:B------:R-:W-:Y:S01]  /*0e40*/  IABS R0, R8 ;  /* 0x0000000800007213 */ /* 0x000fe20000000000 */
[----:B------:R-:W-:-:S04]  /*0e50*/  IMAD R7, R7, R5, RZ ;  /* 0x0000000507077224 */ /* 0x000fc800078e02ff */
        /* <DEDUP_REMOVED lines=20> */
.L_x_2805:
[----:B------:R-:W-:Y:S05]  /*0fa0*/  BSYNC B0 ;  /* 0x0000000000007941 */ /* 0x000fea0003800000 */
.L_x_2803:
[----:B------:R-:W-:-:S04]  /*0fb0*/  LOP3.LUT R0, RZ, R0, RZ, 0x33, !PT ;  /* 0x00000000ff007212 */ /* 0x000fc800078e33ff */
[----:B------:R-:W-:-:S05]  /*0fc0*/  IADD3 R0, R0, R13, RZ ;  /* 0x0000000d00007210 */ /* 0x000fca0007ffe0ff */
[----:B------:R2:W-:Y:S01]  /*0fd0*/  STL [R1+0x4c], R0 ;  /* 0x00004c0001007387 */ /* 0x0005e20000100800 */
[----:B------:R-:W-:Y:S05]  /*0fe0*/  BRA `(.L_x_2806) ;  /* 0x0000006000007947 */ /* 0x000fea0003800000 */
.L_x_2794:
[----:B------:R-:W-:Y:S01]  /*0ff0*/  MOV R0, UR4 ;  /* 0x0000000400007c02 */ /* 0x000fe20008000f00 */
[----:B------:R-:W-:Y:S04]  /*1000*/  STL [R1+0x4c], RZ ;  /* 0x00004cff01007387 */ /* 0x000fe80000100800 */
[----:B------:R-:W-:Y:S04]  /*1010*/  STL [R1+0x50], RZ ;  /* 0x000050ff01007387 */ /* 0x000fe80000100800 */
[----:B------:R1:W-:Y:S02]  /*1020*/  STL [R1+0x48], R0 ;  /* 0x0000480001007387 */ /* 0x0003e40000100800 */
[----:B-1----:R-:W-:-:S05]  /*1030*/  MOV R0, c[0x0][0x53c] ;  /* 0x00014f0000007a02 */ /* 0x002fca0000000f00 */
[----:B------:R1:W-:Y:S02]  /*1040*/  STL [R1+0x54], R0 ;  /* 0x0000540001007387 */ /* 0x0003e40000100800 */
.L_x_2806:
        /* <DEDUP_REMOVED lines=8> */
.L_x_2792:
        /* <DEDUP_REMOVED lines=72> */
[----:B------:R-:W-:Y:S01]  /*1550*/  SHF.R.U32.HI R2, RZ, 0x3, R0 ;  /* 0x00000003ff027819 */ /* 0x000fe20000011600 */
[----:B------:R-:W-:Y:S01]  /*1560*/  IMAD.SHL.U32 R5, R12, 0x40, RZ ;  /* 0x000000400c057824 */ /* 0x000fe200078e00ff */
[----:B------:R-:W-:Y:S01]  /*1570*/  LOP3.LUT R0, R3, 0x1c0, RZ, 0xc0, !PT ;  /* 0x000001c003007812 */ /* 0x000fe200078ec0ff */
[--C-:B------:R-:W-:Y:S01]  /*1580*/  IMAD R6, R6, 0x2, R4.reuse ;  /* 0x0000000206067824 */ /* 0x100fe200078e0204 */
[----:B------:R-:W-:Y:S01]  /*1590*/  LOP3.LUT R3, R7, R2, RZ, 0x3c, !PT ;  /* 0x0000000207037212 */ /* 0x000fe200078e3cff */
[----:B------:R-:W-:Y:S01]  /*15a0*/  IMAD.MOV.U32 R7, RZ, RZ, -0x10 ;  /* 0xfffffff0ff077424 */ /* 0x000fe200078e00ff */
[----:B------:R-:W-:Y:S01]  /*15b0*/  LOP3.LUT R5, R5, 0xfffffe00, RZ, 0xc0, !PT ;  /* 0xfffffe0005057812 */ /* 0x000fe200078ec0ff */
[----:B------:R-:W-:Y:S01]  /*15c0*/  IMAD.MOV.U32 R12, RZ, RZ, 0x40 ;  /* 0x00000040ff0c7424 */ /* 0x000fe200078e00ff */
[----:B------:R-:W-:Y:S01]  /*15d0*/  LEA.HI R2, R0, R0, RZ, 0x1d ;  /* 0x0000000000027211 */ /* 0x000fe200078fe8ff */
[----:B------:R-:W-:Y:S01]  /*15e0*/  IMAD R0, R14, 0x200, R15 ;  /* 0x000002000e007824 */ /* 0x000fe200078e020f */
[CC--:B------:R-:W-:Y:S01]  /*15f0*/  IADD3 R4, R3.reuse, R5.reuse, R4 ;  /* 0x0000000503047210 */ /* 0x0c0fe20007ffe004 */
[----:B------:R-:W-:Y:S01]  /*1600*/  STL [R1+0x98], R16 ;  /* 0x0000981001007387 */ /* 0x000fe20000100800 */
[----:B------:R-:W-:Y:S01]  /*1610*/  LOP3.LUT R5, R3, R5, RZ, 0xfc, !PT ;  /* 0x0000000503057212 */ /* 0x000fe200078efcff */
[----:B------:R-:W-:Y:S01]  /*1620*/  IMAD.IADD R9, R6, 0x1, R2 ;  /* 0x0000000106097824 */ /* 0x000fe200078e0202 */
[----:B------:R-:W-:Y:S01]  /*1630*/  LOP3.LUT P6, RZ, R10, 0x2, RZ, 0xc0, !PT ;  /* 0x000000020aff7812 */ /* 0x000fe200078cc0ff */
[----:B------:R-:W-:Y:S01]  /*1640*/  IMAD R6, R8, 0x10, R18 ;  /* 0x0000001008067824 */ /* 0x000fe200078e0212 */
[----:B------:R-:W-:Y:S01]  /*1650*/  LOP3.LUT P5, RZ, R10, 0x4, RZ, 0xc0, !PT ;  /* 0x000000040aff7812 */ /* 0x000fe200078ac0ff */
[----:B------:R-:W-:Y:S01]  /*1660*/  IMAD.MOV.U32 R10, RZ, RZ, 0x20 ;  /* 0x00000020ff0a7424 */ /* 0x000fe200078e00ff */
[----:B------:R-:W-:-:S02]  /*1670*/  LOP3.LUT R3, R11, 0x7ffffffc, RZ, 0xc0, !PT ;  /* 0x7ffffffc0b037812 */ /* 0x000fc400078ec0ff */
[----:B------:R-:W-:Y:S01]  /*1680*/  LOP3.LUT P3, RZ, R8, 0x4, RZ, 0xc0, !PT ;  /* 0x0000000408ff7812 */ /* 0x000fe2000786c0ff */
[----:B------:R-:W-:Y:S01]  /*1690*/  IMAD.IADD R8, R16, 0x1, R13 ;  /* 0x0000000110087824 */ /* 0x000fe200078e020d */
[----:B------:R-:W-:Y:S01]  /*16a0*/  LEA R119, R0, 0x2900, 0x1 ;  /* 0x0000290000777811 */ /* 0x000fe200078e08ff */
[----:B------:R-:W-:Y:S01]  /*16b0*/  IMAD.IADD R3, R17, 0x1, -R3 ;  /* 0x0000000111037824 */ /* 0x000fe200078e0a03 */
[----:B------:R-:W-:Y:S01]  /*16c0*/  SEL R7, R7, 0x10, !P0 ;  /* 0x0000001007077807 */ /* 0x000fe20004000000 */
[----:B------:R1:W-:Y:S01]  /*16d0*/  STL [R1+0x88], R6 ;  /* 0x0000880601007387 */ /* 0x0003e20000100800 */
[----:B------:R-:W-:Y:S01]  /*16e0*/  LEA R9, R9, 0x80, 0x1 ;  /* 0x0000008009097811 */ /* 0x000fe200078e08ff */
        /* <DEDUP_REMOVED lines=41> */
.L_x_2914:
        /* <DEDUP_REMOVED lines=41> */
.L_x_2807:
[----:B------:R-:W-:-:S04]  /*1c10*/  ISETP.NE.U32.AND P2, PT, RZ, c[0x0][0x368], PT ;  /* 0x0000da00ff007a0c */ /* 0x000fc80003f45070 */
[----:B------:R-:W-:-:S13]  /*1c20*/  ISETP.NE.AND.EX P2, PT, RZ, c[0x0][0x36c], PT, P2 ;  /* 0x0000db00ff007a0c */ /* 0x000fda0003f45320 */
[----:B------:R-:W-:Y:S05]  /*1c30*/  @!P2 BRA `(.L_x_2808) ;  /* 0x000000400000a947 */ /* 0x000fea0003800000 */
[----:B-1----:R-:W-:-:S04]  /*1c40*/  LEA R2, P2, R23, c[0x0][0x368], 0x2 ;  /* 0x0000da0017027a11 */ /* 0x002fc800078410ff */
[----:B------:R-:W-:-:S05]  /*1c50*/  LEA.HI.X R3, R23, c[0x0][0x36c], R13, 0x2, P2 ;  /* 0x0000db0017037a11 */ /* 0x000fca00010f140d */
[----:B------:R1:W5:Y:S01]  /*1c60*/  LDG.E R0, [R2.64] ;  /* 0x0000000802007981 */ /* 0x000362000c1e1900 */
[----:B------:R-:W-:Y:S05]  /*1c70*/  BRA `(.L_x_2809) ;  /* 0x0000005000007947 */ /* 0x000fea0003800000 */
.L_x_2808:
[----:B-1----:R-:W-:Y:S01]  /*1c80*/  MOV R0, c[0x0][0x1d0] ;  /* 0x0000740000007a02 */ /* 0x002fe20000000f00 */
[----:B------:R-:W-:Y:S05]  /*1c90*/  @!P0 BRA `(.L_x_2809) ;  /* 0x0000003000008947 */ /* 0x000fea0003800000 */
[----:B------:R-:W2:Y:S04]  /*1ca0*/  LDG.E R4, [R2.64] ;  /* 0x0000000802047981 */ /* 0x000ea8000c1e1900 */
[----:B------:R-:W2:Y:S02]  /*1cb0*/  LDG.E R0, [R2.64+0x4] ;  /* 0x0000040802007981 */ /* 0x000ea4000c1e1900 */
[----:B--2---:R-:W-:Y:S02]  /*1cc0*/  IADD3 R0, -R4, R0, RZ ;  /* 0x0000000004007210 */ /* 0x004fe40007ffe1ff */
.L_x_2809:
        /* <DEDUP_REMOVED lines=66> */
.L_x_2811:
[----:B------:R-:W-:Y:S05]  /*20f0*/  BSYNC B0 ;  /* 0x0000000000007941 */ /* 0x000fea0003800000 */
.L_x_2810:
        /* <DEDUP_REMOVED lines=129> */
.L_x_2919:
[----:B------:R-:W-:Y:S05]  /*2910*/  BRA.DIV ~URZ, `(.L_x_2814) ;  /* 0x0000fa427f007947 */ /* 0x000fea000b800000 */
[----:B------:R3:W4:Y:S02]  /*2920*/  SHFL.IDX PT, R2, R7, RZ, 0x181f ;  /* 0x00181fff07027589 */ /* 0x00072400000e0000 */
.L_x_2920:
        /* <DEDUP_REMOVED lines=12> */
.L_x_2816:
[----:B------:R-:W-:Y:S05]  /*29f0*/  BSYNC B0 ;  /* 0x0000000000007941 */ /* 0x000fea0003800000 */
.L_x_2815:
[----:B------:R-:W-:Y:S05]  /*2a00*/  BRA.DIV ~URZ, `(.L_x_2817) ;  /* 0x0000f9c27f007947 */ /* 0x000fea000b800000 */
[----:B--2---:R2:W1:Y:S04]  /*2a10*/  SHFL.IDX PT, R8, R6, 0x1, 0x181f ;  /* 0x00381f0006087f89 */ /* 0x00446800000e0000 */
[----:B----4-:R2:W4:Y:S02]  /*2a20*/  SHFL.IDX PT, R2, R7, 0x1, 0x181f ;  /* 0x00381f0007027f89 */ /* 0x01052400000e0000 */
.L_x_2921:
        /* <DEDUP_REMOVED lines=11> */
.L_x_2819:
[----:B------:R-:W-:Y:S05]  /*2ae0*/  BSYNC B0 ;  /* 0x0000000000007941 */ /* 0x000fea0003800000 */
.L_x_2818:
[----:B------:R-:W-:Y:S05]  /*2af0*/  BRA.DIV ~URZ, `(.L_x_2820) ;  /* 0x0000f9a27f007947 */ /* 0x000fea000b800000 */
[----:B-1----:R1:W2:Y:S02]  /*2b00*/  SHFL.IDX PT, R8, R6, 0x2, 0x181f ;  /* 0x00581f0006087f89 */ /* 0x0022a400000e0000 */
.L_x_2922:
[----:B------:R-:W-:Y:S05]  /*2b10*/  BRA.DIV ~URZ, `(.L_x_2821) ;  /* 0x0000f9f27f007947 */ /* 0x000fea000b800000 */
[----:B----4-:R4:W1:Y:S02]  /*2b20*/  SHFL.IDX PT, R2, R7, 0x2, 0x181f ;  /* 0x00581f0007027f89 */ /* 0x01086400000e0000 */
.L_x_2923:
        /* <DEDUP_REMOVED lines=11> */
.L_x_2823:
[----:B------:R-:W-:Y:S05]  /*2be0*/  BSYNC B0 ;  /* 0x0000000000007941 */ /* 0x000fea0003800000 */
.L_x_2822:
[----:B------:R-:W-:Y:S05]  /*2bf0*/  BRA.DIV ~URZ, `(.L_x_2824) ;  /* 0x0000f9827f007947 */ /* 0x000fea000b800000 */
[----:B--2---:R2:W3:Y:S04]  /*2c00*/  SHFL.IDX PT, R8, R6, 0x3, 0x181f ;  /* 0x00781f0006087f89 */ /* 0x0044e800000e0000 */
[----:B-1----:R2:W1:Y:S02]  /*2c10*/  SHFL.IDX PT, R2, R7, 0x3, 0x181f ;  /* 0x00781f0007027f89 */ /* 0x00246400000e0000 */
.L_x_2924:
        /* <DEDUP_REMOVED lines=11> */
.L_x_2826:
[----:B------:R-:W-:Y:S05]  /*2cd0*/  BSYNC B0 ;  /* 0x0000000000007941 */ /* 0x000fea0003800000 */
.L_x_2825:
[----:B------:R-:W-:Y:S05]  /*2ce0*/  BRA.DIV ~URZ, `(.L_x_2827) ;  /* 0x0000f9627f007947 */ /* 0x000fea000b800000 */
[----:B---3--:R3:W2:Y:S02]  /*2cf0*/  SHFL.IDX PT, R8, R6, 0x4, 0x181f ;  /* 0x00981f0006087f89 */ /* 0x0086a400000e0000 */
.L_x_2925:
[----:B------:R-:W-:Y:S05]  /*2d00*/  BRA.DIV ~URZ, `(.L_x_2828) ;  /* 0x0000f9b27f007947 */ /* 0x000fea000b800000 */
[----:B-1----:R1:W3:Y:S02]  /*2d10*/  SHFL.IDX PT, R2, R7, 0x4, 0x181f ;  /* 0x00981f0007027f89 */ /* 0x0022e400000e0000 */
.L_x_2926:
        /* <DEDUP_REMOVED lines=11> */
.L_x_2830:
[----:B------:R-:W-:Y:S05]  /*2dd0*/  BSYNC B0 ;  /* 0x0000000000007941 */ /* 0x000fea0003800000 */
.L_x_2829:
[----:B------:R-:W-:Y:S05]  /*2de0*/  BRA.DIV ~URZ, `(.L_x_2831) ;  /* 0x0000f9427f007947 */ /* 0x000fea000b800000 */
[----:B--2---:R2:W1:Y:S04]  /*2df0*/  SHFL.IDX PT, R8, R6, 0x5, 0x181f ;  /* 0x00b81f0006087f89 */ /* 0x00446800000e0000 */
[----:B---3--:R2:W3:Y:S02]  /*2e00*/  SHFL.IDX PT, R2, R7, 0x5, 0x181f ;  /* 0x00b81f0007027f89 */ /* 0x0084e400000e0000 */
.L_x_2927:
        /* <DEDUP_REMOVED lines=11> */
.L_x_2833:
[----:B------:R-:W-:Y:S05]  /*2ec0*/  BSYNC B0 ;  /* 0x0000000000007941 */ /* 0x000fea0003800000 */
.L_x_2832:
[----:B------:R-:W-:Y:S05]  /*2ed0*/  BRA.DIV ~URZ, `(.L_x_2834) ;  /* 0x0000f9227f007947 */ /* 0x000fea000b800000 */
[----:B-1----:R1:W2:Y:S02]  /*2ee0*/  SHFL.IDX PT, R8, R6, 0x6, 0x181f ;  /* 0x00d81f0006087f89 */ /* 0x0022a400000e0000 */
.L_x_2928:
[----:B------:R-:W-:Y:S05]  /*2ef0*/  BRA.DIV ~URZ, `(.L_x_2835) ;  /* 0x0000f9727f007947 */ /* 0x000fea000b800000 */
[----:B---3--:R3:W1:Y:S02]  /*2f00*/  SHFL.IDX PT, R2, R7, 0x6, 0x181f ;  /* 0x00d81f0007027f89 */ /* 0x00866400000e0000 */
.L_x_2929:
        /* <DEDUP_REMOVED lines=11> */
.L_x_2837:
[----:B------:R-:W-:Y:S05]  /*2fc0*/  BSYNC B0 ;  /* 0x0000000000007941 */ /* 0x000fea0003800000 */
.L_x_2836:
[----:B------:R-:W-:Y:S05]  /*2fd0*/  BRA.DIV ~URZ, `(.L_x_2838) ;  /* 0x0000f9027f007947 */ /* 0x000fea000b800000 */
[----:B-12---:R-:W1:Y:S04]  /*2fe0*/  SHFL.IDX PT, R6, R6, 0x7, 0x181f ;  /* 0x00f81f0006067f89 */ /* 0x006e6800000e0000 */
[----:B------:R2:W3:Y:S02]  /*2ff0*/  SHFL.IDX PT, R2, R7, 0x7, 0x181f ;  /* 0x00f81f0007027f89 */ /* 0x0004e400000e0000 */
.L_x_2930:
        /* <DEDUP_REMOVED lines=18> */
[----:B------:R-:W-:Y:S01]  /*3120*/  IMAD.MOV.U32 R61, RZ, RZ, -0x50 ;  /* 0xffffffb0ff3d7424 */ /* 0x000fe200078e00ff */
[----:B------:R-:W-:Y:S01]  /*3130*/  SHF.R.S32.HI R21, RZ, 0x1f, R60 ;  /* 0x0000001fff157819 */ /* 0x000fe2000001143c */
[----:B-1----:R-:W-:Y:S01]  /*3140*/  IMAD.WIDE.U32 R2, R60, c[0x0][0x1e0], RZ ;  /* 0x000078003c027a25 */ /* 0x002fe200078e00ff */
[----:B------:R-:W4:Y:S01]  /*3150*/  LDL R248, [R1+0x10] ;  /* 0x0000100001f87983 */ /* 0x000f220000100800 */
[----:B------:R-:W-:-:S02]  /*3160*/  ULDC.64 UR4, c[0x0][0x208] ;  /* 0x0000820000047ab9 */ /* 0x000fc40000000a00 */
[----:B------:R-:W-:Y:S02]  /*3170*/  IMAD R61, R245, R61, 0x50 ;  /* 0x00000050f53d7424 */ /* 0x000fe400078e023d */
        /* <DEDUP_REMOVED lines=8> */
[----:B------:R-:W-:Y:S01]  /*3200*/  IMAD.MOV.U32 R117, RZ, RZ, c[0x0][0x1e4] ;  /* 0x00007900ff757624 */ /* 0x000fe200078e00ff */
[----:B------:R-:W-:Y:S02]  /*3210*/  USHF.L.U32 UR7, UR4, 0x5, URZ ;  /* 0x0000000504077899 */ /* 0x000fe4000800063f */
[----:B------:R-:W-:Y:S02]  /*3220*/  UMOV UR6, 0x5 ;  /* 0x0000000500067882 */ /* 0x000fe40000000000 */
[----:B------:R-:W-:Y:S01]  /*3230*/  USHF.L.U64.HI UR5, UR4, UR6, UR5 ;  /* 0x0000000604057299 */ /* 0x000fe20008010205 */
[----:B------:R-:W-:Y:S01]  /*3240*/  BAR.SYNC.DEFER_BLOCKING 0x0 ;  /* 0x0000000000007b1d */ /* 0x000fe20000010000 */
[----:B---3--:R-:W-:-:S04]  /*3250*/  IADD3 R20, R61, R249, -R7 ;  /* 0x000000f93d147210 */ /* 0x008fc80007ffe807 */
[C---:B------:R-:W-:Y:S02]  /*3260*/  ISETP.GE.AND P5, PT, R20.reuse, 0x11, PT ;  /* 0x000000111400780c */ /* 0x040fe40003fa6270 */
[----:B------:R-:W-:Y:S01]  /*3270*/  ISETP.GE.AND P1, PT, R20, 0x1, PT ;  /* 0x000000011400780c */ /* 0x000fe20003f26270 */
[----:B-----5:R-:W-:Y:S02]  /*3280*/  IMAD.MOV.U32 R63, RZ, RZ, R5 ;  /* 0x000000ffff3f7224 */ /* 0x020fe400078e0005 */
[----:B--2---:R-:W-:-:S04]  /*3290*/  IMAD.MOV.U32 R62, RZ, RZ, R8 ;  /* 0x000000ffff3e7224 */ /* 0x004fc800078e0008 */
[----:B------:R-:W-:Y:S01]  /*32a0*/  IMAD.WIDE.U32 R2, R2, 0x50, R62 ;  /* 0x0000005002027825 */ /* 0x000fe200078e003e */
[----:B------:R-:W-:-:S03]  /*32b0*/  ISETP.GE.AND P3, PT, R20, 0x21, PT ;  /* 0x000000211400780c */ /* 0x000fc60003f66270 */
[----:B------:R-:W-:Y:S01]  /*32c0*/  IMAD.IADD R3, R3, 0x1, R0 ;  /* 0x0000000103037824 */ /* 0x000fe200078e0200 */
[----:B------:R-:W-:Y:S02]  /*32d0*/  @P5 LEA R0, P2, R116, R2, 0x4 ;  /* 0x0000000274005211 */ /* 0x000fe400078420ff */
[----:B------:R-:W-:Y:S02]  /*32e0*/  @P1 LEA R4, P0, R2, c[0x0][0x1c8], 0x1 ;  /* 0x0000720002041a11 */ /* 0x000fe400078008ff */
[----:B------:R-:W-:Y:S02]  /*32f0*/  @P5 LEA.HI.X R6, R116, R3, R117, 0x4, P2 ;  /* 0x0000000374065211 */ /* 0x000fe400010f2475 */
[----:B------:R-:W-:Y:S02]  /*3300*/  @P1 LEA.HI.X R5, R2, c[0x0][0x1cc], R3, 0x1, P0 ;  /* 0x0000730002051a11 */ /* 0x000fe400000f0c03 */
[----:B------:R-:W-:Y:S01]  /*3310*/  ISETP.GE.AND P2, PT, R20, 0x31, PT ;  /* 0x000000311400780c */ /* 0x000fe20003f46270 */
        /* <DEDUP_REMOVED lines=8> */
[----:B------:R-:W-:-:S02]  /*33a0*/  @P3 IADD3 R0, P0, R2, R8, RZ ;  /* 0x0000000802003210 */ /* 0x000fc40007f1e0ff */
[----:B------:R-:W-:Y:S01]  /*33b0*/  ISETP.GE.AND P1, PT, R20, 0x41, PT ;  /* 0x000000411400780c */ /* 0x000fe20003f26270 */
[----:B------:R2:W-:Y:S01]  /*33c0*/  @P5 LDGSTS.E.BYPASS.LTC128B.128 [R216+0x3100], [R10.64], !P6 ;  /* 0x031000000ad85fae */ /* 0x0005e2000f101d48 */
[----:B------:R-:W-:Y:S01]  /*33d0*/  @P3 IADD3.X R6, R3, R9, R6, P0, !PT ;  /* 0x0000000903063210 */ /* 0x000fe200007fe406 */
[----:B------:R-:W-:Y:S01]  /*33e0*/  @P2 IMAD R7, R117, 0x30, RZ ;  /* 0x0000003075072824 */ /* 0x000fe200078e02ff */
        /* <DEDUP_REMOVED lines=18> */
[----:B------:R-:W1:Y:S04]  /*3510*/  LDSM.16.M88.4 R16, [R119] ;  /* 0x000000007710783b */ /* 0x000e680000000200 */
[----:B------:R-:W5:Y:S04]  /*3520*/  LDSM.16.M88.4 R12, [R119+0x800] ;  /* 0x00080000770c783b */ /* 0x000f680000000200 */
[----:B------:R-:W4:Y:S04]  /*3530*/  LDSM.16.M88.4 R24, [R119+0x1000] ;  /* 0x001000007718783b */ /* 0x000f280000000200 */
[----:B------:R-:W4:Y:S04]  /*3540*/  LDSM.16.M88.4 R32, [R119+0x1800] ;  /* 0x001800007720783b */ /* 0x000f280000000200 */
[----:B------:R-:W4:Y:S04]  /*3550*/  LDSM.16.M88.4 R28, [R119+0x2000] ;  /* 0x00200000771c783b */ /* 0x000f280000000200 */
[----:B--2---:R-:W2:Y:S01]  /*3560*/  LDSM.16.M88.4 R8, [R206] ;  /* 0x00000000ce08783b */ /* 0x004ea20000000200 */
[----:B------:R-:W-:-:S02]  /*3570*/  IMAD R0, R21, c[0x0][0x208], RZ ;  /* 0x0000820015007a24 */ /* 0x000fc400078e02ff */
[C---:B---3--:R-:W-:Y:S01]  /*3580*/  IMAD.WIDE.U32 R2, R60.reuse, c[0x0][0x208], RZ ;  /* 0x000082003c027a25 */ /* 0x048fe200078e00ff */
[----:B------:R-:W-:Y:S03]  /*3590*/  LDSM.16.M88.4 R36, [R213] ;  /* 0x00000000d524783b */ /* 0x000fe60000000200 */
[----:B------:R-:W-:Y:S01]  /*35a0*/  IMAD R0, R60, c[0x0][0x20c], R0 ;  /* 0x000083003c007a24 */ /* 0x000fe200078e0200 */
[----:B------:R-:W-:Y:S03]  /*35b0*/  LDSM.16.M88.4 R56, [R214] ;  /* 0x00000000d638783b */ /* 0x000fe60000000200 */
[----:B------:R-:W-:Y:S01]  /*35c0*/  IMAD.IADD R0, R3, 0x1, R0 ;  /* 0x0000000103007824 */ /* 0x000fe200078e0200 */
[----:B------:R-:W-:Y:S01]  /*35d0*/  ISETP.GE.AND P1, PT, R22, c[0x0][0x1d4], PT ;  /* 0x0000750016007a0c */ /* 0x000fe20003f26270 */
[----:B------:R-:W-:Y:S02]  /*35e0*/  LDSM.16.M88.4 R64, [R210] ;  /* 0x00000000d240783b */ /* 0x000fe40000000200 */
[----:B------:R-:W-:Y:S01]  /*35f0*/  IMAD R0, R0, 0x50, RZ ;  /* 0x0000005000007824 */ /* 0x000fe200078e02ff */
[C---:B-1----:R-:W-:Y:S08]  /*3600*/  HMMA.16816.F32 R40, R4.reuse, R16, RZ ;  /* 0x000000100428723c */ /* 0x042ff000000018ff */
[C---:B-----5:R-:W-:Y:S08]  /*3610*/  HMMA.16816.F32 R44, R4.reuse, R12, RZ ;  /* 0x0000000c042c723c */ /* 0x060ff000000018ff */
[C---:B----4-:R-:W-:Y:S08]  /*3620*/  HMMA.16816.F32 R48, R4.reuse, R24, RZ ;  /* 0x000000180430723c */ /* 0x050ff000000018ff */
[C---:B------:R-:W-:Y:S08]  /*3630*/  HMMA.16816.F32 R52, R4.reuse, R32, RZ ;  /* 0x000000200434723c */ /* 0x040ff000000018ff */
[C---:B------:R-:W-:Y:S08]  /*3640*/  HMMA.16816.F32 R68, R4.reuse, R28, RZ ;  /* 0x0000001c0444723c */ /* 0x040ff000000018ff */
[C---:B------:R-:W-:Y:S08]  /*3650*/  HMMA.16816.F32 R72, R4.reuse, R18, RZ ;  /* 0x000000120448723c */ /* 0x040ff000000018ff */
[C---:B------:R-:W-:Y:S08]  /*3660*/  HMMA.16816.F32 R80, R4.reuse, R14, RZ ;  /* 0x0000000e0450723c */ /* 0x040ff000000018ff */
[C---:B------:R-:W-:Y:S08]  /*3670*/  HMMA.16816.F32 R100, R4.reuse, R26, RZ ;  /* 0x0000001a0464723c */ /* 0x040ff000000018ff */
[C---:B------:R-:W-:Y:S08]  /*3680*/  HMMA.16816.F32 R120, R4.reuse, R34, RZ ;  /* 0x000000220478723c */ /* 0x040ff000000018ff */
[----:B------:R-:W-:Y:S01]  /*3690*/  HMMA.16816.F32 R112, R4, R30, RZ ;  /* 0x0000001e0470723c */ /* 0x000fe200000018ff */
[----:B------:R-:W1:Y:S07]  /*36a0*/  LDSM.16.M88.4 R4, [R209+0x2000] ;  /* 0x00200000d104783b */ /* 0x000e6e0000000200 */
[C---:B--2---:R-:W-:Y:S08]  /*36b0*/  HMMA.16816.F32 R124, R8.reuse, R16, RZ ;  /* 0x00000010087c723c */ /* 0x044ff000000018ff */
[C---:B------:R-:W-:Y:S08]  /*36c0*/  HMMA.16816.F32 R148, R8.reuse, R18, RZ ;  /* 0x000000120894723c */ /* 0x040ff000000018ff */
[C---:B------:R-:W-:Y:S08]  /*36d0*/  HMMA.16816.F32 R108, R8.reuse, R12, RZ ;  /* 0x0000000c086c723c */ /* 0x040ff000000018ff */
[C---:B------:R-:W-:Y:S08]  /*36e0*/  HMMA.16816.F32 R144, R8.reuse, R14, RZ ;  /* 0x0000000e0890723c */ /* 0x040ff000000018ff */
[C---:B------:R-:W-:Y:S08]  /*36f0*/  HMMA.16816.F32 R104, R8.reuse, R24, RZ ;  /* 0x000000180868723c */ /* 0x040ff000000018ff */
[C---:B------:R-:W-:Y:S01]  /*3700*/  HMMA.16816.F32 R128, R8.reuse, R26, RZ ;  /* 0x0000001a0880723c */ /* 0x040fe200000018ff */
[----:B------:R-:W-:Y:S07]  /*3710*/  LDSM.16.M88.4 R24, [R211] ;  /* 0x00000000d318783b */ /* 0x000fee0000000200 */
[C---:B------:R-:W-:Y:S08]  /*3720*/  HMMA.16816.F32 R96, R8.reuse, R32, RZ ;  /* 0x000000200860723c */ /* 0x040ff000000018ff */
[C---:B------:R-:W-:Y:S01]  /*3730*/  HMMA.16816.F32 R132, R8.reuse, R34, RZ ;  /* 0x000000220884723c */ /* 0x040fe200000018ff */
[----:B------:R-:W2:Y:S07]  /*3740*/  LDSM.16.M88.4 R32, [R212] ;  /* 0x00000000d420783b */ /* 0x000eae0000000200 */
        /* <DEDUP_REMOVED lines=9> */
[----:B------:R-:W-:Y:S02]  /*37e0*/  IADD3 R14, P2, R16, UR7, RZ ;  /* 0x00000007100e7c10 */ /* 0x000fe4000ff5e0ff */
[----:B------:R-:W-:Y:S02]  /*37f0*/  LEA.HI.X R17, R2, c[0x0][0x1fc], R0, 0x1, P0 ;  /* 0x00007f0002117a11 */ /* 0x000fe400000f0c00 */
[----:B------:R-:W-:Y:S02]  /*3800*/  ISETP.LT.OR P0, PT, R20, 0x1, P1 ;  /* 0x000000011400780c */ /* 0x000fe40000f01670 */
[----:B------:R-:W-:Y:S02]  /*3810*/  IADD3 R12, P3, R14, UR7, RZ ;  /* 0x000000070e0c7c10 */ /* 0x000fe4000ff7e0ff */
[----:B------:R-:W-:Y:S02]  /*3820*/  IADD3.X R15, R17, UR5, RZ, P2, !PT ;  /* 0x00000005110f7c10 */ /* 0x000fe400097fe4ff */
[----:B------:R-:W-:-:S02]  /*3830*/  IADD3 R2, P2, R12, UR7, RZ ;  /* 0x000000070c027c10 */ /* 0x000fc4000ff5e0ff */
[----:B------:R-:W-:Y:S02]  /*3840*/  IADD3.X R13, R15, UR5, RZ, P3, !PT ;  /* 0x000000050f0d7c10 */ /* 0x000fe40009ffe4ff */
[C---:B------:R-:W-:Y:S02]  /*3850*/  ISETP.LT.OR P3, PT, R20.reuse, 0x21, P1 ;  /* 0x000000211400780c */ /* 0x040fe40000f61670 */
[----:B------:R-:W-:Y:S01]  /*3860*/  IADD3.X R3, R13, UR5, RZ, P2, !PT ;  /* 0x000000050d037c10 */ /* 0x000fe200097fe4ff */
[----:B------:R-:W-:Y:S01]  /*3870*/  @!PT LDS RZ, [RZ] ;  /* 0x00000000fffff984 */ /* 0x000fe20000000800 */
[----:B------:R-:W-:Y:S01]  /*3880*/  @!PT LDS RZ, [RZ] ;  /* 0x00000000fffff984 */ /* 0x000fe20000000800 */
[----:B------:R-:W-:Y:S01]  /*3890*/  @!PT LDS RZ, [RZ] ;  /* 0x00000000fffff984 */ /* 0x000fe20000000800 */
[----:B------:R4:W-:Y:S01]  /*38a0*/  LDGSTS.E.BYPASS.LTC128B.128 [R216+0x100], [R16.64], !P0 ;  /* 0x0010000010d87fae */ /* 0x0009e2000c101d48 */
[C---:B------:R-:W-:Y:S02]  /*38b0*/  ISETP.LT.OR P2, PT, R20.reuse, 0x31, P1 ;  /* 0x000000311400780c */ /* 0x040fe40000f41670 */
[----:B------:R-:W-:Y:S01]  /*38c0*/  ISETP.LT.OR P1, PT, R20, 0x41, P1 ;  /* 0x000000411400780c */ /* 0x000fe20000f21670 */
[----:B------:R5:W-:Y:S01]  /*38d0*/  LDGSTS.E.BYPASS.LTC128B.128 [R216+0x900], [R14.64], !P5 ;  /* 0x009000000ed87fae */ /* 0x000be2000e901d48 */
[C---:B-1----:R-:W-:Y:S05]  /*38e0*/  HMMA.16816.F32 R28, R4.reuse, R36, R48 ;  /* 0x00000024041c723c */ /* 0x042fea0000001830 */
[----:B------:R5:W-:Y:S04]  /*38f0*/  LDGSTS.E.BYPASS.LTC128B.128 [R216+0x1100], [R12.64], !P3 ;  /* 0x011000000cd87fae */ /* 0x000be8000d901d48 */
[----:B------:R1:W-:Y:S01]  /*3900*/  LDGSTS.E.BYPASS.LTC128B.128 [R216+0x1900], [R2.64], !P2 ;  /* 0x0190000002d87fae */ /* 0x0003e2000d101d48 */
[----:B------:R-:W-:Y:S01]  /*3910*/  HMMA.16816.F32 R76, R4, R56, R44 ;  /* 0x00000038044c723c */ /* 0x000fe2000000182c */
[----:B----4-:R-:W-:-:S04]  /*3920*/  IADD3 R16, P0, R2, UR7, RZ ;  /* 0x0000000702107c10 */ /* 0x010fc8000ff1e0ff */
[----:B------:R-:W-:-:S05]  /*3930*/  IADD3.X R17, R3, UR5, RZ, P0, !PT ;  /* 0x0000000503117c10 */ /* 0x000fca00087fe4ff */
        /* <DEDUP_REMOVED lines=10> */
[C---:B------:R-:W-:Y:S08]  /*39e0*/  HMMA.16816.F32 R20, R4.reuse, R58, R80 ;  /* 0x0000003a0414723c */ /* 0x040ff00000001850 */
[C---:B------:R-:W-:Y:S01]  /*39f0*/  HMMA.16816.F32 R84, R4.reuse, R64, R40 ;  /* 0x000000400454723c */ /* 0x040fe20000001828 */
[----:B------:R-:W4:Y:S07]  /*3a00*/  LDSM.16.M88.4 R40, [R205+0x1800] ;  /* 0x00180000cd28783b */ /* 0x000f2e0000000200 */
[----:B------:R-:W-:Y:S08]  /*3a10*/  HMMA.16816.F32 R72, R4, R66, R72 ;  /* 0x000000420448723c */ /* 0x000ff00000001848 */
[C---:B---3--:R-:W-:Y:S08]  /*3a20*/  HMMA.16816.F32 R136, R8.reuse, R64, R124 ;  /* 0x000000400888723c */ /* 0x048ff0000000187c */
[C---:B------:R-:W-:Y:S08]  /*3a30*/  HMMA.16816.F32 R152, R8.reuse, R56, R108 ;  /* 0x000000380898723c */ /* 0x040ff0000000186c */
[----:B------:R-:W-:Y:S08]  /*3a40*/  HMMA.16816.F32 R64, R8, R66, R148 ;  /* 0x000000420840723c */ /* 0x000ff00000001894 */
[C---:B------:R-:W-:Y:S08]  /*3a50*/  HMMA.16816.F32 R164, R4.reuse, R34, R120 ;  /* 0x0000002204a4723c */ /* 0x040ff00000001878 */
[----:B------:R-:W-:Y:S08]  /*3a60*/  HMMA.16816.F32 R80, R4, R26, R112 ;  /* 0x0000001a0450723c */ /* 0x000ff00000001870 */
[----:B------:R-:W-:Y:S08]  /*3a70*/  HMMA.16816.F32 R56, R8, R58, R144 ;  /* 0x0000003a0838723c */ /* 0x000ff00000001890 */
[----:B------:R-:W-:Y:S01]  /*3a80*/  HMMA.16816.F32 R172, R4, R38, R100 ;  /* 0x0000002604ac723c */ /* 0x000fe20000001864 */
[----:B------:R-:W-:Y:S07]  /*3a90*/  LDSM.16.M88.4 R4, [R208+0x2000] ;  /* 0x00200000d004783b */ /* 0x000fee0000000200 */
[C---:B------:R-:W-:Y:S08]  /*3aa0*/  HMMA.16816.F32 R156, R8.reuse, R36, R104 ;  /* 0x00000024089c723c */ /* 0x040ff00000001868 */
[C---:B------:R-:W-:Y:S01]  /*3ab0*/  HMMA.16816.F32 R120, R8.reuse, R38, R128 ;  /* 0x000000260878723c */ /* 0x040fe20000001880 */
[----:B------:R-:W-:Y:S07]  /*3ac0*/  LDSM.16.M88.4 R36, [R202] ;  /* 0x00000000ca24783b */ /* 0x000fee0000000200 */
[C---:B------:R-:W-:Y:S08]  /*3ad0*/  HMMA.16816.F32 R168, R8.reuse, R32, R96 ;  /* 0x0000002008a8723c */ /* 0x040ff00000001860 */
[C---:B------:R-:W-:Y:S08]  /*3ae0*/  HMMA.16816.F32 R176, R8.reuse, R24, R88 ;  /* 0x0000001808b0723c */ /* 0x040ff00000001858 */
        /* <DEDUP_REMOVED lines=22> */
[C---:B----4-:R-:W-:Y:S08]  /*3c50*/  HMMA.16816.F32 R104, R16.reuse, R40, R140 ;  /* 0x000000281068723c */ /* 0x050ff0000000188c */
[C---:B------:R-:W-:Y:S08]  /*3c60*/  HMMA.16816.F32 R100, R16.reuse, R68, R160 ;  /* 0x000000441064723c */ /* 0x040ff000000018a0 */
[----:B------:R-:W-:Y:S08]  /*3c70*/  HMMA.16816.F32 R84, R16, R42, R164 ;  /* 0x0000002a1054723c */ /* 0x000ff000000018a4 */
[C---:B------:R-:W-:Y:S08]  /*3c80*/  HMMA.16816.F32 R44, R12.reuse, R40, R168 ;  /* 0x000000280c2c723c */ /* 0x040ff000000018a8 */
[C---:B------:R-:W-:Y:S08]  /*3c90*/  HMMA.16816.F32 R40, R12.reuse, R42, R132 ;  /* 0x0000002a0c28723c */ /* 0x040ff00000001884 */
[C---:B------:R-:W-:Y:S08]  /*3ca0*/  HMMA.16816.F32 R16, R12.reuse, R68, R176 ;  /* 0x000000440c10723c */ /* 0x040ff000000018b0 */
[----:B------:R-:W-:Y:S01]  /*3cb0*/  HMMA.16816.F32 R12, R12, R70, R128 ;  /* 0x000000460c0c723c */ /* 0x000fe20000001880 */
[----:B------:R-:W-:Y:S07]  /*3cc0*/  BSSY B0, `(.L_x_2839) ;  /* 0x0000035000007945 */ /* 0x000fee0003800000 */
[----:B--2---:R-:W-:Y:S08]  /*3cd0*/  HMMA.16816.F32 R144, R4, R22, R80 ;  /* 0x000000160490723c */ /* 0x004ff00000001850 */
[-C--:B---3--:R-:W-:Y:S08]  /*3ce0*/  HMMA.16816.F32 R80, R8, R28.reuse, R52 ;  /* 0x0000001c0850723c */ /* 0x088ff00000001834 */
[C---:B------:R-:W-:Y:S08]  /*3cf0*/  HMMA.16816.F32 R108, R4.reuse, R28, R108 ;  /* 0x0000001c046c723c */ /* 0x040ff0000000186c */
[-C--:B------:R-:W-:Y:S08]  /*3d00*/  HMMA.16816.F32 R88, R4, R30.reuse, R88 ;  /* 0x0000001e0458723c */ /* 0x080ff00000001858 */
[----:B------:R-:W-:Y:S08]  /*3d10*/  HMMA.16816.F32 R52, R8, R30, R48 ;  /* 0x0000001e0834723c */ /* 0x000ff00000001830 */
[----:B------:R-:W-:Y:S08]  /*3d20*/  HMMA.16816.F32 R128, R4, R36, R124 ;  /* 0x000000240480723c */ /* 0x000ff0000000187c */
        /* <DEDUP_REMOVED lines=46> */
.L_x_2840:
[----:B-1----:R-:W-:Y:S05]  /*4010*/  BSYNC B0 ;  /* 0x0000000000007941 */ /* 0x002fea0003800000 */
.L_x_2839:
[----:B------:R-:W2:Y:S04]  /*4020*/  LDL R247, [R1+0x60] ;  /* 0x0000600001f77983 */ /* 0x000ea80000100800 */
[----:B------:R-:W2:Y:S04]  /*4030*/  LDL R246, [R1+0x84] ;  /* 0x0000840001f67983 */ /* 0x000ea80000100800 */
[----:B------:R-:W3:Y:S04]  /*4040*/  LDL R5, [R1+0x44] ;  /* 0x0000440001057983 */ /* 0x000ee80000100800 */
        /* <DEDUP_REMOVED lines=14> */
[----:B--2---:R-:W-:-:S05]  /*4130*/  IMAD.IADD R3, R0, 0x1, R4 ;  /* 0x0000000100037824 */ /* 0x004fca00078e0204 */
[----:B------:R-:W-:-:S04]  /*4140*/  IMNMX R3, R5, R3, PT ;  /* 0x0000000305037217 */ /* 0x000fc80003800200 */
[C---:B------:R-:W-:Y:S02]  /*4150*/  ISETP.GT.AND P0, PT, R3.reuse, 0x1, PT ;  /* 0x000000010300780c */ /* 0x040fe40003f04270 */
[----:B------:R-:W-:Y:S02]  /*4160*/  ISETP.GT.AND P1, PT, R3, RZ, PT ;  /* 0x000000ff0300720c */ /* 0x000fe40003f24270 */
[----:B------:R-:W-:Y:S02]  /*4170*/  FSEL R33, R79, -INF , P0 ;  /* 0xff8000004f217808 */ /* 0x000fe40000000000 */
[----:B------:R-:W-:Y:S02]  /*4180*/  ISETP.GT.AND P0, PT, R3, 0x9, PT ;  /* 0x000000090300780c */ /* 0x000fe40003f04270 */
[----:B------:R-:W-:Y:S01]  /*4190*/  IMNMX R4, R5, R2, PT ;  /* 0x0000000205047217 */ /* 0x000fe20003800200 */
[----:B-----5:R-:W-:Y:S01]  /*41a0*/  IMAD.IADD R6, R0, 0x1, R6 ;  /* 0x0000000100067824 */ /* 0x020fe200078e0206 */
[----:B------:R-:W-:-:S02]  /*41b0*/  FSEL R32, R78, -INF , P1 ;  /* 0xff8000004e207808 */ /* 0x000fc40000800000 */
[----:B------:R-:W-:Y:S01]  /*41c0*/  FSEL R36, R75, -INF , P0 ;  /* 0xff8000004b247808 */ /* 0x000fe20000000000 */
[----:B------:R-:W-:Y:S01]  /*41d0*/  IMAD.IADD R0, R0, 0x1, R7 ;  /* 0x0000000100007824 */ /* 0x000fe200078e0207 */
[----:B------:R-:W-:Y:S02]  /*41e0*/  ISETP.GT.AND P2, PT, R4, 0x1, PT ;  /* 0x000000010400780c */ /* 0x000fe40003f44270 */
[C---:B------:R-:W-:Y:S02]  /*41f0*/  ISETP.GT.AND P1, PT, R3.reuse, 0x8, PT ;  /* 0x000000080300780c */ /* 0x040fe40003f24270 */
[----:B------:R-:W-:Y:S02]  /*4200*/  ISETP.GT.AND P0, PT, R3, 0x11, PT ;  /* 0x000000110300780c */ /* 0x000fe40003f04270 */
[----:B------:R-:W-:Y:S02]  /*4210*/  FSEL R25, R77, -INF , P2 ;  /* 0xff8000004d197808 */ /* 0x000fe40001000000 */
[----:B------:R-:W-:-:S02]  /*4220*/  FSEL R34, R74, -INF , P1 ;  /* 0xff8000004a227808 */ /* 0x000fc40000800000 */
[----:B------:R-:W-:Y:S02]  /*4230*/  FSEL R116, R67, -INF , P0 ;  /* 0xff80000043747808 */ /* 0x000fe40000000000 */
[C---:B------:R-:W-:Y:S02]  /*4240*/  ISETP.GT.AND P3, PT, R4.reuse, RZ, PT ;  /* 0x000000ff0400720c */ /* 0x040fe40003f64270 */
[----:B------:R-:W-:Y:S02]  /*4250*/  ISETP.GT.AND P2, PT, R4, 0x9, PT ;  /* 0x000000090400780c */ /* 0x000fe40003f44270 */
[C---:B------:R-:W-:Y:S02]  /*4260*/  ISETP.GT.AND P1, PT, R3.reuse, 0x10, PT ;  /* 0x000000100300780c */ /* 0x040fe40003f24270 */
[----:B------:R-:W-:Y:S02]  /*4270*/  ISETP.GT.AND P0, PT, R3, 0x19, PT ;  /* 0x000000190300780c */ /* 0x000fe40003f04270 */
[----:B------:R-:W-:-:S02]  /*4280*/  IMNMX R0, R5, R0, PT ;  /* 0x0000000005007217 */ /* 0x000fc40003800200 */
[----:B------:R-:W-:Y:S02]  /*4290*/  FSEL R9, R76, -INF , P3 ;  /* 0xff8000004c097808 */ /* 0x000fe40001800000 */
[----:B------:R-:W-:Y:S02]  /*42a0*/  FSEL R27, R73, -INF , P2 ;  /* 0xff800000491b7808 */ /* 0x000fe40001000000 */
[----:B------:R-:W-:Y:S02]  /*42b0*/  FSEL R115, R66, -INF , P1 ;  /* 0xff80000042737808 */ /* 0x000fe40000800000 */
[----:B------:R-:W-:Y:S02]  /*42c0*/  FSEL R118, R59, -INF , P0 ;  /* 0xff8000003b767808 */ /* 0x000fe40000000000 */
[C---:B------:R-:W-:Y:S02]  /*42d0*/  ISETP.GT.AND P3, PT, R4.reuse, 0x8, PT ;  /* 0x000000080400780c */ /* 0x040fe40003f64270 */
[----:B------:R-:W-:-:S02]  /*42e0*/  ISETP.GT.AND P2, PT, R4, 0x11, PT ;  /* 0x000000110400780c */ /* 0x000fc40003f44270 */
[----:B------:R-:W-:Y:S02]  /*42f0*/  ISETP.GT.AND P1, PT, R3, 0x18, PT ;  /* 0x000000180300780c */ /* 0x000fe40003f24270 */
[----:B------:R-:W-:Y:S02]  /*4300*/  ISETP.GT.AND P0, PT, R0, 0x1, PT ;  /* 0x000000010000780c */ /* 0x000fe40003f04270 */
[----:B------:R-:W-:Y:S02]  /*4310*/  FSEL R26, R72, -INF , P3 ;  /* 0xff800000481a7808 */ /* 0x000fe40001800000 */
[----:B------:R-:W-:Y:S02]  /*4320*/  FSEL R71, R65, -INF , P2 ;  /* 0xff80000041477808 */ /* 0x000fe40001000000 */
[----:B------:R-:W-:Y:S02]  /*4330*/  FSEL R117, R58, -INF , P1 ;  /* 0xff8000003a757808 */ /* 0x000fe40000800000 */
[----:B------:R-:W-:-:S02]  /*4340*/  FSEL R15, R131, -INF , P0 ;  /* 0xff800000830f7808 */ /* 0x000fc40000000000 */
[C---:B------:R-:W-:Y:S02]  /*4350*/  ISETP.GT.AND P3, PT, R4.reuse, 0x10, PT ;  /* 0x000000100400780c */ /* 0x040fe40003f64270 */
[----:B------:R-:W-:Y:S02]  /*4360*/  ISETP.GT.AND P2, PT, R4, 0x19, PT ;  /* 0x000000190400780c */ /* 0x000fe40003f44270 */
[C---:B------:R-:W-:Y:S02]  /*4370*/  ISETP.GT.AND P1, PT, R0.reuse, RZ, PT ;  /* 0x000000ff0000720c */ /* 0x040fe40003f24270 */
[----:B------:R-:W-:Y:S02]  /*4380*/  ISETP.GT.AND P0, PT, R0, 0x9, PT ;  /* 0x000000090000780c */ /* 0x000fe40003f04270 */
[----:B------:R-:W-:Y:S02]  /*4390*/  IMNMX R2, R5, R6, PT ;  /* 0x0000000605027217 */ /* 0x000fe40003800200 */
        /* <DEDUP_REMOVED lines=8> */
[----:B------:R-:W-:Y:S02]  /*4420*/  FSEL R96, R56, -INF , P3 ;  /* 0xff80000038607808 */ /* 0x000fe40001800000 */
[----:B------:R-:W-:Y:S02]  /*4430*/  FSEL R11, R129, -INF , P2 ;  /* 0xff800000810b7808 */ /* 0x000fe40001000000 */
[----:B------:R-:W-:Y:S02]  /*4440*/  FSEL R20, R126, -INF , P1 ;  /* 0xff8000007e147808 */ /* 0x000fe40000800000 */
[----:B------:R-:W-:Y:S02]  /*4450*/  FSEL R45, R123, -INF , P0 ;  /* 0xff8000007b2d7808 */ /* 0x000fe40000000000 */
[----:B------:R-:W-:-:S02]  /*4460*/  ISETP.GT.AND P3, PT, R2, RZ, PT ;  /* 0x000000ff0200720c */ /* 0x000fc40003f64270 */
[----:B------:R-:W-:Y:S02]  /*4470*/  ISETP.GT.AND P2, PT, R2, 0x9, PT ;  /* 0x000000090200780c */ /* 0x000fe40003f44270 */
[C---:B------:R-:W-:Y:S02]  /*4480*/  ISETP.GT.AND P1, PT, R0.reuse, 0x10, PT ;  /* 0x000000100000780c */ /* 0x040fe40003f24270 */
[----:B------:R-:W-:Y:S02]  /*4490*/  ISETP.GT.AND P0, PT, R0, 0x19, PT ;  /* 0x000000190000780c */ /* 0x000fe40003f04270 */
[----:B------:R-:W-:Y:S02]  /*44a0*/  FSEL R10, R128, -INF , P3 ;  /* 0xff800000800a7808 */ /* 0x000fe40001800000 */
[----:B------:R-:W-:Y:S02]  /*44b0*/  FSEL R13, R125, -INF , P2 ;  /* 0xff8000007d0d7808 */ /* 0x000fe40001000000 */
[----:B------:R-:W-:-:S02]  /*44c0*/  FSEL R44, R122, -INF , P1 ;  /* 0xff8000007a2c7808 */ /* 0x000fc40000800000 */
[----:B------:R-:W-:Y:S02]  /*44d0*/  FSEL R68, R95, -INF , P0 ;  /* 0xff8000005f447808 */ /* 0x000fe40000000000 */
[C---:B------:R-:W-:Y:S02]  /*44e0*/  ISETP.GT.AND P3, PT, R2.reuse, 0x8, PT ;  /* 0x000000080200780c */ /* 0x040fe40003f64270 */
[----:B------:R-:W-:Y:S02]  /*44f0*/  ISETP.GT.AND P2, PT, R2, 0x11, PT ;  /* 0x000000110200780c */ /* 0x000fe40003f44270 */
[C---:B------:R-:W-:Y:S02]  /*4500*/  ISETP.GT.AND P1, PT, R0.reuse, 0x18, PT ;  /* 0x000000180000780c */ /* 0x040fe40003f24270 */
[----:B------:R-:W-:Y:S02]  /*4510*/  ISETP.GT.AND P0, PT, R0, 0x21, PT ;  /* 0x000000210000780c */ /* 0x000fe40003f04270 */
[----:B------:R-:W-:-:S02]  /*4520*/  FSEL R12, R124, -INF , P3 ;  /* 0xff8000007c0c7808 */ /* 0x000fc40001800000 */
[----:B------:R-:W-:Y:S02]  /*4530*/  FSEL R37, R121, -INF , P2 ;  /* 0xff80000079257808 */ /* 0x000fe40001000000 */
[----:B------:R-:W-:Y:S02]  /*4540*/  FSEL R46, R94, -INF , P1 ;  /* 0xff8000005e2e7808 */ /* 0x000fe40000800000 */
[----:B------:R-:W-:Y:S02]  /*4550*/  FSEL R134, R111, -INF , P0 ;  /* 0xff8000006f867808 */ /* 0x000fe40000000000 */
[C---:B------:R-:W-:Y:S02]  /*4560*/  ISETP.GT.AND P3, PT, R2.reuse, 0x10, PT ;  /* 0x000000100200780c */ /* 0x040fe40003f64270 */
[----:B------:R-:W-:Y:S02]  /*4570*/  ISETP.GT.AND P2, PT, R2, 0x19, PT ;  /* 0x000000190200780c */ /* 0x000fe40003f44270 */
[----:B------:R-:W-:-:S02]  /*4580*/  ISETP.GT.AND P1, PT, R0, 0x20, PT ;  /* 0x000000200000780c */ /* 0x000fc40003f24270 */
[----:B------:R-:W-:Y:S02]  /*4590*/  ISETP.GT.AND P0, PT, R4, 0x21, PT ;  /* 0x000000210400780c */ /* 0x000fe40003f04270 */
[----:B------:R-:W-:Y:S02]  /*45a0*/  FSEL R35, R120, -INF , P3 ;  /* 0xff80000078237808 */ /* 0x000fe40001800000 */
[----:B------:R-:W-:Y:S02]  /*45b0*/  FSEL R39, R93, -INF , P2 ;  /* 0xff8000005d277808 */ /* 0x000fe40001000000 */
[----:B------:R-:W-:Y:S02]  /*45c0*/  FSEL R133, R110, -INF , P1 ;  /* 0xff8000006e857808 */ /* 0x000fe40000800000 */
[----:B------:R-:W-:Y:S02]  /*45d0*/  FSEL R138, R81, -INF , P0 ;  /* 0xff800000518a7808 */ /* 0x000fe40000000000 */
[----:B------:R-:W-:-:S02]  /*45e0*/  ISETP.GT.AND P3, PT, R2, 0x18, PT ;  /* 0x000000180200780c */ /* 0x000fc40003f64270 */
[----:B------:R-:W-:Y:S02]  /*45f0*/  ISETP.GT.AND P2, PT, R2, 0x21, PT ;  /* 0x000000210200780c */ /* 0x000fe40003f44270 */
[C---:B------:R-:W-:Y:S02]  /*4600*/  ISETP.GT.AND P1, PT, R4.reuse, 0x28, PT ;  /* 0x000000280400780c */ /* 0x040fe40003f24270 */
[----:B------:R-:W-:Y:S02]  /*4610*/  ISETP.GT.AND P0, PT, R4, 0x31, PT ;  /* 0x000000310400780c */ /* 0x000fe40003f04270 */
[----:B------:R-:W-:Y:S02]  /*4620*/  FSEL R38, R92, -INF , P3 ;  /* 0xff8000005c267808 */ /* 0x000fe40001800000 */
[----:B------:R-:W-:Y:S02]  /*4630*/  FSEL R132, R109, -INF , P2 ;  /* 0xff8000006d847808 */ /* 0x000fe40001000000 */
[----:B------:R-:W-:-:S02]  /*4640*/  FSEL R137, R52, -INF , P1 ;  /* 0xff80000034897808 */ /* 0x000fc40000800000 */
[----:B------:R-:W-:Y:S02]  /*4650*/  FSEL R148, R49, -INF , P0 ;  /* 0xff80000031947808 */ /* 0x000fe40000000000 */
[----:B------:R-:W-:Y:S02]  /*4660*/  ISETP.GT.AND P3, PT, R2, 0x20, PT ;  /* 0x000000200200780c */ /* 0x000fe40003f64270 */
[C---:B------:R-:W-:Y:S02]  /*4670*/  ISETP.GT.AND P2, PT, R4.reuse, 0x29, PT ;  /* 0x000000290400780c */ /* 0x040fe40003f44270 */
[----:B------:R-:W-:Y:S02]  /*4680*/  ISETP.GT.AND P1, PT, R4, 0x38, PT ;  /* 0x000000380400780c */ /* 0x000fe40003f24270 */
        /* <DEDUP_REMOVED lines=14> */
[C---:B------:R-:W-:Y:S02]  /*4770*/  ISETP.GT.AND P5, PT, R4.reuse, 0x40, PT ;  /* 0x000000400400780c */ /* 0x040fe40003fa4270 */
[C---:B------:R-:W-:Y:S02]  /*4780*/  ISETP.GT.AND P2, PT, R4.reuse, 0x41, PT ;  /* 0x000000410400780c */ /* 0x040fe40003f44270 */
[C---:B------:R-:W-:Y:S02]  /*4790*/  ISETP.GT.AND P1, PT, R4.reuse, 0x48, PT ;  /* 0x000000480400780c */ /* 0x040fe40003f24270 */
[----:B------:R-:W-:Y:S02]  /*47a0*/  ISETP.GT.AND P0, PT, R4, 0x49, PT ;  /* 0x000000490400780c */ /* 0x000fe40003f04270 */
        /* <DEDUP_REMOVED lines=9> */
[----:B------:R-:W-:Y:S02]  /*4840*/  ISETP.GT.AND P3, PT, R0, 0x29, PT ;  /* 0x000000290000780c */ /* 0x000fe40003f64270 */
[----:B------:R-:W-:Y:S02]  /*4850*/  FMNMX.FTZ R5, R35, R5, !PT ;  /* 0x0000000523057209 */ /* 0x000fe40007810000 */
[----:B------:R-:W-:Y:S02]  /*4860*/  FMNMX.FTZ R4, R96, R4, !PT ;  /* 0x0000000460047209 */ /* 0x000fe40007810000 */
[----:B------:R-:W-:Y:S02]  /*4870*/  FSEL R136, R91, -INF , P3 ;  /* 0xff8000005b887808 */ /* 0x000fe40001800000 */
[----:B------:R-:W-:-:S02]  /*4880*/  FSEL R188, R29, -INF , P2 ;  /* 0xff8000001dbc7808 */ /* 0x000fc40001000000 */
[----:B------:R-:W-:Y:S02]  /*4890*/  FSEL R190, R16, -INF , P1 ;  /* 0xff80000010be7808 */ /* 0x000fe40000800000 */
[----:B------:R-:W-:Y:S02]  /*48a0*/  FMNMX.FTZ R5, R37, R5, !PT ;  /* 0x0000000525057209 */ /* 0x000fe40007810000 */
        /* <DEDUP_REMOVED lines=16> */
[----:B------:R-:W-:-:S04]  /*49b0*/  FMNMX.FTZ R4, R39, R5, !PT ;  /* 0x0000000527047209 */ /* 0x000fc80007810000 */
        /* <DEDUP_REMOVED lines=37> */
[----:B------:R-:W-:Y:S02]  /*4c10*/  ISETP.GT.AND P0, PT, R0, 0x31, PT ;  /* 0x000000310000780c */ /* 0x000fe40003f04270 */
        /* <DEDUP_REMOVED lines=8> */
[----:B------:R-:W-:Y:S01]  /*4ca0*/  FMNMX.FTZ R4, R34, R4, !PT ;  /* 0x0000000422047209 */ /* 0x000fe20007810000 */
[----:B------:R-:W1:Y:S01]  /*4cb0*/  SHFL.BFLY PT, R7, R2, 0x2, 0x1f ;  /* 0x0c401f0002077f89 */ /* 0x000e6200000e0000 */
[----:B------:R-:W-:-:S02]  /*4cc0*/  FSEL R141, R86, -INF , P0 ;  /* 0xff800000568d7808 */ /* 0x000fc40000000000 */
[C---:B------:R-:W-:Y:S02]  /*4cd0*/  ISETP.GT.AND P5, PT, R0.reuse, 0x39, PT ;  /* 0x000000390000780c */ /* 0x040fe40003fa4270 */
[C---:B------:R-:W-:Y:S02]  /*4ce0*/  ISETP.GT.AND P3, PT, R0.reuse, 0x40, PT ;  /* 0x000000400000780c */ /* 0x040fe40003f64270 */
[C---:B------:R-:W-:Y:S02]  /*4cf0*/  ISETP.GT.AND P2, PT, R0.reuse, 0x41, PT ;  /* 0x000000410000780c */ /* 0x040fe40003f44270 */
[C---:B------:R-:W-:Y:S02]  /*4d00*/  ISETP.GT.AND P1, PT, R0.reuse, 0x48, PT ;  /* 0x000000480000780c */ /* 0x040fe40003f24270 */
[----:B------:R-:W-:Y:S02]  /*4d10*/  ISETP.GT.AND P0, PT, R0, 0x49, PT ;  /* 0x000000490000780c */ /* 0x000fe40003f04270 */
[----:B------:R-:W-:-:S02]  /*4d20*/  FMNMX.FTZ R0, R157, R5, !PT ;  /* 0x000000059d007209 */ /* 0x000fc40007810000 */
[----:B------:R-:W-:Y:S01]  /*4d30*/  FMNMX.FTZ R5, R36, R4, !PT ;  /* 0x0000000424057209 */ /* 0x000fe20007810000 */
[----:B------:R-:W2:Y:S03]  /*4d40*/  SHFL.BFLY PT, R8, R6, 0x2, 0x1f ;  /* 0x0c401f0006087f89 */ /* 0x000ea600000e0000 */
[----:B------:R-:W-:Y:S02]  /*4d50*/  FMNMX.FTZ R5, R115, R5, !PT ;  /* 0x0000000573057209 */ /* 0x000fe40007810000 */
[----:B------:R-:W-:Y:S02]  /*4d60*/  FSEL R142, R87, -INF , P5 ;  /* 0xff800000578e7808 */ /* 0x000fe40002800000 */
[----:B------:R-:W-:Y:S02]  /*4d70*/  FMNMX.FTZ R5, R116, R5, !PT ;  /* 0x0000000574057209 */ /* 0x000fe40007810000 */
[----:B------:R-:W-:-:S02]  /*4d80*/  FMNMX.FTZ R0, R141, R0, !PT ;  /* 0x000000008d007209 */ /* 0x000fc40007810000 */
[----:B------:R-:W-:Y:S02]  /*4d90*/  FSEL R189, R102, -INF , P3 ;  /* 0xff80000066bd7808 */ /* 0x000fe40001800000 */
[----:B------:R-:W-:Y:S02]  /*4da0*/  ISETP.GT.AND P3, PT, R3, 0x20, PT ;  /* 0x000000200300780c */ /* 0x000fe40003f64270 */
[----:B------:R-:W-:Y:S02]  /*4db0*/  FMNMX.FTZ R5, R117, R5, !PT ;  /* 0x0000000575057209 */ /* 0x000fe40007810000 */
[----:B------:R-:W-:Y:S02]  /*4dc0*/  FMNMX.FTZ R0, R142, R0, !PT ;  /* 0x000000008e007209 */ /* 0x000fe40007810000 */
[----:B------:R-:W-:Y:S02]  /*4dd0*/  FSEL R197, R103, -INF , P2 ;  /* 0xff80000067c57808 */ /* 0x000fe40001000000 */
[----:B------:R-:W-:-:S02]  /*4de0*/  ISETP.GT.AND P2, PT, R3, 0x21, PT ;  /* 0x000000210300780c */ /* 0x000fc40003f44270 */
[----:B------:R-:W-:Y:S02]  /*4df0*/  FSEL R129, R82, -INF , P3 ;  /* 0xff80000052817808 */ /* 0x000fe40001800000 */
[----:B------:R-:W-:Y:S02]  /*4e00*/  FMNMX.FTZ R5, R118, R5, !PT ;  /* 0x0000000576057209 */ /* 0x000fe40007810000 */
[----:B------:R-:W-:Y:S02]  /*4e10*/  FMNMX.FTZ R0, R189, R0, !PT ;  /* 0x00000000bd007209 */ /* 0x000fe40007810000 */
[----:B------:R-:W-:Y:S02]  /*4e20*/  FSEL R192, R146, -INF , P1 ;  /* 0xff80000092c07808 */ /* 0x000fe40000800000 */
[----:B------:R-:W-:Y:S02]  /*4e30*/  FSEL R131, R83, -INF , P2 ;  /* 0xff80000053837808 */ /* 0x000fe40001000000 */
[----:B------:R-:W-:-:S02]  /*4e40*/  ISETP.GT.AND P1, PT, R3, 0x28, PT ;  /* 0x000000280300780c */ /* 0x000fc40003f24270 */
[----:B------:R-:W-:Y:S02]  /*4e50*/  FMNMX.FTZ R5, R129, R5, !PT ;  /* 0x0000000581057209 */ /* 0x000fe40007810000 */
[----:B------:R-:W-:Y:S02]  /*4e60*/  FMNMX.FTZ R4, R197, R0, !PT ;  /* 0x00000000c5047209 */ /* 0x000fe40007810000 */
[----:B-1----:R-:W-:Y:S02]  /*4e70*/  FMNMX.FTZ R0, R2, R7, !PT ;  /* 0x0000000702007209 */ /* 0x002fe40007810000 */
[----:B------:R-:W-:Y:S02]  /*4e80*/  FSEL R218, R147, -INF , P0 ;  /* 0xff80000093da7808 */ /* 0x000fe40000000000 */
[----:B------:R-:W-:Y:S02]  /*4e90*/  ISETP.GT.AND P0, PT, R3, 0x29, PT ;  /* 0x000000290300780c */ /* 0x000fe40003f04270 */
[----:B------:R-:W-:-:S02]  /*4ea0*/  FSEL R126, R54, -INF , P1 ;  /* 0xff800000367e7808 */ /* 0x000fc40000800000 */
[----:B------:R-:W-:Y:S02]  /*4eb0*/  FMNMX.FTZ R5, R131, R5, !PT ;  /* 0x0000000583057209 */ /* 0x000fe40007810000 */
[----:B------:R-:W-:Y:S01]  /*4ec0*/  FMNMX.FTZ R2, R192, R4, !PT ;  /* 0x00000004c0027209 */ /* 0x000fe20007810000 */
[----:B------:R-:W1:Y:S01]  /*4ed0*/  SHFL.BFLY PT, R7, R0, 0x1, 0x1f ;  /* 0x0c201f0000077f89 */ /* 0x000e6200000e0000 */
[----:B------:R-:W-:Y:S02]  /*4ee0*/  FSEL R128, R55, -INF , P0 ;  /* 0xff80000037807808 */ /* 0x000fe40000000000 */
[----:B------:R-:W-:Y:S02]  /*4ef0*/  ISETP.GT.AND P1, PT, R3, 0x30, PT ;  /* 0x000000300300780c */ /* 0x000fe40003f24270 */
[----:B------:R-:W-:Y:S02]  /*4f00*/  FMNMX.FTZ R5, R126, R5, !PT ;  /* 0x000000057e057209 */ /* 0x000fe40007810000 */
[----:B------:R-:W-:-:S02]  /*4f10*/  FMNMX.FTZ R2, R218, R2, !PT ;  /* 0x00000002da027209 */ /* 0x000fc40007810000 */
[----:B--2---:R-:W-:Y:S02]  /*4f20*/  FMNMX.FTZ R4, R6, R8, !PT ;  /* 0x0000000806047209 */ /* 0x004fe40007810000 */
[----:B------:R-:W-:Y:S02]  /*4f30*/  ISETP.GT.AND P0, PT, R3, 0x31, PT ;  /* 0x000000310300780c */ /* 0x000fe40003f04270 */
[----:B------:R-:W-:Y:S02]  /*4f40*/  FSEL R143, R50, -INF , P1 ;  /* 0xff800000328f7808 */ /* 0x000fe40000800000 */
[----:B------:R-:W-:Y:S01]  /*4f50*/  FMNMX.FTZ R5, R128, R5, !PT ;  /* 0x0000000580057209 */ /* 0x000fe20007810000 */
[----:B------:R-:W2:Y:S01]  /*4f60*/  SHFL.BFLY PT, R6, R2, 0x2, 0x1f ;  /* 0x0c401f0002067f89 */ /* 0x000ea200000e0000 */
[----:B------:R-:W-:Y:S02]  /*4f70*/  FSEL R144, R51, -INF , P0 ;  /* 0xff80000033907808 */ /* 0x000fe40000000000 */
[----:B------:R-:W-:Y:S01]  /*4f80*/  ISETP.GT.AND P0, PT, R3, 0x38, PT ;  /* 0x000000380300780c */ /* 0x000fe20003f04270 */
[----:B------:R-:W3:Y:S01]  /*4f90*/  SHFL.BFLY PT, R8, R4, 0x1, 0x1f ;  /* 0x0c201f0004087f89 */ /* 0x000ee200000e0000 */
[----:B------:R-:W-:-:S02]  /*4fa0*/  FMNMX.FTZ R5, R143, R5, !PT ;  /* 0x000000058f057209 */ /* 0x000fc40007810000 */
[C---:B------:R-:W-:Y:S02]  /*4fb0*/  ISETP.GT.AND P5, PT, R3.reuse, 0x39, PT ;  /* 0x000000390300780c */ /* 0x040fe40003fa4270 */
[----:B------:R-:W-:Y:S02]  /*4fc0*/  FSEL R153, R42, -INF , P0 ;  /* 0xff8000002a997808 */ /* 0x000fe40000000000 */
[----:B------:R-:W-:Y:S02]  /*4fd0*/  FMNMX.FTZ R5, R144, R5, !PT ;  /* 0x0000000590057209 */ /* 0x000fe40007810000 */
[C---:B------:R-:W-:Y:S02]  /*4fe0*/  ISETP.GT.AND P3, PT, R3.reuse, 0x40, PT ;  /* 0x000000400300780c */ /* 0x040fe40003f64270 */
[C---:B------:R-:W-:Y:S02]  /*4ff0*/  ISETP.GT.AND P2, PT, R3.reuse, 0x41, PT ;  /* 0x000000410300780c */ /* 0x040fe40003f44270 */
[----:B------:R-:W-:-:S02]  /*5000*/  ISETP.GT.AND P1, PT, R3, 0x48, PT ;  /* 0x000000480300780c */ /* 0x000fc40003f24270 */
[----:B------:R-:W-:Y:S02]  /*5010*/  ISETP.GT.AND P0, PT, R3, 0x49, PT ;  /* 0x000000490300780c */ /* 0x000fe40003f04270 */
[----:B------:R-:W-:Y:S02]  /*5020*/  FSEL R155, R43, -INF , P5 ;  /* 0xff8000002b9b7808 */ /* 0x000fe40002800000 */
[----:B------:R-:W-:Y:S01]  /*5030*/  FMNMX.FTZ R3, R153, R5, !PT ;  /* 0x0000000599037209 */ /* 0x000fe20007810000 */
[----:B------:R-:W-:Y:S01]  /*5040*/  LDSM.16.MT88.4 R40, [R203] ;  /* 0x00000000cb28783b */ /* 0x000fe20000004200 */
[----:B------:R-:W-:Y:S02]  /*5050*/  FSEL R191, R30, -INF , P3 ;  /* 0xff8000001ebf7808 */ /* 0x000fe40001800000 */
[----:B------:R-:W-:Y:S02]  /*5060*/  FMNMX.FTZ R3, R155, R3, !PT ;  /* 0x000000039b037209 */ /* 0x000fe40007810000 */
[----:B-1----:R-:W-:-:S02]  /*5070*/  FMNMX.FTZ R114, R0, R7, !PT ;  /* 0x0000000700727209 */ /* 0x002fc40007810000 */
[----:B------:R-:W-:Y:S02]  /*5080*/  FSEL R193, R31, -INF , P2 ;  /* 0xff8000001fc17808 */ /* 0x000fe40001000000 */
[----:B------:R-:W-:Y:S01]  /*5090*/  FMNMX.FTZ R0, R191, R3, !PT ;  /* 0x00000003bf007209 */ /* 0x000fe20007810000 */
[----:B------:R-:W-:Y:S01]  /*50a0*/  LDSM.16.MT88.4 R28, [R201] ;  /* 0x00000000c91c783b */ /* 0x000fe20000004200 */
[----:B------:R-:W-:Y:S02]  /*50b0*/  FSEL R199, R18, -INF , P1 ;  /* 0xff80000012c77808 */ /* 0x000fe40000800000 */
[----:B------:R-:W-:Y:S02]  /*50c0*/  FMNMX.FTZ R0, R193, R0, !PT ;  /* 0x00000000c1007209 */ /* 0x000fe40007810000 */
[----:B--2---:R-:W-:Y:S02]  /*50d0*/  FMNMX.FTZ R5, R2, R6, !PT ;  /* 0x0000000602057209 */ /* 0x004fe40007810000 */
[----:B---3--:R-:W-:-:S02]  /*50e0*/  FMNMX.FTZ R112, R4, R8, !PT ;  /* 0x0000000804707209 */ /* 0x008fc40007810000 */
[----:B------:R-:W-:Y:S02]  /*50f0*/  FSEL R220, R19, -INF , P0 ;  /* 0xff80000013dc7808 */ /* 0x000fe40000000000 */
[----:B------:R-:W-:Y:S01]  /*5100*/  FMNMX.FTZ R4, R199, R0, !PT ;  /* 0x00000000c7047209 */ /* 0x000fe20007810000 */
[----:B------:R-:W1:Y:S03]  /*5110*/  SHFL.BFLY PT, R7, R5, 0x1, 0x1f ;  /* 0x0c201f0005077f89 */ /* 0x000e6600000e0000 */
[----:B------:R-:W-:Y:S01]  /*5120*/  FMNMX.FTZ R4, R220, R4, !PT ;  /* 0x00000004dc047209 */ /* 0x000fe20007810000 */
[C---:B------:R-:W-:Y:S01]  /*5130*/  FMUL.FTZ R3, R114.reuse, c[0x0][0x2d0] ;  /* 0x0000b40072037a20 */ /* 0x040fe20000410000 */
[----:B------:R-:W-:Y:S01]  /*5140*/  FSETP.NEU.FTZ.AND P2, PT, R114, -INF , PT ;  /* 0xff8000007200780b */ /* 0x000fe20003f5d000 */
[C---:B------:R-:W-:Y:S01]  /*5150*/  FMUL.FTZ R2, R112.reuse, c[0x0][0x2d0] ;  /* 0x0000b40070027a20 */ /* 0x040fe20000410000 */
[----:B------:R-:W-:Y:S01]  /*5160*/  FSETP.NEU.FTZ.AND P1, PT, R112, -INF , PT ;  /* 0xff8000007000780b */ /* 0x000fe20003f3d000 */
[----:B------:R-:W2:Y:S01]  /*5170*/  SHFL.BFLY PT, R6, R4, 0x2, 0x1f ;  /* 0x0c401f0004067f89 */ /* 0x000ea200000e0000 */
[----:B------:R-:W-:-:S02]  /*5180*/  FSEL R3, R3, RZ, P2 ;  /* 0x000000ff03037208 */ /* 0x000fc40001000000 */
[----:B------:R-:W-:Y:S01]  /*5190*/  FSEL R2, R2, RZ, P1 ;  /* 0x000000ff02027208 */ /* 0x000fe20000800000 */
[----:B------:R-:W-:Y:S02]  /*51a0*/  LDSM.16.MT88.4 R16, [R200] ;  /* 0x00000000c810783b */ /* 0x000fe40000004200 */
[----:B------:R-:W-:-:S04]  /*51b0*/  FFMA.FTZ R0, R9, c[0x0][0x2d0], -R3 ;  /* 0x0000b40009007a23 */ /* 0x000fc80000010803 */
[----:B------:R3:W-:Y:S01]  /*51c0*/  MUFU.EX2 R242, R0 ;  /* 0x0000000000f27308 */ /* 0x0007e20000000800 */
[----:B-1----:R-:W-:Y:S01]  /*51d0*/  FMNMX.FTZ R70, R5, R7, !PT ;  /* 0x0000000705467209 */ /* 0x002fe20007810000 */
[----:B---3--:R-:W-:-:S06]  /*51e0*/  FFMA.FTZ R0, R10, c[0x0][0x2d0], -R2 ;  /* 0x0000b4000a007a23 */ /* 0x008fcc0000010802 */
[----:B------:R1:W-:Y:S01]  /*51f0*/  MUFU.EX2 R241, R0 ;  /* 0x0000000000f17308 */ /* 0x0003e20000000800 */
[--C-:B------:R-:W-:Y:S01]  /*5200*/  FFMA.FTZ R5, R12, c[0x0][0x2d0], -R2.reuse ;  /* 0x0000b4000c057a23 */ /* 0x100fe20000010802 */
[----:B------:R-:W-:Y:S02]  /*5210*/  FSETP.NEU.FTZ.AND P0, PT, R70, -INF , PT ;  /* 0xff8000004600780b */ /* 0x000fe40003f1d000 */
[----:B--2---:R-:W-:Y:S01]  /*5220*/  FMNMX.FTZ R4, R4, R6, !PT ;  /* 0x0000000604047209 */ /* 0x004fe20007810000 */
[----:B-1----:R-:W-:-:S04]  /*5230*/  FFMA.FTZ R0, R11, c[0x0][0x2d0], -R2 ;  /* 0x0000b4000b007a23 */ /* 0x002fc80000010802 */
[----:B------:R1:W2:Y:S01]  /*5240*/  MUFU.EX2 R240, R0 ;  /* 0x0000000000f07308 */ /* 0x0002a20000000800 */
[----:B------:R-:W3:Y:S07]  /*5250*/  SHFL.BFLY PT, R6, R4, 0x1, 0x1f ;  /* 0x0c201f0004067f89 */ /* 0x000eee00000e0000 */
[----:B------:R4:W-:Y:S01]  /*5260*/  MUFU.EX2 R243, R5 ;  /* 0x0000000500f37308 */ /* 0x0009e20000000800 */
[----:B-1----:R-:W-:-:S05]  /*5270*/  FMUL.FTZ R0, R70, c[0x0][0x2d0] ;  /* 0x0000b40046007a20 */ /* 0x002fca0000410000 */
[----:B------:R-:W-:Y:S01]  /*5280*/  FSEL R0, R0, RZ, P0 ;  /* 0x000000ff00007208 */ /* 0x000fe20000000000 */
[----:B----4-:R-:W-:-:S04]  /*5290*/  FFMA.FTZ R5, R13, c[0x0][0x2d0], -R2 ;  /* 0x0000b4000d057a23 */ /* 0x010fc80000010802 */
[----:B------:R1:W4:Y:S02]  /*52a0*/  MUFU.EX2 R244, R5 ;  /* 0x0000000500f47308 */ /* 0x0003240000000800 */
[----:B-1----:R-:W-:-:S06]  /*52b0*/  FFMA.FTZ R5, R14, c[0x0][0x2d0], -R0 ;  /* 0x0000b4000e057a23 */ /* 0x002fcc0000010800 */
[----:B------:R1:W-:Y:S01]  /*52c0*/  MUFU.EX2 R237, R5 ;  /* 0x0000000500ed7308 */ /* 0x0003e20000000800 */
[----:B---3--:R-:W-:Y:S01]  /*52d0*/  FMNMX.FTZ R113, R4, R6, !PT ;  /* 0x0000000604717209 */ /* 0x008fe20007810000 */
[----:B-1----:R-:W-:-:S06]  /*52e0*/  FFMA.FTZ R5, R15, c[0x0][0x2d0], -R0 ;  /* 0x0000b4000f057a23 */ /* 0x002fcc0000010800 */
[----:B------:R1:W3:Y:S01]  /*52f0*/  MUFU.EX2 R236, R5 ;  /* 0x0000000500ec7308 */ /* 0x0002e20000000800 */
[----:B------:R-:W-:Y:S02]  /*5300*/  FFMA.FTZ R4, R26, c[0x0][0x2d0], -R3 ;  /* 0x0000b4001a047a23 */ /* 0x000fe40000010803 */
[----:B-1----:R-:W-:Y:S01]  /*5310*/  FFMA.FTZ R5, R20, c[0x0][0x2d0], -R0 ;  /* 0x0000b40014057a23 */ /* 0x002fe20000010800 */
[----:B------:R-:W-:-:S04]  /*5320*/  FSETP.NEU.FTZ.AND P0, PT, R113, -INF , PT ;  /* 0xff8000007100780b */ /* 0x000fc80003f1d000 */
[----:B------:R-:W-:Y:S01]  /*5330*/  MUFU.EX2 R229, R4 ;  /* 0x0000000400e57308 */ /* 0x000fe20000000800 */
[----:B------:R-:W1:Y:S07]  /*5340*/  LDSM.16.MT88.4 R20, [R204] ;  /* 0x00000000cc14783b */ /* 0x000e6e0000004200 */
[----:B------:R5:W-:Y:S02]  /*5350*/  MUFU.EX2 R238, R5 ;  /* 0x0000000500ee7308 */ /* 0x000be40000000800 */
[----:B-----5:R-:W-:-:S06]  /*5360*/  FFMA.FTZ R5, R24, c[0x0][0x2d0], -R0 ;  /* 0x0000b40018057a23 */ /* 0x020fcc0000010800 */
[----:B------:R5:W1:Y:S02]  /*5370*/  MUFU.EX2 R239, R5 ;  /* 0x0000000500ef7308 */ /* 0x000a640000000800 */
[----:B-----5:R-:W-:-:S06]  /*5380*/  FFMA.FTZ R5, R25, c[0x0][0x2d0], -R3 ;  /* 0x0000b40019057a23 */ /* 0x020fcc0000010803 */
[----:B------:R5:W1:Y:S02]  /*5390*/  MUFU.EX2 R230, R5 ;  /* 0x0000000500e67308 */ /* 0x000a640000000800 */
[----:B-----5:R-:W-:-:S05]  /*53a0*/  FMUL.FTZ R5, R113, c[0x0][0x2d0] ;  /* 0x0000b40071057a20 */ /* 0x020fca0000410000 */
[----:B------:R-:W-:Y:S01]  /*53b0*/  FSEL R4, R5, RZ, P0 ;  /* 0x000000ff05047208 */ /* 0x000fe20000000000 */
[----:B------:R-:W-:Y:S01]  /*53c0*/  FFMA.FTZ R5, R27, c[0x0][0x2d0], -R3 ;  /* 0x0000b4001b057a23 */ /* 0x000fe20000010803 */
[----:B--2---:R-:W-:Y:S01]  /*53d0*/  F2FP.PACK_AB R8, R240, R241 ;  /* 0x000000f1f008723e */ /* 0x004fe200000000ff */
[----:B------:R-:W-:Y:S02]  /*53e0*/  LDSM.16.MT88.4 R24, [R200+0x800] ;  /* 0x00080000c818783b */ /* 0x000fe40000004200 */
[----:B------:R2:W5:Y:S02]  /*53f0*/  MUFU.EX2 R232, R5 ;  /* 0x0000000500e87308 */ /* 0x0005640000000800 */
        /* <DEDUP_REMOVED lines=8> */
[--C-:B--2---:R-:W-:Y:S01]  /*5480*/  FFMA.FTZ R5, R35, c[0x0][0x2d0], -R2.reuse ;  /* 0x0000b40023057a23 */ /* 0x104fe20000010802 */
[----:B----4-:R-:W-:Y:S01]  /*5490*/  F2FP.PACK_AB R10, R244, R243 ;  /* 0x000000f3f40a723e */ /* 0x010fe200000000ff */
[----:B------:R-:W-:Y:S04]  /*54a0*/  LDSM.16.MT88.4 R32, [R203+0x800] ;  /* 0x00080000cb20783b */ /* 0x000fe80000004200 */
[----:B------:R2:W-:Y:S02]  /*54b0*/  MUFU.EX2 R231, R5 ;  /* 0x0000000500e77308 */ /* 0x0005e40000000800 */
[----:B--2---:R-:W-:-:S06]  /*54c0*/  FFMA.FTZ R5, R37, c[0x0][0x2d0], -R2 ;  /* 0x0000b40025057a23 */ /* 0x004fcc0000010802 */
[----:B------:R2:W4:Y:S02]  /*54d0*/  MUFU.EX2 R235, R5 ;  /* 0x0000000500eb7308 */ /* 0x0005240000000800 */
[----:B--2---:R-:W-:-:S06]  /*54e0*/  FFMA.FTZ R5, R38, c[0x0][0x2d0], -R2 ;  /* 0x0000b40026057a23 */ /* 0x004fcc0000010802 */
[----:B------:R2:W-:Y:S02]  /*54f0*/  MUFU.EX2 R234, R5 ;  /* 0x0000000500ea7308 */ /* 0x0005e40000000800 */
[----:B--2---:R-:W-:Y:S01]  /*5500*/  FFMA.FTZ R5, R39, c[0x0][0x2d0], -R2 ;  /* 0x0000b40027057a23 */ /* 0x004fe20000010802 */
[----:B---3--:R-:W-:Y:S01]  /*5510*/  F2FP.PACK_AB R9, R236, R237 ;  /* 0x000000edec09723e */ /* 0x008fe200000000ff */
[----:B------:R-:W2:Y:S04]  /*5520*/  LDSM.16.MT88.4 R36, [R204+0x800] ;  /* 0x00080000cc24783b */ /* 0x000ea80000004200 */
[----:B------:R3:W-:Y:S02]  /*5530*/  MUFU.EX2 R233, R5 ;  /* 0x0000000500e97308 */ /* 0x0007e40000000800 */
[----:B---3--:R-:W-:-:S06]  /*5540*/  FFMA.FTZ R5, R44, c[0x0][0x2d0], -R0 ;  /* 0x0000b4002c057a23 */ /* 0x008fcc0000010800 */
[----:B------:R3:W-:Y:S02]  /*5550*/  MUFU.EX2 R224, R5 ;  /* 0x0000000500e07308 */ /* 0x0007e40000000800 */
[----:B---3--:R-:W-:-:S06]  /*5560*/  FFMA.FTZ R5, R45, c[0x0][0x2d0], -R0 ;  /* 0x0000b4002d057a23 */ /* 0x008fcc0000010800 */
[----:B------:R3:W1:Y:S02]  /*5570*/  MUFU.EX2 R223, R5 ;  /* 0x0000000500df7308 */ /* 0x0006640000000800 */
        /* <DEDUP_REMOVED lines=11> */
[----:B------:R3:W-:Y:S02]  /*5630*/  MUFU.EX2 R194, R5 ;  /* 0x0000000500c27308 */ /* 0x0007e40000000800 */
[----:B---3--:R-:W-:-:S06]  /*5640*/  FFMA.FTZ R5, R115, c[0x0][0x2d0], -R4 ;  /* 0x0000b40073057a23 */ /* 0x008fcc0000010804 */
[----:B------:R3:W-:Y:S02]  /*5650*/  MUFU.EX2 R186, R5 ;  /* 0x0000000500ba7308 */ /* 0x0007e40000000800 */
[----:B---3--:R-:W-:-:S06]  /*5660*/  FFMA.FTZ R5, R116, c[0x0][0x2d0], -R4 ;  /* 0x0000b40074057a23 */ /* 0x008fcc0000010804 */
[----:B------:R3:W2:Y:S01]  /*5670*/  MUFU.EX2 R184, R5 ;  /* 0x0000000500b87308 */ /* 0x0006a20000000800 */
[----:B-1----:R-:W-:Y:S01]  /*5680*/  F2FP.PACK_AB R11, R239, R238 ;  /* 0x000000eeef0b723e */ /* 0x002fe200000000ff */
[----:B---3--:R-:W-:-:S06]  /*5690*/  FFMA.FTZ R5, R117, c[0x0][0x2d0], -R4 ;  /* 0x0000b40075057a23 */ /* 0x008fcc0000010804 */
[----:B------:R1:W-:Y:S01]  /*56a0*/  MUFU.EX2 R185, R5 ;  /* 0x0000000500b97308 */ /* 0x0003e20000000800 */
[----:B------:R-:W-:Y:S02]  /*56b0*/  F2FP.PACK_AB R12, R230, R242 ;  /* 0x000000f2e60c723e */ /* 0x000fe400000000ff */
[----:B-----5:R-:W-:Y:S02]  /*56c0*/  F2FP.PACK_AB R14, R232, R229 ;  /* 0x000000e5e80e723e */ /* 0x020fe400000000ff */
[----:B------:R-:W-:Y:S01]  /*56d0*/  F2FP.PACK_AB R13, R6, R227 ;  /* 0x000000e3060d723e */ /* 0x000fe200000000ff */
[----:B-1----:R-:W-:-:S04]  /*56e0*/  FFMA.FTZ R5, R118, c[0x0][0x2d0], -R4 ;  /* 0x0000b40076057a23 */ /* 0x002fc80000010804 */
[----:B------:R1:W3:Y:S01]  /*56f0*/  MUFU.EX2 R183, R5 ;  /* 0x0000000500b77308 */ /* 0x0002e20000000800 */
[----:B------:R-:W-:Y:S01]  /*5700*/  F2FP.PACK_AB R15, R228, R7 ;  /* 0x00000007e40f723e */ /* 0x000fe200000000ff */
[----:B------:R-:W-:Y:S01]  /*5710*/  HMMA.16816.F32 R84, R8, R16, RZ ;  /* 0x000000100854723c */ /* 0x000fe200000018ff */
[----:B-1----:R-:W-:-:S05]  /*5720*/  FFMA.FTZ R5, R124, c[0x0][0x2d0], -R3 ;  /* 0x0000b4007c057a23 */ /* 0x002fca0000010803 */
[----:B------:R1:W-:Y:S02]  /*5730*/  MUFU.EX2 R181, R5 ;  /* 0x0000000500b57308 */ /* 0x0003e40000000800 */
[----:B------:R-:W-:Y:S08]  /*5740*/  HMMA.16816.F32 R72, R8, R18, RZ ;  /* 0x000000120848723c */ /* 0x000ff000000018ff */
[----:B------:R-:W-:Y:S01]  /*5750*/  HMMA.16816.F32 R88, R12, R16, RZ ;  /* 0x000000100c58723c */ /* 0x000fe200000018ff */
[----:B-1----:R-:W-:-:S07]  /*5760*/  FFMA.FTZ R5, R125, c[0x0][0x2d0], -R2 ;  /* 0x0000b4007d057a23 */ /* 0x002fce0000010802 */
[----:B------:R-:W-:Y:S01]  /*5770*/  HMMA.16816.F32 R92, R12, R18, RZ ;  /* 0x000000120c5c723c */ /* 0x000fe200000018ff */
[----:B------:R-:W1:Y:S01]  /*5780*/  LDSM.16.MT88.4 R16, [R201+0x800] ;  /* 0x00080000c910783b */ /* 0x000e620000004200 */
[----:B------:R5:W-:Y:S02]  /*5790*/  MUFU.EX2 R179, R5 ;  /* 0x0000000500b37308 */ /* 0x000be40000000800 */
[----:B-----5:R-:W-:-:S06]  /*57a0*/  FFMA.FTZ R5, R132, c[0x0][0x2d0], -R2 ;  /* 0x0000b40084057a23 */ /* 0x020fcc0000010802 */
[----:B------:R5:W1:Y:S01]  /*57b0*/  MUFU.EX2 R180, R5 ;  /* 0x0000000500b47308 */ /* 0x000a620000000800 */
[----:B------:R-:W-:Y:S01]  /*57c0*/  HMMA.16816.F32 R80, R8, R20, RZ ;  /* 0x000000140850723c */ /* 0x000fe200000018ff */
[----:B-----5:R-:W-:-:S06]  /*57d0*/  FFMA.FTZ R5, R127, c[0x0][0x2d0], -R2 ;  /* 0x0000b4007f057a23 */ /* 0x020fcc0000010802 */
[----:B------:R5:W-:Y:S01]  /*57e0*/  MUFU.EX2 R178, R5 ;  /* 0x0000000500b27308 */ /* 0x000be20000000800 */
[----:B------:R-:W-:Y:S01]  /*57f0*/  HMMA.16816.F32 R76, R8, R28, RZ ;  /* 0x0000001c084c723c */ /* 0x000fe200000018ff */
[----:B-----5:R-:W-:-:S06]  /*5800*/  FFMA.FTZ R5, R130, c[0x0][0x2d0], -R2 ;  /* 0x0000b40082057a23 */ /* 0x020fcc0000010802 */
[----:B------:R5:W-:Y:S01]  /*5810*/  MUFU.EX2 R177, R5 ;  /* 0x0000000500b17308 */ /* 0x000be20000000800 */
[C---:B------:R-:W-:Y:S08]  /*5820*/  HMMA.16816.F32 R56, R8.reuse, R40, RZ ;  /* 0x000000280838723c */ /* 0x040ff000000018ff */
[----:B------:R-:W-:Y:S01]  /*5830*/  HMMA.16816.F32 R64, R8, R22, RZ ;  /* 0x000000160840723c */ /* 0x000fe200000018ff */
[----:B-----5:R-:W-:-:S07]  /*5840*/  FFMA.FTZ R5, R133, c[0x0][0x2d0], -R0 ;  /* 0x0000b40085057a23 */ /* 0x020fce0000010800 */
[C---:B------:R-:W-:Y:S01]  /*5850*/  HMMA.16816.F32 R60, R8.reuse, R30, RZ ;  /* 0x0000001e083c723c */ /* 0x040fe200000018ff */
[----:B------:R5:W-:Y:S07]  /*5860*/  MUFU.EX2 R176, R5 ;  /* 0x0000000500b07308 */ /* 0x000bee0000000800 */
[----:B------:R-:W-:Y:S01]  /*5870*/  HMMA.16816.F32 R52, R8, R42, RZ ;  /* 0x0000002a0834723c */ /* 0x000fe200000018ff */
[----:B-----5:R-:W-:-:S04]  /*5880*/  FFMA.FTZ R5, R134, c[0x0][0x2d0], -R0 ;  /* 0x0000b40086057a23 */ /* 0x020fc80000010800 */
[----:B------:R5:W1:Y:S03]  /*5890*/  MUFU.EX2 R175, R5 ;  /* 0x0000000500af7308 */ /* 0x000a660000000800 */
[----:B------:R-:W-:Y:S01]  /*58a0*/  HMMA.16816.F32 R48, R12, R20, RZ ;  /* 0x000000140c30723c */ /* 0x000fe200000018ff */
[----:B----4-:R-:W-:-:S07]  /*58b0*/  F2FP.PACK_AB R8, R235, R231 ;  /* 0x000000e7eb08723e */ /* 0x010fce00000000ff */
[----:B------:R-:W-:Y:S01]  /*58c0*/  HMMA.16816.F32 R108, R12, R22, RZ ;  /* 0x000000160c6c723c */ /* 0x000fe200000018ff */
[----:B-----5:R-:W-:-:S07]  /*58d0*/  FFMA.FTZ R5, R135, c[0x0][0x2d0], -R0 ;  /* 0x0000b40087057a23 */ /* 0x020fce0000010800 */
[----:B------:R-:W-:Y:S01]  /*58e0*/  HMMA.16816.F32 R20, R12, R40, RZ ;  /* 0x000000280c14723c */ /* 0x000fe200000018ff */
[----:B------:R-:W-:Y:S01]  /*58f0*/  F2FP.PACK_AB R9, R223, R224 ;  /* 0x000000e0df09723e */ /* 0x000fe200000000ff */
[----:B------:R-:W-:Y:S01]  /*5900*/  LDSM.16.MT88.4 R132, [R200+0x2000] ;  /* 0x00200000c884783b */ /* 0x000fe20000004200 */
[----:B------:R4:W-:Y:S01]  /*5910*/  MUFU.EX2 R174, R5 ;  /* 0x0000000500ae7308 */ /* 0x0009e20000000800 */
[----:B------:R-:W-:Y:S02]  /*5920*/  F2FP.PACK_AB R10, R233, R234 ;  /* 0x000000eae90a723e */ /* 0x000fe400000000ff */
[----:B------:R-:W-:Y:S01]  /*5930*/  F2FP.PACK_AB R11, R225, R226 ;  /* 0x000000e2e10b723e */ /* 0x000fe200000000ff */
[----:B----4-:R-:W-:-:S04]  /*5940*/  FFMA.FTZ R5, R136, c[0x0][0x2d0], -R0 ;  /* 0x0000b40088057a23 */ /* 0x010fc80000010800 */
[----:B------:R4:W5:Y:S02]  /*5950*/  MUFU.EX2 R173, R5 ;  /* 0x0000000500ad7308 */ /* 0x0009640000000800 */
[----:B--2---:R-:W-:Y:S01]  /*5960*/  HMMA.16816.F32 R96, R8, R36, R80 ;  /* 0x000000240860723c */ /* 0x004fe20000001850 */
[----:B----4-:R-:W-:-:S05]  /*5970*/  FFMA.FTZ R5, R138, c[0x0][0x2d0], -R3 ;  /* 0x0000b4008a057a23 */ /* 0x010fca0000010803 */
[----:B------:R2:W4:Y:S02]  /*5980*/  MUFU.EX2 R172, R5 ;  /* 0x0000000500ac7308 */ /* 0x0005240000000800 */
[C---:B-1----:R-:W-:Y:S08]  /*5990*/  HMMA.16816.F32 R80, R8.reuse, R16, R76 ;  /* 0x000000100850723c */ /* 0x042ff0000000184c */
[----:B------:R-:W-:Y:S01]  /*59a0*/  HMMA.16816.F32 R104, R8, R24, R84 ;  /* 0x000000180868723c */ /* 0x000fe20000001854 */
[----:B--2---:R-:W-:-:S07]  /*59b0*/  FFMA.FTZ R5, R137, c[0x0][0x2d0], -R3 ;  /* 0x0000b40089057a23 */ /* 0x004fce0000010803 */
[C---:B------:R-:W-:Y:S01]  /*59c0*/  HMMA.16816.F32 R76, R8.reuse, R32, R56 ;  /* 0x00000020084c723c */ /* 0x040fe20000001838 */
[----:B------:R1:W-:Y:S07]  /*59d0*/  MUFU.EX2 R171, R5 ;  /* 0x0000000500ab7308 */ /* 0x0003ee0000000800 */
        /* <DEDUP_REMOVED lines=9> */
[----:B---3--:R-:W-:Y:S01]  /*5a70*/  F2FP.PACK_AB R11, R183, R185 ;  /* 0x000000b9b70b723e */ /* 0x008fe200000000ff */
[----:B-1----:R-:W-:Y:S01]  /*5a80*/  FFMA.FTZ R5, R140, c[0x0][0x2d0], -R3 ;  /* 0x0000b4008c057a23 */ /* 0x002fe20000010803 */
[----:B------:R-:W-:Y:S03]  /*5a90*/  HMMA.16816.F32 R100, R12, R42, RZ ;  /* 0x0000002a0c64723c */ /* 0x000fe600000018ff */
[----:B------:R1:W-:Y:S05]  /*5aa0*/  MUFU.EX2 R169, R5 ;  /* 0x0000000500a97308 */ /* 0x0003ea0000000800 */
[C---:B------:R-:W-:Y:S08]  /*5ab0*/  HMMA.16816.F32 R56, R8.reuse, R24, R88 ;  /* 0x000000180838723c */ /* 0x040ff00000001858 */
[----:B------:R-:W-:Y:S01]  /*5ac0*/  HMMA.16816.F32 R40, R8, R26, R92 ;  /* 0x0000001a0828723c */ /* 0x000fe2000000185c */
[----:B-1----:R-:W-:-:S07]  /*5ad0*/  FFMA.FTZ R5, R129, c[0x0][0x2d0], -R4 ;  /* 0x0000b40081057a23 */ /* 0x002fce0000010804 */
[C---:B------:R-:W-:Y:S01]  /*5ae0*/  HMMA.16816.F32 R48, R8.reuse, R36, R48 ;  /* 0x000000240830723c */ /* 0x040fe20000001830 */
[----:B------:R1:W-:Y:S07]  /*5af0*/  MUFU.EX2 R168, R5 ;  /* 0x0000000500a87308 */ /* 0x0003ee0000000800 */
[----:B------:R-:W-:Y:S01]  /*5b00*/  HMMA.16816.F32 R24, R8, R38, R108 ;  /* 0x000000260818723c */ /* 0x000fe2000000186c */
[----:B------:R-:W2:Y:S07]  /*5b10*/  LDSM.16.MT88.4 R36, [R203+0x1000] ;  /* 0x00100000cb24783b */ /* 0x000eae0000004200 */
[----:B------:R-:W-:Y:S01]  /*5b20*/  HMMA.16816.F32 R44, R12, R28, RZ ;  /* 0x0000001c0c2c723c */ /* 0x000fe200000018ff */
[----:B-1----:R-:W-:-:S07]  /*5b30*/  FFMA.FTZ R5, R131, c[0x0][0x2d0], -R4 ;  /* 0x0000b40083057a23 */ /* 0x002fce0000010804 */
[----:B------:R-:W-:Y:S01]  /*5b40*/  HMMA.16816.F32 R120, R12, R30, RZ ;  /* 0x0000001e0c78723c */ /* 0x000fe200000018ff */
[----:B------:R-:W1:Y:S04]  /*5b50*/  LDSM.16.MT88.4 R12, [R200+0x1000] ;  /* 0x00100000c80c783b */ /* 0x000e680000004200 */
[----:B------:R-:W-:Y:S03]  /*5b60*/  LDSM.16.MT88.4 R28, [R201+0x1000] ;  /* 0x00100000c91c783b */ /* 0x000fe60000004200 */
[----:B------:R-:W-:Y:S01]  /*5b70*/  HMMA.16816.F32 R88, R8, R32, R20 ;  /* 0x000000200858723c */ /* 0x000fe20000001814 */
[----:B------:R-:W3:Y:S01]  /*5b80*/  LDSM.16.MT88.4 R20, [R204+0x1000] ;  /* 0x00100000cc14783b */ /* 0x000ee20000004200 */
[----:B------:R2:W1:Y:S02]  /*5b90*/  MUFU.EX2 R167, R5 ;  /* 0x0000000500a77308 */ /* 0x0004640000000800 */
        /* <DEDUP_REMOVED lines=8> */
[----:B------:R-:W-:Y:S07]  /*5c20*/  HMMA.16816.F32 R84, R8, R34, R100 ;  /* 0x000000220854723c */ /* 0x000fee0000001864 */
[----:B------:R-:W-:Y:S01]  /*5c30*/  F2FP.PACK_AB R8, R180, R179 ;  /* 0x000000b3b408723e */ /* 0x000fe200000000ff */
[----:B--2---:R-:W-:Y:S01]  /*5c40*/  FFMA.FTZ R5, R151, c[0x0][0x2d0], -R3 ;  /* 0x0000b40097057a23 */ /* 0x004fe20000010803 */
[----:B------:R-:W-:-:S03]  /*5c50*/  F2FP.PACK_AB R9, R175, R176 ;  /* 0x000000b0af09723e */ /* 0x000fc600000000ff */
[----:B------:R2:W-:Y:S01]  /*5c60*/  MUFU.EX2 R163, R5 ;  /* 0x0000000500a37308 */ /* 0x0005e20000000800 */
[----:B------:R-:W-:Y:S02]  /*5c70*/  F2FP.PACK_AB R10, R177, R178 ;  /* 0x000000b2b10a723e */ /* 0x000fe400000000ff */
[----:B-----5:R-:W-:Y:S01]  /*5c80*/  F2FP.PACK_AB R11, R173, R174 ;  /* 0x000000aead0b723e */ /* 0x020fe200000000ff */
[----:B--2---:R-:W-:-:S04]  /*5c90*/  FFMA.FTZ R5, R149, c[0x0][0x2d0], -R2 ;  /* 0x0000b40095057a23 */ /* 0x004fc80000010802 */
[----:B------:R2:W-:Y:S02]  /*5ca0*/  MUFU.EX2 R162, R5 ;  /* 0x0000000500a27308 */ /* 0x0005e40000000800 */
[C---:B------:R-:W-:Y:S08]  /*5cb0*/  HMMA.16816.F32 R92, R8.reuse, R36, R76 ;  /* 0x00000024085c723c */ /* 0x040ff0000000184c */
[----:B-1----:R-:W-:Y:S01]  /*5cc0*/  HMMA.16816.F32 R76, R8, R14, R72 ;  /* 0x0000000e084c723c */ /* 0x002fe20000001848 */
[----:B--2---:R-:W-:-:S07]  /*5cd0*/  FFMA.FTZ R5, R150, c[0x0][0x2d0], -R2 ;  /* 0x0000b40096057a23 */ /* 0x004fce0000010802 */
[C---:B---3--:R-:W-:Y:S01]  /*5ce0*/  HMMA.16816.F32 R72, R8.reuse, R22, R64 ;  /* 0x000000160848723c */ /* 0x048fe20000001840 */
[----:B------:R1:W2:Y:S07]  /*5cf0*/  MUFU.EX2 R161, R5 ;  /* 0x0000000500a17308 */ /* 0x0002ae0000000800 */
[C---:B------:R-:W-:Y:S08]  /*5d00*/  HMMA.16816.F32 R64, R8.reuse, R30, R60 ;  /* 0x0000001e0840723c */ /* 0x040ff0000000183c */
[----:B------:R-:W-:Y:S01]  /*5d10*/  HMMA.16816.F32 R104, R8, R12, R104 ;  /* 0x0000000c0868723c */ /* 0x000fe20000001868 */
[----:B-1----:R-:W-:-:S04]  /*5d20*/  FFMA.FTZ R5, R152, c[0x0][0x2d0], -R2 ;  /* 0x0000b40098057a23 */ /* 0x002fc80000010802 */
[----:B------:R1:W-:Y:S03]  /*5d30*/  MUFU.EX2 R160, R5 ;  /* 0x0000000500a07308 */ /* 0x0003e60000000800 */
[C---:B------:R-:W-:Y:S08]  /*5d40*/  HMMA.16816.F32 R96, R8.reuse, R20, R96 ;  /* 0x000000140860723c */ /* 0x040ff00000001860 */
[C---:B------:R-:W-:Y:S08]  /*5d50*/  HMMA.16816.F32 R80, R8.reuse, R28, R80 ;  /* 0x0000001c0850723c */ /* 0x040ff00000001850 */
[----:B------:R-:W-:Y:S01]  /*5d60*/  HMMA.16816.F32 R60, R8, R38, R52 ;  /* 0x00000026083c723c */ /* 0x000fe20000001834 */
[----:B-1----:R-:W-:-:S06]  /*5d70*/  FFMA.FTZ R5, R154, c[0x0][0x2d0], -R2 ;  /* 0x0000b4009a057a23 */ /* 0x002fcc0000010802 */
[----:B----4-:R-:W-:Y:S02]  /*5d80*/  F2FP.PACK_AB R8, R172, R181 ;  /* 0x000000b5ac08723e */ /* 0x010fe400000000ff */
[----:B------:R-:W-:Y:S02]  /*5d90*/  F2FP.PACK_AB R9, R167, R168 ;  /* 0x000000a8a709723e */ /* 0x000fe400000000ff */
[----:B------:R-:W-:Y:S02]  /*5da0*/  F2FP.PACK_AB R10, R170, R171 ;  /* 0x000000abaa0a723e */ /* 0x000fe400000000ff */
[----:B------:R-:W-:Y:S01]  /*5db0*/  F2FP.PACK_AB R11, R164, R165 ;  /* 0x000000a5a40b723e */ /* 0x000fe200000000ff */
[----:B------:R1:W-:Y:S06]  /*5dc0*/  MUFU.EX2 R159, R5 ;  /* 0x00000005009f7308 */ /* 0x0003ec0000000800 */
[----:B------:R-:W-:Y:S01]  /*5dd0*/  HMMA.16816.F32 R32, R8, R22, R24 ;  /* 0x000000160820723c */ /* 0x000fe20000001818 */
[----:B------:R-:W3:Y:S01]  /*5de0*/  LDSM.16.MT88.4 R24, [R200+0x1800] ;  /* 0x00180000c818783b */ /* 0x000ee20000004200 */
[----:B-1----:R-:W-:-:S04]  /*5df0*/  FFMA.FTZ R5, R156, c[0x0][0x2d0], -R0 ;  /* 0x0000b4009c057a23 */ /* 0x002fc80000010800 */
[----:B------:R1:W-:Y:S02]  /*5e00*/  MUFU.EX2 R158, R5 ;  /* 0x00000005009e7308 */ /* 0x0003e40000000800 */
[----:B------:R-:W-:Y:S01]  /*5e10*/  HMMA.16816.F32 R48, R8, R20, R48 ;  /* 0x000000140830723c */ /* 0x000fe20000001830 */
[----:B------:R-:W4:Y:S01]  /*5e20*/  LDSM.16.MT88.4 R20, [R204+0x1800] ;  /* 0x00180000cc14783b */ /* 0x000f220000004200 */
[----:B-1----:R-:W-:-:S04]  /*5e30*/  FFMA.FTZ R5, R157, c[0x0][0x2d0], -R0 ;  /* 0x0000b4009d057a23 */ /* 0x002fc80000010800 */
[----:B------:R1:W5:Y:S02]  /*5e40*/  MUFU.EX2 R157, R5 ;  /* 0x00000005009d7308 */ /* 0x0003640000000800 */
[----:B-1----:R-:W-:-:S06]  /*5e50*/  FFMA.FTZ R5, R141, c[0x0][0x2d0], -R0 ;  /* 0x0000b4008d057a23 */ /* 0x002fcc0000010800 */
[----:B------:R1:W-:Y:S02]  /*5e60*/  MUFU.EX2 R118, R5 ;  /* 0x0000000500767308 */ /* 0x0003e40000000800 */
[----:B-1----:R-:W-:-:S06]  /*5e70*/  FFMA.FTZ R5, R142, c[0x0][0x2d0], -R0 ;  /* 0x0000b4008e057a23 */ /* 0x002fcc0000010800 */
[----:B------:R1:W1:Y:S01]  /*5e80*/  MUFU.EX2 R156, R5 ;  /* 0x00000005009c7308 */ /* 0x0002620000000800 */
[----:B------:R-:W-:Y:S01]  /*5e90*/  HMMA.16816.F32 R52, R8, R14, R40 ;  /* 0x0000000e0834723c */ /* 0x000fe20000001828 */
[----:B-1----:R-:W-:-:S06]  /*5ea0*/  FFMA.FTZ R5, R187, c[0x0][0x2d0], -R3 ;  /* 0x0000b400bb057a23 */ /* 0x002fcc0000010803 */
[----:B------:R1:W-:Y:S01]  /*5eb0*/  MUFU.EX2 R117, R5 ;  /* 0x0000000500757308 */ /* 0x0003e20000000800 */
[C---:B------:R-:W-:Y:S08]  /*5ec0*/  HMMA.16816.F32 R40, R8.reuse, R28, R44 ;  /* 0x0000001c0828723c */ /* 0x040ff0000000182c */
[----:B------:R-:W-:Y:S01]  /*5ed0*/  HMMA.16816.F32 R44, R8, R36, R88 ;  /* 0x00000024082c723c */ /* 0x000fe20000001858 */
[----:B-1----:R-:W-:-:S07]  /*5ee0*/  FFMA.FTZ R5, R182, c[0x0][0x2d0], -R3 ;  /* 0x0000b400b6057a23 */ /* 0x002fce0000010803 */
[C---:B------:R-:W-:Y:S01]  /*5ef0*/  HMMA.16816.F32 R56, R8.reuse, R12, R56 ;  /* 0x0000000c0838723c */ /* 0x040fe20000001838 */
[----:B------:R-:W-:Y:S01]  /*5f00*/  LDSM.16.MT88.4 R12, [R203+0x1800] ;  /* 0x00180000cb0c783b */ /* 0x000fe20000004200 */
[----:B------:R1:W-:Y:S06]  /*5f10*/  MUFU.EX2 R116, R5 ;  /* 0x0000000500747308 */ /* 0x0003ec0000000800 */
[C---:B------:R-:W-:Y:S01]  /*5f20*/  HMMA.16816.F32 R28, R8.reuse, R30, R16 ;  /* 0x0000001e081c723c */ /* 0x040fe20000001810 */
[----:B------:R-:W4:Y:S07]  /*5f30*/  LDSM.16.MT88.4 R16, [R201+0x1800] ;  /* 0x00180000c910783b */ /* 0x000f2e0000004200 */
[----:B------:R-:W-:Y:S01]  /*5f40*/  HMMA.16816.F32 R36, R8, R38, R84 ;  /* 0x000000260824723c */ /* 0x000fe20000001854 */
[----:B------:R-:W4:Y:S01]  /*5f50*/  LDSM.16.MT88.4 R84, [R204+0x2000] ;  /* 0x00200000cc54783b */ /* 0x000f220000004200 */
[----:B-1----:R-:W-:-:S05]  /*5f60*/  FFMA.FTZ R5, R188, c[0x0][0x2d0], -R3 ;  /* 0x0000b400bc057a23 */ /* 0x002fca0000010803 */
[----:B--2---:R-:W-:Y:S02]  /*5f70*/  F2FP.PACK_AB R8, R161, R162 ;  /* 0x000000a2a108723e */ /* 0x004fe400000000ff */
[----:B-----5:R-:W-:Y:S02]  /*5f80*/  F2FP.PACK_AB R9, R157, R158 ;  /* 0x0000009e9d09723e */ /* 0x020fe400000000ff */
[----:B------:R-:W-:Y:S02]  /*5f90*/  F2FP.PACK_AB R10, R159, R160 ;  /* 0x000000a09f0a723e */ /* 0x000fe400000000ff */
[----:B------:R-:W-:Y:S01]  /*5fa0*/  F2FP.PACK_AB R11, R156, R118 ;  /* 0x000000769c0b723e */ /* 0x000fe200000000ff */
[----:B------:R1:W-:Y:S06]  /*5fb0*/  MUFU.EX2 R115, R5 ;  /* 0x0000000500737308 */ /* 0x0003ec0000000800 */
[----:B---3--:R-:W-:Y:S01]  /*5fc0*/  HMMA.16816.F32 R128, R8, R26, R76 ;  /* 0x0000001a0880723c */ /* 0x008fe2000000184c */
[----:B-1----:R-:W-:-:S04]  /*5fd0*/  FFMA.FTZ R5, R190, c[0x0][0x2d0], -R3 ;  /* 0x0000b400be057a23 */ /* 0x002fc80000010803 */
[----:B------:R1:W-:Y:S02]  /*5fe0*/  MUFU.EX2 R77, R5 ;  /* 0x00000005004d7308 */ /* 0x0003e40000000800 */
[----:B-1----:R-:W-:-:S06]  /*5ff0*/  FFMA.FTZ R5, R143, c[0x0][0x2d0], -R4 ;  /* 0x0000b4008f057a23 */ /* 0x002fcc0000010804 */
[----:B------:R1:W-:Y:S02]  /*6000*/  MUFU.EX2 R76, R5 ;  /* 0x00000005004c7308 */ /* 0x0003e40000000800 */
[--C-:B-1----:R-:W-:Y:S02]  /*6010*/  FFMA.FTZ R5, R144, c[0x0][0x2d0], -R4.reuse ;  /* 0x0000b40090057a23 */ /* 0x102fe40000010804 */
[----:B----4-:R-:W-:Y:S04]  /*6020*/  HMMA.16816.F32 R144, R8, R22, R72 ;  /* 0x000000160890723c */ /* 0x010fe80000001848 */
[----:B------:R1:W2:Y:S01]  /*6030*/  MUFU.EX2 R74, R5 ;  /* 0x00000005004a7308 */ /* 0x0002a20000000800 */
[----:B------:R-:W-:Y:S02]  /*6040*/  FFMA.FTZ R3, R222, c[0x0][0x2d0], -R3 ;  /* 0x0000b400de037a23 */ /* 0x000fe40000010803 */
[----:B-1----:R-:W-:-:S05]  /*6050*/  FFMA.FTZ R5, R153, c[0x0][0x2d0], -R4 ;  /* 0x0000b40099057a23 */ /* 0x002fca0000010804 */
[----:B------:R1:W-:Y:S02]  /*6060*/  MUFU.EX2 R73, R5 ;  /* 0x0000000500497308 */ /* 0x0003e40000000800 */
[----:B-1----:R-:W-:-:S06]  /*6070*/  FFMA.FTZ R5, R155, c[0x0][0x2d0], -R4 ;  /* 0x0000b4009b057a23 */ /* 0x002fcc0000010804 */
[----:B------:R-:W1:Y:S01]  /*6080*/  MUFU.EX2 R72, R5 ;  /* 0x0000000500487308 */ /* 0x000e620000000800 */
[C---:B------:R-:W-:Y:S07]  /*6090*/  HMMA.16816.F32 R124, R8.reuse, R24, R104 ;  /* 0x00000018087c723c */ /* 0x040fee0000001868 */
[----:B------:R3:W-:Y:S01]  /*60a0*/  MUFU.EX2 R75, R3 ;  /* 0x00000003004b7308 */ /* 0x0007e20000000800 */
[C---:B------:R-:W-:Y:S01]  /*60b0*/  HMMA.16816.F32 R140, R8.reuse, R20, R96 ;  /* 0x00000014088c723c */ /* 0x040fe20000001860 */
[----:B------:R-:W4:Y:S07]  /*60c0*/  LDSM.16.MT88.4 R96, [R201+0x2000] ;  /* 0x00200000c960783b */ /* 0x000f2e0000004200 */
[----:B------:R-:W-:Y:S01]  /*60d0*/  HMMA.16816.F32 R80, R8, R16, R80 ;  /* 0x000000100850723c */ /* 0x000fe20000001850 */
[----:B---3--:R-:W-:-:S07]  /*60e0*/  FFMA.FTZ R3, R198, c[0x0][0x2d0], -R2 ;  /* 0x0000b400c6037a23 */ /* 0x008fce0000010802 */
[C---:B------:R-:W-:Y:S01]  /*60f0*/  HMMA.16816.F32 R64, R8.reuse, R18, R64 ;  /* 0x000000120840723c */ /* 0x040fe20000001840 */
[----:B------:R3:W-:Y:S07]  /*6100*/  MUFU.EX2 R68, R3 ;  /* 0x0000000300447308 */ /* 0x0007ee0000000800 */
[C---:B------:R-:W-:Y:S08]  /*6110*/  HMMA.16816.F32 R104, R8.reuse, R12, R92 ;  /* 0x0000000c0868723c */ /* 0x040ff0000000185c */
[----:B------:R-:W-:Y:S01]  /*6120*/  HMMA.16816.F32 R60, R8, R14, R60 ;  /* 0x0000000e083c723c */ /* 0x000fe2000000183c */
[----:B---3--:R-:W-:-:S06]  /*6130*/  FFMA.FTZ R3, R221, c[0x0][0x2d0], -R2 ;  /* 0x0000b400dd037a23 */ /* 0x008fcc0000010802 */
[----:B------:R-:W-:Y:S02]  /*6140*/  F2FP.PACK_AB R8, R166, R169 ;  /* 0x000000a9a608723e */ /* 0x000fe400000000ff */
[----:B--2---:R-:W-:Y:S02]  /*6150*/  F2FP.PACK_AB R9, R74, R76 ;  /* 0x0000004c4a09723e */ /* 0x004fe400000000ff */
[----:B------:R-:W-:Y:S02]  /*6160*/  F2FP.PACK_AB R10, R117, R163 ;  /* 0x000000a3750a723e */ /* 0x000fe400000000ff */
[----:B-1----:R-:W-:Y:S01]  /*6170*/  F2FP.PACK_AB R11, R72, R73 ;  /* 0x00000049480b723e */ /* 0x002fe200000000ff */
[----:B------:R1:W-:Y:S06]  /*6180*/  MUFU.EX2 R71, R3 ;  /* 0x0000000300477308 */ /* 0x0003ec0000000800 */
[----:B------:R-:W-:Y:S01]  /*6190*/  HMMA.16816.F32 R56, R8, R24, R56 ;  /* 0x000000180838723c */ /* 0x000fe20000001838 */
[----:B-1----:R-:W-:-:S02]  /*61a0*/  FFMA.FTZ R3, R219, c[0x0][0x2d0], -R2 ;  /* 0x0000b400db037a23 */ /* 0x002fc40000010802 */
[----:B------:R-:W-:-:S04]  /*61b0*/  FFMA.FTZ R2, R217, c[0x0][0x2d0], -R2 ;  /* 0x0000b400d9027a23 */ /* 0x000fc80000010802 */
[----:B------:R1:W-:Y:S01]  /*61c0*/  MUFU.EX2 R25, R2 ;  /* 0x0000000200197308 */ /* 0x0003e20000000800 */
[----:B------:R-:W-:Y:S01]  /*61d0*/  HMMA.16816.F32 R32, R8, R22, R32 ;  /* 0x000000160820723c */ /* 0x000fe20000001820 */
[----:B-1----:R-:W-:-:S06]  /*61e0*/  FFMA.FTZ R2, R189, c[0x0][0x2d0], -R0 ;  /* 0x0000b400bd027a23 */ /* 0x002fcc0000010800 */
[----:B------:R1:W-:Y:S01]  /*61f0*/  MUFU.EX2 R24, R2 ;  /* 0x0000000200187308 */ /* 0x0003e20000000800 */
[----:B------:R-:W-:Y:S01]  /*6200*/  HMMA.16816.F32 R48, R8, R20, R48 ;  /* 0x000000140830723c */ /* 0x000fe20000001830 */
[----:B-1----:R-:W-:-:S06]  /*6210*/  FFMA.FTZ R2, R197, c[0x0][0x2d0], -R0 ;  /* 0x0000b400c5027a23 */ /* 0x002fcc0000010800 */
[----:B------:R1:W-:Y:S01]  /*6220*/  MUFU.EX2 R22, R2 ;  /* 0x0000000200167308 */ /* 0x0003e20000000800 */
[----:B------:R-:W-:Y:S01]  /*6230*/  HMMA.16816.F32 R44, R8, R12, R44 ;  /* 0x0000000c082c723c */ /* 0x000fe2000000182c */
[--C-:B-1----:R-:W-:Y:S02]  /*6240*/  FFMA.FTZ R2, R192, c[0x0][0x2d0], -R0.reuse ;  /* 0x0000b400c0027a23 */ /* 0x102fe40000010800 */
[----:B------:R-:W-:-:S04]  /*6250*/  FFMA.FTZ R0, R218, c[0x0][0x2d0], -R0 ;  /* 0x0000b400da007a23 */ /* 0x000fc80000010800 */
[----:B------:R1:W-:Y:S01]  /*6260*/  MUFU.EX2 R20, R0 ;  /* 0x0000000000147308 */ /* 0x0003e20000000800 */
[----:B------:R-:W-:Y:S01]  /*6270*/  HMMA.16816.F32 R52, R8, R26, R52 ;  /* 0x0000001a0834723c */ /* 0x000fe20000001834 */
[----:B-1----:R-:W-:-:S06]  /*6280*/  FFMA.FTZ R0, R191, c[0x0][0x2d0], -R4 ;  /* 0x0000b400bf007a23 */ /* 0x002fcc0000010804 */
[----:B------:R1:W2:Y:S01]  /*6290*/  MUFU.EX2 R12, R0 ;  /* 0x00000000000c7308 */ /* 0x0002a20000000800 */
[C---:B------:R-:W-:Y:S08]  /*62a0*/  HMMA.16816.F32 R40, R8.reuse, R16, R40 ;  /* 0x000000100828723c */ /* 0x040ff00000001828 */
[----:B------:R-:W-:Y:S01]  /*62b0*/  HMMA.16816.F32 R28, R8, R18, R28 ;  /* 0x00000012081c723c */ /* 0x000fe2000000181c */
[----:B------:R3:W-:Y:S01]  /*62c0*/  MUFU.EX2 R21, R2 ;  /* 0x0000000200157308 */ /* 0x0007e20000000800 */
[----:B------:R-:W5:Y:S01]  /*62d0*/  LDSM.16.MT88.4 R16, [R203+0x2000] ;  /* 0x00200000cb10783b */ /* 0x000f620000004200 */
[----:B-1----:R-:W-:-:S05]  /*62e0*/  FFMA.FTZ R0, R193, c[0x0][0x2d0], -R4 ;  /* 0x0000b400c1007a23 */ /* 0x002fca0000010804 */
[----:B------:R-:W-:Y:S01]  /*62f0*/  HMMA.16816.F32 R36, R8, R14, R36 ;  /* 0x0000000e0824723c */ /* 0x000fe20000001824 */
[----:B------:R1:W1:Y:S01]  /*6300*/  MUFU.EX2 R8, R0 ;  /* 0x0000000000087308 */ /* 0x0002620000000800 */
[----:B---3--:R-:W-:-:S04]  /*6310*/  @P4 IMAD.HI.U32 R2, R247, c[0x0][0x2c8], RZ ;  /* 0x0000b200f7024a27 */ /* 0x008fc800078e00ff */
[----:B-1----:R-:W-:-:S04]  /*6320*/  FFMA.FTZ R0, R199, c[0x0][0x2d0], -R4 ;  /* 0x0000b400c7007a23 */ /* 0x002fc80000010804 */
[----:B------:R1:W3:Y:S02]  /*6330*/  MUFU.EX2 R9, R0 ;  /* 0x0000000000097308 */ /* 0x0002e40000000800 */
        /* <DEDUP_REMOVED lines=76> */
[----:B------:R-:W-:Y:S02]  /*6800*/  FADD.FTZ R4, R22, R4 ;  /* 0x0000000416047221 */ /* 0x000fe40000010000 */
[----:B------:R-:W-:Y:S02]  /*6810*/  FADD.FTZ R3, R77, R3 ;  /* 0x000000034d037221 */ /* 0x000fe40000010000 */
[----:B---3--:R-:W-:-:S02]  /*6820*/  FADD.FTZ R2, R9, R2 ;  /* 0x0000000209027221 */ /* 0x008fc40000010000 */
        /* <DEDUP_REMOVED lines=8> */
[----:B------:R1:W-:Y:S01]  /*68b0*/  STL [R1], R5 ;  /* 0x0000000501007387 */ /* 0x0003e20000100800 */
        /* <DEDUP_REMOVED lines=13> */
[C---:B------:R-:W-:Y:S08]  /*6990*/  HMMA.16816.F32 R124, R152.reuse, R132, R124 ;  /* 0x00000084987c723c */ /* 0x040ff0000000187c */
[C---:B------:R-:W-:Y:S08]  /*69a0*/  HMMA.16816.F32 R128, R152.reuse, R134, R128 ;  /* 0x000000869880723c */ /* 0x040ff00000001880 */
[C---:B------:R-:W-:Y:S08]  /*69b0*/  HMMA.16816.F32 R140, R152.reuse, R84, R140 ;  /* 0x00000054988c723c */ /* 0x040ff0000000188c */
[C---:B------:R-:W-:Y:S08]  /*69c0*/  HMMA.16816.F32 R144, R152.reuse, R86, R144 ;  /* 0x000000569890723c */ /* 0x040ff00000001890 */
[C---:B----4-:R-:W-:Y:S08]  /*69d0*/  HMMA.16816.F32 R88, R152.reuse, R96, R80 ;  /* 0x000000609858723c */ /* 0x050ff00000001850 */
        /* <DEDUP_REMOVED lines=17> */
[----:B------:R1:W-:Y:S01]  /*6af0*/  STL [R1+0x14], R0 ;  /* 0x0000140001007387 */ /* 0x0003e20000100800 */
[----:B------:R-:W-:Y:S01]  /*6b00*/  MOV R196, R215 ;  /* 0x000000d700c47202 */ /* 0x000fe20000000f00 */
[----:B-1----:R-:W-:-:S05]  /*6b10*/  @P4 IMAD.HI.U32 R0, R0, c[0x0][0x2c8], RZ ;  /* 0x0000b20000004a27 */ /* 0x002fca00078e00ff */
[----:B------:R-:W-:-:S05]  /*6b20*/  @P4 SHF.R.U32.HI R0, RZ, c[0x0][0x2cc], R0 ;  /* 0x0000b300ff004a19 */ /* 0x000fca0000011600 */
[----:B------:R1:W-:Y:S02]  /*6b30*/  @P4 STL [R1+0x24], R0 ;  /* 0x0000240001004387 */ /* 0x0003e40000100800 */
.L_x_2842:
        /* <DEDUP_REMOVED lines=11> */
[----:B------:R-:W1:Y:S01]  /*6bf0*/  LDSM.16.M88.4 R64, [R119+0x1800] ;  /* 0x001800007740783b */ /* 0x000e620000000200 */
[-C--:B----4-:R-:W-:Y:S07]  /*6c00*/  HMMA.16816.F32 R4, R80, R16.reuse, RZ ;  /* 0x000000105004723c */ /* 0x090fee00000018ff */
[----:B------:R-:W4:Y:S01]  /*6c10*/  LDSM.16.M88.4 R156, [R119+0x2000] ;  /* 0x00200000779c783b */ /* 0x000f220000000200 */
[C---:B-----5:R-:W-:Y:S07]  /*6c20*/  HMMA.16816.F32 R8, R76.reuse, R16, RZ ;  /* 0x000000104c08723c */ /* 0x060fee00000018ff */
[----:B------:R-:W-:Y:S01]  /*6c30*/  LDSM.16.M88.4 R160, [R209] ;  /* 0x00000000d1a0783b */ /* 0x000fe20000000200 */
[-C--:B------:R-:W-:Y:S07]  /*6c40*/  HMMA.16816.F32 R12, R76, R18.reuse, RZ ;  /* 0x000000124c0c723c */ /* 0x080fee00000018ff */
[----:B------:R-:W5:Y:S01]  /*6c50*/  LDSM.16.M88.4 R164, [R210] ;  /* 0x00000000d2a4783b */ /* 0x000f620000000200 */
[C---:B------:R-:W-:Y:S07]  /*6c60*/  HMMA.16816.F32 R16, R80.reuse, R18, RZ ;  /* 0x000000125010723c */ /* 0x040fee00000018ff */
[----:B------:R-:W4:Y:S01]  /*6c70*/  LDSM.16.M88.4 R168, [R209+0x2000] ;  /* 0x00200000d1a8783b */ /* 0x000f220000000200 */
[-C--:B-1----:R-:W-:Y:S07]  /*6c80*/  HMMA.16816.F32 R20, R80, R32.reuse, RZ ;  /* 0x000000205014723c */ /* 0x082fee00000018ff */
[----:B------:R-:W-:Y:S01]  /*6c90*/  LDSM.16.M88.4 R176, [R212] ;  /* 0x00000000d4b0783b */ /* 0x000fe20000000200 */
[C---:B------:R-:W-:Y:S07]  /*6ca0*/  HMMA.16816.F32 R24, R76.reuse, R32, RZ ;  /* 0x000000204c18723c */ /* 0x040fee00000018ff */
[----:B------:R-:W-:Y:S01]  /*6cb0*/  LDSM.16.M88.4 R180, [R211] ;  /* 0x00000000d3b4783b */ /* 0x000fe20000000200 */
[-C--:B------:R-:W-:Y:S07]  /*6cc0*/  HMMA.16816.F32 R28, R76, R34.reuse, RZ ;  /* 0x000000224c1c723c */ /* 0x080fee00000018ff */
[----:B------:R-:W3:Y:S04]  /*6cd0*/  LDL R118, [R1+0x24] ;  /* 0x0000240001767983 */ /* 0x000ee80000100800 */
[----:B------:R-:W3:Y:S01]  /*6ce0*/  LDL R199, [R1+0x44] ;  /* 0x0000440001c77983 */ /* 0x000ee20000100800 */
[C---:B------:R-:W-:Y:S03]  /*6cf0*/  HMMA.16816.F32 R32, R80.reuse, R34, RZ ;  /* 0x000000225020723c */ /* 0x040fe600000018ff */
[----:B------:R-:W3:Y:S04]  /*6d00*/  LDL R198, [R1+0x4c] ;  /* 0x00004c0001c67983 */ /* 0x000ee80000100800 */
[----:B------:R-:W3:Y:S01]  /*6d10*/  LDL R197, [R1+0x40] ;  /* 0x0000400001c57983 */ /* 0x000ee20000100800 */
[-C--:B------:R-:W-:Y:S03]  /*6d20*/  HMMA.16816.F32 R36, R80, R48.reuse, RZ ;  /* 0x000000305024723c */ /* 0x080fe600000018ff */
[----:B------:R-:W3:Y:S04]  /*6d30*/  LDL R231, [R1+0x38] ;  /* 0x0000380001e77983 */ /* 0x000ee80000100800 */
[----:B------:R-:W3:Y:S01]  /*6d40*/  LDL.64 R232, [R1+0x28] ;  /* 0x0000280001e87983 */ /* 0x000ee20000100a00 */
[C---:B------:R-:W-:Y:S08]  /*6d50*/  HMMA.16816.F32 R40, R76.reuse, R48, RZ ;  /* 0x000000304c28723c */ /* 0x040ff000000018ff */
[-C--:B------:R-:W-:Y:S08]  /*6d60*/  HMMA.16816.F32 R44, R76, R50.reuse, RZ ;  /* 0x000000324c2c723c */ /* 0x080ff000000018ff */
        /* <DEDUP_REMOVED lines=8> */
[----:B------:R-:W-:Y:S01]  /*6df0*/  HMMA.16816.F32 R80, R80, R158, RZ ;  /* 0x0000009e5050723c */ /* 0x000fe200000018ff */
[----:B------:R-:W1:Y:S07]  /*6e00*/  LDSM.16.M88.4 R156, [R214] ;  /* 0x00000000d69c783b */ /* 0x000e6e0000000200 */
[-C--:B-----5:R-:W-:Y:S08]  /*6e10*/  HMMA.16816.F32 R4, R160, R164.reuse, R4 ;  /* 0x000000a4a004723c */ /* 0x0a0ff00000001804 */
[C---:B------:R-:W-:Y:S08]  /*6e20*/  HMMA.16816.F32 R8, R168.reuse, R164, R8 ;  /* 0x000000a4a808723c */ /* 0x040ff00000001808 */
[-C--:B------:R-:W-:Y:S08]  /*6e30*/  HMMA.16816.F32 R12, R168, R166.reuse, R12 ;  /* 0x000000a6a80c723c */ /* 0x080ff0000000180c */
[C---:B------:R-:W-:Y:S08]  /*6e40*/  HMMA.16816.F32 R16, R160.reuse, R166, R16 ;  /* 0x000000a6a010723c */ /* 0x040ff00000001810 */
[-C--:B-1----:R-:W-:Y:S08]  /*6e50*/  HMMA.16816.F32 R20, R160, R156.reuse, R20 ;  /* 0x0000009ca014723c */ /* 0x082ff00000001814 */
[C---:B------:R-:W-:Y:S08]  /*6e60*/  HMMA.16816.F32 R24, R168.reuse, R156, R24 ;  /* 0x0000009ca818723c */ /* 0x040ff00000001818 */
[-C--:B------:R-:W-:Y:S03]  /*6e70*/  HMMA.16816.F32 R28, R168, R158.reuse, R28 ;  /* 0x0000009ea81c723c */ /* 0x080fe6000000181c */
[----:B--2---:R-:W-:Y:S05]  /*6e80*/  ISETP.GT.AND P2, PT, R215, R196, PT ;  /* 0x000000c4d700720c */ /* 0x004fea0003f44270 */
[C---:B------:R-:W-:Y:S08]  /*6e90*/  HMMA.16816.F32 R32, R160.reuse, R158, R32 ;  /* 0x0000009ea020723c */ /* 0x040ff00000001820 */
[----:B------:R-:W-:Y:S01]  /*6ea0*/  @!P2 SHF.R.S32.HI R0, RZ, 0x1f, R196 ;  /* 0x0000001fff00a819 */ /* 0x000fe200000114c4 */
[----:B------:R-:W-:Y:S04]  /*6eb0*/  @!P2 IMAD.WIDE.U32 R112, R196, c[0x0][0x208], RZ ;  /* 0x00008200c470aa25 */ /* 0x000fe800078e00ff */
[----:B------:R-:W-:Y:S02]  /*6ec0*/  @!P2 IMAD R0, R0, c[0x0][0x208], RZ ;  /* 0x000082000000aa24 */ /* 0x000fe400078e02ff */
[----:B------:R-:W-:Y:S02]  /*6ed0*/  @!P2 IMAD.MOV.U32 R173, RZ, RZ, R2 ;  /* 0x000000ffffada224 */ /* 0x000fe400078e0002 */
[----:B------:R-:W-:Y:S02]  /*6ee0*/  @!P2 IMAD R0, R196, c[0x0][0x20c], R0 ;  /* 0x00008300c400aa24 */ /* 0x000fe400078e0200 */
[----:B------:R-:W-:Y:S02]  /*6ef0*/  @!P2 IMAD.MOV.U32 R114, RZ, RZ, 0x5 ;  /* 0x00000005ff72a424 */ /* 0x000fe400078e00ff */
[----:B------:R-:W-:Y:S02]  /*6f00*/  @!P2 IMAD.IADD R0, R113, 0x1, R0 ;  /* 0x000000017100a824 */ /* 0x000fe400078e0200 */
[----:B------:R-:W-:Y:S02]  /*6f10*/  @!P2 IMAD.MOV.U32 R113, RZ, RZ, c[0x0][0x208] ;  /* 0x00008200ff71a624 */ /* 0x000fe400078e00ff */
[----:B------:R-:W-:Y:S04]  /*6f20*/  @!P2 IMAD.WIDE.U32 R172, R112, 0x50, R172 ;  /* 0x0000005070aca825 */ /* 0x000fe800078e00ac */
[----:B------:R-:W-:Y:S01]  /*6f30*/  @!P2 IMAD R112, R0, 0x50, RZ ;  /* 0x000000500070a824 */ /* 0x000fe200078e02ff */
[C---:B------:R-:W-:Y:S01]  /*6f40*/  @!P2 SHF.L.U64.HI R0, R113.reuse, R114, c[0x0][0x20c] ;  /* 0x000083007100a619 */ /* 0x040fe20000010272 */
[----:B------:R-:W-:Y:S01]  /*6f50*/  @!P2 IMAD.SHL.U32 R2, R113, 0x20, RZ ;  /* 0x000000207102a824 */ /* 0x000fe200078e00ff */
[----:B------:R-:W-:Y:S01]  /*6f60*/  @!P2 LEA R188, P0, R172, c[0x0][0x1f8], 0x1 ;  /* 0x00007e00acbcaa11 */ /* 0x000fe200078008ff */
[----:B------:R-:W-:Y:S03]  /*6f70*/  @!P2 IMAD.IADD R113, R173, 0x1, R112 ;  /* 0x00000001ad71a824 */ /* 0x000fe600078e0270 */
[-C--:B------:R-:W-:Y:S02]  /*6f80*/  @!P2 IADD3 R112, P1, R188, R2.reuse, RZ ;  /* 0x00000002bc70a210 */ /* 0x080fe40007f3e0ff */
[----:B------:R-:W-:Y:S02]  /*6f90*/  @!P2 LEA.HI.X R189, R172, c[0x0][0x1fc], R113, 0x1, P0 ;  /* 0x00007f00acbdaa11 */ /* 0x000fe400000f0c71 */
[----:B------:R-:W1:Y:S01]  /*6fa0*/  LDSM.16.M88.4 R172, [R213] ;  /* 0x00000000d5ac783b */ /* 0x000e620000000200 */
[-C--:B------:R-:W-:Y:S02]  /*6fb0*/  @!P2 IADD3 R186, P0, R112, R2.reuse, RZ ;  /* 0x0000000270baa210 */ /* 0x080fe40007f1e0ff */
[--C-:B------:R-:W-:Y:S02]  /*6fc0*/  @!P2 IMAD.X R113, R189, 0x1, R0.reuse, P1 ;  /* 0x00000001bd71a824 */ /* 0x100fe400008e0600 */
[-C--:B------:R-:W-:Y:S02]  /*6fd0*/  @!P2 IADD3 R184, P1, R186, R2.reuse, RZ ;  /* 0x00000002bab8a210 */ /* 0x080fe40007f3e0ff */
[--C-:B------:R-:W-:Y:S01]  /*6fe0*/  @!P2 IMAD.X R187, R113, 0x1, R0.reuse, P0 ;  /* 0x0000000171bba824 */ /* 0x100fe200000e0600 */
[----:B------:R-:W-:Y:S01]  /*6ff0*/  @!PT LDS RZ, [RZ] ;  /* 0x00000000fffff984 */ /* 0x000fe20000000800 */
[----:B------:R-:W-:Y:S01]  /*7000*/  @!PT LDS RZ, [RZ] ;  /* 0x00000000fffff984 */ /* 0x000fe20000000800 */
[----:B------:R-:W-:Y:S01]  /*7010*/  @!PT LDS RZ, [RZ] ;  /* 0x00000000fffff984 */ /* 0x000fe20000000800 */
[----:B------:R2:W-:Y:S03]  /*7020*/  @!P2 LDGSTS.E.BYPASS.LTC128B.128 [R216+0x100], [R188.64], !P6 ;  /* 0x00100000bcd8afae */ /* 0x0005e6000f101d48 */
[--C-:B------:R-:W-:Y:S05]  /*7030*/  @!P2 IMAD.X R185, R187, 0x1, R0.reuse, P1 ;  /* 0x00000001bbb9a824 */ /* 0x100fea00008e0600 */
[----:B------:R4:W-:Y:S08]  /*7040*/  @!P2 LDGSTS.E.BYPASS.LTC128B.128 [R216+0x900], [R112.64], !P6 ;  /* 0x0090000070d8afae */ /* 0x0009f0000f101d48 */
[----:B------:R5:W-:Y:S08]  /*7050*/  @!P2 LDGSTS.E.BYPASS.LTC128B.128 [R216+0x1100], [R186.64], !P6 ;  /* 0x01100000bad8afae */ /* 0x000bf0000f101d48 */
[----:B------:R5:W-:Y:S01]  /*7060*/  @!P2 LDGSTS.E.BYPASS.LTC128B.128 [R216+0x1900], [R184.64], !P6 ;  /* 0x01900000b8d8afae */ /* 0x000be2000f101d48 */
[----:B--2---:R-:W-:Y:S01]  /*7070*/  @!P2 IADD3 R188, P0, R184, R2, RZ ;  /* 0x00000002b8bca210 */ /* 0x004fe20007f1e0ff */
[-C--:B-1----:R-:W-:Y:S04]  /*7080*/  HMMA.16816.F32 R36, R160, R172.reuse, R36 ;  /* 0x000000aca024723c */ /* 0x082fe80000001824 */
[----:B------:R-:W-:Y:S02]  /*7090*/  @!P2 IMAD.X R189, R185, 0x1, R0, P0 ;  /* 0x00000001b9bda824 */ /* 0x000fe400000e0600 */
[----:B------:R1:W3:Y:S02]  /*70a0*/  LDL R0, [R1+0x14] ;  /* 0x0000140001007983 */ /* 0x0002e40000100800 */
[C---:B------:R-:W-:Y:S02]  /*70b0*/  HMMA.16816.F32 R40, R168.reuse, R172, R40 ;  /* 0x000000aca828723c */ /* 0x040fe40000001828 */
[----:B------:R2:W-:Y:S06]  /*70c0*/  @!P2 LDGSTS.E.BYPASS.LTC128B.128 [R216+0x2100], [R188.64], !P6 ;  /* 0x02100000bcd8afae */ /* 0x0005ec000f101d48 */
[-C--:B------:R-:W-:Y:S02]  /*70d0*/  HMMA.16816.F32 R44, R168, R174.reuse, R44 ;  /* 0x000000aea82c723c */ /* 0x080fe4000000182c */
[----:B------:R-:W-:Y:S06]  /*70e0*/  LDSM.16.M88.4 R164, [R207+0x2000] ;  /* 0x00200000cfa4783b */ /* 0x000fec0000000200 */
[C---:B------:R-:W-:Y:S02]  /*70f0*/  HMMA.16816.F32 R48, R160.reuse, R174, R48 ;  /* 0x000000aea030723c */ /* 0x040fe40000001830 */
[----:B------:R-:W0:Y:S06]  /*7100*/  LDGDEPBAR ;  /* 0x00000000000079af */ /* 0x000e2c0000000000 */
[-C--:B------:R-:W-:Y:S02]  /*7110*/  HMMA.16816.F32 R52, R160, R176.reuse, R52 ;  /* 0x000000b0a034723c */ /* 0x080fe40000001834 */
[----:B-----5:R-:W-:Y:S06]  /*7120*/  LDSM.16.M88.4 R184, [R207] ;  /* 0x00000000cfb8783b */ /* 0x020fec0000000200 */
[C---:B------:R-:W-:Y:S02]  /*7130*/  HMMA.16816.F32 R56, R168.reuse, R176, R56 ;  /* 0x000000b0a838723c */ /* 0x040fe40000001838 */
[----:B--2---:R-:W2:Y:S06]  /*7140*/  LDSM.16.M88.4 R188, [R205] ;  /* 0x00000000cdbc783b */ /* 0x004eac0000000200 */
[-C--:B------:R-:W-:Y:S02]  /*7150*/  HMMA.16816.F32 R60, R168, R178.reuse, R60 ;  /* 0x000000b2a83c723c */ /* 0x080fe4000000183c */
[----:B------:R-:W5:Y:S06]  /*7160*/  LDSM.16.M88.4 R156, [R205+0x800] ;  /* 0x00080000cd9c783b */ /* 0x000f6c0000000200 */
[C---:B------:R-:W-:Y:S02]  /*7170*/  HMMA.16816.F32 R64, R160.reuse, R178, R64 ;  /* 0x000000b2a040723c */ /* 0x040fe40000001840 */
[----:B------:R-:W-:Y:S06]  /*7180*/  LDSM.16.M88.4 R172, [R205+0x2000] ;  /* 0x00200000cdac783b */ /* 0x000fec0000000200 */
[-C--:B------:R-:W-:Y:S02]  /*7190*/  HMMA.16816.F32 R68, R160, R180.reuse, R68 ;  /* 0x000000b4a044723c */ /* 0x080fe40000001844 */
[----:B------:R-:W-:Y:S06]  /*71a0*/  LDSM.16.M88.4 R176, [R208] ;  /* 0x00000000d0b0783b */ /* 0x000fec0000000200 */
[C---:B------:R-:W-:Y:S02]  /*71b0*/  HMMA.16816.F32 R72, R168.reuse, R180, R72 ;  /* 0x000000b4a848723c */ /* 0x040fe40000001848 */
[----:B------:R-:W-:Y:S06]  /*71c0*/  LDSM.16.M88.4 R192, [R208+0x2000] ;  /* 0x00200000d0c0783b */ /* 0x000fec0000000200 */
[-C--:B------:R-:W-:Y:S02]  /*71d0*/  HMMA.16816.F32 R76, R168, R182.reuse, R76 ;  /* 0x000000b6a84c723c */ /* 0x080fe4000000184c */
[----:B------:R-:W-:Y:S06]  /*71e0*/  LDSM.16.M88.4 R168, [R205+0x1800] ;  /* 0x00180000cda8783b */ /* 0x000fec0000000200 */
[----:B------:R-:W-:Y:S02]  /*71f0*/  HMMA.16816.F32 R80, R160, R182, R80 ;  /* 0x000000b6a050723c */ /* 0x000fe40000001850 */
[----:B------:R-:W1:Y:S06]  /*7200*/  LDSM.16.M88.4 R160, [R205+0x1000] ;  /* 0x00100000cda0783b */ /* 0x000e6c0000000200 */
[-C--:B--2---:R-:W-:Y:S02]  /*7210*/  HMMA.16816.F32 R4, R184, R188.reuse, R4 ;  /* 0x000000bcb804723c */ /* 0x084fe40000001804 */
[----:B------:R-:W2:Y:S06]  /*7220*/  LDSM.16.M88.4 R180, [R202] ;  /* 0x00000000cab4783b */ /* 0x000eac0000000200 */
        /* <DEDUP_REMOVED lines=23> */
[C---:B------:R-:W-:Y:S08]  /*73a0*/  HMMA.16816.F32 R8, R192.reuse, R180, R8 ;  /* 0x000000b4c008723c */ /* 0x040ff00000001808 */
[-C--:B------:R-:W-:Y:S08]  /*73b0*/  HMMA.16816.F32 R12, R192, R182.reuse, R12 ;  /* 0x000000b6c00c723c */ /* 0x080ff0000000180c */
[C---:B------:R-:W-:Y:S08]  /*73c0*/  HMMA.16816.F32 R16, R176.reuse, R182, R16 ;  /* 0x000000b6b010723c */ /* 0x040ff00000001810 */
[-C--:B------:R-:W-:Y:S08]  /*73d0*/  HMMA.16816.F32 R20, R176, R188.reuse, R20 ;  /* 0x000000bcb014723c */ /* 0x080ff00000001814 */
[C---:B------:R-:W-:Y:S08]  /*73e0*/  HMMA.16816.F32 R24, R192.reuse, R188, R24 ;  /* 0x000000bcc018723c */ /* 0x040ff00000001818 */
[-C--:B------:R-:W-:Y:S04]  /*73f0*/  HMMA.16816.F32 R28, R192, R190.reuse, R28 ;  /* 0x000000bec01c723c */ /* 0x080fe8000000181c */
[----:B---3--:R-:W-:Y:S04]  /*7400*/  @P4 IMAD.MOV.U32 R0, RZ, RZ, R118 ;  /* 0x000000ffff004224 */ /* 0x008fe800078e0076 */
[C---:B------:R-:W-:Y:S01]  /*7410*/  HMMA.16816.F32 R32, R176.reuse, R190, R32 ;  /* 0x000000beb020723c */ /* 0x040fe20000001820 */
[----:B------:R-:W-:Y:S07]  /*7420*/  SHFL.IDX PT, R118, R0, 0x2, 0x1c1f ;  /* 0x005c1f0000767f89 */ /* 0x000fee00000e0000 */
[-C--:B-----5:R-:W-:Y:S01]  /*7430*/  HMMA.16816.F32 R36, R176, R156.reuse, R36 ;  /* 0x0000009cb024723c */ /* 0x0a0fe20000001824 */
[----:B----4-:R-:W2:Y:S07]  /*7440*/  SHFL.IDX PT, R112, R0, RZ, 0x1c1f ;  /* 0x001c1fff00707589 */ /* 0x010eae00000e0000 */
[C---:B------:R-:W-:Y:S01]  /*7450*/  HMMA.16816.F32 R40, R192.reuse, R156, R40 ;  /* 0x0000009cc028723c */ /* 0x040fe20000001828 */
[----:B------:R-:W-:Y:S07]  /*7460*/  SHFL.IDX PT, R114, R0, 0x3, 0x1c1f ;  /* 0x007c1f0000727f89 */ /* 0x000fee00000e0000 */
[-C--:B------:R-:W-:Y:S01]  /*7470*/  HMMA.16816.F32 R44, R192, R158.reuse, R44 ;  /* 0x0000009ec02c723c */ /* 0x080fe2000000182c */
[----:B------:R3:W4:Y:S07]  /*7480*/  SHFL.IDX PT, R2, R0, 0x1, 0x1c1f ;  /* 0x003c1f0000027f89 */ /* 0x00072e00000e0000 */
[C---:B------:R-:W-:Y:S08]  /*7490*/  HMMA.16816.F32 R48, R176.reuse, R158, R48 ;  /* 0x0000009eb030723c */ /* 0x040ff00000001830 */
[-C--:B-1----:R-:W-:Y:S04]  /*74a0*/  HMMA.16816.F32 R52, R176, R160.reuse, R52 ;  /* 0x000000a0b034723c */ /* 0x082fe80000001834 */
[----:B---3--:R-:W-:Y:S04]  /*74b0*/  IMAD R0, R196, -0x50, RZ ;  /* 0xffffffb0c4007824 */ /* 0x008fe800078e02ff */
[C---:B------:R-:W-:Y:S04]  /*74c0*/  HMMA.16816.F32 R56, R192.reuse, R160, R56 ;  /* 0x000000a0c038723c */ /* 0x040fe80000001838 */
[----:B------:R-:W-:Y:S04]  /*74d0*/  IADD3 R0, -R199, 0x1, R0 ;  /* 0x00000001c7007810 */ /* 0x000fe80007ffe100 */
[----:B------:R-:W-:Y:S01]  /*74e0*/  IADD3 R113, -R197, R0, R198 ;  /* 0x00000000c5717210 */ /* 0x000fe20007ffe1c6 */
[-C--:B------:R-:W-:Y:S04]  /*74f0*/  HMMA.16816.F32 R60, R192, R162.reuse, R60 ;  /* 0x000000a2c03c723c */ /* 0x080fe8000000183c */
[C---:B--2---:R-:W-:Y:S02]  /*7500*/  IMAD.IADD R112, R113.reuse, 0x1, R112 ;  /* 0x0000000171707824 */ /* 0x044fe400078e0270 */
[C---:B----4-:R-:W-:Y:S02]  /*7510*/  IMAD.IADD R2, R113.reuse, 0x1, R2 ;  /* 0x0000000171027824 */ /* 0x050fe400078e0202 */
[C---:B------:R-:W-:Y:S04]  /*7520*/  HMMA.16816.F32 R64, R176.reuse, R162, R64 ;  /* 0x000000a2b040723c */ /* 0x040fe80000001840 */
[C---:B------:R-:W-:Y:S01]  /*7530*/  ISETP.GT.AND P3, PT, R112.reuse, RZ, PT ;  /* 0x000000ff7000720c */ /* 0x040fe20003f64270 */
[C---:B------:R-:W-:Y:S01]  /*7540*/  IMAD.IADD R0, R113.reuse, 0x1, R118 ;  /* 0x0000000171007824 */ /* 0x040fe200078e0276 */
[----:B------:R-:W-:Y:S01]  /*7550*/  ISETP.GT.AND P2, PT, R112, 0x1, PT ;  /* 0x000000017000780c */ /* 0x000fe20003f44270 */
[----:B------:R-:W-:Y:S01]  /*7560*/  IMAD.IADD R113, R113, 0x1, R114 ;  /* 0x0000000171717824 */ /* 0x000fe200078e0272 */
[C---:B------:R-:W-:Y:S02]  /*7570*/  ISETP.GT.AND P1, PT, R2.reuse, RZ, PT ;  /* 0x000000ff0200720c */ /* 0x040fe40003f24270 */
[----:B------:R-:W-:Y:S02]  /*7580*/  ISETP.GT.AND P0, PT, R2, 0x1, PT ;  /* 0x000000010200780c */ /* 0x000fe40003f04270 */
[----:B------:R-:W-:Y:S02]  /*7590*/  FSEL R156, R4, -INF , P3 ;  /* 0xff800000049c7808 */ /* 0x000fe40001800000 */
[----:B------:R-:W-:Y:S02]  /*75a0*/  FSEL R157, R5, -INF , P2 ;  /* 0xff800000059d7808 */ /* 0x000fe40001000000 */
[----:B------:R-:W-:Y:S02]  /*75b0*/  FSEL R165, R6, -INF , P1 ;  /* 0xff80000006a57808 */ /* 0x000fe40000800000 */
[----:B------:R-:W-:Y:S02]  /*75c0*/  FSEL R164, R7, -INF , P0 ;  /* 0xff80000007a47808 */ /* 0x000fe40000000000 */
[----:B------:R-:W1:Y:S01]  /*75d0*/  LDSM.16.M88.4 R4, [R202+0x2000] ;  /* 0x00200000ca04783b */ /* 0x000e620000000200 */
[----:B------:R-:W-:Y:S01]  /*75e0*/  ISETP.GT.AND P3, PT, R0, RZ, PT ;  /* 0x000000ff0000720c */ /* 0x000fe20003f64270 */
[----:B------:R-:W-:Y:S04]  /*75f0*/  DEPBAR.LE SB0, 0x0 ;  /* 0x000080000000791a */ /* 0x000fe80000000000 */
[----:B------:R-:W-:Y:S02]  /*7600*/  FSEL R166, R8, -INF , P3 ;  /* 0xff80000008a67808 */ /* 0x000fe40001800000 */
[----:B------:R-:W-:Y:S01]  /*7610*/  BAR.SYNC.DEFER_BLOCKING 0x0 ;  /* 0x0000000000007b1d */ /* 0x000fe20000010000 */
[C---:B------:R-:W-:Y:S02]  /*7620*/  ISETP.GT.AND P2, PT, R0.reuse, 0x1, PT ;  /* 0x000000010000780c */ /* 0x040fe40003f44270 */
[C---:B------:R-:W-:Y:S02]  /*7630*/  ISETP.GT.AND P3, PT, R0.reuse, 0x8, PT ;  /* 0x000000080000780c */ /* 0x040fe40003f64270 */
[----:B------:R-:W-:Y:S02]  /*7640*/  FSEL R167, R9, -INF , P2 ;  /* 0xff80000009a77808 */ /* 0x000fe40001000000 */
[----:B------:R-:W-:Y:S02]  /*7650*/  ISETP.GT.AND P2, PT, R0, 0x9, PT ;  /* 0x000000090000780c */ /* 0x000fe40003f44270 */
[----:B------:R-:W-:Y:S02]  /*7660*/  FMNMX.FTZ R8, R156, R3, !PT ;  /* 0x000000039c087209 */ /* 0x000fe40007810000 */
[----:B------:R-:W-:Y:S02]  /*7670*/  FSEL R158, R12, -INF , P3 ;  /* 0xff8000000c9e7808 */ /* 0x000fe40001800000 */
[----:B------:R-:W-:Y:S02]  /*7680*/  ISETP.GT.AND P3, PT, R112, 0x8, PT ;  /* 0x000000087000780c */ /* 0x000fe40003f64270 */
[----:B------:R-:W-:Y:S02]  /*7690*/  FSEL R159, R13, -INF , P2 ;  /* 0xff8000000d9f7808 */ /* 0x000fe40001000000 */
[----:B------:R-:W-:Y:S02]  /*76a0*/  FSEL R9, R16, -INF , P3 ;  /* 0xff80000010097808 */ /* 0x000fe40001800000 */
[C---:B------:R-:W-:Y:S02]  /*76b0*/  ISETP.GT.AND P2, PT, R112.reuse, 0x9, PT ;  /* 0x000000097000780c */ /* 0x040fe40003f44270 */
[----:B------:R-:W-:Y:S02]  /*76c0*/  FMNMX.FTZ R8, R157, R8, !PT ;  /* 0x000000089d087209 */ /* 0x000fe40007810000 */
[----:B------:R-:W-:Y:S02]  /*76d0*/  ISETP.GT.AND P3, PT, R112, 0x10, PT ;  /* 0x000000107000780c */ /* 0x000fe40003f64270 */
[C---:B------:R-:W-:Y:S02]  /*76e0*/  ISETP.GT.AND P1, PT, R113.reuse, RZ, PT ;  /* 0x000000ff7100720c */ /* 0x040fe40003f24270 */
[----:B------:R-:W-:Y:S02]  /*76f0*/  ISETP.GT.AND P0, PT, R113, 0x1, PT ;  /* 0x000000017100780c */ /* 0x000fe40003f04270 */
[----:B------:R-:W-:Y:S02]  /*7700*/  FSEL R16, R20, -INF , P3 ;  /* 0xff80000014107808 */ /* 0x000fe40001800000 */
[----:B------:R-:W-:Y:S01]  /*7710*/  FSEL R171, R10, -INF , P1 ;  /* 0xff8000000aab7808 */ /* 0x000fe20000800000 */
[-C--:B-1----:R-:W-:Y:S05]  /*7720*/  HMMA.16816.F32 R68, R176, R4.reuse, R68 ;  /* 0x00000004b044723c */ /* 0x082fea0000001844 */
[----:B------:R-:W-:Y:S02]  /*7730*/  FSEL R10, R17, -INF , P2 ;  /* 0xff800000110a7808 */ /* 0x000fe40001000000 */
[----:B------:R-:W-:Y:S01]  /*7740*/  ISETP.GT.AND P2, PT, R112, 0x11, PT ;  /* 0x000000117000780c */ /* 0x000fe20003f44270 */
[C---:B------:R-:W-:Y:S04]  /*7750*/  HMMA.16816.F32 R72, R192.reuse, R4, R72 ;  /* 0x00000004c048723c */ /* 0x040fe80000001848 */
[----:B------:R-:W-:Y:S02]  /*7760*/  FSEL R170, R11, -INF , P0 ;  /* 0xff8000000baa7808 */ /* 0x000fe40000000000 */
[----:B------:R-:W-:Y:S02]  /*7770*/  ISETP.GT.AND P0, PT, R113, 0x9, PT ;  /* 0x000000097100780c */ /* 0x000fe40003f04270 */
[----:B------:R-:W-:Y:S01]  /*7780*/  FMNMX.FTZ R4, R9, R8, !PT ;  /* 0x0000000809047209 */ /* 0x000fe20007810000 */
[-C--:B------:R-:W-:Y:S03]  /*7790*/  HMMA.16816.F32 R76, R192, R6.reuse, R76 ;  /* 0x00000006c04c723c */ /* 0x080fe6000000184c */
[----:B------:R-:W-:Y:S02]  /*77a0*/  ISETP.GT.AND P3, PT, R0, 0x10, PT ;  /* 0x000000100000780c */ /* 0x000fe40003f64270 */
[----:B------:R-:W-:Y:S02]  /*77b0*/  FSEL R168, R15, -INF , P0 ;  /* 0xff8000000fa87808 */ /* 0x000fe40000000000 */
[----:B------:R-:W-:Y:S01]  /*77c0*/  FSEL R15, R21, -INF , P2 ;  /* 0xff800000150f7808 */ /* 0x000fe20001000000 */
[----:B------:R-:W-:Y:S04]  /*77d0*/  HMMA.16816.F32 R80, R176, R6, R80 ;  /* 0x00000006b050723c */ /* 0x000fe80000001850 */
[----:B------:R-:W-:Y:S02]  /*77e0*/  ISETP.GT.AND P0, PT, R2, 0x9, PT ;  /* 0x000000090200780c */ /* 0x000fe40003f04270 */
[----:B------:R-:W-:Y:S02]  /*77f0*/  FSEL R160, R24, -INF , P3 ;  /* 0xff80000018a07808 */ /* 0x000fe40001800000 */
[----:B------:R-:W-:Y:S02]  /*7800*/  FMNMX.FTZ R4, R10, R4, !PT ;  /* 0x000000040a047209 */ /* 0x000fe40007810000 */
[C---:B------:R-:W-:Y:S02]  /*7810*/  ISETP.GT.AND P2, PT, R0.reuse, 0x11, PT ;  /* 0x000000110000780c */ /* 0x040fe40003f44270 */
[----:B------:R-:W-:Y:S02]  /*7820*/  ISETP.GT.AND P3, PT, R0, 0x18, PT ;  /* 0x000000180000780c */ /* 0x000fe40003f64270 */
[----:B------:R-:W-:Y:S02]  /*7830*/  FSEL R12, R19, -INF , P0 ;  /* 0xff800000130c7808 */ /* 0x000fe40000000000 */
[----:B------:R-:W-:Y:S02]  /*7840*/  ISETP.GT.AND P0, PT, R2, 0x11, PT ;  /* 0x000000110200780c */ /* 0x000fe40003f04270 */
[----:B------:R-:W-:Y:S02]  /*7850*/  FSEL R25, R25, -INF , P2 ;  /* 0xff80000019197808 */ /* 0x000fe40001000000 */
[----:B------:R-:W-:Y:S02]  /*7860*/  FSEL R28, R28, -INF , P3 ;  /* 0xff8000001c1c7808 */ /* 0x000fe40001800000 */
[----:B------:R-:W-:Y:S02]  /*7870*/  ISETP.GT.AND P3, PT, R112, 0x18, PT ;  /* 0x000000187000780c */ /* 0x000fe40003f64270 */
[----:B------:R-:W-:Y:S02]  /*7880*/  FMNMX.FTZ R4, R16, R4, !PT ;  /* 0x0000000410047209 */ /* 0x000fe40007810000 */
[----:B------:R-:W-:Y:S02]  /*7890*/  ISETP.GT.AND P1, PT, R113, 0x8, PT ;  /* 0x000000087100780c */ /* 0x000fe40003f24270 */
[----:B------:R-:W-:Y:S02]  /*78a0*/  ISETP.GT.AND P2, PT, R0, 0x19, PT ;  /* 0x000000190000780c */ /* 0x000fe40003f44270 */
[----:B------:R-:W-:Y:S02]  /*78b0*/  FSEL R19, R23, -INF , P0 ;  /* 0xff80000017137808 */ /* 0x000fe40000000000 */
[----:B------:R-:W-:Y:S02]  /*78c0*/  FSEL R169, R14, -INF , P1 ;  /* 0xff8000000ea97808 */ /* 0x000fe40000800000 */
[----:B------:R-:W-:Y:S02]  /*78d0*/  FSEL R14, R32, -INF , P3 ;  /* 0xff800000200e7808 */ /* 0x000fe40001800000 */
[----:B------:R-:W-:Y:S02]  /*78e0*/  ISETP.GT.AND P1, PT, R2, 0x8, PT ;  /* 0x000000080200780c */ /* 0x000fe40003f24270 */
[----:B------:R-:W-:Y:S02]  /*78f0*/  ISETP.GT.AND P0, PT, R113, 0x11, PT ;  /* 0x000000117100780c */ /* 0x000fe40003f04270 */
[----:B------:R-:W-:Y:S02]  /*7900*/  FSEL R29, R29, -INF , P2 ;  /* 0xff8000001d1d7808 */ /* 0x000fe40001000000 */
[C---:B------:R-:W-:Y:S02]  /*7910*/  ISETP.GT.AND P2, PT, R112.reuse, 0x19, PT ;  /* 0x000000197000780c */ /* 0x040fe40003f44270 */
[----:B------:R-:W-:Y:S02]  /*7920*/  FMNMX.FTZ R4, R15, R4, !PT ;  /* 0x000000040f047209 */ /* 0x000fe40007810000 */
[----:B------:R-:W-:Y:S02]  /*7930*/  FSEL R172, R27, -INF , P0 ;  /* 0xff8000001bac7808 */ /* 0x000fe40000000000 */
[----:B------:R-:W-:Y:S02]  /*7940*/  FSEL R13, R33, -INF , P2 ;  /* 0xff800000210d7808 */ /* 0x000fe40001000000 */
[----:B------:R-:W-:Y:S02]  /*7950*/  ISETP.GT.AND P3, PT, R112, 0x20, PT ;  /* 0x000000207000780c */ /* 0x000fe40003f64270 */
[----:B------:R-:W-:Y:S02]  /*7960*/  FSEL R11, R18, -INF , P1 ;  /* 0xff800000120b7808 */ /* 0x000fe40000800000 */
[----:B------:R-:W-:Y:S02]  /*7970*/  ISETP.GT.AND P1, PT, R2, 0x10, PT ;  /* 0x000000100200780c */ /* 0x000fe40003f24270 */
[----:B------:R-:W-:Y:S02]  /*7980*/  ISETP.GT.AND P0, PT, R113, 0x19, PT ;  /* 0x000000197100780c */ /* 0x000fe40003f04270 */
[----:B------:R-:W-:Y:S02]  /*7990*/  FMNMX.FTZ R4, R14, R4, !PT ;  /* 0x000000040e047209 */ /* 0x000fe40007810000 */
[----:B------:R-:W-:Y:S02]  /*79a0*/  FSEL R17, R22, -INF , P1 ;  /* 0xff80000016117808 */ /* 0x000fe40000800000 */
[----:B------:R-:W-:Y:S02]  /*79b0*/  FSEL R173, R36, -INF , P3 ;  /* 0xff80000024ad7808 */ /* 0x000fe40001800000 */
[----:B------:R-:W-:Y:S02]  /*79c0*/  FSEL R181, R31, -INF , P0 ;  /* 0xff8000001fb57808 */ /* 0x000fe40000000000 */
[----:B------:R-:W-:Y:S02]  /*79d0*/  ISETP.GT.AND P2, PT, R112, 0x21, PT ;  /* 0x000000217000780c */ /* 0x000fe40003f44270 */
[C---:B------:R-:W-:Y:S02]  /*79e0*/  ISETP.GT.AND P0, PT, R2.reuse, 0x19, PT ;  /* 0x000000190200780c */ /* 0x040fe40003f04270 */
[----:B------:R-:W-:Y:S02]  /*79f0*/  FMNMX.FTZ R4, R13, R4, !PT ;  /* 0x000000040d047209 */ /* 0x000fe40007810000 */
[----:B------:R-:W-:Y:S02]  /*7a00*/  ISETP.GT.AND P1, PT, R113, 0x10, PT ;  /* 0x000000107100780c */ /* 0x000fe40003f24270 */
[----:B------:R-:W-:Y:S02]  /*7a10*/  FSEL R180, R37, -INF , P2 ;  /* 0xff80000025b47808 */ /* 0x000fe40001000000 */
[----:B------:R-:W-:Y:S02]  /*7a20*/  FSEL R24, R35, -INF , P0 ;  /* 0xff80000023187808 */ /* 0x000fe40000000000 */
[----:B------:R-:W-:Y:S02]  /*7a30*/  ISETP.GT.AND P0, PT, R2, 0x21, PT ;  /* 0x000000210200780c */ /* 0x000fe40003f04270 */
[----:B------:R-:W-:Y:S02]  /*7a40*/  FSEL R161, R26, -INF , P1 ;  /* 0xff8000001aa17808 */ /* 0x000fe40000800000 */
[----:B------:R-:W-:Y:S02]  /*7a50*/  ISETP.GT.AND P5, PT, R112, 0x28, PT ;  /* 0x000000287000780c */ /* 0x000fe40003fa4270 */
[----:B------:R-:W-:Y:S02]  /*7a60*/  ISETP.GT.AND P1, PT, R113, 0x18, PT ;  /* 0x000000187100780c */ /* 0x000fe40003f24270 */
[----:B------:R-:W-:Y:S02]  /*7a70*/  ISETP.GT.AND P2, PT, R0, 0x21, PT ;  /* 0x000000210000780c */ /* 0x000fe40003f44270 */
[----:B------:R-:W-:Y:S02]  /*7a80*/  FMNMX.FTZ R4, R173, R4, !PT ;  /* 0x00000004ad047209 */ /* 0x000fe40007810000 */
[----:B------:R-:W-:Y:S02]  /*7a90*/  FSEL R183, R39, -INF , P0 ;  /* 0xff80000027b77808 */ /* 0x000fe40000000000 */
[----:B------:R-:W-:Y:S02]  /*7aa0*/  ISETP.GT.AND P0, PT, R113, 0x21, PT ;  /* 0x000000217100780c */ /* 0x000fe40003f04270 */
[----:B------:R-:W-:Y:S02]  /*7ab0*/  FSEL R188, R41, -INF , P2 ;  /* 0xff80000029bc7808 */ /* 0x000fe40001000000 */
[----:B------:R-:W-:Y:S02]  /*7ac0*/  FSEL R162, R48, -INF , P5 ;  /* 0xff80000030a27808 */ /* 0x000fe40002800000 */
[----:B------:R-:W-:Y:S02]  /*7ad0*/  FSEL R174, R30, -INF , P1 ;  /* 0xff8000001eae7808 */ /* 0x000fe40000800000 */
[----:B------:R-:W-:Y:S02]  /*7ae0*/  ISETP.GT.AND P1, PT, R2, 0x18, PT ;  /* 0x000000180200780c */ /* 0x000fe40003f24270 */
[----:B------:R-:W-:Y:S02]  /*7af0*/  ISETP.GT.AND P2, PT, R112, 0x29, PT ;  /* 0x000000297000780c */ /* 0x000fe40003f44270 */
[----:B------:R-:W-:Y:S02]  /*7b00*/  FMNMX.FTZ R4, R180, R4, !PT ;  /* 0x00000004b4047209 */ /* 0x000fe40007810000 */
[----:B------:R-:W-:Y:S02]  /*7b10*/  FSEL R18, R34, -INF , P1 ;  /* 0xff80000022127808 */ /* 0x000fe40000800000 */
[----:B------:R-:W-:Y:S02]  /*7b20*/  ISETP.GT.AND P1, PT, R2, 0x20, PT ;  /* 0x000000200200780c */ /* 0x000fe40003f24270 */
[----:B------:R-:W-:Y:S02]  /*7b30*/  FSEL R192, R43, -INF , P0 ;  /* 0xff8000002bc07808 */ /* 0x000fe40000000000 */
[----:B------:R-:W-:Y:S02]  /*7b40*/  ISETP.GT.AND P0, PT, R112, 0x30, PT ;  /* 0x000000307000780c */ /* 0x000fe40003f04270 */
[----:B------:R-:W-:Y:S02]  /*7b50*/  FSEL R163, R49, -INF , P2 ;  /* 0xff80000031a37808 */ /* 0x000fe40001000000 */
        /* <DEDUP_REMOVED lines=19> */
[----:B------:R-:W-:Y:S02]  /*7c90*/  FMNMX.FTZ R4, R217, R4, !PT ;  /* 0x00000004d9047209 */ /* 0x000fe40007810000 */
[----:B------:R-:W-:Y:S02]  /*7ca0*/  FMNMX.FTZ R5, R165, R115, !PT ;  /* 0x00000073a5057209 */ /* 0x000fe40007810000 */
[----:B------:R-:W-:Y:S02]  /*7cb0*/  FSEL R224, R65, -INF , P2 ;  /* 0xff80000041e07808 */ /* 0x000fe40001000000 */
[----:B------:R-:W-:Y:S02]  /*7cc0*/  FSEL R189, R46, -INF , P1 ;  /* 0xff8000002ebd7808 */ /* 0x000fe40000800000 */
[----:B------:R-:W-:Y:S02]  /*7cd0*/  ISETP.GT.AND P1, PT, R112, 0x40, PT ;  /* 0x000000407000780c */ /* 0x000fe40003f24270 */
[----:B------:R-:W-:Y:S02]  /*7ce0*/  FMNMX.FTZ R4, R220, R4, !PT ;  /* 0x00000004dc047209 */ /* 0x000fe40007810000 */
[----:B------:R-:W-:Y:S02]  /*7cf0*/  FMNMX.FTZ R5, R164, R5, !PT ;  /* 0x00000005a4057209 */ /* 0x000fe40007810000 */
[----:B------:R-:W-:Y:S02]  /*7d00*/  FSEL R244, R68, -INF , P1 ;  /* 0xff80000044f47808 */ /* 0x000fe40000800000 */
[----:B------:R-:W-:Y:S02]  /*7d10*/  ISETP.GT.AND P5, PT, R112, 0x41, PT ;  /* 0x000000417000780c */ /* 0x000fe40003fa4270 */
[----:B------:R-:W-:Y:S02]  /*7d20*/  FMNMX.FTZ R4, R224, R4, !PT ;  /* 0x00000004e0047209 */ /* 0x000fe40007810000 */
[----:B------:R-:W-:Y:S02]  /*7d30*/  FMNMX.FTZ R5, R11, R5, !PT ;  /* 0x000000050b057209 */ /* 0x000fe40007810000 */
[----:B------:R-:W-:Y:S02]  /*7d40*/  ISETP.GT.AND P3, PT, R112, 0x48, PT ;  /* 0x000000487000780c */ /* 0x000fe40003f64270 */
[----:B------:R-:W-:Y:S02]  /*7d50*/  FSEL R249, R69, -INF , P5 ;  /* 0xff80000045f97808 */ /* 0x000fe40002800000 */
[----:B------:R-:W-:Y:S02]  /*7d60*/  FMNMX.FTZ R4, R244, R4, !PT ;  /* 0x00000004f4047209 */ /* 0x000fe40007810000 */
[----:B------:R-:W-:Y:S02]  /*7d70*/  FMNMX.FTZ R5, R12, R5, !PT ;  /* 0x000000050c057209 */ /* 0x000fe40007810000 */
[----:B------:R-:W-:Y:S02]  /*7d80*/  FSEL R252, R80, -INF , P3 ;  /* 0xff80000050fc7808 */ /* 0x000fe40001800000 */
[----:B------:R-:W-:Y:S02]  /*7d90*/  ISETP.GT.AND P2, PT, R112, 0x49, PT ;  /* 0x000000497000780c */ /* 0x000fe40003f44270 */
[----:B------:R-:W-:Y:S02]  /*7da0*/  FMNMX.FTZ R4, R249, R4, !PT ;  /* 0x00000004f9047209 */ /* 0x000fe40007810000 */
[----:B------:R-:W-:Y:S02]  /*7db0*/  FMNMX.FTZ R5, R17, R5, !PT ;  /* 0x0000000511057209 */ /* 0x000fe40007810000 */
[----:B------:R-:W-:Y:S02]  /*7dc0*/  FSEL R250, R81, -INF , P2 ;  /* 0xff80000051fa7808 */ /* 0x000fe40001000000 */
[----:B------:R-:W-:Y:S02]  /*7dd0*/  FMNMX.FTZ R4, R252, R4, !PT ;  /* 0x00000004fc047209 */ /* 0x000fe40007810000 */
[----:B------:R-:W-:Y:S02]  /*7de0*/  FMNMX.FTZ R5, R19, R5, !PT ;  /* 0x0000000513057209 */ /* 0x000fe40007810000 */
[----:B------:R-:W-:Y:S02]  /*7df0*/  FMNMX.FTZ R4, R250, R4, !PT ;  /* 0x00000004fa047209 */ /* 0x000fe40007810000 */
[----:B------:R-:W-:Y:S02]  /*7e00*/  FMNMX.FTZ R5, R18, R5, !PT ;  /* 0x0000000512057209 */ /* 0x000fe40007810000 */
[----:B------:R-:W-:Y:S01]  /*7e10*/  ISETP.GT.AND P0, PT, R113, 0x29, PT ;  /* 0x000000297100780c */ /* 0x000fe20003f04270 */
[----:B------:R-:W1:Y:S01]  /*7e20*/  SHFL.BFLY PT, R7, R4, 0x2, 0x1f ;  /* 0x0c401f0004077f89 */ /* 0x000e6200000e0000 */
[----:B------:R-:W-:Y:S02]  /*7e30*/  FMNMX.FTZ R5, R24, R5, !PT ;  /* 0x0000000518057209 */ /* 0x000fe40007810000 */
[----:B------:R-:W-:Y:S02]  /*7e40*/  FSEL R179, R47, -INF , P0 ;  /* 0xff8000002fb37808 */ /* 0x000fe40000000000 */
[----:B------:R-:W-:Y:S02]  /*7e50*/  ISETP.GT.AND P0, PT, R2, 0x28, PT ;  /* 0x000000280200780c */ /* 0x000fe40003f04270 */
[----:B------:R-:W-:Y:S02]  /*7e60*/  FMNMX.FTZ R5, R182, R5, !PT ;  /* 0x00000005b6057209 */ /* 0x000fe40007810000 */
[C---:B------:R-:W-:Y:S02]  /*7e70*/  ISETP.GT.AND P3, PT, R2.reuse, 0x30, PT ;  /* 0x000000300200780c */ /* 0x040fe40003f64270 */
[----:B------:R-:W-:Y:S02]  /*7e80*/  ISETP.GT.AND P2, PT, R2, 0x31, PT ;  /* 0x000000310200780c */ /* 0x000fe40003f44270 */
[----:B------:R-:W-:Y:S02]  /*7e90*/  FSEL R175, R50, -INF , P0 ;  /* 0xff80000032af7808 */ /* 0x000fe40000000000 */
[C---:B------:R-:W-:Y:S02]  /*7ea0*/  ISETP.GT.AND P1, PT, R2.reuse, 0x29, PT ;  /* 0x000000290200780c */ /* 0x040fe40003f24270 */
[----:B------:R-:W-:Y:S02]  /*7eb0*/  ISETP.GT.AND P0, PT, R2, 0x38, PT ;  /* 0x000000380200780c */ /* 0x000fe40003f04270 */
[----:B------:R-:W-:Y:S02]  /*7ec0*/  FMNMX.FTZ R5, R183, R5, !PT ;  /* 0x00000005b7057209 */ /* 0x000fe40007810000 */
[----:B------:R-:W-:Y:S02]  /*7ed0*/  FMNMX.FTZ R6, R166, R116, !PT ;  /* 0x00000074a6067209 */ /* 0x000fe40007810000 */
[----:B------:R-:W-:Y:S02]  /*7ee0*/  FSEL R197, R54, -INF , P3 ;  /* 0xff80000036c57808 */ /* 0x000fe40001800000 */
[----:B------:R-:W-:Y:S02]  /*7ef0*/  FSEL R226, R55, -INF , P2 ;  /* 0xff80000037e27808 */ /* 0x000fe40001000000 */
[----:B------:R-:W-:Y:S02]  /*7f00*/  FSEL R176, R51, -INF , P1 ;  /* 0xff80000033b07808 */ /* 0x000fe40000800000 */
[C---:B------:R-:W-:Y:S02]  /*7f10*/  ISETP.GT.AND P1, PT, R2.reuse, 0x48, PT ;  /* 0x000000480200780c */ /* 0x040fe40003f24270 */
[C---:B------:R-:W-:Y:S02]  /*7f20*/  ISETP.GT.AND P5, PT, R2.reuse, 0x39, PT ;  /* 0x000000390200780c */ /* 0x040fe40003fa4270 */
[----:B------:R-:W-:Y:S02]  /*7f30*/  ISETP.GT.AND P2, PT, R2, 0x41, PT ;  /* 0x000000410200780c */ /* 0x000fe40003f44270 */
[----:B------:R-:W-:Y:S02]  /*7f40*/  FSEL R225, R66, -INF , P0 ;  /* 0xff80000042e17808 */ /* 0x000fe40000000000 */
[C---:B------:R-:W-:Y:S02]  /*7f50*/  ISETP.GT.AND P0, PT, R2.reuse, 0x49, PT ;  /* 0x000000490200780c */ /* 0x040fe40003f04270 */
[----:B------:R-:W-:Y:S02]  /*7f60*/  ISETP.GT.AND P3, PT, R2, 0x40, PT ;  /* 0x000000400200780c */ /* 0x000fe40003f64270 */
        /* <DEDUP_REMOVED lines=10> */
[----:B------:R-:W-:Y:S02]  /*8010*/  FSEL R228, R67, -INF , P5 ;  /* 0xff80000043e47808 */ /* 0x000fe40002800000 */
[----:B------:R-:W-:Y:S02]  /*8020*/  FMNMX.FTZ R4, R225, R4, !PT ;  /* 0x00000004e1047209 */ /* 0x000fe40007810000 */
[----:B------:R-:W-:Y:S02]  /*8030*/  FMNMX.FTZ R6, R25, R6, !PT ;  /* 0x0000000619067209 */ /* 0x000fe40007810000 */
[----:B------:R-:W-:Y:S02]  /*8040*/  FSEL R184, R70, -INF , P3 ;  /* 0xff80000046b87808 */ /* 0x000fe40001800000 */
[----:B------:R-:W-:Y:S02]  /*8050*/  FMNMX.FTZ R4, R228, R4, !PT ;  /* 0x00000004e4047209 */ /* 0x000fe40007810000 */
[----:B------:R-:W-:Y:S02]  /*8060*/  FMNMX.FTZ R5, R28, R6, !PT ;  /* 0x000000061c057209 */ /* 0x000fe40007810000 */
[----:B------:R-:W-:Y:S02]  /*8070*/  FSEL R185, R71, -INF , P2 ;  /* 0xff80000047b97808 */ /* 0x000fe40001000000 */
[----:B------:R-:W-:Y:S02]  /*8080*/  FMNMX.FTZ R4, R184, R4, !PT ;  /* 0x00000004b8047209 */ /* 0x000fe40007810000 */
        /* <DEDUP_REMOVED lines=10> */
[----:B------:R-:W-:Y:S02]  /*8130*/  FMNMX.FTZ R4, R83, R4, !PT ;  /* 0x0000000453047209 */ /* 0x000fe40007810000 */
[----:B------:R-:W-:Y:S02]  /*8140*/  ISETP.GT.AND P2, PT, R0, 0x30, PT ;  /* 0x000000300000780c */ /* 0x000fe40003f44270 */
[----:B------:R-:W-:Y:S01]  /*8150*/  FMNMX.FTZ R6, R168, R6, !PT ;  /* 0x00000006a8067209 */ /* 0x000fe20007810000 */
[----:B------:R-:W2:Y:S01]  /*8160*/  SHFL.BFLY PT, R7, R4, 0x2, 0x1f ;  /* 0x0c401f0004077f89 */ /* 0x000ea200000e0000 */
[----:B------:R-:W-:Y:S02]  /*8170*/  FMNMX.FTZ R5, R177, R5, !PT ;  /* 0x00000005b1057209 */ /* 0x000fe40007810000 */
[----:B------:R-:W-:Y:S02]  /*8180*/  ISETP.GT.AND P1, PT, R0, 0x31, PT ;  /* 0x000000310000780c */ /* 0x000fe40003f24270 */
[----:B------:R-:W-:Y:S02]  /*8190*/  FSEL R195, R56, -INF , P2 ;  /* 0xff80000038c37808 */ /* 0x000fe40001000000 */
[----:B------:R-:W-:Y:S02]  /*81a0*/  FMNMX.FTZ R6, R161, R6, !PT ;  /* 0x00000006a1067209 */ /* 0x000fe40007810000 */
[----:B------:R-:W-:Y:S02]  /*81b0*/  FMNMX.FTZ R5, R178, R5, !PT ;  /* 0x00000005b2057209 */ /* 0x000fe40007810000 */
[----:B------:R-:W-:Y:S02]  /*81c0*/  FMNMX.FTZ R6, R172, R6, !PT ;  /* 0x00000006ac067209 */ /* 0x000fe40007810000 */
[----:B------:R-:W-:Y:S02]  /*81d0*/  ISETP.GT.AND P0, PT, R0, 0x38, PT ;  /* 0x000000380000780c */ /* 0x000fe40003f04270 */
[----:B------:R-:W-:Y:S02]  /*81e0*/  FSEL R198, R57, -INF , P1 ;  /* 0xff80000039c67808 */ /* 0x000fe40000800000 */
[----:B------:R-:W-:Y:S02]  /*81f0*/  FMNMX.FTZ R5, R195, R5, !PT ;  /* 0x00000005c3057209 */ /* 0x000fe40007810000 */
[----:B------:R-:W-:Y:S02]  /*8200*/  FSEL R222, R60, -INF , P0 ;  /* 0xff8000003cde7808 */ /* 0x000fe40000000000 */
[----:B------:R-:W-:Y:S02]  /*8210*/  FMNMX.FTZ R5, R198, R5, !PT ;  /* 0x00000005c6057209 */ /* 0x000fe40007810000 */
[----:B------:R-:W-:Y:S02]  /*8220*/  FMNMX.FTZ R6, R174, R6, !PT ;  /* 0x00000006ae067209 */ /* 0x000fe40007810000 */
[C---:B------:R-:W-:Y:S02]  /*8230*/  ISETP.GT.AND P5, PT, R0.reuse, 0x39, PT ;  /* 0x000000390000780c */ /* 0x040fe40003fa4270 */
[C---:B------:R-:W-:Y:S02]  /*8240*/  ISETP.GT.AND P1, PT, R0.reuse, 0x48, PT ;  /* 0x000000480000780c */ /* 0x040fe40003f24270 */
[C---:B------:R-:W-:Y:S02]  /*8250*/  ISETP.GT.AND P0, PT, R0.reuse, 0x49, PT ;  /* 0x000000490000780c */ /* 0x040fe40003f04270 */
[C---:B------:R-:W-:Y:S02]  /*8260*/  ISETP.GT.AND P3, PT, R0.reuse, 0x40, PT ;  /* 0x000000400000780c */ /* 0x040fe40003f64270 */
[----:B------:R-:W-:Y:S02]  /*8270*/  ISETP.GT.AND P2, PT, R0, 0x41, PT ;  /* 0x000000410000780c */ /* 0x000fe40003f44270 */
[----:B------:R-:W-:Y:S02]  /*8280*/  FMNMX.FTZ R0, R222, R5, !PT ;  /* 0x00000005de007209 */ /* 0x000fe40007810000 */
[----:B------:R-:W-:Y:S02]  /*8290*/  FMNMX.FTZ R5, R181, R6, !PT ;  /* 0x00000006b5057209 */ /* 0x000fe40007810000 */
[----:B-1----:R-:W-:Y:S02]  /*82a0*/  FMNMX.FTZ R114, R2, R8, !PT ;  /* 0x0000000802727209 */ /* 0x002fe40007810000 */
[----:B------:R-:W-:Y:S02]  /*82b0*/  FMNMX.FTZ R2, R190, R5, !PT ;  /* 0x00000005be027209 */ /* 0x000fe40007810000 */
[----:B------:R-:W-:Y:S02]  /*82c0*/  FSEL R241, R72, -INF , P3 ;  /* 0xff80000048f17808 */ /* 0x000fe40001800000 */
[----:B------:R-:W-:Y:S02]  /*82d0*/  FMNMX.FTZ R2, R192, R2, !PT ;  /* 0x00000002c0027209 */ /* 0x000fe40007810000 */
[----:B------:R-:W-:Y:S02]  /*82e0*/  ISETP.GT.AND P3, PT, R113, 0x30, PT ;  /* 0x000000307100780c */ /* 0x000fe40003f64270 */
[----:B------:R-:W-:Y:S02]  /*82f0*/  FMNMX.FTZ R6, R189, R2, !PT ;  /* 0x00000002bd067209 */ /* 0x000fe40007810000 */
[----:B--2---:R-:W-:Y:S01]  /*8300*/  FMNMX.FTZ R2, R4, R7, !PT ;  /* 0x0000000704027209 */ /* 0x004fe20007810000 */
[----:B------:R-:W-:Y:S01]  /*8310*/  FMUL.FTZ R4, R114, c[0x0][0x2d0] ;  /* 0x0000b40072047a20 */ /* 0x000fe20000410000 */
[----:B------:R-:W-:Y:S02]  /*8320*/  FSEL R199, R58, -INF , P3 ;  /* 0xff8000003ac77808 */ /* 0x000fe40001800000 */
[----:B------:R-:W-:Y:S01]  /*8330*/  FSETP.NEU.FTZ.AND P3, PT, R114, -INF , PT ;  /* 0xff8000007200780b */ /* 0x000fe20003f7d000 */
[----:B------:R-:W1:Y:S01]  /*8340*/  SHFL.BFLY PT, R7, R2, 0x1, 0x1f ;  /* 0x0c201f0002077f89 */ /* 0x000e6200000e0000 */
[----:B------:R-:W-:Y:S02]  /*8350*/  FSEL R223, R61, -INF , P5 ;  /* 0xff8000003ddf7808 */ /* 0x000fe40002800000 */
[----:B------:R-:W-:Y:S02]  /*8360*/  FSEL R118, R4, RZ, P3 ;  /* 0x000000ff04767208 */ /* 0x000fe40001800000 */
[----:B------:R-:W-:Y:S02]  /*8370*/  FMNMX.FTZ R0, R223, R0, !PT ;  /* 0x00000000df007209 */ /* 0x000fe40007810000 */
[----:B------:R-:W-:Y:S01]  /*8380*/  FSEL R248, R73, -INF , P2 ;  /* 0xff80000049f87808 */ /* 0x000fe20001000000 */
[--C-:B------:R-:W-:Y:S01]  /*8390*/  FFMA.FTZ R4, R156, c[0x0][0x2d0], -R118.reuse ;  /* 0x0000b4009c047a23 */ /* 0x100fe20000010876 */
[----:B------:R-:W-:Y:S02]  /*83a0*/  ISETP.GT.AND P5, PT, R196, R215, PT ;  /* 0x000000d7c400720c */ /* 0x000fe40003fa4270 */
[----:B------:R-:W-:Y:S01]  /*83b0*/  FSEL R251, R76, -INF , P1 ;  /* 0xff8000004cfb7808 */ /* 0x000fe20000800000 */
[----:B------:R2:W-:Y:S01]  /*83c0*/  MUFU.EX2 R229, R4 ;  /* 0x0000000400e57308 */ /* 0x0005e20000000800 */
        /* <DEDUP_REMOVED lines=8> */
[C---:B------:R-:W-:Y:S01]  /*8450*/  ISETP.GT.AND P0, PT, R113.reuse, 0x41, PT ;  /* 0x000000417100780c */ /* 0x040fe20003f04270 */
[----:B------:R-:W3:Y:S01]  /*8460*/  SHFL.BFLY PT, R5, R0, 0x2, 0x1f ;  /* 0x0c401f0000057f89 */ /* 0x000ee200000e0000 */
[----:B------:R-:W-:Y:S02]  /*8470*/  FSEL R218, R62, -INF , P1 ;  /* 0xff8000003eda7808 */ /* 0x000fe40000800000 */
[C---:B------:R-:W-:Y:S02]  /*8480*/  ISETP.GT.AND P1, PT, R113.reuse, 0x40, PT ;  /* 0x000000407100780c */ /* 0x040fe40003f24270 */
[----:B------:R-:W-:Y:S01]  /*8490*/  ISETP.GT.AND P2, PT, R113, 0x31, PT ;  /* 0x000000317100780c */ /* 0x000fe20003f44270 */
[--C-:B--2---:R-:W-:Y:S01]  /*84a0*/  FFMA.FTZ R4, R157, c[0x0][0x2d0], -R118.reuse ;  /* 0x0000b4009d047a23 */ /* 0x104fe20000010876 */
[----:B------:R-:W-:Y:S02]  /*84b0*/  FSEL R242, R74, -INF , P1 ;  /* 0xff8000004af27808 */ /* 0x000fe40000800000 */
[----:B------:R-:W-:Y:S01]  /*84c0*/  ISETP.GT.AND P1, PT, R113, 0x48, PT ;  /* 0x000000487100780c */ /* 0x000fe20003f24270 */
[----:B------:R3:W2:Y:S01]  /*84d0*/  MUFU.EX2 R193, R4 ;  /* 0x0000000400c17308 */ /* 0x0006a20000000800 */
[----:B------:R-:W-:Y:S02]  /*84e0*/  FSEL R247, R75, -INF , P0 ;  /* 0xff8000004bf77808 */ /* 0x000fe40000000000 */
[----:B------:R-:W-:Y:S02]  /*84f0*/  ISETP.GT.AND P0, PT, R113, 0x49, PT ;  /* 0x000000497100780c */ /* 0x000fe40003f04270 */
[----:B-1----:R-:W-:Y:S02]  /*8500*/  FMNMX.FTZ R113, R2, R7, !PT ;  /* 0x0000000702717209 */ /* 0x002fe40007810000 */
[----:B------:R-:W-:Y:S02]  /*8510*/  FSEL R219, R59, -INF , P2 ;  /* 0xff8000003bdb7808 */ /* 0x000fe40001000000 */
[----:B------:R-:W-:Y:S02]  /*8520*/  FSETP.NEU.FTZ.AND P2, PT, R113, -INF , PT ;  /* 0xff8000007100780b */ /* 0x000fe40003f5d000 */
[----:B------:R-:W-:Y:S02]  /*8530*/  FMNMX.FTZ R6, R179, R6, !PT ;  /* 0x00000006b3067209 */ /* 0x000fe40007810000 */
[----:B------:R-:W-:Y:S02]  /*8540*/  FSEL R78, R78, -INF , P1 ;  /* 0xff8000004e4e7808 */ /* 0x000fe40000800000 */
[----:B------:R-:W-:Y:S02]  /*8550*/  FMNMX.FTZ R6, R199, R6, !PT ;  /* 0x00000006c7067209 */ /* 0x000fe40007810000 */
[----:B------:R-:W-:Y:S02]  /*8560*/  FSEL R71, R79, -INF , P0 ;  /* 0xff8000004f477808 */ /* 0x000fe40000000000 */
[----:B------:R-:W-:Y:S02]  /*8570*/  FMNMX.FTZ R6, R219, R6, !PT ;  /* 0x00000006db067209 */ /* 0x000fe40007810000 */
[----:B------:R-:W-:Y:S02]  /*8580*/  IADD3 R215, R196, -0x1, RZ ;  /* 0xffffffffc4d77810 */ /* 0x000fe40007ffe0ff */
[----:B------:R-:W-:Y:S02]  /*8590*/  FMNMX.FTZ R6, R218, R6, !PT ;  /* 0x00000006da067209 */ /* 0x000fe40007810000 */
[----:B---3--:R-:W-:Y:S01]  /*85a0*/  FMNMX.FTZ R4, R0, R5, !PT ;  /* 0x0000000500047209 */ /* 0x008fe20007810000 */
[--C-:B------:R-:W-:Y:S01]  /*85b0*/  FFMA.FTZ R5, R9, c[0x0][0x2d0], -R118.reuse ;  /* 0x0000b40009057a23 */ /* 0x100fe20000010876 */
[----:B--2---:R-:W-:Y:S02]  /*85c0*/  F2FP.PACK_AB R72, R193, R229 ;  /* 0x000000e5c148723e */ /* 0x004fe400000000ff */
[----:B------:R-:W-:Y:S01]  /*85d0*/  FMNMX.FTZ R6, R227, R6, !PT ;  /* 0x00000006e3067209 */ /* 0x000fe20007810000 */
[----:B------:R1:W-:Y:S01]  /*85e0*/  MUFU.EX2 R191, R5 ;  /* 0x0000000500bf7308 */ /* 0x0003e20000000800 */
[----:B------:R-:W2:Y:S02]  /*85f0*/  SHFL.BFLY PT, R7, R4, 0x1, 0x1f ;  /* 0x0c201f0004077f89 */ /* 0x000ea400000e0000 */
[----:B------:R-:W-:Y:S04]  /*8600*/  FMNMX.FTZ R6, R242, R6, !PT ;  /* 0x00000006f2067209 */ /* 0x000fe80007810000 */
[----:B------:R-:W-:Y:S04]  /*8610*/  FMNMX.FTZ R6, R247, R6, !PT ;  /* 0x00000006f7067209 */ /* 0x000fe80007810000 */
[----:B------:R-:W-:Y:S01]  /*8620*/  FMNMX.FTZ R0, R78, R6, !PT ;  /* 0x000000064e007209 */ /* 0x000fe20007810000 */
[----:B------:R-:W-:Y:S02]  /*8630*/  FFMA.FTZ R6, R10, c[0x0][0x2d0], -R118 ;  /* 0x0000b4000a067a23 */ /* 0x000fe40000010876 */
[----:B------:R-:W-:Y:S01]  /*8640*/  @P5 IMAD.MOV.U32 R10, RZ, RZ, c[0x0][0x1e4] ;  /* 0x00007900ff0a5624 */ /* 0x000fe200078e00ff */
[----:B------:R-:W-:Y:S01]  /*8650*/  FMNMX.FTZ R0, R71, R0, !PT ;  /* 0x0000000047007209 */ /* 0x000fe20007810000 */
[----:B------:R-:W3:Y:S04]  /*8660*/  MUFU.EX2 R43, R6 ;  /* 0x00000006002b7308 */ /* 0x000ee80000000800 */
[----:B------:R-:W4:Y:S01]  /*8670*/  SHFL.BFLY PT, R2, R0, 0x2, 0x1f ;  /* 0x0c401f0000027f89 */ /* 0x000f2200000e0000 */
[----:B-1----:R-:W-:Y:S01]  /*8680*/  FMUL.FTZ R5, R113, c[0x0][0x2d0] ;  /* 0x0000b40071057a20 */ /* 0x002fe20000410000 */
[----:B--2---:R-:W-:Y:S04]  /*8690*/  FMNMX.FTZ R112, R4, R7, !PT ;  /* 0x0000000704707209 */ /* 0x004fe80007810000 */
[----:B------:R-:W-:Y:S01]  /*86a0*/  FSEL R156, R5, RZ, P2 ;  /* 0x000000ff059c7208 */ /* 0x000fe20001000000 */
[C---:B------:R-:W-:Y:S01]  /*86b0*/  FMUL.FTZ R4, R112.reuse, c[0x0][0x2d0] ;  /* 0x0000b40070047a20 */ /* 0x040fe20000410000 */
[----:B------:R-:W-:Y:S03]  /*86c0*/  FSETP.NEU.FTZ.AND P1, PT, R112, -INF , PT ;  /* 0xff8000007000780b */ /* 0x000fe60003f3d000 */
[----:B------:R-:W-:Y:S01]  /*86d0*/  FFMA.FTZ R5, R165, c[0x0][0x2d0], -R156 ;  /* 0x0000b400a5057a23 */ /* 0x000fe2000001089c */
[----:B------:R-:W-:Y:S03]  /*86e0*/  FSEL R157, R4, RZ, P1 ;  /* 0x000000ff049d7208 */ /* 0x000fe60000800000 */
[----:B------:R1:W-:Y:S02]  /*86f0*/  MUFU.EX2 R221, R5 ;  /* 0x0000000500dd7308 */ /* 0x0003e40000000800 */
[--C-:B------:R-:W-:Y:S01]  /*8700*/  FFMA.FTZ R7, R166, c[0x0][0x2d0], -R157.reuse ;  /* 0x0000b400a6077a23 */ /* 0x100fe2000001089d */
[----:B---3--:R-:W-:Y:S01]  /*8710*/  F2FP.PACK_AB R74, R43, R191 ;  /* 0x000000bf2b4a723e */ /* 0x008fe200000000ff */
[----:B------:R-:W-:Y:S01]  /*8720*/  FFMA.FTZ R8, R167, c[0x0][0x2d0], -R157 ;  /* 0x0000b400a7087a23 */ /* 0x000fe2000001089d */
[----:B------:R-:W-:Y:S02]  /*8730*/  @P5 SHF.R.S32.HI R6, RZ, 0x1f, R215 ;  /* 0x0000001fff065819 */ /* 0x000fe400000114d7 */
[----:B----4-:R-:W-:Y:S03]  /*8740*/  FMNMX.FTZ R0, R0, R2, !PT ;  /* 0x0000000200007209 */ /* 0x010fe60007810000 */
[----:B------:R-:W-:Y:S01]  /*8750*/  MUFU.EX2 R40, R8 ;  /* 0x0000000800287308 */ /* 0x000fe20000000800 */
[----:B------:R-:W-:Y:S01]  /*8760*/  @P5 IMAD R6, R6, c[0x0][0x1e0], RZ ;  /* 0x0000780006065a24 */ /* 0x000fe200078e02ff */
[----:B------:R-:W2:Y:S03]  /*8770*/  SHFL.BFLY PT, R2, R0, 0x1, 0x1f ;  /* 0x0c201f0000027f89 */ /* 0x000ea600000e0000 */
[----:B------:R-:W-:Y:S05]  /*8780*/  @P5 IMAD R6, R215, c[0x0][0x1e4], R6 ;  /* 0x00007900d7065a24 */ /* 0x000fea00078e0206 */
[----:B------:R3:W4:Y:S01]  /*8790*/  MUFU.EX2 R246, R7 ;  /* 0x0000000700f67308 */ /* 0x0007220000000800 */
[----:B-1----:R-:W-:Y:S02]  /*87a0*/  FFMA.FTZ R5, R164, c[0x0][0x2d0], -R156 ;  /* 0x0000b400a4057a23 */ /* 0x002fe4000001089c */
[----:B------:R-:W-:Y:S07]  /*87b0*/  IMAD.MOV.U32 R164, RZ, RZ, R184 ;  /* 0x000000ffffa47224 */ /* 0x000fee00078e00b8 */
[----:B------:R1:W5:Y:S01]  /*87c0*/  MUFU.EX2 R45, R5 ;  /* 0x00000005002d7308 */ /* 0x0003620000000800 */
[----:B--2---:R-:W-:Y:S01]  /*87d0*/  FMNMX.FTZ R70, R0, R2, !PT ;  /* 0x0000000200467209 */ /* 0x004fe20007810000 */
[--C-:B------:R-:W-:Y:S02]  /*87e0*/  FFMA.FTZ R0, R158, c[0x0][0x2d0], -R157.reuse ;  /* 0x0000b4009e007a23 */ /* 0x100fe4000001089d */
[----:B------:R-:W-:Y:S06]  /*87f0*/  FFMA.FTZ R2, R159, c[0x0][0x2d0], -R157 ;  /* 0x0000b4009f027a23 */ /* 0x000fec000001089d */
[----:B------:R2:W-:Y:S01]  /*8800*/  MUFU.EX2 R42, R0 ;  /* 0x00000000002a7308 */ /* 0x0005e20000000800 */
[----:B------:R-:W-:Y:S02]  /*8810*/  IMAD.MOV.U32 R159, RZ, RZ, R78 ;  /* 0x000000ffff9f7224 */ /* 0x000fe400078e004e */
[----:B---3--:R-:W-:Y:S01]  /*8820*/  @P5 IMAD.MOV.U32 R7, RZ, RZ, R231 ;  /* 0x000000ffff075224 */ /* 0x008fe200078e00e7 */
[----:B----4-:R-:W-:Y:S06]  /*8830*/  F2FP.PACK_AB R64, R40, R246 ;  /* 0x000000f62840723e */ /* 0x010fec00000000ff */
[----:B------:R3:W-:Y:S01]  /*8840*/  MUFU.EX2 R20, R2 ;  /* 0x0000000200147308 */ /* 0x0007e20000000800 */
[----:B-1----:R-:W-:Y:S01]  /*8850*/  FFMA.FTZ R5, R11, c[0x0][0x2d0], -R156 ;  /* 0x0000b4000b057a23 */ /* 0x002fe2000001089c */
[----:B-----5:R-:W-:Y:S01]  /*8860*/  F2FP.PACK_AB R73, R45, R221 ;  /* 0x000000dd2d49723e */ /* 0x020fe200000000ff */
[----:B------:R-:W-:Y:S07]  /*8870*/  @P5 IMAD.MOV.U32 R11, RZ, RZ, c[0x0][0x1e0] ;  /* 0x00007800ff0b5624 */ /* 0x000fee00078e00ff */
[----:B------:R1:W-:Y:S01]  /*8880*/  MUFU.EX2 R41, R5 ;  /* 0x0000000500297308 */ /* 0x0003e20000000800 */
[C---:B------:R-:W-:Y:S01]  /*8890*/  @P5 SHF.L.U64.HI R10, R11.reuse, 0x5, R10 ;  /* 0x000000050b0a5819 */ /* 0x040fe2000001020a */
[----:B------:R-:W-:Y:S02]  /*88a0*/  @P5 IMAD.SHL.U32 R11, R11, 0x20, RZ ;  /* 0x000000200b0b5824 */ /* 0x000fe400078e00ff */
[----:B--2---:R-:W-:Y:S02]  /*88b0*/  FMUL.FTZ R0, R70, c[0x0][0x2d0] ;  /* 0x0000b40046007a20 */ /* 0x004fe40000410000 */
[----:B---3--:R-:W-:Y:S04]  /*88c0*/  FFMA.FTZ R2, R15, c[0x0][0x2d0], -R118 ;  /* 0x0000b4000f027a23 */ /* 0x008fe80000010876 */
[----:B------:R2:W-:Y:S01]  /*88d0*/  MUFU.EX2 R49, R2 ;  /* 0x0000000200317308 */ /* 0x0005e20000000800 */
[----:B-1----:R-:W-:Y:S02]  /*88e0*/  FFMA.FTZ R5, R12, c[0x0][0x2d0], -R156 ;  /* 0x0000b4000c057a23 */ /* 0x002fe4000001089c */
[----:B------:R-:W-:Y:S07]  /*88f0*/  FFMA.FTZ R12, R16, c[0x0][0x2d0], -R118 ;  /* 0x0000b400100c7a23 */ /* 0x000fee0000010876 */
[----:B------:R1:W3:Y:S10]  /*8900*/  MUFU.EX2 R44, R5 ;  /* 0x00000005002c7308 */ /* 0x0002f40000000800 */
[----:B------:R-:W-:Y:S01]  /*8910*/  MUFU.EX2 R48, R12 ;  /* 0x0000000c00307308 */ /* 0x000fe20000000800 */
[----:B--2---:R-:W-:Y:S09]  /*8920*/  FFMA.FTZ R2, R17, c[0x0][0x2d0], -R156 ;  /* 0x0000b40011027a23 */ /* 0x004ff2000001089c */
[----:B------:R-:W-:Y:S01]  /*8930*/  MUFU.EX2 R243, R2 ;  /* 0x0000000200f37308 */ /* 0x000fe20000000800 */
[----:B-1----:R-:W-:Y:S01]  /*8940*/  @P5 IMAD.WIDE.U32 R4, R215, c[0x0][0x1e0], RZ ;  /* 0x00007800d7045a25 */ /* 0x002fe200078e00ff */
[----:B---3--:R-:W-:Y:S03]  /*8950*/  F2FP.PACK_AB R75, R44, R41 ;  /* 0x000000292c4b723e */ /* 0x008fe600000000ff */
[----:B------:R-:W-:Y:S02]  /*8960*/  @P5 IMAD.IADD R5, R5, 0x1, R6 ;  /* 0x0000000105055824 */ /* 0x000fe400078e0206 */
[----:B------:R-:W-:Y:S02]  /*8970*/  @P5 IMAD.MOV.U32 R6, RZ, RZ, R232 ;  /* 0x000000ffff065224 */ /* 0x000fe400078e00e8 */
[----:B------:R-:W-:Y:S02]  /*8980*/  @P5 IMAD R5, R5, 0x50, RZ ;  /* 0x0000005005055824 */ /* 0x000fe400078e02ff */
[----:B------:R-:W-:Y:S04]  /*8990*/  @P5 IMAD.WIDE.U32 R6, R4, 0x50, R6 ;  /* 0x0000005004065825 */ /* 0x000fe800078e0006 */
[----:B------:R-:W-:Y:S01]  /*89a0*/  @P5 IMAD.IADD R5, R7, 0x1, R5 ;  /* 0x0000000107055824 */ /* 0x000fe200078e0205 */
[C---:B------:R-:W-:Y:S04]  /*89b0*/  @P5 LEA R4, P0, R6.reuse, c[0x0][0x1c8], 0x1 ;  /* 0x0000720006045a11 */ /* 0x040fe800078008ff */
[----:B------:R-:W-:Y:S02]  /*89c0*/  @P5 LEA.HI.X R5, R6, c[0x0][0x1cc], R5, 0x1, P0 ;  /* 0x0000730006055a11 */ /* 0x000fe400000f0c05 */
        /* <DEDUP_REMOVED lines=14> */
[----:B------:R3:W-:Y:S02]  /*8ab0*/  MUFU.EX2 R26, R0 ;  /* 0x00000000001a7308 */ /* 0x0007e40000000800 */
[--C-:B---3--:R-:W-:Y:S08]  /*8ac0*/  FFMA.FTZ R0, R14, c[0x0][0x2d0], -R118.reuse ;  /* 0x0000b4000e007a23 */ /* 0x108ff00000010876 */
[----:B------:R3:W-:Y:S02]  /*8ad0*/  MUFU.EX2 R47, R0 ;  /* 0x00000000002f7308 */ /* 0x0007e40000000800 */
[----:B---3--:R-:W-:Y:S08]  /*8ae0*/  FFMA.FTZ R0, R13, c[0x0][0x2d0], -R118 ;  /* 0x0000b4000d007a23 */ /* 0x008ff00000010876 */
[----:B------:R3:W-:Y:S02]  /*8af0*/  MUFU.EX2 R46, R0 ;  /* 0x00000000002e7308 */ /* 0x0007e40000000800 */
[----:B---3--:R-:W-:Y:S02]  /*8b00*/  FSEL R0, R114, RZ, P3 ;  /* 0x000000ff72007208 */ /* 0x008fe40001800000 */
[-C--:B------:R-:W-:Y:S03]  /*8b10*/  @P5 IADD3 R8, P3, R6, R11.reuse, RZ ;  /* 0x0000000b06085210 */ /* 0x080fe60007f7e0ff */
[----:B------:R-:W-:Y:S01]  /*8b20*/  FADD.FTZ R2, -R0, R3 ;  /* 0x0000000300027221 */ /* 0x000fe20000010100 */
[----:B------:R-:W-:Y:S01]  /*8b30*/  FSEL R0, R113, RZ, P2 ;  /* 0x000000ff71007208 */ /* 0x000fe20001000000 */
[--C-:B------:R-:W-:Y:S01]  /*8b40*/  @P5 IMAD.X R9, R7, 0x1, R10.reuse, P3 ;  /* 0x0000000107095824 */ /* 0x100fe200018e060a */
[-C--:B-1----:R-:W-:Y:S01]  /*8b50*/  @P5 IADD3 R4, P2, R8, R11.reuse, RZ ;  /* 0x0000000b08045210 */ /* 0x082fe20007f5e0ff */
[----:B------:R-:W-:Y:S02]  /*8b60*/  FMUL.FTZ R2, R2, c[0x0][0x2d0] ;  /* 0x0000b40002027a20 */ /* 0x000fe40000410000 */
[----:B------:R-:W-:Y:S01]  /*8b70*/  FADD.FTZ R0, -R0, R115 ;  /* 0x0000007300007221 */ /* 0x000fe20000010100 */
[----:B------:R1:W-:Y:S01]  /*8b80*/  @P5 LDGSTS.E.BYPASS.LTC128B.128 [R216+0x3900], [R8.64], !P6 ;  /* 0x0390000008d85fae */ /* 0x0003e2000f101d48 */
[----:B------:R3:W4:Y:S01]  /*8b90*/  MUFU.EX2 R69, R2 ;  /* 0x0000000200457308 */ /* 0x0007220000000800 */
[--C-:B------:R-:W-:Y:S01]  /*8ba0*/  @P5 IMAD.X R5, R9, 0x1, R10.reuse, P2 ;  /* 0x0000000109055824 */ /* 0x100fe200010e060a */
[----:B--2---:R-:W-:Y:S01]  /*8bb0*/  @P5 IADD3 R6, P3, R4, R11, RZ ;  /* 0x0000000b04065210 */ /* 0x004fe20007f7e0ff */
[----:B------:R-:W-:Y:S02]  /*8bc0*/  FMUL.FTZ R0, R0, c[0x0][0x2d0] ;  /* 0x0000b40000007a20 */ /* 0x000fe40000410000 */
[----:B------:R-:W-:Y:S02]  /*8bd0*/  IMAD.MOV.U32 R115, RZ, RZ, R83 ;  /* 0x000000ffff737224 */ /* 0x000fe400078e0053 */
[----:B------:R2:W-:Y:S01]  /*8be0*/  @P5 LDGSTS.E.BYPASS.LTC128B.128 [R216+0x4100], [R4.64], !P6 ;  /* 0x0410000004d85fae */ /* 0x0005e2000f101d48 */
[----:B------:R-:W-:Y:S02]  /*8bf0*/  @P5 IMAD.X R7, R5, 0x1, R10, P3 ;  /* 0x0000000105075824 */ /* 0x000fe400018e060a */
[----:B------:R5:W1:Y:S05]  /*8c00*/  MUFU.EX2 R68, R0 ;  /* 0x0000000000447308 */ /* 0x000a6a0000000800 */
[----:B------:R1:W-:Y:S08]  /*8c10*/  @P5 LDGSTS.E.BYPASS.LTC128B.128 [R216+0x4900], [R6.64], !P6 ;  /* 0x0490000006d85fae */ /* 0x0003f0000f101d48 */
[----:B------:R-:W-:Y:S01]  /*8c20*/  LDSM.16.MT88.4 R36, [R204] ;  /* 0x00000000cc24783b */ /* 0x000fe20000004200 */
[----:B---3--:R-:W-:Y:S01]  /*8c30*/  FSEL R2, R112, RZ, P1 ;  /* 0x000000ff70027208 */ /* 0x008fe20000800000 */
[C---:B----4-:R-:W-:Y:S02]  /*8c40*/  FMUL.FTZ R17, R69.reuse, R133 ;  /* 0x0000008545117220 */ /* 0x050fe40000410000 */
[----:B------:R-:W-:Y:S02]  /*8c50*/  IMAD.MOV.U32 R133, RZ, RZ, R230 ;  /* 0x000000ffff857224 */ /* 0x000fe400078e00e6 */
[C---:B------:R-:W-:Y:S02]  /*8c60*/  FMUL.FTZ R16, R69.reuse, R132 ;  /* 0x0000008445107220 */ /* 0x040fe40000410000 */
[----:B------:R-:W-:Y:S01]  /*8c70*/  IMAD.MOV.U32 R132, RZ, RZ, R186 ;  /* 0x000000ffff847224 */ /* 0x000fe200078e00ba */
[----:B------:R-:W-:Y:S01]  /*8c80*/  LDSM.16.MT88.4 R52, [R201] ;  /* 0x00000000c934783b */ /* 0x000fe20000004200 */
[C---:B------:R-:W-:Y:S02]  /*8c90*/  FMUL.FTZ R32, R69.reuse, R84 ;  /* 0x0000005445207220 */ /* 0x040fe40000410000 */
[----:B-----5:R-:W-:Y:S01]  /*8ca0*/  FADD.FTZ R0, -R2, R116 ;  /* 0x0000007402007221 */ /* 0x020fe20000010100 */
[----:B------:R-:W-:Y:S01]  /*8cb0*/  FSEL R2, R70, RZ, P0 ;  /* 0x000000ff46027208 */ /* 0x000fe20000000000 */
[C---:B--2---:R-:W-:Y:S02]  /*8cc0*/  FMUL.FTZ R4, R69.reuse, R120 ;  /* 0x0000007845047220 */ /* 0x044fe40000410000 */
[----:B------:R-:W-:Y:S01]  /*8cd0*/  FMUL.FTZ R0, R0, c[0x0][0x2d0] ;  /* 0x0000b40000007a20 */ /* 0x000fe20000410000 */
[----:B------:R-:W-:Y:S01]  /*8ce0*/  LDSM.16.MT88.4 R76, [R203] ;  /* 0x00000000cb4c783b */ /* 0x000fe20000004200 */
[----:B------:R-:W-:Y:S02]  /*8cf0*/  IMAD.MOV.U32 R120, RZ, RZ, R47 ;  /* 0x000000ffff787224 */ /* 0x000fe400078e002f */
[----:B------:R2:W3:Y:S01]  /*8d00*/  MUFU.EX2 R3, R0 ;  /* 0x0000000000037308 */ /* 0x0004e20000000800 */
[C---:B------:R-:W-:Y:S02]  /*8d10*/  FMUL.FTZ R5, R69.reuse, R121 ;  /* 0x0000007945057220 */ /* 0x040fe40000410000 */
[----:B------:R-:W-:Y:S02]  /*8d20*/  IMAD.MOV.U32 R121, RZ, RZ, R46 ;  /* 0x000000ffff797224 */ /* 0x000fe400078e002e */
[C---:B-1----:R-:W-:Y:S01]  /*8d30*/  FMUL.FTZ R6, R68.reuse, R122 ;  /* 0x0000007a44067220 */ /* 0x042fe20000410000 */
[----:B------:R-:W-:Y:S01]  /*8d40*/  LDSM.16.MT88.4 R80, [R200+0x800] ;  /* 0x00080000c850783b */ /* 0x000fe20000004200 */
[----:B------:R-:W-:Y:S02]  /*8d50*/  IMAD.MOV.U32 R122, RZ, RZ, R191 ;  /* 0x000000ffff7a7224 */ /* 0x000fe400078e00bf */
[----:B------:R-:W-:Y:S02]  /*8d60*/  IMAD.MOV.U32 R116, RZ, RZ, R20 ;  /* 0x000000ffff747224 */ /* 0x000fe400078e0014 */
[C---:B------:R-:W-:Y:S02]  /*8d70*/  FMUL.FTZ R7, R68.reuse, R123 ;  /* 0x0000007b44077220 */ /* 0x040fe40000410000 */
[----:B------:R-:W-:Y:S01]  /*8d80*/  FMUL.FTZ R33, R69, R85 ;  /* 0x0000005545217220 */ /* 0x000fe20000410000 */
[----:B------:R-:W1:Y:S01]  /*8d90*/  LDSM.16.MT88.4 R20, [R200] ;  /* 0x00000000c814783b */ /* 0x000e620000004200 */
[----:B------:R-:W-:Y:S01]  /*8da0*/  FMUL.FTZ R34, R68, R86 ;  /* 0x0000005644227220 */ /* 0x000fe20000410000 */
[----:B------:R-:W-:Y:S01]  /*8db0*/  F2FP.PACK_AB R66, R116, R42 ;  /* 0x0000002a7442723e */ /* 0x000fe200000000ff */
[C---:B------:R-:W-:Y:S02]  /*8dc0*/  FMUL.FTZ R35, R68.reuse, R87 ;  /* 0x0000005744237220 */ /* 0x040fe40000410000 */
[C---:B------:R-:W-:Y:S02]  /*8dd0*/  FMUL.FTZ R50, R68.reuse, R98 ;  /* 0x0000006244327220 */ /* 0x040fe40000410000 */
[----:B------:R-:W-:Y:S01]  /*8de0*/  FMUL.FTZ R51, R68, R99 ;  /* 0x0000006344337220 */ /* 0x000fe20000410000 */
[----:B------:R-:W4:Y:S01]  /*8df0*/  LDSM.16.MT88.4 R84, [R204+0x800] ;  /* 0x00080000cc54783b */ /* 0x000f220000004200 */
[----:B------:R-:W-:Y:S02]  /*8e00*/  IMAD.MOV.U32 R123, RZ, RZ, R40 ;  /* 0x000000ffff7b7224 */ /* 0x000fe400078e0028 */
[----:B--2---:R-:W-:Y:S02]  /*8e10*/  FADD.FTZ R0, -R2, R117 ;  /* 0x0000007502007221 */ /* 0x004fe40000010100 */
[----:B------:R-:W-:Y:S02]  /*8e20*/  FFMA.FTZ R2, R19, c[0x0][0x2d0], -R156 ;  /* 0x0000b40013027a23 */ /* 0x000fe4000001089c */
[----:B------:R-:W-:Y:S01]  /*8e30*/  FMUL.FTZ R0, R0, c[0x0][0x2d0] ;  /* 0x0000b40000007a20 */ /* 0x000fe20000410000 */
[----:B------:R-:W2:Y:S01]  /*8e40*/  LDL.LU R99, [R1] ;  /* 0x0000000001637983 */ /* 0x000ea20000300800 */
[----:B------:R5:W-:Y:S01]  /*8e50*/  MUFU.EX2 R238, R2 ;  /* 0x0000000200ee7308 */ /* 0x000be20000000800 */
[C---:B---3--:R-:W-:Y:S02]  /*8e60*/  FMUL.FTZ R8, R3.reuse, R124 ;  /* 0x0000007c03087220 */ /* 0x048fe40000410000 */
[----:B------:R-:W-:Y:S01]  /*8e70*/  IMAD.MOV.U32 R124, RZ, RZ, R45 ;  /* 0x000000ffff7c7224 */ /* 0x000fe200078e002d */
[----:B------:R-:W3:Y:S01]  /*8e80*/  LDL.LU R98, [R1+0x4] ;  /* 0x0000040001627983 */ /* 0x000ee20000300800 */
[C---:B------:R-:W-:Y:S02]  /*8e90*/  FMUL.FTZ R45, R3.reuse, R93 ;  /* 0x0000005d032d7220 */ /* 0x040fe40000410000 */
[C---:B------:R-:W-:Y:S01]  /*8ea0*/  FMUL.FTZ R9, R3.reuse, R125 ;  /* 0x0000007d03097220 */ /* 0x040fe20000410000 */
[----:B------:R-:W0:Y:S01]  /*8eb0*/  LDGDEPBAR ;  /* 0x00000000000079af */ /* 0x000e220000000000 */
[----:B------:R-:W-:Y:S01]  /*8ec0*/  IMAD.MOV.U32 R125, RZ, RZ, R44 ;  /* 0x000000ffff7d7224 */ /* 0x000fe200078e002c */
[----:B------:R-:W4:Y:S01]  /*8ed0*/  MUFU.EX2 R0, R0 ;  /* 0x0000000000007308 */ /* 0x000f220000000800 */
[C---:B------:R-:W-:Y:S02]  /*8ee0*/  FMUL.FTZ R44, R3.reuse, R92 ;  /* 0x0000005c032c7220 */ /* 0x040fe40000410000 */
[----:B------:R-:W-:Y:S02]  /*8ef0*/  IMAD.MOV.U32 R117, RZ, RZ, R26 ;  /* 0x000000ffff757224 */ /* 0x000fe400078e001a */
[----:B------:R-:W-:Y:S02]  /*8f00*/  FMUL.FTZ R19, R68, R135 ;  /* 0x0000008744137220 */ /* 0x000fe40000410000 */
[----:B------:R-:W-:Y:S01]  /*8f10*/  FMUL.FTZ R40, R3, R88 ;  /* 0x0000005803287220 */ /* 0x000fe20000410000 */
[----:B------:R-:W-:Y:S01]  /*8f20*/  F2FP.PACK_AB R67, R117, R245 ;  /* 0x000000f57543723e */ /* 0x000fe200000000ff */
[C---:B------:R-:W-:Y:S02]  /*8f30*/  FMUL.FTZ R12, R3.reuse, R128 ;  /* 0x00000080030c7220 */ /* 0x040fe40000410000 */
[C---:B------:R-:W-:Y:S01]  /*8f40*/  FMUL.FTZ R13, R3.reuse, R129 ;  /* 0x00000081030d7220 */ /* 0x040fe20000410000 */
[-C--:B-1----:R-:W-:Y:S05]  /*8f50*/  HMMA.16816.F32 R4, R72, R20.reuse, R4 ;  /* 0x000000144804723c */ /* 0x082fea0000001804 */
[--C-:B-----5:R-:W-:Y:S02]  /*8f60*/  FFMA.FTZ R2, R18, c[0x0][0x2d0], -R156.reuse ;  /* 0x0000b40012027a23 */ /* 0x120fe4000001089c */
[----:B------:R-:W-:Y:S02]  /*8f70*/  FMUL.FTZ R18, R68, R134 ;  /* 0x0000008644127220 */ /* 0x000fe40000410000 */
[----:B------:R1:W-:Y:S03]  /*8f80*/  MUFU.EX2 R237, R2 ;  /* 0x0000000200ed7308 */ /* 0x0003e60000000800 */
[C---:B----4-:R-:W-:Y:S02]  /*8f90*/  FMUL.FTZ R14, R0.reuse, R130 ;  /* 0x00000082000e7220 */ /* 0x050fe40000410000 */
[----:B------:R-:W-:Y:S02]  /*8fa0*/  IMAD.MOV.U32 R130, RZ, RZ, R229 ;  /* 0x000000ffff827224 */ /* 0x000fe400078e00e5 */
[C---:B------:R-:W-:Y:S02]  /*8fb0*/  FMUL.FTZ R47, R0.reuse, R95 ;  /* 0x0000005f002f7220 */ /* 0x040fe40000410000 */
[C---:B------:R-:W-:Y:S02]  /*8fc0*/  FMUL.FTZ R46, R0.reuse, R94 ;  /* 0x0000005e002e7220 */ /* 0x040fe40000410000 */
[C---:B------:R-:W-:Y:S02]  /*8fd0*/  FMUL.FTZ R15, R0.reuse, R131 ;  /* 0x00000083000f7220 */ /* 0x040fe40000410000 */
[----:B------:R-:W-:Y:S02]  /*8fe0*/  IMAD.MOV.U32 R131, RZ, RZ, R221 ;  /* 0x000000ffff837224 */ /* 0x000fe400078e00dd */
[C---:B------:R-:W-:Y:S02]  /*8ff0*/  FMUL.FTZ R11, R0.reuse, R127 ;  /* 0x0000007f000b7220 */ /* 0x040fe40000410000 */
[----:B------:R-:W-:Y:S02]  /*9000*/  IMAD.MOV.U32 R127, RZ, RZ, R193 ;  /* 0x000000ffff7f7224 */ /* 0x000fe400078e00c1 */
[----:B------:R-:W-:Y:S02]  /*9010*/  IMAD.MOV.U32 R134, RZ, RZ, R185 ;  /* 0x000000ffff867224 */ /* 0x000fe400078e00b9 */
[----:B------:R-:W-:Y:S02]  /*9020*/  FMUL.FTZ R10, R0, R126 ;  /* 0x0000007e000a7220 */ /* 0x000fe40000410000 */
[----:B------:R-:W-:Y:S02]  /*9030*/  IMAD.MOV.U32 R126, RZ, RZ, R43 ;  /* 0x000000ffff7e7224 */ /* 0x000fe400078e002b */
[----:B-1----:R-:W-:Y:S02]  /*9040*/  FFMA.FTZ R2, R24, c[0x0][0x2d0], -R156 ;  /* 0x0000b40018027a23 */ /* 0x002fe4000001089c */
[C---:B------:R-:W-:Y:S01]  /*9050*/  FMUL.FTZ R43, R0.reuse, R91 ;  /* 0x0000005b002b7220 */ /* 0x040fe20000410000 */
[C---:B------:R-:W-:Y:S01]  /*9060*/  HMMA.16816.F32 R8, R64.reuse, R20, R8 ;  /* 0x000000144008723c */ /* 0x040fe20000001808 */
[----:B------:R1:W-:Y:S03]  /*9070*/  MUFU.EX2 R236, R2 ;  /* 0x0000000200ec7308 */ /* 0x0003e60000000800 */
[----:B------:R-:W-:Y:S02]  /*9080*/  FMUL.FTZ R24, R3, R140 ;  /* 0x0000008c03187220 */ /* 0x000fe40000410000 */
[----:B------:R-:W-:Y:S02]  /*9090*/  IMAD.MOV.U32 R128, RZ, RZ, R42 ;  /* 0x000000ffff807224 */ /* 0x000fe400078e002a */
[-C--:B------:R-:W-:Y:S04]  /*90a0*/  HMMA.16816.F32 R12, R64, R22.reuse, R12 ;  /* 0x00000016400c723c */ /* 0x080fe8000000180c */
[C---:B------:R-:W-:Y:S02]  /*90b0*/  FMUL.FTZ R42, R0.reuse, R90 ;  /* 0x0000005a002a7220 */ /* 0x040fe40000410000 */
[C---:B------:R-:W-:Y:S02]  /*90c0*/  FMUL.FTZ R20, R69.reuse, R136 ;  /* 0x0000008845147220 */ /* 0x040fe40000410000 */
[C---:B------:R-:W-:Y:S04]  /*90d0*/  HMMA.16816.F32 R16, R72.reuse, R22, R16 ;  /* 0x000000164810723c */ /* 0x040fe80000001810 */
[----:B------:R-:W-:Y:S02]  /*90e0*/  FMUL.FTZ R21, R69, R137 ;  /* 0x0000008945157220 */ /* 0x000fe40000410000 */
[----:B------:R-:W-:Y:S02]  /*90f0*/  FMUL.FTZ R26, R0, R142 ;  /* 0x0000008e001a7220 */ /* 0x000fe40000410000 */
[----:B------:R-:W-:Y:S04]  /*9100*/  FMUL.FTZ R22, R68, R138 ;  /* 0x0000008a44167220 */ /* 0x000fe80000410000 */
[----:B-1----:R-:W-:Y:S02]  /*9110*/  FFMA.FTZ R2, R160, c[0x0][0x2d0], -R157 ;  /* 0x0000b400a0027a23 */ /* 0x002fe4000001089d */
[----:B------:R-:W-:Y:S02]  /*9120*/  FMUL.FTZ R23, R68, R139 ;  /* 0x0000008b44177220 */ /* 0x000fe40000410000 */
[----:B------:R1:W-:Y:S01]  /*9130*/  MUFU.EX2 R235, R2 ;  /* 0x0000000200eb7308 */ /* 0x0003e20000000800 */
[----:B------:R-:W-:Y:S02]  /*9140*/  IMAD.MOV.U32 R129, RZ, RZ, R41 ;  /* 0x000000ffff817224 */ /* 0x000fe400078e0029 */
[C---:B------:R-:W-:Y:S02]  /*9150*/  FMUL.FTZ R41, R3.reuse, R89 ;  /* 0x0000005903297220 */ /* 0x040fe40000410000 */
[-C--:B------:R-:W-:Y:S01]  /*9160*/  HMMA.16816.F32 R20, R72, R36.reuse, R20 ;  /* 0x000000244814723c */ /* 0x080fe20000001814 */
[----:B------:R-:W4:Y:S02]  /*9170*/  LDSM.16.MT88.4 R88, [R201+0x800] ;  /* 0x00080000c958783b */ /* 0x000f240000004200 */
[C---:B------:R-:W-:Y:S02]  /*9180*/  FMUL.FTZ R27, R0.reuse, R143 ;  /* 0x0000008f001b7220 */ /* 0x040fe40000410000 */
[C---:B------:R-:W-:Y:S02]  /*9190*/  FMUL.FTZ R30, R0.reuse, R146 ;  /* 0x00000092001e7220 */ /* 0x040fe40000410000 */
[C---:B------:R-:W-:Y:S02]  /*91a0*/  FMUL.FTZ R31, R0.reuse, R147 ;  /* 0x00000093001f7220 */ /* 0x040fe40000410000 */
[C---:B------:R-:W-:Y:S03]  /*91b0*/  FMUL.FTZ R56, R3.reuse, R104 ;  /* 0x0000006803387220 */ /* 0x040fe60000410000 */
[C---:B------:R-:W-:Y:S02]  /*91c0*/  FMUL.FTZ R57, R3.reuse, R105 ;  /* 0x0000006903397220 */ /* 0x040fe40000410000 */
[C---:B------:R-:W-:Y:S02]  /*91d0*/  FMUL.FTZ R58, R0.reuse, R106 ;  /* 0x0000006a003a7220 */ /* 0x040fe40000410000 */
[C---:B------:R-:W-:Y:S02]  /*91e0*/  FMUL.FTZ R59, R0.reuse, R107 ;  /* 0x0000006b003b7220 */ /* 0x040fe40000410000 */
[----:B------:R-:W-:Y:S02]  /*91f0*/  FMUL.FTZ R60, R3, R152 ;  /* 0x00000098033c7220 */ /* 0x000fe40000410000 */
[----:B-1----:R-:W-:Y:S02]  /*9200*/  FFMA.FTZ R2, R25, c[0x0][0x2d0], -R157 ;  /* 0x0000b40019027a23 */ /* 0x002fe4000001089d */
[C---:B------:R-:W-:Y:S02]  /*9210*/  FMUL.FTZ R25, R3.reuse, R141 ;  /* 0x0000008d03197220 */ /* 0x040fe40000410000 */
[----:B------:R1:W5:Y:S01]  /*9220*/  MUFU.EX2 R234, R2 ;  /* 0x0000000200ea7308 */ /* 0x0003620000000800 */
[----:B------:R-:W-:Y:S02]  /*9230*/  FMUL.FTZ R61, R3, R153 ;  /* 0x00000099033d7220 */ /* 0x000fe40000410000 */
[----:B------:R-:W-:Y:S02]  /*9240*/  IMAD.MOV.U32 R136, RZ, RZ, R131 ;  /* 0x000000ffff887224 */ /* 0x000fe400078e0083 */
[C---:B------:R-:W-:Y:S04]  /*9250*/  HMMA.16816.F32 R24, R64.reuse, R36, R24 ;  /* 0x000000244018723c */ /* 0x040fe80000001818 */
[C---:B------:R-:W-:Y:S02]  /*9260*/  FMUL.FTZ R62, R0.reuse, R154 ;  /* 0x0000009a003e7220 */ /* 0x040fe40000410000 */
[----:B------:R-:W-:Y:S02]  /*9270*/  FMUL.FTZ R63, R0, R155 ;  /* 0x0000009b003f7220 */ /* 0x000fe40000410000 */
[C---:B------:R-:W-:Y:S04]  /*9280*/  FMUL.FTZ R36, R69.reuse, R148 ;  /* 0x0000009445247220 */ /* 0x040fe80000410000 */
[C---:B------:R-:W-:Y:S02]  /*9290*/  FMUL.FTZ R37, R69.reuse, R149 ;  /* 0x0000009545257220 */ /* 0x040fe40000410000 */
[----:B------:R-:W-:Y:S02]  /*92a0*/  IMAD.MOV.U32 R148, RZ, RZ, R49 ;  /* 0x000000ffff947224 */ /* 0x000fe400078e0031 */
[----:B------:R-:W-:Y:S02]  /*92b0*/  FMUL.FTZ R49, R69, R97 ;  /* 0x0000006145317220 */ /* 0x000fe40000410000 */
[----:B------:R-:W-:Y:S01]  /*92c0*/  IMAD.MOV.U32 R149, RZ, RZ, R48 ;  /* 0x000000ffff957224 */ /* 0x000fe200078e0030 */
[----:B------:R-:W3:Y:S01]  /*92d0*/  LDL.LU R97, [R1+0x8] ;  /* 0x0000080001617983 */ /* 0x000ee20000300800 */
[----:B-1----:R-:W-:Y:S02]  /*92e0*/  FFMA.FTZ R2, R28, c[0x0][0x2d0], -R157 ;  /* 0x0000b4001c027a23 */ /* 0x002fe4000001089d */
[----:B------:R-:W-:Y:S02]  /*92f0*/  FMUL.FTZ R28, R3, R144 ;  /* 0x00000090031c7220 */ /* 0x000fe40000410000 */
[----:B------:R1:W-:Y:S01]  /*9300*/  MUFU.EX2 R233, R2 ;  /* 0x0000000200e97308 */ /* 0x0003e20000000800 */
[----:B------:R-:W-:Y:S02]  /*9310*/  FMUL.FTZ R48, R69, R96 ;  /* 0x0000006045307220 */ /* 0x000fe40000410000 */
[----:B------:R-:W3:Y:S01]  /*9320*/  LDL.LU R96, [R1+0xc] ;  /* 0x00000c0001607983 */ /* 0x000ee20000300800 */
[----:B------:R-:W-:Y:S02]  /*9330*/  IMAD.MOV.U32 R137, RZ, RZ, R130 ;  /* 0x000000ffff897224 */ /* 0x000fe400078e0082 */
        /* <DEDUP_REMOVED lines=8> */
[----:B-1----:R-:W-:Y:S02]  /*93c0*/  FFMA.FTZ R2, R29, c[0x0][0x2d0], -R157 ;  /* 0x0000b4001d027a23 */ /* 0x002fe4000001089d */
[----:B------:R-:W-:Y:S02]  /*93d0*/  FMUL.FTZ R29, R3, R145 ;  /* 0x00000091031d7220 */ /* 0x000fe40000410000 */
[----:B------:R1:W-:Y:S05]  /*93e0*/  MUFU.EX2 R232, R2 ;  /* 0x0000000200e87308 */ /* 0x0003ea0000000800 */
[-C--:B------:R-:W-:Y:S08]  /*93f0*/  HMMA.16816.F32 R28, R64, R38.reuse, R28 ;  /* 0x00000026401c723c */ /* 0x080ff0000000181c */
[C---:B------:R-:W-:Y:S07]  /*9400*/  HMMA.16816.F32 R32, R72.reuse, R38, R32 ;  /* 0x000000264820723c */ /* 0x040fee0000001820 */
[C---:B------:R-:W-:Y:S02]  /*9410*/  FMUL.FTZ R38, R68.reuse, R150 ;  /* 0x0000009644267220 */ /* 0x040fe40000410000 */
[----:B------:R-:W-:Y:S03]  /*9420*/  FMUL.FTZ R39, R68, R151 ;  /* 0x0000009744277220 */ /* 0x000fe60000410000 */
[----:B-1----:R-:W-:Y:S02]  /*9430*/  FFMA.FTZ R2, R161, c[0x0][0x2d0], -R158 ;  /* 0x0000b400a1027a23 */ /* 0x002fe4000001089e */
[----:B------:R-:W-:Y:S02]  /*9440*/  IMAD.MOV.U32 R150, RZ, RZ, R125 ;  /* 0x000000ffff967224 */ /* 0x000fe400078e007d */
[-C--:B------:R-:W-:Y:S01]  /*9450*/  HMMA.16816.F32 R36, R72, R52.reuse, R36 ;  /* 0x000000344824723c */ /* 0x080fe20000001824 */
[----:B------:R1:W-:Y:S02]  /*9460*/  MUFU.EX2 R231, R2 ;  /* 0x0000000200e77308 */ /* 0x0003e40000000800 */
[----:B------:R-:W-:Y:S05]  /*9470*/  IMAD.MOV.U32 R151, RZ, RZ, R124 ;  /* 0x000000ffff977224 */ /* 0x000fea00078e007c */
[C---:B------:R-:W-:Y:S07]  /*9480*/  HMMA.16816.F32 R40, R64.reuse, R52, R40 ;  /* 0x000000344028723c */ /* 0x040fee0000001828 */
[C---:B------:R-:W-:Y:S01]  /*9490*/  FMUL.FTZ R52, R69.reuse, R100 ;  /* 0x0000006445347220 */ /* 0x040fe20000410000 */
[-C--:B------:R-:W-:Y:S04]  /*94a0*/  HMMA.16816.F32 R44, R64, R54.reuse, R44 ;  /* 0x00000036402c723c */ /* 0x080fe8000000182c */
[C---:B------:R-:W-:Y:S04]  /*94b0*/  FMUL.FTZ R53, R69.reuse, R101 ;  /* 0x0000006545357220 */ /* 0x040fe80000410000 */
[C---:B------:R-:W-:Y:S04]  /*94c0*/  HMMA.16816.F32 R48, R72.reuse, R54, R48 ;  /* 0x000000364830723c */ /* 0x040fe80000001830 */
[--C-:B-1----:R-:W-:Y:S03]  /*94d0*/  FFMA.FTZ R2, R172, c[0x0][0x2d0], -R158.reuse ;  /* 0x0000b400ac027a23 */ /* 0x102fe6000001089e */
[C---:B------:R-:W-:Y:S01]  /*94e0*/  FMUL.FTZ R54, R68.reuse, R102 ;  /* 0x0000006644367220 */ /* 0x040fe20000410000 */
[----:B------:R1:W1:Y:S01]  /*94f0*/  MUFU.EX2 R230, R2 ;  /* 0x0000000200e67308 */ /* 0x0002620000000800 */
[----:B------:R-:W-:Y:S07]  /*9500*/  FMUL.FTZ R55, R68, R103 ;  /* 0x0000006744377220 */ /* 0x000fee0000410000 */
[-C--:B------:R-:W-:Y:S08]  /*9510*/  HMMA.16816.F32 R52, R72, R76.reuse, R52 ;  /* 0x0000004c4834723c */ /* 0x080ff00000001834 */
[C---:B------:R-:W-:Y:S07]  /*9520*/  HMMA.16816.F32 R56, R64.reuse, R76, R56 ;  /* 0x0000004c4038723c */ /* 0x040fee0000001838 */
[----:B-----5:R-:W-:Y:S01]  /*9530*/  F2FP.PACK_AB R76, R234, R235 ;  /* 0x000000ebea4c723e */ /* 0x020fe200000000ff */
[-C--:B------:R-:W-:Y:S04]  /*9540*/  HMMA.16816.F32 R60, R64, R78.reuse, R60 ;  /* 0x0000004e403c723c */ /* 0x080fe8000000183c */
[--C-:B-1----:R-:W-:Y:S01]  /*9550*/  FFMA.FTZ R2, R174, c[0x0][0x2d0], -R158.reuse ;  /* 0x0000b400ae027a23 */ /* 0x102fe2000001089e */
[----:B------:R-:W-:Y:S02]  /*9560*/  F2FP.PACK_AB R77, R230, R231 ;  /* 0x000000e7e64d723e */ /* 0x000fe400000000ff */
        /* <DEDUP_REMOVED lines=11> */
[----:B------:R1:W5:Y:S01]  /*9620*/  MUFU.EX2 R95, R2 ;  /* 0x00000002005f7308 */ /* 0x0003620000000800 */
[----:B--2---:R-:W-:Y:S01]  /*9630*/  FFMA.FTZ R69, R69, R99, R137 ;  /* 0x0000006345457223 */ /* 0x004fe20000010089 */
[----:B------:R-:W-:Y:S04]  /*9640*/  F2FP.PACK_AB R78, R232, R233 ;  /* 0x000000e9e84e723e */ /* 0x000fe800000000ff */
[-C--:B------:R-:W-:Y:S03]  /*9650*/  HMMA.16816.F32 R4, R72, R80.reuse, R4 ;  /* 0x000000504804723c */ /* 0x080fe60000001804 */
[--C-:B-1----:R-:W-:Y:S01]  /*9660*/  FFMA.FTZ R2, R173, c[0x0][0x2d0], -R118.reuse ;  /* 0x0000b400ad027a23 */ /* 0x102fe20000010876 */
[----:B-----5:R-:W-:Y:S03]  /*9670*/  F2FP.PACK_AB R79, R95, R229 ;  /* 0x000000e55f4f723e */ /* 0x020fe600000000ff */
[----:B------:R1:W-:Y:S04]  /*9680*/  MUFU.EX2 R94, R2 ;  /* 0x00000002005e7308 */ /* 0x0003e80000000800 */
[C---:B------:R-:W-:Y:S08]  /*9690*/  HMMA.16816.F32 R8, R76.reuse, R80, R8 ;  /* 0x000000504c08723c */ /* 0x040ff00000001808 */
[-C--:B------:R-:W-:Y:S08]  /*96a0*/  HMMA.16816.F32 R12, R76, R82.reuse, R12 ;  /* 0x000000524c0c723c */ /* 0x080ff0000000180c */
[C---:B------:R-:W-:Y:S01]  /*96b0*/  HMMA.16816.F32 R16, R72.reuse, R82, R16 ;  /* 0x000000524810723c */ /* 0x040fe20000001810 */
[----:B------:R-:W2:Y:S03]  /*96c0*/  LDSM.16.MT88.4 R80, [R203+0x800] ;  /* 0x00080000cb50783b */ /* 0x000ea60000004200 */
[--C-:B-1----:R-:W-:Y:S04]  /*96d0*/  FFMA.FTZ R2, R180, c[0x0][0x2d0], -R118.reuse ;  /* 0x0000b400b4027a23 */ /* 0x102fe80000010876 */
[-C--:B------:R-:W-:Y:S01]  /*96e0*/  HMMA.16816.F32 R20, R72, R84.reuse, R20 ;  /* 0x000000544814723c */ /* 0x080fe20000001814 */
[----:B------:R1:W5:Y:S07]  /*96f0*/  MUFU.EX2 R221, R2 ;  /* 0x0000000200dd7308 */ /* 0x00036e0000000800 */
[C---:B------:R-:W-:Y:S07]  /*9700*/  HMMA.16816.F32 R24, R76.reuse, R84, R24 ;  /* 0x000000544c18723c */ /* 0x040fee0000001818 */
[--C-:B------:R-:W-:Y:S01]  /*9710*/  FFMA.FTZ R84, R178, c[0x0][0x2d0], -R157.reuse ;  /* 0x0000b400b2547a23 */ /* 0x100fe2000001089d */
[-C--:B------:R-:W-:Y:S03]  /*9720*/  HMMA.16816.F32 R28, R76, R86.reuse, R28 ;  /* 0x000000564c1c723c */ /* 0x080fe6000000181c */
[----:B------:R2:W-:Y:S05]  /*9730*/  MUFU.EX2 R181, R84 ;  /* 0x0000005400b57308 */ /* 0x0005ea0000000800 */
[C---:B------:R-:W-:Y:S04]  /*9740*/  HMMA.16816.F32 R32, R72.reuse, R86, R32 ;  /* 0x000000564820723c */ /* 0x040fe80000001820 */
[--C-:B-1----:R-:W-:Y:S04]  /*9750*/  FFMA.FTZ R2, R162, c[0x0][0x2d0], -R118.reuse ;  /* 0x0000b400a2027a23 */ /* 0x102fe80000010876 */
[----:B------:R1:W-:Y:S01]  /*9760*/  MUFU.EX2 R193, R2 ;  /* 0x0000000200c17308 */ /* 0x0003e20000000800 */
[-C--:B----4-:R-:W-:Y:S08]  /*9770*/  HMMA.16816.F32 R36, R72, R88.reuse, R36 ;  /* 0x000000584824723c */ /* 0x090ff00000001824 */
[C---:B------:R-:W-:Y:S01]  /*9780*/  HMMA.16816.F32 R40, R76.reuse, R88, R40 ;  /* 0x000000584c28723c */ /* 0x040fe20000001828 */
[----:B--2---:R-:W2:Y:S07]  /*9790*/  LDSM.16.MT88.4 R84, [R200+0x1000] ;  /* 0x00100000c854783b */ /* 0x004eae0000004200 */
[-C--:B------:R-:W-:Y:S04]  /*97a0*/  HMMA.16816.F32 R44, R76, R90.reuse, R44 ;  /* 0x0000005a4c2c723c */ /* 0x080fe8000000182c */
[----:B-1----:R-:W-:Y:S04]  /*97b0*/  FFMA.FTZ R2, R163, c[0x0][0x2d0], -R118 ;  /* 0x0000b400a3027a23 */ /* 0x002fe80000010876 */
[C---:B------:R-:W-:Y:S01]  /*97c0*/  HMMA.16816.F32 R48, R72.reuse, R90, R48 ;  /* 0x0000005a4830723c */ /* 0x040fe20000001830 */
[----:B------:R-:W-:Y:S01]  /*97d0*/  LDSM.16.MT88.4 R88, [R201+0x1000] ;  /* 0x00100000c958783b */ /* 0x000fe20000004200 */
[----:B------:R1:W4:Y:S06]  /*97e0*/  MUFU.EX2 R191, R2 ;  /* 0x0000000200bf7308 */ /* 0x00032c0000000800 */
[-C--:B------:R-:W-:Y:S08]  /*97f0*/  HMMA.16816.F32 R52, R72, R80.reuse, R52 ;  /* 0x000000504834723c */ /* 0x080ff00000001834 */
[C---:B------:R-:W-:Y:S08]  /*9800*/  HMMA.16816.F32 R56, R76.reuse, R80, R56 ;  /* 0x000000504c38723c */ /* 0x040ff00000001838 */
[-C--:B------:R-:W-:Y:S04]  /*9810*/  HMMA.16816.F32 R60, R76, R82.reuse, R60 ;  /* 0x000000524c3c723c */ /* 0x080fe8000000183c */
[--C-:B-1----:R-:W-:Y:S04]  /*9820*/  FFMA.FTZ R2, R182, c[0x0][0x2d0], -R156.reuse ;  /* 0x0000b400b6027a23 */ /* 0x102fe8000001089c */
[----:B------:R1:W-:Y:S01]  /*9830*/  MUFU.EX2 R93, R2 ;  /* 0x00000002005d7308 */ /* 0x0003e20000000800 */
[----:B------:R-:W-:Y:S01]  /*9840*/  HMMA.16816.F32 R64, R72, R82, R64 ;  /* 0x000000524840723c */ /* 0x000fe20000001840 */
[----:B------:R-:W2:Y:S06]  /*9850*/  LDSM.16.MT88.4 R80, [R204+0x1000] ;  /* 0x00100000cc50783b */ /* 0x000eac0000004200 */
[----:B-----5:R-:W-:Y:S02]  /*9860*/  F2FP.PACK_AB R72, R221, R94 ;  /* 0x0000005edd48723e */ /* 0x020fe400000000ff */
[----:B----4-:R-:W-:Y:S03]  /*9870*/  F2FP.PACK_AB R74, R191, R193 ;  /* 0x000000c1bf4a723e */ /* 0x010fe600000000ff */
[--C-:B-1----:R-:W-:Y:S04]  /*9880*/  FFMA.FTZ R2, R183, c[0x0][0x2d0], -R156.reuse ;  /* 0x0000b400b7027a23 */ /* 0x102fe8000001089c */
[----:B------:R1:W4:Y:S02]  /*9890*/  MUFU.EX2 R186, R2 ;  /* 0x0000000200ba7308 */ /* 0x0003240000000800 */
[--C-:B-1----:R-:W-:Y:S01]  /*98a0*/  FFMA.FTZ R2, R175, c[0x0][0x2d0], -R156.reuse ;  /* 0x0000b400af027a23 */ /* 0x102fe2000001089c */
[----:B----4-:R-:W-:Y:S07]  /*98b0*/  F2FP.PACK_AB R73, R186, R93 ;  /* 0x0000005dba49723e */ /* 0x010fee00000000ff */
[----:B------:R1:W-:Y:S02]  /*98c0*/  MUFU.EX2 R185, R2 ;  /* 0x0000000200b97308 */ /* 0x0003e40000000800 */
[----:B-1----:R-:W-:Y:S08]  /*98d0*/  FFMA.FTZ R2, R176, c[0x0][0x2d0], -R156 ;  /* 0x0000b400b0027a23 */ /* 0x002ff0000001089c */
[----:B------:R1:W4:Y:S02]  /*98e0*/  MUFU.EX2 R184, R2 ;  /* 0x0000000200b87308 */ /* 0x0003240000000800 */
[----:B-1----:R-:W-:Y:S01]  /*98f0*/  FFMA.FTZ R2, R187, c[0x0][0x2d0], -R157 ;  /* 0x0000b400bb027a23 */ /* 0x002fe2000001089d */
[----:B----4-:R-:W-:Y:S01]  /*9900*/  F2FP.PACK_AB R75, R184, R185 ;  /* 0x000000b9b84b723e */ /* 0x010fe200000000ff */
[----:B------:R-:W-:Y:S06]  /*9910*/  IMAD.MOV.U32 R187, RZ, RZ, R121 ;  /* 0x000000ffffbb7224 */ /* 0x000fec00078e0079 */
[----:B------:R1:W-:Y:S01]  /*9920*/  MUFU.EX2 R92, R2 ;  /* 0x00000002005c7308 */ /* 0x0003e20000000800 */
[-C--:B--2---:R-:W-:Y:S03]  /*9930*/  HMMA.16816.F32 R4, R72, R84.reuse, R4 ;  /* 0x000000544804723c */ /* 0x084fe60000001804 */
[--C-:B-1----:R-:W-:Y:S02]  /*9940*/  FFMA.FTZ R2, R188, c[0x0][0x2d0], -R157.reuse ;  /* 0x0000b400bc027a23 */ /* 0x102fe4000001089d */
[----:B------:R-:W-:Y:S04]  /*9950*/  IMAD.MOV.U32 R188, RZ, RZ, R120 ;  /* 0x000000ffffbc7224 */ /* 0x000fe800078e0078 */
[----:B------:R1:W2:Y:S03]  /*9960*/  MUFU.EX2 R182, R2 ;  /* 0x0000000200b67308 */ /* 0x0002a60000000800 */
[----:B-1----:R-:W-:Y:S01]  /*9970*/  FFMA.FTZ R2, R177, c[0x0][0x2d0], -R157 ;  /* 0x0000b400b1027a23 */ /* 0x002fe2000001089d */
[----:B--2---:R-:W-:Y:S06]  /*9980*/  F2FP.PACK_AB R76, R182, R92 ;  /* 0x0000005cb64c723e */ /* 0x004fec00000000ff */
[----:B------:R1:W2:Y:S02]  /*9990*/  MUFU.EX2 R183, R2 ;  /* 0x0000000200b77308 */ /* 0x0002a40000000800 */
[--C-:B-1----:R-:W-:Y:S01]  /*99a0*/  FFMA.FTZ R2, R190, c[0x0][0x2d0], -R158.reuse ;  /* 0x0000b400be027a23 */ /* 0x102fe2000001089e */
[----:B--2---:R-:W-:Y:S01]  /*99b0*/  F2FP.PACK_AB R78, R181, R183 ;  /* 0x000000b7b54e723e */ /* 0x004fe200000000ff */
[----:B------:R-:W-:Y:S06]  /*99c0*/  IMAD.MOV.U32 R190, RZ, RZ, R127 ;  /* 0x000000ffffbe7224 */ /* 0x000fec00078e007f */
[----:B------:R1:W-:Y:S02]  /*99d0*/  MUFU.EX2 R180, R2 ;  /* 0x0000000200b47308 */ /* 0x0003e40000000800 */
[----:B-1----:R-:W-:Y:S02]  /*99e0*/  FFMA.FTZ R2, R192, c[0x0][0x2d0], -R158 ;  /* 0x0000b400c0027a23 */ /* 0x002fe4000001089e */
[----:B------:R-:W-:Y:S06]  /*99f0*/  IMAD.MOV.U32 R192, RZ, RZ, R128 ;  /* 0x000000ffffc07224 */ /* 0x000fec00078e0080 */
[----:B------:R1:W2:Y:S02]  /*9a00*/  MUFU.EX2 R102, R2 ;  /* 0x0000000200667308 */ /* 0x0002a40000000800 */
[----:B-1----:R-:W-:Y:S01]  /*9a10*/  FFMA.FTZ R2, R189, c[0x0][0x2d0], -R158 ;  /* 0x0000b400bd027a23 */ /* 0x002fe2000001089e */
[----:B--2---:R-:W-:Y:S01]  /*9a20*/  F2FP.PACK_AB R77, R102, R180 ;  /* 0x000000b4664d723e */ /* 0x004fe200000000ff */
[----:B------:R-:W-:Y:S06]  /*9a30*/  IMAD.MOV.U32 R189, RZ, RZ, R130 ;  /* 0x000000ffffbd7224 */ /* 0x000fec00078e0082 */
[----:B------:R1:W-:Y:S02]  /*9a40*/  MUFU.EX2 R103, R2 ;  /* 0x0000000200677308 */ /* 0x0003e40000000800 */
[----:B-1----:R-:W-:Y:S08]  /*9a50*/  FFMA.FTZ R2, R179, c[0x0][0x2d0], -R158 ;  /* 0x0000b400b3027a23 */ /* 0x002ff0000001089e */
[----:B------:R1:W2:Y:S02]  /*9a60*/  MUFU.EX2 R101, R2 ;  /* 0x0000000200657308 */ /* 0x0002a40000000800 */
[--C-:B-1----:R-:W-:Y:S01]  /*9a70*/  FFMA.FTZ R2, R194, c[0x0][0x2d0], -R118.reuse ;  /* 0x0000b400c2027a23 */ /* 0x102fe20000010876 */
[----:B--2---:R-:W-:Y:S01]  /*9a80*/  F2FP.PACK_AB R79, R101, R103 ;  /* 0x00000067654f723e */ /* 0x004fe200000000ff */
[----:B------:R-:W-:Y:S06]  /*9a90*/  IMAD.MOV.U32 R194, RZ, RZ, R131 ;  /* 0x000000ffffc27224 */ /* 0x000fec00078e0083 */
[----:B------:R1:W-:Y:S01]  /*9aa0*/  MUFU.EX2 R100, R2 ;  /* 0x0000000200647308 */ /* 0x0003e20000000800 */
[C---:B------:R-:W-:Y:S08]  /*9ab0*/  HMMA.16816.F32 R8, R76.reuse, R84, R8 ;  /* 0x000000544c08723c */ /* 0x040ff00000001808 */
[-C--:B------:R-:W-:Y:S08]  /*9ac0*/  HMMA.16816.F32 R12, R76, R86.reuse, R12 ;  /* 0x000000564c0c723c */ /* 0x080ff0000000180c */
[C---:B------:R-:W-:Y:S01]  /*9ad0*/  HMMA.16816.F32 R16, R72.reuse, R86, R16 ;  /* 0x000000564810723c */ /* 0x040fe20000001810 */
[----:B------:R-:W2:Y:S03]  /*9ae0*/  LDSM.16.MT88.4 R84, [R203+0x1000] ;  /* 0x00100000cb54783b */ /* 0x000ea60000004200 */
[--C-:B-1----:R-:W-:Y:S04]  /*9af0*/  FFMA.FTZ R2, R217, c[0x0][0x2d0], -R118.reuse ;  /* 0x0000b400d9027a23 */ /* 0x102fe80000010876 */
[-C--:B------:R-:W-:Y:S01]  /*9b00*/  HMMA.16816.F32 R20, R72, R80.reuse, R20 ;  /* 0x000000504814723c */ /* 0x080fe20000001814 */
[----:B------:R1:W4:Y:S07]  /*9b10*/  MUFU.EX2 R178, R2 ;  /* 0x0000000200b27308 */ /* 0x00032e0000000800 */
[C---:B------:R-:W-:Y:S07]  /*9b20*/  HMMA.16816.F32 R24, R76.reuse, R80, R24 ;  /* 0x000000504c18723c */ /* 0x040fee0000001818 */
[--C-:B------:R-:W-:Y:S01]  /*9b30*/  FFMA.FTZ R80, R222, c[0x0][0x2d0], -R157.reuse ;  /* 0x0000b400de507a23 */ /* 0x100fe2000001089d */
[-C--:B------:R-:W-:Y:S03]  /*9b40*/  HMMA.16816.F32 R28, R76, R82.reuse, R28 ;  /* 0x000000524c1c723c */ /* 0x080fe6000000181c */
[----:B------:R5:W-:Y:S05]  /*9b50*/  MUFU.EX2 R172, R80 ;  /* 0x0000005000ac7308 */ /* 0x000bea0000000800 */
[C---:B------:R-:W-:Y:S04]  /*9b60*/  HMMA.16816.F32 R32, R72.reuse, R82, R32 ;  /* 0x000000524820723c */ /* 0x040fe80000001820 */
[--C-:B-1----:R-:W-:Y:S04]  /*9b70*/  FFMA.FTZ R2, R220, c[0x0][0x2d0], -R118.reuse ;  /* 0x0000b400dc027a23 */ /* 0x102fe80000010876 */
[-C--:B------:R-:W-:Y:S01]  /*9b80*/  HMMA.16816.F32 R36, R72, R88.reuse, R36 ;  /* 0x000000584824723c */ /* 0x080fe20000001824 */
[----:B------:R1:W-:Y:S07]  /*9b90*/  MUFU.EX2 R179, R2 ;  /* 0x0000000200b37308 */ /* 0x0003ee0000000800 */
[C---:B------:R-:W-:Y:S01]  /*9ba0*/  HMMA.16816.F32 R40, R76.reuse, R88, R40 ;  /* 0x000000584c28723c */ /* 0x040fe20000001828 */
[----:B-----5:R-:W5:Y:S07]  /*9bb0*/  LDSM.16.MT88.4 R80, [R200+0x1800] ;  /* 0x00180000c850783b */ /* 0x020f6e0000004200 */
[-C--:B------:R-:W-:Y:S08]  /*9bc0*/  HMMA.16816.F32 R44, R76, R90.reuse, R44 ;  /* 0x0000005a4c2c723c */ /* 0x080ff0000000182c */
[C---:B------:R-:W-:Y:S01]  /*9bd0*/  HMMA.16816.F32 R48, R72.reuse, R90, R48 ;  /* 0x0000005a4830723c */ /* 0x040fe20000001830 */
[----:B------:R-:W-:Y:S03]  /*9be0*/  LDSM.16.MT88.4 R88, [R201+0x1800] ;  /* 0x00180000c958783b */ /* 0x000fe60000004200 */
[----:B-1----:R-:W-:Y:S04]  /*9bf0*/  FFMA.FTZ R2, R224, c[0x0][0x2d0], -R118 ;  /* 0x0000b400e0027a23 */ /* 0x002fe80000010876 */
[-C--:B--2---:R-:W-:Y:S01]  /*9c00*/  HMMA.16816.F32 R52, R72, R84.reuse, R52 ;  /* 0x000000544834723c */ /* 0x084fe20000001834 */
[----:B------:R1:W2:Y:S07]  /*9c10*/  MUFU.EX2 R177, R2 ;  /* 0x0000000200b17308 */ /* 0x0002ae0000000800 */
[C---:B------:R-:W-:Y:S08]  /*9c20*/  HMMA.16816.F32 R56, R76.reuse, R84, R56 ;  /* 0x000000544c38723c */ /* 0x040ff00000001838 */
[-C--:B------:R-:W-:Y:S08]  /*9c30*/  HMMA.16816.F32 R60, R76, R86.reuse, R60 ;  /* 0x000000564c3c723c */ /* 0x080ff0000000183c */
[----:B------:R-:W-:Y:S01]  /*9c40*/  HMMA.16816.F32 R64, R72, R86, R64 ;  /* 0x000000564840723c */ /* 0x000fe20000001840 */
[----:B------:R-:W3:Y:S03]  /*9c50*/  LDSM.16.MT88.4 R84, [R204+0x1800] ;  /* 0x00180000cc54783b */ /* 0x000ee60000004200 */
[--C-:B-1----:R-:W-:Y:S03]  /*9c60*/  FFMA.FTZ R2, R197, c[0x0][0x2d0], -R156.reuse ;  /* 0x0000b400c5027a23 */ /* 0x102fe6000001089c */
[----:B----4-:R-:W-:Y:S01]  /*9c70*/  F2FP.PACK_AB R72, R178, R100 ;  /* 0x00000064b248723e */ /* 0x010fe200000000ff */
[----:B------:R1:W-:Y:S01]  /*9c80*/  MUFU.EX2 R176, R2 ;  /* 0x0000000200b07308 */ /* 0x0003e20000000800 */
[----:B--2---:R-:W-:Y:S03]  /*9c90*/  F2FP.PACK_AB R74, R177, R179 ;  /* 0x000000b3b14a723e */ /* 0x004fe600000000ff */
[--C-:B-1----:R-:W-:Y:S06]  /*9ca0*/  FFMA.FTZ R2, R226, c[0x0][0x2d0], -R156.reuse ;  /* 0x0000b400e2027a23 */ /* 0x102fec000001089c */
        /* <DEDUP_REMOVED lines=9> */
[-C--:B-----5:R-:W-:Y:S03]  /*9d40*/  HMMA.16816.F32 R4, R72, R80.reuse, R4 ;  /* 0x000000504804723c */ /* 0x0a0fe60000001804 */
[--C-:B-1----:R-:W-:Y:S06]  /*9d50*/  FFMA.FTZ R2, R198, c[0x0][0x2d0], -R157.reuse ;  /* 0x0000b400c6027a23 */ /* 0x102fec000001089d */
[----:B------:R1:W2:Y:S03]  /*9d60*/  MUFU.EX2 R106, R2 ;  /* 0x00000002006a7308 */ /* 0x0002a60000000800 */
[----:B-1----:R-:W-:Y:S01]  /*9d70*/  FFMA.FTZ R2, R223, c[0x0][0x2d0], -R157 ;  /* 0x0000b400df027a23 */ /* 0x002fe2000001089d */
[----:B--2---:R-:W-:Y:S06]  /*9d80*/  F2FP.PACK_AB R76, R106, R107 ;  /* 0x0000006b6a4c723e */ /* 0x004fec00000000ff */
        /* <DEDUP_REMOVED lines=24> */
[----:B------:R-:W-:Y:S03]  /*9f10*/  LDSM.16.MT88.4 R84, [R204+0x2000] ;  /* 0x00200000cc54783b */ /* 0x000fe60000004200 */
[--C-:B-1----:R-:W-:Y:S01]  /*9f20*/  FFMA.FTZ R2, R252, c[0x0][0x2d0], -R118.reuse ;  /* 0x0000b400fc027a23 */ /* 0x102fe20000010876 */
[----:B---3--:R-:W-:Y:S01]  /*9f30*/  F2FP.PACK_AB R108, R167, R168 ;  /* 0x000000a8a76c723e */ /* 0x008fe200000000ff */
[----:B------:R-:W-:Y:S02]  /*9f40*/  FFMA.FTZ R118, R250, c[0x0][0x2d0], -R118 ;  /* 0x0000b400fa767a23 */ /* 0x000fe40000010876 */
[----:B------:R1:W-:Y:S01]  /*9f50*/  MUFU.EX2 R166, R2 ;  /* 0x0000000200a67308 */ /* 0x0003e20000000800 */
[-C--:B------:R-:W-:Y:S08]  /*9f60*/  HMMA.16816.F32 R36, R72, R88.reuse, R36 ;  /* 0x000000584824723c */ /* 0x080ff00000001824 */
[C---:B------:R-:W-:Y:S01]  /*9f70*/  HMMA.16816.F32 R40, R76.reuse, R88, R40 ;  /* 0x000000584c28723c */ /* 0x040fe20000001828 */
[----:B------:R-:W3:Y:S07]  /*9f80*/  MUFU.EX2 R165, R118 ;  /* 0x0000007600a57308 */ /* 0x000eee0000000800 */
[-C--:B------:R-:W-:Y:S04]  /*9f90*/  HMMA.16816.F32 R44, R76, R90.reuse, R44 ;  /* 0x0000005a4c2c723c */ /* 0x080fe8000000182c */
[--C-:B-1----:R-:W-:Y:S04]  /*9fa0*/  FFMA.FTZ R2, R164, c[0x0][0x2d0], -R156.reuse ;  /* 0x0000b400a4027a23 */ /* 0x102fe8000001089c */
[C---:B------:R-:W-:Y:S01]  /*9fb0*/  HMMA.16816.F32 R48, R72.reuse, R90, R48 ;  /* 0x0000005a4830723c */ /* 0x040fe20000001830 */
[----:B------:R1:W-:Y:S07]  /*9fc0*/  MUFU.EX2 R164, R2 ;  /* 0x0000000200a47308 */ /* 0x0003ee0000000800 */
[-C--:B--2---:R-:W-:Y:S04]  /*9fd0*/  HMMA.16816.F32 R52, R72, R80.reuse, R52 ;  /* 0x000000504834723c */ /* 0x084fe80000001834 */
[----:B---3--:R-:W-:Y:S04]  /*9fe0*/  F2FP.PACK_AB R110, R165, R166 ;  /* 0x000000a6a56e723e */ /* 0x008fe800000000ff */
[C---:B------:R-:W-:Y:S08]  /*9ff0*/  HMMA.16816.F32 R56, R76.reuse, R80, R56 ;  /* 0x000000504c38723c */ /* 0x040ff00000001838 */
[-C--:B------:R-:W-:Y:S01]  /*a000*/  HMMA.16816.F32 R60, R76, R82.reuse, R60 ;  /* 0x000000524c3c723c */ /* 0x080fe2000000183c */
[----:B------:R-:W2:Y:S03]  /*a010*/  LDL R76, [R1+0x20] ;  /* 0x00002000014c7983 */ /* 0x000ea60000100800 */
[--C-:B-1----:R-:W-:Y:S04]  /*a020*/  FFMA.FTZ R2, R134, c[0x0][0x2d0], -R156.reuse ;  /* 0x0000b40086027a23 */ /* 0x102fe8000001089c */
[----:B------:R1:W3:Y:S01]  /*a030*/  MUFU.EX2 R162, R2 ;  /* 0x0000000200a27308 */ /* 0x0002e20000000800 */
[----:B------:R-:W-:Y:S04]  /*a040*/  HMMA.16816.F32 R64, R72, R82, R64 ;  /* 0x000000524840723c */ /* 0x000fe80000001840 */
[--C-:B-1----:R-:W-:Y:S01]  /*a050*/  FFMA.FTZ R2, R133, c[0x0][0x2d0], -R156.reuse ;  /* 0x0000b40085027a23 */ /* 0x102fe2000001089c */
[----:B---3--:R-:W-:Y:S01]  /*a060*/  F2FP.PACK_AB R109, R162, R164 ;  /* 0x000000a4a26d723e */ /* 0x008fe200000000ff */
[----:B------:R-:W-:Y:S02]  /*a070*/  FFMA.FTZ R156, R115, c[0x0][0x2d0], -R156 ;  /* 0x0000b400739c7a23 */ /* 0x000fe4000001089c */
[----:B------:R-:W-:Y:S01]  /*a080*/  IMAD.MOV.U32 R115, RZ, RZ, R159 ;  /* 0x000000ffff737224 */ /* 0x000fe200078e009f */
        /* <DEDUP_REMOVED lines=10> */
[----:B------:R1:W-:Y:S01]  /*a130*/  MUFU.EX2 R156, R2 ;  /* 0x00000002009c7308 */ /* 0x0003e20000000800 */
[----:B------:R-:W3:Y:S09]  /*a140*/  LDSM.16.MT88.4 R132, [R200+0x2000] ;  /* 0x00200000c884783b */ /* 0x000ef20000004200 */
[----:B------:R-:W4:Y:S01]  /*a150*/  MUFU.EX2 R118, R157 ;  /* 0x0000009d00767308 */ /* 0x000f220000000800 */
[--C-:B-1----:R-:W-:Y:S09]  /*a160*/  FFMA.FTZ R2, R242, c[0x0][0x2d0], -R158.reuse ;  /* 0x0000b400f2027a23 */ /* 0x102ff2000001089e */
[----:B------:R1:W-:Y:S01]  /*a170*/  MUFU.EX2 R117, R2 ;  /* 0x0000000200757308 */ /* 0x0003e20000000800 */
[----:B----4-:R-:W-:Y:S01]  /*a180*/  F2FP.PACK_AB R154, R118, R156 ;  /* 0x0000009c769a723e */ /* 0x010fe200000000ff */
[--C-:B-1----:R-:W-:Y:S08]  /*a190*/  FFMA.FTZ R2, R247, c[0x0][0x2d0], -R158.reuse ;  /* 0x0000b400f7027a23 */ /* 0x102ff0000001089e */
[----:B------:R1:W4:Y:S02]  /*a1a0*/  MUFU.EX2 R116, R2 ;  /* 0x0000000200747308 */ /* 0x0003240000000800 */
[--C-:B-1----:R-:W-:Y:S01]  /*a1b0*/  FFMA.FTZ R2, R115, c[0x0][0x2d0], -R158.reuse ;  /* 0x0000b40073027a23 */ /* 0x102fe2000001089e */
[----:B----4-:R-:W-:Y:S01]  /*a1c0*/  F2FP.PACK_AB R153, R116, R117 ;  /* 0x000000757499723e */ /* 0x010fe200000000ff */
[----:B------:R-:W-:Y:S06]  /*a1d0*/  FFMA.FTZ R158, R71, c[0x0][0x2d0], -R158 ;  /* 0x0000b400479e7a23 */ /* 0x000fec000001089e */
[----:B------:R1:W-:Y:S10]  /*a1e0*/  MUFU.EX2 R115, R2 ;  /* 0x0000000200737308 */ /* 0x0003f40000000800 */
[----:B------:R-:W4:Y:S01]  /*a1f0*/  MUFU.EX2 R80, R158 ;  /* 0x0000009e00507308 */ /* 0x000f220000000800 */
[----:B-1----:R-:W-:Y:S02]  /*a200*/  FFMA.FTZ R2, R68, R98, R136 ;  /* 0x0000006244027223 */ /* 0x002fe40000010088 */
[----:B------:R-:W-:Y:S02]  /*a210*/  FFMA.FTZ R68, R3, R97, R246 ;  /* 0x0000006103447223 */ /* 0x000fe400000100f6 */
[----:B------:R-:W-:Y:S02]  /*a220*/  FFMA.FTZ R3, R0, R96, R239 ;  /* 0x0000006000037223 */ /* 0x000fe400000100ef */
[----:B------:R-:W-:Y:S01]  /*a230*/  FADD.FTZ R0, R129, R69 ;  /* 0x0000004581007221 */ /* 0x000fe20000010000 */
[----:B------:R-:W1:Y:S01]  /*a240*/  LDSM.16.MT88.4 R96, [R201+0x2000] ;  /* 0x00200000c960783b */ /* 0x000e620000004200 */
[----:B------:R-:W-:Y:S02]  /*a250*/  FADD.FTZ R69, R123, R68 ;  /* 0x000000447b457221 */ /* 0x000fe40000010000 */
[----:B------:R-:W-:Y:S01]  /*a260*/  FADD.FTZ R68, R122, R0 ;  /* 0x000000007a447221 */ /* 0x000fe20000010000 */
[----:B----4-:R-:W-:Y:S01]  /*a270*/  F2FP.PACK_AB R155, R80, R115 ;  /* 0x00000073509b723e */ /* 0x010fe200000000ff */
[----:B------:R-:W-:Y:S01]  /*a280*/  FADD.FTZ R71, R126, R2 ;  /* 0x000000027e477221 */ /* 0x000fe20000010000 */
[-C--:B---3--:R-:W-:Y:S02]  /*a290*/  HMMA.16816.F32 R120, R108, R132.reuse, R4 ;  /* 0x000000846c78723c */ /* 0x088fe40000001804 */
[----:B------:R-:W3:Y:S03]  /*a2a0*/  LDSM.16.MT88.4 R4, [R203+0x2000] ;  /* 0x00200000cb04783b */ /* 0x000ee60000004200 */
        /* <DEDUP_REMOVED lines=54> */
[-C--:B---3--:R-:W-:Y:S03]  /*a610*/  HMMA.16816.F32 R100, R108, R4.reuse, R52 ;  /* 0x000000046c64723c */ /* 0x088fe60000001834 */
        /* <DEDUP_REMOVED lines=34> */
[----:B------:R1:W-:Y:S01]  /*a840*/  STL [R1+0x4], R3 ;  /* 0x0000040301007387 */ /* 0x0003e20000100800 */
[----:B------:R-:W-:Y:S02]  /*a850*/  IMAD.MOV.U32 R196, RZ, RZ, R215 ;  /* 0x000000ffffc47224 */ /* 0x000fe400078e00d7 */
[----:B------:R-:W-:Y:S01]  /*a860*/  IMAD.MOV.U32 R117, RZ, RZ, R70 ;  /* 0x000000ffff757224 */ /* 0x000fe200078e0046 */
[----:B------:R2:W-:Y:S01]  /*a870*/  STL [R1+0x8], R2 ;  /* 0x0000080201007387 */ /* 0x0005e20000100800 */
[----:B------:R-:W-:Y:S02]  /*a880*/  IMAD.MOV.U32 R115, RZ, RZ, R113 ;  /* 0x000000ffff737224 */ /* 0x000fe400078e0071 */
[----:B------:R-:W-:Y:S01]  /*a890*/  IMAD.MOV.U32 R116, RZ, RZ, R112 ;  /* 0x000000ffff747224 */ /* 0x000fe200078e0070 */
[----:B------:R2:W-:Y:S01]  /*a8a0*/  STL [R1+0xc], R0 ;  /* 0x00000c0001007387 */ /* 0x0005e20000100800 */
[----:B-1----:R-:W-:Y:S01]  /*a8b0*/  IMAD.MOV.U32 R3, RZ, RZ, R114 ;  /* 0x000000ffff037224 */ /* 0x002fe200078e0072 */
[----:B------:R-:W-:-:S05]  /*a8c0*/  @P0 BRA `(.L_x_2842) ;  /* 0xffffc27000000947 */ /* 0x000fca000383ffff */
.L_x_2841:
[----:B-12---:R-:W2:Y:S02]  /*a8d0*/  LDL R0, [R1+0x10] ;  /* 0x0000100001007983 */ /* 0x006ea40000100800 */
[----:B--2---:R-:W-:-:S13]  /*a8e0*/  ISETP.GE.AND P0, PT, R215, R0, PT ;  /* 0x00000000d700720c */ /* 0x004fda0003f06270 */
[----:B------:R-:W-:Y:S05]  /*a8f0*/  @!P0 BRA `(.L_x_2843) ;  /* 0x00002f5000008947 */ /* 0x000fea0003800000 */
[----:B------:R-:W-:Y:S01]  /*a900*/  IMAD.MOV.U32 R3, RZ, RZ, R113 ;  /* 0x000000ffff037224 */ /* 0x000fe200078e0071 */
[----:B------:R-:W-:Y:S01]  /*a910*/  MOV R118, R70 ;  /* 0x0000004600767202 */ /* 0x000fe20000000f00 */
[----:B------:R-:W-:Y:S01]  /*a920*/  IMAD.MOV.U32 R0, RZ, RZ, R114 ;  /* 0x000000ffff007224 */ /* 0x000fe200078e0072 */
[----:B------:R-:W-:Y:S02]  /*a930*/  MOV R115, R112 ;  /* 0x0000007000737202 */ /* 0x000fe40000000f00 */
.L_x_2844:
        /* <DEDUP_REMOVED lines=19> */
[----:B------:R-:W3:Y:S04]  /*aa70*/  LDL R220, [R1+0x10] ;  /* 0x0000100001dc7983 */ /* 0x000ee80000100800 */
[----:B------:R-:W5:Y:S08]  /*aa80*/  LDSM.16.M88.4 R48, [R119+0x1000] ;  /* 0x001000007730783b */ /* 0x000f700000000200 */
[----:B------:R-:W3:Y:S01]  /*aa90*/  LDL R217, [R1+0x38] ;  /* 0x0000380001d97983 */ /* 0x000ee20000100800 */
[-C--:B-1----:R-:W-:Y:S03]  /*aaa0*/  HMMA.16816.F32 R4, R80, R16.reuse, RZ ;  /* 0x000000105004723c */ /* 0x082fe600000018ff */
[----:B------:R-:W1:Y:S05]  /*aab0*/  LDSM.16.M88.4 R64, [R119+0x1800] ;  /* 0x001800007740783b */ /* 0x000e6a0000000200 */
[C---:B----4-:R-:W-:Y:S03]  /*aac0*/  HMMA.16816.F32 R8, R76.reuse, R16, RZ ;  /* 0x000000104c08723c */ /* 0x050fe600000018ff */
[----:B------:R-:W4:Y:S05]  /*aad0*/  LDSM.16.M88.4 R156, [R119+0x2000] ;  /* 0x00200000779c783b */ /* 0x000f2a0000000200 */
[-C--:B------:R-:W-:Y:S03]  /*aae0*/  HMMA.16816.F32 R12, R76, R18.reuse, RZ ;  /* 0x000000124c0c723c */ /* 0x080fe600000018ff */
[----:B------:R-:W-:Y:S05]  /*aaf0*/  LDSM.16.M88.4 R160, [R209] ;  /* 0x00000000d1a0783b */ /* 0x000fea0000000200 */
[C---:B------:R-:W-:Y:S03]  /*ab00*/  HMMA.16816.F32 R16, R80.reuse, R18, RZ ;  /* 0x000000125010723c */ /* 0x040fe600000018ff */
[----:B------:R-:W1:Y:S05]  /*ab10*/  LDSM.16.M88.4 R164, [R210] ;  /* 0x00000000d2a4783b */ /* 0x000e6a0000000200 */
[-C--:B-----5:R-:W-:Y:S03]  /*ab20*/  HMMA.16816.F32 R20, R80, R32.reuse, RZ ;  /* 0x000000205014723c */ /* 0x0a0fe600000018ff */
[----:B------:R-:W5:Y:S05]  /*ab30*/  LDSM.16.M88.4 R168, [R209+0x2000] ;  /* 0x00200000d1a8783b */ /* 0x000f6a0000000200 */
[C---:B------:R-:W-:Y:S03]  /*ab40*/  HMMA.16816.F32 R24, R76.reuse, R32, RZ ;  /* 0x000000204c18723c */ /* 0x040fe600000018ff */
[----:B------:R-:W1:Y:S05]  /*ab50*/  LDSM.16.M88.4 R172, [R214] ;  /* 0x00000000d6ac783b */ /* 0x000e6a0000000200 */
[-C--:B------:R-:W-:Y:S03]  /*ab60*/  HMMA.16816.F32 R28, R76, R34.reuse, RZ ;  /* 0x000000224c1c723c */ /* 0x080fe600000018ff */
[----:B------:R-:W1:Y:S05]  /*ab70*/  LDSM.16.M88.4 R176, [R213] ;  /* 0x00000000d5b0783b */ /* 0x000e6a0000000200 */
[C---:B------:R-:W-:Y:S03]  /*ab80*/  HMMA.16816.F32 R32, R80.reuse, R34, RZ ;  /* 0x000000225020723c */ /* 0x040fe600000018ff */
[----:B------:R-:W2:Y:S05]  /*ab90*/  LDSM.16.M88.4 R180, [R212] ;  /* 0x00000000d4b4783b */ /* 0x000eaa0000000200 */
[-C--:B------:R-:W-:Y:S03]  /*aba0*/  HMMA.16816.F32 R36, R80, R48.reuse, RZ ;  /* 0x000000305024723c */ /* 0x080fe600000018ff */
[----:B------:R-:W2:Y:S05]  /*abb0*/  LDSM.16.M88.4 R184, [R211] ;  /* 0x00000000d3b8783b */ /* 0x000eaa0000000200 */
[C---:B------:R-:W-:Y:S03]  /*abc0*/  HMMA.16816.F32 R40, R76.reuse, R48, RZ ;  /* 0x000000304c28723c */ /* 0x040fe600000018ff */
[----:B------:R-:W3:Y:S06]  /*abd0*/  LDL.64 R218, [R1+0x28] ;  /* 0x0000280001da7983 */ /* 0x000eec0000100a00 */
[----:B------:R-:W3:Y:S01]  /*abe0*/  LDL.LU R244, [R1] ;  /* 0x0000000001f47983 */ /* 0x000ee20000300800 */
[-C--:B------:R-:W-:Y:S03]  /*abf0*/  HMMA.16816.F32 R44, R76, R50.reuse, RZ ;  /* 0x000000324c2c723c */ /* 0x080fe600000018ff */
[----:B------:R-:W3:Y:S04]  /*ac00*/  LDL.LU R243, [R1+0x4] ;  /* 0x0000040001f37983 */ /* 0x000ee80000300800 */
[----:B------:R-:W3:Y:S01]  /*ac10*/  LDL.LU R242, [R1+0x8] ;  /* 0x0000080001f27983 */ /* 0x000ee20000300800 */
[C---:B------:R-:W-:Y:S03]  /*ac20*/  HMMA.16816.F32 R48, R80.reuse, R50, RZ ;  /* 0x000000325030723c */ /* 0x040fe600000018ff */
[----:B------:R-:W3:Y:S05]  /*ac30*/  LDL.LU R241, [R1+0xc] ;  /* 0x00000c0001f17983 */ /* 0x000eea0000300800 */
[-C--:B-1----:R-:W-:Y:S08]  /*ac40*/  HMMA.16816.F32 R52, R80, R64.reuse, RZ ;  /* 0x000000405034723c */ /* 0x082ff000000018ff */
[C---:B------:R-:W-:Y:S08]  /*ac50*/  HMMA.16816.F32 R56, R76.reuse, R64, RZ ;  /* 0x000000404c38723c */ /* 0x040ff000000018ff */
[-C--:B------:R-:W-:Y:S08]  /*ac60*/  HMMA.16816.F32 R60, R76, R66.reuse, RZ ;  /* 0x000000424c3c723c */ /* 0x080ff000000018ff */
[C---:B------:R-:W-:Y:S04]  /*ac70*/  HMMA.16816.F32 R64, R80.reuse, R66, RZ ;  /* 0x000000425040723c */ /* 0x040fe800000018ff */
[----:B--2---:R-:W-:Y:S02]  /*ac80*/  MOV R73, R72 ;  /* 0x0000004800497202 */ /* 0x004fe40000000f00 */
[----:B---3--:R-:W-:Y:S06]  /*ac90*/  MOV R72, R70 ;  /* 0x0000004600487202 */ /* 0x008fec0000000f00 */
[----:B------:R-:W-:Y:S02]  /*aca0*/  IMAD.WIDE.U32 R72, R68, 0x50, R72 ;  /* 0x0000005044487825 */ /* 0x000fe400078e0048 */
[-C--:B----4-:R-:W-:Y:S03]  /*acb0*/  HMMA.16816.F32 R68, R80, R156.reuse, RZ ;  /* 0x0000009c5044723c */ /* 0x090fe600000018ff */
        /* <DEDUP_REMOVED lines=18> */
[-C--:B------:R-:W-:Y:S03]  /*ade0*/  HMMA.16816.F32 R4, R160, R164.reuse, R4 ;  /* 0x000000a4a004723c */ /* 0x080fe60000001804 */
[----:B------:R4:W-:Y:S02]  /*adf0*/  LDGSTS.E.BYPASS.LTC128B.128 [R216+0x1900], [R156.64], !P6 ;  /* 0x019000009cd87fae */ /* 0x0009e4000f101d48 */
[----:B-1----:R-:W-:Y:S03]  /*ae00*/  IADD3 R116, P0, R156, R190, RZ ;  /* 0x000000be9c747210 */ /* 0x002fe60007f1e0ff */
[C---:B-----5:R-:W-:Y:S04]  /*ae10*/  HMMA.16816.F32 R8, R168.reuse, R164, R8 ;  /* 0x000000a4a808723c */ /* 0x060fe80000001808 */
[----:B------:R-:W-:Y:S04]  /*ae20*/  IADD3.X R117, R157, R114, RZ, P0, !PT ;  /* 0x000000729d757210 */ /* 0x000fe800007fe4ff */
[-C--:B------:R-:W-:Y:S01]  /*ae30*/  HMMA.16816.F32 R12, R168, R166.reuse, R12 ;  /* 0x000000a6a80c723c */ /* 0x080fe2000000180c */
[----:B------:R1:W-:Y:S02]  /*ae40*/  LDGSTS.E.BYPASS.LTC128B.128 [R216+0x2100], [R116.64], !P6 ;  /* 0x0210000074d87fae */ /* 0x0003e4000f101d48 */
[C---:B------:R-:W-:Y:S02]  /*ae50*/  ISETP.GT.AND P0, PT, R215.reuse, R220, PT ;  /* 0x000000dcd700720c */ /* 0x040fe40003f04270 */
[----:B------:R-:W-:Y:S03]  /*ae60*/  IADD3 R215, R215, -0x1, RZ ;  /* 0xffffffffd7d77810 */ /* 0x000fe60007ffe0ff */
[C---:B------:R-:W-:Y:S01]  /*ae70*/  HMMA.16816.F32 R16, R160.reuse, R166, R16 ;  /* 0x000000a6a010723c */ /* 0x040fe20000001810 */
[----:B---3--:R-:W-:Y:S07]  /*ae80*/  LDSM.16.M88.4 R188, [R205] ;  /* 0x00000000cdbc783b */ /* 0x008fee0000000200 */
[-C--:B------:R-:W-:Y:S01]  /*ae90*/  HMMA.16816.F32 R20, R160, R172.reuse, R20 ;  /* 0x000000aca014723c */ /* 0x080fe20000001814 */
        /* <DEDUP_REMOVED lines=181> */
[C---:B------:R-:W-:Y:S01]  /*b9f0*/  FMUL.FTZ R96, R117.reuse, R96 ;  /* 0x0000006075607220 */ /* 0x040fe20000410000 */
[----:B------:R2:W4:Y:S01]  /*ba00*/  MUFU.EX2 R116, R2 ;  /* 0x0000000200747308 */ /* 0x0005220000000800 */
[----:B------:R-:W-:Y:S02]  /*ba10*/  FMUL.FTZ R85, R117, R85 ;  /* 0x0000005575557220 */ /* 0x000fe40000410000 */
[--C-:B------:R-:W-:Y:S02]  /*ba20*/  FFMA.FTZ R38, R38, c[0x0][0x2d0], -R165.reuse ;  /* 0x0000b40026267a23 */ /* 0x100fe400000108a5 */
[----:B---3--:R-:W-:Y:S02]  /*ba30*/  FFMA.FTZ R36, R48, c[0x0][0x2d0], -R164 ;  /* 0x0000b40030247a23 */ /* 0x008fe400000108a4 */
[----:B------:R-:W-:Y:S02]  /*ba40*/  FFMA.FTZ R41, R41, c[0x0][0x2d0], -R166 ;  /* 0x0000b40029297a23 */ /* 0x000fe400000108a6 */
[----:B------:R-:W-:Y:S01]  /*ba50*/  FMUL.FTZ R97, R117, R97 ;  /* 0x0000006175617220 */ /* 0x000fe20000410000 */
[----:B------:R3:W-:Y:S01]  /*ba60*/  MUFU.EX2 R197, R36 ;  /* 0x0000002400c57308 */ /* 0x0007e20000000800 */
[----:B------:R-:W-:Y:S01]  /*ba70*/  FFMA.FTZ R39, R39, c[0x0][0x2d0], -R165 ;  /* 0x0000b40027277a23 */ /* 0x000fe200000108a5 */
        /* <DEDUP_REMOVED lines=18> */
[----:B------:R-:W-:Y:S02]  /*bba0*/  FMUL.FTZ R87, R116, R87 ;  /* 0x0000005774577220 */ /* 0x000fe40000410000 */
[----:B---3--:R-:W-:Y:S02]  /*bbb0*/  FFMA.FTZ R36, R49, c[0x0][0x2d0], -R164 ;  /* 0x0000b40031247a23 */ /* 0x008fe400000108a4 */
        /* <DEDUP_REMOVED lines=217> */
[-C--:B------:R-:W-:Y:S01]  /*c950*/  HMMA.16816.F32 R36, R124, R134.reuse, R36 ;  /* 0x000000867c24723c */ /* 0x080fe20000001824 */
[----:B------:R-:W4:Y:S07]  /*c960*/  LDSM.16.MT88.4 R124, [R204+0x800] ;  /* 0x00080000cc7c783b */ /* 0x000f2e0000004200 */
[----:B------:R-:W-:Y:S01]  /*c970*/  HMMA.16816.F32 R108, R120, R134, R108 ;  /* 0x00000086786c723c */ /* 0x000fe2000000186c */
[----:B------:R-:W4:Y:S03]  /*c980*/  LDSM.16.MT88.4 R132, [R201+0x800] ;  /* 0x00080000c984783b */ /* 0x000f260000004200 */
[--C-:B-1----:R-:W-:Y:S03]  /*c990*/  FFMA.FTZ R56, R83, c[0x0][0x2d0], -R165.reuse ;  /* 0x0000b40053387a23 */ /* 0x102fe600000108a5 */
[----:B---3--:R-:W-:Y:S01]  /*c9a0*/  F2FP.PACK_AB R120, R219, R220 ;  /* 0x000000dcdb78723e */ /* 0x008fe200000000ff */
[-C--:B--2---:R-:W-:Y:S05]  /*c9b0*/  HMMA.16816.F32 R4, R48, R128.reuse, R4 ;  /* 0x000000803004723c */ /* 0x084fea0000001804 */
[----:B------:R-:W-:Y:S02]  /*c9c0*/  F2FP.PACK_AB R122, R217, R218 ;  /* 0x000000dad97a723e */ /* 0x000fe400000000ff */
[----:B------:R-:W-:Y:S02]  /*c9d0*/  F2FP.PACK_AB R121, R169, R170 ;  /* 0x000000aaa979723e */ /* 0x000fe400000000ff */
[----:B------:R-:W-:Y:S07]  /*c9e0*/  F2FP.PACK_AB R123, R167, R168 ;  /* 0x000000a8a77b723e */ /* 0x000fee00000000ff */
        /* <DEDUP_REMOVED lines=230> */
.L_x_2843:
[----:B------:R-:W-:Y:S02]  /*d850*/  MOV R9, 0x1f ;  /* 0x0000001f00097802 */ /* 0x000fe40000000f00 */
[----:B------:R-:W-:Y:S01]  /*d860*/  MOV R8, 0xffffffff ;  /* 0xffffffff00087802 */ /* 0x000fe20000000f00 */
[----:B------:R-:W-:Y:S05]  /*d870*/  BRA.DIV ~URZ, `(.L_x_2845) ;  /* 0x000051327f007947 */ /* 0x000fea000b800000 */
[----:B------:R-:W2:Y:S04]  /*d880*/  LDL R2, [R1] ;  /* 0x0000000001027983 */ /* 0x000ea80000100800 */
[----:B--2---:R1:W2:Y:S02]  /*d890*/  SHFL.BFLY PT, R0, R2, 0x2, 0x1f ;  /* 0x0c401f0002007f89 */ /* 0x0042a400000e0000 */
.L_x_2931:
        /* <DEDUP_REMOVED lines=19> */
.L_x_2932:
        /* <DEDUP_REMOVED lines=102> */
.L_x_2812:
        /* <DEDUP_REMOVED lines=19> */
.L_x_2848:
[----:B--2---:R-:W-:Y:S05]  /*e160*/  BSYNC B0 ;  /* 0x0000000000007941 */ /* 0x004fea0003800000 */
.L_x_2847:
        /* <DEDUP_REMOVED lines=105> */
.L_x_2851:
        /* <DEDUP_REMOVED lines=129> */
.L_x_2933:
[----:B------:R-:W-:Y:S05]  /*f010*/  BRA.DIV ~URZ, `(.L_x_2854) ;  /* 0x00003cc27f007947 */ /* 0x000fea000b800000 */
[----:B------:R3:W4:Y:S02]  /*f020*/  SHFL.IDX PT, R2, R7, RZ, 0x181f ;  /* 0x00181fff07027589 */ /* 0x00072400000e0000 */
.L_x_2934:
        /* <DEDUP_REMOVED lines=9> */
.L_x_2935:
        /* <DEDUP_REMOVED lines=8> */
.L_x_2936:
[----:B------:R-:W-:Y:S05]  /*f140*/  BRA.DIV ~URZ, `(.L_x_2857) ;  /* 0x00003d427f007947 */ /* 0x000fea000b800000 */
[----:B-1----:R1:W2:Y:S02]  /*f150*/  SHFL.IDX PT, R2, R7, 0x2, 0x181f ;  /* 0x00581f0007027f89 */ /* 0x0022a400000e0000 */
.L_x_2937:
        /* <DEDUP_REMOVED lines=9> */
.L_x_2938:
        /* <DEDUP_REMOVED lines=8> */
.L_x_2939:
[----:B------:R-:W-:Y:S05]  /*f270*/  BRA.DIV ~URZ, `(.L_x_2860) ;  /* 0x00003dc27f007947 */ /* 0x000fea000b800000 */
[----:B--2---:R2:W1:Y:S02]  /*f280*/  SHFL.IDX PT, R2, R7, 0x4, 0x181f ;  /* 0x00981f0007027f89 */ /* 0x00446400000e0000 */
.L_x_2940:
        /* <DEDUP_REMOVED lines=9> */
.L_x_2941:
        /* <DEDUP_REMOVED lines=8> */
.L_x_2942:
[----:B------:R-:W-:Y:S05]  /*f3a0*/  BRA.DIV ~URZ, `(.L_x_2863) ;  /* 0x00003e427f007947 */ /* 0x000fea000b800000 */
[----:B--2---:R2:W3:Y:S02]  /*f3b0*/  SHFL.IDX PT, R2, R7, 0x6, 0x181f ;  /* 0x00d81f0007027f89 */ /* 0x0044e400000e0000 */
.L_x_2943:
        /* <DEDUP_REMOVED lines=9> */
.L_x_2944:
        /* <DEDUP_REMOVED lines=8> */
.L_x_2852:
        /* <DEDUP_REMOVED lines=34> */
.L_x_2945:
[----:B------:R-:W-:Y:S05]  /*f6f0*/  BRA.DIV ~URZ, `(.L_x_2867) ;  /* 0x00003ca27f007947 */ /* 0x000fea000b800000 */
[----:B------:R3:W4:Y:S02]  /*f700*/  SHFL.IDX PT, R2, R21, RZ, 0x1c1f ;  /* 0x001c1fff15027589 */ /* 0x00072400000e0000 */
.L_x_2946:
        /* <DEDUP_REMOVED lines=50> */
.L_x_2869:
[----:B------:R-:W-:Y:S05]  /*fa30*/  BSYNC B0 ;  /* 0x0000000000007941 */ /* 0x000fea0003800000 */
.L_x_2868:
[----:B------:R-:W-:Y:S05]  /*fa40*/  BRA.DIV ~URZ, `(.L_x_2870) ;  /* 0x000039c27f007947 */ /* 0x000fea000b800000 */
[----:B--2---:R2:W1:Y:S04]  /*fa50*/  SHFL.IDX PT, R12, R13, 0x1, 0x1c1f ;  /* 0x003c1f000d0c7f89 */ /* 0x00446800000e0000 */
[----:B----4-:R2:W4:Y:S02]  /*fa60*/  SHFL.IDX PT, R2, R21, 0x1, 0x1c1f ;  /* 0x003c1f0015027f89 */ /* 0x01052400000e0000 */
.L_x_2947:
        /* <DEDUP_REMOVED lines=35> */
.L_x_2872:
[----:B------:R-:W-:Y:S05]  /*fca0*/  BSYNC B0 ;  /* 0x0000000000007941 */ /* 0x000fea0003800000 */
.L_x_2871:
[----:B------:R-:W-:Y:S05]  /*fcb0*/  BRA.DIV ~URZ, `(.L_x_2873) ;  /* 0x000038227f007947 */ /* 0x000fea000b800000 */
[----:B-1----:R1:W2:Y:S02]  /*fcc0*/  SHFL.IDX PT, R12, R13, 0x2, 0x1c1f ;  /* 0x005c1f000d0c7f89 */ /* 0x0022a400000e0000 */
.L_x_2948:
[----:B------:R-:W-:Y:S05]  /*fcd0*/  BRA.DIV ~URZ, `(.L_x_2874) ;  /* 0x000038727f007947 */ /* 0x000fea000b800000 */
[----:B----4-:R4:W1:Y:S02]  /*fce0*/  SHFL.IDX PT, R2, R21, 0x2, 0x1c1f ;  /* 0x005c1f0015027f89 */ /* 0x01086400000e0000 */
.L_x_2949:
        /* <DEDUP_REMOVED lines=35> */
.L_x_2876:
[----:B------:R-:W-:Y:S05]  /*ff20*/  BSYNC B0 ;  /* 0x0000000000007941 */ /* 0x000fea0003800000 */
.L_x_2875:
[----:B------:R-:W-:Y:S05]  /*ff30*/  BRA.DIV ~URZ, `(.L_x_2877) ;  /* 0x000036827f007947 */ /* 0x000fea000b800000 */
[----:B--2---:R2:W3:Y:S04]  /*ff40*/  SHFL.IDX PT, R12, R13, 0x3, 0x1c1f ;  /* 0x007c1f000d0c7f89 */ /* 0x0044e800000e0000 */
[----:B-1----:R2:W1:Y:S02]  /*ff50*/  SHFL.IDX PT, R2, R21, 0x3, 0x1c1f ;  /* 0x007c1f0015027f89 */ /* 0x00246400000e0000 */
.L_x_2950:
        /* <DEDUP_REMOVED lines=36> */
.L_x_2850:
        /* <DEDUP_REMOVED lines=21> */
.L_x_2878:
        /* <DEDUP_REMOVED lines=57> */
.L_x_2880:
[----:B------:R-:W-:Y:S05]  /*10680*/  BSYNC B0 ;  /* 0x0000000000007941 */ /* 0x000fea0003800000 */
.L_x_2879:
        /* <DEDUP_REMOVED lines=46> */
.L_x_2951:
[----:B------:R-:W-:Y:S05]  /*10970*/  BRA.DIV ~URZ, `(.L_x_2882) ;  /* 0x00002d827f007947 */ /* 0x000fea000b800000 */
[----:B------:R3:W4:Y:S02]  /*10980*/  SHFL.IDX PT, R2, R7, RZ, 0x181f ;  /* 0x00181fff07027589 */ /* 0x00072400000e0000 */
.L_x_2952:
        /* <DEDUP_REMOVED lines=9> */
.L_x_2953:
        /* <DEDUP_REMOVED lines=8> */
.L_x_2954:
[----:B------:R-:W-:Y:S05]  /*10aa0*/  BRA.DIV ~URZ, `(.L_x_2885) ;  /* 0x00002e027f007947 */ /* 0x000fea000b800000 */
[----:B-1----:R1:W2:Y:S02]  /*10ab0*/  SHFL.IDX PT, R2, R7, 0x2, 0x181f ;  /* 0x00581f0007027f89 */ /* 0x0022a400000e0000 */
.L_x_2955:
        /* <DEDUP_REMOVED lines=9> */
.L_x_2956:
        /* <DEDUP_REMOVED lines=8> */
.L_x_2957:
[----:B------:R-:W-:Y:S05]  /*10bd0*/  BRA.DIV ~URZ, `(.L_x_2888) ;  /* 0x00002e827f007947 */ /* 0x000fea000b800000 */
[----:B--2---:R2:W1:Y:S02]  /*10be0*/  SHFL.IDX PT, R2, R7, 0x4, 0x181f ;  /* 0x00981f0007027f89 */ /* 0x00446400000e0000 */
.L_x_2958:
        /* <DEDUP_REMOVED lines=9> */
.L_x_2959:
        /* <DEDUP_REMOVED lines=8> */
.L_x_2960:
[----:B------:R-:W-:Y:S05]  /*10d00*/  BRA.DIV ~URZ, `(.L_x_2891) ;  /* 0x00002f027f007947 */ /* 0x000fea000b800000 */
[----:B--2---:R2:W3:Y:S02]  /*10d10*/  SHFL.IDX PT, R2, R7, 0x6, 0x181f ;  /* 0x00d81f0007027f89 */ /* 0x0044e400000e0000 */
.L_x_2961:
        /* <DEDUP_REMOVED lines=9> */
.L_x_2962:
[----:B------:R-:W5:Y:S01]  /*10db0*/  LDL.64 R8, [R1+0x18] ;  /* 0x0000180001087983 */ /* 0x000f620000100a00 */
[----:B------:R-:W-:-:S04]  /*10dc0*/  IADD3 R0, R0, 0x70, RZ ;  /* 0x0000007000007810 */ /* 0x000fc80007ffe0ff */
[----:B------:R-:W-:-:S13]  /*10dd0*/  ISETP.GE.OR P1, PT, R0, R4, P0 ;  /* 0x000000040000720c */ /* 0x000fda0000726670 */
[----:B----45:R-:W-:-:S04]  /*10de0*/  @!P1 LEA R2, P0, R8, R2, 0x1 ;  /* 0x0000000208029211 */ /* 0x030fc800078008ff */
[----:B---3--:R-:W-:-:S05]  /*10df0*/  @!P1 LEA.HI.X R3, R8, R6, R18, 0x1, P0 ;  /* 0x0000000608039211 */ /* 0x008fca00000f0c12 */
[----:B------:R3:W-:Y:S04]  /*10e00*/  @!P1 ST.E.128 [R2.64], RZ ;  /* 0x000000ff02009985 */ /* 0x0007e8000c101d08 */
.L_x_2865:
[----:B------:R-:W-:Y:S05]  /*10e10*/  BSYNC B1 ;  /* 0x0000000000017941 */ /* 0x000fea0003800000 */
.L_x_2849:
        /* <DEDUP_REMOVED lines=15> */
.L_x_2963:
[----:B------:R-:W-:Y:S05]  /*10f10*/  BRA.DIV ~URZ, `(.L_x_2895) ;  /* 0x00002ea27f007947 */ /* 0x000fea000b800000 */
[----:B------:R3:W1:Y:S02]  /*10f20*/  SHFL.IDX PT, R8, R70, 0x1, 0x1f ;  /* 0x00201f0046087f89 */ /* 0x00066400000e0000 */
.L_x_2964:
        /* <DEDUP_REMOVED lines=19> */
.L_x_2965:
        /* <DEDUP_REMOVED lines=16> */
.L_x_2966:
[----:B----4-:R-:W-:Y:S01]  /*11160*/  IMAD R0, R0, c[0x0][0x538], RZ ;  /* 0x00014e0000007a24 */ /* 0x010fe200078e02ff */
[----:B------:R-:W-:Y:S04]  /*11170*/  BSSY B1, `(.L_x_2898) ;  /* 0x00000ce000017945 */ /* 0x000fe80003800000 */
[----:B-1----:R-:W-:-:S04]  /*11180*/  IADD3 R8, R0, R8, RZ ;  /* 0x0000000800087210 */ /* 0x002fc80007ffe0ff */
[----:B--2---:R-:W-:-:S13]  /*11190*/  ISETP.GT.AND P6, PT, R8, R10, PT ;  /* 0x0000000a0800720c */ /* 0x004fda0003fc4270 */
[----:B------:R-:W-:Y:S05]  /*111a0*/  @P6 BRA `(.L_x_2899) ;  /* 0x0000025000006947 */ /* 0x000fea0003800000 */
.L_x_2903:
        /* <DEDUP_REMOVED lines=17> */
.L_x_2967:
        /* <DEDUP_REMOVED lines=16> */
.L_x_2968:
[----:B--2---:R-:W-:-:S05]  /*113c0*/  IMAD R0, R0, c[0x0][0x538], RZ ;  /* 0x00014e0000007a24 */ /* 0x004fca00078e02ff */
[----:B------:R-:W-:-:S04]  /*113d0*/  IADD3 R8, R0, R8, RZ ;  /* 0x0000000800087210 */ /* 0x000fc80007ffe0ff */
[----:B------:R-:W-:-:S13]  /*113e0*/  ISETP.GT.AND P6, PT, R8, R10, PT ;  /* 0x0000000a0800720c */ /* 0x000fda0003fc4270 */
[----:B-1----:R-:W-:Y:S05]  /*113f0*/  @!P6 BRA `(.L_x_2903) ;  /* 0xfffffdb00000e947 */ /* 0x002fea000383ffff */
.L_x_2899:
[----:B------:R-:W-:-:S05]  /*11400*/  IADD3 R12, -R0, R8, RZ ;  /* 0x00000008000c7210 */ /* 0x000fca0007ffe1ff */
[----:B------:R-:W-:-:S05]  /*11410*/  IMAD R0, R4, c[0x0][0x538], R12 ;  /* 0x00014e0004007a24 */ /* 0x000fca00078e020c */
[----:B------:R-:W-:Y:S01]  /*11420*/  ISETP.GT.AND P0, PT, R0, R10, PT ;  /* 0x0000000a0000720c */ /* 0x000fe20003f04270 */
[----:B------:R-:W-:-:S12]  /*11430*/  BRA.DIV ~URZ, `(.L_x_2904) ;  /* 0x00002de27f007947 */ /* 0x000fd8000b800000 */
[----:B------:R-:W-:-:S03]  /*11440*/  VOTE.ANY R8, PT, !P0 ;  /* 0x0000000000087806 */ /* 0x000fc600040e0100 */
.L_x_2969:
[----:B------:R-:W2:Y:S01]  /*11450*/  LDL.LU R2, [R1+0x54] ;  /* 0x0000540001027983 */ /* 0x000ea20000300800 */
[----:B------:R-:W2:Y:S02]  /*11460*/  POPC R0, R8 ;  /* 0x0000000800007309 */ /* 0x000ea40000000000 */
[----:B--2---:R-:W-:-:S05]  /*11470*/  IADD3 R2, R0, R2, RZ ;  /* 0x0000000200027210 */ /* 0x004fca0007ffe0ff */
[----:B------:R1:W-:Y:S01]  /*11480*/  STL [R1+0x54], R2 ;  /* 0x0000540201007387 */ /* 0x0003e20000100800 */
[----:B------:R-:W-:Y:S05]  /*11490*/  BRA.DIV ~URZ, `(.L_x_2905) ;  /* 0x00002dd27f007947 */ /* 0x000fea000b800000 */
[----:B------:R2:W4:Y:S04]  /*114a0*/  SHFL.IDX PT, R11, R6, R0, 0x1f ;  /* 0x00001f00060b7589 */ /* 0x00052800000e0000 */
[----:B------:R2:W1:Y:S02]  /*114b0*/  SHFL.IDX PT, R7, R7, R0, 0x1f ;  /* 0x00001f0007077589 */ /* 0x00046400000e0000 */
.L_x_2970:
[----:B------:R-:W-:Y:S01]  /*114c0*/  ISETP.NE.AND P0, PT, R8, RZ, PT ;  /* 0x000000ff0800720c */ /* 0x000fe20003f05270 */
[----:B------:R-:W-:-:S12]  /*114d0*/  BSSY B0, `(.L_x_2906) ;  /* 0x0000005000007945 */ /* 0x000fd80003800000 */
[----:B------:R-:W-:Y:S05]  /*114e0*/  @!P0 BRA `(.L_x_2907) ;  /* 0x0000003000008947 */ /* 0x000fea0003800000 */
[----:B--2---:R-:W-:Y:S01]  /*114f0*/  IADD3 R0, R0, -0x1, RZ ;  /* 0xffffffff00007810 */ /* 0x004fe20007ffe0ff */
[----:B------:R-:W-:Y:S05]  /*11500*/  BRA.DIV ~URZ, `(.L_x_2908) ;  /* 0x00002e327f007947 */ /* 0x000fea000b800000 */
[----:B------:R2:W3:Y:S02]  /*11510*/  SHFL.IDX PT, R13, R4, R0, 0x1f ;  /* 0x00001f00040d7589 */ /* 0x0004e400000e0000 */
.L_x_2907:
[----:B------:R-:W-:Y:S05]  /*11520*/  BSYNC B0 ;  /* 0x0000000000007941 */ /* 0x000fea0003800000 */
.L_x_2906:
        /* <DEDUP_REMOVED lines=68> */
.L_x_2910:
        /* <DEDUP_REMOVED lines=68> */
.L_x_2911:
[----:B------:R-:W-:Y:S05]  /*11db0*/  BSYNC B0 ;  /* 0x0000000000007941 */ /* 0x000fea0003800000 */
.L_x_2909:
[----:B------:R-:W-:-:S04]  /*11dc0*/  LOP3.LUT R2, RZ, R2, RZ, 0x33, !PT ;  /* 0x00000002ff027212 */ /* 0x000fc800078e33ff */
[----:B-1----:R-:W-:-:S05]  /*11dd0*/  IADD3 R0, R2, R11, RZ ;  /* 0x0000000b02007210 */ /* 0x002fca0007ffe0ff */
[----:B------:R1:W-:Y:S01]  /*11de0*/  STL [R1+0x4c], R0 ;  /* 0x00004c0001007387 */ /* 0x0003e20000100800 */
[----:B------:R-:W-:Y:S05]  /*11df0*/  BRA `(.L_x_2912) ;  /* 0x0000005000007947 */ /* 0x000fea0003800000 */
.L_x_2900:
[----:B------:R-:W-:Y:S01]  /*11e00*/  MOV R0, c[0x0][0x53c] ;  /* 0x00014f0000007a02 */ /* 0x000fe20000000f00 */
[----:B------:R1:W-:Y:S04]  /*11e10*/  STL [R1+0x48], R10 ;  /* 0x0000480a01007387 */ /* 0x0003e80000100800 */
[----:B------:R1:W-:Y:S04]  /*11e20*/  STL [R1+0x4c], RZ ;  /* 0x00004cff01007387 */ /* 0x0003e80000100800 */
[----:B------:R1:W-:Y:S04]  /*11e30*/  STL [R1+0x50], RZ ;  /* 0x000050ff01007387 */ /* 0x0003e80000100800 */
[----:B------:R1:W-:Y:S02]  /*11e40*/  STL [R1+0x54], R0 ;  /* 0x0000540001007387 */ /* 0x0003e40000100800 */
.L_x_2912:
[----:B------:R-:W-:Y:S05]  /*11e50*/  BSYNC B1 ;  /* 0x0000000000017941 */ /* 0x000fea0003800000 */
.L_x_2898:
        /* <DEDUP_REMOVED lines=9> */
.L_x_2893:
[----:B-1----:R-:W3:Y:S02]  /*11ef0*/  LDL R0, [R1+0x54] ;  /* 0x0000540001007983 */ /* 0x002ee40000100800 */
[----:B---3--:R-:W-:-:S13]  /*11f00*/  ISETP.GE.AND P0, PT, R0, c[0x0][0x53c], PT ;  /* 0x00014f0000007a0c */ /* 0x008fda0003f06270 */
[----:B--2-4-:R-:W-:Y:S01]  /*11f10*/  @P0 CALL.REL.NOINC `(.L_x_2913) ;  /* 0x0000001000000944 */ /* 0x014fe20003c00000 */
[----:B------:R-:W-:Y:S05]  /*11f20*/  BRA `(.L_x_2914) ;  /* 0xfffefa5000007947 */ /* 0x000fea000383ffff */
.L_x_2913:
[----:B------:R-:W-:Y:S05]  /*11f30*/  EXIT ;  /* 0x000000000000794d */ /* 0x000fea0003800000 */
.L_x_2795:
[----:B------:R-:W-:Y:S01]  /*11f40*/  IMAD.MOV.U32 R0, RZ, RZ, R5 ;  /* 0x000000ffff007224 */ /* 0x000fe200078e0005 */
[----:B------:R-:W-:Y:S02]  /*11f50*/  MOV R2, 0x1 ;  /* 0x0000000100027802 */ /* 0x000fe40000000f00 */
[----:B------:R-:W-:Y:S02]  /*11f60*/  MOV R3, 0x11f80 ;  /* 0x00011f8000037802 */ /* 0x000fe40000000f00 */
[----:B------:R-:W-:Y:S05]  /*11f70*/  CALL.REL.NOINC `($__internal_46_$__cuda_sm70_shflsync_up_p) ;  /* 0x000024c000007944 */ /* 0x000fea0003c00000 */
[----:B------:R-:W-:Y:S01]  /*11f80*/  MOV R0, R4 ;  /* 0x0000000400007202 */ /* 0x000fe20000000f00 */
[----:B------:R-:W-:Y:S05]  /*11f90*/  BRA `(.L_x_2915) ;  /* 0xfffee4e000007947 */ /* 0x000fea000383ffff */
.L_x_2796:
[----:B------:R-:W-:Y:S01]  /*11fa0*/  IMAD.MOV.U32 R0, RZ, RZ, R5 ;  /* 0x000000ffff007224 */ /* 0x000fe200078e0005 */
[----:B------:R-:W-:Y:S02]  /*11fb0*/  MOV R2, 0x2 ;  /* 0x0000000200027802 */ /* 0x000fe40000000f00 */
[----:B------:R-:W-:Y:S02]  /*11fc0*/  MOV R3, 0x11fe0 ;  /* 0x00011fe000037802 */ /* 0x000fe40000000f00 */
[----:B------:R-:W-:Y:S05]  /*11fd0*/  CALL.REL.NOINC `($__internal_46_$__cuda_sm70_shflsync_up_p) ;  /* 0x0000246000007944 */ /* 0x000fea0003c00000 */
[----:B------:R-:W-:Y:S01]  /*11fe0*/  SEL R0, R4, RZ, P4 ;  /* 0x000000ff04007207 */ /* 0x000fe20002000000 */
[----:B------:R-:W-:Y:S01]  /*11ff0*/  IMAD.MOV.U32 R2, RZ, RZ, 0x4 ;  /* 0x00000004ff027424 */ /* 0x000fe200078e00ff */
[----:B------:R-:W-:-:S03]  /*12000*/  MOV R3, 0x12030 ;  /* 0x0001203000037802 */ /* 0x000fc60000000f00 */
[----:B------:R-:W-:Y:S02]  /*12010*/  IMAD.IADD R0, R5, 0x1, R0 ;  /* 0x0000000105007824 */ /* 0x000fe400078e0200 */
        /* <DEDUP_REMOVED lines=13> */
[----:B------:R-:W-:Y:S02]  /*120f0*/  MOV R3, 0x1f ;  /* 0x0000001f00037802 */ /* 0x000fe40000000f00 */
[----:B------:R-:W-:Y:S01]  /*12100*/  MOV R2, 0x12140 ;  /* 0x0001214000027802 */ /* 0x000fe20000000f00 */
[----:B------:R-:W-:-:S04]  /*12110*/  IMAD.IADD R4, R0, 0x1, R4 ;  /* 0x0000000100047824 */ /* 0x000fc800078e0204 */
[----:B------:R-:W-:Y:S02]  /*12120*/  IMAD.MOV.U32 R9, RZ, RZ, R4 ;  /* 0x000000ffff097224 */ /* 0x000fe400078e0004 */
[----:B------:R-:W-:Y:S05]  /*12130*/  CALL.REL.NOINC `($__internal_45_$__cuda_sm70_shflsync_idx_p) ;  /* 0x000022b000007944 */ /* 0x000fea0003c00000 */
[----:B------:R-:W-:Y:S01]  /*12140*/  MOV R0, R5 ;  /* 0x0000000500007202 */ /* 0x000fe20000000f00 */
[----:B------:R-:W-:Y:S05]  /*12150*/  BRA `(.L_x_2916) ;  /* 0xfffee42000007947 */ /* 0x000fea000383ffff */
.L_x_2798:
[----:B------:R-:W-:Y:S02]  /*12160*/  SEL R0, RZ, 0x1, P0 ;  /* 0x00000001ff007807 */ /* 0x000fe40000000000 */
[----:B------:R-:W-:Y:S02]  /*12170*/  MOV R2, 0x12190 ;  /* 0x0001219000027802 */ /* 0x000fe40000000f00 */
[----:B------:R-:W-:Y:S05]  /*12180*/  CALL.REL.NOINC `($__internal_47_$__cuda_sm70_votesync_ballot) ;  /* 0x0000232000007944 */ /* 0x000fea0003c00000 */
[----:B------:R-:W-:Y:S01]  /*12190*/  MOV R11, R0 ;  /* 0x00000000000b7202 */ /* 0x000fe20000000f00 */
[----:B------:R-:W-:Y:S05]  /*121a0*/  BRA `(.L_x_2917) ;  /* 0xfffee46000007947 */ /* 0x000fea000383ffff */
.L_x_2799:
[----:B------:R-:W-:Y:S01]  /*121b0*/  IMAD.MOV.U32 R9, RZ, RZ, R10 ;  /* 0x000000ffff097224 */ /* 0x000fe200078e000a */
[----:B------:R-:W-:Y:S01]  /*121c0*/  MOV R5, R0 ;  /* 0x0000000000057202 */ /* 0x000fe20000000f00 */
[----:B------:R-:W-:Y:S01]  /*121d0*/  IMAD.MOV.U32 R3, RZ, RZ, 0x1f ;  /* 0x0000001fff037424 */ /* 0x000fe200078e00ff */
[----:B-1----:R-:W-:Y:S02]  /*121e0*/  MOV R2, 0x12200 ;  /* 0x0001220000027802 */ /* 0x002fe40000000f00 */
[----:B------:R-:W-:Y:S05]  /*121f0*/  CALL.REL.NOINC `($__internal_45_$__cuda_sm70_shflsync_idx_p) ;  /* 0x000021f000007944 */ /* 0x000fea0003c00000 */
[----:B------:R-:W-:Y:S01]  /*12200*/  IMAD.MOV.U32 R13, RZ, RZ, R5 ;  /* 0x000000ffff0d7224 */ /* 0x000fe200078e0005 */
[----:B------:R-:W-:Y:S01]  /*12210*/  MOV R9, R8 ;  /* 0x0000000800097202 */ /* 0x000fe20000000f00 */
[----:B------:R-:W-:Y:S01]  /*12220*/  IMAD.MOV.U32 R6, RZ, RZ, RZ ;  /* 0x000000ffff067224 */ /* 0x000fe200078e00ff */
[----:B------:R-:W-:Y:S01]  /*12230*/  MOV R5, R0 ;  /* 0x0000000000057202 */ /* 0x000fe20000000f00 */
[----:B------:R-:W-:Y:S01]  /*12240*/  IMAD.MOV.U32 R3, RZ, RZ, 0x1f ;  /* 0x0000001fff037424 */ /* 0x000fe200078e00ff */
[----:B------:R-:W-:-:S02]  /*12250*/  MOV R2, 0x12270 ;  /* 0x0001227000027802 */ /* 0x000fc40000000f00 */
[----:B------:R-:W-:Y:S05]  /*12260*/  CALL.REL.NOINC `($__internal_45_$__cuda_sm70_shflsync_idx_p) ;  /* 0x0000218000007944 */ /* 0x000fea0003c00000 */
[----:B------:R-:W-:Y:S01]  /*12270*/  MOV R10, R5 ;  /* 0x00000005000a7202 */ /* 0x000fe20000000f00 */
[----:B------:R-:W-:Y:S05]  /*12280*/  BRA `(.L_x_2918) ;  /* 0xfffee3f000007947 */ /* 0x000fea000383ffff */
.L_x_2802:
[----:B------:R-:W-:Y:S01]  /*12290*/  IMAD.MOV.U32 R9, RZ, RZ, R4 ;  /* 0x000000ffff097224 */ /* 0x000fe200078e0004 */
[----:B------:R-:W-:-:S02]  /*122a0*/  MOV R3, 0x1f ;  /* 0x0000001f00037802 */ /* 0x000fc40000000f00 */
[----:B-1----:R-:W-:Y:S02]  /*122b0*/  MOV R2, 0x122d0 ;  /* 0x000122d000027802 */ /* 0x002fe40000000f00 */
[----:B--234-:R-:W-:Y:S05]  /*122c0*/  CALL.REL.NOINC `($__internal_45_$__cuda_sm70_shflsync_idx_p) ;  /* 0x0000212000007944 */ /* 0x01cfea0003c00000 */
[----:B------:R-:W-:Y:S01]  /*122d0*/  MOV R6, R5 ;  /* 0x0000000500067202 */ /* 0x000fe20000000f00 */
[----:B------:R-:W-:Y:S05]  /*122e0*/  BRA `(.L_x_2801) ;  /* 0xfffee3f000007947 */ /* 0x000fea000383ffff */
.L_x_2813:
[----:B----4-:R-:W-:Y:S01]  /*122f0*/  IMAD.MOV.U32 R9, RZ, RZ, R6 ;  /* 0x000000ffff097224 */ /* 0x010fe200078e0006 */
[----:B------:R-:W-:Y:S01]  /*12300*/  MOV R5, RZ ;  /* 0x000000ff00057202 */ /* 0x000fe20000000f00 */
[----:B------:R-:W-:Y:S01]  /*12310*/  IMAD.MOV.U32 R3, RZ, RZ, 0x181f ;  /* 0x0000181fff037424 */ /* 0x000fe200078e00ff */
[----:B------:R-:W-:Y:S02]  /*12320*/  MOV R2, 0x12340 ;  /* 0x0001234000027802 */ /* 0x000fe40000000f00 */
[----:B------:R-:W-:Y:S05]  /*12330*/  CALL.REL.NOINC `($__internal_45_$__cuda_sm70_shflsync_idx_p) ;  /* 0x000020b000007944 */ /* 0x000fea0003c00000 */
[----:B------:R-:W-:Y:S01]  /*12340*/  MOV R8, R5 ;  /* 0x0000000500087202 */ /* 0x000fe20000000f00 */
[----:B------:R-:W-:Y:S05]  /*12350*/  BRA `(.L_x_2919) ;  /* 0xffff05b000007947 */ /* 0x000fea000383ffff */
.L_x_2814:
[----:B------:R-:W-:Y:S01]  /*12360*/  IMAD.MOV.U32 R9, RZ, RZ, R7 ;  /* 0x000000ffff097224 */ /* 0x000fe200078e0007 */
[----:B------:R-:W-:Y:S01]  /*12370*/  MOV R5, RZ ;  /* 0x000000ff00057202 */ /* 0x000fe20000000f00 */
[----:B------:R-:W-:Y:S01]  /*12380*/  IMAD.MOV.U32 R3, RZ, RZ, 0x181f ;  /* 0x0000181fff037424 */ /* 0x000fe200078e00ff */
[----:B------:R-:W-:Y:S02]  /*12390*/  MOV R2, 0x123b0 ;  /* 0x000123b000027802 */ /* 0x000fe40000000f00 */
[----:B-12---:R-:W-:Y:S05]  /*123a0*/  CALL.REL.NOINC `($__internal_45_$__cuda_sm70_shflsync_idx_p) ;  /* 0x0000204000007944 */ /* 0x006fea0003c00000 */
[----:B------:R-:W-:Y:S01]  /*123b0*/  MOV R2, R5 ;  /* 0x0000000500027202 */ /* 0x000fe20000000f00 */
[----:B------:R-:W-:Y:S05]  /*123c0*/  BRA `(.L_x_2920) ;  /* 0xffff056000007947 */ /* 0x000fea000383ffff */
.L_x_2817:
[----:B------:R-:W-:Y:S01]  /*123d0*/  IMAD.MOV.U32 R9, RZ, RZ, R6 ;  /* 0x000000ffff097224 */ /* 0x000fe200078e0006 */
[----:B------:R-:W-:Y:S01]  /*123e0*/  MOV R5, 0x1 ;  /* 0x0000000100057802 */ /* 0x000fe20000000f00 */
[----:B--2---:R-:W-:Y:S01]  /*123f0*/  IMAD.MOV.U32 R3, RZ, RZ, 0x181f ;  /* 0x0000181fff037424 */ /* 0x004fe200078e00ff */
[----:B----4-:R-:W-:-:S02]  /*12400*/  MOV R2, 0x12420 ;  /* 0x0001242000027802 */ /* 0x010fc40000000f00 */
[----:B-1-3--:R-:W-:Y:S05]  /*12410*/  CALL.REL.NOINC `($__internal_45_$__cuda_sm70_shflsync_idx_p) ;  /* 0x00001fd000007944 */ /* 0x00afea0003c00000 */
[----:B------:R-:W-:Y:S01]  /*12420*/  IMAD.MOV.U32 R8, RZ, RZ, R5 ;  /* 0x000000ffff087224 */ /* 0x000fe200078e0005 */
[----:B------:R-:W-:Y:S01]  /*12430*/  MOV R5, 0x1 ;  /* 0x0000000100057802 */ /* 0x000fe20000000f00 */
[----:B------:R-:W-:Y:S01]  /*12440*/  IMAD.MOV.U32 R9, RZ, RZ, R7 ;  /* 0x000000ffff097224 */ /* 0x000fe200078e0007 */
[----:B------:R-:W-:-:S02]  /*12450*/  MOV R3, 0x181f ;  /* 0x0000181f00037802 */ /* 0x000fc40000000f00 */
[----:B------:R-:W-:Y:S02]  /*12460*/  MOV R2, 0x12480 ;  /* 0x0001248000027802 */ /* 0x000fe40000000f00 */
[----:B------:R-:W-:Y:S05]  /*12470*/  CALL.REL.NOINC `($__internal_45_$__cuda_sm70_shflsync_idx_p) ;  /* 0x00001f7000007944 */ /* 0x000fea0003c00000 */
[----:B------:R-:W-:Y:S01]  /*12480*/  MOV R2, R5 ;  /* 0x0000000500027202 */ /* 0x000fe20000000f00 */
[----:B------:R-:W-:Y:S05]  /*12490*/  BRA `(.L_x_2921) ;  /* 0xffff059000007947 */ /* 0x000fea000383ffff */
.L_x_2820:
[----:B------:R-:W-:Y:S01]  /*124a0*/  IMAD.MOV.U32 R9, RZ, RZ, R6 ;  /* 0x000000ffff097224 */ /* 0x000fe200078e0006 */
[----:B------:R-:W-:Y:S01]  /*124b0*/  MOV R5, 0x2 ;  /* 0x0000000200057802 */ /* 0x000fe20000000f00 */
[----:B-1----:R-:W-:Y:S01]  /*124c0*/  IMAD.MOV.U32 R3, RZ, RZ, 0x181f ;  /* 0x0000181fff037424 */ /* 0x002fe200078e00ff */
[----:B----4-:R-:W-:Y:S02]  /*124d0*/  MOV R2, 0x124f0 ;  /* 0x000124f000027802 */ /* 0x010fe40000000f00 */
[----:B--23--:R-:W-:Y:S05]  /*124e0*/  CALL.REL.NOINC `($__internal_45_$__cuda_sm70_shflsync_idx_p) ;  /* 0x00001f0000007944 */ /* 0x00cfea0003c00000 */
[----:B------:R-:W-:Y:S01]  /*124f0*/  MOV R8, R5 ;  /* 0x0000000500087202 */ /* 0x000fe20000000f00 */
[----:B------:R-:W-:Y:S05]  /*12500*/  BRA `(.L_x_2922) ;  /* 0xffff060000007947 */ /* 0x000fea000383ffff */
.L_x_2821:
[----:B------:R-:W-:Y:S01]  /*12510*/  IMAD.MOV.U32 R9, RZ, RZ, R7 ;  /* 0x000000ffff097224 */ /* 0x000fe200078e0007 */
[----:B------:R-:W-:Y:S01]  /*12520*/  MOV R5, 0x2 ;  /* 0x0000000200057802 */ /* 0x000fe20000000f00 */
[----:B------:R-:W-:Y:S01]  /*12530*/  IMAD.MOV.U32 R3, RZ, RZ, 0x181f ;  /* 0x0000181fff037424 */ /* 0x000fe200078e00ff */
[----:B----4-:R-:W-:Y:S02]  /*12540*/  MOV R2, 0x12560 ;  /* 0x0001256000027802 */ /* 0x010fe40000000f00 */
[----:B-123--:R-:W-:Y:S05]  /*12550*/  CALL.REL.NOINC `($__internal_45_$__cuda_sm70_shflsync_idx_p) ;  /* 0x00001e9000007944 */ /* 0x00efea0003c00000 */
[----:B------:R-:W-:Y:S01]  /*12560*/  MOV R2, R5 ;  /* 0x0000000500027202 */ /* 0x000fe20000000f00 */
[----:B------:R-:W-:Y:S05]  /*12570*/  BRA `(.L_x_2923) ;  /* 0xffff05b000007947 */ /* 0x000fea000383ffff */
.L_x_2824:
[----:B------:R-:W-:Y:S01]  /*12580*/  IMAD.MOV.U32 R9, RZ, RZ, R6 ;  /* 0x000000ffff097224 */ /* 0x000fe200078e0006 */
[----:B------:R-:W-:Y:S01]  /*12590*/  MOV R5, 0x3 ;  /* 0x0000000300057802 */ /* 0x000fe20000000f00 */
[----:B-1----:R-:W-:Y:S01]  /*125a0*/  IMAD.MOV.U32 R3, RZ, RZ, 0x181f ;  /* 0x0000181fff037424 */ /* 0x002fe200078e00ff */
[----:B------:R-:W-:-:S02]  /*125b0*/  MOV R2, 0x125d0 ;  /* 0x000125d000027802 */ /* 0x000fc40000000f00 */
[----:B--234-:R-:W-:Y:S05]  /*125c0*/  CALL.REL.NOINC `($__internal_45_$__cuda_sm70_shflsync_idx_p) ;  /* 0x00001e2000007944 */ /* 0x01cfea0003c00000 */
        /* <DEDUP_REMOVED lines=8> */
.L_x_2827:
[----:B------:R-:W-:Y:S01]  /*12650*/  IMAD.MOV.U32 R9, RZ, RZ, R6 ;  /* 0x000000ffff097224 */ /* 0x000fe200078e0006 */
[----:B------:R-:W-:Y:S01]  /*12660*/  MOV R5, 0x4 ;  /* 0x0000000400057802 */ /* 0x000fe20000000f00 */
[----:B-1----:R-:W-:Y:S01]  /*12670*/  IMAD.MOV.U32 R3, RZ, RZ, 0x181f ;  /* 0x0000181fff037424 */ /* 0x002fe200078e00ff */
[----:B------:R-:W-:Y:S02]  /*12680*/  MOV R2, 0x126a0 ;  /* 0x000126a000027802 */ /* 0x000fe40000000f00 */
[----:B--234-:R-:W-:Y:S05]  /*12690*/  CALL.REL.NOINC `($__internal_45_$__cuda_sm70_shflsync_idx_p) ;  /* 0x00001d5000007944 */ /* 0x01cfea0003c00000 */
[----:B------:R-:W-:Y:S01]  /*126a0*/  MOV R8, R5 ;  /* 0x0000000500087202 */ /* 0x000fe20000000f00 */
[----:B------:R-:W-:Y:S05]  /*126b0*/  BRA `(.L_x_2925) ;  /* 0xffff064000007947 */ /* 0x000fea000383ffff */
.L_x_2828:
[----:B------:R-:W-:Y:S01]  /*126c0*/  IMAD.MOV.U32 R9, RZ, RZ, R7 ;  /* 0x000000ffff097224 */ /* 0x000fe200078e0007 */
[----:B------:R-:W-:Y:S01]  /*126d0*/  MOV R5, 0x4 ;  /* 0x0000000400057802 */ /* 0x000fe20000000f00 */
[----:B-1----:R-:W-:Y:S01]  /*126e0*/  IMAD.MOV.U32 R3, RZ, RZ, 0x181f ;  /* 0x0000181fff037424 */ /* 0x002fe200078e00ff */
[----:B------:R-:W-:Y:S02]  /*126f0*/  MOV R2, 0x12710 ;  /* 0x0001271000027802 */ /* 0x000fe40000000f00 */
[----:B--234-:R-:W-:Y:S05]  /*12700*/  CALL.REL.NOINC `($__internal_45_$__cuda_sm70_shflsync_idx_p) ;  /* 0x00001ce000007944 */ /* 0x01cfea0003c00000 */
[----:B------:R-:W-:Y:S01]  /*12710*/  MOV R2, R5 ;  /* 0x0000000500027202 */ /* 0x000fe20000000f00 */
[----:B------:R-:W-:Y:S05]  /*12720*/  BRA `(.L_x_2926) ;  /* 0xffff05f000007947 */ /* 0x000fea000383ffff */
.L_x_2831:
[----:B------:R-:W-:Y:S01]  /*12730*/  IMAD.MOV.U32 R9, RZ, RZ, R6 ;  /* 0x000000ffff097224 */ /* 0x000fe200078e0006 */
[----:B------:R-:W-:Y:S01]  /*12740*/  MOV R5, 0x5 ;  /* 0x0000000500057802 */ /* 0x000fe20000000f00 */
[----:B--2---:R-:W-:Y:S01]  /*12750*/  IMAD.MOV.U32 R3, RZ, RZ, 0x181f ;  /* 0x0000181fff037424 */ /* 0x004fe200078e00ff */
[----:B---3--:R-:W-:-:S02]  /*12760*/  MOV R2, 0x12780 ;  /* 0x0001278000027802 */ /* 0x008fc40000000f00 */
[----:B-1--4-:R-:W-:Y:S05]  /*12770*/  CALL.REL.NOINC `($__internal_45_$__cuda_sm70_shflsync_idx_p) ;  /* 0x00001c7000007944 */ /* 0x012fea0003c00000 */
        /* <DEDUP_REMOVED lines=8> */
.L_x_2834:
[----:B------:R-:W-:Y:S01]  /*12800*/  IMAD.MOV.U32 R9, RZ, RZ, R6 ;  /* 0x000000ffff097224 */ /* 0x000fe200078e0006 */
[----:B------:R-:W-:Y:S01]  /*12810*/  MOV R5, 0x6 ;  /* 0x0000000600057802 */ /* 0x000fe20000000f00 */
[----:B-1----:R-:W-:Y:S01]  /*12820*/  IMAD.MOV.U32 R3, RZ, RZ, 0x181f ;  /* 0x0000181fff037424 */ /* 0x002fe200078e00ff */
[----:B---3--:R-:W-:Y:S02]  /*12830*/  MOV R2, 0x12850 ;  /* 0x0001285000027802 */ /* 0x008fe40000000f00 */
[----:B--2-4-:R-:W-:Y:S05]  /*12840*/  CALL.REL.NOINC `($__internal_45_$__cuda_sm70_shflsync_idx_p) ;  /* 0x00001ba000007944 */ /* 0x014fea0003c00000 */
[----:B------:R-:W-:Y:S01]  /*12850*/  MOV R8, R5 ;  /* 0x0000000500087202 */ /* 0x000fe20000000f00 */
[----:B------:R-:W-:Y:S05]  /*12860*/  BRA `(.L_x_2928) ;  /* 0xffff068000007947 */ /* 0x000fea000383ffff */
.L_x_2835:
[----:B------:R-:W-:Y:S01]  /*12870*/  IMAD.MOV.U32 R9, RZ, RZ, R7 ;  /* 0x000000ffff097224 */ /* 0x000fe200078e0007 */
[----:B------:R-:W-:Y:S01]  /*12880*/  MOV R5, 0x6 ;  /* 0x0000000600057802 */ /* 0x000fe20000000f00 */
[----:B------:R-:W-:Y:S01]  /*12890*/  IMAD.MOV.U32 R3, RZ, RZ, 0x181f ;  /* 0x0000181fff037424 */ /* 0x000fe200078e00ff */
[----:B---3--:R-:W-:Y:S02]  /*128a0*/  MOV R2, 0x128c0 ;  /* 0x000128c000027802 */ /* 0x008fe40000000f00 */
[----:B-12-4-:R-:W-:Y:S05]  /*128b0*/  CALL.REL.NOINC `($__internal_45_$__cuda_sm70_shflsync_idx_p) ;  /* 0x00001b3000007944 */ /* 0x016fea0003c00000 */
[----:B------:R-:W-:Y:S01]  /*128c0*/  MOV R2, R5 ;  /* 0x0000000500027202 */ /* 0x000fe20000000f00 */
[----:B------:R-:W-:Y:S05]  /*128d0*/  BRA `(.L_x_2929) ;  /* 0xffff063000007947 */ /* 0x000fea000383ffff */
.L_x_2838:
        /* <DEDUP_REMOVED lines=13> */
.L_x_2845:
[----:B------:R1:W5:Y:S01]  /*129b0*/  LDL R0, [R1] ;  /* 0x0000000001007983 */ /* 0x0003620000100800 */
[----:B------:R-:W-:Y:S02]  /*129c0*/  MOV R3, 0x2 ;  /* 0x0000000200037802 */ /* 0x000fe40000000f00 */
[----:B------:R-:W-:Y:S02]  /*129d0*/  MOV R2, 0x129f0 ;  /* 0x000129f000027802 */ /* 0x000fe40000000f00 */
[----:B-1---5:R-:W-:Y:S05]  /*129e0*/  CALL.REL.NOINC `($__internal_44_$__cuda_sm70_shflsync_bfly_p) ;  /* 0x000019c000007944 */ /* 0x022fea0003c00000 */
[----:B------:R-:W-:Y:S05]  /*129f0*/  BRA `(.L_x_2931) ;  /* 0xffffaea000007947 */ /* 0x000fea000383ffff */
.L_x_2846:
[----:B------:R-:W-:Y:S01]  /*12a00*/  IMAD.MOV.U32 R0, RZ, RZ, R4 ;  /* 0x000000ffff007224 */ /* 0x000fe200078e0004 */
[----:B------:R-:W-:Y:S02]  /*12a10*/  MOV R3, 0x1 ;  /* 0x0000000100037802 */ /* 0x000fe40000000f00 */
[----:B------:R-:W-:Y:S02]  /*12a20*/  MOV R2, 0x12a40 ;  /* 0x00012a4000027802 */ /* 0x000fe40000000f00 */
[----:B------:R-:W-:Y:S05]  /*12a30*/  CALL.REL.NOINC `($__internal_44_$__cuda_sm70_shflsync_bfly_p) ;  /* 0x0000197000007944 */ /* 0x000fea0003c00000 */
[----:B------:R-:W-:Y:S02]  /*12a40*/  FADD.FTZ R4, R4, R0 ;  /* 0x0000000004047221 */ /* 0x000fe40000010000 */
[----:B------:R1:W5:Y:S01]  /*12a50*/  LDL R0, [R1+0x4] ;  /* 0x0000040001007983 */ /* 0x0003620000100800 */
[----:B------:R-:W-:-:S02]  /*12a60*/  MOV R3, 0x2 ;  /* 0x0000000200037802 */ /* 0x000fc40000000f00 */
[----:B------:R-:W-:Y:S02]  /*12a70*/  MOV R2, 0x12a90 ;  /* 0x00012a9000027802 */ /* 0x000fe40000000f00 */
[----:B-1---5:R-:W-:Y:S05]  /*12a80*/  CALL.REL.NOINC `($__internal_44_$__cuda_sm70_shflsync_bfly_p) ;  /* 0x0000192000007944 */ /* 0x022fea0003c00000 */
[----:B------:R-:W2:Y:S01]  /*12a90*/  LDL.LU R2, [R1+0x4] ;  /* 0x0000040001027983 */ /* 0x000ea20000300800 */
[----:B------:R-:W-:Y:S01]  /*12aa0*/  MOV R3, 0x1 ;  /* 0x0000000100037802 */ /* 0x000fe20000000f00 */
[----:B--2---:R-:W-:Y:S01]  /*12ab0*/  FADD.FTZ R5, R2, R0 ;  /* 0x0000000002057221 */ /* 0x004fe20000010000 */
[----:B------:R-:W-:-:S04]  /*12ac0*/  MOV R2, 0x12af0 ;  /* 0x00012af000027802 */ /* 0x000fc80000000f00 */
[----:B------:R-:W-:Y:S02]  /*12ad0*/  MOV R0, R5 ;  /* 0x0000000500007202 */ /* 0x000fe40000000f00 */
[----:B------:R-:W-:Y:S05]  /*12ae0*/  CALL.REL.NOINC `($__internal_44_$__cuda_sm70_shflsync_bfly_p) ;  /* 0x000018c000007944 */ /* 0x000fea0003c00000 */
[----:B------:R-:W-:Y:S02]  /*12af0*/  FADD.FTZ R5, R5, R0 ;  /* 0x0000000005057221 */ /* 0x000fe40000010000 */
[----:B------:R1:W5:Y:S01]  /*12b00*/  LDL R0, [R1+0x8] ;  /* 0x0000080001007983 */ /* 0x0003620000100800 */
[----:B------:R-:W-:Y:S02]  /*12b10*/  MOV R3, 0x2 ;  /* 0x0000000200037802 */ /* 0x000fe40000000f00 */
        /* <DEDUP_REMOVED lines=19> */
[----:B------:R-:W-:Y:S01]  /*12c50*/  MOV R8, R0 ;  /* 0x0000000000087202 */ /* 0x000fe20000000f00 */
[----:B------:R-:W-:Y:S05]  /*12c60*/  BRA `(.L_x_2932) ;  /* 0xffffad6000007947 */ /* 0x000fea000383ffff */
.L_x_2853:
[----:B-1234-:R-:W-:Y:S01]  /*12c70*/  IMAD.MOV.U32 R9, RZ, RZ, R6 ;  /* 0x000000ffff097224 */ /* 0x01efe200078e0006 */
[----:B------:R-:W-:Y:S01]  /*12c80*/  MOV R5, RZ ;  /* 0x000000ff00057202 */ /* 0x000fe20000000f00 */
[----:B------:R-:W-:Y:S01]  /*12c90*/  IMAD.MOV.U32 R3, RZ, RZ, 0x181f ;  /* 0x0000181fff037424 */ /* 0x000fe200078e00ff */
[----:B------:R-:W-:Y:S02]  /*12ca0*/  MOV R2, 0x12cc0 ;  /* 0x00012cc000027802 */ /* 0x000fe40000000f00 */
[----:B------:R-:W-:Y:S05]  /*12cb0*/  CALL.REL.NOINC `($__internal_45_$__cuda_sm70_shflsync_idx_p) ;  /* 0x0000173000007944 */ /* 0x000fea0003c00000 */
[----:B------:R-:W-:Y:S01]  /*12cc0*/  MOV R8, R5 ;  /* 0x0000000500087202 */ /* 0x000fe20000000f00 */
[----:B------:R-:W-:Y:S05]  /*12cd0*/  BRA `(.L_x_2933) ;  /* 0xffffc33000007947 */ /* 0x000fea000383ffff */
.L_x_2854:
[----:B------:R-:W-:Y:S01]  /*12ce0*/  IMAD.MOV.U32 R9, RZ, RZ, R7 ;  /* 0x000000ffff097224 */ /* 0x000fe200078e0007 */
[----:B------:R-:W-:Y:S01]  /*12cf0*/  MOV R5, RZ ;  /* 0x000000ff00057202 */ /* 0x000fe20000000f00 */
[----:B------:R-:W-:Y:S01]  /*12d00*/  IMAD.MOV.U32 R3, RZ, RZ, 0x181f ;  /* 0x0000181fff037424 */ /* 0x000fe200078e00ff */
[----:B------:R-:W-:Y:S02]  /*12d10*/  MOV R2, 0x12d30 ;  /* 0x00012d3000027802 */ /* 0x000fe40000000f00 */
[----:B-12---:R-:W-:Y:S05]  /*12d20*/  CALL.REL.NOINC `($__internal_45_$__cuda_sm70_shflsync_idx_p) ;  /* 0x000016c000007944 */ /* 0x006fea0003c00000 */
[----:B------:R-:W-:Y:S01]  /*12d30*/  MOV R2, R5 ;  /* 0x0000000500027202 */ /* 0x000fe20000000f00 */
[----:B------:R-:W-:Y:S05]  /*12d40*/  BRA `(.L_x_2934) ;  /* 0xffffc2e000007947 */ /* 0x000fea000383ffff */
.L_x_2855:
[----:B------:R-:W-:Y:S01]  /*12d50*/  IMAD.MOV.U32 R9, RZ, RZ, R6 ;  /* 0x000000ffff097224 */ /* 0x000fe200078e0006 */
[----:B------:R-:W-:Y:S01]  /*12d60*/  MOV R5, 0x1 ;  /* 0x0000000100057802 */ /* 0x000fe20000000f00 */
[----:B--2---:R-:W-:Y:S01]  /*12d70*/  IMAD.MOV.U32 R3, RZ, RZ, 0x181f ;  /* 0x0000181fff037424 */ /* 0x004fe200078e00ff */
[----:B------:R-:W-:-:S02]  /*12d80*/  MOV R2, 0x12da0 ;  /* 0x00012da000027802 */ /* 0x000fc40000000f00 */
        /* <DEDUP_REMOVED lines=9> */
.L_x_2856:
[----:B------:R-:W-:Y:S01]  /*12e20*/  IMAD.MOV.U32 R9, RZ, RZ, R6 ;  /* 0x000000ffff097224 */ /* 0x000fe200078e0006 */
[----:B------:R-:W-:Y:S01]  /*12e30*/  MOV R5, 0x2 ;  /* 0x0000000200057802 */ /* 0x000fe20000000f00 */
[----:B-1----:R-:W-:Y:S01]  /*12e40*/  IMAD.MOV.U32 R3, RZ, RZ, 0x181f ;  /* 0x0000181fff037424 */ /* 0x002fe200078e00ff */
[----:B------:R-:W-:Y:S02]  /*12e50*/  MOV R2, 0x12e70 ;  /* 0x00012e7000027802 */ /* 0x000fe40000000f00 */
[----:B---34-:R-:W-:Y:S05]  /*12e60*/  CALL.REL.NOINC `($__internal_45_$__cuda_sm70_shflsync_idx_p) ;  /* 0x0000158000007944 */ /* 0x018fea0003c00000 */
[----:B------:R-:W-:Y:S01]  /*12e70*/  MOV R8, R5 ;  /* 0x0000000500087202 */ /* 0x000fe20000000f00 */
[----:B------:R-:W-:Y:S05]  /*12e80*/  BRA `(.L_x_2936) ;  /* 0xffffc2b000007947 */ /* 0x000fea000383ffff */
.L_x_2857:
[----:B------:R-:W-:Y:S01]  /*12e90*/  IMAD.MOV.U32 R9, RZ, RZ, R7 ;  /* 0x000000ffff097224 */ /* 0x000fe200078e0007 */
[----:B------:R-:W-:Y:S01]  /*12ea0*/  MOV R5, 0x2 ;  /* 0x0000000200057802 */ /* 0x000fe20000000f00 */
[----:B-1----:R-:W-:Y:S01]  /*12eb0*/  IMAD.MOV.U32 R3, RZ, RZ, 0x181f ;  /* 0x0000181fff037424 */ /* 0x002fe200078e00ff */
[----:B------:R-:W-:Y:S02]  /*12ec0*/  MOV R2, 0x12ee0 ;  /* 0x00012ee000027802 */ /* 0x000fe40000000f00 */
[----:B--234-:R-:W-:Y:S05]  /*12ed0*/  CALL.REL.NOINC `($__internal_45_$__cuda_sm70_shflsync_idx_p) ;  /* 0x0000151000007944 */ /* 0x01cfea0003c00000 */
[----:B------:R-:W-:Y:S01]  /*12ee0*/  MOV R2, R5 ;  /* 0x0000000500027202 */ /* 0x000fe20000000f00 */
[----:B------:R-:W-:Y:S05]  /*12ef0*/  BRA `(.L_x_2937) ;  /* 0xffffc26000007947 */ /* 0x000fea000383ffff */
.L_x_2858:
[----:B------:R-:W-:Y:S01]  /*12f00*/  IMAD.MOV.U32 R9, RZ, RZ, R6 ;  /* 0x000000ffff097224 */ /* 0x000fe200078e0006 */
[----:B------:R-:W-:Y:S01]  /*12f10*/  MOV R5, 0x3 ;  /* 0x0000000300057802 */ /* 0x000fe20000000f00 */
[----:B--2---:R-:W-:Y:S01]  /*12f20*/  IMAD.MOV.U32 R3, RZ, RZ, 0x181f ;  /* 0x0000181fff037424 */ /* 0x004fe200078e00ff */
[----:B------:R-:W-:-:S02]  /*12f30*/  MOV R2, 0x12f50 ;  /* 0x00012f5000027802 */ /* 0x000fc40000000f00 */
[----:B-1-34-:R-:W-:Y:S05]  /*12f40*/  CALL.REL.NOINC `($__internal_45_$__cuda_sm70_shflsync_idx_p) ;  /* 0x000014a000007944 */ /* 0x01afea0003c00000 */
        /* <DEDUP_REMOVED lines=8> */
.L_x_2859:
[----:B------:R-:W-:Y:S01]  /*12fd0*/  IMAD.MOV.U32 R9, RZ, RZ, R6 ;  /* 0x000000ffff097224 */ /* 0x000fe200078e0006 */
[----:B------:R-:W-:Y:S01]  /*12fe0*/  MOV R5, 0x4 ;  /* 0x0000000400057802 */ /* 0x000fe20000000f00 */
[----:B--2---:R-:W-:Y:S01]  /*12ff0*/  IMAD.MOV.U32 R3, RZ, RZ, 0x181f ;  /* 0x0000181fff037424 */ /* 0x004fe200078e00ff */
[----:B------:R-:W-:Y:S02]  /*13000*/  MOV R2, 0x13020 ;  /* 0x0001302000027802 */ /* 0x000fe40000000f00 */
[----:B-1-34-:R-:W-:Y:S05]  /*13010*/  CALL.REL.NOINC `($__internal_45_$__cuda_sm70_shflsync_idx_p) ;  /* 0x000013d000007944 */ /* 0x01afea0003c00000 */
[----:B------:R-:W-:Y:S01]  /*13020*/  MOV R8, R5 ;  /* 0x0000000500087202 */ /* 0x000fe20000000f00 */
[----:B------:R-:W-:Y:S05]  /*13030*/  BRA `(.L_x_2939) ;  /* 0xffffc23000007947 */ /* 0x000fea000383ffff */
.L_x_2860:
[----:B------:R-:W-:Y:S01]  /*13040*/  IMAD.MOV.U32 R9, RZ, RZ, R7 ;  /* 0x000000ffff097224 */ /* 0x000fe200078e0007 */
[----:B------:R-:W-:Y:S01]  /*13050*/  MOV R5, 0x4 ;  /* 0x0000000400057802 */ /* 0x000fe20000000f00 */
[----:B--2---:R-:W-:Y:S01]  /*13060*/  IMAD.MOV.U32 R3, RZ, RZ, 0x181f ;  /* 0x0000181fff037424 */ /* 0x004fe200078e00ff */
[----:B------:R-:W-:Y:S02]  /*13070*/  MOV R2, 0x13090 ;  /* 0x0001309000027802 */ /* 0x000fe40000000f00 */
[----:B-1-34-:R-:W-:Y:S05]  /*13080*/  CALL.REL.NOINC `($__internal_45_$__cuda_sm70_shflsync_idx_p) ;  /* 0x0000136000007944 */ /* 0x01afea0003c00000 */
[----:B------:R-:W-:Y:S01]  /*13090*/  MOV R2, R5 ;  /* 0x0000000500027202 */ /* 0x000fe20000000f00 */
[----:B------:R-:W-:Y:S05]  /*130a0*/  BRA `(.L_x_2940) ;  /* 0xffffc1e000007947 */ /* 0x000fea000383ffff */
.L_x_2861:
        /* <DEDUP_REMOVED lines=13> */
.L_x_2862:
[----:B------:R-:W-:Y:S01]  /*13180*/  IMAD.MOV.U32 R9, RZ, RZ, R6 ;  /* 0x000000ffff097224 */ /* 0x000fe200078e0006 */
[----:B------:R-:W-:Y:S01]  /*13190*/  MOV R5, 0x6 ;  /* 0x0000000600057802 */ /* 0x000fe20000000f00 */
[----:B--2---:R-:W-:Y:S01]  /*131a0*/  IMAD.MOV.U32 R3, RZ, RZ, 0x181f ;  /* 0x0000181fff037424 */ /* 0x004fe200078e00ff */
[----:B------:R-:W-:Y:S02]  /*131b0*/  MOV R2, 0x131d0 ;  /* 0x000131d000027802 */ /* 0x000fe40000000f00 */
[----:B-1--4-:R-:W-:Y:S05]  /*131c0*/  CALL.REL.NOINC `($__internal_45_$__cuda_sm70_shflsync_idx_p) ;  /* 0x0000122000007944 */ /* 0x012fea0003c00000 */
[----:B------:R-:W-:Y:S01]  /*131d0*/  MOV R8, R5 ;  /* 0x0000000500087202 */ /* 0x000fe20000000f00 */
[----:B------:R-:W-:Y:S05]  /*131e0*/  BRA `(.L_x_2942) ;  /* 0xffffc1b000007947 */ /* 0x000fea000383ffff */
.L_x_2863:
[----:B------:R-:W-:Y:S01]  /*131f0*/  IMAD.MOV.U32 R9, RZ, RZ, R7 ;  /* 0x000000ffff097224 */ /* 0x000fe200078e0007 */
[----:B------:R-:W-:Y:S01]  /*13200*/  MOV R5, 0x6 ;  /* 0x0000000600057802 */ /* 0x000fe20000000f00 */
[----:B--2---:R-:W-:Y:S01]  /*13210*/  IMAD.MOV.U32 R3, RZ, RZ, 0x181f ;  /* 0x0000181fff037424 */ /* 0x004fe200078e00ff */
[----:B------:R-:W-:Y:S02]  /*13220*/  MOV R2, 0x13240 ;  /* 0x0001324000027802 */ /* 0x000fe40000000f00 */
[----:B-1-34-:R-:W-:Y:S05]  /*13230*/  CALL.REL.NOINC `($__internal_45_$__cuda_sm70_shflsync_idx_p) ;  /* 0x000011b000007944 */ /* 0x01afea0003c00000 */
[----:B------:R-:W-:Y:S01]  /*13240*/  MOV R2, R5 ;  /* 0x0000000500027202 */ /* 0x000fe20000000f00 */
[----:B------:R-:W-:Y:S05]  /*13250*/  BRA `(.L_x_2943) ;  /* 0xffffc16000007947 */ /* 0x000fea000383ffff */
.L_x_2864:
[----:B------:R-:W-:Y:S01]  /*13260*/  IMAD.MOV.U32 R9, RZ, RZ, R6 ;  /* 0x000000ffff097224 */ /* 0x000fe200078e0006 */
[----:B------:R-:W-:Y:S01]  /*13270*/  MOV R5, 0x7 ;  /* 0x0000000700057802 */ /* 0x000fe20000000f00 */
[----:B-1----:R-:W-:Y:S01]  /*13280*/  IMAD.MOV.U32 R3, RZ, RZ, 0x181f ;  /* 0x0000181fff037424 */ /* 0x002fe200078e00ff */
[----:B------:R-:W-:-:S02]  /*13290*/  MOV R2, 0x132b0 ;  /* 0x000132b000027802 */ /* 0x000fc40000000f00 */
[----:B--2-4-:R-:W-:Y:S05]  /*132a0*/  CALL.REL.NOINC `($__internal_45_$__cuda_sm70_shflsync_idx_p) ;  /* 0x0000114000007944 */ /* 0x014fea0003c00000 */
        /* <DEDUP_REMOVED lines=8> */
.L_x_2866:
[----:B------:R-:W-:Y:S01]  /*13330*/  IMAD.MOV.U32 R9, RZ, RZ, R13 ;  /* 0x000000ffff097224 */ /* 0x000fe200078e000d */
[----:B------:R-:W-:Y:S01]  /*13340*/  MOV R5, RZ ;  /* 0x000000ff00057202 */ /* 0x000fe20000000f00 */
[----:B------:R-:W-:Y:S01]  /*13350*/  IMAD.MOV.U32 R3, RZ, RZ, 0x1c1f ;  /* 0x00001c1fff037424 */ /* 0x000fe200078e00ff */
[----:B------:R-:W-:Y:S02]  /*13360*/  MOV R2, 0x13380 ;  /* 0x0001338000027802 */ /* 0x000fe40000000f00 */
[----:B------:R-:W-:Y:S05]  /*13370*/  CALL.REL.NOINC `($__internal_45_$__cuda_sm70_shflsync_idx_p) ;  /* 0x0000107000007944 */ /* 0x000fea0003c00000 */
[----:B------:R-:W-:Y:S01]  /*13380*/  MOV R12, R5 ;  /* 0x00000005000c7202 */ /* 0x000fe20000000f00 */
[----:B------:R-:W-:Y:S05]  /*13390*/  BRA `(.L_x_2945) ;  /* 0xffffc35000007947 */ /* 0x000fea000383ffff */
.L_x_2867:
[----:B------:R-:W-:Y:S01]  /*133a0*/  IMAD.MOV.U32 R9, RZ, RZ, R21 ;  /* 0x000000ffff097224 */ /* 0x000fe200078e0015 */
[----:B------:R-:W-:Y:S01]  /*133b0*/  MOV R5, RZ ;  /* 0x000000ff00057202 */ /* 0x000fe20000000f00 */
[----:B------:R-:W-:Y:S01]  /*133c0*/  IMAD.MOV.U32 R3, RZ, RZ, 0x1c1f ;  /* 0x00001c1fff037424 */ /* 0x000fe200078e00ff */
[----:B------:R-:W-:Y:S02]  /*133d0*/  MOV R2, 0x133f0 ;  /* 0x000133f000027802 */ /* 0x000fe40000000f00 */
[----:B-12---:R-:W-:Y:S05]  /*133e0*/  CALL.REL.NOINC `($__internal_45_$__cuda_sm70_shflsync_idx_p) ;  /* 0x0000100000007944 */ /* 0x006fea0003c00000 */
[----:B------:R-:W-:Y:S01]  /*133f0*/  MOV R2, R5 ;  /* 0x0000000500027202 */ /* 0x000fe20000000f00 */
[----:B------:R-:W-:Y:S05]  /*13400*/  BRA `(.L_x_2946) ;  /* 0xffffc30000007947 */ /* 0x000fea000383ffff */
.L_x_2870:
[----:B------:R-:W-:Y:S01]  /*13410*/  IMAD.MOV.U32 R9, RZ, RZ, R13 ;  /* 0x000000ffff097224 */ /* 0x000fe200078e000d */
[----:B------:R-:W-:Y:S01]  /*13420*/  MOV R5, 0x1 ;  /* 0x0000000100057802 */ /* 0x000fe20000000f00 */
[----:B----4-:R-:W-:Y:S01]  /*13430*/  IMAD.MOV.U32 R3, RZ, RZ, 0x1c1f ;  /* 0x00001c1fff037424 */ /* 0x010fe200078e00ff */
[----:B------:R-:W-:-:S02]  /*13440*/  MOV R2, 0x13460 ;  /* 0x0001346000027802 */ /* 0x000fc40000000f00 */
[----:B-123--:R-:W-:Y:S05]  /*13450*/  CALL.REL.NOINC `($__internal_45_$__cuda_sm70_shflsync_idx_p) ;  /* 0x00000f9000007944 */ /* 0x00efea0003c00000 */
        /* <DEDUP_REMOVED lines=8> */
.L_x_2873:
[----:B------:R-:W-:Y:S01]  /*134e0*/  IMAD.MOV.U32 R9, RZ, RZ, R13 ;  /* 0x000000ffff097224 */ /* 0x000fe200078e000d */
[----:B------:R-:W-:Y:S01]  /*134f0*/  MOV R5, 0x2 ;  /* 0x0000000200057802 */ /* 0x000fe20000000f00 */
[----:B----4-:R-:W-:Y:S01]  /*13500*/  IMAD.MOV.U32 R3, RZ, RZ, 0x1c1f ;  /* 0x00001c1fff037424 */ /* 0x010fe200078e00ff */
[----:B------:R-:W-:Y:S02]  /*13510*/  MOV R2, 0x13530 ;  /* 0x0001353000027802 */ /* 0x000fe40000000f00 */
[----:B-123--:R-:W-:Y:S05]  /*13520*/  CALL.REL.NOINC `($__internal_45_$__cuda_sm70_shflsync_idx_p) ;  /* 0x00000ec000007944 */ /* 0x00efea0003c00000 */
[----:B------:R-:W-:Y:S01]  /*13530*/  MOV R12, R5 ;  /* 0x00000005000c7202 */ /* 0x000fe20000000f00 */
[----:B------:R-:W-:Y:S05]  /*13540*/  BRA `(.L_x_2948) ;  /* 0xffffc78000007947 */ /* 0x000fea000383ffff */
.L_x_2874:
[----:B------:R-:W-:Y:S01]  /*13550*/  IMAD.MOV.U32 R9, RZ, RZ, R21 ;  /* 0x000000ffff097224 */ /* 0x000fe200078e0015 */
[----:B------:R-:W-:Y:S01]  /*13560*/  MOV R5, 0x2 ;  /* 0x0000000200057802 */ /* 0x000fe20000000f00 */
[----:B----4-:R-:W-:Y:S01]  /*13570*/  IMAD.MOV.U32 R3, RZ, RZ, 0x1c1f ;  /* 0x00001c1fff037424 */ /* 0x010fe200078e00ff */
[----:B------:R-:W-:Y:S02]  /*13580*/  MOV R2, 0x135a0 ;  /* 0x000135a000027802 */ /* 0x000fe40000000f00 */
[----:B-123--:R-:W-:Y:S05]  /*13590*/  CALL.REL.NOINC `($__internal_45_$__cuda_sm70_shflsync_idx_p) ;  /* 0x00000e5000007944 */ /* 0x00efea0003c00000 */
[----:B------:R-:W-:Y:S01]  /*135a0*/  MOV R2, R5 ;  /* 0x0000000500027202 */ /* 0x000fe20000000f00 */
[----:B------:R-:W-:Y:S05]  /*135b0*/  BRA `(.L_x_2949) ;  /* 0xffffc73000007947 */ /* 0x000fea000383ffff */
.L_x_2877:
[----:B------:R-:W-:Y:S01]  /*135c0*/  IMAD.MOV.U32 R9, RZ, RZ, R13 ;  /* 0x000000ffff097224 */ /* 0x000fe200078e000d */
[----:B------:R-:W-:Y:S01]  /*135d0*/  MOV R5, 0x3 ;  /* 0x0000000300057802 */ /* 0x000fe20000000f00 */
[----:B--2---:R-:W-:Y:S01]  /*135e0*/  IMAD.MOV.U32 R3, RZ, RZ, 0x1c1f ;  /* 0x00001c1fff037424 */ /* 0x004fe200078e00ff */
[----:B-1----:R-:W-:-:S02]  /*135f0*/  MOV R2, 0x13610 ;  /* 0x0001361000027802 */ /* 0x002fc40000000f00 */
[----:B---34-:R-:W-:Y:S05]  /*13600*/  CALL.REL.NOINC `($__internal_45_$__cuda_sm70_shflsync_idx_p) ;  /* 0x00000de000007944 */ /* 0x018fea0003c00000 */
        /* <DEDUP_REMOVED lines=8> */
.L_x_2881:
[----:B------:R-:W-:Y:S01]  /*13690*/  IMAD.MOV.U32 R9, RZ, RZ, R6 ;  /* 0x000000ffff097224 */ /* 0x000fe200078e0006 */
[----:B------:R-:W-:Y:S01]  /*136a0*/  MOV R5, RZ ;  /* 0x000000ff00057202 */ /* 0x000fe20000000f00 */
[----:B------:R-:W-:Y:S01]  /*136b0*/  IMAD.MOV.U32 R3, RZ, RZ, 0x181f ;  /* 0x0000181fff037424 */ /* 0x000fe200078e00ff */
[----:B------:R-:W-:Y:S02]  /*136c0*/  MOV R2, 0x136e0 ;  /* 0x000136e000027802 */ /* 0x000fe40000000f00 */
[----:B------:R-:W-:Y:S05]  /*136d0*/  CALL.REL.NOINC `($__internal_45_$__cuda_sm70_shflsync_idx_p) ;  /* 0x00000d1000007944 */ /* 0x000fea0003c00000 */
[----:B------:R-:W-:Y:S01]  /*136e0*/  MOV R8, R5 ;  /* 0x0000000500087202 */ /* 0x000fe20000000f00 */
[----:B------:R-:W-:Y:S05]  /*136f0*/  BRA `(.L_x_2951) ;  /* 0xffffd27000007947 */ /* 0x000fea000383ffff */
.L_x_2882:
[----:B------:R-:W-:Y:S01]  /*13700*/  IMAD.MOV.U32 R9, RZ, RZ, R7 ;  /* 0x000000ffff097224 */ /* 0x000fe200078e0007 */
[----:B------:R-:W-:Y:S01]  /*13710*/  MOV R5, RZ ;  /* 0x000000ff00057202 */ /* 0x000fe20000000f00 */
[----:B------:R-:W-:Y:S01]  /*13720*/  IMAD.MOV.U32 R3, RZ, RZ, 0x181f ;  /* 0x0000181fff037424 */ /* 0x000fe200078e00ff */
[----:B------:R-:W-:Y:S02]  /*13730*/  MOV R2, 0x13750 ;  /* 0x0001375000027802 */ /* 0x000fe40000000f00 */
[----:B-12---:R-:W-:Y:S05]  /*13740*/  CALL.REL.NOINC `($__internal_45_$__cuda_sm70_shflsync_idx_p) ;  /* 0x00000ca000007944 */ /* 0x006fea0003c00000 */
[----:B------:R-:W-:Y:S01]  /*13750*/  MOV R2, R5 ;  /* 0x0000000500027202 */ /* 0x000fe20000000f00 */
[----:B------:R-:W-:Y:S05]  /*13760*/  BRA `(.L_x_2952) ;  /* 0xffffd22000007947 */ /* 0x000fea000383ffff */
.L_x_2883:
        /* <DEDUP_REMOVED lines=13> */
.L_x_2884:
[----:B------:R-:W-:Y:S01]  /*13840*/  IMAD.MOV.U32 R9, RZ, RZ, R6 ;  /* 0x000000ffff097224 */ /* 0x000fe200078e0006 */
[----:B------:R-:W-:Y:S01]  /*13850*/  MOV R5, 0x2 ;  /* 0x0000000200057802 */ /* 0x000fe20000000f00 */
[----:B-1----:R-:W-:Y:S01]  /*13860*/  IMAD.MOV.U32 R3, RZ, RZ, 0x181f ;  /* 0x0000181fff037424 */ /* 0x002fe200078e00ff */
[----:B------:R-:W-:Y:S02]  /*13870*/  MOV R2, 0x13890 ;  /* 0x0001389000027802 */ /* 0x000fe40000000f00 */
[----:B---34-:R-:W-:Y:S05]  /*13880*/  CALL.REL.NOINC `($__internal_45_$__cuda_sm70_shflsync_idx_p) ;  /* 0x00000b6000007944 */ /* 0x018fea0003c00000 */
[----:B------:R-:W-:Y:S01]  /*13890*/  MOV R8, R5 ;  /* 0x0000000500087202 */ /* 0x000fe20000000f00 */
[----:B------:R-:W-:Y:S05]  /*138a0*/  BRA `(.L_x_2954) ;  /* 0xffffd1f000007947 */ /* 0x000fea000383ffff */
.L_x_2885:
[----:B------:R-:W-:Y:S01]  /*138b0*/  IMAD.MOV.U32 R9, RZ, RZ, R7 ;  /* 0x000000ffff097224 */ /* 0x000fe200078e0007 */
[----:B------:R-:W-:Y:S01]  /*138c0*/  MOV R5, 0x2 ;  /* 0x0000000200057802 */ /* 0x000fe20000000f00 */
[----:B-1----:R-:W-:Y:S01]  /*138d0*/  IMAD.MOV.U32 R3, RZ, RZ, 0x181f ;  /* 0x0000181fff037424 */ /* 0x002fe200078e00ff */
[----:B------:R-:W-:Y:S02]  /*138e0*/  MOV R2, 0x13900 ;  /* 0x0001390000027802 */ /* 0x000fe40000000f00 */
[----:B--234-:R-:W-:Y:S05]  /*138f0*/  CALL.REL.NOINC `($__internal_45_$__cuda_sm70_shflsync_idx_p) ;  /* 0x00000af000007944 */ /* 0x01cfea0003c00000 */
[----:B------:R-:W-:Y:S01]  /*13900*/  MOV R2, R5 ;  /* 0x0000000500027202 */ /* 0x000fe20000000f00 */
[----:B------:R-:W-:Y:S05]  /*13910*/  BRA `(.L_x_2955) ;  /* 0xffffd1a000007947 */ /* 0x000fea000383ffff */
.L_x_2886:
        /* <DEDUP_REMOVED lines=13> */
.L_x_2887:
[----:B------:R-:W-:Y:S01]  /*139f0*/  IMAD.MOV.U32 R9, RZ, RZ, R6 ;  /* 0x000000ffff097224 */ /* 0x000fe200078e0006 */
[----:B------:R-:W-:Y:S01]  /*13a00*/  MOV R5, 0x4 ;  /* 0x0000000400057802 */ /* 0x000fe20000000f00 */
[----:B--2---:R-:W-:Y:S01]  /*13a10*/  IMAD.MOV.U32 R3, RZ, RZ, 0x181f ;  /* 0x0000181fff037424 */ /* 0x004fe200078e00ff */
[----:B------:R-:W-:Y:S02]  /*13a20*/  MOV R2, 0x13a40 ;  /* 0x00013a4000027802 */ /* 0x000fe40000000f00 */
[----:B-1-34-:R-:W-:Y:S05]  /*13a30*/  CALL.REL.NOINC `($__internal_45_$__cuda_sm70_shflsync_idx_p) ;  /* 0x000009b000007944 */ /* 0x01afea0003c00000 */
[----:B------:R-:W-:Y:S01]  /*13a40*/  MOV R8, R5 ;  /* 0x0000000500087202 */ /* 0x000fe20000000f00 */
[----:B------:R-:W-:Y:S05]  /*13a50*/  BRA `(.L_x_2957) ;  /* 0xffffd17000007947 */ /* 0x000fea000383ffff */
.L_x_2888:
[----:B------:R-:W-:Y:S01]  /*13a60*/  IMAD.MOV.U32 R9, RZ, RZ, R7 ;  /* 0x000000ffff097224 */ /* 0x000fe200078e0007 */
[----:B------:R-:W-:Y:S01]  /*13a70*/  MOV R5, 0x4 ;  /* 0x0000000400057802 */ /* 0x000fe20000000f00 */
[----:B--2---:R-:W-:Y:S01]  /*13a80*/  IMAD.MOV.U32 R3, RZ, RZ, 0x181f ;  /* 0x0000181fff037424 */ /* 0x004fe200078e00ff */
[----:B------:R-:W-:Y:S02]  /*13a90*/  MOV R2, 0x13ab0 ;  /* 0x00013ab000027802 */ /* 0x000fe40000000f00 */
[----:B-1-34-:R-:W-:Y:S05]  /*13aa0*/  CALL.REL.NOINC `($__internal_45_$__cuda_sm70_shflsync_idx_p) ;  /* 0x0000094000007944 */ /* 0x01afea0003c00000 */
[----:B------:R-:W-:Y:S01]  /*13ab0*/  MOV R2, R5 ;  /* 0x0000000500027202 */ /* 0x000fe20000000f00 */
[----:B------:R-:W-:Y:S05]  /*13ac0*/  BRA `(.L_x_2958) ;  /* 0xffffd12000007947 */ /* 0x000fea000383ffff */
.L_x_2889:
        /* <DEDUP_REMOVED lines=13> */
.L_x_2890:
[----:B------:R-:W-:Y:S01]  /*13ba0*/  IMAD.MOV.U32 R9, RZ, RZ, R6 ;  /* 0x000000ffff097224 */ /* 0x000fe200078e0006 */
[----:B------:R-:W-:Y:S01]  /*13bb0*/  MOV R5, 0x6 ;  /* 0x0000000600057802 */ /* 0x000fe20000000f00 */
[----:B--2---:R-:W-:Y:S01]  /*13bc0*/  IMAD.MOV.U32 R3, RZ, RZ, 0x181f ;  /* 0x0000181fff037424 */ /* 0x004fe200078e00ff */
[----:B------:R-:W-:Y:S02]  /*13bd0*/  MOV R2, 0x13bf0 ;  /* 0x00013bf000027802 */ /* 0x000fe40000000f00 */
[----:B-1--4-:R-:W-:Y:S05]  /*13be0*/  CALL.REL.NOINC `($__internal_45_$__cuda_sm70_shflsync_idx_p) ;  /* 0x0000080000007944 */ /* 0x012fea0003c00000 */
[----:B------:R-:W-:Y:S01]  /*13bf0*/  MOV R8, R5 ;  /* 0x0000000500087202 */ /* 0x000fe20000000f00 */
[----:B------:R-:W-:Y:S05]  /*13c00*/  BRA `(.L_x_2960) ;  /* 0xffffd0f000007947 */ /* 0x000fea000383ffff */
.L_x_2891:
[----:B------:R-:W-:Y:S01]  /*13c10*/  IMAD.MOV.U32 R9, RZ, RZ, R7 ;  /* 0x000000ffff097224 */ /* 0x000fe200078e0007 */
[----:B------:R-:W-:Y:S01]  /*13c20*/  MOV R5, 0x6 ;  /* 0x0000000600057802 */ /* 0x000fe20000000f00 */
[----:B--2---:R-:W-:Y:S01]  /*13c30*/  IMAD.MOV.U32 R3, RZ, RZ, 0x181f ;  /* 0x0000181fff037424 */ /* 0x004fe200078e00ff */
[----:B------:R-:W-:Y:S02]  /*13c40*/  MOV R2, 0x13c60 ;  /* 0x00013c6000027802 */ /* 0x000fe40000000f00 */
[----:B-1-34-:R-:W-:Y:S05]  /*13c50*/  CALL.REL.NOINC `($__internal_45_$__cuda_sm70_shflsync_idx_p) ;  /* 0x0000079000007944 */ /* 0x01afea0003c00000 */
[----:B------:R-:W-:Y:S01]  /*13c60*/  MOV R2, R5 ;  /* 0x0000000500027202 */ /* 0x000fe20000000f00 */
[----:B------:R-:W-:Y:S05]  /*13c70*/  BRA `(.L_x_2961) ;  /* 0xffffd0a000007947 */ /* 0x000fea000383ffff */
.L_x_2892:
        /* <DEDUP_REMOVED lines=13> */
.L_x_2894:
[----:B------:R-:W-:Y:S01]  /*13d50*/  IMAD.MOV.U32 R9, RZ, RZ, R70 ;  /* 0x000000ffff097224 */ /* 0x000fe200078e0046 */
[----:B------:R-:W-:Y:S01]  /*13d60*/  MOV R5, RZ ;  /* 0x000000ff00057202 */ /* 0x000fe20000000f00 */
[----:B----4-:R-:W-:Y:S01]  /*13d70*/  IMAD.MOV.U32 R3, RZ, RZ, 0x1f ;  /* 0x0000001fff037424 */ /* 0x010fe200078e00ff */
[----:B------:R-:W-:Y:S02]  /*13d80*/  MOV R2, 0x13da0 ;  /* 0x00013da000027802 */ /* 0x000fe40000000f00 */
[----:B------:R-:W-:Y:S05]  /*13d90*/  CALL.REL.NOINC `($__internal_45_$__cuda_sm70_shflsync_idx_p) ;  /* 0x0000065000007944 */ /* 0x000fea0003c00000 */
[----:B------:R-:W-:Y:S01]  /*13da0*/  MOV R10, R5 ;  /* 0x00000005000a7202 */ /* 0x000fe20000000f00 */
[----:B------:R-:W-:Y:S05]  /*13db0*/  BRA `(.L_x_2963) ;  /* 0xffffd15000007947 */ /* 0x000fea000383ffff */
.L_x_2895:
[----:B------:R-:W-:Y:S01]  /*13dc0*/  IMAD.MOV.U32 R9, RZ, RZ, R70 ;  /* 0x000000ffff097224 */ /* 0x000fe200078e0046 */
[----:B------:R-:W-:Y:S01]  /*13dd0*/  MOV R5, 0x1 ;  /* 0x0000000100057802 */ /* 0x000fe20000000f00 */
[----:B----4-:R-:W-:Y:S01]  /*13de0*/  IMAD.MOV.U32 R3, RZ, RZ, 0x1f ;  /* 0x0000001fff037424 */ /* 0x010fe200078e00ff */
[----:B------:R-:W-:Y:S02]  /*13df0*/  MOV R2, 0x13e10 ;  /* 0x00013e1000027802 */ /* 0x000fe40000000f00 */
[----:B-12---:R-:W-:Y:S05]  /*13e00*/  CALL.REL.NOINC `($__internal_45_$__cuda_sm70_shflsync_idx_p) ;  /* 0x000005e000007944 */ /* 0x006fea0003c00000 */
[----:B------:R-:W-:Y:S01]  /*13e10*/  MOV R8, R5 ;  /* 0x0000000500087202 */ /* 0x000fe20000000f00 */
[----:B------:R-:W-:Y:S05]  /*13e20*/  BRA `(.L_x_2964) ;  /* 0xffffd10000007947 */ /* 0x000fea000383ffff */
.L_x_2896:
[----:B------:R-:W-:Y:S02]  /*13e30*/  MOV R2, 0x1 ;  /* 0x0000000100027802 */ /* 0x000fe40000000f00 */
[----:B------:R-:W-:-:S02]  /*13e40*/  MOV R3, 0x13e60 ;  /* 0x00013e6000037802 */ /* 0x000fc40000000f00 */
[----:B-123--:R-:W-:Y:S05]  /*13e50*/  CALL.REL.NOINC `($__internal_46_$__cuda_sm70_shflsync_up_p) ;  /* 0x000005e000007944 */ /* 0x00efea0003c00000 */
[----:B------:R-:W-:Y:S05]  /*13e60*/  BRA `(.L_x_2965) ;  /* 0xffffd1f000007947 */ /* 0x000fea000383ffff */
.L_x_2897:
[----:B------:R-:W-:Y:S02]  /*13e70*/  MOV R2, 0x2 ;  /* 0x0000000200027802 */ /* 0x000fe40000000f00 */
[----:B------:R-:W-:-:S02]  /*13e80*/  MOV R3, 0x13ea0 ;  /* 0x00013ea000037802 */ /* 0x000fc40000000f00 */
[----:B-12---:R-:W-:Y:S05]  /*13e90*/  CALL.REL.NOINC `($__internal_46_$__cuda_sm70_shflsync_up_p) ;  /* 0x000005a000007944 */ /* 0x006fea0003c00000 */
        /* <DEDUP_REMOVED lines=24> */
.L_x_2901:
[----:B------:R-:W-:Y:S02]  /*14020*/  MOV R2, 0x1 ;  /* 0x0000000100027802 */ /* 0x000fe40000000f00 */
[----:B------:R-:W-:Y:S02]  /*14030*/  MOV R3, 0x14050 ;  /* 0x0001405000037802 */ /* 0x000fe40000000f00 */
[----:B------:R-:W-:Y:S05]  /*14040*/  CALL.REL.NOINC `($__internal_46_$__cuda_sm70_shflsync_up_p) ;  /* 0x000003f000007944 */ /* 0x000fea0003c00000 */
[----:B------:R-:W-:Y:S01]  /*14050*/  MOV R2, R4 ;  /* 0x0000000400027202 */ /* 0x000fe20000000f00 */
[----:B------:R-:W-:Y:S05]  /*14060*/  BRA `(.L_x_2967) ;  /* 0xffffd25000007947 */ /* 0x000fea000383ffff */
.L_x_2902:
        /* <DEDUP_REMOVED lines=27> */
.L_x_2904:
[----:B------:R-:W-:Y:S02]  /*14220*/  SEL R0, RZ, 0x1, P0 ;  /* 0x00000001ff007807 */ /* 0x000fe40000000000 */
[----:B------:R-:W-:Y:S02]  /*14230*/  MOV R2, 0x14250 ;  /* 0x0001425000027802 */ /* 0x000fe40000000f00 */
[----:B---3--:R-:W-:Y:S05]  /*14240*/  CALL.REL.NOINC `($__internal_47_$__cuda_sm70_votesync_ballot) ;  /* 0x0000026000007944 */ /* 0x008fea0003c00000 */
[----:B------:R-:W-:Y:S01]  /*14250*/  MOV R8, R0 ;  /* 0x0000000000087202 */ /* 0x000fe20000000f00 */
[----:B------:R-:W-:Y:S05]  /*14260*/  BRA `(.L_x_2969) ;  /* 0xffffd1e000007947 */ /* 0x000fea000383ffff */
.L_x_2905:
[----:B------:R-:W-:Y:S01]  /*14270*/  IMAD.MOV.U32 R9, RZ, RZ, R6 ;  /* 0x000000ffff097224 */ /* 0x000fe200078e0006 */
[----:B------:R-:W-:Y:S01]  /*14280*/  MOV R5, R0 ;  /* 0x0000000000057202 */ /* 0x000fe20000000f00 */
[----:B------:R-:W-:Y:S01]  /*14290*/  IMAD.MOV.U32 R3, RZ, RZ, 0x1f ;  /* 0x0000001fff037424 */ /* 0x000fe200078e00ff */
[----:B-1----:R-:W-:Y:S02]  /*142a0*/  MOV R2, 0x142c0 ;  /* 0x000142c000027802 */ /* 0x002fe40000000f00 */
[----:B---3--:R-:W-:Y:S05]  /*142b0*/  CALL.REL.NOINC `($__internal_45_$__cuda_sm70_shflsync_idx_p) ;  /* 0x0000013000007944 */ /* 0x008fea0003c00000 */
[----:B------:R-:W-:Y:S01]  /*142c0*/  IMAD.MOV.U32 R11, RZ, RZ, R5 ;  /* 0x000000ffff0b7224 */ /* 0x000fe200078e0005 */
[----:B------:R-:W-:Y:S01]  /*142d0*/  MOV R5, R0 ;  /* 0x0000000000057202 */ /* 0x000fe20000000f00 */
[----:B------:R-:W-:Y:S01]  /*142e0*/  IMAD.MOV.U32 R9, RZ, RZ, R7 ;  /* 0x000000ffff097224 */ /* 0x000fe200078e0007 */
[----:B------:R-:W-:-:S02]  /*142f0*/  MOV R3, 0x1f ;  /* 0x0000001f00037802 */ /* 0x000fc40000000f00 */
[----:B------:R-:W-:Y:S02]  /*14300*/  MOV R2, 0x14320 ;  /* 0x0001432000027802 */ /* 0x000fe40000000f00 */
[----:B------:R-:W-:Y:S05]  /*14310*/  CALL.REL.NOINC `($__internal_45_$__cuda_sm70_shflsync_idx_p) ;  /* 0x000000d000007944 */ /* 0x000fea0003c00000 */
[----:B------:R-:W-:Y:S01]  /*14320*/  MOV R7, R5 ;  /* 0x0000000500077202 */ /* 0x000fe20000000f00 */
[----:B------:R-:W-:Y:S05]  /*14330*/  BRA `(.L_x_2970) ;  /* 0xffffd18000007947 */ /* 0x000fea000383ffff */
.L_x_2908:
[----:B------:R-:W-:Y:S01]  /*14340*/  IMAD.MOV.U32 R9, RZ, RZ, R4 ;  /* 0x000000ffff097224 */ /* 0x000fe200078e0004 */
[----:B------:R-:W-:Y:S01]  /*14350*/  MOV R5, R0 ;  /* 0x0000000000057202 */ /* 0x000fe20000000f00 */
[----:B------:R-:W-:Y:S01]  /*14360*/  IMAD.MOV.U32 R3, RZ, RZ, 0x1f ;  /* 0x0000001fff037424 */ /* 0x000fe200078e00ff */
[----:B-1----:R-:W-:Y:S02]  /*14370*/  MOV R2, 0x14390 ;  /* 0x0001439000027802 */ /* 0x002fe40000000f00 */
[----:B---34-:R-:W-:Y:S05]  /*14380*/  CALL.REL.NOINC `($__internal_45_$__cuda_sm70_shflsync_idx_p) ;  /* 0x0000006000007944 */ /* 0x018fea0003c00000 */
[----:B------:R-:W-:Y:S01]  /*14390*/  MOV R13, R5 ;  /* 0x00000005000d7202 */ /* 0x000fe20000000f00 */
[----:B------:R-:W-:Y:S05]  /*143a0*/  BRA `(.L_x_2907) ;  /* 0xffffd17000007947 */ /* 0x000fea000383ffff */
        .weak           $__internal_44_$__cuda_sm70_shflsync_bfly_p
        .type           $__internal_44_$__cuda_sm70_shflsync_bfly_p,@function
        .size           $__internal_44_$__cuda_sm70_shflsync_bfly_p,($__internal_45_$__cuda_sm70_shflsync_idx_p - $__internal_44_$__cuda_sm70_shflsync_bfly_p)
$__internal_44_$__cuda_sm70_shflsync_bfly_p:
[----:B------:R-:W-:Y:S04]  /*143b0*/  WARPSYNC R8 ;  /* 0x0000000800007348 */ /* 0x000fe80003800000 */
[----:B------:R1:W2:Y:S02]  /*143c0*/  SHFL.BFLY PT, R0, R0, R3, R9 ;  /* 0x0c00000300007389 */ /* 0x0002a400000e0009 */
[----:B-1----:R-:W-:-:S04]  /*143d0*/  MOV R3, 0x0 ;  /* 0x0000000000037802 */ /* 0x002fc80000000f00 */
[----:B--2---:R-:W-:Y:S05]  /*143e0*/  RET.REL.NODEC R2 `(_ZN7cutlass13device_kernelIN5flash19enable_sm80_to_sm89INS1_16FlashAttnFwdSm80INS1_25CollectiveMainloopFwdSm80ILi4ELi1ELb0EN4cute5tupleIJNS5_1CILi128EEENS7_ILi80EEENS7_ILi64EEEEEELi64ENS_6half_tEfNS_4arch4Sm80ELb1ELb0ELb0ELb1ELb0ELb0ELb1ELb1EEENS1_21CollectiveEpilogueFwdINS6_IJS8_SA_S9_EEENS6_IJNS7_ILi1EEESI_SI_EEESC_SE_Li128ELb1ELb1ELb1ELb0EEENS1_36VarlenDynamicPersistentTileSchedulerILi128ELi80ELi128ELi128ELb1ELb1ELb0ELb1ELb1ELb1EEEEEEEEEvNT_6ParamsE) ;  /* 0xfffebc1002007950 */ /* 0x004fea0003c3ffff */
        .weak           $__internal_45_$__cuda_sm70_shflsync_idx_p
        .type           $__internal_45_$__cuda_sm70_shflsync_idx_p,@function
        .size           $__internal_45_$__cuda_sm70_shflsync_idx_p,($__internal_46_$__cuda_sm70_shflsync_up_p - $__internal_45_$__cuda_sm70_shflsync_idx_p)
$__internal_45_$__cuda_sm70_shflsync_idx_p:
[----:B------:R-:W-:-:S04]  /*143f0*/  MOV R16, 0xffffffff ;  /* 0xffffffff00107802 */ /* 0x000fc80000000f00 */
[----:B------:R-:W-:Y:S04]  /*14400*/  WARPSYNC R16 ;  /* 0x0000001000007348 */ /* 0x000fe80003800000 */
[----:B------:R1:W2:Y:S02]  /*14410*/  SHFL.IDX PT, R5, R9, R5, R3 ;  /* 0x0000000509057389 */ /* 0x0002a400000e0003 */
[----:B-1----:R-:W-:-:S04]  /*14420*/  MOV R3, 0x0 ;  /* 0x0000000000037802 */ /* 0x002fc80000000f00 */
[----:B--2---:R-:W-:Y:S05]  /*14430*/  RET.REL.NODEC R2 `(_ZN7cutlass13device_kernelIN5flash19enable_sm80_to_sm89INS1_16FlashAttnFwdSm80INS1_25CollectiveMainloopFwdSm80ILi4ELi1ELb0EN4cute5tupleIJNS5_1CILi128EEENS7_ILi80EEENS7_ILi64EEEEEELi64ENS_6half_tEfNS_4arch4Sm80ELb1ELb0ELb0ELb1ELb0ELb0ELb1ELb1EEENS1_21CollectiveEpilogueFwdINS6_IJS8_SA_S9_EEENS6_IJNS7_ILi1EEESI_SI_EEESC_SE_Li128ELb1ELb1ELb1ELb0EEENS1_36VarlenDynamicPersistentTileSchedulerILi128ELi80ELi128ELi128ELb1ELb1ELb0ELb1ELb1ELb1EEEEEEEEEvNT_6ParamsE) ;  /* 0xfffebbc002007950 */ /* 0x004fea0003c3ffff */
        .weak           $__internal_46_$__cuda_sm70_shflsync_up_p
        .type           $__internal_46_$__cuda_sm70_shflsync_up_p,@function
        .size           $__internal_46_$__cuda_sm70_shflsync_up_p,($__internal_47_$__cuda_sm70_votesync_ballot - $__internal_46_$__cuda_sm70_shflsync_up_p)
$__internal_46_$__cuda_sm70_shflsync_up_p:
[----:B------:R-:W-:Y:S02]  /*14440*/  IMAD.MOV.U32 R4, RZ, RZ, RZ ;  /* 0x000000ffff047224 */ /* 0x000fe400078e00ff */
[----:B------:R-:W-:-:S04]  /*14450*/  IMAD.MOV.U32 R9, RZ, RZ, -0x1 ;  /* 0xffffffffff097424 */ /* 0x000fc800078e00ff */
[----:B------:R-:W-:Y:S04]  /*14460*/  WARPSYNC R9 ;  /* 0x0000000900007348 */ /* 0x000fe80003800000 */
[----:B------:R1:W2:Y:S02]  /*14470*/  SHFL.UP PT, R4, R0, R2, R4 ;  /* 0x0400000200047389 */ /* 0x0002a400000e0004 */
[----:B-1----:R-:W-:Y:S02]  /*14480*/  MOV R2, R3 ;  /* 0x0000000300027202 */ /* 0x002fe40000000f00 */
[----:B------:R-:W-:-:S04]  /*14490*/  MOV R3, 0x0 ;  /* 0x0000000000037802 */ /* 0x000fc80000000f00 */
[----:B--2---:R-:W-:Y:S05]  /*144a0*/  RET.REL.NODEC R2 `(_ZN7cutlass13device_kernelIN5flash19enable_sm80_to_sm89INS1_16FlashAttnFwdSm80INS1_25CollectiveMainloopFwdSm80ILi4ELi1ELb0EN4cute5tupleIJNS5_1CILi128EEENS7_ILi80EEENS7_ILi64EEEEEELi64ENS_6half_tEfNS_4arch4Sm80ELb1ELb0ELb0ELb1ELb0ELb0ELb1ELb1EEENS1_21CollectiveEpilogueFwdINS6_IJS8_SA_S9_EEENS6_IJNS7_ILi1EEESI_SI_EEESC_SE_Li128ELb1ELb1ELb1ELb0EEENS1_36VarlenDynamicPersistentTileSchedulerILi128ELi80ELi128ELi128ELb1ELb1ELb0ELb1ELb1ELb1EEEEEEEEEvNT_6ParamsE) ;  /* 0xfffebb5002007950 */ /* 0x004fea0003c3ffff */
        .weak           $__internal_47_$__cuda_sm70_votesync_ballot
        .type           $__internal_47_$__cuda_sm70_votesync_ballot,@function
        .size           $__internal_47_$__cuda_sm70_votesync_ballot,(.L_x_3288 - $__internal_47_$__cuda_sm70_votesync_ballot)
$__internal_47_$__cuda_sm70_votesync_ballot:
[----:B------:R-:W-:Y:S01]  /*144b0*/  ISETP.NE.U32.AND P0, PT, R0, 0x1, PT ;  /* 0x000000010000780c */ /* 0x000fe20003f05070 */
[----:B------:R-:W-:-:S04]  /*144c0*/  IMAD.MOV.U32 R3, RZ, RZ, -0x1 ;  /* 0xffffffffff037424 */ /* 0x000fc800078e00ff */
[----:B------:R-:W-:Y:S08]  /*144d0*/  WARPSYNC R3 ;  /* 0x0000000300007348 */ /* 0x000ff00003800000 */
[----:B------:R-:W-:-:S04]  /*144e0*/  VOTE.ANY R0, PT, !P0 ;  /* 0x0000000000007806 */ /* 0x000fc800040e0100 */
[----:B------:R-:W-:Y:S01]  /*144f0*/  LOP3.LUT R0, R0, R3, RZ, 0xc0, !PT ;  /* 0x0000000300007212 */ /* 0x000fe200078ec0ff */
[----:B------:R-:W-:-:S04]  /*14500*/  IMAD.MOV.U32 R3, RZ, RZ, 0x0 ;  /* 0x00000000ff037424 */ /* 0x000fc800078e00ff */
[----:B------:R-:W-:Y:S05]  /*14510*/  RET.REL.NODEC R2 `(_ZN7cutlass13device_kernelIN5flash19enable_sm80_to_sm89INS1_16FlashAttnFwdSm80INS1_25CollectiveMainloopFwdSm80ILi4ELi1ELb0EN4cute5tupleIJNS5_1CILi128EEENS7_ILi80EEENS7_ILi64EEEEEELi64ENS_6half_tEfNS_4arch4Sm80ELb1ELb0ELb0ELb1ELb0ELb0ELb1ELb1EEENS1_21CollectiveEpilogueFwdINS6_IJS8_SA_S9_EEENS6_IJNS7_ILi1EEESI_SI_EEESC_SE_Li128ELb1ELb1ELb1ELb0EEENS1_36VarlenDynamicPersistentTileSchedulerILi128ELi80ELi128ELi128ELb1ELb1ELb0ELb1ELb1ELb1EEEEEEEEEvNT_6ParamsE) ;  /* 0xfffebae002007950 */ /* 0x000fea0003c3ffff */
.L_x_2971:
        /* <DEDUP_REMOVED lines=14> */
.L_x_3288:


//--------------------- .text._ZN7cutlass13device_kernelIN5flash19enable_sm80_to_sm89INS1_16FlashAttnFwdSm80INS1_25CollectiveMainloopFwdSm80ILi4ELi1ELb0EN4cute5tupleIJNS5_1CILi128EEENS7_ILi80EEENS7_ILi64EEEEEELi64ENS_6half_tEfNS_4arch4Sm80ELb1ELb0ELb0ELb1ELb0ELb1ELb1ELb1EEENS1_21CollectiveEpilogueFwdINS6_IJS8_SA_S9_EEENS6_IJNS7_ILi1EEESI_SI_EEESC_SE_Li128ELb1ELb1ELb1ELb0EEENS1_36VarlenDynamicPersistentTileSchedulerILi128ELi80ELi128ELi128ELb1ELb1ELb0ELb1ELb1ELb1EEEEEEEEEvNT_6ParamsE --------------------------
	.section	.text._ZN7cutlass13device_kernelIN5flash19enable_sm80_to_sm89INS1_16FlashAttnFwdSm80INS1_25CollectiveMainloopFwdSm80ILi4ELi1ELb0EN4cute5tupleIJNS5_1CILi128EEENS7_ILi80EEENS7_ILi64EEEEEELi64ENS_6half_tEfNS_4arch4Sm80ELb1ELb0ELb0ELb1ELb0ELb1ELb1ELb1EEENS1_21CollectiveEpilogueFwdINS6_IJS8_SA_S9_EEENS6_IJNS7_ILi1EEESI_SI_EEESC_SE_Li128ELb1ELb1ELb1ELb0EEENS1_36VarlenDynamicPersistentTileSchedulerILi128ELi80ELi128ELi128ELb1ELb1ELb0ELb1ELb1ELb1EEEEEEEEEvNT_6ParamsE,"ax",@progbits
	.sectioninfo	@"SHI_REGISTERS=255"
	.align	128
.text._ZN7cutlass13device_kernelIN5flash19enable_sm80_to_sm89INS1_16FlashAttnFwdSm80INS1_25CollectiveMainloopFwdSm80ILi4ELi1ELb0EN4cute5tupleIJNS5_1CILi128EEENS7_ILi80EEENS7_ILi64EEEEEELi64ENS_6half_tEfNS_4arch4Sm80ELb1ELb0ELb0ELb1ELb0ELb1ELb1ELb1EEENS1_21CollectiveEpilogueFwdINS6_IJS8_SA_S9_EEENS6_IJNS7_ILi1EEESI_SI_EEESC_SE_Li128ELb1ELb1ELb1ELb0EEENS1_36VarlenDynamicPersistentTileSchedulerILi128ELi80ELi128ELi128ELb1ELb1ELb0ELb1ELb1ELb1EEEEEEEEEvNT_6ParamsE:
        .type           _ZN7cutlass13device_kernelIN5flash19enable_sm80_to_sm89INS1_16FlashAttnFwdSm80INS1_25CollectiveMainloopFwdSm80ILi4ELi1ELb0EN4cute5tupleIJNS5_1CILi128EEENS7_ILi80EEENS7_ILi64EEEEEELi64ENS_6half_tEfNS_4arch4Sm80ELb1ELb0ELb0ELb1ELb0ELb1ELb1ELb1EEENS1_21CollectiveEpilogueFwdINS6_IJS8_SA_S9_EEENS6_IJNS7_ILi1EEESI_SI_EEESC_SE_Li128ELb1ELb1ELb1ELb0EEENS1_36VarlenDynamicPersistentTileSchedulerILi128ELi80ELi128ELi128ELb1ELb1ELb0ELb1ELb1ELb1EEEEEEEEEvNT_6ParamsE,@function
        .size           _ZN7cutlass13device_kernelIN5flash19enable_sm80_to_sm89INS1_16FlashAttnFwdSm80INS1_25CollectiveMainloopFwdSm80ILi4ELi1ELb0EN4cute5tupleIJNS5_1CILi128EEENS7_ILi80EEENS7_ILi64EEEEEELi64ENS_6half_tEfNS_4arch4Sm80ELb1ELb0ELb0ELb1ELb0ELb1ELb1ELb1EEENS1_21CollectiveEpilogueFwdINS6_IJS8_SA_S9_EEENS6_IJNS7_ILi1EEESI_SI_EEESC_SE_Li128ELb1ELb1ELb1ELb0EEENS1_36VarlenDynamicPersistentTileSchedulerILi128ELi80ELi128ELi128ELb1ELb1ELb0ELb1ELb1ELb1EEEEEEEEEvNT_6ParamsE,(.L_x_3293 - _ZN7cutlass13device_kernelIN5flash19enable_sm80_to_sm89INS1_16FlashAttnFwdSm80INS1_25CollectiveMainloopFwdSm80ILi4ELi1ELb0EN4cute5tupleIJNS5_1CILi128EEENS7_ILi80EEENS7_ILi64EEEEEELi64ENS_6half_tEfNS_4arch4Sm80ELb1ELb0ELb0ELb1ELb0ELb1ELb1ELb1EEENS1_21CollectiveEpilogueFwdINS6_IJS8_SA_S9_EEENS6_IJNS7_ILi1EEESI_SI_EEESC_SE_Li128ELb1ELb1ELb1ELb0EEENS1_36VarlenDynamicPersistentTileSchedulerILi128ELi80ELi128ELi128ELb1ELb1ELb0ELb1ELb1ELb1EEEEEEEEEvNT_6ParamsE)
        .other          _ZN7cutlass13device_kernelIN5flash19enable_sm80_to_sm89INS1_16FlashAttnFwdSm80INS1_25CollectiveMainloopFwdSm80ILi4ELi1ELb0EN4cute5tupleIJNS5_1CILi128EEENS7_ILi80EEENS7_ILi64EEEEEELi64ENS_6half_tEfNS_4arch4Sm80ELb1ELb0ELb0ELb1ELb0ELb1ELb1ELb1EEENS1_21CollectiveEpilogueFwdINS6_IJS8_SA_S9_EEENS6_IJNS7_ILi1EEESI_SI_EEESC_SE_Li128ELb1ELb1ELb1ELb0EEENS1_36VarlenDynamicPersistentTileSchedulerILi128ELi80ELi128ELi128ELb1ELb1ELb0ELb1ELb1ELb1EEEEEEEEEvNT_6ParamsE,@"STO_CUDA_ENTRY STV_DEFAULT"
_ZN7cutlass13device_kernelIN5flash19enable_sm80_to_sm89INS1_16FlashAttnFwdSm80INS1_25CollectiveMainloopFwdSm80ILi4ELi1ELb0EN4cute5tupleIJNS5_1CILi128EEENS7_ILi80EEENS7_ILi64EEEEEELi64ENS_6half_tEfNS_4arch4Sm80ELb1ELb0ELb0ELb1ELb0ELb1ELb1ELb1EEENS1_21CollectiveEpilogueFwdINS6_IJS8_SA_S9_EEENS6_IJNS7_ILi1EEESI_SI_EEESC_SE_Li128ELb1ELb1ELb1ELb0EEENS1_36VarlenDynamicPersistentTileSchedulerILi128ELi80ELi128ELi128ELb1ELb1ELb0ELb1ELb1ELb1EEEEEEEEEvNT_6ParamsE:
        /* <DEDUP_REMOVED lines=54> */
.L_x_2977:
        /* <DEDUP_REMOVED lines=16> */
.L_x_3171:
        /* <DEDUP_REMOVED lines=16> */
.L_x_3172:
[----:B--2---:R-:W-:-:S05]  /*0560*/  IMAD R0, R0, c[0x0][0x538], RZ ;  /* 0x00014e0000007a24 */ /* 0x004fca00078e02ff */
[----:B------:R-:W-:-:S04]  /*0570*/  IADD3 R6, R0, R6, RZ ;  /* 0x0000000600067210 */ /* 0x000fc80007ffe0ff */
[----:B------:R-:W-:-:S13]  /*0580*/  ISETP.GT.AND P0, PT, R6, UR4, PT ;  /* 0x0000000406007c0c */ /* 0x000fda000bf04270 */
[----:B-1----:R-:W-:Y:S05]  /*0590*/  @!P0 BRA `(.L_x_2977) ;  /* 0xfffffdc000008947 */ /* 0x002fea000383ffff */
.L_x_2973:
[----:B------:R-:W-:-:S05]  /*05a0*/  IADD3 R12, -R0, R6, RZ ;  /* 0x00000006000c7210 */ /* 0x000fca0007ffe1ff */
[----:B------:R-:W-:-:S05]  /*05b0*/  IMAD R0, R4, c[0x0][0x538], R12 ;  /* 0x00014e0004007a24 */ /* 0x000fca00078e020c */
[----:B------:R-:W-:Y:S01]  /*05c0*/  ISETP.GT.AND P0, PT, R0, UR4, PT ;  /* 0x0000000400007c0c */ /* 0x000fe2000bf04270 */
[----:B------:R-:W-:-:S12]  /*05d0*/  BRA.DIV ~URZ, `(.L_x_2978) ;  /* 0x0001c0e27f007947 */ /* 0x000fd8000b800000 */
[----:B------:R-:W-:-:S04]  /*05e0*/  VOTE.ANY R6, PT, !P0 ;  /* 0x0000000000067806 */ /* 0x000fc800040e0100 */
.L_x_3173:
[----:B------:R-:W1:Y:S02]  /*05f0*/  POPC R0, R6 ;  /* 0x0000000600007309 */ /* 0x000e640000000000 */
[----:B-1----:R-:W-:-:S05]  /*0600*/  IADD3 R2, R0, R7, RZ ;  /* 0x0000000700027210 */ /* 0x002fca0007ffe0ff */
[----:B------:R1:W-:Y:S01]  /*0610*/  STL [R1+0x4c], R2 ;  /* 0x00004c0201007387 */ /* 0x0003e20000100800 */
[----:B------:R-:W-:Y:S05]  /*0620*/  BRA.DIV ~URZ, `(.L_x_2979) ;  /* 0x0001c0e27f007947 */ /* 0x000fea000b800000 */
[----:B------:R2:W3:Y:S01]  /*0630*/  SHFL.IDX PT, R13, R9, R0, 0x1f ;  /* 0x00001f00090d7589 */ /* 0x0004e200000e0000 */
[----:B------:R-:W-:-:S03]  /*0640*/  MOV R5, RZ ;  /* 0x000000ff00057202 */ /* 0x000fc60000000f00 */
[----:B------:R2:W4:Y:S04]  /*0650*/  SHFL.IDX PT, R9, R8, R0, 0x1f ;  /* 0x00001f0008097589 */ /* 0x00052800000e0000 */
.L_x_3174:
[----:B------:R-:W-:Y:S01]  /*0660*/  ISETP.NE.AND P0, PT, R6, RZ, PT ;  /* 0x000000ff0600720c */ /* 0x000fe20003f05270 */
[----:B------:R-:W-:-:S12]  /*0670*/  BSSY B0, `(.L_x_2980) ;  /* 0x0000005000007945 */ /* 0x000fd80003800000 */
[----:B------:R-:W-:Y:S05]  /*0680*/  @!P0 BRA `(.L_x_2981) ;  /* 0x0000003000008947 */ /* 0x000fea0003800000 */
[----:B------:R-:W-:Y:S01]  /*0690*/  IADD3 R10, R0, -0x1, RZ ;  /* 0xffffffff000a7810 */ /* 0x000fe20007ffe0ff */
[----:B------:R-:W-:Y:S05]  /*06a0*/  BRA.DIV ~URZ, `(.L_x_2982) ;  /* 0x0001c1427f007947 */ /* 0x000fea000b800000 */
[----:B------:R1:W2:Y:S02]  /*06b0*/  SHFL.IDX PT, R5, R4, R10, 0x1f ;  /* 0x00001f0a04057589 */ /* 0x0002a400000e0000 */
.L_x_2981:
[----:B------:R-:W-:Y:S05]  /*06c0*/  BSYNC B0 ;  /* 0x0000000000007941 */ /* 0x000fea0003800000 */
.L_x_2980:
        /* <DEDUP_REMOVED lines=69> */
.L_x_2984:
        /* <DEDUP_REMOVED lines=70> */
.L_x_2985:
[----:B------:R-:W-:Y:S05]  /*0f80*/  BSYNC B0 ;  /* 0x0000000000007941 */ /* 0x000fea0003800000 */
.L_x_2983:
[----:B------:R-:W-:-:S04]  /*0f90*/  LOP3.LUT R0, RZ, R0, RZ, 0x33, !PT ;  /* 0x00000000ff007212 */ /* 0x000fc800078e33ff */
[----:B------:R-:W-:-:S05]  /*0fa0*/  IADD3 R0, R0, R13, RZ ;  /* 0x0000000d00007210 */ /* 0x000fca0007ffe0ff */
[----:B------:R2:W-:Y:S01]  /*0fb0*/  STL [R1+0x44], R0 ;  /* 0x0000440001007387 */ /* 0x0005e20000100800 */
[----:B------:R-:W-:Y:S05]  /*0fc0*/  BRA `(.L_x_2986) ;  /* 0x0000006000007947 */ /* 0x000fea0003800000 */
.L_x_2974:
[----:B------:R-:W-:Y:S01]  /*0fd0*/  MOV R0, UR4 ;  /* 0x0000000400007c02 */ /* 0x000fe20008000f00 */
[----:B------:R-:W-:Y:S04]  /*0fe0*/  STL [R1+0x44], RZ ;  /* 0x000044ff01007387 */ /* 0x000fe80000100800 */
[----:B------:R-:W-:Y:S04]  /*0ff0*/  STL [R1+0x48], RZ ;  /* 0x000048ff01007387 */ /* 0x000fe80000100800 */
[----:B------:R1:W-:Y:S02]  /*1000*/  STL [R1+0x40], R0 ;  /* 0x0000400001007387 */ /* 0x0003e40000100800 */
[----:B-1----:R-:W-:-:S05]  /*1010*/  MOV R0, c[0x0][0x53c] ;  /* 0x00014f0000007a02 */ /* 0x002fca0000000f00 */
[----:B------:R1:W-:Y:S02]  /*1020*/  STL [R1+0x4c], R0 ;  /* 0x00004c0001007387 */ /* 0x0003e40000100800 */
.L_x_2986:
        /* <DEDUP_REMOVED lines=8> */
.L_x_2972:
[----:B-12---:R-:W2:Y:S02]  /*10b0*/  LDL R0, [R1+0x4c] ;  /* 0x00004c0001007983 */ /* 0x006ea40000100800 */
[----:B--2---:R-:W-:-:S13]  /*10c0*/  ISETP.GE.AND P0, PT, R0, c[0x0][0x53c], PT ;  /* 0x00014f0000007a0c */ /* 0x004fda0003f06270 */
[----:B------:R-:W-:Y:S05]  /*10d0*/  @P0 EXIT ;  /* 0x000000000000094d */ /* 0x000fea0003800000 */
[----:B------:R-:W1:Y:S02]  /*10e0*/  S2R R16, SR_TID.X ;  /* 0x0000000000107919 */ /* 0x000e640000002100 */
[----:B-1----:R-:W-:-:S04]  /*10f0*/  SHF.R.S32.HI R15, RZ, 0x1f, R16 ;  /* 0x0000001fff0f7819 */ /* 0x002fc80000011410 */
[CC--:B------:R-:W-:Y:S02]  /*1100*/  LEA.HI R14, R15.reuse, R16.reuse, RZ, 0x3 ;  /* 0x000000100f0e7211 */ /* 0x0c0fe400078f18ff */
[CC--:B------:R-:W-:Y:S02]  /*1110*/  LEA.HI R0, R15.reuse, R16.reuse, RZ, 0x2 ;  /* 0x000000100f007211 */ /* 0x0c0fe400078f10ff */
[----:B---3--:R-:W-:Y:S02]  /*1120*/  LEA.HI R7, R15, R16, RZ, 0x4 ;  /* 0x000000100f077211 */ /* 0x008fe400078f20ff */
[----:B------:R-:W-:Y:S02]  /*1130*/  SHF.R.S32.HI R3, RZ, 0x3, R14 ;  /* 0x00000003ff037819 */ /* 0x000fe4000001140e */
[----:B------:R-:W-:Y:S02]  /*1140*/  LOP3.LUT R4, R14, 0xfffffff8, RZ, 0xc0, !PT ;  /* 0xfffffff80e047812 */ /* 0x000fe400078ec0ff */
[----:B------:R-:W-:Y:S01]  /*1150*/  LOP3.LUT R2, R0, 0xfffffffc, RZ, 0xc0, !PT ;  /* 0xfffffffc00027812 */ /* 0x000fe200078ec0ff */
[----:B------:R-:W-:Y:S01]  /*1160*/  IMAD.SHL.U32 R3, R3, 0x40, RZ ;  /* 0x0000004003037824 */ /* 0x000fe200078e00ff */
[----:B------:R-:W-:Y:S01]  /*1170*/  SHF.R.S32.HI R8, RZ, 0x4, R7 ;  /* 0x00000004ff087819 */ /* 0x000fe20000011407 */
[----:B------:R-:W-:-:S02]  /*1180*/  IMAD.IADD R0, R16, 0x1, -R4 ;  /* 0x0000000110007824 */ /* 0x000fc400078e0a04 */
[----:B------:R-:W-:Y:S01]  /*1190*/  IMAD.IADD R2, R16, 0x1, -R2 ;  /* 0x0000000110027824 */ /* 0x000fe200078e0a02 */
[----:B------:R-:W-:Y:S01]  /*11a0*/  LEA.HI R5, R7, R8, RZ, 0x1 ;  /* 0x0000000807057211 */ /* 0x000fe200078f08ff */
[----:B------:R-:W-:Y:S01]  /*11b0*/  IMAD.SHL.U32 R6, R0, 0x8, RZ ;  /* 0x0000000800067824 */ /* 0x000fe200078e00ff */
[----:B------:R-:W-:Y:S02]  /*11c0*/  LOP3.LUT R3, R3, 0x1c0, RZ, 0xc0, !PT ;  /* 0x000001c003037812 */ /* 0x000fe400078ec0ff */
[----:B------:R-:W-:Y:S02]  /*11d0*/  LEA.HI R11, R2, R2, RZ, 0x1 ;  /* 0x00000002020b7211 */ /* 0x000fe400078f08ff */
[----:B------:R-:W-:Y:S02]  /*11e0*/  LOP3.LUT R5, R5, 0xfffffffe, RZ, 0xc0, !PT ;  /* 0xfffffffe05057812 */ /* 0x000fe400078ec0ff */
[----:B------:R-:W-:Y:S02]  /*11f0*/  LOP3.LUT R6, R3, 0x38, R6, 0xf8, !PT ;  /* 0x0000003803067812 */ /* 0x000fe400078ef806 */
[----:B------:R-:W-:Y:S01]  /*1200*/  SHF.R.U32.HI R4, RZ, 0x3, R3 ;  /* 0x00000003ff047819 */ /* 0x000fe20000011603 */
[----:B------:R-:W-:Y:S01]  /*1210*/  IMAD.IADD R12, R8, 0x1, -R5 ;  /* 0x00000001080c7824 */ /* 0x000fe200078e0a05 */
[----:B------:R-:W-:-:S02]  /*1220*/  LOP3.LUT R3, R11, 0x1ffffffe, RZ, 0xc0, !PT ;  /* 0x1ffffffe0b037812 */ /* 0x000fc400078ec0ff */
        /* <DEDUP_REMOVED lines=15> */
[----:B------:R-:W-:Y:S02]  /*1320*/  LOP3.LUT R2, R0, 0x1c0, RZ, 0xc0, !PT ;  /* 0x000001c000027812 */ /* 0x000fe400078ec0ff */
[----:B------:R-:W-:-:S02]  /*1330*/  LEA.HI R10, R10, R4, RZ, 0x3 ;  /* 0x000000040a0a7211 */ /* 0x000fc400078f18ff */
[----:B------:R-:W-:Y:S02]  /*1340*/  LOP3.LUT R3, R3, 0xffffffc, RZ, 0xc0, !PT ;  /* 0x0ffffffc03037812 */ /* 0x000fe400078ec0ff */
[----:B------:R-:W-:Y:S02]  /*1350*/  LEA.HI R0, R6, R5, RZ, 0x2 ;  /* 0x0000000506007211 */ /* 0x000fe400078f10ff */
[----:B------:R-:W-:Y:S01]  /*1360*/  LOP3.LUT R8, R2, 0x8, R14, 0xf8, !PT ;  /* 0x0000000802087812 */ /* 0x000fe200078ef80e */
[----:B------:R-:W-:Y:S01]  /*1370*/  IMAD.IADD R3, R9, 0x1, -R3 ;  /* 0x0000000109037824 */ /* 0x000fe200078e0a03 */
[----:B------:R-:W-:Y:S02]  /*1380*/  LOP3.LUT R7, R10, 0xfffffff8, RZ, 0xc0, !PT ;  /* 0xfffffff80a077812 */ /* 0x000fe400078ec0ff */
[----:B------:R-:W-:Y:S02]  /*1390*/  SHF.R.U32.HI R6, RZ, 0x3, R2 ;  /* 0x00000003ff067819 */ /* 0x000fe40000011602 */
[----:B------:R-:W-:Y:S01]  /*13a0*/  SHF.R.S32.HI R2, RZ, 0x2, R0 ;  /* 0x00000002ff027819 */ /* 0x000fe20000011400 */
[----:B------:R-:W-:Y:S01]  /*13b0*/  IMAD.IADD R4, R4, 0x1, -R7 ;  /* 0x0000000104047824 */ /* 0x000fe200078e0a07 */
[----:B------:R-:W-:-:S02]  /*13c0*/  LOP3.LUT R0, R0, 0x7ffffffc, RZ, 0xc0, !PT ;  /* 0x7ffffffc00007812 */ /* 0x000fc400078ec0ff */
        /* <DEDUP_REMOVED lines=9> */
[----:B------:R-:W-:Y:S02]  /*1460*/  IMAD.SHL.U32 R5, R3, 0x8, RZ ;  /* 0x0000000803057824 */ /* 0x000fe400078e00ff */
        /* <DEDUP_REMOVED lines=8> */
[----:B------:R-:W-:-:S02]  /*14f0*/  IMAD R0, R12, 0x200, R8 ;  /* 0x000002000c007824 */ /* 0x000fc400078e0208 */
[----:B------:R-:W-:Y:S01]  /*1500*/  IMAD.SHL.U32 R224, R224, 0x2, RZ ;  /* 0x00000002e0e07824 */ /* 0x000fe200078e00ff */
[----:B------:R-:W-:Y:S02]  /*1510*/  LOP3.LUT R2, R3, R2, RZ, 0x3c, !PT ;  /* 0x0000000203027212 */ /* 0x000fe400078e3cff */
[----:B------:R-:W-:Y:S01]  /*1520*/  LOP3.LUT R3, R5, 0xfffffe00, RZ, 0xc0, !PT ;  /* 0xfffffe0005037812 */ /* 0x000fe200078ec0ff */
[----:B------:R-:W-:Y:S01]  /*1530*/  IMAD.IADD R5, R7, 0x1, R6 ;  /* 0x0000000107057824 */ /* 0x000fe200078e0206 */
[----:B------:R-:W-:Y:S01]  /*1540*/  LEA R115, R0, 0x2900, 0x1 ;  /* 0x0000290000737811 */ /* 0x000fe200078e08ff */
[----:B------:R-:W-:Y:S01]  /*1550*/  IMAD.MOV.U32 R6, RZ, RZ, 0x40 ;  /* 0x00000040ff067424 */ /* 0x000fe200078e00ff */
[----:B------:R-:W-:Y:S02]  /*1560*/  IADD3 R4, R2, R3, R4 ;  /* 0x0000000302047210 */ /* 0x000fe40007ffe004 */
[----:B------:R1:W-:Y:S01]  /*1570*/  STL [R1+0x5c], R5 ;  /* 0x00005c0501007387 */ /* 0x0003e20000100800 */
[----:B------:R-:W-:-:S02]  /*1580*/  IADD3 R218, R115, 0x20, RZ ;  /* 0x0000002073da7810 */ /* 0x000fc40007ffe0ff */
[----:B------:R-:W-:Y:S02]  /*1590*/  LEA R214, R4, 0x5100, 0x1 ;  /* 0x0000510004d67811 */ /* 0x000fe400078e08ff */
[----:B------:R-:W-:Y:S02]  /*15a0*/  SEL R0, R6, 0xffffffc0, !P0 ;  /* 0xffffffc006007807 */ /* 0x000fe40004000000 */
[----:B------:R-:W-:-:S03]  /*15b0*/  @P1 IADD3 R218, R115, -0x20, RZ ;  /* 0xffffffe073da1810 */ /* 0x000fc60007ffe0ff */
[----:B------:R-:W-:Y:S01]  /*15c0*/  IMAD.IADD R213, R115, 0x1, R0 ;  /* 0x0000000173d57824 */ /* 0x000fe200078e0200 */
[----:B------:R-:W-:Y:S01]  /*15d0*/  IADD3 R222, R218, 0x800, RZ ;  /* 0x00000800dade7810 */ /* 0x000fe20007ffe0ff */
        /* <DEDUP_REMOVED lines=17> */
.L_x_3170:
        /* <DEDUP_REMOVED lines=14> */
[----:B------:R-:W-:-:S02]  /*17d0*/  IMAD.MOV.U32 R161, RZ, RZ, RZ ;  /* 0x000000ffffa17224 */ /* 0x000fc400078e00ff */
[----:B------:R-:W-:Y:S01]  /*17e0*/  IMAD.MOV.U32 R13, RZ, RZ, RZ ;  /* 0x000000ffff0d7224 */ /* 0x000fe200078e00ff */
[----:B--2---:R-:W-:Y:S01]  /*17f0*/  SHF.R.S32.HI R140, RZ, 0x1f, R37 ;  /* 0x0000001fff8c7819 */ /* 0x004fe20000011425 */
[----:B------:R1:W-:Y:S01]  /*1800*/  STL [R1+0x50], R37 ;  /* 0x0000502501007387 */ /* 0x0003e20000100800 */
[C---:B------:R-:W-:Y:S02]  /*1810*/  @P4 LEA R2, P0, R37.reuse, c[0x0][0x360], 0x2 ;  /* 0x0000d80025024a11 */ /* 0x040fe400078010ff */
        /* <DEDUP_REMOVED lines=29> */
.L_x_2987:
[----:B------:R-:W-:-:S04]  /*19f0*/  ISETP.NE.U32.AND P0, PT, RZ, c[0x0][0x368], PT ;  /* 0x0000da00ff007a0c */ /* 0x000fc80003f05070 */
[----:B------:R-:W-:-:S13]  /*1a00*/  ISETP.NE.AND.EX P0, PT, RZ, c[0x0][0x36c], PT, P0 ;  /* 0x0000db00ff007a0c */ /* 0x000fda0003f05300 */
[----:B------:R-:W-:Y:S05]  /*1a10*/  @!P0 BRA `(.L_x_2988) ;  /* 0x0000004000008947 */ /* 0x000fea0003800000 */
[----:B-1----:R-:W-:-:S04]  /*1a20*/  LEA R4, P0, R37, c[0x0][0x368], 0x2 ;  /* 0x0000da0025047a11 */ /* 0x002fc800078010ff */
[----:B------:R-:W-:-:S05]  /*1a30*/  LEA.HI.X R5, R37, c[0x0][0x36c], R140, 0x2, P0 ;  /* 0x0000db0025057a11 */ /* 0x000fca00000f148c */
[----:B------:R1:W5:Y:S01]  /*1a40*/  LDG.E R12, [R4.64] ;  /* 0x00000008040c7981 */ /* 0x000362000c1e1900 */
[----:B------:R-:W-:Y:S05]  /*1a50*/  BRA `(.L_x_2989) ;  /* 0x0000005000007947 */ /* 0x000fea0003800000 */
.L_x_2988:
[----:B------:R-:W-:Y:S01]  /*1a60*/  MOV R12, c[0x0][0x1d0] ;  /* 0x00007400000c7a02 */ /* 0x000fe20000000f00 */
[----:B------:R-:W-:Y:S05]  /*1a70*/  @!P6 BRA `(.L_x_2989) ;  /* 0x000000300000e947 */ /* 0x000fea0003800000 */
[----:B------:R-:W2:Y:S04]  /*1a80*/  LDG.E R6, [R4.64] ;  /* 0x0000000804067981 */ /* 0x000ea8000c1e1900 */
[----:B-1----:R-:W2:Y:S02]  /*1a90*/  LDG.E R0, [R4.64+0x4] ;  /* 0x0000040804007981 */ /* 0x002ea4000c1e1900 */
[----:B--2---:R-:W-:Y:S02]  /*1aa0*/  IADD3 R12, -R6, R0, RZ ;  /* 0x00000000060c7210 */ /* 0x004fe40007ffe1ff */
.L_x_2989:
        /* <DEDUP_REMOVED lines=75> */
.L_x_2991:
[----:B------:R-:W-:Y:S05]  /*1f60*/  BSYNC B0 ;  /* 0x0000000000007941 */ /* 0x000fea0003800000 */
.L_x_2990:
        /* <DEDUP_REMOVED lines=54> */
[--C-:B------:R-:W-:Y:S02]  /*22d0*/  LOP3.LUT R2, R152, 0x18, R32.reuse, 0xf8, !PT ;  /* 0x0000001898027812 */ /* 0x100fe400078ef820 */
        /* <DEDUP_REMOVED lines=62> */
[C---:B------:R-:W-:Y:S01]  /*26c0*/  @P0 LEA R6, P2, R2.reuse, c[0x0][0x220], 0x1 ;  /* 0x0000880002060a11 */ /* 0x040fe200078408ff */
        /* <DEDUP_REMOVED lines=18> */
[----:B------:R-:W-:Y:S02]  /*27f0*/  SHF.L.U64.HI R158, R156, R172, c[0x0][0x294] ;  /* 0x0000a5009c9e7619 */ /* 0x000fe400000102ac */
        /* <DEDUP_REMOVED lines=160> */
.L_x_3027:
        /* <DEDUP_REMOVED lines=63> */
.L_x_2997:
[----:B------:R-:W-:Y:S05]  /*35f0*/  BSYNC B0 ;  /* 0x0000000000007941 */ /* 0x000fea0003800000 */
.L_x_2996:
        /* <DEDUP_REMOVED lines=39> */
.L_x_2999:
[----:B------:R-:W-:Y:S05]  /*3870*/  BSYNC B0 ;  /* 0x0000000000007941 */ /* 0x000fea0003800000 */
.L_x_2998:
        /* <DEDUP_REMOVED lines=37> */
.L_x_3001:
[----:B------:R-:W-:Y:S05]  /*3ad0*/  BSYNC B0 ;  /* 0x0000000000007941 */ /* 0x000fea0003800000 */
.L_x_3000:
        /* <DEDUP_REMOVED lines=68> */
.L_x_3005:
[----:B------:R-:W-:Y:S05]  /*3f20*/  BSYNC B0 ;  /* 0x0000000000007941 */ /* 0x000fea0003800000 */
.L_x_3004:
        /* <DEDUP_REMOVED lines=55> */
.L_x_3003:
[----:B------:R-:W-:Y:S05]  /*42a0*/  BSYNC B1 ;  /* 0x0000000000017941 */ /* 0x000fea0003800000 */
.L_x_3002:
        /* <DEDUP_REMOVED lines=56> */
.L_x_3009:
[----:B------:R-:W-:Y:S05]  /*4630*/  BSYNC B0 ;  /* 0x0000000000007941 */ /* 0x000fea0003800000 */
.L_x_3008:
        /* <DEDUP_REMOVED lines=55> */
.L_x_3007:
[----:B------:R-:W-:Y:S05]  /*49b0*/  BSYNC B1 ;  /* 0x0000000000017941 */ /* 0x000fea0003800000 */
.L_x_3006:
        /* <DEDUP_REMOVED lines=55> */
.L_x_3012:
[----:B------:R-:W-:Y:S05]  /*4d30*/  BSYNC B0 ;  /* 0x0000000000007941 */ /* 0x000fea0003800000 */
.L_x_3011:
        /* <DEDUP_REMOVED lines=56> */
.L_x_2995:
        /* <DEDUP_REMOVED lines=196> */
.L_x_3014:
[----:B------:R-:W-:Y:S05]  /*5d00*/  BSYNC B0 ;  /* 0x0000000000007941 */ /* 0x000fea0003800000 */
.L_x_3013:
        /* <DEDUP_REMOVED lines=115> */
.L_x_3016:
[----:B------:R-:W-:Y:S05]  /*6440*/  BSYNC B0 ;  /* 0x0000000000007941 */ /* 0x000fea0003800000 */
.L_x_3015:
        /* <DEDUP_REMOVED lines=116> */
.L_x_2994:
        /* <DEDUP_REMOVED lines=11> */
.L_x_3018:
[----:B------:R-:W-:Y:S05]  /*6c40*/  BSYNC B0 ;  /* 0x0000000000007941 */ /* 0x000fea0003800000 */
.L_x_3017:
        /* <DEDUP_REMOVED lines=8> */
.L_x_3020:
[----:B------:R-:W-:Y:S05]  /*6cd0*/  BSYNC B0 ;  /* 0x0000000000007941 */ /* 0x000fea0003800000 */
.L_x_3019:
[----:B------:R-:W-:Y:S11]  /*6ce0*/  ISETP.GE.AND P0, PT, R143, R2, PT ;  /* 0x000000028f00720c */ /* 0x000ff60003f06270 */
[----:B------:R-:W-:Y:S02]  /*6cf0*/  @!UPT UIADD3 URZ, URZ, URZ, URZ ;  /* 0x0000003f3f3ff290 */ /* 0x000fe4000fffe03f */
[----:B------:R-:W-:-:S05]  /*6d00*/  @P0 BRA `(.L_x_3010) ;  /* 0x0000004000000947 */ /* 0x000fca0003800000 */
[----:B-1----:R-:W1:Y:S04]  /*6d10*/  @!P6 LDS.128 R8, [R81+0x4800] ;  /* 0x004800005108e984 */ /* 0x002e680000000c00 */
[----:B------:R-:W2:Y:S04]  /*6d20*/  @!P1 LDS.128 R4, [R82+0x4800] ;  /* 0x0048000052049984 */ /* 0x000ea80000000c00 */
[----:B-1----:R1:W-:Y:S04]  /*6d30*/  @!P6 STG.E.128 [R64.64], R8 ;  /* 0x000000084000e986 */ /* 0x0023e8000c101d08 */
[----:B--2---:R1:W-:Y:S02]  /*6d40*/  @!P1 STG.E.128 [R64.64+0x40], R4 ;  /* 0x0000400440009986 */ /* 0x0043e4000c101d08 */
.L_x_3010:
[----:B------:R-:W-:Y:S05]  /*6d50*/  BSYNC B2 ;  /* 0x0000000000027941 */ /* 0x000fea0003800000 */
.L_x_2993:
        /* <DEDUP_REMOVED lines=95> */
.L_x_3022:
[----:B-1----:R-:W-:Y:S05]  /*7350*/  BSYNC B0 ;  /* 0x0000000000007941 */ /* 0x002fea0003800000 */
.L_x_3021:
        /* <DEDUP_REMOVED lines=21> */
.L_x_3024:
[----:B------:R-:W-:Y:S05]  /*74b0*/  BSYNC B0 ;  /* 0x0000000000007941 */ /* 0x000fea0003800000 */
.L_x_3023:
        /* <DEDUP_REMOVED lines=21> */
.L_x_3026:
[----:B------:R-:W-:Y:S05]  /*7610*/  BSYNC B0 ;  /* 0x0000000000007941 */ /* 0x000fea0003800000 */
.L_x_3025:
        /* <DEDUP_REMOVED lines=10> */
[C---:B------:R-:W-:Y:S01]  /*76c0*/  @P0 LEA R8, P1, R2.reuse, c[0x0][0x220], 0x1 ;  /* 0x0000880002080a11 */ /* 0x040fe200078208ff */
        /* <DEDUP_REMOVED lines=22> */
.L_x_2992:
        /* <DEDUP_REMOVED lines=48> */
.L_x_3029:
[----:B------:R-:W-:Y:S05]  /*7b30*/  BSYNC B0 ;  /* 0x0000000000007941 */ /* 0x000fea0003800000 */
.L_x_3028:
        /* <DEDUP_REMOVED lines=130> */
.L_x_3175:
[----:B------:R-:W-:Y:S05]  /*8360*/  BRA.DIV ~URZ, `(.L_x_3032) ;  /* 0x000145527f007947 */ /* 0x000fea000b800000 */
[----:B-1----:R1:W4:Y:S02]  /*8370*/  SHFL.IDX PT, R2, R6, RZ, 0x181f ;  /* 0x00181fff06027589 */ /* 0x00232400000e0000 */
.L_x_3176:
        /* <DEDUP_REMOVED lines=11> */
.L_x_3034:
[----:B------:R-:W-:Y:S05]  /*8430*/  BSYNC B0 ;  /* 0x0000000000007941 */ /* 0x000fea0003800000 */
.L_x_3033:
[----:B------:R-:W-:Y:S05]  /*8440*/  BRA.DIV ~URZ, `(.L_x_3035) ;  /* 0x000144e27f007947 */ /* 0x000fea000b800000 */
[----:B---3--:R3:W1:Y:S04]  /*8450*/  SHFL.IDX PT, R7, R5, 0x1, 0x181f ;  /* 0x00381f0005077f89 */ /* 0x00866800000e0000 */
[----:B--2-4-:R3:W2:Y:S02]  /*8460*/  SHFL.IDX PT, R2, R6, 0x1, 0x181f ;  /* 0x00381f0006027f89 */ /* 0x0146a400000e0000 */
.L_x_3177:
        /* <DEDUP_REMOVED lines=10> */
.L_x_3037:
[----:B------:R-:W-:Y:S05]  /*8510*/  BSYNC B0 ;  /* 0x0000000000007941 */ /* 0x000fea0003800000 */
.L_x_3036:
[----:B------:R-:W-:Y:S05]  /*8520*/  BRA.DIV ~URZ, `(.L_x_3038) ;  /* 0x000144d27f007947 */ /* 0x000fea000b800000 */
[----:B-1----:R1:W4:Y:S02]  /*8530*/  SHFL.IDX PT, R7, R5, 0x2, 0x181f ;  /* 0x00581f0005077f89 */ /* 0x00232400000e0000 */
.L_x_3178:
[----:B------:R-:W-:Y:S05]  /*8540*/  BRA.DIV ~URZ, `(.L_x_3039) ;  /* 0x000145227f007947 */ /* 0x000fea000b800000 */
[----:B--2---:R2:W1:Y:S02]  /*8550*/  SHFL.IDX PT, R2, R6, 0x2, 0x181f ;  /* 0x00581f0006027f89 */ /* 0x00446400000e0000 */
.L_x_3179:
        /* <DEDUP_REMOVED lines=10> */
.L_x_3041:
[----:B------:R-:W-:Y:S05]  /*8600*/  BSYNC B0 ;  /* 0x0000000000007941 */ /* 0x000fea0003800000 */
.L_x_3040:
[----:B------:R-:W-:Y:S05]  /*8610*/  BRA.DIV ~URZ, `(.L_x_3042) ;  /* 0x000144c27f007947 */ /* 0x000fea000b800000 */
[----:B----4-:R4:W2:Y:S04]  /*8620*/  SHFL.IDX PT, R7, R5, 0x3, 0x181f ;  /* 0x00781f0005077f89 */ /* 0x0108a800000e0000 */
[----:B-1----:R4:W1:Y:S02]  /*8630*/  SHFL.IDX PT, R2, R6, 0x3, 0x181f ;  /* 0x00781f0006027f89 */ /* 0x00286400000e0000 */
.L_x_3180:
        /* <DEDUP_REMOVED lines=10> */
.L_x_3044:
[----:B------:R-:W-:Y:S05]  /*86e0*/  BSYNC B0 ;  /* 0x0000000000007941 */ /* 0x000fea0003800000 */
.L_x_3043:
[----:B------:R-:W-:Y:S05]  /*86f0*/  BRA.DIV ~URZ, `(.L_x_3045) ;  /* 0x000144b27f007947 */ /* 0x000fea000b800000 */
[----:B--2---:R2:W3:Y:S02]  /*8700*/  SHFL.IDX PT, R7, R5, 0x4, 0x181f ;  /* 0x00981f0005077f89 */ /* 0x0044e400000e0000 */
.L_x_3181:
[----:B------:R-:W-:Y:S05]  /*8710*/  BRA.DIV ~URZ, `(.L_x_3046) ;  /* 0x000145027f007947 */ /* 0x000fea000b800000 */
[----:B-1----:R1:W2:Y:S02]  /*8720*/  SHFL.IDX PT, R2, R6, 0x4, 0x181f ;  /* 0x00981f0006027f89 */ /* 0x0022a400000e0000 */
.L_x_3182:
        /* <DEDUP_REMOVED lines=10> */
.L_x_3048:
[----:B------:R-:W-:Y:S05]  /*87d0*/  BSYNC B0 ;  /* 0x0000000000007941 */ /* 0x000fea0003800000 */
.L_x_3047:
[----:B------:R-:W-:Y:S05]  /*87e0*/  BRA.DIV ~URZ, `(.L_x_3049) ;  /* 0x000144a27f007947 */ /* 0x000fea000b800000 */
[----:B---3--:R3:W1:Y:S04]  /*87f0*/  SHFL.IDX PT, R7, R5, 0x5, 0x181f ;  /* 0x00b81f0005077f89 */ /* 0x00866800000e0000 */
[----:B--2---:R3:W2:Y:S02]  /*8800*/  SHFL.IDX PT, R2, R6, 0x5, 0x181f ;  /* 0x00b81f0006027f89 */ /* 0x0046a400000e0000 */
.L_x_3183:
        /* <DEDUP_REMOVED lines=10> */
.L_x_3051:
[----:B------:R-:W-:Y:S05]  /*88b0*/  BSYNC B0 ;  /* 0x0000000000007941 */ /* 0x000fea0003800000 */
.L_x_3050:
[----:B------:R-:W-:Y:S05]  /*88c0*/  BRA.DIV ~URZ, `(.L_x_3052) ;  /* 0x000144927f007947 */ /* 0x000fea000b800000 */
[----:B-1----:R1:W3:Y:S02]  /*88d0*/  SHFL.IDX PT, R7, R5, 0x6, 0x181f ;  /* 0x00d81f0005077f89 */ /* 0x0022e400000e0000 */
.L_x_3184:
[----:B------:R-:W-:Y:S05]  /*88e0*/  BRA.DIV ~URZ, `(.L_x_3053) ;  /* 0x000144e27f007947 */ /* 0x000fea000b800000 */
[----:B--2---:R2:W1:Y:S02]  /*88f0*/  SHFL.IDX PT, R2, R6, 0x6, 0x181f ;  /* 0x00d81f0006027f89 */ /* 0x00446400000e0000 */
.L_x_3185:
        /* <DEDUP_REMOVED lines=10> */
.L_x_3055:
[----:B------:R-:W-:Y:S05]  /*89a0*/  BSYNC B0 ;  /* 0x0000000000007941 */ /* 0x000fea0003800000 */
.L_x_3054:
[----:B------:R-:W-:Y:S05]  /*89b0*/  BRA.DIV ~URZ, `(.L_x_3056) ;  /* 0x000144827f007947 */ /* 0x000fea000b800000 */
[----:B-1-34-:R-:W1:Y:S04]  /*89c0*/  SHFL.IDX PT, R5, R5, 0x7, 0x181f ;  /* 0x00f81f0005057f89 */ /* 0x01ae6800000e0000 */
[----:B------:R3:W4:Y:S02]  /*89d0*/  SHFL.IDX PT, R3, R6, 0x7, 0x181f ;  /* 0x00f81f0006037f89 */ /* 0x00072400000e0000 */
.L_x_3186:
        /* <DEDUP_REMOVED lines=26> */
[----:B------:R-:W-:Y:S02]  /*8b80*/  IMAD.MOV.U32 R180, RZ, RZ, c[0x0][0x1e4] ;  /* 0x00007900ffb47624 */ /* 0x000fe400078e00ff */
[----:B------:R-:W-:Y:S01]  /*8b90*/  IMAD.WIDE.U32 R14, R179, 0x20, RZ ;  /* 0x00000020b30e7825 */ /* 0x000fe200078e00ff */
        /* <DEDUP_REMOVED lines=8> */
[----:B------:R-:W-:Y:S01]  /*8c20*/  IMAD R2, R3, 0x50, RZ ;  /* 0x0000005003027824 */ /* 0x000fe200078e02ff */
[----:B------:R-:W-:Y:S02]  /*8c30*/  ISETP.GE.AND P1, PT, R112, 0x21, PT ;  /* 0x000000217000780c */ /* 0x000fe40003f26270 */
[----:B------:R-:W-:Y:S01]  /*8c40*/  @P3 LEA R8, P0, R4, c[0x0][0x1c8], 0x1 ;  /* 0x0000720004083a11 */ /* 0x000fe200078008ff */
[----:B------:R-:W-:Y:S01]  /*8c50*/  IMAD.IADD R3, R5, 0x1, R2 ;  /* 0x0000000105037824 */ /* 0x000fe200078e0202 */
[----:B------:R-:W-:-:S04]  /*8c60*/  @P2 LEA R2, P4, R179, R4, 0x4 ;  /* 0x00000004b3022211 */ /* 0x000fc800078820ff */
[----:B------:R-:W-:Y:S02]  /*8c70*/  @P3 LEA.HI.X R9, R4, c[0x0][0x1cc], R3, 0x1, P0 ;  /* 0x0000730004093a11 */ /* 0x000fe400000f0c03 */
[----:B------:R-:W-:Y:S02]  /*8c80*/  ISETP.GE.AND P0, PT, R112, 0x31, PT ;  /* 0x000000317000780c */ /* 0x000fe40003f06270 */
[----:B------:R-:W-:Y:S01]  /*8c90*/  @P2 LEA.HI.X R6, R179, R3, R180, 0x4, P4 ;  /* 0x00000003b3062211 */ /* 0x000fe200020f24b4 */
        /* <DEDUP_REMOVED lines=27> */
.L_x_3058:
[----:B------:R-:W-:Y:S05]  /*8e50*/  BSYNC B0 ;  /* 0x0000000000007941 */ /* 0x000fea0003800000 */
.L_x_3057:
        /* <DEDUP_REMOVED lines=8> */
.L_x_3059:
        /* <DEDUP_REMOVED lines=68> */
.L_x_3063:
[----:B------:R-:W-:Y:S05]  /*9320*/  BSYNC B0 ;  /* 0x0000000000007941 */ /* 0x000fea0003800000 */
.L_x_3062:
        /* <DEDUP_REMOVED lines=49> */
.L_x_3065:
[----:B--2---:R-:W-:Y:S05]  /*9640*/  BSYNC B0 ;  /* 0x0000000000007941 */ /* 0x004fea0003800000 */
.L_x_3064:
        /* <DEDUP_REMOVED lines=51> */
.L_x_3067:
[----:B----4-:R-:W-:Y:S05]  /*9980*/  BSYNC B0 ;  /* 0x0000000000007941 */ /* 0x010fea0003800000 */
.L_x_3066:
        /* <DEDUP_REMOVED lines=49> */
.L_x_3069:
[----:B---34-:R-:W-:Y:S05]  /*9ca0*/  BSYNC B0 ;  /* 0x0000000000007941 */ /* 0x018fea0003800000 */
.L_x_3068:
        /* <DEDUP_REMOVED lines=67> */
.L_x_3073:
[----:B------:R-:W-:Y:S05]  /*a0e0*/  BSYNC B0 ;  /* 0x0000000000007941 */ /* 0x000fea0003800000 */
.L_x_3072:
        /* <DEDUP_REMOVED lines=44> */
.L_x_3071:
[----:B------:R-:W-:Y:S05]  /*a3b0*/  BSYNC B1 ;  /* 0x0000000000017941 */ /* 0x000fea0003800000 */
.L_x_3070:
        /* <DEDUP_REMOVED lines=48> */
.L_x_3077:
[----:B------:R-:W-:Y:S05]  /*a6c0*/  BSYNC B0 ;  /* 0x0000000000007941 */ /* 0x000fea0003800000 */
.L_x_3076:
        /* <DEDUP_REMOVED lines=44> */
.L_x_3075:
[----:B------:R-:W-:Y:S05]  /*a990*/  BSYNC B1 ;  /* 0x0000000000017941 */ /* 0x000fea0003800000 */
.L_x_3074:
        /* <DEDUP_REMOVED lines=48> */
.L_x_3081:
[----:B------:R-:W-:Y:S05]  /*aca0*/  BSYNC B0 ;  /* 0x0000000000007941 */ /* 0x000fea0003800000 */
.L_x_3080:
        /* <DEDUP_REMOVED lines=44> */
.L_x_3079:
[----:B------:R-:W-:Y:S05]  /*af70*/  BSYNC B1 ;  /* 0x0000000000017941 */ /* 0x000fea0003800000 */
.L_x_3078:
        /* <DEDUP_REMOVED lines=47> */
.L_x_3084:
[----:B------:R-:W-:Y:S05]  /*b270*/  BSYNC B0 ;  /* 0x0000000000007941 */ /* 0x000fea0003800000 */
.L_x_3083:
        /* <DEDUP_REMOVED lines=45> */
.L_x_3061:
        /* <DEDUP_REMOVED lines=75> */
.L_x_3086:
[----:B---3--:R-:W-:Y:S05]  /*ba00*/  BSYNC B0 ;  /* 0x0000000000007941 */ /* 0x008fea0003800000 */
.L_x_3085:
        /* <DEDUP_REMOVED lines=74> */
.L_x_3088:
[----:B---3--:R-:W-:Y:S05]  /*beb0*/  BSYNC B0 ;  /* 0x0000000000007941 */ /* 0x008fea0003800000 */
.L_x_3087:
        /* <DEDUP_REMOVED lines=114> */
.L_x_3090:
[----:B------:R-:W-:Y:S05]  /*c5e0*/  BSYNC B0 ;  /* 0x0000000000007941 */ /* 0x000fea0003800000 */
.L_x_3089:
        /* <DEDUP_REMOVED lines=95> */
.L_x_3092:
[----:B------:R-:W-:Y:S05]  /*cbe0*/  BSYNC B0 ;  /* 0x0000000000007941 */ /* 0x000fea0003800000 */
.L_x_3091:
        /* <DEDUP_REMOVED lines=95> */
.L_x_3094:
[----:B------:R-:W-:Y:S05]  /*d1e0*/  BSYNC B0 ;  /* 0x0000000000007941 */ /* 0x000fea0003800000 */
.L_x_3093:
        /* <DEDUP_REMOVED lines=101> */
.L_x_3082:
[----:B------:R-:W-:Y:S05]  /*d840*/  BSYNC B2 ;  /* 0x0000000000027941 */ /* 0x000fea0003800000 */
.L_x_3060:
[----:B------:R-:W4:Y:S01]  /*d850*/  LDL R74, [R1+0x30] ;  /* 0x00003000014a7983 */ /* 0x000f220000100800 */
[----:B------:R-:W-:-:S04]  /*d860*/  DEPBAR.LE SB0, 0x0 ;  /* 0x000080000000791a */ /* 0x000fc80000000000 */
[----:B--2---:R-:W2:Y:S01]  /*d870*/  LDL.64 R72, [R1+0x20] ;  /* 0x0000200001487983 */ /* 0x004ea20000100a00 */
[----:B------:R-:W-:Y:S01]  /*d880*/  IMAD R0, R114, c[0x0][0x208], RZ ;  /* 0x0000820072007a24 */ /* 0x000fe200078e02ff */
[----:B------:R-:W-:Y:S01]  /*d890*/  ULDC.64 UR4, c[0x0][0x208] ;  /* 0x0000820000047ab9 */ /* 0x000fe20000000a00 */
[C---:B-1----:R-:W-:Y:S01]  /*d8a0*/  IMAD.WIDE.U32 R2, R113.reuse, c[0x0][0x208], RZ ;  /* 0x0000820071027a25 */ /* 0x042fe200078e00ff */
[----:B---3--:R-:W3:Y:S03]  /*d8b0*/  LDL R248, [R1+0x10] ;  /* 0x0000100001f87983 */ /* 0x008ee60000100800 */
[----:B------:R-:W-:Y:S01]  /*d8c0*/  IMAD R0, R113, c[0x0][0x20c], R0 ;  /* 0x0000830071007a24 */ /* 0x000fe200078e0200 */
[----:B------:R-:W-:Y:S03]  /*d8d0*/  BAR.SYNC.DEFER_BLOCKING 0x0 ;  /* 0x0000000000007b1d */ /* 0x000fe60000010000 */
[----:B------:R-:W-:-:S03]  /*d8e0*/  IMAD.IADD R0, R3, 0x1, R0 ;  /* 0x0000000103007824 */ /* 0x000fc600078e0200 */
[----:B------:R-:W-:Y:S04]  /*d8f0*/  LDSM.16.M88.4 R4, [R214+0x2000] ;  /* 0x00200000d604783b */ /* 0x000fe80000000200 */
[----:B------:R-:W1:Y:S04]  /*d900*/  LDSM.16.M88.4 R16, [R115] ;  /* 0x000000007310783b */ /* 0x000e680000000200 */
[----:B------:R-:W1:Y:S04]  /*d910*/  LDSM.16.M88.4 R12, [R115+0x800] ;  /* 0x00080000730c783b */ /* 0x000e680000000200 */
[----:B------:R-:W1:Y:S04]  /*d920*/  LDSM.16.M88.4 R20, [R115+0x1000] ;  /* 0x001000007314783b */ /* 0x000e680000000200 */
[----:B------:R-:W1:Y:S04]  /*d930*/  LDSM.16.M88.4 R28, [R115+0x1800] ;  /* 0x00180000731c783b */ /* 0x000e680000000200 */
[----:B------:R-:W1:Y:S04]  /*d940*/  LDSM.16.M88.4 R24, [R115+0x2000] ;  /* 0x002000007318783b */ /* 0x000e680000000200 */
[----:B------:R-:W1:Y:S04]  /*d950*/  LDSM.16.M88.4 R8, [R214] ;  /* 0x00000000d608783b */ /* 0x000e680000000200 */
[----:B------:R-:W-:Y:S01]  /*d960*/  LDSM.16.M88.4 R36, [R222] ;  /* 0x00000000de24783b */ /* 0x000fe20000000200 */
[----:B------:R-:W-:Y:S01]  /*d970*/  IMAD R0, R0, 0x50, RZ ;  /* 0x0000005000007824 */ /* 0x000fe200078e02ff */
[----:B------:R-:W-:-:S02]  /*d980*/  USHF.L.U32 UR7, UR4, 0x5, URZ ;  /* 0x0000000504077899 */ /* 0x000fc4000800063f */
[----:B------:R-:W-:Y:S01]  /*d990*/  UMOV UR6, 0x5 ;  /* 0x0000000500067882 */ /* 0x000fe20000000000 */
[----:B------:R-:W-:Y:S01]  /*d9a0*/  LDSM.16.M88.4 R56, [R218] ;  /* 0x00000000da38783b */ /* 0x000fe20000000200 */
[----:B------:R-:W-:-:S03]  /*d9b0*/  ISETP.GE.AND P0, PT, R136, c[0x0][0x1d4], PT ;  /* 0x0000750088007a0c */ /* 0x000fc60003f06270 */
        /* <DEDUP_REMOVED lines=12> */
[C---:B------:R-:W-:Y:S08]  /*da80*/  HMMA.16816.F32 R120, R8.reuse, R16, RZ ;  /* 0x000000100878723c */ /* 0x040ff000000018ff */
[C---:B------:R-:W-:Y:S08]  /*da90*/  HMMA.16816.F32 R148, R8.reuse, R18, RZ ;  /* 0x000000120894723c */ /* 0x040ff000000018ff */
[C---:B------:R-:W-:Y:S08]  /*daa0*/  HMMA.16816.F32 R104, R8.reuse, R12, RZ ;  /* 0x0000000c0868723c */ /* 0x040ff000000018ff */
[C---:B------:R-:W-:Y:S08]  /*dab0*/  HMMA.16816.F32 R128, R8.reuse, R14, RZ ;  /* 0x0000000e0880723c */ /* 0x040ff000000018ff */
[C---:B------:R-:W-:Y:S08]  /*dac0*/  HMMA.16816.F32 R100, R8.reuse, R20, RZ ;  /* 0x000000140864723c */ /* 0x040ff000000018ff */
[C---:B------:R-:W-:Y:S08]  /*dad0*/  HMMA.16816.F32 R124, R8.reuse, R22, RZ ;  /* 0x00000016087c723c */ /* 0x040ff000000018ff */
[C---:B------:R-:W-:Y:S08]  /*dae0*/  HMMA.16816.F32 R92, R8.reuse, R28, RZ ;  /* 0x0000001c085c723c */ /* 0x040ff000000018ff */
[C---:B------:R-:W-:Y:S01]  /*daf0*/  HMMA.16816.F32 R132, R8.reuse, R30, RZ ;  /* 0x0000001e0884723c */ /* 0x040fe200000018ff */
[----:B------:R-:W2:Y:S07]  /*db00*/  LDSM.16.M88.4 R28, [R220] ;  /* 0x00000000dc1c783b */ /* 0x000eae0000000200 */
[C---:B------:R-:W-:Y:S08]  /*db10*/  HMMA.16816.F32 R88, R8.reuse, R24, RZ ;  /* 0x000000180858723c */ /* 0x040ff000000018ff */
[----:B------:R-:W-:Y:S01]  /*db20*/  HMMA.16816.F32 R84, R8, R26, RZ ;  /* 0x0000001a0854723c */ /* 0x000fe200000018ff */
[----:B------:R-:W-:Y:S01]  /*db30*/  USHF.L.U64.HI UR5, UR4, UR6, UR5 ;  /* 0x0000000604057299 */ /* 0x000fe20008010205 */
[----:B------:R-:W2:Y:S01]  /*db40*/  LDSM.16.M88.4 R20, [R219] ;  /* 0x00000000db14783b */ /* 0x000ea20000000200 */
[----:B------:R-:W-:-:S02]  /*db50*/  ISETP.LT.OR P5, PT, R112, 0x1, P0 ;  /* 0x000000017000780c */ /* 0x000fc400007a1670 */
[----:B------:R-:W-:-:S03]  /*db60*/  ISETP.LT.OR P4, PT, R112, 0x11, P0 ;  /* 0x000000117000780c */ /* 0x000fc60000781670 */
[C---:B-1----:R-:W-:Y:S08]  /*db70*/  HMMA.16816.F32 R76, R4.reuse, R36, R44 ;  /* 0x00000024044c723c */ /* 0x042ff0000000182c */
[----:B------:R-:W-:Y:S01]  /*db80*/  HMMA.16816.F32 R80, R4, R56, R40 ;  /* 0x000000380450723c */ /* 0x000fe20000001828 */
[----:B----4-:R-:W-:Y:S02]  /*db90*/  IMAD.MOV.U32 R9, RZ, RZ, R74 ;  /* 0x000000ffff097224 */ /* 0x010fe400078e004a */
[----:B--2---:R-:W-:-:S04]  /*dba0*/  IMAD.MOV.U32 R8, RZ, RZ, R72 ;  /* 0x000000ffff087224 */ /* 0x004fc800078e0048 */
[----:B------:R-:W-:Y:S02]  /*dbb0*/  IMAD.WIDE.U32 R2, R2, 0x50, R8 ;  /* 0x0000005002027825 */ /* 0x000fe400078e0008 */
[----:B------:R-:W1:Y:S02]  /*dbc0*/  LDSM.16.M88.4 R8, [R217] ;  /* 0x00000000d908783b */ /* 0x000e640000000200 */
[----:B------:R-:W-:Y:S01]  /*dbd0*/  IMAD.IADD R0, R3, 0x1, R0 ;  /* 0x0000000103007824 */ /* 0x000fe200078e0200 */
[----:B------:R-:W-:-:S04]  /*dbe0*/  LEA R16, P1, R2, c[0x0][0x1f8], 0x1 ;  /* 0x00007e0002107a11 */ /* 0x000fc800078208ff */
[----:B------:R-:W-:Y:S02]  /*dbf0*/  IADD3 R14, P3, R16, UR7, RZ ;  /* 0x00000007100e7c10 */ /* 0x000fe4000ff7e0ff */
[----:B------:R-:W-:Y:S02]  /*dc00*/  LEA.HI.X R17, R2, c[0x0][0x1fc], R0, 0x1, P1 ;  /* 0x00007f0002117a11 */ /* 0x000fe400008f0c00 */
[----:B------:R-:W-:Y:S02]  /*dc10*/  IADD3 R12, P2, R14, UR7, RZ ;  /* 0x000000070e0c7c10 */ /* 0x000fe4000ff5e0ff */
[----:B------:R-:W-:Y:S01]  /*dc20*/  IADD3.X R15, R17, UR5, RZ, P3, !PT ;  /* 0x00000005110f7c10 */ /* 0x000fe20009ffe4ff */
[----:B------:R-:W-:Y:S01]  /*dc30*/  @!PT LDS RZ, [RZ] ;  /* 0x00000000fffff984 */ /* 0x000fe20000000800 */
[----:B------:R-:W-:Y:S01]  /*dc40*/  @!PT LDS RZ, [RZ] ;  /* 0x00000000fffff984 */ /* 0x000fe20000000800 */
[----:B------:R-:W-:Y:S01]  /*dc50*/  @!PT LDS RZ, [RZ] ;  /* 0x00000000fffff984 */ /* 0x000fe20000000800 */
[----:B------:R2:W-:Y:S01]  /*dc60*/  LDGSTS.E.BYPASS.LTC128B.128 [R224+0x100], [R16.64], !P5 ;  /* 0x0010000010e07fae */ /* 0x0005e2000e901d48 */
[----:B------:R-:W-:Y:S02]  /*dc70*/  IADD3 R2, P1, R12, UR7, RZ ;  /* 0x000000070c027c10 */ /* 0x000fe4000ff3e0ff */
[----:B------:R-:W-:Y:S01]  /*dc80*/  IADD3.X R13, R15, UR5, RZ, P2, !PT ;  /* 0x000000050f0d7c10 */ /* 0x000fe200097fe4ff */
[----:B------:R4:W-:Y:S01]  /*dc90*/  LDGSTS.E.BYPASS.LTC128B.128 [R224+0x900], [R14.64], !P4 ;  /* 0x009000000ee07fae */ /* 0x0009e2000e101d48 */
[----:B------:R-:W-:-:S02]  /*dca0*/  ISETP.LT.OR P3, PT, R112, 0x21, P0 ;  /* 0x000000217000780c */ /* 0x000fc40000761670 */
[----:B------:R-:W-:Y:S02]  /*dcb0*/  IADD3.X R3, R13, UR5, RZ, P1, !PT ;  /* 0x000000050d037c10 */ /* 0x000fe40008ffe4ff */
[C---:B------:R-:W-:Y:S02]  /*dcc0*/  ISETP.LT.OR P2, PT, R112.reuse, 0x31, P0 ;  /* 0x000000317000780c */ /* 0x040fe40000741670 */
[----:B------:R-:W-:-:S07]  /*dcd0*/  ISETP.LT.OR P1, PT, R112, 0x41, P0 ;  /* 0x000000417000780c */ /* 0x000fce0000721670 */
[----:B------:R4:W-:Y:S04]  /*dce0*/  LDGSTS.E.BYPASS.LTC128B.128 [R224+0x1100], [R12.64], !P3 ;  /* 0x011000000ce07fae */ /* 0x0009e8000d901d48 */
[----:B------:R1:W-:Y:S01]  /*dcf0*/  LDGSTS.E.BYPASS.LTC128B.128 [R224+0x1900], [R2.64], !P2 ;  /* 0x0190000002e07fae */ /* 0x0003e2000d101d48 */
[----:B--2---:R-:W-:-:S04]  /*dd00*/  IADD3 R16, P0, R2, UR7, RZ ;  /* 0x0000000702107c10 */ /* 0x004fc8000ff1e0ff */
[----:B------:R-:W-:-:S05]  /*dd10*/  IADD3.X R17, R3, UR5, RZ, P0, !PT ;  /* 0x0000000503117c10 */ /* 0x000fca00087fe4ff */
[----:B------:R2:W-:Y:S04]  /*dd20*/  LDGSTS.E.BYPASS.LTC128B.128 [R224+0x2100], [R16.64], !P1 ;  /* 0x0210000010e07fae */ /* 0x0005e8000c901d48 */
[----:B------:R-:W-:Y:S01]  /*dd30*/  LDSM.16.M88.4 R44, [R213+0x1000] ;  /* 0x00100000d52c783b */ /* 0x000fe20000000200 */
[C---:B------:R-:W-:Y:S03]  /*dd40*/  HMMA.16816.F32 R72, R4.reuse, R28, R52 ;  /* 0x0000001c0448723c */ /* 0x040fe60000001834 */
[----:B------:R-:W-:Y:S04]  /*dd50*/  LDSM.16.M88.4 R52, [R213] ;  /* 0x00000000d534783b */ /* 0x000fe80000000200 */
[----:B------:R-:W-:Y:S01]  /*dd60*/  LDSM.16.M88.4 R40, [R213+0x1800] ;  /* 0x00180000d528783b */ /* 0x000fe20000000200 */
[C---:B------:R-:W-:Y:S03]  /*dd70*/  HMMA.16816.F32 R24, R4.reuse, R32, R48 ;  /* 0x000000200418723c */ /* 0x040fe60000001830 */
[----:B------:R-:W-:Y:S04]  /*dd80*/  LDSM.16.M88.4 R48, [R213+0x800] ;  /* 0x00080000d530783b */ /* 0x000fe80000000200 */
[----:B----4-:R-:W-:Y:S01]  /*dd90*/  LDSM.16.M88.4 R12, [R215] ;  /* 0x00000000d70c783b */ /* 0x010fe20000000200 */
[C---:B------:R-:W-:Y:S03]  /*dda0*/  HMMA.16816.F32 R156, R4.reuse, R20, R60 ;  /* 0x00000014049c723c */ /* 0x040fe6000000183c */
[----:B------:R-:W-:Y:S04]  /*ddb0*/  LDSM.16.M88.4 R60, [R213+0x2000] ;  /* 0x00200000d53c783b */ /* 0x000fe80000000200 */
[----:B--2---:R-:W2:Y:S01]  /*ddc0*/  LDSM.16.M88.4 R16, [R215+0x2000] ;  /* 0x00200000d710783b */ /* 0x004ea20000000200 */
[----:B------:R-:W-:Y:S03]  /*ddd0*/  HMMA.16816.F32 R68, R4, R58, R68 ;  /* 0x0000003a0444723c */ /* 0x000fe60000001844 */
[----:B------:R-:W0:Y:S05]  /*dde0*/  LDGDEPBAR ;  /* 0x00000000000079af */ /* 0x000e2a0000000000 */
[----:B-1---5:R-:W-:Y:S08]  /*ddf0*/  HMMA.16816.F32 R136, R8, R56, R120 ;  /* 0x000000380888723c */ /* 0x022ff00000001878 */
[----:B------:R-:W-:Y:S08]  /*de00*/  HMMA.16816.F32 R64, R4, R38, R64 ;  /* 0x000000260440723c */ /* 0x000ff00000001840 */
[C---:B------:R-:W-:Y:S08]  /*de10*/  HMMA.16816.F32 R144, R8.reuse, R36, R104 ;  /* 0x000000240890723c */ /* 0x040ff00000001868 */
[C---:B------:R-:W-:Y:S08]  /*de20*/  HMMA.16816.F32 R56, R8.reuse, R58, R148 ;  /* 0x0000003a0838723c */ /* 0x040ff00000001894 */
[----:B------:R-:W-:Y:S01]  /*de30*/  HMMA.16816.F32 R104, R8, R38, R128 ;  /* 0x000000260868723c */ /* 0x000fe20000001880 */
[----:B------:R-:W-:Y:S07]  /*de40*/  LDSM.16.M88.4 R36, [R210] ;  /* 0x00000000d224783b */ /* 0x000fee0000000200 */
[----:B------:R-:W-:Y:S08]  /*de50*/  HMMA.16816.F32 R168, R4, R34, R96 ;  /* 0x0000002204a8723c */ /* 0x000ff00000001860 */
[C---:B------:R-:W-:Y:S08]  /*de60*/  HMMA.16816.F32 R152, R8.reuse, R32, R100 ;  /* 0x000000200898723c */ /* 0x040ff00000001864 */
[----:B------:R-:W-:Y:S01]  /*de70*/  HMMA.16816.F32 R120, R8, R34, R124 ;  /* 0x000000220878723c */ /* 0x000fe2000000187c */
[----:B------:R-:W-:Y:S07]  /*de80*/  LDSM.16.M88.4 R32, [R210+0x800] ;  /* 0x00080000d220783b */ /* 0x000fee0000000200 */
[C---:B------:R-:W-:Y:S08]  /*de90*/  HMMA.16816.F32 R160, R4.reuse, R30, R116 ;  /* 0x0000001e04a0723c */ /* 0x040ff00000001874 */
[----:B------:R-:W-:Y:S01]  /*dea0*/  HMMA.16816.F32 R140, R4, R22, R108 ;  /* 0x00000016048c723c */ /* 0x000fe2000000186c */
[----:B------:R-:W1:Y:S07]  /*deb0*/  LDSM.16.M88.4 R4, [R216+0x2000] ;  /* 0x00200000d804783b */ /* 0x000e6e0000000200 */
[C---:B------:R-:W-:Y:S08]  /*dec0*/  HMMA.16816.F32 R164, R8.reuse, R28, R92 ;  /* 0x0000001c08a4723c */ /* 0x040ff0000000185c */
[C---:B------:R-:W-:Y:S08]  /*ded0*/  HMMA.16816.F32 R172, R8.reuse, R20, R88 ;  /* 0x0000001408ac723c */ /* 0x040ff00000001858 */
[C---:B------:R-:W-:Y:S01]  /*dee0*/  HMMA.16816.F32 R132, R8.reuse, R30, R132 ;  /* 0x0000001e0884723c */ /* 0x040fe20000001884 */
[----:B------:R-:W-:Y:S07]  /*def0*/  LDSM.16.M88.4 R28, [R210+0x1000] ;  /* 0x00100000d21c783b */ /* 0x000fee0000000200 */
[----:B------:R-:W-:Y:S01]  /*df00*/  HMMA.16816.F32 R128, R8, R22, R84 ;  /* 0x000000160880723c */ /* 0x000fe20000001854 */
[----:B------:R-:W4:Y:S04]  /*df10*/  LDSM.16.M88.4 R8, [R216] ;  /* 0x00000000d808783b */ /* 0x000f280000000200 */
[----:B------:R-:W1:Y:S03]  /*df20*/  LDSM.16.M88.4 R20, [R210+0x2000] ;  /* 0x00200000d214783b */ /* 0x000e660000000200 */
[----:B--2---:R-:W-:Y:S01]  /*df30*/  HMMA.16816.F32 R108, R16, R44, R24 ;  /* 0x0000002c106c723c */ /* 0x004fe20000001818 */
[----:B------:R-:W2:Y:S01]  /*df40*/  LDSM.16.M88.4 R24, [R210+0x1800] ;  /* 0x00180000d218783b */ /* 0x000ea20000000200 */
[----:B---3--:R-:W-:Y:S01]  /*df50*/  ISETP.GT.AND P0, PT, R113, R248, PT ;  /* 0x000000f87100720c */ /* 0x008fe20003f04270 */
[----:B------:R-:W-:-:S05]  /*df60*/  DEPBAR.LE SB0, 0x0 ;  /* 0x000080000000791a */ /* 0x000fca0000000000 */
        /* <DEDUP_REMOVED lines=20> */
[C---:B-1----:R-:W-:Y:S08]  /*e0b0*/  HMMA.16816.F32 R104, R4.reuse, R38, R92 ;  /* 0x000000260468723c */ /* 0x042ff0000000185c */
[----:B------:R-:W-:Y:S08]  /*e0c0*/  HMMA.16816.F32 R92, R4, R34, R88 ;  /* 0x00000022045c723c */ /* 0x000ff00000001858 */
[-C--:B----4-:R-:W-:Y:S08]  /*e0d0*/  HMMA.16816.F32 R60, R8, R28.reuse, R52 ;  /* 0x0000001c083c723c */ /* 0x090ff00000001834 */
[C---:B------:R-:W-:Y:S08]  /*e0e0*/  HMMA.16816.F32 R88, R4.reuse, R28, R108 ;  /* 0x0000001c0458723c */ /* 0x040ff0000000186c */
[-C--:B------:R-:W-:Y:S08]  /*e0f0*/  HMMA.16816.F32 R84, R4, R30.reuse, R84 ;  /* 0x0000001e0454723c */ /* 0x080ff00000001854 */
[C---:B------:R-:W-:Y:S08]  /*e100*/  HMMA.16816.F32 R52, R8.reuse, R30, R48 ;  /* 0x0000001e0834723c */ /* 0x040ff00000001830 */
[----:B------:R-:W-:Y:S08]  /*e110*/  HMMA.16816.F32 R28, R8, R20, R16 ;  /* 0x00000014081c723c */ /* 0x000ff00000001810 */
[C---:B------:R-:W-:Y:S08]  /*e120*/  HMMA.16816.F32 R124, R4.reuse, R36, R124 ;  /* 0x00000024047c723c */ /* 0x040ff0000000187c */
        /* <DEDUP_REMOVED lines=18> */
[----:B------:R-:W-:Y:S02]  /*e250*/  SHF.R.S32.HI R2, RZ, 0x1f, R0 ;  /* 0x0000001fff027819 */ /* 0x000fe40000011400 */
        /* <DEDUP_REMOVED lines=26> */
.L_x_3096:
[----:B------:R-:W-:Y:S05]  /*e400*/  BSYNC B0 ;  /* 0x0000000000007941 */ /* 0x000fea0003800000 */
.L_x_3095:
        /* <DEDUP_REMOVED lines=17> */
[C---:B------:R-:W-:Y:S02]  /*e520*/  IMNMX R4, R5.reuse, R2, PT ;  /* 0x0000000205047217 */ /* 0x040fe40003800200 */
[----:B------:R-:W-:Y:S02]  /*e530*/  IMNMX R3, R5, R3, PT ;  /* 0x0000000305037217 */ /* 0x000fe40003800200 */
[C---:B------:R-:W-:Y:S02]  /*e540*/  ISETP.GT.AND P3, PT, R4.reuse, RZ, PT ;  /* 0x000000ff0400720c */ /* 0x040fe40003f64270 */
[----:B------:R-:W-:Y:S02]  /*e550*/  ISETP.GT.AND P2, PT, R4, 0x1, PT ;  /* 0x000000010400780c */ /* 0x000fe40003f44270 */
[----:B------:R-:W-:Y:S02]  /*e560*/  FSEL R9, R72, -INF , P3 ;  /* 0xff80000048097808 */ /* 0x000fe40001800000 */
[----:B------:R-:W-:-:S02]  /*e570*/  ISETP.GT.AND P1, PT, R3, RZ, PT ;  /* 0x000000ff0300720c */ /* 0x000fc40003f24270 */
[----:B------:R-:W-:Y:S02]  /*e580*/  ISETP.GT.AND P0, PT, R3, 0x1, PT ;  /* 0x000000010300780c */ /* 0x000fe40003f04270 */
[----:B------:R-:W-:Y:S02]  /*e590*/  ISETP.GT.AND P3, PT, R4, 0x8, PT ;  /* 0x000000080400780c */ /* 0x000fe40003f64270 */
[----:B------:R-:W-:Y:S02]  /*e5a0*/  FSEL R25, R73, -INF , P2 ;  /* 0xff80000049197808 */ /* 0x000fe40001000000 */
[----:B------:R-:W-:Y:S02]  /*e5b0*/  FSEL R32, R74, -INF , P1 ;  /* 0xff8000004a207808 */ /* 0x000fe40000800000 */
[----:B------:R-:W-:Y:S02]  /*e5c0*/  FSEL R33, R75, -INF , P0 ;  /* 0xff8000004b217808 */ /* 0x000fe40000000000 */
[----:B------:R-:W-:-:S02]  /*e5d0*/  ISETP.GT.AND P2, PT, R4, 0x9, PT ;  /* 0x000000090400780c */ /* 0x000fc40003f44270 */
[----:B------:R-:W-:Y:S01]  /*e5e0*/  FSEL R26, R68, -INF , P3 ;  /* 0xff800000441a7808 */ /* 0x000fe20001800000 */
[----:B-----5:R-:W-:Y:S01]  /*e5f0*/  IMAD.IADD R6, R0, 0x1, R6 ;  /* 0x0000000100067824 */ /* 0x020fe200078e0206 */
[C---:B------:R-:W-:Y:S02]  /*e600*/  ISETP.GT.AND P1, PT, R3.reuse, 0x8, PT ;  /* 0x000000080300780c */ /* 0x040fe40003f24270 */
[----:B------:R-:W-:Y:S02]  /*e610*/  ISETP.GT.AND P0, PT, R3, 0x9, PT ;  /* 0x000000090300780c */ /* 0x000fe40003f04270 */
[----:B------:R-:W-:Y:S02]  /*e620*/  ISETP.GT.AND P3, PT, R4, 0x10, PT ;  /* 0x000000100400780c */ /* 0x000fe40003f64270 */
[----:B------:R-:W-:Y:S02]  /*e630*/  FSEL R27, R69, -INF , P2 ;  /* 0xff800000451b7808 */ /* 0x000fe40001000000 */
[----:B------:R-:W-:-:S02]  /*e640*/  FSEL R34, R70, -INF , P1 ;  /* 0xff80000046227808 */ /* 0x000fc40000800000 */
[----:B------:R-:W-:Y:S02]  /*e650*/  FSEL R36, R71, -INF , P0 ;  /* 0xff80000047247808 */ /* 0x000fe40000000000 */
[----:B------:R-:W-:Y:S01]  /*e660*/  FSEL R69, R64, -INF , P3 ;  /* 0xff80000040457808 */ /* 0x000fe20001800000 */
[----:B------:R-:W-:Y:S01]  /*e670*/  IMAD.IADD R0, R0, 0x1, R7 ;  /* 0x0000000100007824 */ /* 0x000fe200078e0207 */
[C---:B------:R-:W-:Y:S02]  /*e680*/  ISETP.GT.AND P1, PT, R3.reuse, 0x10, PT ;  /* 0x000000100300780c */ /* 0x040fe40003f24270 */
[----:B------:R-:W-:Y:S02]  /*e690*/  ISETP.GT.AND P0, PT, R3, 0x11, PT ;  /* 0x000000110300780c */ /* 0x000fe40003f04270 */
[----:B------:R-:W-:Y:S02]  /*e6a0*/  ISETP.GT.AND P3, PT, R4, 0x18, PT ;  /* 0x000000180400780c */ /* 0x000fe40003f64270 */
[----:B------:R-:W-:-:S02]  /*e6b0*/  IMNMX R2, R5, R6, PT ;  /* 0x0000000605027217 */ /* 0x000fc40003800200 */
[----:B------:R-:W-:Y:S02]  /*e6c0*/  FSEL R111, R66, -INF , P1 ;  /* 0xff800000426f7808 */ /* 0x000fe40000800000 */
[----:B------:R-:W-:Y:S02]  /*e6d0*/  FSEL R112, R67, -INF , P0 ;  /* 0xff80000043707808 */ /* 0x000fe40000000000 */
[----:B------:R-:W-:Y:S02]  /*e6e0*/  FSEL R96, R56, -INF , P3 ;  /* 0xff80000038607808 */ /* 0x000fe40001800000 */
[----:B------:R-:W-:Y:S02]  /*e6f0*/  ISETP.GT.AND P2, PT, R4, 0x11, PT ;  /* 0x000000110400780c */ /* 0x000fe40003f44270 */
[C---:B------:R-:W-:Y:S02]  /*e700*/  ISETP.GT.AND P1, PT, R3.reuse, 0x18, PT ;  /* 0x000000180300780c */ /* 0x040fe40003f24270 */
[----:B------:R-:W-:-:S02]  /*e710*/  ISETP.GT.AND P0, PT, R3, 0x19, PT ;  /* 0x000000190300780c */ /* 0x000fc40003f04270 */
[----:B------:R-:W-:Y:S02]  /*e720*/  ISETP.GT.AND P3, PT, R2, RZ, PT ;  /* 0x000000ff0200720c */ /* 0x000fe40003f64270 */
[----:B------:R-:W-:Y:S02]  /*e730*/  IMNMX R0, R5, R0, PT ;  /* 0x0000000005007217 */ /* 0x000fe40003800200 */
[----:B------:R-:W-:Y:S02]  /*e740*/  FSEL R71, R65, -INF , P2 ;  /* 0xff80000041477808 */ /* 0x000fe40001000000 */
[----:B------:R-:W-:Y:S02]  /*e750*/  FSEL R113, R58, -INF , P1 ;  /* 0xff8000003a717808 */ /* 0x000fe40000800000 */
[----:B------:R-:W-:Y:S02]  /*e760*/  FSEL R131, R59, -INF , P0 ;  /* 0xff8000003b837808 */ /* 0x000fe40000000000 */
[----:B------:R-:W-:-:S02]  /*e770*/  FSEL R10, R124, -INF , P3 ;  /* 0xff8000007c0a7808 */ /* 0x000fc40001800000 */
[----:B------:R-:W-:Y:S02]  /*e780*/  ISETP.GT.AND P2, PT, R4, 0x19, PT ;  /* 0x000000190400780c */ /* 0x000fe40003f44270 */
[C---:B------:R-:W-:Y:S02]  /*e790*/  ISETP.GT.AND P1, PT, R0.reuse, RZ, PT ;  /* 0x000000ff0000720c */ /* 0x040fe40003f24270 */
[----:B------:R-:W-:Y:S02]  /*e7a0*/  ISETP.GT.AND P0, PT, R0, 0x1, PT ;  /* 0x000000010000780c */ /* 0x000fe40003f04270 */
[----:B------:R-:W-:Y:S02]  /*e7b0*/  ISETP.GT.AND P3, PT, R2, 0x8, PT ;  /* 0x000000080200780c */ /* 0x000fe40003f64270 */
[----:B------:R-:W-:Y:S02]  /*e7c0*/  FSEL R97, R57, -INF , P2 ;  /* 0xff80000039617808 */ /* 0x000fe40001000000 */
[----:B------:R-:W-:-:S02]  /*e7d0*/  FSEL R14, R126, -INF , P1 ;  /* 0xff8000007e0e7808 */ /* 0x000fc40000800000 */
[----:B------:R-:W-:Y:S02]  /*e7e0*/  FSEL R15, R127, -INF , P0 ;  /* 0xff8000007f0f7808 */ /* 0x000fe40000000000 */
[----:B------:R-:W-:Y:S02]  /*e7f0*/  FSEL R12, R104, -INF , P3 ;  /* 0xff800000680c7808 */ /* 0x000fe40001800000 */
[----:B------:R-:W-:Y:S02]  /*e800*/  ISETP.GT.AND P2, PT, R2, 0x1, PT ;  /* 0x000000010200780c */ /* 0x000fe40003f44270 */
[C---:B------:R-:W-:Y:S02]  /*e810*/  ISETP.GT.AND P1, PT, R0.reuse, 0x8, PT ;  /* 0x000000080000780c */ /* 0x040fe40003f24270 */
[----:B------:R-:W-:Y:S02]  /*e820*/  ISETP.GT.AND P0, PT, R0, 0x9, PT ;  /* 0x000000090000780c */ /* 0x000fe40003f04270 */
[----:B------:R-:W-:-:S02]  /*e830*/  ISETP.GT.AND P3, PT, R2, 0x10, PT ;  /* 0x000000100200780c */ /* 0x000fc40003f64270 */
[----:B------:R-:W-:Y:S02]  /*e840*/  FSEL R11, R125, -INF , P2 ;  /* 0xff8000007d0b7808 */ /* 0x000fe40001000000 */
[----:B------:R-:W-:Y:S02]  /*e850*/  FSEL R20, R106, -INF , P1 ;  /* 0xff8000006a147808 */ /* 0x000fe40000800000 */
[----:B------:R-:W-:Y:S02]  /*e860*/  FSEL R24, R107, -INF , P0 ;  /* 0xff8000006b187808 */ /* 0x000fe40000000000 */
[----:B------:R-:W-:Y:S02]  /*e870*/  FSEL R35, R116, -INF , P3 ;  /* 0xff80000074237808 */ /* 0x000fe40001800000 */
[----:B------:R-:W-:Y:S02]  /*e880*/  ISETP.GT.AND P2, PT, R2, 0x9, PT ;  /* 0x000000090200780c */ /* 0x000fe40003f44270 */
[----:B------:R-:W-:-:S02]  /*e890*/  ISETP.GT.AND P1, PT, R0, 0x10, PT ;  /* 0x000000100000780c */ /* 0x000fc40003f24270 */
[----:B------:R-:W-:Y:S02]  /*e8a0*/  ISETP.GT.AND P0, PT, R0, 0x11, PT ;  /* 0x000000110000780c */ /* 0x000fe40003f04270 */
[----:B------:R-:W-:Y:S02]  /*e8b0*/  ISETP.GT.AND P3, PT, R2, 0x18, PT ;  /* 0x000000180200780c */ /* 0x000fe40003f64270 */
[----:B------:R-:W-:Y:S02]  /*e8c0*/  FSEL R13, R105, -INF , P2 ;  /* 0xff800000690d7808 */ /* 0x000fe40001000000 */
[----:B------:R-:W-:Y:S02]  /*e8d0*/  FSEL R44, R118, -INF , P1 ;  /* 0xff800000762c7808 */ /* 0x000fe40000800000 */
[----:B------:R-:W-:Y:S02]  /*e8e0*/  FSEL R45, R119, -INF , P0 ;  /* 0xff800000772d7808 */ /* 0x000fe40000000000 */
[----:B------:R-:W-:-:S02]  /*e8f0*/  FSEL R38, R92, -INF , P3 ;  /* 0xff8000005c267808 */ /* 0x000fc40001800000 */
[----:B------:R-:W-:Y:S02]  /*e900*/  ISETP.GT.AND P2, PT, R2, 0x11, PT ;  /* 0x000000110200780c */ /* 0x000fe40003f44270 */
[C---:B------:R-:W-:Y:S02]  /*e910*/  ISETP.GT.AND P1, PT, R0.reuse, 0x18, PT ;  /* 0x000000180000780c */ /* 0x040fe40003f24270 */
        /* <DEDUP_REMOVED lines=16> */
[C---:B------:R-:W-:Y:S02]  /*ea20*/  ISETP.GT.AND P0, PT, R4.reuse, 0x21, PT ;  /* 0x000000210400780c */ /* 0x040fe40003f04270 */
[C---:B------:R-:W-:Y:S02]  /*ea30*/  ISETP.GT.AND P4, PT, R4.reuse, 0x30, PT ;  /* 0x000000300400780c */ /* 0x040fe40003f84270 */
[----:B------:R-:W-:Y:S02]  /*ea40*/  ISETP.GT.AND P3, PT, R4, 0x39, PT ;  /* 0x000000390400780c */ /* 0x000fe40003f64270 */
        /* <DEDUP_REMOVED lines=20> */
[----:B------:R-:W-:-:S02]  /*eb90*/  FSEL R148, R40, -INF , P1 ;  /* 0xff80000028947808 */ /* 0x000fc40000800000 */
[----:B------:R-:W-:Y:S02]  /*eba0*/  FMNMX.FTZ R4, R71, R4, !PT ;  /* 0x0000000447047209 */ /* 0x000fe40007810000 */
[----:B------:R-:W-:Y:S02]  /*ebb0*/  ISETP.GT.AND P0, PT, R2, 0x28, PT ;  /* 0x000000280200780c */ /* 0x000fe40003f04270 */
[----:B------:R-:W-:Y:S02]  /*ebc0*/  ISETP.GT.AND P1, PT, R0, 0x28, PT ;  /* 0x000000280000780c */ /* 0x000fe40003f24270 */
[----:B------:R-:W-:Y:S02]  /*ebd0*/  FMNMX.FTZ R5, R35, R5, !PT ;  /* 0x0000000523057209 */ /* 0x000fe40007810000 */
[----:B------:R-:W-:Y:S02]  /*ebe0*/  FMNMX.FTZ R4, R96, R4, !PT ;  /* 0x0000000460047209 */ /* 0x000fe40007810000 */
[----:B------:R-:W-:-:S02]  /*ebf0*/  FSEL R137, R52, -INF , P2 ;  /* 0xff80000034897808 */ /* 0x000fc40001000000 */
[----:B------:R-:W-:Y:S02]  /*ec00*/  FSEL R126, R84, -INF , P0 ;  /* 0xff800000547e7808 */ /* 0x000fe40000000000 */
[----:B------:R-:W-:Y:S02]  /*ec10*/  FSEL R135, R86, -INF , P1 ;  /* 0xff80000056877808 */ /* 0x000fe40000800000 */
[----:B------:R-:W-:Y:S02]  /*ec20*/  FSEL R155, R28, -INF , P3 ;  /* 0xff8000001c9b7808 */ /* 0x000fe40001800000 */
[----:B------:R-:W-:Y:S02]  /*ec30*/  FMNMX.FTZ R5, R37, R5, !PT ;  /* 0x0000000525057209 */ /* 0x000fe40007810000 */
[----:B------:R-:W-:Y:S02]  /*ec40*/  ISETP.GT.AND P2, PT, R2, 0x29, PT ;  /* 0x000000290200780c */ /* 0x000fe40003f44270 */
        /* <DEDUP_REMOVED lines=15> */
[C---:B------:R-:W-:Y:S02]  /*ed40*/  ISETP.GT.AND P1, PT, R2.reuse, 0x48, PT ;  /* 0x000000480200780c */ /* 0x040fe40003f24270 */
[----:B------:R-:W-:Y:S02]  /*ed50*/  ISETP.GT.AND P3, PT, R2, 0x49, PT ;  /* 0x000000490200780c */ /* 0x000fe40003f64270 */
[----:B------:R-:W-:Y:S02]  /*ed60*/  FMNMX.FTZ R2, R114, R4, !PT ;  /* 0x0000000472027209 */ /* 0x000fe40007810000 */
        /* <DEDUP_REMOVED lines=41> */
[----:B------:R-:W-:Y:S02]  /*f000*/  ISETP.GT.AND P0, PT, R0, 0x31, PT ;  /* 0x000000310000780c */ /* 0x000fe40003f04270 */
[----:B------:R-:W-:-:S02]  /*f010*/  FMNMX.FTZ R5, R136, R5, !PT ;  /* 0x0000000588057209 */ /* 0x000fc40007810000 */
[----:B------:R-:W-:Y:S02]  /*f020*/  FMNMX.FTZ R6, R201, R4, !PT ;  /* 0x00000004c9067209 */ /* 0x000fe40007810000 */
[----:B------:R-:W-:Y:S02]  /*f030*/  FMNMX.FTZ R4, R32, R33, !PT ;  /* 0x0000002120047209 */ /* 0x000fe40007810000 */
[----:B------:R-:W-:Y:S02]  /*f040*/  ISETP.GT.AND P2, PT, R0, 0x38, PT ;  /* 0x000000380000780c */ /* 0x000fe40003f44270 */
[----:B------:R-:W-:Y:S02]  /*f050*/  FMNMX.FTZ R2, R206, R2, !PT ;  /* 0x00000002ce027209 */ /* 0x000fe40007810000 */
[----:B------:R-:W-:Y:S02]  /*f060*/  FSEL R154, R103, -INF , P0 ;  /* 0xff800000679a7808 */ /* 0x000fe40000000000 */
[----:B------:R-:W-:-:S02]  /*f070*/  FMNMX.FTZ R5, R153, R5, !PT ;  /* 0x0000000599057209 */ /* 0x000fc40007810000 */
[----:B------:R-:W-:Y:S01]  /*f080*/  FMNMX.FTZ R4, R34, R4, !PT ;  /* 0x0000000422047209 */ /* 0x000fe20007810000 */
[----:B------:R-:W1:Y:S01]  /*f090*/  SHFL.BFLY PT, R7, R2, 0x2, 0x1f ;  /* 0x0c401f0002077f89 */ /* 0x000e6200000e0000 */
[----:B------:R-:W-:Y:S02]  /*f0a0*/  FSEL R141, R82, -INF , P2 ;  /* 0xff800000528d7808 */ /* 0x000fe40001000000 */
[C---:B------:R-:W-:Y:S02]  /*f0b0*/  ISETP.GT.AND P4, PT, R0.reuse, 0x39, PT ;  /* 0x000000390000780c */ /* 0x040fe40003f84270 */
[C---:B------:R-:W-:Y:S02]  /*f0c0*/  ISETP.GT.AND P1, PT, R0.reuse, 0x40, PT ;  /* 0x000000400000780c */ /* 0x040fe40003f24270 */
[C---:B------:R-:W-:Y:S02]  /*f0d0*/  ISETP.GT.AND P0, PT, R0.reuse, 0x41, PT ;  /* 0x000000410000780c */ /* 0x040fe40003f04270 */
[----:B------:R-:W-:-:S02]  /*f0e0*/  ISETP.GT.AND P3, PT, R0, 0x48, PT ;  /* 0x000000480000780c */ /* 0x000fc40003f64270 */
[----:B------:R-:W-:Y:S02]  /*f0f0*/  ISETP.GT.AND P2, PT, R0, 0x49, PT ;  /* 0x000000490000780c */ /* 0x000fe40003f44270 */
[----:B------:R-:W-:Y:S02]  /*f100*/  FMNMX.FTZ R0, R154, R5, !PT ;  /* 0x000000059a007209 */ /* 0x000fe40007810000 */
[----:B------:R-:W-:Y:S01]  /*f110*/  FMNMX.FTZ R5, R36, R4, !PT ;  /* 0x0000000424057209 */ /* 0x000fe20007810000 */
[----:B------:R-:W2:Y:S03]  /*f120*/  SHFL.BFLY PT, R8, R6, 0x2, 0x1f ;  /* 0x0c401f0006087f89 */ /* 0x000ea600000e0000 */
[----:B------:R-:W-:Y:S02]  /*f130*/  FMNMX.FTZ R5, R111, R5, !PT ;  /* 0x000000056f057209 */ /* 0x000fe40007810000 */
[----:B------:R-:W-:-:S02]  /*f140*/  FSEL R142, R83, -INF , P4 ;  /* 0xff800000538e7808 */ /* 0x000fc40002000000 */
[----:B------:R-:W-:Y:S02]  /*f150*/  FMNMX.FTZ R5, R112, R5, !PT ;  /* 0x0000000570057209 */ /* 0x000fe40007810000 */
[----:B------:R-:W-:Y:S02]  /*f160*/  FMNMX.FTZ R0, R141, R0, !PT ;  /* 0x000000008d007209 */ /* 0x000fe40007810000 */
[----:B------:R-:W-:Y:S02]  /*f170*/  FSEL R189, R122, -INF , P1 ;  /* 0xff8000007abd7808 */ /* 0x000fe40000800000 */
[----:B------:R-:W-:Y:S02]  /*f180*/  ISETP.GT.AND P1, PT, R3, 0x20, PT ;  /* 0x000000200300780c */ /* 0x000fe40003f24270 */
[----:B------:R-:W-:Y:S02]  /*f190*/  FMNMX.FTZ R5, R113, R5, !PT ;  /* 0x0000000571057209 */ /* 0x000fe40007810000 */
[----:B------:R-:W-:-:S02]  /*f1a0*/  FMNMX.FTZ R0, R142, R0, !PT ;  /* 0x000000008e007209 */ /* 0x000fc40007810000 */
[----:B------:R-:W-:Y:S02]  /*f1b0*/  FSEL R197, R123, -INF , P0 ;  /* 0xff8000007bc57808 */ /* 0x000fe40000000000 */
[----:B------:R-:W-:Y:S02]  /*f1c0*/  ISETP.GT.AND P0, PT, R3, 0x21, PT ;  /* 0x000000210300780c */ /* 0x000fe40003f04270 */
[----:B------:R-:W-:Y:S02]  /*f1d0*/  FSEL R128, R62, -INF , P1 ;  /* 0xff8000003e807808 */ /* 0x000fe40000800000 */
[----:B------:R-:W-:Y:S02]  /*f1e0*/  FMNMX.FTZ R5, R131, R5, !PT ;  /* 0x0000000583057209 */ /* 0x000fe40007810000 */
[----:B------:R-:W-:Y:S02]  /*f1f0*/  FMNMX.FTZ R0, R189, R0, !PT ;  /* 0x00000000bd007209 */ /* 0x000fe40007810000 */
[----:B------:R-:W-:-:S02]  /*f200*/  FSEL R130, R63, -INF , P0 ;  /* 0xff8000003f827808 */ /* 0x000fc40000000000 */
[----:B------:R-:W-:Y:S02]  /*f210*/  ISETP.GT.AND P1, PT, R3, 0x28, PT ;  /* 0x000000280300780c */ /* 0x000fe40003f24270 */
[----:B------:R-:W-:Y:S02]  /*f220*/  FMNMX.FTZ R5, R128, R5, !PT ;  /* 0x0000000580057209 */ /* 0x000fe40007810000 */
[----:B------:R-:W-:Y:S02]  /*f230*/  FSEL R192, R78, -INF , P3 ;  /* 0xff8000004ec07808 */ /* 0x000fe40001800000 */
[----:B------:R-:W-:Y:S02]  /*f240*/  FMNMX.FTZ R4, R197, R0, !PT ;  /* 0x00000000c5047209 */ /* 0x000fe40007810000 */
[----:B-1----:R-:W-:Y:S02]  /*f250*/  FMNMX.FTZ R0, R2, R7, !PT ;  /* 0x0000000702007209 */ /* 0x002fe40007810000 */
[----:B------:R-:W-:-:S02]  /*f260*/  ISETP.GT.AND P0, PT, R3, 0x29, PT ;  /* 0x000000290300780c */ /* 0x000fc40003f04270 */
[----:B------:R-:W-:Y:S02]  /*f270*/  FSEL R125, R54, -INF , P1 ;  /* 0xff800000367d7808 */ /* 0x000fe40000800000 */
[----:B------:R-:W-:Y:S02]  /*f280*/  FMNMX.FTZ R5, R130, R5, !PT ;  /* 0x0000000582057209 */ /* 0x000fe40007810000 */
[----:B------:R-:W-:Y:S02]  /*f290*/  FSEL R202, R79, -INF , P2 ;  /* 0xff8000004fca7808 */ /* 0x000fe40001000000 */
[----:B------:R-:W-:Y:S01]  /*f2a0*/  FMNMX.FTZ R2, R192, R4, !PT ;  /* 0x00000004c0027209 */ /* 0x000fe20007810000 */
[----:B------:R-:W1:Y:S01]  /*f2b0*/  SHFL.BFLY PT, R7, R0, 0x1, 0x1f ;  /* 0x0c201f0000077f89 */ /* 0x000e6200000e0000 */
[----:B------:R-:W-:Y:S02]  /*f2c0*/  FSEL R127, R55, -INF , P0 ;  /* 0xff800000377f7808 */ /* 0x000fe40000000000 */
[----:B------:R-:W-:-:S02]  /*f2d0*/  ISETP.GT.AND P1, PT, R3, 0x30, PT ;  /* 0x000000300300780c */ /* 0x000fc40003f24270 */
[----:B------:R-:W-:Y:S02]  /*f2e0*/  FMNMX.FTZ R5, R125, R5, !PT ;  /* 0x000000057d057209 */ /* 0x000fe40007810000 */
[----:B------:R-:W-:Y:S02]  /*f2f0*/  FMNMX.FTZ R2, R202, R2, !PT ;  /* 0x00000002ca027209 */ /* 0x000fe40007810000 */
[----:B--2---:R-:W-:Y:S02]  /*f300*/  FMNMX.FTZ R4, R6, R8, !PT ;  /* 0x0000000806047209 */ /* 0x004fe40007810000 */
[----:B------:R-:W-:Y:S02]  /*f310*/  ISETP.GT.AND P0, PT, R3, 0x31, PT ;  /* 0x000000310300780c */ /* 0x000fe40003f04270 */
[----:B------:R-:W-:Y:S02]  /*f320*/  FSEL R143, R50, -INF , P1 ;  /* 0xff800000328f7808 */ /* 0x000fe40000800000 */
[----:B------:R-:W-:Y:S01]  /*f330*/  FMNMX.FTZ R5, R127, R5, !PT ;  /* 0x000000057f057209 */ /* 0x000fe20007810000 */
[----:B------:R-:W2:Y:S01]  /*f340*/  SHFL.BFLY PT, R6, R2, 0x2, 0x1f ;  /* 0x0c401f0002067f89 */ /* 0x000ea200000e0000 */
[----:B------:R-:W-:-:S02]  /*f350*/  FSEL R146, R51, -INF , P0 ;  /* 0xff80000033927808 */ /* 0x000fc40000000000 */
[----:B------:R-:W-:Y:S01]  /*f360*/  ISETP.GT.AND P0, PT, R3, 0x38, PT ;  /* 0x000000380300780c */ /* 0x000fe20003f04270 */
[----:B------:R-:W3:Y:S01]  /*f370*/  SHFL.BFLY PT, R8, R4, 0x1, 0x1f ;  /* 0x0c201f0004087f89 */ /* 0x000ee200000e0000 */
[----:B------:R-:W-:Y:S02]  /*f380*/  FMNMX.FTZ R5, R143, R5, !PT ;  /* 0x000000058f057209 */ /* 0x000fe40007810000 */
[C---:B------:R-:W-:Y:S02]  /*f390*/  ISETP.GT.AND P3, PT, R3.reuse, 0x39, PT ;  /* 0x000000390300780c */ /* 0x040fe40003f64270 */
[----:B------:R-:W-:Y:S02]  /*f3a0*/  FSEL R150, R42, -INF , P0 ;  /* 0xff8000002a967808 */ /* 0x000fe40000000000 */
[----:B------:R-:W-:Y:S02]  /*f3b0*/  FMNMX.FTZ R5, R146, R5, !PT ;  /* 0x0000000592057209 */ /* 0x000fe40007810000 */
[----:B------:R-:W-:-:S02]  /*f3c0*/  ISETP.GT.AND P2, PT, R3, 0x40, PT ;  /* 0x000000400300780c */ /* 0x000fc40003f44270 */
[C---:B------:R-:W-:Y:S02]  /*f3d0*/  ISETP.GT.AND P1, PT, R3.reuse, 0x41, PT ;  /* 0x000000410300780c */ /* 0x040fe40003f24270 */
[C---:B------:R-:W-:Y:S02]  /*f3e0*/  ISETP.GT.AND P0, PT, R3.reuse, 0x48, PT ;  /* 0x000000480300780c */ /* 0x040fe40003f04270 */
[----:B------:R-:W-:Y:S02]  /*f3f0*/  ISETP.GT.AND P4, PT, R3, 0x49, PT ;  /* 0x000000490300780c */ /* 0x000fe40003f84270 */
[----:B------:R-:W-:Y:S02]  /*f400*/  FSEL R152, R43, -INF , P3 ;  /* 0xff8000002b987808 */ /* 0x000fe40001800000 */
[----:B------:R-:W-:Y:S01]  /*f410*/  FMNMX.FTZ R3, R150, R5, !PT ;  /* 0x0000000596037209 */ /* 0x000fe20007810000 */
[----:B------:R-:W-:Y:S01]  /*f420*/  LDSM.16.MT88.4 R40, [R211] ;  /* 0x00000000d328783b */ /* 0x000fe20000004200 */
[----:B------:R-:W-:-:S02]  /*f430*/  FSEL R191, R30, -INF , P2 ;  /* 0xff8000001ebf7808 */ /* 0x000fc40001000000 */
[----:B------:R-:W-:Y:S02]  /*f440*/  FMNMX.FTZ R3, R152, R3, !PT ;  /* 0x0000000398037209 */ /* 0x000fe40007810000 */
[----:B-1----:R-:W-:Y:S02]  /*f450*/  FMNMX.FTZ R110, R0, R7, !PT ;  /* 0x00000007006e7209 */ /* 0x002fe40007810000 */
[----:B------:R-:W-:Y:S02]  /*f460*/  FSEL R193, R31, -INF , P1 ;  /* 0xff8000001fc17808 */ /* 0x000fe40000800000 */
[----:B------:R-:W-:Y:S01]  /*f470*/  FMNMX.FTZ R0, R191, R3, !PT ;  /* 0x00000003bf007209 */ /* 0x000fe20007810000 */
[----:B------:R-:W-:Y:S01]  /*f480*/  LDSM.16.MT88.4 R28, [R209] ;  /* 0x00000000d11c783b */ /* 0x000fe20000004200 */
[----:B------:R-:W-:Y:S02]  /*f490*/  FSEL R199, R18, -INF , P0 ;  /* 0xff80000012c77808 */ /* 0x000fe40000000000 */
[----:B------:R-:W-:-:S02]  /*f4a0*/  FMNMX.FTZ R0, R193, R0, !PT ;  /* 0x00000000c1007209 */ /* 0x000fc40007810000 */
[----:B--2---:R-:W-:Y:S02]  /*f4b0*/  FMNMX.FTZ R5, R2, R6, !PT ;  /* 0x0000000602057209 */ /* 0x004fe40007810000 */
[----:B---3--:R-:W-:Y:S02]  /*f4c0*/  FMNMX.FTZ R108, R4, R8, !PT ;  /* 0x00000008046c7209 */ /* 0x008fe40007810000 */
        /* <DEDUP_REMOVED lines=88> */
[----:B------:R3:W1:Y:S02]  /*fa50*/  MUFU.EX2 R185, R5 ;  /* 0x0000000500b97308 */ /* 0x0006640000000800 */
[----:B---3--:R-:W-:-:S06]  /*fa60*/  FFMA.FTZ R5, R113, c[0x0][0x2d0], -R4 ;  /* 0x0000b40071057a23 */ /* 0x008fcc0000010804 */
[----:B------:R3:W-:Y:S01]  /*fa70*/  MUFU.EX2 R186, R5 ;  /* 0x0000000500ba7308 */ /* 0x0007e20000000800 */
[----:B-1----:R-:W-:Y:S02]  /*fa80*/  F2FP.PACK_AB R11, R239, R238 ;  /* 0x000000eeef0b723e */ /* 0x002fe400000000ff */
[----:B------:R-:W-:Y:S02]  /*fa90*/  F2FP.PACK_AB R12, R230, R242 ;  /* 0x000000f2e60c723e */ /* 0x000fe400000000ff */
[----:B-----5:R-:W-:Y:S01]  /*faa0*/  F2FP.PACK_AB R14, R232, R229 ;  /* 0x000000e5e80e723e */ /* 0x020fe200000000ff */
[----:B---3--:R-:W-:-:S04]  /*fab0*/  FFMA.FTZ R5, R131, c[0x0][0x2d0], -R4 ;  /* 0x0000b40083057a23 */ /* 0x008fc80000010804 */
[----:B------:R1:W3:Y:S01]  /*fac0*/  MUFU.EX2 R184, R5 ;  /* 0x0000000500b87308 */ /* 0x0002e20000000800 */
[----:B------:R-:W-:Y:S02]  /*fad0*/  F2FP.PACK_AB R13, R6, R227 ;  /* 0x000000e3060d723e */ /* 0x000fe400000000ff */
[----:B------:R-:W-:Y:S01]  /*fae0*/  F2FP.PACK_AB R15, R228, R7 ;  /* 0x00000007e40f723e */ /* 0x000fe200000000ff */
[----:B-1----:R-:W-:-:S04]  /*faf0*/  FFMA.FTZ R5, R114, c[0x0][0x2d0], -R3 ;  /* 0x0000b40072057a23 */ /* 0x002fc80000010803 */
        /* <DEDUP_REMOVED lines=9> */
[----:B------:R5:W1:Y:S02]  /*fb90*/  MUFU.EX2 R182, R5 ;  /* 0x0000000500b67308 */ /* 0x000a640000000800 */
        /* <DEDUP_REMOVED lines=10> */
[C---:B------:R-:W-:Y:S08]  /*fc40*/  HMMA.16816.F32 R60, R8.reuse, R30, RZ ;  /* 0x0000001e083c723c */ /* 0x040ff000000018ff */
        /* <DEDUP_REMOVED lines=8> */
[----:B------:R4:W-:Y:S01]  /*fcd0*/  MUFU.EX2 R176, R5 ;  /* 0x0000000500b07308 */ /* 0x0009e20000000800 */
[----:B------:R-:W-:Y:S02]  /*fce0*/  F2FP.PACK_AB R9, R207, R223 ;  /* 0x000000dfcf09723e */ /* 0x000fe400000000ff */
        /* <DEDUP_REMOVED lines=32> */
[C---:B------:R-:W-:Y:S01]  /*fef0*/  HMMA.16816.F32 R44, R12.reuse, R28, RZ ;  /* 0x0000001c0c2c723c */ /* 0x040fe200000018ff */
[--C-:B-1----:R-:W-:Y:S01]  /*ff00*/  FFMA.FTZ R5, R130, c[0x0][0x2d0], -R4.reuse ;  /* 0x0000b40082057a23 */ /* 0x102fe20000010804 */
[----:B------:R-:W-:Y:S01]  /*ff10*/  ISETP.NE.AND P6, PT, R251, 0x1, PT ;  /* 0x00000001fb00780c */ /* 0x000fe20003fc5270 */
[----:B------:R-:W-:Y:S05]  /*ff20*/  LDSM.16.MT88.4 R128, [R208+0x2000] ;  /* 0x00200000d080783b */ /* 0x000fea0000004200 */
[----:B------:R-:W-:Y:S01]  /*ff30*/  HMMA.16816.F32 R120, R12, R30, RZ ;  /* 0x0000001e0c78723c */ /* 0x000fe200000018ff */
[----:B------:R-:W1:Y:S04]  /*ff40*/  LDSM.16.MT88.4 R12, [R208+0x1000] ;  /* 0x00100000d00c783b */ /* 0x000e680000004200 */
[----:B------:R-:W-:Y:S03]  /*ff50*/  LDSM.16.MT88.4 R28, [R209+0x1000] ;  /* 0x00100000d11c783b */ /* 0x000fe60000004200 */
[----:B------:R-:W-:Y:S01]  /*ff60*/  HMMA.16816.F32 R88, R8, R32, R20 ;  /* 0x000000200858723c */ /* 0x000fe20000001814 */
[----:B------:R-:W3:Y:S01]  /*ff70*/  LDSM.16.MT88.4 R20, [R212+0x1000] ;  /* 0x00100000d414783b */ /* 0x000ee20000004200 */
[----:B------:R2:W1:Y:S02]  /*ff80*/  MUFU.EX2 R169, R5 ;  /* 0x0000000500a97308 */ /* 0x0004640000000800 */
[----:B--2---:R-:W-:-:S06]  /*ff90*/  FFMA.FTZ R5, R125, c[0x0][0x2d0], -R4 ;  /* 0x0000b4007d057a23 */ /* 0x004fcc0000010804 */
[----:B------:R2:W-:Y:S02]  /*ffa0*/  MUFU.EX2 R167, R5 ;  /* 0x0000000500a77308 */ /* 0x0005e40000000800 */
[----:B--2---:R-:W-:-:S06]  /*ffb0*/  FFMA.FTZ R5, R127, c[0x0][0x2d0], -R4 ;  /* 0x0000b4007f057a23 */ /* 0x004fcc0000010804 */
[----:B------:R2:W1:Y:S01]  /*ffc0*/  MUFU.EX2 R166, R5 ;  /* 0x0000000500a67308 */ /* 0x0004620000000800 */
[----:B------:R-:W-:Y:S01]  /*ffd0*/  HMMA.16816.F32 R44, R8, R16, R44 ;  /* 0x00000010082c723c */ /* 0x000fe2000000182c */
[----:B--2---:R-:W-:-:S06]  /*ffe0*/  FFMA.FTZ R5, R144, c[0x0][0x2d0], -R3 ;  /* 0x0000b40090057a23 */ /* 0x004fcc0000010803 */
[----:B------:R2:W-:Y:S01]  /*fff0*/  MUFU.EX2 R168, R5 ;  /* 0x0000000500a87308 */ /* 0x0005e20000000800 */
[C---:B------:R-:W-:Y:S08]  /*10000*/  HMMA.16816.F32 R16, R8.reuse, R18, R120 ;  /* 0x000000120810723c */ /* 0x040ff00000001878 */
[----:B------:R-:W-:Y:S01]  /*10010*/  HMMA.16816.F32 R84, R8, R34, R100 ;  /* 0x000000220854723c */ /* 0x000fe20000001864 */
[----:B--2---:R-:W-:-:S04]  /*10020*/  FFMA.FTZ R5, R148, c[0x0][0x2d0], -R3 ;  /* 0x0000b40094057a23 */ /* 0x004fc80000010803 */
[----:B------:R2:W-:Y:S02]  /*10030*/  MUFU.EX2 R165, R5 ;  /* 0x0000000500a57308 */ /* 0x0005e40000000800 */
[----:B------:R-:W-:Y:S02]  /*10040*/  F2FP.PACK_AB R8, R182, R181 ;  /* 0x000000b5b608723e */ /* 0x000fe400000000ff */
[----:B------:R-:W-:Y:S02]  /*10050*/  F2FP.PACK_AB R9, R177, R178 ;  /* 0x000000b2b109723e */ /* 0x000fe400000000ff */
        /* <DEDUP_REMOVED lines=9> */
[----:B------:R-:W-:Y:S01]  /*100f0*/  HMMA.16816.F32 R64, R8, R30, R60 ;  /* 0x0000001e0840723c */ /* 0x000fe2000000183c */
[----:B-1----:R-:W-:-:S07]  /*10100*/  FFMA.FTZ R5, R149, c[0x0][0x2d0], -R2 ;  /* 0x0000b40095057a23 */ /* 0x002fce0000010802 */
[C---:B------:R-:W-:Y:S01]  /*10110*/  HMMA.16816.F32 R104, R8.reuse, R12, R104 ;  /* 0x0000000c0868723c */ /* 0x040fe20000001868 */
[----:B------:R1:W-:Y:S07]  /*10120*/  MUFU.EX2 R162, R5 ;  /* 0x0000000500a27308 */ /* 0x0003ee0000000800 */
[C---:B------:R-:W-:Y:S08]  /*10130*/  HMMA.16816.F32 R96, R8.reuse, R20, R96 ;  /* 0x000000140860723c */ /* 0x040ff00000001860 */
[----:B------:R-:W-:Y:S01]  /*10140*/  HMMA.16816.F32 R80, R8, R28, R80 ;  /* 0x0000001c0850723c */ /* 0x000fe20000001850 */
[----:B-1----:R-:W-:-:S07]  /*10150*/  FFMA.FTZ R5, R151, c[0x0][0x2d0], -R2 ;  /* 0x0000b40097057a23 */ /* 0x002fce0000010802 */
[----:B------:R-:W-:Y:S01]  /*10160*/  HMMA.16816.F32 R60, R8, R38, R52 ;  /* 0x00000026083c723c */ /* 0x000fe20000001834 */
[----:B------:R1:W-:Y:S06]  /*10170*/  MUFU.EX2 R161, R5 ;  /* 0x0000000500a17308 */ /* 0x0003ec0000000800 */
[----:B----4-:R-:W-:Y:S02]  /*10180*/  F2FP.PACK_AB R8, R174, R183 ;  /* 0x000000b7ae08723e */ /* 0x010fe400000000ff */
[----:B------:R-:W-:Y:S02]  /*10190*/  F2FP.PACK_AB R9, R169, R170 ;  /* 0x000000aaa909723e */ /* 0x000fe400000000ff */
[----:B------:R-:W-:-:S02]  /*101a0*/  F2FP.PACK_AB R10, R172, R173 ;  /* 0x000000adac0a723e */ /* 0x000fc400000000ff */
[----:B------:R-:W-:Y:S01]  /*101b0*/  F2FP.PACK_AB R11, R166, R167 ;  /* 0x000000a7a60b723e */ /* 0x000fe200000000ff */
[----:B-1----:R-:W-:-:S06]  /*101c0*/  FFMA.FTZ R5, R153, c[0x0][0x2d0], -R0 ;  /* 0x0000b40099057a23 */ /* 0x002fcc0000010800 */
[----:B------:R-:W-:Y:S01]  /*101d0*/  HMMA.16816.F32 R32, R8, R22, R24 ;  /* 0x000000160820723c */ /* 0x000fe20000001818 */
[----:B------:R-:W1:Y:S01]  /*101e0*/  LDSM.16.MT88.4 R24, [R208+0x1800] ;  /* 0x00180000d018783b */ /* 0x000e620000004200 */
[----:B------:R3:W-:Y:S02]  /*101f0*/  MUFU.EX2 R160, R5 ;  /* 0x0000000500a07308 */ /* 0x0007e40000000800 */
[----:B---3--:R-:W-:-:S06]  /*10200*/  FFMA.FTZ R5, R154, c[0x0][0x2d0], -R0 ;  /* 0x0000b4009a057a23 */ /* 0x008fcc0000010800 */
[----:B------:R3:W4:Y:S02]  /*10210*/  MUFU.EX2 R159, R5 ;  /* 0x00000005009f7308 */ /* 0x0007240000000800 */
[----:B---3--:R-:W-:-:S06]  /*10220*/  FFMA.FTZ R5, R141, c[0x0][0x2d0], -R0 ;  /* 0x0000b4008d057a23 */ /* 0x008fcc0000010800 */
[----:B------:R3:W-:Y:S02]  /*10230*/  MUFU.EX2 R157, R5 ;  /* 0x00000005009d7308 */ /* 0x0007e40000000800 */
[----:B---3--:R-:W-:-:S06]  /*10240*/  FFMA.FTZ R5, R142, c[0x0][0x2d0], -R0 ;  /* 0x0000b4008e057a23 */ /* 0x008fcc0000010800 */
[----:B------:R3:W5:Y:S01]  /*10250*/  MUFU.EX2 R158, R5 ;  /* 0x00000005009e7308 */ /* 0x0007620000000800 */
[----:B------:R-:W-:Y:S01]  /*10260*/  HMMA.16816.F32 R52, R8, R14, R40 ;  /* 0x0000000e0834723c */ /* 0x000fe20000001828 */
[----:B---3--:R-:W-:-:S06]  /*10270*/  FFMA.FTZ R5, R156, c[0x0][0x2d0], -R3 ;  /* 0x0000b4009c057a23 */ /* 0x008fcc0000010803 */
[----:B------:R3:W-:Y:S01]  /*10280*/  MUFU.EX2 R156, R5 ;  /* 0x00000005009c7308 */ /* 0x0007e20000000800 */
[----:B------:R-:W-:Y:S01]  /*10290*/  HMMA.16816.F32 R40, R8, R28, R44 ;  /* 0x0000001c0828723c */ /* 0x000fe2000000182c */
[----:B---3--:R-:W-:-:S06]  /*102a0*/  FFMA.FTZ R5, R155, c[0x0][0x2d0], -R3 ;  /* 0x0000b4009b057a23 */ /* 0x008fcc0000010803 */
[----:B------:R3:W-:Y:S01]  /*102b0*/  MUFU.EX2 R114, R5 ;  /* 0x0000000500727308 */ /* 0x0007e20000000800 */
[C---:B------:R-:W-:Y:S01]  /*102c0*/  HMMA.16816.F32 R56, R8.reuse, R12, R56 ;  /* 0x0000000c0838723c */ /* 0x040fe20000001838 */
[----:B------:R-:W-:Y:S07]  /*102d0*/  LDSM.16.MT88.4 R12, [R211+0x1800] ;  /* 0x00180000d30c783b */ /* 0x000fee0000004200 */
[----:B------:R-:W-:Y:S01]  /*102e0*/  HMMA.16816.F32 R48, R8, R20, R48 ;  /* 0x000000140830723c */ /* 0x000fe20000001830 */
[----:B------:R-:W1:Y:S01]  /*102f0*/  LDSM.16.MT88.4 R20, [R212+0x1800] ;  /* 0x00180000d414783b */ /* 0x000e620000004200 */
[----:B---3--:R-:W-:-:S06]  /*10300*/  FFMA.FTZ R5, R188, c[0x0][0x2d0], -R3 ;  /* 0x0000b400bc057a23 */ /* 0x008fcc0000010803 */
[C---:B------:R-:W-:Y:S01]  /*10310*/  HMMA.16816.F32 R28, R8.reuse, R30, R16 ;  /* 0x0000001e081c723c */ /* 0x040fe20000001810 */
[----:B------:R-:W3:Y:S01]  /*10320*/  LDSM.16.MT88.4 R16, [R209+0x1800] ;  /* 0x00180000d110783b */ /* 0x000ee20000004200 */
[----:B------:R2:W-:Y:S06]  /*10330*/  MUFU.EX2 R112, R5 ;  /* 0x0000000500707308 */ /* 0x0005ec0000000800 */
[C---:B------:R-:W-:Y:S08]  /*10340*/  HMMA.16816.F32 R44, R8.reuse, R36, R88 ;  /* 0x00000024082c723c */ /* 0x040ff00000001858 */
[----:B------:R-:W-:Y:S01]  /*10350*/  HMMA.16816.F32 R36, R8, R38, R84 ;  /* 0x000000260824723c */ /* 0x000fe20000001854 */
[----:B--2---:R-:W-:-:S06]  /*10360*/  FFMA.FTZ R5, R190, c[0x0][0x2d0], -R3 ;  /* 0x0000b400be057a23 */ /* 0x004fcc0000010803 */
[----:B------:R-:W-:Y:S02]  /*10370*/  F2FP.PACK_AB R8, R163, R164 ;  /* 0x000000a4a308723e */ /* 0x000fe400000000ff */
[----:B----4-:R-:W-:Y:S02]  /*10380*/  F2FP.PACK_AB R9, R159, R160 ;  /* 0x000000a09f09723e */ /* 0x010fe400000000ff */
[----:B------:R-:W-:Y:S02]  /*10390*/  F2FP.PACK_AB R10, R161, R162 ;  /* 0x000000a2a10a723e */ /* 0x000fe400000000ff */
[----:B-----5:R-:W-:Y:S01]  /*103a0*/  F2FP.PACK_AB R11, R158, R157 ;  /* 0x0000009d9e0b723e */ /* 0x020fe200000000ff */
[----:B------:R2:W-:Y:S06]  /*103b0*/  MUFU.EX2 R113, R5 ;  /* 0x0000000500717308 */ /* 0x0005ec0000000800 */
[----:B-1----:R-:W-:Y:S01]  /*103c0*/  HMMA.16816.F32 R124, R8, R26, R76 ;  /* 0x0000001a087c723c */ /* 0x002fe2000000184c */
[----:B--2---:R-:W-:-:S04]  /*103d0*/  FFMA.FTZ R5, R143, c[0x0][0x2d0], -R4 ;  /* 0x0000b4008f057a23 */ /* 0x004fc80000010804 */
[----:B------:R1:W-:Y:S02]  /*103e0*/  MUFU.EX2 R79, R5 ;  /* 0x00000005004f7308 */ /* 0x0003e40000000800 */
[--C-:B-1----:R-:W-:Y:S02]  /*103f0*/  FFMA.FTZ R5, R146, c[0x0][0x2d0], -R4.reuse ;  /* 0x0000b40092057a23 */ /* 0x102fe40000010804 */
[----:B------:R-:W-:Y:S01]  /*10400*/  FFMA.FTZ R3, R206, c[0x0][0x2d0], -R3 ;  /* 0x0000b400ce037a23 */ /* 0x000fe20000010803 */
[----:B------:R-:W-:Y:S03]  /*10410*/  HMMA.16816.F32 R104, R8, R24, R104 ;  /* 0x000000180868723c */ /* 0x000fe60000001868 */
[----:B------:R1:W2:Y:S01]  /*10420*/  MUFU.EX2 R78, R5 ;  /* 0x00000005004e7308 */ /* 0x0002a20000000800 */
[----:B------:R-:W4:Y:S01]  /*10430*/  LDSM.16.MT88.4 R144, [R212+0x2000] ;  /* 0x00200000d490783b */ /* 0x000f220000004200 */
[----:B-1----:R-:W-:-:S06]  /*10440*/  FFMA.FTZ R5, R150, c[0x0][0x2d0], -R4 ;  /* 0x0000b40096057a23 */ /* 0x002fcc0000010804 */
[----:B------:R1:W-:Y:S02]  /*10450*/  MUFU.EX2 R77, R5 ;  /* 0x00000005004d7308 */ /* 0x0003e40000000800 */
[----:B-1----:R-:W-:-:S06]  /*10460*/  FFMA.FTZ R5, R152, c[0x0][0x2d0], -R4 ;  /* 0x0000b40098057a23 */ /* 0x002fcc0000010804 */
[----:B------:R-:W1:Y:S01]  /*10470*/  MUFU.EX2 R76, R5 ;  /* 0x00000005004c7308 */ /* 0x000e620000000800 */
[C---:B------:R-:W-:Y:S01]  /*10480*/  HMMA.16816.F32 R136, R8.reuse, R20, R96 ;  /* 0x000000140888723c */ /* 0x040fe20000001860 */
[----:B------:R-:W5:Y:S06]  /*10490*/  LDSM.16.MT88.4 R96, [R209+0x2000] ;  /* 0x00200000d160783b */ /* 0x000f6c0000004200 */
[----:B------:R1:W-:Y:S01]  /*104a0*/  MUFU.EX2 R111, R3 ;  /* 0x00000003006f7308 */ /* 0x0003e20000000800 */
[C---:B------:R-:W-:Y:S08]  /*104b0*/  HMMA.16816.F32 R72, R8.reuse, R22, R72 ;  /* 0x000000160848723c */ /* 0x040ff00000001848 */
[----:B---3--:R-:W-:Y:S01]  /*104c0*/  HMMA.16816.F32 R80, R8, R16, R80 ;  /* 0x000000100850723c */ /* 0x008fe20000001850 */
[----:B-1----:R-:W-:-:S07]  /*104d0*/  FFMA.FTZ R3, R198, c[0x0][0x2d0], -R2 ;  /* 0x0000b400c6037a23 */ /* 0x002fce0000010802 */
[C---:B------:R-:W-:Y:S01]  /*104e0*/  HMMA.16816.F32 R64, R8.reuse, R18, R64 ;  /* 0x000000120840723c */ /* 0x040fe20000001840 */
[----:B------:R1:W-:Y:S07]  /*104f0*/  MUFU.EX2 R68, R3 ;  /* 0x0000000300447308 */ /* 0x0003ee0000000800 */
[C---:B------:R-:W-:Y:S08]  /*10500*/  HMMA.16816.F32 R100, R8.reuse, R12, R100 ;  /* 0x0000000c0864723c */ /* 0x040ff00000001864 */
[----:B------:R-:W-:Y:S01]  /*10510*/  HMMA.16816.F32 R60, R8, R14, R60 ;  /* 0x0000000e083c723c */ /* 0x000fe2000000183c */
[----:B-1----:R-:W-:-:S06]  /*10520*/  FFMA.FTZ R3, R205, c[0x0][0x2d0], -R2 ;  /* 0x0000b400cd037a23 */ /* 0x002fcc0000010802 */
[----:B------:R-:W-:Y:S02]  /*10530*/  F2FP.PACK_AB R8, R168, R171 ;  /* 0x000000aba808723e */ /* 0x000fe400000000ff */
[----:B--2---:R-:W-:Y:S02]  /*10540*/  F2FP.PACK_AB R9, R78, R79 ;  /* 0x0000004f4e09723e */ /* 0x004fe400000000ff */
[----:B------:R-:W-:Y:S02]  /*10550*/  F2FP.PACK_AB R10, R156, R165 ;  /* 0x000000a59c0a723e */ /* 0x000fe400000000ff */
[----:B------:R-:W-:Y:S01]  /*10560*/  F2FP.PACK_AB R11, R76, R77 ;  /* 0x0000004d4c0b723e */ /* 0x000fe200000000ff */
        /* <DEDUP_REMOVED lines=21> */
[----:B------:R-:W2:Y:S01]  /*106c0*/  LDSM.16.MT88.4 R16, [R211+0x2000] ;  /* 0x00200000d310783b */ /* 0x000ea20000004200 */
        /* <DEDUP_REMOVED lines=92> */
[----:B------:R1:W-:Y:S01]  /*10c90*/  STL [R1+0x14], R13 ;  /* 0x0000140d01007387 */ /* 0x0003e20000100800 */
[----:B------:R-:W-:-:S03]  /*10ca0*/  F2FP.PACK_AB R152, R71, R68 ;  /* 0x000000444798723e */ /* 0x000fc600000000ff */
[----:B------:R1:W-:Y:S01]  /*10cb0*/  STL [R1], R5 ;  /* 0x0000000501007387 */ /* 0x0003e20000100800 */
[----:B------:R-:W-:-:S03]  /*10cc0*/  F2FP.PACK_AB R153, R22, R24 ;  /* 0x000000181699723e */ /* 0x000fc600000000ff */
[----:B------:R1:W-:Y:S01]  /*10cd0*/  STL [R1+0x4], R3 ;  /* 0x0000040301007387 */ /* 0x0003e20000100800 */
[----:B------:R-:W-:Y:S02]  /*10ce0*/  F2FP.PACK_AB R154, R25, R69 ;  /* 0x00000045199a723e */ /* 0x000fe400000000ff */
[----:B------:R-:W-:Y:S01]  /*10cf0*/  F2FP.PACK_AB R155, R20, R21 ;  /* 0x00000015149b723e */ /* 0x000fe200000000ff */
[----:B------:R1:W-:Y:S01]  /*10d00*/  STL [R1+0xc], R0 ;  /* 0x00000c0001007387 */ /* 0x0003e20000100800 */
[----:B------:R-:W-:-:S03]  /*10d10*/  IADD3 R200, R245, -0x2, RZ ;  /* 0xfffffffef5c87810 */ /* 0x000fc60007ffe0ff */
[----:B------:R1:W-:Y:S01]  /*10d20*/  STL [R1+0x8], R2 ;  /* 0x0000080201007387 */ /* 0x0003e20000100800 */
[----:B------:R-:W-:Y:S01]  /*10d30*/  ISETP.GE.AND P0, PT, R200, R13, PT ;  /* 0x0000000dc800720c */ /* 0x000fe20003f06270 */
[----:B------:R-:W-:Y:S07]  /*10d40*/  HMMA.16816.F32 R120, R152, R128, R104 ;  /* 0x000000809878723c */ /* 0x000fee0000001868 */
[----:B------:R-:W-:Y:S02]  /*10d50*/  F2FP.PACK_AB R104, R112, R114 ;  /* 0x000000727068723e */ /* 0x000fe400000000ff */
[----:B------:R-:W-:-:S02]  /*10d60*/  F2FP.PACK_AB R105, R8, R12 ;  /* 0x0000000c0869723e */ /* 0x000fc400000000ff */
[----:B------:R-:W-:Y:S02]  /*10d70*/  F2FP.PACK_AB R106, R111, R113 ;  /* 0x000000716f6a723e */ /* 0x000fe400000000ff */
[----:B------:R-:W-:Y:S01]  /*10d80*/  F2FP.PACK_AB R107, R10, R9 ;  /* 0x000000090a6b723e */ /* 0x000fe200000000ff */
[C---:B------:R-:W-:Y:S08]  /*10d90*/  HMMA.16816.F32 R124, R152.reuse, R130, R124 ;  /* 0x00000082987c723c */ /* 0x040ff0000000187c */
[C---:B----4-:R-:W-:Y:S08]  /*10da0*/  HMMA.16816.F32 R136, R152.reuse, R144, R136 ;  /* 0x000000909888723c */ /* 0x050ff00000001888 */
[C---:B------:R-:W-:Y:S08]  /*10db0*/  HMMA.16816.F32 R140, R152.reuse, R146, R72 ;  /* 0x00000092988c723c */ /* 0x040ff00000001848 */
[C---:B-----5:R-:W-:Y:S08]  /*10dc0*/  HMMA.16816.F32 R88, R152.reuse, R96, R80 ;  /* 0x000000609858723c */ /* 0x060ff00000001850 */
        /* <DEDUP_REMOVED lines=21> */
.L_x_3098:
[----:B--2---:R-:W2:Y:S01]  /*10f20*/  LDL R225, [R1+0x10] ;  /* 0x0000100001e17983 */ /* 0x004ea20000100800 */
[----:B------:R-:W-:Y:S04]  /*10f30*/  DEPBAR.LE SB0, 0x0 ;  /* 0x000080000000791a */ /* 0x000fe80000000000 */
[----:B------:R-:W4:Y:S01]  /*10f40*/  LDL.64 R108, [R1+0x20] ;  /* 0x00002000016c7983 */ /* 0x000f220000100a00 */
[----:B------:R-:W-:Y:S01]  /*10f50*/  WARPSYNC 0xffffffff ;  /* 0xffffffff00007948 */ /* 0x000fe20003800000 */
[----:B------:R-:W-:Y:S04]  /*10f60*/  IMAD.MOV.U32 R233, RZ, RZ, c[0x0][0x2c4] ;  /* 0x0000b100ffe97624 */ /* 0x000fe800078e00ff */
[----:B------:R-:W4:Y:S04]  /*10f70*/  LDL R2, [R1+0x30] ;  /* 0x0000300001027983 */ /* 0x000f280000100800 */
[----:B------:R-:W4:Y:S04]  /*10f80*/  LDL R226, [R1+0x1c] ;  /* 0x00001c0001e27983 */ /* 0x000f280000100800 */
[----:B------:R-:W-:Y:S08]  /*10f90*/  BAR.SYNC.DEFER_BLOCKING 0x0 ;  /* 0x0000000000007b1d */ /* 0x000ff00000010000 */
[----:B------:R-:W-:Y:S08]  /*10fa0*/  LDSM.16.M88.4 R80, [R214] ;  /* 0x00000000d650783b */ /* 0x000ff00000000200 */
[----:B------:R-:W5:Y:S08]  /*10fb0*/  LDSM.16.M88.4 R16, [R115] ;  /* 0x000000007310783b */ /* 0x000f700000000200 */
[----:B------:R-:W1:Y:S08]  /*10fc0*/  LDSM.16.M88.4 R76, [R214+0x2000] ;  /* 0x00200000d64c783b */ /* 0x000e700000000200 */
[----:B------:R-:W1:Y:S08]  /*10fd0*/  LDSM.16.M88.4 R32, [R115+0x800] ;  /* 0x000800007320783b */ /* 0x000e700000000200 */
[----:B------:R-:W1:Y:S08]  /*10fe0*/  LDSM.16.M88.4 R48, [R115+0x1000] ;  /* 0x001000007330783b */ /* 0x000e700000000200 */
[----:B------:R-:W1:Y:S01]  /*10ff0*/  LDSM.16.M88.4 R64, [R115+0x1800] ;  /* 0x001800007340783b */ /* 0x000e620000000200 */
[-C--:B-----5:R-:W-:Y:S07]  /*11000*/  HMMA.16816.F32 R4, R80, R16.reuse, RZ ;  /* 0x000000105004723c */ /* 0x0a0fee00000018ff */
[----:B------:R-:W5:Y:S01]  /*11010*/  LDSM.16.M88.4 R156, [R115+0x2000] ;  /* 0x00200000739c783b */ /* 0x000f620000000200 */
[C---:B-1----:R-:W-:Y:S07]  /*11020*/  HMMA.16816.F32 R8, R76.reuse, R16, RZ ;  /* 0x000000104c08723c */ /* 0x042fee00000018ff */
        /* <DEDUP_REMOVED lines=8> */
[----:B------:R-:W3:Y:S04]  /*110b0*/  LDL R232, [R1+0x3c] ;  /* 0x00003c0001e87983 */ /* 0x000ee80000100800 */
[----:B------:R-:W3:Y:S01]  /*110c0*/  LDL R231, [R1+0x5c] ;  /* 0x00005c0001e77983 */ /* 0x000ee20000100800 */
[-C--:B------:R-:W-:Y:S03]  /*110d0*/  HMMA.16816.F32 R28, R76, R34.reuse, RZ ;  /* 0x000000224c1c723c */ /* 0x080fe600000018ff */
[----:B------:R-:W3:Y:S04]  /*110e0*/  LDL R230, [R1+0x18] ;  /* 0x0000180001e67983 */ /* 0x000ee80000100800 */
[----:B------:R-:W3:Y:S01]  /*110f0*/  LDL R229, [R1+0x38] ;  /* 0x0000380001e57983 */ /* 0x000ee20000100800 */
[C---:B------:R-:W-:Y:S03]  /*11100*/  HMMA.16816.F32 R32, R80.reuse, R34, RZ ;  /* 0x000000225020723c */ /* 0x040fe600000018ff */
[----:B------:R-:W3:Y:S04]  /*11110*/  LDL R228, [R1+0x44] ;  /* 0x0000440001e47983 */ /* 0x000ee80000100800 */
[----:B------:R-:W3:Y:S01]  /*11120*/  LDL R227, [R1+0x54] ;  /* 0x0000540001e37983 */ /* 0x000ee20000100800 */
        /* <DEDUP_REMOVED lines=8> */
[-C--:B-----5:R-:W-:Y:S08]  /*111b0*/  HMMA.16816.F32 R68, R80, R156.reuse, RZ ;  /* 0x0000009c5044723c */ /* 0x0a0ff000000018ff */
[C---:B------:R-:W-:Y:S08]  /*111c0*/  HMMA.16816.F32 R72, R76.reuse, R156, RZ ;  /* 0x0000009c4c48723c */ /* 0x040ff000000018ff */
[-C--:B------:R-:W-:Y:S08]  /*111d0*/  HMMA.16816.F32 R76, R76, R158.reuse, RZ ;  /* 0x0000009e4c4c723c */ /* 0x080ff000000018ff */
[----:B------:R-:W-:Y:S01]  /*111e0*/  HMMA.16816.F32 R80, R80, R158, RZ ;  /* 0x0000009e5050723c */ /* 0x000fe200000018ff */
[----:B------:R-:W5:Y:S07]  /*111f0*/  LDSM.16.M88.4 R156, [R221] ;  /* 0x00000000dd9c783b */ /* 0x000f6e0000000200 */
[-C--:B-1----:R-:W-:Y:S08]  /*11200*/  HMMA.16816.F32 R4, R160, R164.reuse, R4 ;  /* 0x000000a4a004723c */ /* 0x082ff00000001804 */
[C---:B------:R-:W-:Y:S08]  /*11210*/  HMMA.16816.F32 R8, R168.reuse, R164, R8 ;  /* 0x000000a4a808723c */ /* 0x040ff00000001808 */
[-C--:B------:R-:W-:Y:S08]  /*11220*/  HMMA.16816.F32 R12, R168, R166.reuse, R12 ;  /* 0x000000a6a80c723c */ /* 0x080ff0000000180c */
[C---:B------:R-:W-:Y:S08]  /*11230*/  HMMA.16816.F32 R16, R160.reuse, R166, R16 ;  /* 0x000000a6a010723c */ /* 0x040ff00000001810 */
[-C--:B------:R-:W-:Y:S08]  /*11240*/  HMMA.16816.F32 R20, R160, R172.reuse, R20 ;  /* 0x000000aca014723c */ /* 0x080ff00000001814 */
[C---:B------:R-:W-:Y:S08]  /*11250*/  HMMA.16816.F32 R24, R168.reuse, R172, R24 ;  /* 0x000000aca818723c */ /* 0x040ff00000001818 */
[-C--:B------:R-:W-:Y:S03]  /*11260*/  HMMA.16816.F32 R28, R168, R174.reuse, R28 ;  /* 0x000000aea81c723c */ /* 0x080fe6000000181c */
[----:B--2---:R-:W-:Y:S05]  /*11270*/  ISETP.GT.AND P0, PT, R225, R223, PT ;  /* 0x000000dfe100720c */ /* 0x004fea0003f04270 */
[C---:B------:R-:W-:Y:S01]  /*11280*/  HMMA.16816.F32 R32, R160.reuse, R174, R32 ;  /* 0x000000aea020723c */ /* 0x040fe20000001820 */
[----:B------:R-:W-:Y:S07]  /*11290*/  LDSM.16.M88.4 R172, [R219] ;  /* 0x00000000dbac783b */ /* 0x000fee0000000200 */
[-C--:B-----5:R-:W-:Y:S01]  /*112a0*/  HMMA.16816.F32 R36, R160, R156.reuse, R36 ;  /* 0x0000009ca024723c */ /* 0x0a0fe20000001824 */
[----:B------:R-:W-:Y:S02]  /*112b0*/  @!P0 IMAD.MOV.U32 R110, RZ, RZ, c[0x0][0x208] ;  /* 0x00008200ff6e8624 */ /* 0x000fe400078e00ff */
[----:B----4-:R-:W-:Y:S01]  /*112c0*/  LOP3.LUT P3, RZ, R226, 0x1, RZ, 0xc0, !PT ;  /* 0x00000001e2ff7812 */ /* 0x010fe2000786c0ff */
[C---:B------:R-:W-:Y:S01]  /*112d0*/  @!P0 IMAD.WIDE.U32 R164, R223.reuse, c[0x0][0x208], RZ ;  /* 0x00008200dfa48a25 */ /* 0x040fe200078e00ff */
[----:B------:R-:W-:Y:S03]  /*112e0*/  @!P0 SHF.R.S32.HI R0, RZ, 0x1f, R223 ;  /* 0x0000001fff008819 */ /* 0x000fe600000114df */
[C---:B------:R-:W-:Y:S01]  /*112f0*/  HMMA.16816.F32 R40, R168.reuse, R156, R40 ;  /* 0x0000009ca828723c */ /* 0x040fe20000001828 */
[----:B------:R-:W-:Y:S03]  /*11300*/  @!P0 IMAD.MOV.U32 R114, RZ, RZ, 0x5 ;  /* 0x00000005ff728424 */ /* 0x000fe600078e00ff */
[----:B------:R-:W-:Y:S02]  /*11310*/  @!P0 IMAD R0, R0, c[0x0][0x208], RZ ;  /* 0x0000820000008a24 */ /* 0x000fe400078e02ff */
[----:B------:R-:W-:Y:S02]  /*11320*/  @!P0 IMAD.MOV.U32 R109, RZ, RZ, R2 ;  /* 0x000000ffff6d8224 */ /* 0x000fe400078e0002 */
[-C--:B------:R-:W-:Y:S04]  /*11330*/  HMMA.16816.F32 R44, R168, R158.reuse, R44 ;  /* 0x0000009ea82c723c */ /* 0x080fe8000000182c */
[----:B------:R-:W-:Y:S02]  /*11340*/  @!P0 IMAD R0, R223, c[0x0][0x20c], R0 ;  /* 0x00008300df008a24 */ /* 0x000fe400078e0200 */
[----:B------:R-:W-:Y:S02]  /*11350*/  @!P0 IMAD.WIDE.U32 R108, R164, 0x50, R108 ;  /* 0x00000050a46c8825 */ /* 0x000fe400078e006c */
[C---:B------:R-:W-:Y:S04]  /*11360*/  HMMA.16816.F32 R48, R160.reuse, R158, R48 ;  /* 0x0000009ea030723c */ /* 0x040fe80000001830 */
[----:B------:R-:W-:Y:S01]  /*11370*/  @!P0 IMAD.IADD R0, R165, 0x1, R0 ;  /* 0x00000001a5008824 */ /* 0x000fe200078e0200 */
[----:B------:R-:W-:Y:S01]  /*11380*/  @!P0 LEA R180, P1, R108, c[0x0][0x1f8], 0x1 ;  /* 0x00007e006cb48a11 */ /* 0x000fe200078208ff */
[----:B------:R-:W1:Y:S01]  /*11390*/  LDSM.16.M88.4 R164, [R220] ;  /* 0x00000000dca4783b */ /* 0x000e620000000200 */
[----:B------:R-:W-:Y:S02]  /*113a0*/  @!P0 IMAD.SHL.U32 R2, R110, 0x20, RZ ;  /* 0x000000206e028824 */ /* 0x000fe400078e00ff */
[----:B------:R-:W-:Y:S03]  /*113b0*/  @!P0 IMAD R0, R0, 0x50, RZ ;  /* 0x0000005000008824 */ /* 0x000fe600078e02ff */
[----:B------:R-:W-:Y:S01]  /*113c0*/  @!P0 IADD3 R176, P2, R180, R2, RZ ;  /* 0x00000002b4b08210 */ /* 0x000fe20007f5e0ff */
[----:B------:R-:W-:Y:S01]  /*113d0*/  @!P0 IMAD.IADD R109, R109, 0x1, R0 ;  /* 0x000000016d6d8824 */ /* 0x000fe200078e0200 */
[----:B------:R-:W-:Y:S04]  /*113e0*/  @!P0 SHF.L.U64.HI R0, R110, R114, c[0x0][0x20c] ;  /* 0x000083006e008619 */ /* 0x000fe80000010272 */
[----:B------:R-:W-:Y:S02]  /*113f0*/  @!P0 LEA.HI.X R181, R108, c[0x0][0x1fc], R109, 0x1, P1 ;  /* 0x00007f006cb58a11 */ /* 0x000fe400008f0c6d */
[-C--:B------:R-:W-:Y:S03]  /*11400*/  @!P0 IADD3 R178, P1, R176, R2.reuse, RZ ;  /* 0x00000002b0b28210 */ /* 0x080fe60007f3e0ff */
[----:B------:R-:W-:Y:S01]  /*11410*/  @!PT LDS RZ, [RZ] ;  /* 0x00000000fffff984 */ /* 0x000fe20000000800 */
[----:B------:R-:W-:Y:S01]  /*11420*/  @!PT LDS RZ, [RZ] ;  /* 0x00000000fffff984 */ /* 0x000fe20000000800 */
[----:B------:R-:W-:Y:S01]  /*11430*/  @!PT LDS RZ, [RZ] ;  /* 0x00000000fffff984 */ /* 0x000fe20000000800 */
[----:B------:R2:W-:Y:S01]  /*11440*/  @!P0 LDGSTS.E.BYPASS.LTC128B.128 [R224+0x100], [R180.64], !P3 ;  /* 0x00100000b4e08fae */ /* 0x0005e2000d901d48 */
[--C-:B------:R-:W-:Y:S01]  /*11450*/  @!P0 IMAD.X R177, R181, 0x1, R0.reuse, P2 ;  /* 0x00000001b5b18824 */ /* 0x100fe200010e0600 */
[-C--:B------:R-:W-:Y:S03]  /*11460*/  @!P0 IADD3 R108, P2, R178, R2.reuse, RZ ;  /* 0x00000002b26c8210 */ /* 0x080fe60007f5e0ff */
[--C-:B------:R-:W-:Y:S01]  /*11470*/  @!P0 IMAD.X R179, R177, 0x1, R0.reuse, P1 ;  /* 0x00000001b1b38824 */ /* 0x100fe200008e0600 */
[----:B------:R-:W-:Y:S02]  /*11480*/  @!P0 IADD3 R156, P1, R108, R2, RZ ;  /* 0x000000026c9c8210 */ /* 0x000fe40007f3e0ff */
[----:B------:R4:W-:Y:S01]  /*11490*/  @!P0 LDGSTS.E.BYPASS.LTC128B.128 [R224+0x900], [R176.64], !P3 ;  /* 0x00900000b0e08fae */ /* 0x0009e2000d901d48 */
[--C-:B------:R-:W-:Y:S04]  /*114a0*/  @!P0 IMAD.X R109, R179, 0x1, R0.reuse, P2 ;  /* 0x00000001b36d8824 */ /* 0x100fe800010e0600 */
[----:B------:R-:W-:Y:S01]  /*114b0*/  @!P0 IMAD.X R157, R109, 0x1, R0, P1 ;  /* 0x000000016d9d8824 */ /* 0x000fe200008e0600 */
[----:B------:R-:W-:Y:S02]  /*114c0*/  ISETP.NE.AND P1, PT, R233, 0x1, PT ;  /* 0x00000001e900780c */ /* 0x000fe40003f25270 */
[----:B------:R4:W-:Y:S01]  /*114d0*/  @!P0 LDGSTS.E.BYPASS.LTC128B.128 [R224+0x1100], [R178.64], !P3 ;  /* 0x01100000b2e08fae */ /* 0x0009e2000d901d48 */
[-C--:B-1----:R-:W-:Y:S07]  /*114e0*/  HMMA.16816.F32 R52, R160, R164.reuse, R52 ;  /* 0x000000a4a034723c */ /* 0x082fee0000001834 */
[----:B------:R1:W-:Y:S01]  /*114f0*/  @!P0 LDGSTS.E.BYPASS.LTC128B.128 [R224+0x1900], [R108.64], !P3 ;  /* 0x019000006ce08fae */ /* 0x0003e2000d901d48 */
[C---:B------:R-:W-:Y:S07]  /*11500*/  HMMA.16816.F32 R56, R168.reuse, R164, R56 ;  /* 0x000000a4a838723c */ /* 0x040fee0000001838 */
[----:B------:R5:W-:Y:S01]  /*11510*/  @!P0 LDGSTS.E.BYPASS.LTC128B.128 [R224+0x2100], [R156.64], !P3 ;  /* 0x021000009ce08fae */ /* 0x000be2000d901d48 */
[-C--:B------:R-:W-:Y:S07]  /*11520*/  HMMA.16816.F32 R60, R168, R166.reuse, R60 ;  /* 0x000000a6a83c723c */ /* 0x080fee000000183c */
[----:B--2---:R-:W-:Y:S01]  /*11530*/  LDSM.16.M88.4 R180, [R213] ;  /* 0x00000000d5b4783b */ /* 0x004fe20000000200 */
[C---:B------:R-:W-:Y:S07]  /*11540*/  HMMA.16816.F32 R64, R160.reuse, R166, R64 ;  /* 0x000000a6a040723c */ /* 0x040fee0000001840 */
[----:B----4-:R-:W2:Y:S01]  /*11550*/  LDSM.16.M88.4 R176, [R215] ;  /* 0x00000000d7b0783b */ /* 0x010ea20000000200 */
[-C--:B------:R-:W-:Y:S07]  /*11560*/  HMMA.16816.F32 R68, R160, R172.reuse, R68 ;  /* 0x000000aca044723c */ /* 0x080fee0000001844 */
[----:B------:R-:W0:Y:S01]  /*11570*/  LDGDEPBAR ;  /* 0x00000000000079af */ /* 0x000e220000000000 */
[C---:B------:R-:W-:Y:S07]  /*11580*/  HMMA.16816.F32 R72, R168.reuse, R172, R72 ;  /* 0x000000aca848723c */ /* 0x040fee0000001848 */
[----:B-----5:R-:W4:Y:S01]  /*11590*/  LDSM.16.M88.4 R156, [R215+0x2000] ;  /* 0x00200000d79c783b */ /* 0x020f220000000200 */
[-C--:B------:R-:W-:Y:S07]  /*115a0*/  HMMA.16816.F32 R76, R168, R174.reuse, R76 ;  /* 0x000000aea84c723c */ /* 0x080fee000000184c */
[----:B------:R-:W5:Y:S01]  /*115b0*/  LDSM.16.M88.4 R164, [R213+0x800] ;  /* 0x00080000d5a4783b */ /* 0x000f620000000200 */
[----:B---3--:R-:W-:Y:S04]  /*115c0*/  IMAD.IADD R0, R231, 0x1, R232 ;  /* 0x00000001e7007824 */ /* 0x008fe800078e02e8 */
[----:B------:R-:W-:Y:S01]  /*115d0*/  @P1 IMAD.MOV.U32 R0, RZ, RZ, R230 ;  /* 0x000000ffff001224 */ /* 0x000fe200078e00e6 */
[----:B------:R-:W-:Y:S02]  /*115e0*/  HMMA.16816.F32 R80, R160, R174, R80 ;  /* 0x000000aea050723c */ /* 0x000fe40000001850 */
[----:B------:R-:W3:Y:S06]  /*115f0*/  LDSM.16.M88.4 R184, [R213+0x1000] ;  /* 0x00100000d5b8783b */ /* 0x000eec0000000200 */
[-C--:B--2---:R-:W-:Y:S02]  /*11600*/  HMMA.16816.F32 R4, R176, R180.reuse, R4 ;  /* 0x000000b4b004723c */ /* 0x084fe40000001804 */
[----:B------:R-:W2:Y:S08]  /*11610*/  LDSM.16.M88.4 R188, [R213+0x1800] ;  /* 0x00180000d5bc783b */ /* 0x000eb00000000200 */
[----:B------:R-:W-:Y:S01]  /*11620*/  LDSM.16.M88.4 R192, [R213+0x2000] ;  /* 0x00200000d5c0783b */ /* 0x000fe20000000200 */
[C---:B----4-:R-:W-:Y:S07]  /*11630*/  HMMA.16816.F32 R8, R156.reuse, R180, R8 ;  /* 0x000000b49c08723c */ /* 0x050fee0000001808 */
[----:B------:R-:W-:Y:S01]  /*11640*/  LDSM.16.M88.4 R196, [R216] ;  /* 0x00000000d8c4783b */ /* 0x000fe20000000200 */
[-C--:B------:R-:W-:Y:S07]  /*11650*/  HMMA.16816.F32 R12, R156, R182.reuse, R12 ;  /* 0x000000b69c0c723c */ /* 0x080fee000000180c */
[----:B------:R-:W-:Y:S01]  /*11660*/  LDSM.16.M88.4 R200, [R210] ;  /* 0x00000000d2c8783b */ /* 0x000fe20000000200 */
[C---:B------:R-:W-:Y:S07]  /*11670*/  HMMA.16816.F32 R16, R176.reuse, R182, R16 ;  /* 0x000000b6b010723c */ /* 0x040fee0000001810 */
[----:B------:R-:W-:Y:S01]  /*11680*/  LDSM.16.M88.4 R204, [R216+0x2000] ;  /* 0x00200000d8cc783b */ /* 0x000fe20000000200 */
[-C--:B-----5:R-:W-:Y:S07]  /*11690*/  HMMA.16816.F32 R20, R176, R164.reuse, R20 ;  /* 0x000000a4b014723c */ /* 0x0a0fee0000001814 */
[----:B------:R-:W-:Y:S01]  /*116a0*/  LDSM.16.M88.4 R160, [R210+0x800] ;  /* 0x00080000d2a0783b */ /* 0x000fe20000000200 */
[C---:B------:R-:W-:Y:S07]  /*116b0*/  HMMA.16816.F32 R24, R156.reuse, R164, R24 ;  /* 0x000000a49c18723c */ /* 0x040fee0000001818 */
[----:B------:R-:W-:Y:S01]  /*116c0*/  SHFL.IDX PT, R114, R0, 0x2, 0x1c1f ;  /* 0x005c1f0000727f89 */ /* 0x000fe200000e0000 */
[-C--:B------:R-:W-:Y:S07]  /*116d0*/  HMMA.16816.F32 R28, R156, R166.reuse, R28 ;  /* 0x000000a69c1c723c */ /* 0x080fee000000181c */
[----:B------:R-:W4:Y:S01]  /*116e0*/  SHFL.IDX PT, R2, R0, 0x1, 0x1c1f ;  /* 0x003c1f0000027f89 */ /* 0x000f2200000e0000 */
[C---:B------:R-:W-:Y:S07]  /*116f0*/  HMMA.16816.F32 R32, R176.reuse, R166, R32 ;  /* 0x000000a6b020723c */ /* 0x040fee0000001820 */
[----:B------:R-:W-:Y:S01]  /*11700*/  SHFL.IDX PT, R110, R0, 0x3, 0x1c1f ;  /* 0x007c1f00006e7f89 */ /* 0x000fe200000e0000 */
[-C--:B---3--:R-:W-:Y:S07]  /*11710*/  HMMA.16816.F32 R36, R176, R184.reuse, R36 ;  /* 0x000000b8b024723c */ /* 0x088fee0000001824 */
[----:B-1----:R1:W3:Y:S01]  /*11720*/  SHFL.IDX PT, R108, R0, RZ, 0x1c1f ;  /* 0x001c1fff006c7589 */ /* 0x0022e200000e0000 */
[C---:B------:R-:W-:Y:S08]  /*11730*/  HMMA.16816.F32 R40, R156.reuse, R184, R40 ;  /* 0x000000b89c28723c */ /* 0x040ff00000001828 */
[-C--:B------:R-:W-:Y:S08]  /*11740*/  HMMA.16816.F32 R44, R156, R186.reuse, R44 ;  /* 0x000000ba9c2c723c */ /* 0x080ff0000000182c */
[C---:B------:R-:W-:Y:S04]  /*11750*/  HMMA.16816.F32 R48, R176.reuse, R186, R48 ;  /* 0x000000bab030723c */ /* 0x040fe80000001830 */
[----:B-1----:R-:W-:Y:S04]  /*11760*/  IMAD R0, R223, -0x50, RZ ;  /* 0xffffffb0df007824 */ /* 0x002fe800078e02ff */
[-C--:B--2---:R-:W-:Y:S04]  /*11770*/  HMMA.16816.F32 R52, R176, R188.reuse, R52 ;  /* 0x000000bcb034723c */ /* 0x084fe80000001834 */
[----:B------:R-:W-:Y:S04]  /*11780*/  IADD3 R0, -R229, 0x1, R0 ;  /* 0x00000001e5007810 */ /* 0x000fe80007ffe100 */
[C---:B------:R-:W-:Y:S04]  /*11790*/  HMMA.16816.F32 R56, R156.reuse, R188, R56 ;  /* 0x000000bc9c38723c */ /* 0x040fe80000001838 */
[----:B------:R-:W-:Y:S04]  /*117a0*/  IADD3 R109, -R227, R0, R228 ;  /* 0x00000000e36d7210 */ /* 0x000fe80007ffe1e4 */
[-C--:B------:R-:W-:Y:S04]  /*117b0*/  HMMA.16816.F32 R60, R156, R190.reuse, R60 ;  /* 0x000000be9c3c723c */ /* 0x080fe8000000183c */
[C---:B----4-:R-:W-:Y:S02]  /*117c0*/  IMAD.IADD R2, R109.reuse, 0x1, R2 ;  /* 0x000000016d027824 */ /* 0x050fe400078e0202 */
[C---:B---3--:R-:W-:Y:S02]  /*117d0*/  IMAD.IADD R108, R109.reuse, 0x1, R108 ;  /* 0x000000016d6c7824 */ /* 0x048fe400078e026c */
[C---:B------:R-:W-:Y:S04]  /*117e0*/  HMMA.16816.F32 R64, R176.reuse, R190, R64 ;  /* 0x000000beb040723c */ /* 0x040fe80000001840 */
[C---:B------:R-:W-:Y:S01]  /*117f0*/  ISETP.GT.AND P3, PT, R108.reuse, RZ, PT ;  /* 0x000000ff6c00720c */ /* 0x040fe20003f64270 */
[C---:B------:R-:W-:Y:S01]  /*11800*/  IMAD.IADD R0, R109.reuse, 0x1, R114 ;  /* 0x000000016d007824 */ /* 0x040fe200078e0272 */
[----:B------:R-:W-:Y:S01]  /*11810*/  ISETP.GT.AND P2, PT, R108, 0x1, PT ;  /* 0x000000016c00780c */ /* 0x000fe20003f44270 */
[----:B------:R-:W-:Y:S01]  /*11820*/  IMAD.IADD R109, R109, 0x1, R110 ;  /* 0x000000016d6d7824 */ /* 0x000fe200078e026e */
[-C--:B------:R-:W-:Y:S03]  /*11830*/  HMMA.16816.F32 R68, R176, R192.reuse, R68 ;  /* 0x000000c0b044723c */ /* 0x080fe60000001844 */
[C---:B------:R-:W-:Y:S02]  /*11840*/  ISETP.GT.AND P1, PT, R2.reuse, RZ, PT ;  /* 0x000000ff0200720c */ /* 0x040fe40003f24270 */
[----:B------:R-:W-:Y:S02]  /*11850*/  ISETP.GT.AND P0, PT, R2, 0x1, PT ;  /* 0x000000010200780c */ /* 0x000fe40003f04270 */
[C---:B------:R-:W-:Y:S01]  /*11860*/  ISETP.GT.AND P4, PT, R108.reuse, 0x29, PT ;  /* 0x000000296c00780c */ /* 0x040fe20003f84270 */
[C---:B------:R-:W-:Y:S04]  /*11870*/  HMMA.16816.F32 R72, R156.reuse, R192, R72 ;  /* 0x000000c09c48723c */ /* 0x040fe80000001848 */
[----:B------:R-:W-:Y:S02]  /*11880*/  ISETP.GT.AND P5, PT, R108, 0x30, PT ;  /* 0x000000306c00780c */ /* 0x000fe40003fa4270 */
[----:B------:R-:W-:Y:S02]  /*11890*/  ISETP.GT.AND P6, PT, R109, 0x29, PT ;  /* 0x000000296d00780c */ /* 0x000fe40003fc4270 */
[-C--:B------:R-:W-:Y:S01]  /*118a0*/  HMMA.16816.F32 R76, R156, R194.reuse, R76 ;  /* 0x000000c29c4c723c */ /* 0x080fe2000000184c */
[----:B------:R-:W1:Y:S07]  /*118b0*/  LDSM.16.M88.4 R156, [R210+0x1000] ;  /* 0x00100000d29c783b */ /* 0x000e6e0000000200 */
[----:B------:R-:W-:Y:S08]  /*118c0*/  HMMA.16816.F32 R80, R176, R194, R80 ;  /* 0x000000c2b050723c */ /* 0x000ff00000001850 */
[-C--:B------:R-:W-:Y:S08]  /*118d0*/  HMMA.16816.F32 R4, R196, R200.reuse, R4 ;  /* 0x000000c8c404723c */ /* 0x080ff00000001804 */
[C---:B------:R-:W-:Y:S07]  /*118e0*/  HMMA.16816.F32 R8, R204.reuse, R200, R8 ;  /* 0x000000c8cc08723c */ /* 0x040fee0000001808 */
[----:B------:R-:W-:Y:S01]  /*118f0*/  IADD3 R200, R223, -0x1, RZ ;  /* 0xffffffffdfc87810 */ /* 0x000fe20007ffe0ff */
[-C--:B------:R-:W-:Y:S08]  /*11900*/  HMMA.16816.F32 R12, R204, R202.reuse, R12 ;  /* 0x000000cacc0c723c */ /* 0x080ff0000000180c */
[C---:B------:R-:W-:Y:S04]  /*11910*/  HMMA.16816.F32 R16, R196.reuse, R202, R16 ;  /* 0x000000cac410723c */ /* 0x040fe80000001810 */
[----:B------:R-:W-:Y:S02]  /*11920*/  FSEL R114, R4, -INF , P3 ;  /* 0xff80000004727808 */ /* 0x000fe40001800000 */
[----:B------:R-:W-:Y:S02]  /*11930*/  FSEL R165, R6, -INF , P1 ;  /* 0xff80000006a57808 */ /* 0x000fe40000800000 */
[-C--:B------:R-:W-:Y:S03]  /*11940*/  HMMA.16816.F32 R20, R196, R160.reuse, R20 ;  /* 0x000000a0c414723c */ /* 0x080fe60000001814 */
[----:B------:R-:W-:Y:S02]  /*11950*/  ISETP.GT.AND P3, PT, R0, RZ, PT ;  /* 0x000000ff0000720c */ /* 0x000fe40003f64270 */
[----:B------:R-:W-:Y:S02]  /*11960*/  FSEL R164, R7, -INF , P0 ;  /* 0xff80000007a47808 */ /* 0x000fe40000000000 */
[----:B------:R-:W-:Y:S01]  /*11970*/  FSEL R166, R8, -INF , P3 ;  /* 0xff80000008a67808 */ /* 0x000fe20001800000 */
[C---:B------:R-:W-:Y:S04]  /*11980*/  HMMA.16816.F32 R24, R204.reuse, R160, R24 ;  /* 0x000000a0cc18723c */ /* 0x040fe80000001818 */
[C---:B------:R-:W-:Y:S02]  /*11990*/  ISETP.GT.AND P0, PT, R109.reuse, 0x1, PT ;  /* 0x000000016d00780c */ /* 0x040fe40003f04270 */
[----:B------:R-:W-:Y:S02]  /*119a0*/  ISETP.GT.AND P3, PT, R0, 0x8, PT ;  /* 0x000000080000780c */ /* 0x000fe40003f64270 */
[-C--:B------:R-:W-:Y:S03]  /*119b0*/  HMMA.16816.F32 R28, R204, R162.reuse, R28 ;  /* 0x000000a2cc1c723c */ /* 0x080fe6000000181c */
[----:B------:R-:W-:Y:S02]  /*119c0*/  ISETP.GT.AND P1, PT, R109, RZ, PT ;  /* 0x000000ff6d00720c */ /* 0x000fe40003f24270 */
[----:B------:R-:W-:Y:S02]  /*119d0*/  FMNMX.FTZ R8, R114, R3, !PT ;  /* 0x0000000372087209 */ /* 0x000fe40007810000 */
[----:B------:R-:W-:Y:S01]  /*119e0*/  FSEL R170, R11, -INF , P0 ;  /* 0xff8000000baa7808 */ /* 0x000fe20000000000 */
[C---:B------:R-:W-:Y:S01]  /*119f0*/  HMMA.16816.F32 R32, R196.reuse, R162, R32 ;  /* 0x000000a2c420723c */ /* 0x040fe20000001820 */
[----:B------:R-:W2:Y:S03]  /*11a00*/  LDSM.16.M88.4 R160, [R210+0x1800] ;  /* 0x00180000d2a0783b */ /* 0x000ea60000000200 */
[C---:B------:R-:W-:Y:S02]  /*11a10*/  ISETP.GT.AND P0, PT, R109.reuse, 0x9, PT ;  /* 0x000000096d00780c */ /* 0x040fe40003f04270 */
[----:B------:R-:W-:Y:S02]  /*11a20*/  FSEL R171, R10, -INF , P1 ;  /* 0xff8000000aab7808 */ /* 0x000fe40000800000 */
[-C--:B-1----:R-:W-:Y:S03]  /*11a30*/  HMMA.16816.F32 R36, R196, R156.reuse, R36 ;  /* 0x0000009cc424723c */ /* 0x082fe60000001824 */
[----:B------:R-:W-:Y:S02]  /*11a40*/  ISETP.GT.AND P1, PT, R109, 0x8, PT ;  /* 0x000000086d00780c */ /* 0x000fe40003f24270 */
[----:B------:R-:W-:Y:S02]  /*11a50*/  FSEL R168, R15, -INF , P0 ;  /* 0xff8000000fa87808 */ /* 0x000fe40000000000 */
[----:B------:R-:W-:Y:S01]  /*11a60*/  ISETP.GT.AND P0, PT, R2, 0x9, PT ;  /* 0x000000090200780c */ /* 0x000fe20003f04270 */
[C---:B------:R-:W-:Y:S04]  /*11a70*/  HMMA.16816.F32 R40, R204.reuse, R156, R40 ;  /* 0x0000009ccc28723c */ /* 0x040fe80000001828 */
[----:B------:R-:W-:Y:S02]  /*11a80*/  FSEL R169, R14, -INF , P1 ;  /* 0xff8000000ea97808 */ /* 0x000fe40000800000 */
[----:B------:R-:W-:Y:S02]  /*11a90*/  ISETP.GT.AND P1, PT, R2, 0x8, PT ;  /* 0x000000080200780c */ /* 0x000fe40003f24270 */
[-C--:B------:R-:W-:Y:S04]  /*11aa0*/  HMMA.16816.F32 R44, R204, R158.reuse, R44 ;  /* 0x0000009ecc2c723c */ /* 0x080fe8000000182c */
[----:B------:R-:W-:Y:S02]  /*11ab0*/  FSEL R157, R5, -INF , P2 ;  /* 0xff800000059d7808 */ /* 0x000fe40001000000 */
[----:B------:R-:W1:Y:S01]  /*11ac0*/  LDSM.16.M88.4 R4, [R210+0x2000] ;  /* 0x00200000d204783b */ /* 0x000e620000000200 */
[----:B------:R-:W-:Y:S01]  /*11ad0*/  ISETP.GT.AND P2, PT, R0, 0x1, PT ;  /* 0x000000010000780c */ /* 0x000fe20003f44270 */
[C---:B------:R-:W-:Y:S01]  /*11ae0*/  HMMA.16816.F32 R48, R196.reuse, R158, R48 ;  /* 0x0000009ec430723c */ /* 0x040fe20000001830 */
[----:B------:R-:W-:Y:S04]  /*11af0*/  DEPBAR.LE SB0, 0x0 ;  /* 0x000080000000791a */ /* 0x000fe80000000000 */
[----:B------:R-:W-:Y:S01]  /*11b00*/  FSEL R167, R9, -INF , P2 ;  /* 0xff80000009a77808 */ /* 0x000fe20001000000 */
[----:B------:R-:W-:Y:S01]  /*11b10*/  BAR.SYNC.DEFER_BLOCKING 0x0 ;  /* 0x0000000000007b1d */ /* 0x000fe20000010000 */
[----:B------:R-:W-:Y:S01]  /*11b20*/  FSEL R158, R12, -INF , P3 ;  /* 0xff8000000c9e7808 */ /* 0x000fe20001800000 */
[-C--:B--2---:R-:W-:Y:S05]  /*11b30*/  HMMA.16816.F32 R52, R196, R160.reuse, R52 ;  /* 0x000000a0c434723c */ /* 0x084fea0000001834 */
[----:B------:R-:W-:Y:S02]  /*11b40*/  ISETP.GT.AND P3, PT, R108, 0x8, PT ;  /* 0x000000086c00780c */ /* 0x000fe40003f64270 */
[----:B------:R-:W-:Y:S01]  /*11b50*/  ISETP.GT.AND P2, PT, R0, 0x9, PT ;  /* 0x000000090000780c */ /* 0x000fe20003f44270 */
[C---:B------:R-:W-:Y:S04]  /*11b60*/  HMMA.16816.F32 R56, R204.reuse, R160, R56 ;  /* 0x000000a0cc38723c */ /* 0x040fe80000001838 */
[----:B------:R-:W-:Y:S02]  /*11b70*/  FSEL R9, R16, -INF , P3 ;  /* 0xff80000010097808 */ /* 0x000fe40001800000 */
[C---:B------:R-:W-:Y:S02]  /*11b80*/  ISETP.GT.AND P3, PT, R108.reuse, 0x10, PT ;  /* 0x000000106c00780c */ /* 0x040fe40003f64270 */
[-C--:B------:R-:W-:Y:S04]  /*11b90*/  HMMA.16816.F32 R60, R204, R162.reuse, R60 ;  /* 0x000000a2cc3c723c */ /* 0x080fe8000000183c */
[----:B------:R-:W-:Y:S02]  /*11ba0*/  FSEL R159, R13, -INF , P2 ;  /* 0xff8000000d9f7808 */ /* 0x000fe40001000000 */
[----:B------:R-:W-:Y:S02]  /*11bb0*/  ISETP.GT.AND P2, PT, R108, 0x9, PT ;  /* 0x000000096c00780c */ /* 0x000fe40003f44270 */
[C---:B------:R-:W-:Y:S04]  /*11bc0*/  HMMA.16816.F32 R64, R196.reuse, R162, R64 ;  /* 0x000000a2c440723c */ /* 0x040fe80000001840 */
[----:B------:R-:W-:Y:S02]  /*11bd0*/  FMNMX.FTZ R8, R157, R8, !PT ;  /* 0x000000089d087209 */ /* 0x000fe40007810000 */
        /* <DEDUP_REMOVED lines=8> */
[----:B------:R-:W-:Y:S01]  /*11c60*/  FMNMX.FTZ R4, R9, R8, !PT ;  /* 0x0000000809047209 */ /* 0x000fe20007810000 */
[-C--:B------:R-:W-:Y:S03]  /*11c70*/  HMMA.16816.F32 R76, R204, R6.reuse, R76 ;  /* 0x00000006cc4c723c */ /* 0x080fe6000000184c */
[----:B------:R-:W-:Y:S02]  /*11c80*/  FSEL R21, R21, -INF , P2 ;  /* 0xff80000015157808 */ /* 0x000fe40001000000 */
[----:B------:R-:W-:Y:S02]  /*11c90*/  ISETP.GT.AND P2, PT, R0, 0x11, PT ;  /* 0x000000110000780c */ /* 0x000fe40003f44270 */
[----:B------:R-:W-:Y:S01]  /*11ca0*/  FMNMX.FTZ R4, R10, R4, !PT ;  /* 0x000000040a047209 */ /* 0x000fe20007810000 */
[----:B------:R-:W-:Y:S04]  /*11cb0*/  HMMA.16816.F32 R80, R196, R6, R80 ;  /* 0x00000006c450723c */ /* 0x000fe80000001850 */
[----:B------:R-:W-:Y:S02]  /*11cc0*/  FSEL R11, R18, -INF , P1 ;  /* 0xff800000120b7808 */ /* 0x000fe40000800000 */
[----:B------:R-:W-:Y:S02]  /*11cd0*/  ISETP.GT.AND P1, PT, R2, 0x10, PT ;  /* 0x000000100200780c */ /* 0x000fe40003f24270 */
[----:B------:R-:W-:Y:S02]  /*11ce0*/  FSEL R18, R23, -INF , P0 ;  /* 0xff80000017127808 */ /* 0x000fe40000000000 */
[----:B------:R-:W-:Y:S02]  /*11cf0*/  ISETP.GT.AND P0, PT, R109, 0x11, PT ;  /* 0x000000116d00780c */ /* 0x000fe40003f04270 */
[----:B------:R-:W-:Y:S02]  /*11d00*/  FSEL R17, R24, -INF , P3 ;  /* 0xff80000018117808 */ /* 0x000fe40001800000 */
[----:B------:R-:W-:Y:S02]  /*11d10*/  ISETP.GT.AND P3, PT, R0, 0x18, PT ;  /* 0x000000180000780c */ /* 0x000fe40003f64270 */
[----:B------:R-:W-:Y:S02]  /*11d20*/  FMNMX.FTZ R4, R20, R4, !PT ;  /* 0x0000000414047209 */ /* 0x000fe40007810000 */
[----:B------:R-:W-:Y:S02]  /*11d30*/  FSEL R19, R22, -INF , P1 ;  /* 0xff80000016137808 */ /* 0x000fe40000800000 */
[----:B------:R-:W-:Y:S02]  /*11d40*/  FSEL R22, R25, -INF , P2 ;  /* 0xff80000019167808 */ /* 0x000fe40001000000 */
[----:B------:R-:W-:Y:S02]  /*11d50*/  FSEL R24, R28, -INF , P3 ;  /* 0xff8000001c187808 */ /* 0x000fe40001800000 */
[----:B------:R-:W-:Y:S02]  /*11d60*/  ISETP.GT.AND P3, PT, R108, 0x18, PT ;  /* 0x000000186c00780c */ /* 0x000fe40003f64270 */
[----:B------:R-:W-:Y:S02]  /*11d70*/  ISETP.GT.AND P2, PT, R0, 0x19, PT ;  /* 0x000000190000780c */ /* 0x000fe40003f44270 */
[----:B------:R-:W-:Y:S02]  /*11d80*/  FSEL R27, R27, -INF , P0 ;  /* 0xff8000001b1b7808 */ /* 0x000fe40000000000 */
        /* <DEDUP_REMOVED lines=8> */
[----:B------:R-:W-:Y:S01]  /*11e10*/  FSEL R13, R35, -INF , P0 ;  /* 0xff800000230d7808 */ /* 0x000fe20000000000 */
[----:B------:R-:W2:Y:S01]  /*11e20*/  LDL.64 R32, [R1+0x28] ;  /* 0x0000280001207983 */ /* 0x000ea20000100a00 */
[C---:B------:R-:W-:Y:S02]  /*11e30*/  ISETP.GT.AND P3, PT, R108.reuse, 0x20, PT ;  /* 0x000000206c00780c */ /* 0x040fe40003f64270 */
        /* <DEDUP_REMOVED lines=10> */
[----:B------:R-:W-:Y:S02]  /*11ee0*/  FSEL R180, R43, -INF , P0 ;  /* 0xff8000002bb47808 */ /* 0x000fe40000000000 */
[----:B------:R-:W-:Y:S02]  /*11ef0*/  ISETP.GT.AND P2, PT, R108, 0x28, PT ;  /* 0x000000286c00780c */ /* 0x000fe40003f44270 */
[----:B------:R-:W-:Y:S02]  /*11f00*/  ISETP.GT.AND P1, PT, R109, 0x10, PT ;  /* 0x000000106d00780c */ /* 0x000fe40003f24270 */
[----:B------:R-:W-:Y:S02]  /*11f10*/  ISETP.GT.AND P0, PT, R0, 0x28, PT ;  /* 0x000000280000780c */ /* 0x000fe40003f04270 */
[----:B------:R-:W-:Y:S02]  /*11f20*/  FMNMX.FTZ R4, R28, R4, !PT ;  /* 0x000000041c047209 */ /* 0x000fe40007810000 */
[----:B------:R-:W-:Y:S02]  /*11f30*/  FSEL R176, R44, -INF , P0 ;  /* 0xff8000002cb07808 */ /* 0x000fe40000000000 */
[----:B------:R-:W-:Y:S02]  /*11f40*/  FSEL R44, R48, -INF , P2 ;  /* 0xff800000302c7808 */ /* 0x000fe40001000000 */
[----:B------:R-:W-:Y:S02]  /*11f50*/  FMNMX.FTZ R4, R161, R4, !PT ;  /* 0x00000004a1047209 */ /* 0x000fe40007810000 */
        /* <DEDUP_REMOVED lines=8> */
[----:B------:R-:W-:Y:S01]  /*11fe0*/  FSEL R190, R52, -INF , P5 ;  /* 0xff80000034be7808 */ /* 0x000fe20002800000 */
[----:B------:R-:W3:Y:S01]  /*11ff0*/  LDL R34, [R1+0x34] ;  /* 0x0000340001227983 */ /* 0x000ee20000100800 */
[----:B------:R-:W-:Y:S02]  /*12000*/  ISETP.GT.AND P1, PT, R2, 0x20, PT ;  /* 0x000000200200780c */ /* 0x000fe40003f24270 */
[----:B------:R-:W-:Y:S02]  /*12010*/  FSEL R173, R40, -INF , P3 ;  /* 0xff80000028ad7808 */ /* 0x000fe40001800000 */
[----:B------:R-:W-:Y:S02]  /*12020*/  ISETP.GT.AND P3, PT, R108, 0x31, PT ;  /* 0x000000316c00780c */ /* 0x000fe40003f64270 */
[----:B------:R-:W-:Y:S02]  /*12030*/  FMNMX.FTZ R4, R163, R4, !PT ;  /* 0x00000004a3047209 */ /* 0x000fe40007810000 */
[----:B------:R-:W-:Y:S02]  /*12040*/  FSEL R162, R38, -INF , P1 ;  /* 0xff80000026a27808 */ /* 0x000fe40000800000 */
[----:B------:R-:W-:Y:S02]  /*12050*/  FSEL R191, R53, -INF , P3 ;  /* 0xff80000035bf7808 */ /* 0x000fe40001800000 */
[----:B------:R-:W-:Y:S02]  /*12060*/  FMNMX.FTZ R4, R190, R4, !PT ;  /* 0x00000004be047209 */ /* 0x000fe40007810000 */
[----:B------:R-:W-:Y:S02]  /*12070*/  ISETP.GT.AND P1, PT, R109, 0x20, PT ;  /* 0x000000206d00780c */ /* 0x000fe40003f24270 */
[----:B------:R-:W-:Y:S02]  /*12080*/  ISETP.GT.AND P2, PT, R108, 0x38, PT ;  /* 0x000000386c00780c */ /* 0x000fe40003f44270 */
[----:B------:R-:W-:Y:S02]  /*12090*/  FSEL R175, R42, -INF , P1 ;  /* 0xff8000002aaf7808 */ /* 0x000fe40000800000 */
[----:B------:R-:W-:Y:S02]  /*120a0*/  FSEL R196, R64, -INF , P2 ;  /* 0xff80000040c47808 */ /* 0x000fe40001000000 */
[----:B------:R-:W-:Y:S02]  /*120b0*/  FMNMX.FTZ R4, R191, R4, !PT ;  /* 0x00000004bf047209 */ /* 0x000fe40007810000 */
        /* <DEDUP_REMOVED lines=11> */
[C---:B------:R-:W-:Y:S02]  /*12170*/  ISETP.GT.AND P0, PT, R108.reuse, 0x41, PT ;  /* 0x000000416c00780c */ /* 0x040fe40003f04270 */
        /* <DEDUP_REMOVED lines=15> */
[C---:B------:R-:W-:Y:S01]  /*12270*/  ISETP.GT.AND P4, PT, R2.reuse, 0x28, PT ;  /* 0x000000280200780c */ /* 0x040fe20003f84270 */
[----:B------:R-:W1:Y:S01]  /*12280*/  SHFL.BFLY PT, R7, R4, 0x2, 0x1f ;  /* 0x0c401f0004077f89 */ /* 0x000e6200000e0000 */
[----:B------:R-:W-:Y:S02]  /*12290*/  FMNMX.FTZ R5, R13, R5, !PT ;  /* 0x000000050d057209 */ /* 0x000fe40007810000 */
[----:B------:R-:W-:Y:S02]  /*122a0*/  ISETP.GT.AND P0, PT, R2, 0x31, PT ;  /* 0x000000310200780c */ /* 0x000fe40003f04270 */
[----:B------:R-:W-:Y:S02]  /*122b0*/  FMNMX.FTZ R5, R162, R5, !PT ;  /* 0x00000005a2057209 */ /* 0x000fe40007810000 */
[----:B------:R-:W-:Y:S02]  /*122c0*/  FSEL R80, R50, -INF , P4 ;  /* 0xff80000032507808 */ /* 0x000fe40002000000 */
[----:B------:R-:W-:Y:S02]  /*122d0*/  FSEL R184, R55, -INF , P0 ;  /* 0xff80000037b87808 */ /* 0x000fe40000000000 */
[C---:B------:R-:W-:Y:S02]  /*122e0*/  ISETP.GT.AND P2, PT, R2.reuse, 0x29, PT ;  /* 0x000000290200780c */ /* 0x040fe40003f44270 */
[C---:B------:R-:W-:Y:S02]  /*122f0*/  ISETP.GT.AND P1, PT, R2.reuse, 0x30, PT ;  /* 0x000000300200780c */ /* 0x040fe40003f24270 */
[----:B------:R-:W-:Y:S02]  /*12300*/  ISETP.GT.AND P0, PT, R2, 0x38, PT ;  /* 0x000000380200780c */ /* 0x000fe40003f04270 */
[----:B------:R-:W-:Y:S02]  /*12310*/  FMNMX.FTZ R5, R172, R5, !PT ;  /* 0x00000005ac057209 */ /* 0x000fe40007810000 */
[----:B------:R-:W-:Y:S02]  /*12320*/  FMNMX.FTZ R6, R166, R112, !PT ;  /* 0x00000070a6067209 */ /* 0x000fe40007810000 */
[----:B------:R-:W-:Y:S02]  /*12330*/  FSEL R183, R54, -INF , P1 ;  /* 0xff80000036b77808 */ /* 0x000fe40000800000 */
[C---:B------:R-:W-:Y:S02]  /*12340*/  ISETP.GT.AND P4, PT, R2.reuse, 0x39, PT ;  /* 0x000000390200780c */ /* 0x040fe40003f84270 */
[C---:B------:R-:W-:Y:S02]  /*12350*/  ISETP.GT.AND P3, PT, R2.reuse, 0x40, PT ;  /* 0x000000400200780c */ /* 0x040fe40003f64270 */
[C---:B------:R-:W-:Y:S02]  /*12360*/  ISETP.GT.AND P1, PT, R2.reuse, 0x48, PT ;  /* 0x000000480200780c */ /* 0x040fe40003f24270 */
[----:B------:R-:W-:Y:S02]  /*12370*/  FSEL R160, R51, -INF , P2 ;  /* 0xff80000033a07808 */ /* 0x000fe40001000000 */
[----:B------:R-:W-:Y:S02]  /*12380*/  ISETP.GT.AND P2, PT, R2, 0x41, PT ;  /* 0x000000410200780c */ /* 0x000fe40003f44270 */
[----:B------:R-:W-:Y:S02]  /*12390*/  FSEL R193, R66, -INF , P0 ;  /* 0xff80000042c17808 */ /* 0x000fe40000000000 */
        /* <DEDUP_REMOVED lines=49> */
[----:B------:R-:W-:Y:S02]  /*126b0*/  FSEL R177, R47, -INF , P6 ;  /* 0xff8000002fb17808 */ /* 0x000fe40003000000 */
[----:B------:R-:W-:Y:S02]  /*126c0*/  ISETP.GT.AND P6, PT, R0, 0x39, PT ;  /* 0x000000390000780c */ /* 0x000fe40003fc4270 */
[----:B------:R-:W-:Y:S02]  /*126d0*/  FMNMX.FTZ R0, R198, R5, !PT ;  /* 0x00000005c6007209 */ /* 0x000fe40007810000 */
[----:B------:R-:W-:Y:S02]  /*126e0*/  FMNMX.FTZ R5, R31, R6, !PT ;  /* 0x000000061f057209 */ /* 0x000fe40007810000 */
[----:B-1----:R-:W-:Y:S02]  /*126f0*/  FMNMX.FTZ R110, R2, R8, !PT ;  /* 0x00000008026e7209 */ /* 0x002fe40007810000 */
[----:B------:R-:W-:Y:S02]  /*12700*/  FMNMX.FTZ R2, R175, R5, !PT ;  /* 0x00000005af027209 */ /* 0x000fe40007810000 */
[----:B------:R-:W-:Y:S02]  /*12710*/  FSEL R250, R76, -INF , P3 ;  /* 0xff8000004cfa7808 */ /* 0x000fe40001800000 */
[----:B------:R-:W-:Y:S02]  /*12720*/  FMNMX.FTZ R2, R180, R2, !PT ;  /* 0x00000002b4027209 */ /* 0x000fe40007810000 */
[----:B------:R-:W-:Y:S02]  /*12730*/  FSETP.NEU.FTZ.AND P3, PT, R110, -INF , PT ;  /* 0xff8000006e00780b */ /* 0x000fe40003f7d000 */
[----:B------:R-:W-:Y:S02]  /*12740*/  FMNMX.FTZ R6, R179, R2, !PT ;  /* 0x00000002b3067209 */ /* 0x000fe40007810000 */
[----:B----4-:R-:W-:Y:S01]  /*12750*/  FMNMX.FTZ R2, R4, R7, !PT ;  /* 0x0000000704027209 */ /* 0x010fe20007810000 */
[----:B------:R-:W-:Y:S01]  /*12760*/  FMUL.FTZ R4, R110, c[0x0][0x2d0] ;  /* 0x0000b4006e047a20 */ /* 0x000fe20000410000 */
[----:B------:R-:W-:Y:S02]  /*12770*/  FSEL R199, R61, -INF , P6 ;  /* 0xff8000003dc77808 */ /* 0x000fe40003000000 */
[----:B------:R-:W-:Y:S01]  /*12780*/  FSEL R234, R72, -INF , P5 ;  /* 0xff80000048ea7808 */ /* 0x000fe20002800000 */
[----:B------:R-:W1:Y:S01]  /*12790*/  SHFL.BFLY PT, R7, R2, 0x1, 0x1f ;  /* 0x0c201f0002077f89 */ /* 0x000e6200000e0000 */
[----:B------:R-:W-:Y:S02]  /*127a0*/  FSEL R156, R4, RZ, P3 ;  /* 0x000000ff049c7208 */ /* 0x000fe40001800000 */
[----:B------:R-:W-:Y:S02]  /*127b0*/  FMNMX.FTZ R0, R199, R0, !PT ;  /* 0x00000000c7007209 */ /* 0x000fe40007810000 */
[----:B------:R-:W-:Y:S01]  /*127c0*/  FSEL R238, R73, -INF , P4 ;  /* 0xff80000049ee7808 */ /* 0x000fe20002000000 */
[--C-:B------:R-:W-:Y:S01]  /*127d0*/  FFMA.FTZ R4, R114, c[0x0][0x2d0], -R156.reuse ;  /* 0x0000b40072047a23 */ /* 0x100fe2000001089c */
[----:B------:R-:W-:Y:S02]  /*127e0*/  FSEL R48, R77, -INF , P2 ;  /* 0xff8000004d307808 */ /* 0x000fe40001000000 */
[----:B------:R-:W-:Y:S01]  /*127f0*/  ISETP.GT.AND P4, PT, R223, R225, PT ;  /* 0x000000e1df00720c */ /* 0x000fe20003f84270 */
[----:B------:R4:W-:Y:S01]  /*12800*/  MUFU.EX2 R29, R4 ;  /* 0x00000004001d7308 */ /* 0x0009e20000000800 */
[----:B------:R-:W-:Y:S02]  /*12810*/  FMNMX.FTZ R0, R234, R0, !PT ;  /* 0x00000000ea007209 */ /* 0x000fe40007810000 */
[C---:B------:R-:W-:Y:S02]  /*12820*/  ISETP.GT.AND P1, PT, R109.reuse, 0x30, PT ;  /* 0x000000306d00780c */ /* 0x040fe40003f24270 */
[----:B------:R-:W-:Y:S02]  /*12830*/  FMNMX.FTZ R0, R238, R0, !PT ;  /* 0x00000000ee007209 */ /* 0x000fe40007810000 */
[C---:B------:R-:W-:Y:S02]  /*12840*/  ISETP.GT.AND P0, PT, R109.reuse, 0x31, PT ;  /* 0x000000316d00780c */ /* 0x040fe40003f04270 */
[----:B------:R-:W-:Y:S02]  /*12850*/  FMNMX.FTZ R0, R250, R0, !PT ;  /* 0x00000000fa007209 */ /* 0x000fe40007810000 */
[----:B------:R-:W-:Y:S02]  /*12860*/  FSEL R185, R58, -INF , P1 ;  /* 0xff8000003ab97808 */ /* 0x000fe40000800000 */
[----:B------:R-:W-:Y:S02]  /*12870*/  FMNMX.FTZ R0, R48, R0, !PT ;  /* 0x0000000030007209 */ /* 0x000fe40007810000 */
[----:B------:R-:W-:Y:S02]  /*12880*/  ISETP.GT.AND P1, PT, R109, 0x38, PT ;  /* 0x000000386d00780c */ /* 0x000fe40003f24270 */
[----:B------:R-:W-:Y:S01]  /*12890*/  FSEL R188, R59, -INF , P0 ;  /* 0xff8000003bbc7808 */ /* 0x000fe20000000000 */
[----:B------:R-:W5:Y:S01]  /*128a0*/  SHFL.BFLY PT, R5, R0, 0x2, 0x1f ;  /* 0x0c401f0000057f89 */ /* 0x000f6200000e0000 */
[C---:B------:R-:W-:Y:S02]  /*128b0*/  ISETP.GT.AND P0, PT, R109.reuse, 0x39, PT ;  /* 0x000000396d00780c */ /* 0x040fe40003f04270 */
[----:B------:R-:W-:Y:S02]  /*128c0*/  FSEL R192, R62, -INF , P1 ;  /* 0xff8000003ec07808 */ /* 0x000fe40000800000 */
[----:B------:R-:W-:Y:S01]  /*128d0*/  ISETP.GT.AND P1, PT, R109, 0x40, PT ;  /* 0x000000406d00780c */ /* 0x000fe20003f24270 */
[--C-:B----4-:R-:W-:Y:S01]  /*128e0*/  FFMA.FTZ R4, R157, c[0x0][0x2d0], -R156.reuse ;  /* 0x0000b4009d047a23 */ /* 0x110fe2000001089c */
[----:B------:R-:W-:Y:S02]  /*128f0*/  LOP3.LUT P6, RZ, R226, 0x1, RZ, 0xc0, !PT ;  /* 0x00000001e2ff7812 */ /* 0x000fe400078cc0ff */
[----:B------:R-:W-:Y:S01]  /*12900*/  FSEL R235, R74, -INF , P1 ;  /* 0xff8000004aeb7808 */ /* 0x000fe20000800000 */
[----:B------:R5:W-:Y:S01]  /*12910*/  MUFU.EX2 R82, R4 ;  /* 0x0000000400527308 */ /* 0x000be20000000800 */
[----:B------:R-:W-:Y:S02]  /*12920*/  FSEL R195, R63, -INF , P0 ;  /* 0xff8000003fc37808 */ /* 0x000fe40000000000 */
[C---:B------:R-:W-:Y:S02]  /*12930*/  ISETP.GT.AND P0, PT, R109.reuse, 0x41, PT ;  /* 0x000000416d00780c */ /* 0x040fe40003f04270 */
[----:B------:R-:W-:Y:S02]  /*12940*/  ISETP.GT.AND P1, PT, R109, 0x48, PT ;  /* 0x000000486d00780c */ /* 0x000fe40003f24270 */
[----:B------:R-:W-:Y:S02]  /*12950*/  FSEL R236, R75, -INF , P0 ;  /* 0xff8000004bec7808 */ /* 0x000fe40000000000 */
[----:B------:R-:W-:Y:S02]  /*12960*/  ISETP.GT.AND P0, PT, R109, 0x49, PT ;  /* 0x000000496d00780c */ /* 0x000fe40003f04270 */
[----:B-1----:R-:W-:Y:S02]  /*12970*/  FMNMX.FTZ R109, R2, R7, !PT ;  /* 0x00000007026d7209 */ /* 0x002fe40007810000 */
[----:B------:R-:W-:Y:S02]  /*12980*/  FMNMX.FTZ R6, R177, R6, !PT ;  /* 0x00000006b1067209 */ /* 0x000fe40007810000 */
[----:B------:R-:W-:Y:S02]  /*12990*/  FSETP.NEU.FTZ.AND P2, PT, R109, -INF , PT ;  /* 0xff8000006d00780b */ /* 0x000fe40003f5d000 */
[----:B------:R-:W-:Y:S02]  /*129a0*/  FMNMX.FTZ R6, R185, R6, !PT ;  /* 0x00000006b9067209 */ /* 0x000fe40007810000 */
[----:B------:R-:W-:Y:S02]  /*129b0*/  FSEL R244, R78, -INF , P1 ;  /* 0xff8000004ef47808 */ /* 0x000fe40000800000 */
[----:B------:R-:W-:Y:S02]  /*129c0*/  FMNMX.FTZ R6, R188, R6, !PT ;  /* 0x00000006bc067209 */ /* 0x000fe40007810000 */
[----:B------:R-:W-:Y:S02]  /*129d0*/  FSEL R71, R79, -INF , P0 ;  /* 0xff8000004f477808 */ /* 0x000fe40000000000 */
[----:B-----5:R-:W-:Y:S01]  /*129e0*/  FMNMX.FTZ R4, R0, R5, !PT ;  /* 0x0000000500047209 */ /* 0x020fe20007810000 */
[--C-:B------:R-:W-:Y:S01]  /*129f0*/  FFMA.FTZ R5, R9, c[0x0][0x2d0], -R156.reuse ;  /* 0x0000b40009057a23 */ /* 0x100fe2000001089c */
[----:B------:R-:W-:Y:S01]  /*12a00*/  FMNMX.FTZ R6, R192, R6, !PT ;  /* 0x00000006c0067209 */ /* 0x000fe20007810000 */
[--C-:B------:R-:W-:Y:S02]  /*12a10*/  FFMA.FTZ R9, R21, c[0x0][0x2d0], -R156.reuse ;  /* 0x0000b40015097a23 */ /* 0x100fe4000001089c */
[----:B------:R1:W-:Y:S01]  /*12a20*/  MUFU.EX2 R81, R5 ;  /* 0x0000000500517308 */ /* 0x0003e20000000800 */
[----:B------:R-:W-:Y:S01]  /*12a30*/  FMNMX.FTZ R6, R195, R6, !PT ;  /* 0x00000006c3067209 */ /* 0x000fe20007810000 */
[----:B------:R-:W4:Y:S03]  /*12a40*/  SHFL.BFLY PT, R7, R4, 0x1, 0x1f ;  /* 0x0c201f0004077f89 */ /* 0x000f2600000e0000 */
[----:B------:R-:W-:Y:S04]  /*12a50*/  FMNMX.FTZ R6, R235, R6, !PT ;  /* 0x00000006eb067209 */ /* 0x000fe80007810000 */
[----:B------:R-:W-:Y:S01]  /*12a60*/  FMNMX.FTZ R6, R236, R6, !PT ;  /* 0x00000006ec067209 */ /* 0x000fe20007810000 */
[----:B------:R-:W-:Y:S03]  /*12a70*/  MUFU.EX2 R50, R9 ;  /* 0x0000000900327308 */ /* 0x000fe60000000800 */
[----:B------:R-:W-:Y:S01]  /*12a80*/  FMNMX.FTZ R0, R244, R6, !PT ;  /* 0x00000006f4007209 */ /* 0x000fe20007810000 */
[----:B------:R-:W-:Y:S02]  /*12a90*/  FFMA.FTZ R6, R10, c[0x0][0x2d0], -R156 ;  /* 0x0000b4000a067a23 */ /* 0x000fe4000001089c */
[----:B------:R-:W-:Y:S01]  /*12aa0*/  @P4 IMAD.MOV.U32 R10, RZ, RZ, c[0x0][0x1e4] ;  /* 0x00007900ff0a4624 */ /* 0x000fe200078e00ff */
[----:B------:R-:W-:Y:S03]  /*12ab0*/  FMNMX.FTZ R0, R71, R0, !PT ;  /* 0x0000000047007209 */ /* 0x000fe60007810000 */
[----:B------:R-:W5:Y:S02]  /*12ac0*/  MUFU.EX2 R60, R6 ;  /* 0x00000006003c7308 */ /* 0x000f640000000800 */
[----:B------:R-:W2:Y:S01]  /*12ad0*/  SHFL.BFLY PT, R2, R0, 0x2, 0x1f ;  /* 0x0c401f0000027f89 */ /* 0x000ea200000e0000 */
[----:B-1----:R-:W-:Y:S01]  /*12ae0*/  FMUL.FTZ R5, R109, c[0x0][0x2d0] ;  /* 0x0000b4006d057a20 */ /* 0x002fe20000410000 */
[----:B----4-:R-:W-:Y:S04]  /*12af0*/  FMNMX.FTZ R108, R4, R7, !PT ;  /* 0x00000007046c7209 */ /* 0x010fe80007810000 */
[----:B------:R-:W-:Y:S01]  /*12b00*/  FSEL R114, R5, RZ, P2 ;  /* 0x000000ff05727208 */ /* 0x000fe20001000000 */
[C---:B------:R-:W-:Y:S01]  /*12b10*/  FMUL.FTZ R4, R108.reuse, c[0x0][0x2d0] ;  /* 0x0000b4006c047a20 */ /* 0x040fe20000410000 */
[----:B------:R-:W-:Y:S03]  /*12b20*/  FSETP.NEU.FTZ.AND P1, PT, R108, -INF , PT ;  /* 0xff8000006c00780b */ /* 0x000fe60003f3d000 */
[----:B------:R-:W-:Y:S01]  /*12b30*/  FFMA.FTZ R5, R165, c[0x0][0x2d0], -R114 ;  /* 0x0000b400a5057a23 */ /* 0x000fe20000010872 */
[----:B------:R-:W-:Y:S03]  /*12b40*/  FSEL R157, R4, RZ, P1 ;  /* 0x000000ff049d7208 */ /* 0x000fe60000800000 */
[----:B------:R1:W-:Y:S02]  /*12b50*/  MUFU.EX2 R23, R5 ;  /* 0x0000000500177308 */ /* 0x0003e40000000800 */
[--C-:B------:R-:W-:Y:S02]  /*12b60*/  FFMA.FTZ R7, R166, c[0x0][0x2d0], -R157.reuse ;  /* 0x0000b400a6077a23 */ /* 0x100fe4000001089d */
[--C-:B------:R-:W-:Y:S01]  /*12b70*/  FFMA.FTZ R8, R167, c[0x0][0x2d0], -R157.reuse ;  /* 0x0000b400a7087a23 */ /* 0x100fe2000001089d */
[----:B-----5:R-:W-:Y:S02]  /*12b80*/  F2FP.PACK_AB R74, R60, R81 ;  /* 0x000000513c4a723e */ /* 0x020fe400000000ff */
[----:B--2---:R-:W-:Y:S03]  /*12b90*/  FMNMX.FTZ R0, R0, R2, !PT ;  /* 0x0000000200007209 */ /* 0x004fe60007810000 */
[----:B------:R3:W-:Y:S01]  /*12ba0*/  MUFU.EX2 R83, R7 ;  /* 0x0000000700537308 */ /* 0x0007e20000000800 */
[----:B------:R-:W-:Y:S01]  /*12bb0*/  @P4 SHF.R.S32.HI R6, RZ, 0x1f, R200 ;  /* 0x0000001fff064819 */ /* 0x000fe200000114c8 */
[----:B------:R-:W2:Y:S04]  /*12bc0*/  SHFL.BFLY PT, R2, R0, 0x1, 0x1f ;  /* 0x0c201f0000027f89 */ /* 0x000ea800000e0000 */
[----:B------:R-:W-:Y:S04]  /*12bd0*/  @P4 IMAD R6, R6, c[0x0][0x1e0], RZ ;  /* 0x0000780006064a24 */ /* 0x000fe800078e02ff */
[----:B------:R-:W4:Y:S01]  /*12be0*/  MUFU.EX2 R62, R8 ;  /* 0x00000008003e7308 */ /* 0x000f220000000800 */
[----:B------:R-:W-:Y:S02]  /*12bf0*/  @P4 IMAD R6, R200, c[0x0][0x1e4], R6 ;  /* 0x00007900c8064a24 */ /* 0x000fe400078e0206 */
[----:B-1----:R-:W-:Y:S07]  /*12c00*/  FFMA.FTZ R5, R164, c[0x0][0x2d0], -R114 ;  /* 0x0000b400a4057a23 */ /* 0x002fee0000010872 */
[----:B------:R1:W-:Y:S01]  /*12c10*/  MUFU.EX2 R63, R5 ;  /* 0x00000005003f7308 */ /* 0x0003e20000000800 */
[----:B---3--:R-:W-:Y:S01]  /*12c20*/  @P4 IMAD.MOV.U32 R7, RZ, RZ, R34 ;  /* 0x000000ffff074224 */ /* 0x008fe200078e0022 */
[----:B--2---:R-:W-:Y:S01]  /*12c30*/  FMNMX.FTZ R70, R0, R2, !PT ;  /* 0x0000000200467209 */ /* 0x004fe20007810000 */
[--C-:B------:R-:W-:Y:S02]  /*12c40*/  FFMA.FTZ R0, R158, c[0x0][0x2d0], -R157.reuse ;  /* 0x0000b4009e007a23 */ /* 0x100fe4000001089d */
[----:B------:R-:W-:Y:S05]  /*12c50*/  FFMA.FTZ R2, R159, c[0x0][0x2d0], -R157 ;  /* 0x0000b4009f027a23 */ /* 0x000fea000001089d */
[----:B------:R2:W-:Y:S01]  /*12c60*/  MUFU.EX2 R59, R0 ;  /* 0x00000000003b7308 */ /* 0x0005e20000000800 */
[----:B----4-:R-:W-:Y:S01]  /*12c70*/  F2FP.PACK_AB R64, R62, R83 ;  /* 0x000000533e40723e */ /* 0x010fe200000000ff */
[----:B------:R-:W-:Y:S08]  /*12c80*/  FFMA.FTZ R8, R16, c[0x0][0x2d0], -R156 ;  /* 0x0000b40010087a23 */ /* 0x000ff0000001089c */
[----:B------:R-:W-:Y:S01]  /*12c90*/  MUFU.EX2 R164, R8 ;  /* 0x0000000800a47308 */ /* 0x000fe20000000800 */
[----:B-1----:R-:W-:Y:S02]  /*12ca0*/  FFMA.FTZ R5, R11, c[0x0][0x2d0], -R114 ;  /* 0x0000b4000b057a23 */ /* 0x002fe40000010872 */
[----:B------:R-:W-:Y:S05]  /*12cb0*/  @P4 IMAD.MOV.U32 R11, RZ, RZ, c[0x0][0x1e0] ;  /* 0x00007800ff0b4624 */ /* 0x000fea00078e00ff */
[C---:B------:R-:W-:Y:S02]  /*12cc0*/  @P4 SHF.L.U64.HI R10, R11.reuse, 0x5, R10 ;  /* 0x000000050b0a4819 */ /* 0x040fe4000001020a */
[----:B------:R1:W-:Y:S01]  /*12cd0*/  MUFU.EX2 R61, R5 ;  /* 0x00000005003d7308 */ /* 0x0003e20000000800 */
[----:B------:R-:W-:Y:S02]  /*12ce0*/  @P4 IMAD.SHL.U32 R11, R11, 0x20, RZ ;  /* 0x000000200b0b4824 */ /* 0x000fe400078e00ff */
[----:B--2---:R-:W-:Y:S07]  /*12cf0*/  FMUL.FTZ R0, R70, c[0x0][0x2d0] ;  /* 0x0000b40046007a20 */ /* 0x004fee0000410000 */
[----:B------:R2:W3:Y:S01]  /*12d00*/  MUFU.EX2 R57, R2 ;  /* 0x0000000200397308 */ /* 0x0004e20000000800 */
[----:B-1----:R-:W-:Y:S02]  /*12d10*/  FFMA.FTZ R5, R12, c[0x0][0x2d0], -R114 ;  /* 0x0000b4000c057a23 */ /* 0x002fe40000010872 */
[----:B------:R-:W-:Y:S07]  /*12d20*/  FFMA.FTZ R12, R20, c[0x0][0x2d0], -R156 ;  /* 0x0000b400140c7a23 */ /* 0x000fee000001089c */
[----:B------:R1:W4:Y:S01]  /*12d30*/  MUFU.EX2 R58, R5 ;  /* 0x00000005003a7308 */ /* 0x0003220000000800 */
[----:B--2---:R-:W-:Y:S01]  /*12d40*/  FFMA.FTZ R2, R19, c[0x0][0x2d0], -R114 ;  /* 0x0000b40013027a23 */ /* 0x004fe20000010872 */
[----:B---3--:R-:W-:Y:S08]  /*12d50*/  F2FP.PACK_AB R66, R57, R59 ;  /* 0x0000003b3942723e */ /* 0x008ff000000000ff */
[----:B------:R2:W-:Y:S10]  /*12d60*/  MUFU.EX2 R252, R2 ;  /* 0x0000000200fc7308 */ /* 0x0005f40000000800 */
[----:B------:R-:W-:Y:S01]  /*12d70*/  MUFU.EX2 R51, R12 ;  /* 0x0000000c00337308 */ /* 0x000fe20000000800 */
[----:B-1----:R-:W-:Y:S01]  /*12d80*/  @P4 IMAD.WIDE.U32 R4, R200, c[0x0][0x1e0], RZ ;  /* 0x00007800c8044a25 */ /* 0x002fe200078e00ff */
[----:B----4-:R-:W-:Y:S03]  /*12d90*/  F2FP.PACK_AB R75, R58, R61 ;  /* 0x0000003d3a4b723e */ /* 0x010fe600000000ff */
[----:B------:R-:W-:Y:S02]  /*12da0*/  @P4 IMAD.IADD R5, R5, 0x1, R6 ;  /* 0x0000000105054824 */ /* 0x000fe400078e0206 */
[----:B------:R-:W-:Y:S02]  /*12db0*/  @P4 IMAD.MOV.U32 R6, RZ, RZ, R32 ;  /* 0x000000ffff064224 */ /* 0x000fe400078e0020 */
[----:B------:R-:W-:Y:S02]  /*12dc0*/  @P4 IMAD R5, R5, 0x50, RZ ;  /* 0x0000005005054824 */ /* 0x000fe400078e02ff */
[----:B------:R-:W-:Y:S04]  /*12dd0*/  @P4 IMAD.WIDE.U32 R6, R4, 0x50, R6 ;  /* 0x0000005004064825 */ /* 0x000fe800078e0006 */
[----:B------:R-:W-:Y:S01]  /*12de0*/  @P4 IMAD.IADD R5, R7, 0x1, R5 ;  /* 0x0000000107054824 */ /* 0x000fe200078e0205 */
[----:B------:R-:W-:Y:S01]  /*12df0*/  @P4 LEA R4, P0, R6, c[0x0][0x1c8], 0x1 ;  /* 0x0000720006044a11 */ /* 0x000fe200078008ff */
[----:B--2---:R-:W-:Y:S03]  /*12e00*/  FFMA.FTZ R2, R22, c[0x0][0x2d0], -R157 ;  /* 0x0000b40016027a23 */ /* 0x004fe6000001089d */
[----:B------:R-:W-:Y:S01]  /*12e10*/  @P4 LEA.HI.X R5, R6, c[0x0][0x1cc], R5, 0x1, P0 ;  /* 0x0000730006054a11 */ /* 0x000fe200000f0c05 */
[----:B------:R-:W-:Y:S01]  /*12e20*/  MUFU.EX2 R243, R2 ;  /* 0x0000000200f37308 */ /* 0x000fe20000000800 */
[-C--:B------:R-:W-:Y:S03]  /*12e30*/  @P4 IADD3 R6, P0, R4, R11.reuse, RZ ;  /* 0x0000000b04064210 */ /* 0x080fe60007f1e0ff */
[----:B------:R1:W-:Y:S01]  /*12e40*/  @P4 LDGSTS.E.BYPASS.LTC128B.128 [R224+0x2900], [R4.64], !P6 ;  /* 0x0290000004e04fae */ /* 0x0003e2000f101d48 */
[----:B------:R-:W-:Y:S01]  /*12e50*/  @P4 IADD3 R8, P5, R6, R11, RZ ;  /* 0x0000000b06084210 */ /* 0x000fe20007fbe0ff */
[--C-:B------:R-:W-:Y:S01]  /*12e60*/  @P4 IMAD.X R7, R5, 0x1, R10.reuse, P0 ;  /* 0x0000000105074824 */ /* 0x100fe200000e060a */
[----:B------:R-:W-:Y:S03]  /*12e70*/  FSETP.NEU.FTZ.AND P0, PT, R70, -INF , PT ;  /* 0xff8000004600780b */ /* 0x000fe60003f1d000 */
[----:B------:R-:W-:Y:S01]  /*12e80*/  @P4 IMAD.X R9, R7, 0x1, R10, P5 ;  /* 0x0000000107094824 */ /* 0x000fe200028e060a */
[----:B------:R-:W-:Y:S01]  /*12e90*/  FSEL R158, R0, RZ, P0 ;  /* 0x000000ff009e7208 */ /* 0x000fe20000000000 */
[----:B------:R2:W-:Y:S04]  /*12ea0*/  @P4 LDGSTS.E.BYPASS.LTC128B.128 [R224+0x3100], [R6.64], !P6 ;  /* 0x0310000006e04fae */ /* 0x0005e8000f101d48 */
[--C-:B------:R-:W-:Y:S04]  /*12eb0*/  FFMA.FTZ R0, R171, c[0x0][0x2d0], -R158.reuse ;  /* 0x0000b400ab007a23 */ /* 0x100fe8000001089e */
[----:B------:R3:W-:Y:S01]  /*12ec0*/  MUFU.EX2 R245, R0 ;  /* 0x0000000000f57308 */ /* 0x0007e20000000800 */
[----:B------:R4:W-:Y:S01]  /*12ed0*/  @P4 LDGSTS.E.BYPASS.LTC128B.128 [R224+0x3900], [R8.64], !P6 ;  /* 0x0390000008e04fae */ /* 0x0009e2000f101d48 */
[--C-:B---3--:R-:W-:Y:S08]  /*12ee0*/  FFMA.FTZ R0, R170, c[0x0][0x2d0], -R158.reuse ;  /* 0x0000b400aa007a23 */ /* 0x108ff0000001089e */
[----:B------:R3:W5:Y:S02]  /*12ef0*/  MUFU.EX2 R247, R0 ;  /* 0x0000000000f77308 */ /* 0x0007640000000800 */
[--C-:B---3--:R-:W-:Y:S01]  /*12f00*/  FFMA.FTZ R0, R169, c[0x0][0x2d0], -R158.reuse ;  /* 0x0000b400a9007a23 */ /* 0x108fe2000001089e */
[----:B-----5:R-:W-:Y:S07]  /*12f10*/  F2FP.PACK_AB R65, R247, R245 ;  /* 0x000000f5f741723e */ /* 0x020fee00000000ff */
[----:B------:R3:W-:Y:S02]  /*12f20*/  MUFU.EX2 R249, R0 ;  /* 0x0000000000f97308 */ /* 0x0007e40000000800 */
[----:B---3--:R-:W-:Y:S08]  /*12f30*/  FFMA.FTZ R0, R168, c[0x0][0x2d0], -R158 ;  /* 0x0000b400a8007a23 */ /* 0x008ff0000001089e */
[----:B------:R3:W5:Y:S02]  /*12f40*/  MUFU.EX2 R56, R0 ;  /* 0x0000000000387308 */ /* 0x0007640000000800 */
[----:B---3--:R-:W-:Y:S01]  /*12f50*/  FFMA.FTZ R0, R18, c[0x0][0x2d0], -R114 ;  /* 0x0000b40012007a23 */ /* 0x008fe20000010872 */
[----:B-----5:R-:W-:Y:S07]  /*12f60*/  F2FP.PACK_AB R67, R56, R249 ;  /* 0x000000f93843723e */ /* 0x020fee00000000ff */
[----:B------:R3:W-:Y:S02]  /*12f70*/  MUFU.EX2 R49, R0 ;  /* 0x0000000000317308 */ /* 0x0007e40000000800 */
[----:B---3--:R-:W-:Y:S08]  /*12f80*/  FFMA.FTZ R0, R15, c[0x0][0x2d0], -R156 ;  /* 0x0000b4000f007a23 */ /* 0x008ff0000001089c */
[----:B------:R3:W-:Y:S02]  /*12f90*/  MUFU.EX2 R47, R0 ;  /* 0x00000000002f7308 */ /* 0x0007e40000000800 */
[--C-:B---3--:R-:W-:Y:S08]  /*12fa0*/  FFMA.FTZ R0, R14, c[0x0][0x2d0], -R114.reuse ;  /* 0x0000b4000e007a23 */ /* 0x108ff00000010872 */
[----:B------:R3:W-:Y:S02]  /*12fb0*/  MUFU.EX2 R251, R0 ;  /* 0x0000000000fb7308 */ /* 0x0007e40000000800 */
[----:B---3--:R-:W-:Y:S08]  /*12fc0*/  FFMA.FTZ R0, R13, c[0x0][0x2d0], -R114 ;  /* 0x0000b4000d007a23 */ /* 0x008ff00000010872 */
[----:B------:R3:W-:Y:S02]  /*12fd0*/  MUFU.EX2 R46, R0 ;  /* 0x00000000002e7308 */ /* 0x0007e40000000800 */
[----:B---3--:R-:W-:Y:S08]  /*12fe0*/  FFMA.FTZ R0, R17, c[0x0][0x2d0], -R157 ;  /* 0x0000b40011007a23 */ /* 0x008ff0000001089d */
[----:B------:R3:W-:Y:S02]  /*12ff0*/  MUFU.EX2 R242, R0 ;  /* 0x0000000000f27308 */ /* 0x0007e40000000800 */
[----:B---3--:R-:W-:Y:S02]  /*13000*/  FSEL R0, R110, RZ, P3 ;  /* 0x000000ff6e007208 */ /* 0x008fe40001800000 */
[-C--:B-1----:R-:W-:Y:S03]  /*13010*/  @P4 IADD3 R4, P3, R8, R11.reuse, RZ ;  /* 0x0000000b08044210 */ /* 0x082fe60007f7e0ff */
[----:B------:R-:W-:Y:S01]  /*13020*/  FADD.FTZ R2, -R0, R3 ;  /* 0x0000000300027221 */ /* 0x000fe20000010100 */
[----:B------:R-:W-:Y:S01]  /*13030*/  FSEL R0, R109, RZ, P2 ;  /* 0x000000ff6d007208 */ /* 0x000fe20001000000 */
[--C-:B------:R-:W-:Y:S01]  /*13040*/  @P4 IMAD.X R5, R9, 0x1, R10.reuse, P3 ;  /* 0x0000000109054824 */ /* 0x100fe200018e060a */
[----:B--2---:R-:W-:Y:S01]  /*13050*/  @P4 IADD3 R6, P2, R4, R11, RZ ;  /* 0x0000000b04064210 */ /* 0x004fe20007f5e0ff */
[----:B------:R-:W-:Y:S02]  /*13060*/  FMUL.FTZ R2, R2, c[0x0][0x2d0] ;  /* 0x0000b40002027a20 */ /* 0x000fe40000410000 */
[----:B------:R-:W-:Y:S01]  /*13070*/  FADD.FTZ R0, -R0, R111 ;  /* 0x0000006f00007221 */ /* 0x000fe20000010100 */
[----:B------:R1:W-:Y:S01]  /*13080*/  @P4 LDGSTS.E.BYPASS.LTC128B.128 [R224+0x4100], [R4.64], !P6 ;  /* 0x0410000004e04fae */ /* 0x0003e2000f101d48 */
[----:B------:R2:W3:Y:S01]  /*13090*/  MUFU.EX2 R69, R2 ;  /* 0x0000000200457308 */ /* 0x0004e20000000800 */
[----:B------:R-:W-:Y:S02]  /*130a0*/  @P4 IMAD.X R7, R5, 0x1, R10, P2 ;  /* 0x0000000105074824 */ /* 0x000fe400010e060a */
[----:B------:R-:W-:Y:S02]  /*130b0*/  FMUL.FTZ R0, R0, c[0x0][0x2d0] ;  /* 0x0000b40000007a20 */ /* 0x000fe40000410000 */
[----:B------:R-:W-:Y:S02]  /*130c0*/  IMAD.MOV.U32 R111, RZ, RZ, R29 ;  /* 0x000000ffff6f7224 */ /* 0x000fe400078e001d */
[----:B------:R5:W-:Y:S03]  /*130d0*/  @P4 LDGSTS.E.BYPASS.LTC128B.128 [R224+0x4900], [R6.64], !P6 ;  /* 0x0490000006e04fae */ /* 0x000be6000f101d48 */
[----:B------:R4:W5:Y:S01]  /*130e0*/  MUFU.EX2 R68, R0 ;  /* 0x0000000000447308 */ /* 0x0009620000000800 */
[----:B------:R-:W-:Y:S04]  /*130f0*/  F2FP.PACK_AB R72, R82, R111 ;  /* 0x0000006f5248723e */ /* 0x000fe800000000ff */
[----:B------:R-:W-:Y:S08]  /*13100*/  LDSM.16.MT88.4 R36, [R212] ;  /* 0x00000000d424783b */ /* 0x000ff00000004200 */
[----:B------:R-:W-:Y:S01]  /*13110*/  LDSM.16.MT88.4 R52, [R209] ;  /* 0x00000000d134783b */ /* 0x000fe20000004200 */
[----:B--2---:R-:W-:Y:S01]  /*13120*/  FSEL R2, R108, RZ, P1 ;  /* 0x000000ff6c027208 */ /* 0x004fe20000800000 */
[C---:B---3--:R-:W-:Y:S02]  /*13130*/  FMUL.FTZ R16, R69.reuse, R128 ;  /* 0x0000008045107220 */ /* 0x048fe40000410000 */
[C---:B-1----:R-:W-:Y:S02]  /*13140*/  FMUL.FTZ R4, R69.reuse, R116 ;  /* 0x0000007445047220 */ /* 0x042fe40000410000 */
[C---:B------:R-:W-:Y:S02]  /*13150*/  FMUL.FTZ R5, R69.reuse, R117 ;  /* 0x0000007545057220 */ /* 0x040fe40000410000 */
[C---:B------:R-:W-:Y:S01]  /*13160*/  FMUL.FTZ R17, R69.reuse, R129 ;  /* 0x0000008145117220 */ /* 0x040fe20000410000 */
[----:B------:R-:W-:Y:S01]  /*13170*/  LDSM.16.MT88.4 R76, [R211] ;  /* 0x00000000d34c783b */ /* 0x000fe20000004200 */
[----:B------:R-:W-:Y:S02]  /*13180*/  FMUL.FTZ R32, R69, R144 ;  /* 0x0000009045207220 */ /* 0x000fe40000410000 */
[----:B----4-:R-:W-:Y:S01]  /*13190*/  FADD.FTZ R0, -R2, R112 ;  /* 0x0000007002007221 */ /* 0x010fe20000010100 */
[----:B------:R-:W-:Y:S01]  /*131a0*/  FSEL R2, R70, RZ, P0 ;  /* 0x000000ff46027208 */ /* 0x000fe20000000000 */
[----:B------:R-:W-:Y:S02]  /*131b0*/  IMAD.MOV.U32 R112, RZ, RZ, R23 ;  /* 0x000000ffff707224 */ /* 0x000fe400078e0017 */
[----:B------:R-:W-:Y:S01]  /*131c0*/  FMUL.FTZ R0, R0, c[0x0][0x2d0] ;  /* 0x0000b40000007a20 */ /* 0x000fe20000410000 */
[----:B------:R-:W1:Y:S01]  /*131d0*/  LDSM.16.MT88.4 R20, [R208] ;  /* 0x00000000d014783b */ /* 0x000e620000004200 */
[C---:B-----5:R-:W-:Y:S01]  /*131e0*/  FMUL.FTZ R6, R68.reuse, R118 ;  /* 0x0000007644067220 */ /* 0x060fe20000410000 */
[----:B------:R-:W-:Y:S01]  /*131f0*/  F2FP.PACK_AB R73, R63, R112 ;  /* 0x000000703f49723e */ /* 0x000fe200000000ff */
[----:B------:R2:W3:Y:S01]  /*13200*/  MUFU.EX2 R3, R0 ;  /* 0x0000000000037308 */ /* 0x0004e20000000800 */
[C---:B------:R-:W-:Y:S02]  /*13210*/  FMUL.FTZ R7, R68.reuse, R119 ;  /* 0x0000007744077220 */ /* 0x040fe40000410000 */
[C---:B------:R-:W-:Y:S02]  /*13220*/  FMUL.FTZ R19, R68.reuse, R131 ;  /* 0x0000008344137220 */ /* 0x040fe40000410000 */
[----:B------:R-:W0:Y:S01]  /*13230*/  LDGDEPBAR ;  /* 0x00000000000079af */ /* 0x000e220000000000 */
[C---:B------:R-:W-:Y:S02]  /*13240*/  FMUL.FTZ R33, R69.reuse, R145 ;  /* 0x0000009145217220 */ /* 0x040fe40000410000 */
[C---:B------:R-:W-:Y:S02]  /*13250*/  FMUL.FTZ R34, R68.reuse, R146 ;  /* 0x0000009244227220 */ /* 0x040fe40000410000 */
[C---:B------:R-:W-:Y:S02]  /*13260*/  FMUL.FTZ R35, R68.reuse, R147 ;  /* 0x0000009344237220 */ /* 0x040fe40000410000 */
[----:B------:R-:W-:Y:S01]  /*13270*/  IMAD.MOV.U32 R128, RZ, RZ, R50 ;  /* 0x000000ffff807224 */ /* 0x000fe200078e0032 */
[----:B------:R-:W-:Y:S01]  /*13280*/  LDSM.16.MT88.4 R144, [R212+0x2000] ;  /* 0x00200000d490783b */ /* 0x000fe20000004200 */
[----:B------:R-:W-:Y:S02]  /*13290*/  IMAD.MOV.U32 R129, RZ, RZ, R49 ;  /* 0x000000ffff817224 */ /* 0x000fe400078e0031 */
[----:B------:R-:W-:Y:S02]  /*132a0*/  FMUL.FTZ R49, R69, R97 ;  /* 0x0000006145317220 */ /* 0x000fe40000410000 */
[----:B------:R-:W-:Y:S02]  /*132b0*/  FMUL.FTZ R50, R68, R98 ;  /* 0x0000006244327220 */ /* 0x000fe40000410000 */
[----:B------:R-:W-:Y:S02]  /*132c0*/  IMAD.MOV.U32 R116, RZ, RZ, R83 ;  /* 0x000000ffff747224 */ /* 0x000fe400078e0053 */
[----:B------:R-:W-:Y:S02]  /*132d0*/  IMAD.MOV.U32 R117, RZ, RZ, R82 ;  /* 0x000000ffff757224 */ /* 0x000fe400078e0052 */
[----:B--2---:R-:W-:Y:S02]  /*132e0*/  FADD.FTZ R0, -R2, R113 ;  /* 0x0000007102007221 */ /* 0x004fe40000010100 */
[--C-:B------:R-:W-:Y:S02]  /*132f0*/  FFMA.FTZ R2, R26, c[0x0][0x2d0], -R158.reuse ;  /* 0x0000b4001a027a23 */ /* 0x100fe4000001089e */
[----:B------:R-:W-:Y:S02]  /*13300*/  FMUL.FTZ R0, R0, c[0x0][0x2d0] ;  /* 0x0000b40000007a20 */ /* 0x000fe40000410000 */
[----:B------:R2:W-:Y:S01]  /*13310*/  MUFU.EX2 R233, R2 ;  /* 0x0000000200e97308 */ /* 0x0005e20000000800 */
[C---:B---3--:R-:W-:Y:S02]  /*13320*/  FMUL.FTZ R40, R3.reuse, R88 ;  /* 0x0000005803287220 */ /* 0x048fe40000410000 */
[C---:B------:R-:W-:Y:S02]  /*13330*/  FMUL.FTZ R41, R3.reuse, R89 ;  /* 0x0000005903297220 */ /* 0x040fe40000410000 */
[C---:B------:R-:W-:Y:S01]  /*13340*/  FMUL.FTZ R8, R3.reuse, R120 ;  /* 0x0000007803087220 */ /* 0x040fe20000410000 */
[-C--:B-1----:R-:W-:Y:S04]  /*13350*/  HMMA.16816.F32 R4, R72, R20.reuse, R4 ;  /* 0x000000144804723c */ /* 0x082fe80000001804 */
[----:B------:R-:W1:Y:S01]  /*13360*/  MUFU.EX2 R0, R0 ;  /* 0x0000000000007308 */ /* 0x000e620000000800 */
[C---:B------:R-:W-:Y:S02]  /*13370*/  FMUL.FTZ R9, R3.reuse, R121 ;  /* 0x0000007903097220 */ /* 0x040fe40000410000 */
[C---:B------:R-:W-:Y:S02]  /*13380*/  FMUL.FTZ R12, R3.reuse, R124 ;  /* 0x0000007c030c7220 */ /* 0x040fe40000410000 */
[C---:B------:R-:W-:Y:S03]  /*13390*/  FMUL.FTZ R13, R3.reuse, R125 ;  /* 0x0000007d030d7220 */ /* 0x040fe60000410000 */
[----:B------:R-:W-:Y:S02]  /*133a0*/  FMUL.FTZ R18, R68, R130 ;  /* 0x0000008244127220 */ /* 0x000fe40000410000 */
[C---:B------:R-:W-:Y:S02]  /*133b0*/  FMUL.FTZ R29, R3.reuse, R141 ;  /* 0x0000008d031d7220 */ /* 0x040fe40000410000 */
[----:B------:R-:W-:Y:S02]  /*133c0*/  FMUL.FTZ R45, R3, R93 ;  /* 0x0000005d032d7220 */ /* 0x000fe40000410000 */
[----:B--2---:R-:W-:Y:S02]  /*133d0*/  FFMA.FTZ R2, R27, c[0x0][0x2d0], -R158 ;  /* 0x0000b4001b027a23 */ /* 0x004fe4000001089e */
[----:B------:R-:W-:Y:S02]  /*133e0*/  IMAD.MOV.U32 R93, RZ, RZ, R46 ;  /* 0x000000ffff5d7224 */ /* 0x000fe400078e002e */
[----:B------:R2:W3:Y:S01]  /*133f0*/  MUFU.EX2 R231, R2 ;  /* 0x0000000200e77308 */ /* 0x0004e20000000800 */
[----:B------:R-:W-:Y:S02]  /*13400*/  IMAD.MOV.U32 R130, RZ, RZ, R48 ;  /* 0x000000ffff827224 */ /* 0x000fe400078e0030 */
[----:B------:R-:W-:Y:S02]  /*13410*/  FMUL.FTZ R48, R69, R96 ;  /* 0x0000006045307220 */ /* 0x000fe40000410000 */
[C---:B-1----:R-:W-:Y:S02]  /*13420*/  FMUL.FTZ R10, R0.reuse, R122 ;  /* 0x0000007a000a7220 */ /* 0x042fe40000410000 */
[C---:B------:R-:W-:Y:S02]  /*13430*/  FMUL.FTZ R11, R0.reuse, R123 ;  /* 0x0000007b000b7220 */ /* 0x040fe40000410000 */
[C---:B------:R-:W-:Y:S02]  /*13440*/  FMUL.FTZ R42, R0.reuse, R90 ;  /* 0x0000005a002a7220 */ /* 0x040fe40000410000 */
[C---:B------:R-:W-:Y:S02]  /*13450*/  FMUL.FTZ R43, R0.reuse, R91 ;  /* 0x0000005b002b7220 */ /* 0x040fe40000410000 */
[----:B------:R-:W-:Y:S01]  /*13460*/  LDSM.16.MT88.4 R88, [R209+0x800] ;  /* 0x00080000d158783b */ /* 0x000fe20000004200 */
[C---:B------:R-:W-:Y:S04]  /*13470*/  HMMA.16816.F32 R8, R64.reuse, R20, R8 ;  /* 0x000000144008723c */ /* 0x040fe80000001808 */
[C---:B------:R-:W-:Y:S02]  /*13480*/  FMUL.FTZ R14, R0.reuse, R126 ;  /* 0x0000007e000e7220 */ /* 0x040fe40000410000 */
[----:B------:R-:W-:Y:S02]  /*13490*/  FMUL.FTZ R15, R0, R127 ;  /* 0x0000007f000f7220 */ /* 0x000fe40000410000 */
[----:B------:R-:W-:Y:S04]  /*134a0*/  IMAD.MOV.U32 R120, RZ, RZ, R81 ;  /* 0x000000ffff787224 */ /* 0x000fe800078e0051 */
[----:B--2---:R-:W-:Y:S01]  /*134b0*/  FFMA.FTZ R2, R24, c[0x0][0x2d0], -R157 ;  /* 0x0000b40018027a23 */ /* 0x004fe2000001089d */
[-C--:B------:R-:W-:Y:S03]  /*134c0*/  HMMA.16816.F32 R12, R64, R22.reuse, R12 ;  /* 0x00000016400c723c */ /* 0x080fe6000000180c */
[----:B------:R1:W-:Y:S01]  /*134d0*/  MUFU.EX2 R229, R2 ;  /* 0x0000000200e57308 */ /* 0x0003e20000000800 */
[----:B------:R-:W-:Y:S02]  /*134e0*/  FMUL.FTZ R24, R3, R136 ;  /* 0x0000008803187220 */ /* 0x000fe40000410000 */
[----:B------:R-:W2:Y:S01]  /*134f0*/  LDL R136, [R1+0x14] ;  /* 0x0000140001887983 */ /* 0x000ea20000100800 */
[----:B------:R-:W-:Y:S01]  /*13500*/  IMAD.MOV.U32 R127, RZ, RZ, R51 ;  /* 0x000000ffff7f7224 */ /* 0x000fe200078e0033 */
[C---:B------:R-:W-:Y:S04]  /*13510*/  HMMA.16816.F32 R16, R72.reuse, R22, R16 ;  /* 0x000000164810723c */ /* 0x040fe80000001810 */
[C---:B------:R-:W-:Y:S02]  /*13520*/  FMUL.FTZ R20, R69.reuse, R132 ;  /* 0x0000008445147220 */ /* 0x040fe40000410000 */
[----:B------:R-:W-:Y:S02]  /*13530*/  FMUL.FTZ R21, R69, R133 ;  /* 0x0000008545157220 */ /* 0x000fe40000410000 */
[C---:B------:R-:W-:Y:S04]  /*13540*/  FMUL.FTZ R22, R68.reuse, R134 ;  /* 0x0000008644167220 */ /* 0x040fe80000410000 */
[C---:B------:R-:W-:Y:S02]  /*13550*/  FMUL.FTZ R23, R68.reuse, R135 ;  /* 0x0000008744177220 */ /* 0x040fe40000410000 */
[----:B------:R-:W-:Y:S02]  /*13560*/  FMUL.FTZ R51, R68, R99 ;  /* 0x0000006344337220 */ /* 0x000fe40000410000 */
[----:B------:R-:W-:Y:S01]  /*13570*/  LDSM.16.MT88.4 R96, [R209+0x2000] ;  /* 0x00200000d160783b */ /* 0x000fe20000004200 */
[----:B------:R-:W-:Y:S02]  /*13580*/  IMAD.MOV.U32 R118, RZ, RZ, R63 ;  /* 0x000000ffff767224 */ /* 0x000fe400078e003f */
[-C--:B------:R-:W-:Y:S03]  /*13590*/  HMMA.16816.F32 R20, R72, R36.reuse, R20 ;  /* 0x000000244814723c */ /* 0x080fe60000001814 */
[----:B-1----:R-:W-:Y:S02]  /*135a0*/  FFMA.FTZ R2, R25, c[0x0][0x2d0], -R157 ;  /* 0x0000b40019027a23 */ /* 0x002fe4000001089d */
[----:B------:R-:W-:Y:S02]  /*135b0*/  FMUL.FTZ R25, R3, R137 ;  /* 0x0000008903197220 */ /* 0x000fe40000410000 */
[----:B------:R1:W4:Y:S01]  /*135c0*/  MUFU.EX2 R228, R2 ;  /* 0x0000000200e47308 */ /* 0x0003220000000800 */
[C---:B------:R-:W-:Y:S04]  /*135d0*/  FMUL.FTZ R26, R0.reuse, R138 ;  /* 0x0000008a001a7220 */ /* 0x040fe80000410000 */
[C---:B------:R-:W-:Y:S02]  /*135e0*/  FMUL.FTZ R27, R0.reuse, R139 ;  /* 0x0000008b001b7220 */ /* 0x040fe40000410000 */
[----:B------:R-:W-:Y:S02]  /*135f0*/  IMAD.MOV.U32 R119, RZ, RZ, R62 ;  /* 0x000000ffff777224 */ /* 0x000fe400078e003e */
[----:B------:R-:W-:Y:S02]  /*13600*/  IMAD.MOV.U32 R141, RZ, RZ, R118 ;  /* 0x000000ffff8d7224 */ /* 0x000fe400078e0076 */
[C---:B------:R-:W-:Y:S01]  /*13610*/  FMUL.FTZ R46, R0.reuse, R94 ;  /* 0x0000005e002e7220 */ /* 0x040fe20000410000 */
[C---:B------:R-:W-:Y:S04]  /*13620*/  HMMA.16816.F32 R24, R64.reuse, R36, R24 ;  /* 0x000000244018723c */ /* 0x040fe80000001818 */
[----:B------:R-:W-:Y:S02]  /*13630*/  IMAD.MOV.U32 R94, RZ, RZ, R47 ;  /* 0x000000ffff5e7224 */ /* 0x000fe400078e002f */
[----:B------:R-:W-:Y:S02]  /*13640*/  FMUL.FTZ R47, R0, R95 ;  /* 0x0000005f002f7220 */ /* 0x000fe40000410000 */
[C---:B------:R-:W-:Y:S04]  /*13650*/  FMUL.FTZ R36, R69.reuse, R84 ;  /* 0x0000005445247220 */ /* 0x040fe80000410000 */
[----:B-1----:R-:W-:Y:S02]  /*13660*/  FFMA.FTZ R2, R30, c[0x0][0x2d0], -R158 ;  /* 0x0000b4001e027a23 */ /* 0x002fe4000001089e */
[C---:B------:R-:W-:Y:S02]  /*13670*/  FMUL.FTZ R30, R0.reuse, R142 ;  /* 0x0000008e001e7220 */ /* 0x040fe40000410000 */
[----:B------:R1:W-:Y:S01]  /*13680*/  MUFU.EX2 R227, R2 ;  /* 0x0000000200e37308 */ /* 0x0003e20000000800 */
[----:B------:R-:W-:Y:S02]  /*13690*/  FMUL.FTZ R37, R69, R85 ;  /* 0x0000005545257220 */ /* 0x000fe40000410000 */
[----:B------:R-:W-:Y:S02]  /*136a0*/  IMAD.MOV.U32 R122, RZ, RZ, R59 ;  /* 0x000000ffff7a7224 */ /* 0x000fe400078e003b */
[C---:B------:R-:W-:Y:S02]  /*136b0*/  FMUL.FTZ R59, R0.reuse, R103 ;  /* 0x00000067003b7220 */ /* 0x040fe40000410000 */
[----:B------:R-:W-:Y:S02]  /*136c0*/  IMAD.MOV.U32 R124, RZ, RZ, R58 ;  /* 0x000000ffff7c7224 */ /* 0x000fe400078e003a */
[C---:B------:R-:W-:Y:S02]  /*136d0*/  FMUL.FTZ R58, R0.reuse, R102 ;  /* 0x00000066003a7220 */ /* 0x040fe40000410000 */
[----:B------:R-:W-:Y:S02]  /*136e0*/  IMAD.MOV.U32 R125, RZ, RZ, R57 ;  /* 0x000000ffff7d7224 */ /* 0x000fe400078e0039 */
[C---:B------:R-:W-:Y:S02]  /*136f0*/  FMUL.FTZ R57, R3.reuse, R101 ;  /* 0x0000006503397220 */ /* 0x040fe40000410000 */
[----:B------:R-:W-:Y:S02]  /*13700*/  IMAD.MOV.U32 R126, RZ, RZ, R56 ;  /* 0x000000ffff7e7224 */ /* 0x000fe400078e0038 */
[C---:B------:R-:W-:Y:S02]  /*13710*/  FMUL.FTZ R56, R3.reuse, R100 ;  /* 0x0000006403387220 */ /* 0x040fe40000410000 */
[----:B------:R-:W-:Y:S02]  /*13720*/  IMAD.MOV.U32 R121, RZ, RZ, R61 ;  /* 0x000000ffff797224 */ /* 0x000fe400078e003d */
[----:B------:R-:W-:Y:S02]  /*13730*/  IMAD.MOV.U32 R123, RZ, RZ, R60 ;  /* 0x000000ffff7b7224 */ /* 0x000fe400078e003c */
[----:B------:R-:W-:Y:S02]  /*13740*/  FMUL.FTZ R60, R3, R152 ;  /* 0x00000098033c7220 */ /* 0x000fe40000410000 */
[----:B-1----:R-:W-:Y:S02]  /*13750*/  FFMA.FTZ R2, R31, c[0x0][0x2d0], -R158 ;  /* 0x0000b4001f027a23 */ /* 0x002fe4000001089e */
[C---:B------:R-:W-:Y:S02]  /*13760*/  FMUL.FTZ R31, R0.reuse, R143 ;  /* 0x0000008f001f7220 */ /* 0x040fe40000410000 */
[----:B------:R1:W5:Y:S01]  /*13770*/  MUFU.EX2 R226, R2 ;  /* 0x0000000200e27308 */ /* 0x0003620000000800 */
[C---:B------:R-:W-:Y:S02]  /*13780*/  FMUL.FTZ R61, R3.reuse, R153 ;  /* 0x00000099033d7220 */ /* 0x040fe40000410000 */
[C---:B------:R-:W-:Y:S02]  /*13790*/  FMUL.FTZ R62, R0.reuse, R154 ;  /* 0x0000009a003e7220 */ /* 0x040fe40000410000 */
[----:B------:R-:W-:Y:S02]  /*137a0*/  FMUL.FTZ R63, R0, R155 ;  /* 0x0000009b003f7220 */ /* 0x000fe40000410000 */
[----:B------:R-:W-:Y:S02]  /*137b0*/  IMAD.MOV.U32 R95, RZ, RZ, R164 ;  /* 0x000000ffff5f7224 */ /* 0x000fe400078e00a4 */
[----:B------:R-:W-:Y:S02]  /*137c0*/  IMAD.MOV.U32 R142, RZ, RZ, R117 ;  /* 0x000000ffff8e7224 */ /* 0x000fe400078e0075 */
[----:B------:R-:W-:Y:S02]  /*137d0*/  IMAD.MOV.U32 R143, RZ, RZ, R116 ;  /* 0x000000ffff8f7224 */ /* 0x000fe400078e0074 */
[--C-:B-1----:R-:W-:Y:S02]  /*137e0*/  FFMA.FTZ R2, R28, c[0x0][0x2d0], -R156.reuse ;  /* 0x0000b4001c027a23 */ /* 0x102fe4000001089c */
[----:B------:R-:W-:Y:S02]  /*137f0*/  FMUL.FTZ R28, R3, R140 ;  /* 0x0000008c031c7220 */ /* 0x000fe40000410000 */
[----:B------:R1:W-:Y:S01]  /*13800*/  MUFU.EX2 R225, R2 ;  /* 0x0000000200e17308 */ /* 0x0003e20000000800 */
[----:B------:R-:W-:Y:S04]  /*13810*/  IMAD.MOV.U32 R140, RZ, RZ, R119 ;  /* 0x000000ffff8c7224 */ /* 0x000fe800078e0077 */
[-C--:B------:R-:W-:Y:S08]  /*13820*/  HMMA.16816.F32 R28, R64, R38.reuse, R28 ;  /* 0x00000026401c723c */ /* 0x080ff0000000181c */
[C---:B------:R-:W-:Y:S07]  /*13830*/  HMMA.16816.F32 R32, R72.reuse, R38, R32 ;  /* 0x000000264820723c */ /* 0x040fee0000001820 */
[C---:B------:R-:W-:Y:S02]  /*13840*/  FMUL.FTZ R38, R68.reuse, R86 ;  /* 0x0000005644267220 */ /* 0x040fe40000410000 */
[----:B------:R-:W-:Y:S02]  /*13850*/  FMUL.FTZ R39, R68, R87 ;  /* 0x0000005744277220 */ /* 0x000fe40000410000 */
[----:B------:R-:W-:Y:S01]  /*13860*/  LDSM.16.MT88.4 R84, [R212+0x800] ;  /* 0x00080000d454783b */ /* 0x000fe20000004200 */
[----:B-1----:R-:W-:Y:S04]  /*13870*/  FFMA.FTZ R2, R161, c[0x0][0x2d0], -R156 ;  /* 0x0000b400a1027a23 */ /* 0x002fe8000001089c */
[-C--:B------:R-:W-:Y:S01]  /*13880*/  HMMA.16816.F32 R36, R72, R52.reuse, R36 ;  /* 0x000000344824723c */ /* 0x080fe20000001824 */
[----:B------:R1:W-:Y:S07]  /*13890*/  MUFU.EX2 R207, R2 ;  /* 0x0000000200cf7308 */ /* 0x0003ee0000000800 */
[C---:B------:R-:W-:Y:S07]  /*138a0*/  HMMA.16816.F32 R40, R64.reuse, R52, R40 ;  /* 0x000000344028723c */ /* 0x040fee0000001828 */
[C---:B------:R-:W-:Y:S02]  /*138b0*/  FMUL.FTZ R53, R69.reuse, R149 ;  /* 0x0000009545357220 */ /* 0x040fe40000410000 */
[----:B------:R-:W-:Y:S03]  /*138c0*/  FMUL.FTZ R52, R69, R148 ;  /* 0x0000009445347220 */ /* 0x000fe60000410000 */
[--C-:B-1----:R-:W-:Y:S04]  /*138d0*/  FFMA.FTZ R2, R162, c[0x0][0x2d0], -R114.reuse ;  /* 0x0000b400a2027a23 */ /* 0x102fe80000010872 */
[----:B------:R1:W-:Y:S02]  /*138e0*/  MUFU.EX2 R206, R2 ;  /* 0x0000000200ce7308 */ /* 0x0003e40000000800 */
[----:B-1----:R-:W-:Y:S08]  /*138f0*/  FFMA.FTZ R2, R172, c[0x0][0x2d0], -R114 ;  /* 0x0000b400ac027a23 */ /* 0x002ff00000010872 */
[----:B------:R1:W-:Y:S02]  /*13900*/  MUFU.EX2 R205, R2 ;  /* 0x0000000200cd7308 */ /* 0x0003e40000000800 */
        /* <DEDUP_REMOVED lines=8> */
[-C--:B------:R-:W-:Y:S01]  /*13990*/  HMMA.16816.F32 R52, R72, R76.reuse, R52 ;  /* 0x0000004c4834723c */ /* 0x080fe20000001834 */
[----:B------:R1:W-:Y:S07]  /*139a0*/  MUFU.EX2 R203, R2 ;  /* 0x0000000200cb7308 */ /* 0x0003ee0000000800 */
[C---:B------:R-:W-:Y:S07]  /*139b0*/  HMMA.16816.F32 R56, R64.reuse, R76, R56 ;  /* 0x0000004c4038723c */ /* 0x040fee0000001838 */
[----:B------:R-:W-:Y:S01]  /*139c0*/  F2FP.PACK_AB R76, R243, R242 ;  /* 0x000000f2f34c723e */ /* 0x000fe200000000ff */
[-C--:B------:R-:W-:Y:S04]  /*139d0*/  HMMA.16816.F32 R60, R64, R78.reuse, R60 ;  /* 0x0000004e403c723c */ /* 0x080fe8000000183c */
[----:B---3--:R-:W-:Y:S03]  /*139e0*/  F2FP.PACK_AB R77, R231, R233 ;  /* 0x000000e9e74d723e */ /* 0x008fe600000000ff */
[C---:B------:R-:W-:Y:S02]  /*139f0*/  FMUL.FTZ R64, R69.reuse, R104 ;  /* 0x0000006845407220 */ /* 0x040fe40000410000 */
[----:B-1----:R-:W-:Y:S02]  /*13a00*/  FFMA.FTZ R2, R80, c[0x0][0x2d0], -R114 ;  /* 0x0000b40050027a23 */ /* 0x002fe40000010872 */
[----:B------:R-:W1:Y:S01]  /*13a10*/  LDSM.16.MT88.4 R80, [R208+0x800] ;  /* 0x00080000d050783b */ /* 0x000e620000004200 */
[----:B------:R-:W-:Y:S01]  /*13a20*/  FMUL.FTZ R65, R69, R105 ;  /* 0x0000006945417220 */ /* 0x000fe20000410000 */
[----:B------:R3:W-:Y:S01]  /*13a30*/  MUFU.EX2 R202, R2 ;  /* 0x0000000200ca7308 */ /* 0x0007e20000000800 */
[C---:B------:R-:W-:Y:S02]  /*13a40*/  FMUL.FTZ R66, R68.reuse, R106 ;  /* 0x0000006a44427220 */ /* 0x040fe40000410000 */
[----:B------:R-:W-:Y:S07]  /*13a50*/  FMUL.FTZ R67, R68, R107 ;  /* 0x0000006b44437220 */ /* 0x000fee0000410000 */
[----:B------:R-:W-:Y:S04]  /*13a60*/  HMMA.16816.F32 R64, R72, R78, R64 ;  /* 0x0000004e4840723c */ /* 0x000fe80000001840 */
[----:B--2---:R-:W-:Y:S01]  /*13a70*/  ISETP.GT.AND P0, PT, R223, R136, PT ;  /* 0x00000088df00720c */ /* 0x004fe20003f04270 */
[----:B------:R-:W-:Y:S02]  /*13a80*/  IMAD.MOV.U32 R223, RZ, RZ, R200 ;  /* 0x000000ffffdf7224 */ /* 0x000fe400078e00c8 */
[----:B------:R-:W-:Y:S02]  /*13a90*/  F2FP.PACK_AB R72, R128, R127 ;  /* 0x0000007f8048723e */ /* 0x000fe400000000ff */
[----:B------:R-:W-:Y:S03]  /*13aa0*/  F2FP.PACK_AB R73, R129, R252 ;  /* 0x000000fc8149723e */ /* 0x000fe600000000ff */
[----:B------:R-:W-:Y:S01]  /*13ab0*/  F2FP.PACK_AB R74, R94, R95 ;  /* 0x0000005f5e4a723e */ /* 0x000fe200000000ff */
[----:B---3--:R-:W-:Y:S01]  /*13ac0*/  FFMA.FTZ R2, R160, c[0x0][0x2d0], -R114 ;  /* 0x0000b400a0027a23 */ /* 0x008fe20000010872 */
[----:B------:R-:W-:Y:S02]  /*13ad0*/  F2FP.PACK_AB R75, R93, R251 ;  /* 0x000000fb5d4b723e */ /* 0x000fe400000000ff */
[----:B----4-:R-:W-:Y:S01]  /*13ae0*/  F2FP.PACK_AB R78, R228, R229 ;  /* 0x000000e5e44e723e */ /* 0x010fe200000000ff */
[----:B------:R2:W-:Y:S01]  /*13af0*/  MUFU.EX2 R197, R2 ;  /* 0x0000000200c57308 */ /* 0x0005e20000000800 */
[----:B-----5:R-:W-:Y:S03]  /*13b00*/  F2FP.PACK_AB R79, R226, R227 ;  /* 0x000000e3e24f723e */ /* 0x020fe600000000ff */
[-C--:B-1----:R-:W-:Y:S08]  /*13b10*/  HMMA.16816.F32 R4, R72, R80.reuse, R4 ;  /* 0x000000504804723c */ /* 0x082ff00000001804 */
[C---:B------:R-:W-:Y:S04]  /*13b20*/  HMMA.16816.F32 R8, R76.reuse, R80, R8 ;  /* 0x000000504c08723c */ /* 0x040fe80000001808 */
[--C-:B--2---:R-:W-:Y:S04]  /*13b30*/  FFMA.FTZ R2, R173, c[0x0][0x2d0], -R157.reuse ;  /* 0x0000b400ad027a23 */ /* 0x104fe8000001089d */
[-C--:B------:R-:W-:Y:S01]  /*13b40*/  HMMA.16816.F32 R12, R76, R82.reuse, R12 ;  /* 0x000000524c0c723c */ /* 0x080fe2000000180c */
[----:B------:R1:W-:Y:S07]  /*13b50*/  MUFU.EX2 R92, R2 ;  /* 0x00000002005c7308 */ /* 0x0003ee0000000800 */
[C---:B------:R-:W-:Y:S01]  /*13b60*/  HMMA.16816.F32 R16, R72.reuse, R82, R16 ;  /* 0x000000524810723c */ /* 0x040fe20000001810 */
[----:B------:R-:W2:Y:S07]  /*13b70*/  LDSM.16.MT88.4 R80, [R211+0x800] ;  /* 0x00080000d350783b */ /* 0x000eae0000004200 */
[-C--:B------:R-:W-:Y:S08]  /*13b80*/  HMMA.16816.F32 R20, R72, R84.reuse, R20 ;  /* 0x000000544814723c */ /* 0x080ff00000001814 */
[C---:B------:R-:W-:Y:S04]  /*13b90*/  HMMA.16816.F32 R24, R76.reuse, R84, R24 ;  /* 0x000000544c18723c */ /* 0x040fe80000001818 */
[----:B-1----:R-:W-:Y:S03]  /*13ba0*/  FFMA.FTZ R2, R174, c[0x0][0x2d0], -R157 ;  /* 0x0000b400ae027a23 */ /* 0x002fe6000001089d */
[----:B------:R-:W-:Y:S01]  /*13bb0*/  FFMA.FTZ R84, R190, c[0x0][0x2d0], -R156 ;  /* 0x0000b400be547a23 */ /* 0x000fe2000001089c */
[-C--:B------:R-:W-:Y:S01]  /*13bc0*/  HMMA.16816.F32 R28, R76, R86.reuse, R28 ;  /* 0x000000564c1c723c */ /* 0x080fe2000000181c */
[----:B------:R1:W3:Y:S03]  /*13bd0*/  MUFU.EX2 R186, R2 ;  /* 0x0000000200ba7308 */ /* 0x0002e60000000800 */
[----:B------:R-:W-:Y:S04]  /*13be0*/  IMAD.MOV.U32 R190, RZ, RZ, R129 ;  /* 0x000000ffffbe7224 */ /* 0x000fe800078e0081 */
[C---:B------:R-:W-:Y:S03]  /*13bf0*/  HMMA.16816.F32 R32, R72.reuse, R86, R32 ;  /* 0x000000564820723c */ /* 0x040fe60000001820 */
[----:B------:R4:W-:Y:S05]  /*13c00*/  MUFU.EX2 R148, R84 ;  /* 0x0000005400947308 */ /* 0x0009ea0000000800 */
[-C--:B------:R-:W-:Y:S08]  /*13c10*/  HMMA.16816.F32 R36, R72, R88.reuse, R36 ;  /* 0x000000584824723c */ /* 0x080ff00000001824 */
[C---:B------:R-:W-:Y:S04]  /*13c20*/  HMMA.16816.F32 R40, R76.reuse, R88, R40 ;  /* 0x000000584c28723c */ /* 0x040fe80000001828 */
[--C-:B-1----:R-:W-:Y:S04]  /*13c30*/  FFMA.FTZ R2, R175, c[0x0][0x2d0], -R158.reuse ;  /* 0x0000b400af027a23 */ /* 0x102fe8000001089e */
[-C--:B------:R-:W-:Y:S01]  /*13c40*/  HMMA.16816.F32 R44, R76, R90.reuse, R44 ;  /* 0x0000005a4c2c723c */ /* 0x080fe2000000182c */
[----:B------:R1:W-:Y:S01]  /*13c50*/  MUFU.EX2 R182, R2 ;  /* 0x0000000200b67308 */ /* 0x0003e20000000800 */
[----:B----4-:R-:W4:Y:S06]  /*13c60*/  LDSM.16.MT88.4 R84, [R208+0x1000] ;  /* 0x00100000d054783b */ /* 0x010f2c0000004200 */
[C---:B------:R-:W-:Y:S02]  /*13c70*/  HMMA.16816.F32 R48, R72.reuse, R90, R48 ;  /* 0x0000005a4830723c */ /* 0x040fe40000001830 */
[----:B------:R-:W-:Y:S06]  /*13c80*/  LDSM.16.MT88.4 R88, [R209+0x1000] ;  /* 0x00100000d158783b */ /* 0x000fec0000004200 */
[-C--:B--2---:R-:W-:Y:S08]  /*13c90*/  HMMA.16816.F32 R52, R72, R80.reuse, R52 ;  /* 0x000000504834723c */ /* 0x084ff00000001834 */
[C---:B------:R-:W-:Y:S04]  /*13ca0*/  HMMA.16816.F32 R56, R76.reuse, R80, R56 ;  /* 0x000000504c38723c */ /* 0x040fe80000001838 */
[--C-:B-1----:R-:W-:Y:S04]  /*13cb0*/  FFMA.FTZ R2, R180, c[0x0][0x2d0], -R158.reuse ;  /* 0x0000b400b4027a23 */ /* 0x102fe8000001089e */
[-C--:B------:R-:W-:Y:S01]  /*13cc0*/  HMMA.16816.F32 R60, R76, R82.reuse, R60 ;  /* 0x000000524c3c723c */ /* 0x080fe2000000183c */
[----:B------:R1:W2:Y:S06]  /*13cd0*/  MUFU.EX2 R181, R2 ;  /* 0x0000000200b57308 */ /* 0x0002ac0000000800 */
[----:B---3--:R-:W-:Y:S01]  /*13ce0*/  F2FP.PACK_AB R76, R186, R92 ;  /* 0x0000005cba4c723e */ /* 0x008fe200000000ff */
[----:B------:R-:W-:Y:S01]  /*13cf0*/  HMMA.16816.F32 R64, R72, R82, R64 ;  /* 0x000000524840723c */ /* 0x000fe20000001840 */
[----:B------:R-:W3:Y:S06]  /*13d00*/  LDSM.16.MT88.4 R80, [R212+0x1000] ;  /* 0x00100000d450783b */ /* 0x000eec0000004200 */
[----:B------:R-:W-:Y:S02]  /*13d10*/  F2FP.PACK_AB R72, R207, R225 ;  /* 0x000000e1cf48723e */ /* 0x000fe400000000ff */
[----:B------:R-:W-:Y:S03]  /*13d20*/  F2FP.PACK_AB R73, R205, R206 ;  /* 0x000000cecd49723e */ /* 0x000fe600000000ff */
[----:B------:R-:W-:Y:S02]  /*13d30*/  F2FP.PACK_AB R74, R203, R204 ;  /* 0x000000cccb4a723e */ /* 0x000fe400000000ff */
[----:B------:R-:W-:Y:S01]  /*13d40*/  F2FP.PACK_AB R75, R197, R202 ;  /* 0x000000cac54b723e */ /* 0x000fe200000000ff */
[--C-:B-1----:R-:W-:Y:S01]  /*13d50*/  FFMA.FTZ R2, R176, c[0x0][0x2d0], -R157.reuse ;  /* 0x0000b400b0027a23 */ /* 0x102fe2000001089d */
[----:B--2---:R-:W-:Y:S05]  /*13d60*/  F2FP.PACK_AB R77, R181, R182 ;  /* 0x000000b6b54d723e */ /* 0x004fea00000000ff */
[-C--:B----4-:R-:W-:Y:S01]  /*13d70*/  HMMA.16816.F32 R4, R72, R84.reuse, R4 ;  /* 0x000000544804723c */ /* 0x090fe20000001804 */
        /* <DEDUP_REMOVED lines=8> */
[----:B-1----:R-:W-:Y:S01]  /*13e00*/  FFMA.FTZ R2, R191, c[0x0][0x2d0], -R156 ;  /* 0x0000b400bf027a23 */ /* 0x002fe2000001089c */
[----:B--2---:R-:W-:Y:S01]  /*13e10*/  F2FP.PACK_AB R79, R149, R150 ;  /* 0x00000096954f723e */ /* 0x004fe200000000ff */
[----:B------:R-:W-:Y:S06]  /*13e20*/  IMAD.MOV.U32 R191, RZ, RZ, R128 ;  /* 0x000000ffffbf7224 */ /* 0x000fec00078e0080 */
[----:B------:R1:W2:Y:S01]  /*13e30*/  MUFU.EX2 R179, R2 ;  /* 0x0000000200b37308 */ /* 0x0002a20000000800 */
[C---:B------:R-:W-:Y:S08]  /*13e40*/  HMMA.16816.F32 R8, R76.reuse, R84, R8 ;  /* 0x000000544c08723c */ /* 0x040ff00000001808 */
[-C--:B------:R-:W-:Y:S08]  /*13e50*/  HMMA.16816.F32 R12, R76, R86.reuse, R12 ;  /* 0x000000564c0c723c */ /* 0x080ff0000000180c */
[C---:B------:R-:W-:Y:S01]  /*13e60*/  HMMA.16816.F32 R16, R72.reuse, R86, R16 ;  /* 0x000000564810723c */ /* 0x040fe20000001810 */
[----:B------:R-:W4:Y:S03]  /*13e70*/  LDSM.16.MT88.4 R84, [R211+0x1000] ;  /* 0x00100000d354783b */ /* 0x000f260000004200 */
[----:B-1----:R-:W-:Y:S02]  /*13e80*/  FFMA.FTZ R2, R183, c[0x0][0x2d0], -R114 ;  /* 0x0000b400b7027a23 */ /* 0x002fe40000010872 */
[----:B------:R-:W-:Y:S02]  /*13e90*/  IMAD.MOV.U32 R183, RZ, RZ, R127 ;  /* 0x000000ffffb77224 */ /* 0x000fe400078e007f */
[-C--:B---3--:R-:W-:Y:S01]  /*13ea0*/  HMMA.16816.F32 R20, R72, R80.reuse, R20 ;  /* 0x000000504814723c */ /* 0x088fe20000001814 */
[----:B------:R1:W-:Y:S07]  /*13eb0*/  MUFU.EX2 R178, R2 ;  /* 0x0000000200b27308 */ /* 0x0003ee0000000800 */
[C---:B------:R-:W-:Y:S07]  /*13ec0*/  HMMA.16816.F32 R24, R76.reuse, R80, R24 ;  /* 0x000000504c18723c */ /* 0x040fee0000001818 */
[----:B------:R-:W-:Y:S01]  /*13ed0*/  FFMA.FTZ R80, R237, c[0x0][0x2d0], -R156 ;  /* 0x0000b400ed507a23 */ /* 0x000fe2000001089c */
[-C--:B------:R-:W-:Y:S03]  /*13ee0*/  HMMA.16816.F32 R28, R76, R82.reuse, R28 ;  /* 0x000000524c1c723c */ /* 0x080fe6000000181c */
[----:B------:R3:W-:Y:S05]  /*13ef0*/  MUFU.EX2 R168, R80 ;  /* 0x0000005000a87308 */ /* 0x0007ea0000000800 */
[C---:B------:R-:W-:Y:S04]  /*13f00*/  HMMA.16816.F32 R32, R72.reuse, R82, R32 ;  /* 0x000000524820723c */ /* 0x040fe80000001820 */
[----:B-1----:R-:W-:Y:S02]  /*13f10*/  FFMA.FTZ R2, R184, c[0x0][0x2d0], -R114 ;  /* 0x0000b400b8027a23 */ /* 0x002fe40000010872 */
[----:B------:R-:W-:Y:S02]  /*13f20*/  IMAD.MOV.U32 R184, RZ, RZ, R126 ;  /* 0x000000ffffb87224 */ /* 0x000fe400078e007e */
[-C--:B------:R-:W-:Y:S01]  /*13f30*/  HMMA.16816.F32 R36, R72, R88.reuse, R36 ;  /* 0x000000584824723c */ /* 0x080fe20000001824 */
[----:B------:R1:W5:Y:S07]  /*13f40*/  MUFU.EX2 R177, R2 ;  /* 0x0000000200b17308 */ /* 0x00036e0000000800 */
[C---:B------:R-:W-:Y:S01]  /*13f50*/  HMMA.16816.F32 R40, R76.reuse, R88, R40 ;  /* 0x000000584c28723c */ /* 0x040fe20000001828 */
[----:B---3--:R-:W3:Y:S07]  /*13f60*/  LDSM.16.MT88.4 R80, [R208+0x1800] ;  /* 0x00180000d050783b */ /* 0x008eee0000004200 */
[-C--:B------:R-:W-:Y:S08]  /*13f70*/  HMMA.16816.F32 R44, R76, R90.reuse, R44 ;  /* 0x0000005a4c2c723c */ /* 0x080ff0000000182c */
[C---:B------:R-:W-:Y:S01]  /*13f80*/  HMMA.16816.F32 R48, R72.reuse, R90, R48 ;  /* 0x0000005a4830723c */ /* 0x040fe20000001830 */
[----:B------:R-:W-:Y:S03]  /*13f90*/  LDSM.16.MT88.4 R88, [R209+0x1800] ;  /* 0x00180000d158783b */ /* 0x000fe60000004200 */
[--C-:B-1----:R-:W-:Y:S02]  /*13fa0*/  FFMA.FTZ R2, R196, c[0x0][0x2d0], -R156.reuse ;  /* 0x0000b400c4027a23 */ /* 0x102fe4000001089c */
[----:B------:R-:W-:Y:S02]  /*13fb0*/  IMAD.MOV.U32 R196, RZ, RZ, R125 ;  /* 0x000000ffffc47224 */ /* 0x000fe400078e007d */
[-C--:B----4-:R-:W-:Y:S01]  /*13fc0*/  HMMA.16816.F32 R52, R72, R84.reuse, R52 ;  /* 0x000000544834723c */ /* 0x090fe20000001834 */
[----:B------:R1:W-:Y:S07]  /*13fd0*/  MUFU.EX2 R176, R2 ;  /* 0x0000000200b07308 */ /* 0x0003ee0000000800 */
[C---:B------:R-:W-:Y:S08]  /*13fe0*/  HMMA.16816.F32 R56, R76.reuse, R84, R56 ;  /* 0x000000544c38723c */ /* 0x040ff00000001838 */
[-C--:B------:R-:W-:Y:S08]  /*13ff0*/  HMMA.16816.F32 R60, R76, R86.reuse, R60 ;  /* 0x000000564c3c723c */ /* 0x080ff0000000183c */
[----:B------:R-:W-:Y:S01]  /*14000*/  HMMA.16816.F32 R64, R72, R86, R64 ;  /* 0x000000564840723c */ /* 0x000fe20000001840 */
[----:B------:R-:W4:Y:S03]  /*14010*/  LDSM.16.MT88.4 R84, [R212+0x1800] ;  /* 0x00180000d454783b */ /* 0x000f260000004200 */
[----:B-1----:R-:W-:Y:S02]  /*14020*/  FFMA.FTZ R2, R201, c[0x0][0x2d0], -R156 ;  /* 0x0000b400c9027a23 */ /* 0x002fe4000001089c */
[----:B------:R-:W-:Y:S01]  /*14030*/  IMAD.MOV.U32 R201, RZ, RZ, R124 ;  /* 0x000000ffffc97224 */ /* 0x000fe200078e007c */
[----:B--2---:R-:W-:Y:S01]  /*14040*/  F2FP.PACK_AB R72, R179, R148 ;  /* 0x00000094b348723e */ /* 0x004fe200000000ff */
[----:B------:R1:W2:Y:S01]  /*14050*/  MUFU.EX2 R175, R2 ;  /* 0x0000000200af7308 */ /* 0x0002a20000000800 */
[----:B-----5:R-:W-:Y:S03]  /*14060*/  F2FP.PACK_AB R73, R177, R178 ;  /* 0x000000b2b149723e */ /* 0x020fe600000000ff */
[--C-:B-1----:R-:W-:Y:S01]  /*14070*/  FFMA.FTZ R2, R193, c[0x0][0x2d0], -R114.reuse ;  /* 0x0000b400c1027a23 */ /* 0x102fe20000010872 */
[----:B--2---:R-:W-:Y:S01]  /*14080*/  F2FP.PACK_AB R74, R175, R176 ;  /* 0x000000b0af4a723e */ /* 0x004fe200000000ff */
[----:B------:R-:W-:Y:S04]  /*14090*/  IMAD.MOV.U32 R193, RZ, RZ, R123 ;  /* 0x000000ffffc17224 */ /* 0x000fe800078e007b */
[----:B------:R1:W-:Y:S02]  /*140a0*/  MUFU.EX2 R174, R2 ;  /* 0x0000000200ae7308 */ /* 0x0003e40000000800 */
[----:B-1----:R-:W-:Y:S02]  /*140b0*/  FFMA.FTZ R2, R194, c[0x0][0x2d0], -R114 ;  /* 0x0000b400c2027a23 */ /* 0x002fe40000010872 */
[----:B------:R-:W-:Y:S06]  /*140c0*/  IMAD.MOV.U32 R194, RZ, RZ, R122 ;  /* 0x000000ffffc27224 */ /* 0x000fec00078e007a */
[----:B------:R1:W2:Y:S02]  /*140d0*/  MUFU.EX2 R173, R2 ;  /* 0x0000000200ad7308 */ /* 0x0002a40000000800 */
[----:B-1----:R-:W-:Y:S01]  /*140e0*/  FFMA.FTZ R2, R187, c[0x0][0x2d0], -R157 ;  /* 0x0000b400bb027a23 */ /* 0x002fe2000001089d */
[----:B--2---:R-:W-:Y:S01]  /*140f0*/  F2FP.PACK_AB R75, R173, R174 ;  /* 0x000000aead4b723e */ /* 0x004fe200000000ff */
[----:B------:R-:W-:Y:S06]  /*14100*/  IMAD.MOV.U32 R187, RZ, RZ, R121 ;  /* 0x000000ffffbb7224 */ /* 0x000fec00078e0079 */
[----:B------:R1:W-:Y:S01]  /*14110*/  MUFU.EX2 R103, R2 ;  /* 0x0000000200677308 */ /* 0x0003e20000000800 */
[-C--:B---3--:R-:W-:Y:S03]  /*14120*/  HMMA.16816.F32 R4, R72, R80.reuse, R4 ;  /* 0x000000504804723c */ /* 0x088fe60000001804 */
[--C-:B-1----:R-:W-:Y:S02]  /*14130*/  FFMA.FTZ R2, R189, c[0x0][0x2d0], -R157.reuse ;  /* 0x0000b400bd027a23 */ /* 0x102fe4000001089d */
[----:B------:R-:W-:Y:S04]  /*14140*/  IMAD.MOV.U32 R189, RZ, RZ, R120 ;  /* 0x000000ffffbd7224 */ /* 0x000fe800078e0078 */
[----:B------:R1:W2:Y:S03]  /*14150*/  MUFU.EX2 R102, R2 ;  /* 0x0000000200667308 */ /* 0x0002a60000000800 */
[--C-:B-1----:R-:W-:Y:S01]  /*14160*/  FFMA.FTZ R2, R185, c[0x0][0x2d0], -R158.reuse ;  /* 0x0000b400b9027a23 */ /* 0x102fe2000001089e */
[----:B--2---:R-:W-:Y:S06]  /*14170*/  F2FP.PACK_AB R76, R102, R103 ;  /* 0x00000067664c723e */ /* 0x004fec00000000ff */
        /* <DEDUP_REMOVED lines=8> */
[--C-:B-1----:R-:W-:Y:S08]  /*14200*/  FFMA.FTZ R2, R199, c[0x0][0x2d0], -R157.reuse ;  /* 0x0000b400c7027a23 */ /* 0x102ff0000001089d */
[----:B------:R1:W2:Y:S02]  /*14210*/  MUFU.EX2 R171, R2 ;  /* 0x0000000200ab7308 */ /* 0x0002a40000000800 */
[--C-:B-1----:R-:W-:Y:S01]  /*14220*/  FFMA.FTZ R2, R192, c[0x0][0x2d0], -R158.reuse ;  /* 0x0000b400c0027a23 */ /* 0x102fe2000001089e */
[----:B--2---:R-:W-:Y:S01]  /*14230*/  F2FP.PACK_AB R78, R171, R172 ;  /* 0x000000acab4e723e */ /* 0x004fe200000000ff */
[----:B------:R-:W2:Y:S06]  /*14240*/  LDL.LU R192, [R1] ;  /* 0x0000000001c07983 */ /* 0x000eac0000300800 */
[----:B------:R1:W-:Y:S01]  /*14250*/  MUFU.EX2 R169, R2 ;  /* 0x0000000200a97308 */ /* 0x0003e20000000800 */
[----:B------:R-:W3:Y:S01]  /*14260*/  LDL.LU R185, [R1+0x4] ;  /* 0x0000040001b97983 */ /* 0x000ee20000300800 */
[----:B-1----:R-:W-:Y:S08]  /*14270*/  FFMA.FTZ R2, R195, c[0x0][0x2d0], -R158 ;  /* 0x0000b400c3027a23 */ /* 0x002ff0000001089e */
[----:B------:R1:W5:Y:S02]  /*14280*/  MUFU.EX2 R170, R2 ;  /* 0x0000000200aa7308 */ /* 0x0003640000000800 */
[----:B-1----:R-:W-:Y:S01]  /*14290*/  FFMA.FTZ R2, R239, c[0x0][0x2d0], -R156 ;  /* 0x0000b400ef027a23 */ /* 0x002fe2000001089c */
[----:B-----5:R-:W-:Y:S07]  /*142a0*/  F2FP.PACK_AB R79, R170, R169 ;  /* 0x000000a9aa4f723e */ /* 0x020fee00000000ff */
[----:B------:R1:W5:Y:S01]  /*142b0*/  MUFU.EX2 R167, R2 ;  /* 0x0000000200a77308 */ /* 0x0003620000000800 */
[C---:B------:R-:W-:Y:S08]  /*142c0*/  HMMA.16816.F32 R8, R76.reuse, R80, R8 ;  /* 0x000000504c08723c */ /* 0x040ff00000001808 */
[-C--:B------:R-:W-:Y:S08]  /*142d0*/  HMMA.16816.F32 R12, R76, R82.reuse, R12 ;  /* 0x000000524c0c723c */ /* 0x080ff0000000180c */
[C---:B------:R-:W-:Y:S01]  /*142e0*/  HMMA.16816.F32 R16, R72.reuse, R82, R16 ;  /* 0x000000524810723c */ /* 0x040fe20000001810 */
[----:B------:R-:W4:Y:S03]  /*142f0*/  LDSM.16.MT88.4 R80, [R211+0x1800] ;  /* 0x00180000d350783b */ /* 0x000f260000004200 */
[--C-:B-1----:R-:W-:Y:S01]  /*14300*/  FFMA.FTZ R2, R230, c[0x0][0x2d0], -R114.reuse ;  /* 0x0000b400e6027a23 */ /* 0x102fe20000010872 */
[----:B-----5:R-:W-:Y:S03]  /*14310*/  F2FP.PACK_AB R104, R167, R168 ;  /* 0x000000a8a768723e */ /* 0x020fe600000000ff */
[-C--:B----4-:R-:W-:Y:S01]  /*14320*/  HMMA.16816.F32 R20, R72, R84.reuse, R20 ;  /* 0x000000544814723c */ /* 0x090fe20000001814 */
[----:B------:R1:W-:Y:S07]  /*14330*/  MUFU.EX2 R166, R2 ;  /* 0x0000000200a67308 */ /* 0x0003ee0000000800 */
[C---:B------:R-:W-:Y:S01]  /*14340*/  HMMA.16816.F32 R24, R76.reuse, R84, R24 ;  /* 0x000000544c18723c */ /* 0x040fe20000001818 */
[----:B------:R-:W4:Y:S04]  /*14350*/  LDL.LU R85, [R1+0x8] ;  /* 0x0000080001557983 */ /* 0x000f280000300800 */
[----:B------:R-:W5:Y:S03]  /*14360*/  LDL.LU R84, [R1+0xc] ;  /* 0x00000c0001547983 */ /* 0x000f660000300800 */
[-C--:B------:R-:W-:Y:S08]  /*14370*/  HMMA.16816.F32 R28, R76, R86.reuse, R28 ;  /* 0x000000564c1c723c */ /* 0x080ff0000000181c */
[C---:B------:R-:W-:Y:S04]  /*14380*/  HMMA.16816.F32 R32, R72.reuse, R86, R32 ;  /* 0x000000564820723c */ /* 0x040fe80000001820 */
[----:B-1----:R-:W-:Y:S04]  /*14390*/  FFMA.FTZ R2, R232, c[0x0][0x2d0], -R114 ;  /* 0x0000b400e8027a23 */ /* 0x002fe80000010872 */
[-C--:B------:R-:W-:Y:S01]  /*143a0*/  HMMA.16816.F32 R36, R72, R88.reuse, R36 ;  /* 0x000000584824723c */ /* 0x080fe20000001824 */
[----:B------:R1:W1:Y:S07]  /*143b0*/  MUFU.EX2 R164, R2 ;  /* 0x0000000200a47308 */ /* 0x00026e0000000800 */
[C---:B------:R-:W-:Y:S08]  /*143c0*/  HMMA.16816.F32 R40, R76.reuse, R88, R40 ;  /* 0x000000584c28723c */ /* 0x040ff00000001828 */
[-C--:B------:R-:W-:Y:S08]  /*143d0*/  HMMA.16816.F32 R44, R76, R90.reuse, R44 ;  /* 0x0000005a4c2c723c */ /* 0x080ff0000000182c */
[C---:B------:R-:W-:Y:S04]  /*143e0*/  HMMA.16816.F32 R48, R72.reuse, R90, R48 ;  /* 0x0000005a4830723c */ /* 0x040fe80000001830 */
[--C-:B-1----:R-:W-:Y:S01]  /*143f0*/  FFMA.FTZ R2, R246, c[0x0][0x2d0], -R156.reuse ;  /* 0x0000b400f6027a23 */ /* 0x102fe2000001089c */
[----:B------:R-:W-:Y:S01]  /*14400*/  F2FP.PACK_AB R105, R164, R166 ;  /* 0x000000a6a469723e */ /* 0x000fe200000000ff */
[----:B------:R-:W-:Y:S02]  /*14410*/  FFMA.FTZ R156, R248, c[0x0][0x2d0], -R156 ;  /* 0x0000b400f89c7a23 */ /* 0x000fe4000001089c */
[----:B------:R1:W-:Y:S01]  /*14420*/  MUFU.EX2 R165, R2 ;  /* 0x0000000200a57308 */ /* 0x0003e20000000800 */
[-C--:B------:R-:W-:Y:S08]  /*14430*/  HMMA.16816.F32 R52, R72, R80.reuse, R52 ;  /* 0x000000504834723c */ /* 0x080ff00000001834 */
[C---:B------:R-:W-:Y:S01]  /*14440*/  HMMA.16816.F32 R56, R76.reuse, R80, R56 ;  /* 0x000000504c38723c */ /* 0x040fe20000001838 */
[----:B------:R-:W1:Y:S07]  /*14450*/  MUFU.EX2 R163, R156 ;  /* 0x0000009c00a37308 */ /* 0x000e6e0000000800 */
[-C--:B------:R-:W-:Y:S04]  /*14460*/  HMMA.16816.F32 R60, R76, R82.reuse, R60 ;  /* 0x000000524c3c723c */ /* 0x080fe8000000183c */
[--C-:B-1----:R-:W-:Y:S04]  /*14470*/  FFMA.FTZ R2, R240, c[0x0][0x2d0], -R114.reuse ;  /* 0x0000b400f0027a23 */ /* 0x102fe80000010872 */
[----:B------:R-:W-:Y:S01]  /*14480*/  HMMA.16816.F32 R64, R72, R82, R64 ;  /* 0x000000524840723c */ /* 0x000fe20000001840 */
[----:B------:R1:W-:Y:S03]  /*14490*/  MUFU.EX2 R162, R2 ;  /* 0x0000000200a27308 */ /* 0x0003e60000000800 */
[----:B------:R-:W-:Y:S01]  /*144a0*/  FFMA.FTZ R114, R241, c[0x0][0x2d0], -R114 ;  /* 0x0000b400f1727a23 */ /* 0x000fe20000010872 */
[----:B------:R-:W-:Y:S06]  /*144b0*/  F2FP.PACK_AB R106, R163, R165 ;  /* 0x000000a5a36a723e */ /* 0x000fec00000000ff */
[----:B------:R-:W1:Y:S02]  /*144c0*/  MUFU.EX2 R161, R114 ;  /* 0x0000007200a17308 */ /* 0x000e640000000800 */
[--C-:B-1----:R-:W-:Y:S08]  /*144d0*/  FFMA.FTZ R2, R234, c[0x0][0x2d0], -R157.reuse ;  /* 0x0000b400ea027a23 */ /* 0x102ff0000001089d */
[----:B------:R1:W-:Y:S01]  /*144e0*/  MUFU.EX2 R160, R2 ;  /* 0x0000000200a07308 */ /* 0x0003e20000000800 */
[----:B------:R-:W-:Y:S01]  /*144f0*/  F2FP.PACK_AB R107, R161, R162 ;  /* 0x000000a2a16b723e */ /* 0x000fe200000000ff */
[--C-:B-1----:R-:W-:Y:S08]  /*14500*/  FFMA.FTZ R2, R238, c[0x0][0x2d0], -R157.reuse ;  /* 0x0000b400ee027a23 */ /* 0x102ff0000001089d */
[----:B------:R1:W1:Y:S02]  /*14510*/  MUFU.EX2 R159, R2 ;  /* 0x00000002009f7308 */ /* 0x0002640000000800 */
[--C-:B-1----:R-:W-:Y:S01]  /*14520*/  FFMA.FTZ R2, R235, c[0x0][0x2d0], -R158.reuse ;  /* 0x0000b400eb027a23 */ /* 0x102fe2000001089e */
[----:B------:R-:W-:Y:S07]  /*14530*/  F2FP.PACK_AB R152, R159, R160 ;  /* 0x000000a09f98723e */ /* 0x000fee00000000ff */
[----:B------:R1:W-:Y:S02]  /*14540*/  MUFU.EX2 R114, R2 ;  /* 0x0000000200727308 */ /* 0x0003e40000000800 */
[--C-:B-1----:R-:W-:Y:S08]  /*14550*/  FFMA.FTZ R2, R236, c[0x0][0x2d0], -R158.reuse ;  /* 0x0000b400ec027a23 */ /* 0x102ff0000001089e */
[----:B------:R1:W1:Y:S02]  /*14560*/  MUFU.EX2 R156, R2 ;  /* 0x00000002009c7308 */ /* 0x0002640000000800 */
[--C-:B-1----:R-:W-:Y:S01]  /*14570*/  FFMA.FTZ R2, R250, c[0x0][0x2d0], -R157.reuse ;  /* 0x0000b400fa027a23 */ /* 0x102fe2000001089d */
[----:B------:R-:W-:Y:S01]  /*14580*/  F2FP.PACK_AB R153, R156, R114 ;  /* 0x000000729c99723e */ /* 0x000fe200000000ff */
[----:B------:R-:W-:Y:S06]  /*14590*/  FFMA.FTZ R157, R130, c[0x0][0x2d0], -R157 ;  /* 0x0000b400829d7a23 */ /* 0x000fec000001089d */
[----:B------:R1:W-:Y:S01]  /*145a0*/  MUFU.EX2 R113, R2 ;  /* 0x0000000200717308 */ /* 0x0003e20000000800 */
[----:B------:R-:W2:Y:S09]  /*145b0*/  LDSM.16.MT88.4 R128, [R208+0x2000] ;  /* 0x00200000d080783b */ /* 0x000eb20000004200 */
[----:B------:R-:W3:Y:S01]  /*145c0*/  MUFU.EX2 R112, R157 ;  /* 0x0000009d00707308 */ /* 0x000ee20000000800 */
[--C-:B-1----:R-:W-:Y:S02]  /*145d0*/  FFMA.FTZ R2, R244, c[0x0][0x2d0], -R158.reuse ;  /* 0x0000b400f4027a23 */ /* 0x102fe4000001089e */
[----:B------:R-:W-:Y:S07]  /*145e0*/  FFMA.FTZ R158, R71, c[0x0][0x2d0], -R158 ;  /* 0x0000b400479e7a23 */ /* 0x000fee000001089e */
[----:B------:R1:W-:Y:S01]  /*145f0*/  MUFU.EX2 R111, R2 ;  /* 0x00000002006f7308 */ /* 0x0003e20000000800 */
[----:B---3--:R-:W-:Y:S09]  /*14600*/  F2FP.PACK_AB R154, R112, R113 ;  /* 0x00000071709a723e */ /* 0x008ff200000000ff */
[----:B------:R-:W3:Y:S01]  /*14610*/  MUFU.EX2 R71, R158 ;  /* 0x0000009e00477308 */ /* 0x000ee20000000800 */
[-C--:B--2---:R-:W-:Y:S07]  /*14620*/  HMMA.16816.F32 R116, R104, R128.reuse, R4 ;  /* 0x000000806874723c */ /* 0x084fee0000001804 */
[----:B------:R-:W-:Y:S02]  /*14630*/  FFMA.FTZ R4, R69, R192, R198 ;  /* 0x000000c045047223 */ /* 0x000fe400000100c6 */
[----:B-1----:R-:W-:Y:S03]  /*14640*/  FFMA.FTZ R2, R68, R185, R188 ;  /* 0x000000b944027223 */ /* 0x002fe600000100bc */
[----:B------:R-:W-:Y:S01]  /*14650*/  FADD.FTZ R5, R142, R4 ;  /* 0x000000048e057221 */ /* 0x000fe20000010000 */
[----:B---3--:R-:W-:Y:S07]  /*14660*/  F2FP.PACK_AB R155, R71, R111 ;  /* 0x0000006f479b723e */ /* 0x008fee00000000ff */
[C---:B------:R-:W-:Y:S04]  /*14670*/  HMMA.16816.F32 R120, R152.reuse, R128, R8 ;  /* 0x000000809878723c */ /* 0x040fe80000001808 */
[----:B----4-:R-:W-:Y:S04]  /*14680*/  FFMA.FTZ R3, R3, R85, R143 ;  /* 0x0000005503037223 */ /* 0x010fe8000001008f */
[-C--:B------:R-:W-:Y:S04]  /*14690*/  HMMA.16816.F32 R124, R152, R130.reuse, R12 ;  /* 0x00000082987c723c */ /* 0x080fe8000000180c */
[----:B-----5:R-:W-:Y:S02]  /*146a0*/  FFMA.FTZ R6, R0, R84, R245 ;  /* 0x0000005400067223 */ /* 0x020fe400000100f5 */
        /* <DEDUP_REMOVED lines=94> */
[----:B------:R-:W-:Y:S03]  /*14c90*/  IMAD.MOV.U32 R112, RZ, RZ, R108 ;  /* 0x000000ffff707224 */ /* 0x000fe600078e006c */
[----:B------:R2:W-:Y:S01]  /*14ca0*/  STL [R1+0xc], R0 ;  /* 0x00000c0001007387 */ /* 0x0005e20000100800 */
[----:B-1----:R-:W-:Y:S01]  /*14cb0*/  IMAD.MOV.U32 R3, RZ, RZ, R110 ;  /* 0x000000ffff037224 */ /* 0x002fe200078e006e */
[----:B------:R-:W-:-:S05]  /*14cc0*/  @P0 BRA `(.L_x_3098) ;  /* 0xffffc25000000947 */ /* 0x000fca000383ffff */
.L_x_3097:
[----:B-12---:R-:W2:Y:S02]  /*14cd0*/  LDL R0, [R1+0x10] ;  /* 0x0000100001007983 */ /* 0x006ea40000100800 */
[----:B--2---:R-:W-:-:S13]  /*14ce0*/  ISETP.GE.AND P0, PT, R200, R0, PT ;  /* 0x00000000c800720c */ /* 0x004fda0003f06270 */
[----:B------:R-:W-:Y:S05]  /*14cf0*/  @!P0 BRA `(.L_x_3099) ;  /* 0x00002f7000008947 */ /* 0x000fea0003800000 */
[----:B------:R-:W-:Y:S01]  /*14d00*/  IMAD.MOV.U32 R3, RZ, RZ, R109 ;  /* 0x000000ffff037224 */ /* 0x000fe200078e006d */
[----:B------:R-:W-:Y:S01]  /*14d10*/  MOV R114, R70 ;  /* 0x0000004600727202 */ /* 0x000fe20000000f00 */
[----:B------:R-:W-:Y:S01]  /*14d20*/  IMAD.MOV.U32 R0, RZ, RZ, R110 ;  /* 0x000000ffff007224 */ /* 0x000fe200078e006e */
[----:B------:R-:W-:Y:S02]  /*14d30*/  MOV R111, R108 ;  /* 0x0000006c006f7202 */ /* 0x000fe40000000f00 */
.L_x_3100:
[----:B------:R-:W2:Y:S01]  /*14d40*/  LDL R2, [R1+0x1c] ;  /* 0x00001c0001027983 */ /* 0x000ea20000100800 */
[----:B------:R-:W-:Y:S04]  /*14d50*/  DEPBAR.LE SB0, 0x0 ;  /* 0x000080000000791a */ /* 0x000fe80000000000 */
[----:B------:R-:W3:Y:S01]  /*14d60*/  LDL R72, [R1+0x30] ;  /* 0x0000300001487983 */ /* 0x000ee20000100800 */
[----:B------:R-:W-:Y:S01]  /*14d70*/  WARPSYNC 0xffffffff ;  /* 0xffffffff00007948 */ /* 0x000fe20003800000 */
[----:B------:R-:W-:Y:S01]  /*14d80*/  IMAD.WIDE.U32 R68, R200, c[0x0][0x208], RZ ;  /* 0x00008200c8447a25 */ /* 0x000fe200078e00ff */
[----:B------:R-:W-:Y:S01]  /*14d90*/  MOV R110, c[0x0][0x208] ;  /* 0x00008200006e7a02 */ /* 0x000fe20000000f00 */
[----:B------:R-:W4:Y:S01]  /*14da0*/  LDL.64 R70, [R1+0x20] ;  /* 0x0000200001467983 */ /* 0x000f220000100a00 */
[----:B------:R-:W-:Y:S02]  /*14db0*/  MOV R74, 0x5 ;  /* 0x00000005004a7802 */ /* 0x000fe40000000f00 */
[C---:B------:R-:W-:Y:S02]  /*14dc0*/  SHF.L.U32 R190, R110.reuse, 0x5, RZ ;  /* 0x000000056ebe7819 */ /* 0x040fe400000006ff */
[----:B------:R-:W-:Y:S01]  /*14dd0*/  SHF.L.U64.HI R110, R110, R74, c[0x0][0x20c] ;  /* 0x000083006e6e7619 */ /* 0x000fe2000001024a */
[----:B------:R-:W-:Y:S08]  /*14de0*/  BAR.SYNC.DEFER_BLOCKING 0x0 ;  /* 0x0000000000007b1d */ /* 0x000ff00000010000 */
[----:B------:R-:W-:Y:S08]  /*14df0*/  LDSM.16.M88.4 R80, [R214] ;  /* 0x00000000d650783b */ /* 0x000ff00000000200 */
        /* <DEDUP_REMOVED lines=17> */
[----:B------:R-:W1:Y:S03]  /*14f10*/  LDSM.16.M88.4 R172, [R222] ;  /* 0x00000000deac783b */ /* 0x000e660000000200 */
[-C--:B------:R-:W-:Y:S05]  /*14f20*/  HMMA.16816.F32 R28, R76, R34.reuse, RZ ;  /* 0x000000224c1c723c */ /* 0x080fea00000018ff */
[----:B------:R-:W1:Y:S03]  /*14f30*/  LDSM.16.M88.4 R176, [R221] ;  /* 0x00000000ddb0783b */ /* 0x000e660000000200 */
[C---:B------:R-:W-:Y:S05]  /*14f40*/  HMMA.16816.F32 R32, R80.reuse, R34, RZ ;  /* 0x000000225020723c */ /* 0x040fea00000018ff */
[----:B------:R-:W2:Y:S03]  /*14f50*/  LDSM.16.M88.4 R180, [R220] ;  /* 0x00000000dcb4783b */ /* 0x000ea60000000200 */
[-C--:B------:R-:W-:Y:S05]  /*14f60*/  HMMA.16816.F32 R36, R80, R48.reuse, RZ ;  /* 0x000000305024723c */ /* 0x080fea00000018ff */
[----:B------:R-:W2:Y:S03]  /*14f70*/  LDSM.16.M88.4 R184, [R219] ;  /* 0x00000000dbb8783b */ /* 0x000ea60000000200 */
[C---:B------:R-:W-:Y:S05]  /*14f80*/  HMMA.16816.F32 R40, R76.reuse, R48, RZ ;  /* 0x000000304c28723c */ /* 0x040fea00000018ff */
[----:B------:R-:W4:Y:S04]  /*14f90*/  LDL R201, [R1+0x34] ;  /* 0x0000340001c97983 */ /* 0x000f280000100800 */
[----:B------:R-:W4:Y:S01]  /*14fa0*/  LDL.LU R243, [R1] ;  /* 0x0000000001f37983 */ /* 0x000f220000300800 */
[-C--:B------:R-:W-:Y:S03]  /*14fb0*/  HMMA.16816.F32 R44, R76, R50.reuse, RZ ;  /* 0x000000324c2c723c */ /* 0x080fe600000018ff */
[----:B------:R-:W4:Y:S04]  /*14fc0*/  LDL.LU R242, [R1+0x4] ;  /* 0x0000040001f27983 */ /* 0x000f280000300800 */
[----:B------:R-:W4:Y:S01]  /*14fd0*/  LDL.LU R241, [R1+0x8] ;  /* 0x0000080001f17983 */ /* 0x000f220000300800 */
[C---:B------:R-:W-:Y:S03]  /*14fe0*/  HMMA.16816.F32 R48, R80.reuse, R50, RZ ;  /* 0x000000325030723c */ /* 0x040fe600000018ff */
[----:B------:R-:W4:Y:S05]  /*14ff0*/  LDL.LU R240, [R1+0xc] ;  /* 0x00000c0001f07983 */ /* 0x000f2a0000300800 */
[-C--:B-1----:R-:W-:Y:S08]  /*15000*/  HMMA.16816.F32 R52, R80, R64.reuse, RZ ;  /* 0x000000405034723c */ /* 0x082ff000000018ff */
[C---:B------:R-:W-:Y:S08]  /*15010*/  HMMA.16816.F32 R56, R76.reuse, R64, RZ ;  /* 0x000000404c38723c */ /* 0x040ff000000018ff */
[-C--:B------:R-:W-:Y:S08]  /*15020*/  HMMA.16816.F32 R60, R76, R66.reuse, RZ ;  /* 0x000000424c3c723c */ /* 0x080ff000000018ff */
[C---:B------:R-:W-:Y:S02]  /*15030*/  HMMA.16816.F32 R64, R80.reuse, R66, RZ ;  /* 0x000000425040723c */ /* 0x040fe400000018ff */
[----:B--2---:R-:W-:Y:S02]  /*15040*/  LOP3.LUT P4, RZ, R2, 0x1, RZ, 0xc0, !PT ;  /* 0x0000000102ff7812 */ /* 0x004fe4000788c0ff */
[----:B------:R-:W-:Y:S02]  /*15050*/  SHF.R.S32.HI R2, RZ, 0x1f, R200 ;  /* 0x0000001fff027819 */ /* 0x000fe400000114c8 */
[----:B---3--:R-:W-:Y:S03]  /*15060*/  MOV R73, R72 ;  /* 0x0000004800497202 */ /* 0x008fe60000000f00 */
[----:B------:R-:W-:Y:S03]  /*15070*/  IMAD R2, R2, c[0x0][0x208], RZ ;  /* 0x0000820002027a24 */ /* 0x000fe600078e02ff */
[----:B----4-:R-:W-:Y:S01]  /*15080*/  MOV R72, R70 ;  /* 0x0000004600487202 */ /* 0x010fe20000000f00 */
[----:B------:R-:W-:Y:S04]  /*15090*/  IMAD R2, R200, c[0x0][0x20c], R2 ;  /* 0x00008300c8027a24 */ /* 0x000fe800078e0202 */
[----:B------:R-:W-:Y:S01]  /*150a0*/  IMAD.WIDE.U32 R72, R68, 0x50, R72 ;  /* 0x0000005044487825 */ /* 0x000fe200078e0048 */
[----:B------:R-:W-:Y:S02]  /*150b0*/  IADD3 R2, R69, R2, RZ ;  /* 0x0000000245027210 */ /* 0x000fe40007ffe0ff */
[-C--:B-----5:R-:W-:Y:S02]  /*150c0*/  HMMA.16816.F32 R68, R80, R156.reuse, RZ ;  /* 0x0000009c5044723c */ /* 0x0a0fe400000018ff */
[----:B------:R-:W-:Y:S01]  /*150d0*/  LEA R112, P0, R72, c[0x0][0x1f8], 0x1 ;  /* 0x00007e0048707a11 */ /* 0x000fe200078008ff */
[----:B------:R-:W-:Y:S05]  /*150e0*/  IMAD R2, R2, 0x50, RZ ;  /* 0x0000005002027824 */ /* 0x000fea00078e02ff */
[----:B------:R-:W-:Y:S04]  /*150f0*/  IADD3 R2, R73, R2, RZ ;  /* 0x0000000249027210 */ /* 0x000fe80007ffe0ff */
[----:B------:R-:W-:Y:S02]  /*15100*/  LEA.HI.X R113, R72, c[0x0][0x1fc], R2, 0x1, P0 ;  /* 0x00007f0048717a11 */ /* 0x000fe400000f0c02 */
[C---:B------:R-:W-:Y:S02]  /*15110*/  HMMA.16816.F32 R72, R76.reuse, R156, RZ ;  /* 0x0000009c4c48723c */ /* 0x040fe400000018ff */
[----:B------:R-:W-:Y:S01]  /*15120*/  IADD3 R108, P0, R112, R190, RZ ;  /* 0x000000be706c7210 */ /* 0x000fe20007f1e0ff */
[----:B------:R-:W-:Y:S01]  /*15130*/  @!PT LDS RZ, [RZ] ;  /* 0x00000000fffff984 */ /* 0x000fe20000000800 */
[----:B------:R-:W-:Y:S01]  /*15140*/  @!PT LDS RZ, [RZ] ;  /* 0x00000000fffff984 */ /* 0x000fe20000000800 */
[----:B------:R-:W-:Y:S01]  /*15150*/  @!PT LDS RZ, [RZ] ;  /* 0x00000000fffff984 */ /* 0x000fe20000000800 */
[----:B------:R1:W-:Y:S03]  /*15160*/  LDGSTS.E.BYPASS.LTC128B.128 [R224+0x100], [R112.64], !P4 ;  /* 0x0010000070e07fae */ /* 0x0003e6000e101d48 */
[----:B------:R-:W-:Y:S02]  /*15170*/  IADD3.X R109, R113, R110, RZ, P0, !PT ;  /* 0x0000006e716d7210 */ /* 0x000fe400007fe4ff */
[-C--:B------:R-:W-:Y:S01]  /*15180*/  HMMA.16816.F32 R76, R76, R158.reuse, RZ ;  /* 0x0000009e4c4c723c */ /* 0x080fe200000018ff */
[----:B------:R-:W-:Y:S02]  /*15190*/  IADD3 R188, P2, R108, R190, RZ ;  /* 0x000000be6cbc7210 */ /* 0x000fe40007f5e0ff */
[----:B------:R2:W-:Y:S02]  /*151a0*/  LDGSTS.E.BYPASS.LTC128B.128 [R224+0x900], [R108.64], !P4 ;  /* 0x009000006ce07fae */ /* 0x0005e4000e101d48 */
[----:B------:R-:W-:Y:S02]  /*151b0*/  IADD3.X R189, R109, R110, RZ, P2, !PT ;  /* 0x0000006e6dbd7210 */ /* 0x000fe400017fe4ff */
[----:B------:R-:W-:Y:S01]  /*151c0*/  IADD3 R156, P1, R188, R190, RZ ;  /* 0x000000bebc9c7210 */ /* 0x000fe20007f3e0ff */
[----:B------:R-:W-:Y:S03]  /*151d0*/  HMMA.16816.F32 R80, R80, R158, RZ ;  /* 0x0000009e5050723c */ /* 0x000fe600000018ff */
[----:B------:R3:W-:Y:S01]  /*151e0*/  LDGSTS.E.BYPASS.LTC128B.128 [R224+0x1100], [R188.64], !P4 ;  /* 0x01100000bce07fae */ /* 0x0007e2000e101d48 */
[----:B------:R-:W-:Y:S04]  /*151f0*/  IADD3.X R157, R189, R110, RZ, P1, !PT ;  /* 0x0000006ebd9d7210 */ /* 0x000fe80000ffe4ff */
[-C--:B------:R-:W-:Y:S03]  /*15200*/  HMMA.16816.F32 R4, R160, R164.reuse, R4 ;  /* 0x000000a4a004723c */ /* 0x080fe60000001804 */
        /* <DEDUP_REMOVED lines=211> */
[----:B----4-:R-:W-:Y:S02]  /*15f40*/  FMUL.FTZ R86, R112, R86 ;  /* 0x0000005670567220 */ /* 0x010fe40000410000 */
[----:B------:R-:W-:Y:S01]  /*15f50*/  FMUL.FTZ R2, R2, c[0x0][0x2d0] ;  /* 0x0000b40002027a20 */ /* 0x000fe20000410000 */
[----:B------:R2:W-:Y:S01]  /*15f60*/  MUFU.EX2 R193, R39 ;  /* 0x0000002700c17308 */ /* 0x0005e20000000800 */
[C---:B------:R-:W-:Y:S02]  /*15f70*/  FMUL.FTZ R87, R112.reuse, R87 ;  /* 0x0000005770577220 */ /* 0x040fe40000410000 */
[C---:B------:R-:W-:Y:S02]  /*15f80*/  FMUL.FTZ R98, R112.reuse, R98 ;  /* 0x0000006270627220 */ /* 0x040fe40000410000 */
[C---:B------:R-:W-:Y:S02]  /*15f90*/  FMUL.FTZ R99, R112.reuse, R99 ;  /* 0x0000006370637220 */ /* 0x040fe40000410000 */
[C---:B-----5:R-:W-:Y:S02]  /*15fa0*/  FMUL.FTZ R38, R112.reuse, R150 ;  /* 0x0000009670267220 */ /* 0x060fe40000410000 */
        /* <DEDUP_REMOVED lines=118> */
[----:B---3--:R-:W-:Y:S01]  /*16710*/  FMUL.FTZ R32, R113, R144 ;  /* 0x0000009071207220 */ /* 0x008fe20000410000 */
[-C--:B------:R-:W-:Y:S01]  /*16720*/  @P0 IADD3.X R9, R11, R12.reuse, RZ, P3, !PT ;  /* 0x0000000c0b090210 */ /* 0x080fe20001ffe4ff */
[----:B------:R1:W-:Y:S01]  /*16730*/  MUFU.EX2 R207, R7 ;  /* 0x0000000700cf7308 */ /* 0x0003e20000000800 */
[----:B------:R3:W-:Y:S01]  /*16740*/  @P0 LDGSTS.E.BYPASS.LTC128B.128 [R224+0x2900], [R10.64], !P4 ;  /* 0x029000000ae00fae */ /* 0x0007e2000e101d48 */
[----:B------:R-:W-:Y:S01]  /*16750*/  @P0 IADD3 R4, P2, R6, R5, RZ ;  /* 0x0000000506040210 */ /* 0x000fe20007f5e0ff */
[----:B-----5:R-:W-:Y:S02]  /*16760*/  FFMA.FTZ R36, R49, c[0x0][0x2d0], -R161 ;  /* 0x0000b40031247a23 */ /* 0x020fe400000108a1 */
[----:B------:R-:W-:Y:S04]  /*16770*/  FMUL.FTZ R49, R111, R153 ;  /* 0x000000996f317220 */ /* 0x000fe80000410000 */
[----:B------:R5:W-:Y:S01]  /*16780*/  @P0 LDGSTS.E.BYPASS.LTC128B.128 [R224+0x3100], [R8.64], !P4 ;  /* 0x0310000008e00fae */ /* 0x000be2000e101d48 */
[----:B------:R2:W-:Y:S01]  /*16790*/  MUFU.EX2 R195, R36 ;  /* 0x0000002400c37308 */ /* 0x0005e20000000800 */
[-C--:B-1----:R-:W-:Y:S02]  /*167a0*/  @P0 IADD3.X R7, R9, R12.reuse, RZ, P1, !PT ;  /* 0x0000000c09070210 */ /* 0x082fe40000ffe4ff */
[----:B---3--:R-:W-:Y:S04]  /*167b0*/  @P0 IADD3 R10, P1, R4, R5, RZ ;  /* 0x00000005040a0210 */ /* 0x008fe80007f3e0ff */
[----:B------:R1:W-:Y:S01]  /*167c0*/  @P0 LDGSTS.E.BYPASS.LTC128B.128 [R224+0x3900], [R6.64], !P4 ;  /* 0x0390000006e00fae */ /* 0x0003e2000e101d48 */
[----:B------:R-:W-:Y:S01]  /*167d0*/  @P0 IADD3.X R5, R7, R12, RZ, P2, !PT ;  /* 0x0000000c07050210 */ /* 0x000fe200017fe4ff */
[--C-:B------:R-:W-:Y:S02]  /*167e0*/  FFMA.FTZ R11, R23, c[0x0][0x2d0], -R160.reuse ;  /* 0x0000b400170b7a23 */ /* 0x100fe400000108a0 */
[----:B--2---:R-:W-:Y:S02]  /*167f0*/  FMUL.FTZ R36, R113, R148 ;  /* 0x0000009471247220 */ /* 0x004fe40000410000 */
[----:B------:R2:W-:Y:S01]  /*16800*/  MUFU.EX2 R206, R11 ;  /* 0x0000000b00ce7308 */ /* 0x0005e20000000800 */
[----:B-----5:R-:W-:Y:S01]  /*16810*/  FMUL.FTZ R8, R111, R120 ;  /* 0x000000786f087220 */ /* 0x020fe20000410000 */
[----:B------:R3:W-:Y:S01]  /*16820*/  @P0 LDGSTS.E.BYPASS.LTC128B.128 [R224+0x4100], [R4.64], !P4 ;  /* 0x0410000004e00fae */ /* 0x0007e2000e101d48 */
[----:B------:R-:W-:Y:S01]  /*16830*/  F2FP.PACK_AB R120, R227, R226 ;  /* 0x000000e2e378723e */ /* 0x000fe200000000ff */
[----:B------:R-:W-:Y:S01]  /*16840*/  FMUL.FTZ R9, R111, R121 ;  /* 0x000000796f097220 */ /* 0x000fe20000410000 */
[----:B----4-:R-:W-:Y:S05]  /*16850*/  F2FP.PACK_AB R121, R168, R167 ;  /* 0x000000a7a879723e */ /* 0x010fea00000000ff */
[----:B------:R-:W-:Y:S01]  /*16860*/  MUFU.EX2 R148, R46 ;  /* 0x0000002e00947308 */ /* 0x000fe20000000800 */
[----:B-1----:R-:W-:Y:S02]  /*16870*/  FFMA.FTZ R6, R34, c[0x0][0x2d0], -R160 ;  /* 0x0000b40022067a23 */ /* 0x002fe400000108a0 */
[C---:B------:R-:W-:Y:S01]  /*16880*/  FMUL.FTZ R7, R112.reuse, R119 ;  /* 0x0000007770077220 */ /* 0x040fe20000410000 */
[----:B--2---:R-:W-:Y:S06]  /*16890*/  @P0 IADD3.X R11, R5, R12, RZ, P1, !PT ;  /* 0x0000000c050b0210 */ /* 0x004fec0000ffe4ff */
[----:B------:R1:W-:Y:S01]  /*168a0*/  MUFU.EX2 R204, R6 ;  /* 0x0000000600cc7308 */ /* 0x0003e20000000800 */
[----:B------:R-:W-:Y:S01]  /*168b0*/  F2FP.PACK_AB R119, R235, R234 ;  /* 0x000000eaeb77723e */ /* 0x000fe200000000ff */
[----:B------:R-:W-:Y:S02]  /*168c0*/  FFMA.FTZ R12, R29, c[0x0][0x2d0], -R162 ;  /* 0x0000b4001d0c7a23 */ /* 0x000fe400000108a2 */
[----:B---3--:R-:W-:Y:S01]  /*168d0*/  FFMA.FTZ R4, R35, c[0x0][0x2d0], -R160 ;  /* 0x0000b40023047a23 */ /* 0x008fe200000108a0 */
[----:B------:R2:W-:Y:S01]  /*168e0*/  @P0 LDGSTS.E.BYPASS.LTC128B.128 [R224+0x4900], [R10.64], !P4 ;  /* 0x049000000ae00fae */ /* 0x0005e2000e101d48 */
[----:B------:R-:W-:Y:S01]  /*168f0*/  FMUL.FTZ R5, R113, R117 ;  /* 0x0000007571057220 */ /* 0x000fe20000410000 */
[----:B------:R-:W-:Y:S01]  /*16900*/  F2FP.PACK_AB R117, R233, R232 ;  /* 0x000000e8e975723e */ /* 0x000fe200000000ff */
[----:B------:R-:W-:Y:S02]  /*16910*/  FMUL.FTZ R29, R111, R141 ;  /* 0x0000008d6f1d7220 */ /* 0x000fe40000410000 */
[----:B------:R3:W-:Y:S01]  /*16920*/  MUFU.EX2 R205, R4 ;  /* 0x0000000400cd7308 */ /* 0x0007e20000000800 */
        /* <DEDUP_REMOVED lines=60> */
[----:B-----5:R-:W-:Y:S01]  /*16cf0*/  F2FP.PACK_AB R120, R202, R199 ;  /* 0x000000c7ca78723e */ /* 0x020fe200000000ff */
[----:B------:R-:W-:Y:S01]  /*16d00*/  HMMA.16816.F32 R104, R116, R130, R104 ;  /* 0x000000827468723c */ /* 0x000fe20000001868 */
[----:B------:R-:W3:Y:S03]  /*16d10*/  LDSM.16.MT88.4 R128, [R212+0x800] ;  /* 0x00080000d480783b */ /* 0x000ee60000004200 */
[----:B--2---:R-:W-:Y:S02]  /*16d20*/  F2FP.PACK_AB R122, R201, R203 ;  /* 0x000000cbc97a723e */ /* 0x004fe400000000ff */
        /* <DEDUP_REMOVED lines=117> */
[----:B------:R3:W4:Y:S05]  /*17480*/  MUFU.EX2 R64, R52 ;  /* 0x0000003400407308 */ /* 0x00072a0000000800 */
[-C--:B------:R-:W-:Y:S08]  /*17490*/  HMMA.16816.F32 R84, R40, R56.reuse, R84 ;  /* 0x000000382854723c */ /* 0x080ff00000001854 */
[C---:B------:R-:W-:Y:S01]  /*174a0*/  HMMA.16816.F32 R88, R44.reuse, R56, R88 ;  /* 0x000000382c58723c */ /* 0x040fe20000001858 */
[----:B-1----:R-:W1:Y:S03]  /*174b0*/  LDSM.16.MT88.4 R60, [R211+0x1800] ;  /* 0x00180000d33c783b */ /* 0x002e660000004200 */
[----:B--2---:R-:W-:Y:S04]  /*174c0*/  F2FP.PACK_AB R153, R65, R66 ;  /* 0x000000424199723e */ /* 0x004fe800000000ff */
[-C--:B------:R-:W-:Y:S04]  /*174d0*/  HMMA.16816.F32 R92, R44, R58.reuse, R92 ;  /* 0x0000003a2c5c723c */ /* 0x080fe8000000185c */
[--C-:B---3--:R-:W-:Y:S01]  /*174e0*/  FFMA.FTZ R52, R78, c[0x0][0x2d0], -R3.reuse ;  /* 0x0000b4004e347a23 */ /* 0x108fe20000010803 */
[----:B----4-:R-:W-:Y:S01]  /*174f0*/  F2FP.PACK_AB R154, R64, R67 ;  /* 0x00000043409a723e */ /* 0x010fe200000000ff */
[----:B------:R-:W-:Y:S02]  /*17500*/  FFMA.FTZ R3, R79, c[0x0][0x2d0], -R3 ;  /* 0x0000b4004f037a23 */ /* 0x000fe40000010803 */
        /* <DEDUP_REMOVED lines=27> */
[C---:B------:R-:W-:Y:S01]  /*176c0*/  HMMA.16816.F32 R128, R40.reuse, R130, R16 ;  /* 0x000000822880723c */ /* 0x040fe20000001810 */
[----:B------:R-:W2:Y:S03]  /*176d0*/  LDSM.16.MT88.4 R4, [R211+0x2000] ;  /* 0x00200000d304783b */ /* 0x000ea60000004200 */
        /* <DEDUP_REMOVED lines=80> */
[----:B------:R-:W-:Y:S01]  /*17be0*/  MOV R70, R2 ;  /* 0x0000000200467202 */ /* 0x000fe20000000f00 */
        /* <DEDUP_REMOVED lines=8> */
.L_x_3099:
[----:B------:R-:W-:Y:S02]  /*17c70*/  MOV R11, 0x1f ;  /* 0x0000001f000b7802 */ /* 0x000fe40000000f00 */
[----:B------:R-:W-:Y:S01]  /*17c80*/  MOV R10, 0xffffffff ;  /* 0xffffffff000a7802 */ /* 0x000fe20000000f00 */
[----:B------:R-:W-:Y:S05]  /*17c90*/  BRA.DIV ~URZ, `(.L_x_3101) ;  /* 0x000052727f007947 */ /* 0x000fea000b800000 */
[----:B------:R-:W2:Y:S04]  /*17ca0*/  LDL R0, [R1] ;  /* 0x0000000001007983 */ /* 0x000ea80000100800 */
[----:B--2---:R1:W2:Y:S02]  /*17cb0*/  SHFL.BFLY PT, R2, R0, 0x2, 0x1f ;  /* 0x0c401f0000027f89 */ /* 0x0042a400000e0000 */
.L_x_3187:
[----:B-1----:R-:W3:Y:S02]  /*17cc0*/  LDL.LU R0, [R1] ;  /* 0x0000000001007983 */ /* 0x002ee40000300800 */
        /* <DEDUP_REMOVED lines=18> */
.L_x_3188:
        /* <DEDUP_REMOVED lines=14> */
[----:B------:R-:W-:Y:S01]  /*17ed0*/  @P2 MUFU.LG2 R7, R4 ;  /* 0x0000000400072308 */ /* 0x000fe20000000c00 */
[C---:B------:R-:W-:Y:S02]  /*17ee0*/  FMUL.FTZ R77, R0.reuse, R117 ;  /* 0x00000075004d7220 */ /* 0x040fe40000410000 */
[C---:B------:R-:W-:Y:S02]  /*17ef0*/  FMUL.FTZ R112, R0.reuse, R132 ;  /* 0x0000008400707220 */ /* 0x040fe40000410000 */
[C---:B------:R-:W-:Y:S01]  /*17f00*/  FMUL.FTZ R113, R0.reuse, R133 ;  /* 0x0000008500717220 */ /* 0x040fe20000410000 */
[----:B--2---:R-:W-:Y:S01]  /*17f10*/  CS2R R2, SRZ ;  /* 0x0000000000027805 */ /* 0x004fe2000001ff00 */
[C---:B------:R-:W-:Y:S02]  /*17f20*/  FMUL.FTZ R74, R0.reuse, R84 ;  /* 0x00000054004a7220 */ /* 0x040fe40000410000 */
[C---:B------:R-:W-:Y:S02]  /*17f30*/  FMUL.FTZ R75, R0.reuse, R85 ;  /* 0x00000055004b7220 */ /* 0x040fe40000410000 */
[C---:B------:R-:W-:Y:S01]  /*17f40*/  FMUL.FTZ R78, R0.reuse, R128 ;  /* 0x00000080004e7220 */ /* 0x040fe20000410000 */
[----:B------:R1:W2:Y:S01]  /*17f50*/  @P2 MUFU.RCP R3, R4 ;  /* 0x0000000400032308 */ /* 0x0002a20000001000 */
        /* <DEDUP_REMOVED lines=9> */
[----:B-1----:R-:W-:Y:S01]  /*17ff0*/  @P2 MOV R4, 0x3f317218 ;  /* 0x3f31721800042802 */ /* 0x002fe20000000f00 */
[----:B------:R-:W-:Y:S02]  /*18000*/  FMUL.FTZ R69, R0, R105 ;  /* 0x0000006900457220 */ /* 0x000fe40000410000 */
[----:B------:R-:W1:Y:S01]  /*18010*/  @P1 MUFU.LG2 R0, R5 ;  /* 0x0000000500001308 */ /* 0x000e620000000c00 */
[C---:B--2---:R-:W-:Y:S02]  /*18020*/  FMUL.FTZ R104, R3.reuse, R130 ;  /* 0x0000008203687220 */ /* 0x044fe40000410000 */
[----:B------:R-:W-:Y:S02]  /*18030*/  FMUL.FTZ R105, R3, R131 ;  /* 0x0000008303697220 */ /* 0x000fe40000410000 */
[----:B------:R-:W-:Y:S02]  /*18040*/  @P2 FMUL.FTZ R8, R7, 0.69314718246459960938 ;  /* 0x3f31721807082820 */ /* 0x000fe40000410000 */
[----:B------:R-:W-:-:S02]  /*18050*/  FMUL.FTZ R96, R3, R118 ;  /* 0x0000007603607220 */ /* 0x000fc40000410000 */
        /* <DEDUP_REMOVED lines=63> */
.L_x_3030:
        /* <DEDUP_REMOVED lines=19> */
.L_x_3104:
[----:B--2---:R-:W-:Y:S05]  /*18580*/  BSYNC B0 ;  /* 0x0000000000007941 */ /* 0x004fea0003800000 */
.L_x_3103:
        /* <DEDUP_REMOVED lines=138> */
.L_x_3107:
        /* <DEDUP_REMOVED lines=134> */
.L_x_3189:
[----:B------:R-:W-:Y:S05]  /*19690*/  BRA.DIV ~URZ, `(.L_x_3110) ;  /* 0x00003bb27f007947 */ /* 0x000fea000b800000 */
[----:B------:R4:W2:Y:S02]  /*196a0*/  SHFL.IDX PT, R2, R7, RZ, 0x181f ;  /* 0x00181fff07027589 */ /* 0x0008a400000e0000 */
.L_x_3190:
        /* <DEDUP_REMOVED lines=8> */
.L_x_3191:
[----:B------:R-:W-:-:S04]  /*19730*/  IADD3 R3, R5, 0x10, RZ ;  /* 0x0000001005037810 */ /* 0x000fc80007ffe0ff */
[----:B------:R-:W-:-:S13]  /*19740*/  ISETP.GE.OR P0, PT, R3, R4, P2 ;  /* 0x000000040300720c */ /* 0x000fda0001706670 */
[----:B--2---:R-:W-:-:S04]  /*19750*/  @!P0 LEA R2, P1, R0, R2, 0x1 ;  /* 0x0000000200028211 */ /* 0x004fc800078208ff */
[----:B------:R-:W-:-:S05]  /*19760*/  @!P0 LEA.HI.X R3, R0, R8, R70, 0x1, P1 ;  /* 0x0000000800038211 */ /* 0x000fca00008f0c46 */
[----:B------:R2:W-:Y:S01]  /*19770*/  @!P0 ST.E.128 [R2.64], R16 ;  /* 0x0000001002008985 */ /* 0x0005e2000c101d08 */
[----:B------:R-:W-:Y:S05]  /*19780*/  BRA.DIV ~URZ, `(.L_x_3112) ;  /* 0x00003c027f007947 */ /* 0x000fea000b800000 */
[----:B------:R2:W3:Y:S02]  /*19790*/  SHFL.IDX PT, R8, R6, 0x2, 0x181f ;  /* 0x00581f0006087f89 */ /* 0x0004e400000e0000 */
.L_x_3192:
[----:B------:R-:W-:Y:S05]  /*197a0*/  BRA.DIV ~URZ, `(.L_x_3113) ;  /* 0x00003c527f007947 */ /* 0x000fea000b800000 */
[----:B--2---:R2:W4:Y:S02]  /*197b0*/  SHFL.IDX PT, R2, R7, 0x2, 0x181f ;  /* 0x00581f0007027f89 */ /* 0x00452400000e0000 */
.L_x_3193:
        /* <DEDUP_REMOVED lines=8> */
.L_x_3194:
[----:B------:R-:W-:-:S04]  /*19840*/  IADD3 R3, R5, 0x30, RZ ;  /* 0x0000003005037810 */ /* 0x000fc80007ffe0ff */
[----:B------:R-:W-:-:S13]  /*19850*/  ISETP.GE.OR P0, PT, R3, R4, P2 ;  /* 0x000000040300720c */ /* 0x000fda0001706670 */
[----:B---3--:R-:W-:-:S04]  /*19860*/  @!P0 LEA R2, P1, R0, R2, 0x1 ;  /* 0x0000000200028211 */ /* 0x008fc800078208ff */
[----:B--2---:R-:W-:-:S05]  /*19870*/  @!P0 LEA.HI.X R3, R0, R8, R70, 0x1, P1 ;  /* 0x0000000800038211 */ /* 0x004fca00008f0c46 */
[----:B-1----:R1:W-:Y:S01]  /*19880*/  @!P0 ST.E.128 [R2.64], R24 ;  /* 0x0000001802008985 */ /* 0x0023e2000c101d08 */
[----:B------:R-:W-:Y:S05]  /*19890*/  BRA.DIV ~URZ, `(.L_x_3115) ;  /* 0x00003ca27f007947 */ /* 0x000fea000b800000 */
[----:B------:R2:W3:Y:S02]  /*198a0*/  SHFL.IDX PT, R8, R6, 0x4, 0x181f ;  /* 0x00981f0006087f89 */ /* 0x0004e400000e0000 */
.L_x_3195:
[----:B------:R-:W-:Y:S05]  /*198b0*/  BRA.DIV ~URZ, `(.L_x_3116) ;  /* 0x00003cf27f007947 */ /* 0x000fea000b800000 */
[----:B-1----:R1:W2:Y:S02]  /*198c0*/  SHFL.IDX PT, R2, R7, 0x4, 0x181f ;  /* 0x00981f0007027f89 */ /* 0x0022a400000e0000 */
.L_x_3196:
        /* <DEDUP_REMOVED lines=8> */
.L_x_3197:
[----:B------:R-:W-:-:S04]  /*19950*/  IADD3 R3, R5, 0x50, RZ ;  /* 0x0000005005037810 */ /* 0x000fc80007ffe0ff */
[----:B------:R-:W-:-:S13]  /*19960*/  ISETP.GE.OR P0, PT, R3, R4, P2 ;  /* 0x000000040300720c */ /* 0x000fda0001706670 */
[----:B--2---:R-:W-:-:S04]  /*19970*/  @!P0 LEA R2, P1, R0, R2, 0x1 ;  /* 0x0000000200028211 */ /* 0x004fc800078208ff */
[----:B-1----:R-:W-:-:S05]  /*19980*/  @!P0 LEA.HI.X R3, R0, R8, R70, 0x1, P1 ;  /* 0x0000000800038211 */ /* 0x002fca00008f0c46 */
[----:B------:R1:W-:Y:S01]  /*19990*/  @!P0 ST.E.128 [R2.64], R32 ;  /* 0x0000002002008985 */ /* 0x0003e2000c101d08 */
[----:B------:R-:W-:Y:S05]  /*199a0*/  BRA.DIV ~URZ, `(.L_x_3118) ;  /* 0x00003d427f007947 */ /* 0x000fea000b800000 */
[----:B------:R2:W1:Y:S02]  /*199b0*/  SHFL.IDX PT, R8, R6, 0x6, 0x181f ;  /* 0x00d81f0006087f89 */ /* 0x00046400000e0000 */
.L_x_3198:
[----:B------:R-:W-:Y:S05]  /*199c0*/  BRA.DIV ~URZ, `(.L_x_3119) ;  /* 0x00003d927f007947 */ /* 0x000fea000b800000 */
[----:B-1----:R1:W2:Y:S02]  /*199d0*/  SHFL.IDX PT, R2, R7, 0x6, 0x181f ;  /* 0x00d81f0007027f89 */ /* 0x0022a400000e0000 */
.L_x_3199:
        /* <DEDUP_REMOVED lines=8> */
.L_x_3200:
[----:B------:R-:W-:-:S04]  /*19a60*/  IADD3 R2, R5, 0x70, RZ ;  /* 0x0000007005027810 */ /* 0x000fc80007ffe0ff */
[----:B------:R-:W-:-:S13]  /*19a70*/  ISETP.GE.OR P0, PT, R2, R4, P2 ;  /* 0x000000040200720c */ /* 0x000fda0001706670 */
[----:B------:R-:W-:Y:S05]  /*19a80*/  @P0 BRA `(.L_x_3121) ;  /* 0x000018e000000947 */ /* 0x000fea0003800000 */
[----:B----4-:R-:W-:-:S04]  /*19a90*/  LEA R2, P0, R0, R3, 0x1 ;  /* 0x0000000300027211 */ /* 0x010fc800078008ff */
[----:B---3--:R-:W-:-:S05]  /*19aa0*/  LEA.HI.X R3, R0, R6, R70, 0x1, P0 ;  /* 0x0000000600037211 */ /* 0x008fca00000f0c46 */
[----:B------:R3:W-:Y:S01]  /*19ab0*/  ST.E.128 [R2.64], R40 ;  /* 0x0000002802007985 */ /* 0x0007e2000c101d08 */
[----:B------:R-:W-:Y:S05]  /*19ac0*/  BRA `(.L_x_3121) ;  /* 0x000018a000007947 */ /* 0x000fea0003800000 */
.L_x_3108:
        /* <DEDUP_REMOVED lines=34> */
.L_x_3201:
[----:B------:R-:W-:Y:S05]  /*19cf0*/  BRA.DIV ~URZ, `(.L_x_3123) ;  /* 0x00003c127f007947 */ /* 0x000fea000b800000 */
[----:B------:R3:W4:Y:S02]  /*19d00*/  SHFL.IDX PT, R2, R19, RZ, 0x1c1f ;  /* 0x001c1fff13027589 */ /* 0x00072400000e0000 */
.L_x_3202:
        /* <DEDUP_REMOVED lines=50> */
.L_x_3125:
[----:B------:R-:W-:Y:S05]  /*1a030*/  BSYNC B0 ;  /* 0x0000000000007941 */ /* 0x000fea0003800000 */
.L_x_3124:
[----:B------:R-:W-:Y:S05]  /*1a040*/  BRA.DIV ~URZ, `(.L_x_3126) ;  /* 0x000039327f007947 */ /* 0x000fea000b800000 */
[----:B--2---:R2:W1:Y:S04]  /*1a050*/  SHFL.IDX PT, R12, R13, 0x1, 0x1c1f ;  /* 0x003c1f000d0c7f89 */ /* 0x00446800000e0000 */
[----:B----4-:R2:W4:Y:S02]  /*1a060*/  SHFL.IDX PT, R2, R19, 0x1, 0x1c1f ;  /* 0x003c1f0013027f89 */ /* 0x01052400000e0000 */
.L_x_3203:
        /* <DEDUP_REMOVED lines=35> */
.L_x_3128:
[----:B------:R-:W-:Y:S05]  /*1a2a0*/  BSYNC B0 ;  /* 0x0000000000007941 */ /* 0x000fea0003800000 */
.L_x_3127:
[----:B------:R-:W-:Y:S05]  /*1a2b0*/  BRA.DIV ~URZ, `(.L_x_3129) ;  /* 0x000037927f007947 */ /* 0x000fea000b800000 */
[----:B-1----:R1:W2:Y:S02]  /*1a2c0*/  SHFL.IDX PT, R12, R13, 0x2, 0x1c1f ;  /* 0x005c1f000d0c7f89 */ /* 0x0022a400000e0000 */
.L_x_3204:
[----:B------:R-:W-:Y:S05]  /*1a2d0*/  BRA.DIV ~URZ, `(.L_x_3130) ;  /* 0x000037e27f007947 */ /* 0x000fea000b800000 */
[----:B----4-:R4:W1:Y:S02]  /*1a2e0*/  SHFL.IDX PT, R2, R19, 0x2, 0x1c1f ;  /* 0x005c1f0013027f89 */ /* 0x01086400000e0000 */
.L_x_3205:
        /* <DEDUP_REMOVED lines=37> */
.L_x_3132:
[----:B------:R-:W-:Y:S05]  /*1a540*/  BSYNC B0 ;  /* 0x0000000000007941 */ /* 0x000fea0003800000 */
.L_x_3131:
[----:B------:R-:W-:Y:S05]  /*1a550*/  BRA.DIV ~URZ, `(.L_x_3133) ;  /* 0x000035d27f007947 */ /* 0x000fea000b800000 */
[----:B--2---:R2:W3:Y:S04]  /*1a560*/  SHFL.IDX PT, R12, R13, 0x3, 0x1c1f ;  /* 0x007c1f000d0c7f89 */ /* 0x0044e800000e0000 */
[----:B-1----:R2:W1:Y:S02]  /*1a570*/  SHFL.IDX PT, R2, R19, 0x3, 0x1c1f ;  /* 0x007c1f0013027f89 */ /* 0x00246400000e0000 */
.L_x_3206:
        /* <DEDUP_REMOVED lines=40> */
.L_x_3106:
        /* <DEDUP_REMOVED lines=21> */
.L_x_3134:
        /* <DEDUP_REMOVED lines=57> */
.L_x_3136:
[----:B------:R-:W-:Y:S05]  /*1ace0*/  BSYNC B0 ;  /* 0x0000000000007941 */ /* 0x000fea0003800000 */
.L_x_3135:
        /* <DEDUP_REMOVED lines=38> */
.L_x_3207:
[----:B------:R-:W-:Y:S05]  /*1af50*/  BRA.DIV ~URZ, `(.L_x_3138) ;  /* 0x00002d127f007947 */ /* 0x000fea000b800000 */
[----:B------:R3:W4:Y:S02]  /*1af60*/  SHFL.IDX PT, R2, R7, RZ, 0x181f ;  /* 0x00181fff07027589 */ /* 0x00072400000e0000 */
.L_x_3208:
        /* <DEDUP_REMOVED lines=8> */
.L_x_3209:
[----:B------:R-:W-:-:S04]  /*1aff0*/  IADD3 R3, R4, 0x10, RZ ;  /* 0x0000001004037810 */ /* 0x000fc80007ffe0ff */
[----:B------:R-:W-:-:S13]  /*1b000*/  ISETP.GE.OR P0, PT, R3, R5, P2 ;  /* 0x000000050300720c */ /* 0x000fda0001706670 */
[----:B--2---:R-:W-:-:S04]  /*1b010*/  @!P0 LEA R2, P1, R0, R2, 0x1 ;  /* 0x0000000200028211 */ /* 0x004fc800078208ff */
[----:B-1----:R-:W-:-:S05]  /*1b020*/  @!P0 LEA.HI.X R3, R0, R8, R70, 0x1, P1 ;  /* 0x0000000800038211 */ /* 0x002fca00008f0c46 */
[----:B------:R1:W-:Y:S01]  /*1b030*/  @!P0 ST.E.128 [R2.64], RZ ;  /* 0x000000ff02008985 */ /* 0x0003e2000c101d08 */
[----:B------:R-:W-:Y:S05]  /*1b040*/  BRA.DIV ~URZ, `(.L_x_3140) ;  /* 0x00002d627f007947 */ /* 0x000fea000b800000 */
[----:B------:R2:W1:Y:S02]  /*1b050*/  SHFL.IDX PT, R8, R6, 0x2, 0x181f ;  /* 0x00581f0006087f89 */ /* 0x00046400000e0000 */
.L_x_3210:
[----:B------:R-:W-:Y:S05]  /*1b060*/  BRA.DIV ~URZ, `(.L_x_3141) ;  /* 0x00002db27f007947 */ /* 0x000fea000b800000 */
[----:B-1----:R1:W2:Y:S02]  /*1b070*/  SHFL.IDX PT, R2, R7, 0x2, 0x181f ;  /* 0x00581f0007027f89 */ /* 0x0022a400000e0000 */
.L_x_3211:
        /* <DEDUP_REMOVED lines=8> */
.L_x_3212:
[----:B------:R-:W-:-:S04]  /*1b100*/  IADD3 R3, R4, 0x30, RZ ;  /* 0x0000003004037810 */ /* 0x000fc80007ffe0ff */
[----:B------:R-:W-:-:S13]  /*1b110*/  ISETP.GE.OR P0, PT, R3, R5, P2 ;  /* 0x000000050300720c */ /* 0x000fda0001706670 */
[----:B--2---:R-:W-:-:S04]  /*1b120*/  @!P0 LEA R2, P1, R0, R2, 0x1 ;  /* 0x0000000200028211 */ /* 0x004fc800078208ff */
[----:B------:R-:W-:-:S05]  /*1b130*/  @!P0 LEA.HI.X R3, R0, R8, R70, 0x1, P1 ;  /* 0x0000000800038211 */ /* 0x000fca00008f0c46 */
[----:B------:R2:W-:Y:S01]  /*1b140*/  @!P0 ST.E.128 [R2.64], RZ ;  /* 0x000000ff02008985 */ /* 0x0005e2000c101d08 */
[----:B------:R-:W-:Y:S05]  /*1b150*/  BRA.DIV ~URZ, `(.L_x_3143) ;  /* 0x00002e027f007947 */ /* 0x000fea000b800000 */
[----:B------:R1:W2:Y:S02]  /*1b160*/  SHFL.IDX PT, R8, R6, 0x4, 0x181f ;  /* 0x00981f0006087f89 */ /* 0x0002a400000e0000 */
.L_x_3213:
[----:B------:R-:W-:Y:S05]  /*1b170*/  BRA.DIV ~URZ, `(.L_x_3144) ;  /* 0x00002e527f007947 */ /* 0x000fea000b800000 */
[----:B--2---:R2:W1:Y:S02]  /*1b180*/  SHFL.IDX PT, R2, R7, 0x4, 0x181f ;  /* 0x00981f0007027f89 */ /* 0x00446400000e0000 */
.L_x_3214:
        /* <DEDUP_REMOVED lines=8> */
.L_x_3215:
[----:B------:R-:W-:-:S04]  /*1b210*/  IADD3 R3, R4, 0x50, RZ ;  /* 0x0000005004037810 */ /* 0x000fc80007ffe0ff */
[----:B------:R-:W-:-:S13]  /*1b220*/  ISETP.GE.OR P0, PT, R3, R5, P2 ;  /* 0x000000050300720c */ /* 0x000fda0001706670 */
[----:B---3--:R-:W-:-:S04]  /*1b230*/  @!P0 LEA R2, P1, R0, R2, 0x1 ;  /* 0x0000000200028211 */ /* 0x008fc800078208ff */
[----:B--2---:R-:W-:-:S05]  /*1b240*/  @!P0 LEA.HI.X R3, R0, R8, R70, 0x1, P1 ;  /* 0x0000000800038211 */ /* 0x004fca00008f0c46 */
[----:B------:R2:W-:Y:S01]  /*1b250*/  @!P0 ST.E.128 [R2.64], RZ ;  /* 0x000000ff02008985 */ /* 0x0005e2000c101d08 */
[----:B------:R-:W-:Y:S05]  /*1b260*/  BRA.DIV ~URZ, `(.L_x_3146) ;  /* 0x00002ea27f007947 */ /* 0x000fea000b800000 */
[----:B------:R3:W1:Y:S02]  /*1b270*/  SHFL.IDX PT, R8, R6, 0x6, 0x181f ;  /* 0x00d81f0006087f89 */ /* 0x00066400000e0000 */
.L_x_3216:
[----:B------:R-:W-:Y:S05]  /*1b280*/  BRA.DIV ~URZ, `(.L_x_3147) ;  /* 0x00002ef27f007947 */ /* 0x000fea000b800000 */
[----:B--2---:R2:W3:Y:S02]  /*1b290*/  SHFL.IDX PT, R2, R7, 0x6, 0x181f ;  /* 0x00d81f0007027f89 */ /* 0x0044e400000e0000 */
.L_x_3217:
        /* <DEDUP_REMOVED lines=8> */
.L_x_3218:
[----:B------:R-:W-:-:S04]  /*1b320*/  IADD3 R4, R4, 0x70, RZ ;  /* 0x0000007004047810 */ /* 0x000fc80007ffe0ff */
[----:B------:R-:W-:-:S13]  /*1b330*/  ISETP.GE.OR P0, PT, R4, R5, P2 ;  /* 0x000000050400720c */ /* 0x000fda0001706670 */
[----:B----4-:R-:W-:-:S04]  /*1b340*/  @!P0 LEA R2, P1, R0, R2, 0x1 ;  /* 0x0000000200028211 */ /* 0x010fc800078208ff */
[----:B---3--:R-:W-:-:S05]  /*1b350*/  @!P0 LEA.HI.X R3, R0, R6, R70, 0x1, P1 ;  /* 0x0000000600038211 */ /* 0x008fca00008f0c46 */
[----:B------:R3:W-:Y:S04]  /*1b360*/  @!P0 ST.E.128 [R2.64], RZ ;  /* 0x000000ff02008985 */ /* 0x0007e8000c101d08 */
.L_x_3121:
[----:B------:R-:W-:Y:S05]  /*1b370*/  BSYNC B1 ;  /* 0x0000000000017941 */ /* 0x000fea0003800000 */
.L_x_3105:
        /* <DEDUP_REMOVED lines=15> */
.L_x_3219:
[----:B------:R-:W-:Y:S05]  /*1b470*/  BRA.DIV ~URZ, `(.L_x_3151) ;  /* 0x00002eb27f007947 */ /* 0x000fea000b800000 */
[----:B------:R3:W1:Y:S02]  /*1b480*/  SHFL.IDX PT, R8, R45, 0x1, 0x1f ;  /* 0x00201f002d087f89 */ /* 0x00066400000e0000 */
.L_x_3220:
        /* <DEDUP_REMOVED lines=19> */
.L_x_3221:
        /* <DEDUP_REMOVED lines=16> */
.L_x_3222:
[----:B----4-:R-:W-:Y:S01]  /*1b6c0*/  IMAD R0, R0, c[0x0][0x538], RZ ;  /* 0x00014e0000007a24 */ /* 0x010fe200078e02ff */
[----:B------:R-:W-:Y:S04]  /*1b6d0*/  BSSY B1, `(.L_x_3154) ;  /* 0x00000ce000017945 */ /* 0x000fe80003800000 */
[----:B-1----:R-:W-:-:S04]  /*1b6e0*/  IADD3 R8, R0, R8, RZ ;  /* 0x0000000800087210 */ /* 0x002fc80007ffe0ff */
[----:B--2---:R-:W-:-:S13]  /*1b6f0*/  ISETP.GT.AND P0, PT, R8, R9, PT ;  /* 0x000000090800720c */ /* 0x004fda0003f04270 */
[----:B------:R-:W-:Y:S05]  /*1b700*/  @P0 BRA `(.L_x_3155) ;  /* 0x0000025000000947 */ /* 0x000fea0003800000 */
.L_x_3159:
        /* <DEDUP_REMOVED lines=17> */
.L_x_3223:
        /* <DEDUP_REMOVED lines=16> */
.L_x_3224:
[----:B--2---:R-:W-:-:S05]  /*1b920*/  IMAD R0, R0, c[0x0][0x538], RZ ;  /* 0x00014e0000007a24 */ /* 0x004fca00078e02ff */
[----:B------:R-:W-:-:S04]  /*1b930*/  IADD3 R8, R0, R8, RZ ;  /* 0x0000000800087210 */ /* 0x000fc80007ffe0ff */
[----:B------:R-:W-:-:S13]  /*1b940*/  ISETP.GT.AND P0, PT, R8, R9, PT ;  /* 0x000000090800720c */ /* 0x000fda0003f04270 */
[----:B-1----:R-:W-:Y:S05]  /*1b950*/  @!P0 BRA `(.L_x_3159) ;  /* 0xfffffdb000008947 */ /* 0x002fea000383ffff */
.L_x_3155:
[----:B------:R-:W-:-:S05]  /*1b960*/  IADD3 R8, -R0, R8, RZ ;  /* 0x0000000800087210 */ /* 0x000fca0007ffe1ff */
[----:B------:R-:W-:-:S05]  /*1b970*/  IMAD R0, R4, c[0x0][0x538], R8 ;  /* 0x00014e0004007a24 */ /* 0x000fca00078e0208 */
[----:B------:R-:W-:Y:S01]  /*1b980*/  ISETP.GT.AND P0, PT, R0, R9, PT ;  /* 0x000000090000720c */ /* 0x000fe20003f04270 */
[----:B------:R-:W-:-:S12]  /*1b990*/  BRA.DIV ~URZ, `(.L_x_3160) ;  /* 0x00002df27f007947 */ /* 0x000fd8000b800000 */
[----:B------:R-:W-:-:S03]  /*1b9a0*/  VOTE.ANY R5, PT, !P0 ;  /* 0x0000000000057806 */ /* 0x000fc600040e0100 */
.L_x_3225:
[----:B------:R-:W2:Y:S01]  /*1b9b0*/  LDL.LU R2, [R1+0x4c] ;  /* 0x00004c0001027983 */ /* 0x000ea20000300800 */
[----:B------:R-:W2:Y:S02]  /*1b9c0*/  POPC R0, R5 ;  /* 0x0000000500007309 */ /* 0x000ea40000000000 */
[----:B--2---:R-:W-:-:S05]  /*1b9d0*/  IADD3 R2, R0, R2, RZ ;  /* 0x0000000200027210 */ /* 0x004fca0007ffe0ff */
[----:B------:R1:W-:Y:S01]  /*1b9e0*/  STL [R1+0x4c], R2 ;  /* 0x00004c0201007387 */ /* 0x0003e20000100800 */
[----:B------:R-:W-:Y:S05]  /*1b9f0*/  BRA.DIV ~URZ, `(.L_x_3161) ;  /* 0x00002de27f007947 */ /* 0x000fea000b800000 */
[----:B------:R2:W4:Y:S04]  /*1ba00*/  SHFL.IDX PT, R12, R6, R0, 0x1f ;  /* 0x00001f00060c7589 */ /* 0x00052800000e0000 */
[----:B------:R2:W1:Y:S02]  /*1ba10*/  SHFL.IDX PT, R7, R7, R0, 0x1f ;  /* 0x00001f0007077589 */ /* 0x00046400000e0000 */
.L_x_3226:
[----:B------:R-:W-:Y:S01]  /*1ba20*/  ISETP.NE.AND P0, PT, R5, RZ, PT ;  /* 0x000000ff0500720c */ /* 0x000fe20003f05270 */
[----:B------:R-:W-:-:S12]  /*1ba30*/  BSSY B0, `(.L_x_3162) ;  /* 0x0000005000007945 */ /* 0x000fd80003800000 */
[----:B------:R-:W-:Y:S05]  /*1ba40*/  @!P0 BRA `(.L_x_3163) ;  /* 0x0000003000008947 */ /* 0x000fea0003800000 */
[----:B--2---:R-:W-:Y:S01]  /*1ba50*/  IADD3 R0, R0, -0x1, RZ ;  /* 0xffffffff00007810 */ /* 0x004fe20007ffe0ff */
[----:B------:R-:W-:Y:S05]  /*1ba60*/  BRA.DIV ~URZ, `(.L_x_3164) ;  /* 0x00002e427f007947 */ /* 0x000fea000b800000 */
[----:B------:R2:W3:Y:S02]  /*1ba70*/  SHFL.IDX PT, R13, R4, R0, 0x1f ;  /* 0x00001f00040d7589 */ /* 0x0004e400000e0000 */
.L_x_3163:
[----:B------:R-:W-:Y:S05]  /*1ba80*/  BSYNC B0 ;  /* 0x0000000000007941 */ /* 0x000fea0003800000 */
.L_x_3162:
        /* <DEDUP_REMOVED lines=68> */
.L_x_3166:
        /* <DEDUP_REMOVED lines=68> */
.L_x_3167:
[----:B------:R-:W-:Y:S05]  /*1c310*/  BSYNC B0 ;  /* 0x0000000000007941 */ /* 0x000fea0003800000 */
.L_x_3165:
[----:B------:R-:W-:-:S04]  /*1c320*/  LOP3.LUT R2, RZ, R2, RZ, 0x33, !PT ;  /* 0x00000002ff027212 */ /* 0x000fc800078e33ff */
[----:B-1----:R-:W-:-:S05]  /*1c330*/  IADD3 R0, R2, R12, RZ ;  /* 0x0000000c02007210 */ /* 0x002fca0007ffe0ff */
[----:B------:R1:W-:Y:S01]  /*1c340*/  STL [R1+0x44], R0 ;  /* 0x0000440001007387 */ /* 0x0003e20000100800 */
[----:B------:R-:W-:Y:S05]  /*1c350*/  BRA `(.L_x_3168) ;  /* 0x0000005000007947 */ /* 0x000fea0003800000 */
.L_x_3156:
[----:B------:R-:W-:Y:S01]  /*1c360*/  MOV R0, c[0x0][0x53c] ;  /* 0x00014f0000007a02 */ /* 0x000fe20000000f00 */
[----:B------:R1:W-:Y:S04]  /*1c370*/  STL [R1+0x40], R9 ;  /* 0x0000400901007387 */ /* 0x0003e80000100800 */
[----:B------:R1:W-:Y:S04]  /*1c380*/  STL [R1+0x44], RZ ;  /* 0x000044ff01007387 */ /* 0x0003e80000100800 */
[----:B------:R1:W-:Y:S04]  /*1c390*/  STL [R1+0x48], RZ ;  /* 0x000048ff01007387 */ /* 0x0003e80000100800 */
[----:B------:R1:W-:Y:S02]  /*1c3a0*/  STL [R1+0x4c], R0 ;  /* 0x00004c0001007387 */ /* 0x0003e40000100800 */
.L_x_3168:
[----:B------:R-:W-:Y:S05]  /*1c3b0*/  BSYNC B1 ;  /* 0x0000000000017941 */ /* 0x000fea0003800000 */
.L_x_3154:
        /* <DEDUP_REMOVED lines=9> */
.L_x_3149:
[----:B-1----:R-:W3:Y:S02]  /*1c450*/  LDL R0, [R1+0x4c] ;  /* 0x00004c0001007983 */ /* 0x002ee40000100800 */
[----:B---3--:R-:W-:-:S13]  /*1c460*/  ISETP.GE.AND P0, PT, R0, c[0x0][0x53c], PT ;  /* 0x00014f0000007a0c */ /* 0x008fda0003f06270 */
[----:B--2-4-:R-:W-:Y:S01]  /*1c470*/  @P0 CALL.REL.NOINC `(.L_x_3169) ;  /* 0x0000001000000944 */ /* 0x014fe20003c00000 */
[----:B------:R-:W-:Y:S05]  /*1c480*/  BRA `(.L_x_3170) ;  /* 0xfffe526000007947 */ /* 0x000fea000383ffff */
.L_x_3169:
[----:B------:R-:W-:Y:S05]  /*1c490*/  EXIT ;  /* 0x000000000000794d */ /* 0x000fea0003800000 */
.L_x_2975:
[----:B------:R-:W-:Y:S01]  /*1c4a0*/  IMAD.MOV.U32 R0, RZ, RZ, R5 ;  /* 0x000000ffff007224 */ /* 0x000fe200078e0005 */
[----:B------:R-:W-:Y:S02]  /*1c4b0*/  MOV R2, 0x1 ;  /* 0x0000000100027802 */ /* 0x000fe40000000f00 */
[----:B------:R-:W-:Y:S02]  /*1c4c0*/  MOV R3, 0x1c4e0 ;  /* 0x0001c4e000037802 */ /* 0x000fe40000000f00 */
[----:B------:R-:W-:Y:S05]  /*1c4d0*/  CALL.REL.NOINC `($__internal_50_$__cuda_sm70_shflsync_up_p) ;  /* 0x000024e000007944 */ /* 0x000fea0003c00000 */
[----:B------:R-:W-:Y:S01]  /*1c4e0*/  MOV R0, R4 ;  /* 0x0000000400007202 */ /* 0x000fe20000000f00 */
[----:B------:R-:W-:Y:S05]  /*1c4f0*/  BRA `(.L_x_3171) ;  /* 0xfffe3f6000007947 */ /* 0x000fea000383ffff */
.L_x_2976:
[----:B------:R-:W-:Y:S01]  /*1c500*/  IMAD.MOV.U32 R0, RZ, RZ, R5 ;  /* 0x000000ffff007224 */ /* 0x000fe200078e0005 */
[----:B------:R-:W-:Y:S02]  /*1c510*/  MOV R2, 0x2 ;  /* 0x0000000200027802 */ /* 0x000fe40000000f00 */
[----:B------:R-:W-:Y:S02]  /*1c520*/  MOV R3, 0x1c540 ;  /* 0x0001c54000037802 */ /* 0x000fe40000000f00 */
[----:B------:R-:W-:Y:S05]  /*1c530*/  CALL.REL.NOINC `($__internal_50_$__cuda_sm70_shflsync_up_p) ;  /* 0x0000248000007944 */ /* 0x000fea0003c00000 */
[----:B------:R-:W-:Y:S01]  /*1c540*/  SEL R0, R4, RZ, P4 ;  /* 0x000000ff04007207 */ /* 0x000fe20002000000 */
[----:B------:R-:W-:Y:S01]  /*1c550*/  IMAD.MOV.U32 R2, RZ, RZ, 0x4 ;  /* 0x00000004ff027424 */ /* 0x000fe200078e00ff */
[----:B------:R-:W-:-:S03]  /*1c560*/  MOV R3, 0x1c590 ;  /* 0x0001c59000037802 */ /* 0x000fc60000000f00 */
[----:B------:R-:W-:Y:S02]  /*1c570*/  IMAD.IADD R0, R5, 0x1, R0 ;  /* 0x0000000105007824 */ /* 0x000fe400078e0200 */
        /* <DEDUP_REMOVED lines=13> */
[----:B------:R-:W-:Y:S02]  /*1c650*/  MOV R3, 0x1f ;  /* 0x0000001f00037802 */ /* 0x000fe40000000f00 */
[----:B------:R-:W-:Y:S01]  /*1c660*/  MOV R2, 0x1c6a0 ;  /* 0x0001c6a000027802 */ /* 0x000fe20000000f00 */
[----:B------:R-:W-:-:S04]  /*1c670*/  IMAD.IADD R4, R0, 0x1, R4 ;  /* 0x0000000100047824 */ /* 0x000fc800078e0204 */
[----:B------:R-:W-:Y:S02]  /*1c680*/  IMAD.MOV.U32 R11, RZ, RZ, R4 ;  /* 0x000000ffff0b7224 */ /* 0x000fe400078e0004 */
[----:B------:R-:W-:Y:S05]  /*1c690*/  CALL.REL.NOINC `($__internal_49_$__cuda_sm70_shflsync_idx_p) ;  /* 0x000022d000007944 */ /* 0x000fea0003c00000 */
[----:B------:R-:W-:Y:S01]  /*1c6a0*/  MOV R0, R10 ;  /* 0x0000000a00007202 */ /* 0x000fe20000000f00 */
[----:B------:R-:W-:Y:S05]  /*1c6b0*/  BRA `(.L_x_3172) ;  /* 0xfffe3ea000007947 */ /* 0x000fea000383ffff */
.L_x_2978:
[----:B------:R-:W-:Y:S02]  /*1c6c0*/  SEL R0, RZ, 0x1, P0 ;  /* 0x00000001ff007807 */ /* 0x000fe40000000000 */
[----:B------:R-:W-:Y:S02]  /*1c6d0*/  MOV R2, 0x1c6f0 ;  /* 0x0001c6f000027802 */ /* 0x000fe40000000f00 */
[----:B------:R-:W-:Y:S05]  /*1c6e0*/  CALL.REL.NOINC `($__internal_51_$__cuda_sm70_votesync_ballot) ;  /* 0x0000234000007944 */ /* 0x000fea0003c00000 */
[----:B------:R-:W-:Y:S01]  /*1c6f0*/  MOV R6, R0 ;  /* 0x0000000000067202 */ /* 0x000fe20000000f00 */
[----:B------:R-:W-:Y:S05]  /*1c700*/  BRA `(.L_x_3173) ;  /* 0xfffe3ee000007947 */ /* 0x000fea000383ffff */
.L_x_2979:
[----:B------:R-:W-:Y:S01]  /*1c710*/  IMAD.MOV.U32 R11, RZ, RZ, R9 ;  /* 0x000000ffff0b7224 */ /* 0x000fe200078e0009 */
[----:B------:R-:W-:Y:S01]  /*1c720*/  MOV R10, R0 ;  /* 0x00000000000a7202 */ /* 0x000fe20000000f00 */
[----:B------:R-:W-:Y:S01]  /*1c730*/  IMAD.MOV.U32 R3, RZ, RZ, 0x1f ;  /* 0x0000001fff037424 */ /* 0x000fe200078e00ff */
[----:B-1----:R-:W-:Y:S02]  /*1c740*/  MOV R2, 0x1c760 ;  /* 0x0001c76000027802 */ /* 0x002fe40000000f00 */
[----:B------:R-:W-:Y:S05]  /*1c750*/  CALL.REL.NOINC `($__internal_49_$__cuda_sm70_shflsync_idx_p) ;  /* 0x0000221000007944 */ /* 0x000fea0003c00000 */
[----:B------:R-:W-:Y:S01]  /*1c760*/  IMAD.MOV.U32 R13, RZ, RZ, R10 ;  /* 0x000000ffff0d7224 */ /* 0x000fe200078e000a */
[----:B------:R-:W-:Y:S01]  /*1c770*/  MOV R11, R8 ;  /* 0x00000008000b7202 */ /* 0x000fe20000000f00 */
[----:B------:R-:W-:Y:S01]  /*1c780*/  IMAD.MOV.U32 R5, RZ, RZ, RZ ;  /* 0x000000ffff057224 */ /* 0x000fe200078e00ff */
[----:B------:R-:W-:Y:S01]  /*1c790*/  MOV R10, R0 ;  /* 0x00000000000a7202 */ /* 0x000fe20000000f00 */
[----:B------:R-:W-:Y:S01]  /*1c7a0*/  IMAD.MOV.U32 R3, RZ, RZ, 0x1f ;  /* 0x0000001fff037424 */ /* 0x000fe200078e00ff */
[----:B------:R-:W-:-:S02]  /*1c7b0*/  MOV R2, 0x1c7d0 ;  /* 0x0001c7d000027802 */ /* 0x000fc40000000f00 */
[----:B------:R-:W-:Y:S05]  /*1c7c0*/  CALL.REL.NOINC `($__internal_49_$__cuda_sm70_shflsync_idx_p) ;  /* 0x000021a000007944 */ /* 0x000fea0003c00000 */
[----:B------:R-:W-:Y:S01]  /*1c7d0*/  MOV R9, R10 ;  /* 0x0000000a00097202 */ /* 0x000fe20000000f00 */
[----:B------:R-:W-:Y:S05]  /*1c7e0*/  BRA `(.L_x_3174) ;  /* 0xfffe3e7000007947 */ /* 0x000fea000383ffff */
.L_x_2982:
[----:B------:R-:W-:Y:S01]  /*1c7f0*/  IMAD.MOV.U32 R11, RZ, RZ, R4 ;  /* 0x000000ffff0b7224 */ /* 0x000fe200078e0004 */
[----:B------:R-:W-:-:S02]  /*1c800*/  MOV R3, 0x1f ;  /* 0x0000001f00037802 */ /* 0x000fc40000000f00 */
[----:B-1----:R-:W-:Y:S02]  /*1c810*/  MOV R2, 0x1c830 ;  /* 0x0001c83000027802 */ /* 0x002fe40000000f00 */
[----:B--234-:R-:W-:Y:S05]  /*1c820*/  CALL.REL.NOINC `($__internal_49_$__cuda_sm70_shflsync_idx_p) ;  /* 0x0000214000007944 */ /* 0x01cfea0003c00000 */
[----:B------:R-:W-:Y:S01]  /*1c830*/  MOV R5, R10 ;  /* 0x0000000a00057202 */ /* 0x000fe20000000f00 */
[----:B------:R-:W-:Y:S05]  /*1c840*/  BRA `(.L_x_2981) ;  /* 0xfffe3e7000007947 */ /* 0x000fea000383ffff */
.L_x_3031:
[----:B------:R-:W-:Y:S01]  /*1c850*/  IMAD.MOV.U32 R11, RZ, RZ, R5 ;  /* 0x000000ffff0b7224 */ /* 0x000fe200078e0005 */
[----:B------:R-:W-:Y:S01]  /*1c860*/  MOV R10, RZ ;  /* 0x000000ff000a7202 */ /* 0x000fe20000000f00 */
[----:B------:R-:W-:Y:S01]  /*1c870*/  IMAD.MOV.U32 R3, RZ, RZ, 0x181f ;  /* 0x0000181fff037424 */ /* 0x000fe200078e00ff */
[----:B-1----:R-:W-:Y:S02]  /*1c880*/  MOV R2, 0x1c8a0 ;  /* 0x0001c8a000027802 */ /* 0x002fe40000000f00 */
[----:B-----5:R-:W-:Y:S05]  /*1c890*/  CALL.REL.NOINC `($__internal_49_$__cuda_sm70_shflsync_idx_p) ;  /* 0x000020d000007944 */ /* 0x020fea0003c00000 */
[----:B------:R-:W-:Y:S01]  /*1c8a0*/  MOV R7, R10 ;  /* 0x0000000a00077202 */ /* 0x000fe20000000f00 */
[----:B------:R-:W-:Y:S05]  /*1c8b0*/  BRA `(.L_x_3175) ;  /* 0xfffebaa000007947 */ /* 0x000fea000383ffff */
.L_x_3032:
[----:B------:R-:W-:Y:S01]  /*1c8c0*/  IMAD.MOV.U32 R11, RZ, RZ, R6 ;  /* 0x000000ffff0b7224 */ /* 0x000fe200078e0006 */
[----:B------:R-:W-:Y:S01]  /*1c8d0*/  MOV R10, RZ ;  /* 0x000000ff000a7202 */ /* 0x000fe20000000f00 */
[----:B------:R-:W-:Y:S01]  /*1c8e0*/  IMAD.MOV.U32 R3, RZ, RZ, 0x181f ;  /* 0x0000181fff037424 */ /* 0x000fe200078e00ff */
[----:B-1----:R-:W-:Y:S02]  /*1c8f0*/  MOV R2, 0x1c910 ;  /* 0x0001c91000027802 */ /* 0x002fe40000000f00 */
[----:B--23-5:R-:W-:Y:S05]  /*1c900*/  CALL.REL.NOINC `($__internal_49_$__cuda_sm70_shflsync_idx_p) ;  /* 0x0000206000007944 */ /* 0x02cfea0003c00000 */
[----:B------:R-:W-:Y:S01]  /*1c910*/  MOV R2, R10 ;  /* 0x0000000a00027202 */ /* 0x000fe20000000f00 */
[----:B------:R-:W-:Y:S05]  /*1c920*/  BRA `(.L_x_3176) ;  /* 0xfffeba5000007947 */ /* 0x000fea000383ffff */
.L_x_3035:
[----:B------:R-:W-:Y:S01]  /*1c930*/  IMAD.MOV.U32 R11, RZ, RZ, R5 ;  /* 0x000000ffff0b7224 */ /* 0x000fe200078e0005 */
[----:B------:R-:W-:Y:S01]  /*1c940*/  MOV R10, 0x1 ;  /* 0x00000001000a7802 */ /* 0x000fe20000000f00 */
[----:B--2---:R-:W-:Y:S01]  /*1c950*/  IMAD.MOV.U32 R3, RZ, RZ, 0x181f ;  /* 0x0000181fff037424 */ /* 0x004fe200078e00ff */
[----:B----4-:R-:W-:-:S02]  /*1c960*/  MOV R2, 0x1c980 ;  /* 0x0001c98000027802 */ /* 0x010fc40000000f00 */
[----:B-1-3-5:R-:W-:Y:S05]  /*1c970*/  CALL.REL.NOINC `($__internal_49_$__cuda_sm70_shflsync_idx_p) ;  /* 0x00001ff000007944 */ /* 0x02afea0003c00000 */
[----:B------:R-:W-:Y:S01]  /*1c980*/  IMAD.MOV.U32 R7, RZ, RZ, R10 ;  /* 0x000000ffff077224 */ /* 0x000fe200078e000a */
[----:B------:R-:W-:Y:S01]  /*1c990*/  MOV R10, 0x1 ;  /* 0x00000001000a7802 */ /* 0x000fe20000000f00 */
[----:B------:R-:W-:Y:S01]  /*1c9a0*/  IMAD.MOV.U32 R11, RZ, RZ, R6 ;  /* 0x000000ffff0b7224 */ /* 0x000fe200078e0006 */
[----:B------:R-:W-:-:S02]  /*1c9b0*/  MOV R3, 0x181f ;  /* 0x0000181f00037802 */ /* 0x000fc40000000f00 */
[----:B------:R-:W-:Y:S02]  /*1c9c0*/  MOV R2, 0x1c9e0 ;  /* 0x0001c9e000027802 */ /* 0x000fe40000000f00 */
[----:B------:R-:W-:Y:S05]  /*1c9d0*/  CALL.REL.NOINC `($__internal_49_$__cuda_sm70_shflsync_idx_p) ;  /* 0x00001f9000007944 */ /* 0x000fea0003c00000 */
[----:B------:R-:W-:Y:S01]  /*1c9e0*/  MOV R2, R10 ;  /* 0x0000000a00027202 */ /* 0x000fe20000000f00 */
[----:B------:R-:W-:Y:S05]  /*1c9f0*/  BRA `(.L_x_3177) ;  /* 0xfffeba7000007947 */ /* 0x000fea000383ffff */
.L_x_3038:
[----:B------:R-:W-:Y:S01]  /*1ca00*/  IMAD.MOV.U32 R11, RZ, RZ, R5 ;  /* 0x000000ffff0b7224 */ /* 0x000fe200078e0005 */
[----:B------:R-:W-:Y:S01]  /*1ca10*/  MOV R10, 0x2 ;  /* 0x00000002000a7802 */ /* 0x000fe20000000f00 */
[----:B-1----:R-:W-:Y:S01]  /*1ca20*/  IMAD.MOV.U32 R3, RZ, RZ, 0x181f ;  /* 0x0000181fff037424 */ /* 0x002fe200078e00ff */
[----:B--2---:R-:W-:Y:S02]  /*1ca30*/  MOV R2, 0x1ca50 ;  /* 0x0001ca5000027802 */ /* 0x004fe40000000f00 */
[----:B---3-5:R-:W-:Y:S05]  /*1ca40*/  CALL.REL.NOINC `($__internal_49_$__cuda_sm70_shflsync_idx_p) ;  /* 0x00001f2000007944 */ /* 0x028fea0003c00000 */
[----:B------:R-:W-:Y:S01]  /*1ca50*/  MOV R7, R10 ;  /* 0x0000000a00077202 */ /* 0x000fe20000000f00 */
[----:B------:R-:W-:Y:S05]  /*1ca60*/  BRA `(.L_x_3178) ;  /* 0xfffebad000007947 */ /* 0x000fea000383ffff */
.L_x_3039:
[----:B------:R-:W-:Y:S01]  /*1ca70*/  IMAD.MOV.U32 R11, RZ, RZ, R6 ;  /* 0x000000ffff0b7224 */ /* 0x000fe200078e0006 */
[----:B------:R-:W-:Y:S01]  /*1ca80*/  MOV R10, 0x2 ;  /* 0x00000002000a7802 */ /* 0x000fe20000000f00 */
[----:B------:R-:W-:Y:S01]  /*1ca90*/  IMAD.MOV.U32 R3, RZ, RZ, 0x181f ;  /* 0x0000181fff037424 */ /* 0x000fe200078e00ff */
[----:B--2---:R-:W-:Y:S02]  /*1caa0*/  MOV R2, 0x1cac0 ;  /* 0x0001cac000027802 */ /* 0x004fe40000000f00 */
[----:B-1-345:R-:W-:Y:S05]  /*1cab0*/  CALL.REL.NOINC `($__internal_49_$__cuda_sm70_shflsync_idx_p) ;  /* 0x00001eb000007944 */ /* 0x03afea0003c00000 */
[----:B------:R-:W-:Y:S01]  /*1cac0*/  MOV R2, R10 ;  /* 0x0000000a00027202 */ /* 0x000fe20000000f00 */
[----:B------:R-:W-:Y:S05]  /*1cad0*/  BRA `(.L_x_3179) ;  /* 0xfffeba8000007947 */ /* 0x000fea000383ffff */
.L_x_3042:
[----:B------:R-:W-:Y:S01]  /*1cae0*/  IMAD.MOV.U32 R11, RZ, RZ, R5 ;  /* 0x000000ffff0b7224 */ /* 0x000fe200078e0005 */
[----:B------:R-:W-:Y:S01]  /*1caf0*/  MOV R10, 0x3 ;  /* 0x00000003000a7802 */ /* 0x000fe20000000f00 */
[----:B-1----:R-:W-:Y:S01]  /*1cb00*/  IMAD.MOV.U32 R3, RZ, RZ, 0x181f ;  /* 0x0000181fff037424 */ /* 0x002fe200078e00ff */
[----:B------:R-:W-:-:S02]  /*1cb10*/  MOV R2, 0x1cb30 ;  /* 0x0001cb3000027802 */ /* 0x000fc40000000f00 */
[----:B--2345:R-:W-:Y:S05]  /*1cb20*/  CALL.REL.NOINC `($__internal_49_$__cuda_sm70_shflsync_idx_p) ;  /* 0x00001e4000007944 */ /* 0x03cfea0003c00000 */
        /* <DEDUP_REMOVED lines=8> */
.L_x_3045:
[----:B------:R-:W-:Y:S01]  /*1cbb0*/  IMAD.MOV.U32 R11, RZ, RZ, R5 ;  /* 0x000000ffff0b7224 */ /* 0x000fe200078e0005 */
[----:B------:R-:W-:Y:S01]  /*1cbc0*/  MOV R10, 0x4 ;  /* 0x00000004000a7802 */ /* 0x000fe20000000f00 */
[----:B-1----:R-:W-:Y:S01]  /*1cbd0*/  IMAD.MOV.U32 R3, RZ, RZ, 0x181f ;  /* 0x0000181fff037424 */ /* 0x002fe200078e00ff */
[----:B------:R-:W-:Y:S02]  /*1cbe0*/  MOV R2, 0x1cc00 ;  /* 0x0001cc0000027802 */ /* 0x000fe40000000f00 */
[----:B--2345:R-:W-:Y:S05]  /*1cbf0*/  CALL.REL.NOINC `($__internal_49_$__cuda_sm70_shflsync_idx_p) ;  /* 0x00001d7000007944 */ /* 0x03cfea0003c00000 */
[----:B------:R-:W-:Y:S01]  /*1cc00*/  MOV R7, R10 ;  /* 0x0000000a00077202 */ /* 0x000fe20000000f00 */
[----:B------:R-:W-:Y:S05]  /*1cc10*/  BRA `(.L_x_3181) ;  /* 0xfffebaf000007947 */ /* 0x000fea000383ffff */
.L_x_3046:
[----:B------:R-:W-:Y:S01]  /*1cc20*/  IMAD.MOV.U32 R11, RZ, RZ, R6 ;  /* 0x000000ffff0b7224 */ /* 0x000fe200078e0006 */
[----:B------:R-:W-:Y:S01]  /*1cc30*/  MOV R10, 0x4 ;  /* 0x00000004000a7802 */ /* 0x000fe20000000f00 */
[----:B-1----:R-:W-:Y:S01]  /*1cc40*/  IMAD.MOV.U32 R3, RZ, RZ, 0x181f ;  /* 0x0000181fff037424 */ /* 0x002fe200078e00ff */
[----:B------:R-:W-:Y:S02]  /*1cc50*/  MOV R2, 0x1cc70 ;  /* 0x0001cc7000027802 */ /* 0x000fe40000000f00 */
[----:B--2345:R-:W-:Y:S05]  /*1cc60*/  CALL.REL.NOINC `($__internal_49_$__cuda_sm70_shflsync_idx_p) ;  /* 0x00001d0000007944 */ /* 0x03cfea0003c00000 */
[----:B------:R-:W-:Y:S01]  /*1cc70*/  MOV R2, R10 ;  /* 0x0000000a00027202 */ /* 0x000fe20000000f00 */
[----:B------:R-:W-:Y:S05]  /*1cc80*/  BRA `(.L_x_3182) ;  /* 0xfffebaa000007947 */ /* 0x000fea000383ffff */
.L_x_3049:
[----:B------:R-:W-:Y:S01]  /*1cc90*/  IMAD.MOV.U32 R11, RZ, RZ, R5 ;  /* 0x000000ffff0b7224 */ /* 0x000fe200078e0005 */
[----:B------:R-:W-:Y:S01]  /*1cca0*/  MOV R10, 0x5 ;  /* 0x00000005000a7802 */ /* 0x000fe20000000f00 */
[----:B--2---:R-:W-:Y:S01]  /*1ccb0*/  IMAD.MOV.U32 R3, RZ, RZ, 0x181f ;  /* 0x0000181fff037424 */ /* 0x004fe200078e00ff */
[----:B------:R-:W-:-:S02]  /*1ccc0*/  MOV R2, 0x1cce0 ;  /* 0x0001cce000027802 */ /* 0x000fc40000000f00 */
[----:B-1-345:R-:W-:Y:S05]  /*1ccd0*/  CALL.REL.NOINC `($__internal_49_$__cuda_sm70_shflsync_idx_p) ;  /* 0x00001c9000007944 */ /* 0x03afea0003c00000 */
        /* <DEDUP_REMOVED lines=8> */
.L_x_3052:
[----:B------:R-:W-:Y:S01]  /*1cd60*/  IMAD.MOV.U32 R11, RZ, RZ, R5 ;  /* 0x000000ffff0b7224 */ /* 0x000fe200078e0005 */
[----:B------:R-:W-:Y:S01]  /*1cd70*/  MOV R10, 0x6 ;  /* 0x00000006000a7802 */ /* 0x000fe20000000f00 */
[----:B-1----:R-:W-:Y:S01]  /*1cd80*/  IMAD.MOV.U32 R3, RZ, RZ, 0x181f ;  /* 0x0000181fff037424 */ /* 0x002fe200078e00ff */
[----:B--2---:R-:W-:Y:S02]  /*1cd90*/  MOV R2, 0x1cdb0 ;  /* 0x0001cdb000027802 */ /* 0x004fe40000000f00 */
[----:B---345:R-:W-:Y:S05]  /*1cda0*/  CALL.REL.NOINC `($__internal_49_$__cuda_sm70_shflsync_idx_p) ;  /* 0x00001bc000007944 */ /* 0x038fea0003c00000 */
[----:B------:R-:W-:Y:S01]  /*1cdb0*/  MOV R7, R10 ;  /* 0x0000000a00077202 */ /* 0x000fe20000000f00 */
[----:B------:R-:W-:Y:S05]  /*1cdc0*/  BRA `(.L_x_3184) ;  /* 0xfffebb1000007947 */ /* 0x000fea000383ffff */
.L_x_3053:
[----:B------:R-:W-:Y:S01]  /*1cdd0*/  IMAD.MOV.U32 R11, RZ, RZ, R6 ;  /* 0x000000ffff0b7224 */ /* 0x000fe200078e0006 */
[----:B------:R-:W-:Y:S01]  /*1cde0*/  MOV R10, 0x6 ;  /* 0x00000006000a7802 */ /* 0x000fe20000000f00 */
[----:B------:R-:W-:Y:S01]  /*1cdf0*/  IMAD.MOV.U32 R3, RZ, RZ, 0x181f ;  /* 0x0000181fff037424 */ /* 0x000fe200078e00ff */
[----:B--2---:R-:W-:Y:S02]  /*1ce00*/  MOV R2, 0x1ce20 ;  /* 0x0001ce2000027802 */ /* 0x004fe40000000f00 */
[----:B-1-345:R-:W-:Y:S05]  /*1ce10*/  CALL.REL.NOINC `($__internal_49_$__cuda_sm70_shflsync_idx_p) ;  /* 0x00001b5000007944 */ /* 0x03afea0003c00000 */
[----:B------:R-:W-:Y:S01]  /*1ce20*/  MOV R2, R10 ;  /* 0x0000000a00027202 */ /* 0x000fe20000000f00 */
[----:B------:R-:W-:Y:S05]  /*1ce30*/  BRA `(.L_x_3185) ;  /* 0xfffebac000007947 */ /* 0x000fea000383ffff */
.L_x_3056:
        /* <DEDUP_REMOVED lines=13> */
.L_x_3101:
[----:B------:R1:W5:Y:S01]  /*1cf10*/  LDL R0, [R1] ;  /* 0x0000000001007983 */ /* 0x0003620000100800 */
[----:B------:R-:W-:Y:S02]  /*1cf20*/  MOV R7, 0x2 ;  /* 0x0000000200077802 */ /* 0x000fe40000000f00 */
[----:B------:R-:W-:Y:S02]  /*1cf30*/  MOV R3, 0x1cf50 ;  /* 0x0001cf5000037802 */ /* 0x000fe40000000f00 */
[----:B-1---5:R-:W-:Y:S05]  /*1cf40*/  CALL.REL.NOINC `($__internal_48_$__cuda_sm70_shflsync_bfly_p) ;  /* 0x000019d000007944 */ /* 0x022fea0003c00000 */
[----:B--2---:R-:W-:Y:S01]  /*1cf50*/  MOV R2, R0 ;  /* 0x0000000000027202 */ /* 0x004fe20000000f00 */
[----:B-1----:R-:W-:Y:S05]  /*1cf60*/  BRA `(.L_x_3187) ;  /* 0xffffad5000007947 */ /* 0x002fea000383ffff */
.L_x_3102:
[----:B------:R-:W-:Y:S01]  /*1cf70*/  IMAD.MOV.U32 R0, RZ, RZ, R2 ;  /* 0x000000ffff007224 */ /* 0x000fe200078e0002 */
[----:B------:R-:W-:Y:S02]  /*1cf80*/  MOV R7, 0x1 ;  /* 0x0000000100077802 */ /* 0x000fe40000000f00 */
[----:B------:R-:W-:Y:S02]  /*1cf90*/  MOV R3, 0x1cfb0 ;  /* 0x0001cfb000037802 */ /* 0x000fe40000000f00 */
[----:B------:R-:W-:Y:S05]  /*1cfa0*/  CALL.REL.NOINC `($__internal_48_$__cuda_sm70_shflsync_bfly_p) ;  /* 0x0000197000007944 */ /* 0x000fea0003c00000 */
[----:B--2---:R-:W-:Y:S02]  /*1cfb0*/  FADD.FTZ R2, R2, R0 ;  /* 0x0000000002027221 */ /* 0x004fe40000010000 */
[----:B------:R2:W5:Y:S01]  /*1cfc0*/  LDL R0, [R1+0x4] ;  /* 0x0000040001007983 */ /* 0x0005620000100800 */
[----:B-1----:R-:W-:-:S02]  /*1cfd0*/  MOV R7, 0x2 ;  /* 0x0000000200077802 */ /* 0x002fc40000000f00 */
[----:B------:R-:W-:Y:S02]  /*1cfe0*/  MOV R3, 0x1d000 ;  /* 0x0001d00000037802 */ /* 0x000fe40000000f00 */
[----:B--2--5:R-:W-:Y:S05]  /*1cff0*/  CALL.REL.NOINC `($__internal_48_$__cuda_sm70_shflsync_bfly_p) ;  /* 0x0000192000007944 */ /* 0x024fea0003c00000 */
[----:B------:R-:W3:Y:S01]  /*1d000*/  LDL.LU R3, [R1+0x4] ;  /* 0x0000040001037983 */ /* 0x000ee20000300800 */
[----:B-1----:R-:W-:Y:S01]  /*1d010*/  MOV R7, 0x1 ;  /* 0x0000000100077802 */ /* 0x002fe20000000f00 */
[----:B--23--:R-:W-:Y:S01]  /*1d020*/  FADD.FTZ R5, R3, R0 ;  /* 0x0000000003057221 */ /* 0x00cfe20000010000 */
[----:B------:R-:W-:-:S04]  /*1d030*/  MOV R3, 0x1d060 ;  /* 0x0001d06000037802 */ /* 0x000fc80000000f00 */
[----:B------:R-:W-:Y:S02]  /*1d040*/  MOV R0, R5 ;  /* 0x0000000500007202 */ /* 0x000fe40000000f00 */
[----:B------:R-:W-:Y:S05]  /*1d050*/  CALL.REL.NOINC `($__internal_48_$__cuda_sm70_shflsync_bfly_p) ;  /* 0x000018c000007944 */ /* 0x000fea0003c00000 */
[----:B--2---:R-:W-:Y:S02]  /*1d060*/  FADD.FTZ R4, R5, R0 ;  /* 0x0000000005047221 */ /* 0x004fe40000010000 */
[----:B------:R2:W5:Y:S01]  /*1d070*/  LDL R0, [R1+0x8] ;  /* 0x0000080001007983 */ /* 0x0005620000100800 */
[----:B-1----:R-:W-:Y:S02]  /*1d080*/  MOV R7, 0x2 ;  /* 0x0000000200077802 */ /* 0x002fe40000000f00 */
        /* <DEDUP_REMOVED lines=19> */
[----:B--2---:R-:W-:Y:S01]  /*1d1c0*/  MOV R8, R0 ;  /* 0x0000000000087202 */ /* 0x004fe20000000f00 */
[----:B-1----:R-:W-:Y:S05]  /*1d1d0*/  BRA `(.L_x_3188) ;  /* 0xffffac1000007947 */ /* 0x002fea000383ffff */
.L_x_3109:
[----:B--234-:R-:W-:Y:S01]  /*1d1e0*/  IMAD.MOV.U32 R11, RZ, RZ, R6 ;  /* 0x000000ffff0b7224 */ /* 0x01cfe200078e0006 */
[----:B------:R-:W-:Y:S01]  /*1d1f0*/  MOV R10, RZ ;  /* 0x000000ff000a7202 */ /* 0x000fe20000000f00 */
[----:B------:R-:W-:Y:S01]  /*1d200*/  IMAD.MOV.U32 R3, RZ, RZ, 0x181f ;  /* 0x0000181fff037424 */ /* 0x000fe200078e00ff */
[----:B------:R-:W-:Y:S02]  /*1d210*/  MOV R2, 0x1d230 ;  /* 0x0001d23000027802 */ /* 0x000fe40000000f00 */
[----:B-1----:R-:W-:Y:S05]  /*1d220*/  CALL.REL.NOINC `($__internal_49_$__cuda_sm70_shflsync_idx_p) ;  /* 0x0000174000007944 */ /* 0x002fea0003c00000 */
[----:B------:R-:W-:Y:S01]  /*1d230*/  MOV R8, R10 ;  /* 0x0000000a00087202 */ /* 0x000fe20000000f00 */
[----:B------:R-:W-:Y:S05]  /*1d240*/  BRA `(.L_x_3189) ;  /* 0xffffc44000007947 */ /* 0x000fea000383ffff */
.L_x_3110:
[----:B------:R-:W-:Y:S01]  /*1d250*/  IMAD.MOV.U32 R11, RZ, RZ, R7 ;  /* 0x000000ffff0b7224 */ /* 0x000fe200078e0007 */
[----:B------:R-:W-:Y:S01]  /*1d260*/  MOV R10, RZ ;  /* 0x000000ff000a7202 */ /* 0x000fe20000000f00 */
[----:B------:R-:W-:Y:S01]  /*1d270*/  IMAD.MOV.U32 R3, RZ, RZ, 0x181f ;  /* 0x0000181fff037424 */ /* 0x000fe200078e00ff */
[----:B------:R-:W-:Y:S02]  /*1d280*/  MOV R2, 0x1d2a0 ;  /* 0x0001d2a000027802 */ /* 0x000fe40000000f00 */
[----:B-123--:R-:W-:Y:S05]  /*1d290*/  CALL.REL.NOINC `($__internal_49_$__cuda_sm70_shflsync_idx_p) ;  /* 0x000016d000007944 */ /* 0x00efea0003c00000 */
[----:B------:R-:W-:Y:S01]  /*1d2a0*/  MOV R2, R10 ;  /* 0x0000000a00027202 */ /* 0x000fe20000000f00 */
[----:B------:R-:W-:Y:S05]  /*1d2b0*/  BRA `(.L_x_3190) ;  /* 0xffffc3f000007947 */ /* 0x000fea000383ffff */
.L_x_3111:
[----:B------:R-:W-:Y:S01]  /*1d2c0*/  IMAD.MOV.U32 R11, RZ, RZ, R6 ;  /* 0x000000ffff0b7224 */ /* 0x000fe200078e0006 */
[----:B------:R-:W-:Y:S01]  /*1d2d0*/  MOV R10, 0x1 ;  /* 0x00000001000a7802 */ /* 0x000fe20000000f00 */
[----:B--2---:R-:W-:Y:S01]  /*1d2e0*/  IMAD.MOV.U32 R3, RZ, RZ, 0x181f ;  /* 0x0000181fff037424 */ /* 0x004fe200078e00ff */
[----:B------:R-:W-:-:S02]  /*1d2f0*/  MOV R2, 0x1d310 ;  /* 0x0001d31000027802 */ /* 0x000fc40000000f00 */
[----:B-1--4-:R-:W-:Y:S05]  /*1d300*/  CALL.REL.NOINC `($__internal_49_$__cuda_sm70_shflsync_idx_p) ;  /* 0x0000166000007944 */ /* 0x012fea0003c00000 */
        /* <DEDUP_REMOVED lines=8> */
.L_x_3112:
[----:B------:R-:W-:Y:S01]  /*1d390*/  IMAD.MOV.U32 R11, RZ, RZ, R6 ;  /* 0x000000ffff0b7224 */ /* 0x000fe200078e0006 */
[----:B------:R-:W-:Y:S01]  /*1d3a0*/  MOV R10, 0x2 ;  /* 0x00000002000a7802 */ /* 0x000fe20000000f00 */
[----:B--2---:R-:W-:Y:S01]  /*1d3b0*/  IMAD.MOV.U32 R3, RZ, RZ, 0x181f ;  /* 0x0000181fff037424 */ /* 0x004fe200078e00ff */
[----:B------:R-:W-:Y:S02]  /*1d3c0*/  MOV R2, 0x1d3e0 ;  /* 0x0001d3e000027802 */ /* 0x000fe40000000f00 */
[----:B-1-34-:R-:W-:Y:S05]  /*1d3d0*/  CALL.REL.NOINC `($__internal_49_$__cuda_sm70_shflsync_idx_p) ;  /* 0x0000159000007944 */ /* 0x01afea0003c00000 */
[----:B------:R-:W-:Y:S01]  /*1d3e0*/  MOV R8, R10 ;  /* 0x0000000a00087202 */ /* 0x000fe20000000f00 */
[----:B------:R-:W-:Y:S05]  /*1d3f0*/  BRA `(.L_x_3192) ;  /* 0xffffc3a000007947 */ /* 0x000fea000383ffff */
.L_x_3113:
[----:B------:R-:W-:Y:S01]  /*1d400*/  IMAD.MOV.U32 R11, RZ, RZ, R7 ;  /* 0x000000ffff0b7224 */ /* 0x000fe200078e0007 */
[----:B------:R-:W-:Y:S01]  /*1d410*/  MOV R10, 0x2 ;  /* 0x00000002000a7802 */ /* 0x000fe20000000f00 */
[----:B--2---:R-:W-:Y:S01]  /*1d420*/  IMAD.MOV.U32 R3, RZ, RZ, 0x181f ;  /* 0x0000181fff037424 */ /* 0x004fe200078e00ff */
[----:B------:R-:W-:Y:S02]  /*1d430*/  MOV R2, 0x1d450 ;  /* 0x0001d45000027802 */ /* 0x000fe40000000f00 */
[----:B-1-34-:R-:W-:Y:S05]  /*1d440*/  CALL.REL.NOINC `($__internal_49_$__cuda_sm70_shflsync_idx_p) ;  /* 0x0000152000007944 */ /* 0x01afea0003c00000 */
[----:B------:R-:W-:Y:S01]  /*1d450*/  MOV R2, R10 ;  /* 0x0000000a00027202 */ /* 0x000fe20000000f00 */
[----:B------:R-:W-:Y:S05]  /*1d460*/  BRA `(.L_x_3193) ;  /* 0xffffc35000007947 */ /* 0x000fea000383ffff */
.L_x_3114:
[----:B------:R-:W-:Y:S01]  /*1d470*/  IMAD.MOV.U32 R11, RZ, RZ, R6 ;  /* 0x000000ffff0b7224 */ /* 0x000fe200078e0006 */
[----:B------:R-:W-:Y:S01]  /*1d480*/  MOV R10, 0x3 ;  /* 0x00000003000a7802 */ /* 0x000fe20000000f00 */
[----:B---3--:R-:W-:Y:S01]  /*1d490*/  IMAD.MOV.U32 R3, RZ, RZ, 0x181f ;  /* 0x0000181fff037424 */ /* 0x008fe200078e00ff */
[----:B------:R-:W-:-:S02]  /*1d4a0*/  MOV R2, 0x1d4c0 ;  /* 0x0001d4c000027802 */ /* 0x000fc40000000f00 */
[----:B-12---:R-:W-:Y:S05]  /*1d4b0*/  CALL.REL.NOINC `($__internal_49_$__cuda_sm70_shflsync_idx_p) ;  /* 0x000014b000007944 */ /* 0x006fea0003c00000 */
        /* <DEDUP_REMOVED lines=8> */
.L_x_3115:
[----:B------:R-:W-:Y:S01]  /*1d540*/  IMAD.MOV.U32 R11, RZ, RZ, R6 ;  /* 0x000000ffff0b7224 */ /* 0x000fe200078e0006 */
[----:B------:R-:W-:Y:S01]  /*1d550*/  MOV R10, 0x4 ;  /* 0x00000004000a7802 */ /* 0x000fe20000000f00 */
[----:B-1----:R-:W-:Y:S01]  /*1d560*/  IMAD.MOV.U32 R3, RZ, RZ, 0x181f ;  /* 0x0000181fff037424 */ /* 0x002fe200078e00ff */
[----:B------:R-:W-:Y:S02]  /*1d570*/  MOV R2, 0x1d590 ;  /* 0x0001d59000027802 */ /* 0x000fe40000000f00 */
[----:B----4-:R-:W-:Y:S05]  /*1d580*/  CALL.REL.NOINC `($__internal_49_$__cuda_sm70_shflsync_idx_p) ;  /* 0x000013e000007944 */ /* 0x010fea0003c00000 */
[----:B------:R-:W-:Y:S01]  /*1d590*/  MOV R8, R10 ;  /* 0x0000000a00087202 */ /* 0x000fe20000000f00 */
[----:B------:R-:W-:Y:S05]  /*1d5a0*/  BRA `(.L_x_3195) ;  /* 0xffffc30000007947 */ /* 0x000fea000383ffff */
.L_x_3116:
[----:B------:R-:W-:Y:S01]  /*1d5b0*/  IMAD.MOV.U32 R11, RZ, RZ, R7 ;  /* 0x000000ffff0b7224 */ /* 0x000fe200078e0007 */
[----:B------:R-:W-:Y:S01]  /*1d5c0*/  MOV R10, 0x4 ;  /* 0x00000004000a7802 */ /* 0x000fe20000000f00 */
[----:B-1----:R-:W-:Y:S01]  /*1d5d0*/  IMAD.MOV.U32 R3, RZ, RZ, 0x181f ;  /* 0x0000181fff037424 */ /* 0x002fe200078e00ff */
[----:B------:R-:W-:Y:S02]  /*1d5e0*/  MOV R2, 0x1d600 ;  /* 0x0001d60000027802 */ /* 0x000fe40000000f00 */
[----:B--234-:R-:W-:Y:S05]  /*1d5f0*/  CALL.REL.NOINC `($__internal_49_$__cuda_sm70_shflsync_idx_p) ;  /* 0x0000137000007944 */ /* 0x01cfea0003c00000 */
[----:B------:R-:W-:Y:S01]  /*1d600*/  MOV R2, R10 ;  /* 0x0000000a00027202 */ /* 0x000fe20000000f00 */
[----:B------:R-:W-:Y:S05]  /*1d610*/  BRA `(.L_x_3196) ;  /* 0xffffc2b000007947 */ /* 0x000fea000383ffff */
.L_x_3117:
        /* <DEDUP_REMOVED lines=13> */
.L_x_3118:
[----:B------:R-:W-:Y:S01]  /*1d6f0*/  IMAD.MOV.U32 R11, RZ, RZ, R6 ;  /* 0x000000ffff0b7224 */ /* 0x000fe200078e0006 */
[----:B------:R-:W-:Y:S01]  /*1d700*/  MOV R10, 0x6 ;  /* 0x00000006000a7802 */ /* 0x000fe20000000f00 */
[----:B-1----:R-:W-:Y:S01]  /*1d710*/  IMAD.MOV.U32 R3, RZ, RZ, 0x181f ;  /* 0x0000181fff037424 */ /* 0x002fe200078e00ff */
[----:B------:R-:W-:Y:S02]  /*1d720*/  MOV R2, 0x1d740 ;  /* 0x0001d74000027802 */ /* 0x000fe40000000f00 */
[----:B---34-:R-:W-:Y:S05]  /*1d730*/  CALL.REL.NOINC `($__internal_49_$__cuda_sm70_shflsync_idx_p) ;  /* 0x0000123000007944 */ /* 0x018fea0003c00000 */
[----:B------:R-:W-:Y:S01]  /*1d740*/  MOV R8, R10 ;  /* 0x0000000a00087202 */ /* 0x000fe20000000f00 */
[----:B------:R-:W-:Y:S05]  /*1d750*/  BRA `(.L_x_3198) ;  /* 0xffffc26000007947 */ /* 0x000fea000383ffff */
.L_x_3119:
[----:B------:R-:W-:Y:S01]  /*1d760*/  IMAD.MOV.U32 R11, RZ, RZ, R7 ;  /* 0x000000ffff0b7224 */ /* 0x000fe200078e0007 */
[----:B------:R-:W-:Y:S01]  /*1d770*/  MOV R10, 0x6 ;  /* 0x00000006000a7802 */ /* 0x000fe20000000f00 */
[----:B-1----:R-:W-:Y:S01]  /*1d780*/  IMAD.MOV.U32 R3, RZ, RZ, 0x181f ;  /* 0x0000181fff037424 */ /* 0x002fe200078e00ff */
[----:B------:R-:W-:Y:S02]  /*1d790*/  MOV R2, 0x1d7b0 ;  /* 0x0001d7b000027802 */ /* 0x000fe40000000f00 */
[----:B--234-:R-:W-:Y:S05]  /*1d7a0*/  CALL.REL.NOINC `($__internal_49_$__cuda_sm70_shflsync_idx_p) ;  /* 0x000011c000007944 */ /* 0x01cfea0003c00000 */
[----:B------:R-:W-:Y:S01]  /*1d7b0*/  MOV R2, R10 ;  /* 0x0000000a00027202 */ /* 0x000fe20000000f00 */
[----:B------:R-:W-:Y:S05]  /*1d7c0*/  BRA `(.L_x_3199) ;  /* 0xffffc21000007947 */ /* 0x000fea000383ffff */
.L_x_3120:
[----:B------:R-:W-:Y:S01]  /*1d7d0*/  IMAD.MOV.U32 R11, RZ, RZ, R6 ;  /* 0x000000ffff0b7224 */ /* 0x000fe200078e0006 */
[----:B------:R-:W-:Y:S01]  /*1d7e0*/  MOV R10, 0x7 ;  /* 0x00000007000a7802 */ /* 0x000fe20000000f00 */
[----:B--2---:R-:W-:Y:S01]  /*1d7f0*/  IMAD.MOV.U32 R3, RZ, RZ, 0x181f ;  /* 0x0000181fff037424 */ /* 0x004fe200078e00ff */
[----:B------:R-:W-:-:S02]  /*1d800*/  MOV R2, 0x1d820 ;  /* 0x0001d82000027802 */ /* 0x000fc40000000f00 */
[----:B-1-34-:R-:W-:Y:S05]  /*1d810*/  CALL.REL.NOINC `($__internal_49_$__cuda_sm70_shflsync_idx_p) ;  /* 0x0000115000007944 */ /* 0x01afea0003c00000 */
        /* <DEDUP_REMOVED lines=8> */
.L_x_3122:
[----:B------:R-:W-:Y:S01]  /*1d8a0*/  IMAD.MOV.U32 R11, RZ, RZ, R13 ;  /* 0x000000ffff0b7224 */ /* 0x000fe200078e000d */
[----:B------:R-:W-:Y:S01]  /*1d8b0*/  MOV R10, RZ ;  /* 0x000000ff000a7202 */ /* 0x000fe20000000f00 */
[----:B------:R-:W-:Y:S01]  /*1d8c0*/  IMAD.MOV.U32 R3, RZ, RZ, 0x1c1f ;  /* 0x00001c1fff037424 */ /* 0x000fe200078e00ff */
[----:B------:R-:W-:Y:S02]  /*1d8d0*/  MOV R2, 0x1d8f0 ;  /* 0x0001d8f000027802 */ /* 0x000fe40000000f00 */
[----:B------:R-:W-:Y:S05]  /*1d8e0*/  CALL.REL.NOINC `($__internal_49_$__cuda_sm70_shflsync_idx_p) ;  /* 0x0000108000007944 */ /* 0x000fea0003c00000 */
[----:B------:R-:W-:Y:S01]  /*1d8f0*/  MOV R12, R10 ;  /* 0x0000000a000c7202 */ /* 0x000fe20000000f00 */
[----:B------:R-:W-:Y:S05]  /*1d900*/  BRA `(.L_x_3201) ;  /* 0xffffc3e000007947 */ /* 0x000fea000383ffff */
.L_x_3123:
[----:B------:R-:W-:Y:S01]  /*1d910*/  IMAD.MOV.U32 R11, RZ, RZ, R19 ;  /* 0x000000ffff0b7224 */ /* 0x000fe200078e0013 */
[----:B------:R-:W-:Y:S01]  /*1d920*/  MOV R10, RZ ;  /* 0x000000ff000a7202 */ /* 0x000fe20000000f00 */
[----:B------:R-:W-:Y:S01]  /*1d930*/  IMAD.MOV.U32 R3, RZ, RZ, 0x1c1f ;  /* 0x00001c1fff037424 */ /* 0x000fe200078e00ff */
[----:B------:R-:W-:Y:S02]  /*1d940*/  MOV R2, 0x1d960 ;  /* 0x0001d96000027802 */ /* 0x000fe40000000f00 */
[----:B-12---:R-:W-:Y:S05]  /*1d950*/  CALL.REL.NOINC `($__internal_49_$__cuda_sm70_shflsync_idx_p) ;  /* 0x0000101000007944 */ /* 0x006fea0003c00000 */
[----:B------:R-:W-:Y:S01]  /*1d960*/  MOV R2, R10 ;  /* 0x0000000a00027202 */ /* 0x000fe20000000f00 */
[----:B------:R-:W-:Y:S05]  /*1d970*/  BRA `(.L_x_3202) ;  /* 0xffffc39000007947 */ /* 0x000fea000383ffff */
.L_x_3126:
[----:B----4-:R-:W-:Y:S01]  /*1d980*/  IMAD.MOV.U32 R11, RZ, RZ, R13 ;  /* 0x000000ffff0b7224 */ /* 0x010fe200078e000d */
[----:B------:R-:W-:Y:S01]  /*1d990*/  MOV R10, 0x1 ;  /* 0x00000001000a7802 */ /* 0x000fe20000000f00 */
[----:B------:R-:W-:Y:S01]  /*1d9a0*/  IMAD.MOV.U32 R3, RZ, RZ, 0x1c1f ;  /* 0x00001c1fff037424 */ /* 0x000fe200078e00ff */
[----:B------:R-:W-:-:S02]  /*1d9b0*/  MOV R2, 0x1d9d0 ;  /* 0x0001d9d000027802 */ /* 0x000fc40000000f00 */
[----:B-123--:R-:W-:Y:S05]  /*1d9c0*/  CALL.REL.NOINC `($__internal_49_$__cuda_sm70_shflsync_idx_p) ;  /* 0x00000fa000007944 */ /* 0x00efea0003c00000 */
        /* <DEDUP_REMOVED lines=8> */
.L_x_3129:
[----:B----4-:R-:W-:Y:S01]  /*1da50*/  IMAD.MOV.U32 R11, RZ, RZ, R13 ;  /* 0x000000ffff0b7224 */ /* 0x010fe200078e000d */
[----:B------:R-:W-:Y:S01]  /*1da60*/  MOV R10, 0x2 ;  /* 0x00000002000a7802 */ /* 0x000fe20000000f00 */
[----:B------:R-:W-:Y:S01]  /*1da70*/  IMAD.MOV.U32 R3, RZ, RZ, 0x1c1f ;  /* 0x00001c1fff037424 */ /* 0x000fe200078e00ff */
[----:B------:R-:W-:Y:S02]  /*1da80*/  MOV R2, 0x1daa0 ;  /* 0x0001daa000027802 */ /* 0x000fe40000000f00 */
[----:B-123--:R-:W-:Y:S05]  /*1da90*/  CALL.REL.NOINC `($__internal_49_$__cuda_sm70_shflsync_idx_p) ;  /* 0x00000ed000007944 */ /* 0x00efea0003c00000 */
[----:B------:R-:W-:Y:S01]  /*1daa0*/  MOV R12, R10 ;  /* 0x0000000a000c7202 */ /* 0x000fe20000000f00 */
[----:B------:R-:W-:Y:S05]  /*1dab0*/  BRA `(.L_x_3204) ;  /* 0xffffc81000007947 */ /* 0x000fea000383ffff */
.L_x_3130:
[----:B----4-:R-:W-:Y:S01]  /*1dac0*/  IMAD.MOV.U32 R11, RZ, RZ, R19 ;  /* 0x000000ffff0b7224 */ /* 0x010fe200078e0013 */
[----:B------:R-:W-:Y:S01]  /*1dad0*/  MOV R10, 0x2 ;  /* 0x00000002000a7802 */ /* 0x000fe20000000f00 */
[----:B------:R-:W-:Y:S01]  /*1dae0*/  IMAD.MOV.U32 R3, RZ, RZ, 0x1c1f ;  /* 0x00001c1fff037424 */ /* 0x000fe200078e00ff */
[----:B------:R-:W-:Y:S02]  /*1daf0*/  MOV R2, 0x1db10 ;  /* 0x0001db1000027802 */ /* 0x000fe40000000f00 */
[----:B-123--:R-:W-:Y:S05]  /*1db00*/  CALL.REL.NOINC `($__internal_49_$__cuda_sm70_shflsync_idx_p) ;  /* 0x00000e6000007944 */ /* 0x00efea0003c00000 */
[----:B------:R-:W-:Y:S01]  /*1db10*/  MOV R2, R10 ;  /* 0x0000000a00027202 */ /* 0x000fe20000000f00 */
[----:B------:R-:W-:Y:S05]  /*1db20*/  BRA `(.L_x_3205) ;  /* 0xffffc7c000007947 */ /* 0x000fea000383ffff */
.L_x_3133:
[----:B--2---:R-:W-:Y:S01]  /*1db30*/  IMAD.MOV.U32 R11, RZ, RZ, R13 ;  /* 0x000000ffff0b7224 */ /* 0x004fe200078e000d */
[----:B------:R-:W-:Y:S01]  /*1db40*/  MOV R10, 0x3 ;  /* 0x00000003000a7802 */ /* 0x000fe20000000f00 */
[----:B------:R-:W-:Y:S01]  /*1db50*/  IMAD.MOV.U32 R3, RZ, RZ, 0x1c1f ;  /* 0x00001c1fff037424 */ /* 0x000fe200078e00ff */
[----:B-1----:R-:W-:-:S02]  /*1db60*/  MOV R2, 0x1db80 ;  /* 0x0001db8000027802 */ /* 0x002fc40000000f00 */
[----:B---34-:R-:W-:Y:S05]  /*1db70*/  CALL.REL.NOINC `($__internal_49_$__cuda_sm70_shflsync_idx_p) ;  /* 0x00000df000007944 */ /* 0x018fea0003c00000 */
        /* <DEDUP_REMOVED lines=8> */
.L_x_3137:
[----:B------:R-:W-:Y:S01]  /*1dc00*/  IMAD.MOV.U32 R11, RZ, RZ, R6 ;  /* 0x000000ffff0b7224 */ /* 0x000fe200078e0006 */
[----:B------:R-:W-:Y:S01]  /*1dc10*/  MOV R10, RZ ;  /* 0x000000ff000a7202 */ /* 0x000fe20000000f00 */
[----:B------:R-:W-:Y:S01]  /*1dc20*/  IMAD.MOV.U32 R3, RZ, RZ, 0x181f ;  /* 0x0000181fff037424 */ /* 0x000fe200078e00ff */
[----:B------:R-:W-:Y:S02]  /*1dc30*/  MOV R2, 0x1dc50 ;  /* 0x0001dc5000027802 */ /* 0x000fe40000000f00 */
[----:B------:R-:W-:Y:S05]  /*1dc40*/  CALL.REL.NOINC `($__internal_49_$__cuda_sm70_shflsync_idx_p) ;  /* 0x00000d2000007944 */ /* 0x000fea0003c00000 */
[----:B------:R-:W-:Y:S01]  /*1dc50*/  MOV R8, R10 ;  /* 0x0000000a00087202 */ /* 0x000fe20000000f00 */
[----:B------:R-:W-:Y:S05]  /*1dc60*/  BRA `(.L_x_3207) ;  /* 0xffffd2e000007947 */ /* 0x000fea000383ffff */
.L_x_3138:
[----:B------:R-:W-:Y:S01]  /*1dc70*/  IMAD.MOV.U32 R11, RZ, RZ, R7 ;  /* 0x000000ffff0b7224 */ /* 0x000fe200078e0007 */
[----:B------:R-:W-:Y:S01]  /*1dc80*/  MOV R10, RZ ;  /* 0x000000ff000a7202 */ /* 0x000fe20000000f00 */
[----:B------:R-:W-:Y:S01]  /*1dc90*/  IMAD.MOV.U32 R3, RZ, RZ, 0x181f ;  /* 0x0000181fff037424 */ /* 0x000fe200078e00ff */
[----:B------:R-:W-:Y:S02]  /*1dca0*/  MOV R2, 0x1dcc0 ;  /* 0x0001dcc000027802 */ /* 0x000fe40000000f00 */
[----:B-12---:R-:W-:Y:S05]  /*1dcb0*/  CALL.REL.NOINC `($__internal_49_$__cuda_sm70_shflsync_idx_p) ;  /* 0x00000cb000007944 */ /* 0x006fea0003c00000 */
[----:B------:R-:W-:Y:S01]  /*1dcc0*/  MOV R2, R10 ;  /* 0x0000000a00027202 */ /* 0x000fe20000000f00 */
[----:B------:R-:W-:Y:S05]  /*1dcd0*/  BRA `(.L_x_3208) ;  /* 0xffffd29000007947 */ /* 0x000fea000383ffff */
.L_x_3139:
[----:B------:R-:W-:Y:S01]  /*1dce0*/  IMAD.MOV.U32 R11, RZ, RZ, R6 ;  /* 0x000000ffff0b7224 */ /* 0x000fe200078e0006 */
[----:B------:R-:W-:Y:S01]  /*1dcf0*/  MOV R10, 0x1 ;  /* 0x00000001000a7802 */ /* 0x000fe20000000f00 */
[----:B--2---:R-:W-:Y:S01]  /*1dd00*/  IMAD.MOV.U32 R3, RZ, RZ, 0x181f ;  /* 0x0000181fff037424 */ /* 0x004fe200078e00ff */
[----:B------:R-:W-:-:S02]  /*1dd10*/  MOV R2, 0x1dd30 ;  /* 0x0001dd3000027802 */ /* 0x000fc40000000f00 */
[----:B-1-3--:R-:W-:Y:S05]  /*1dd20*/  CALL.REL.NOINC `($__internal_49_$__cuda_sm70_shflsync_idx_p) ;  /* 0x00000c4000007944 */ /* 0x00afea0003c00000 */
        /* <DEDUP_REMOVED lines=8> */
.L_x_3140:
[----:B------:R-:W-:Y:S01]  /*1ddb0*/  IMAD.MOV.U32 R11, RZ, RZ, R6 ;  /* 0x000000ffff0b7224 */ /* 0x000fe200078e0006 */
[----:B------:R-:W-:Y:S01]  /*1ddc0*/  MOV R10, 0x2 ;  /* 0x00000002000a7802 */ /* 0x000fe20000000f00 */
[----:B-1----:R-:W-:Y:S01]  /*1ddd0*/  IMAD.MOV.U32 R3, RZ, RZ, 0x181f ;  /* 0x0000181fff037424 */ /* 0x002fe200078e00ff */
[----:B------:R-:W-:Y:S02]  /*1dde0*/  MOV R2, 0x1de00 ;  /* 0x0001de0000027802 */ /* 0x000fe40000000f00 */
[----:B---34-:R-:W-:Y:S05]  /*1ddf0*/  CALL.REL.NOINC `($__internal_49_$__cuda_sm70_shflsync_idx_p) ;  /* 0x00000b7000007944 */ /* 0x018fea0003c00000 */
[----:B------:R-:W-:Y:S01]  /*1de00*/  MOV R8, R10 ;  /* 0x0000000a00087202 */ /* 0x000fe20000000f00 */
[----:B------:R-:W-:Y:S05]  /*1de10*/  BRA `(.L_x_3210) ;  /* 0xffffd24000007947 */ /* 0x000fea000383ffff */
.L_x_3141:
[----:B------:R-:W-:Y:S01]  /*1de20*/  IMAD.MOV.U32 R11, RZ, RZ, R7 ;  /* 0x000000ffff0b7224 */ /* 0x000fe200078e0007 */
[----:B------:R-:W-:Y:S01]  /*1de30*/  MOV R10, 0x2 ;  /* 0x00000002000a7802 */ /* 0x000fe20000000f00 */
[----:B-1----:R-:W-:Y:S01]  /*1de40*/  IMAD.MOV.U32 R3, RZ, RZ, 0x181f ;  /* 0x0000181fff037424 */ /* 0x002fe200078e00ff */
[----:B------:R-:W-:Y:S02]  /*1de50*/  MOV R2, 0x1de70 ;  /* 0x0001de7000027802 */ /* 0x000fe40000000f00 */
[----:B--234-:R-:W-:Y:S05]  /*1de60*/  CALL.REL.NOINC `($__internal_49_$__cuda_sm70_shflsync_idx_p) ;  /* 0x00000b0000007944 */ /* 0x01cfea0003c00000 */
[----:B------:R-:W-:Y:S01]  /*1de70*/  MOV R2, R10 ;  /* 0x0000000a00027202 */ /* 0x000fe20000000f00 */
[----:B------:R-:W-:Y:S05]  /*1de80*/  BRA `(.L_x_3211) ;  /* 0xffffd1f000007947 */ /* 0x000fea000383ffff */
.L_x_3142:
        /* <DEDUP_REMOVED lines=13> */
.L_x_3143:
[----:B------:R-:W-:Y:S01]  /*1df60*/  IMAD.MOV.U32 R11, RZ, RZ, R6 ;  /* 0x000000ffff0b7224 */ /* 0x000fe200078e0006 */
[----:B------:R-:W-:Y:S01]  /*1df70*/  MOV R10, 0x4 ;  /* 0x00000004000a7802 */ /* 0x000fe20000000f00 */
[----:B--2---:R-:W-:Y:S01]  /*1df80*/  IMAD.MOV.U32 R3, RZ, RZ, 0x181f ;  /* 0x0000181fff037424 */ /* 0x004fe200078e00ff */
[----:B------:R-:W-:Y:S02]  /*1df90*/  MOV R2, 0x1dfb0 ;  /* 0x0001dfb000027802 */ /* 0x000fe40000000f00 */
[----:B-1-34-:R-:W-:Y:S05]  /*1dfa0*/  CALL.REL.NOINC `($__internal_49_$__cuda_sm70_shflsync_idx_p) ;  /* 0x000009c000007944 */ /* 0x01afea0003c00000 */
[----:B------:R-:W-:Y:S01]  /*1dfb0*/  MOV R8, R10 ;  /* 0x0000000a00087202 */ /* 0x000fe20000000f00 */
[----:B------:R-:W-:Y:S05]  /*1dfc0*/  BRA `(.L_x_3213) ;  /* 0xffffd1a000007947 */ /* 0x000fea000383ffff */
.L_x_3144:
[----:B------:R-:W-:Y:S01]  /*1dfd0*/  IMAD.MOV.U32 R11, RZ, RZ, R7 ;  /* 0x000000ffff0b7224 */ /* 0x000fe200078e0007 */
[----:B------:R-:W-:Y:S01]  /*1dfe0*/  MOV R10, 0x4 ;  /* 0x00000004000a7802 */ /* 0x000fe20000000f00 */
[----:B--2---:R-:W-:Y:S01]  /*1dff0*/  IMAD.MOV.U32 R3, RZ, RZ, 0x181f ;  /* 0x0000181fff037424 */ /* 0x004fe200078e00ff */
[----:B------:R-:W-:Y:S02]  /*1e000*/  MOV R2, 0x1e020 ;  /* 0x0001e02000027802 */ /* 0x000fe40000000f00 */
[----:B-1-34-:R-:W-:Y:S05]  /*1e010*/  CALL.REL.NOINC `($__internal_49_$__cuda_sm70_shflsync_idx_p) ;  /* 0x0000095000007944 */ /* 0x01afea0003c00000 */
[----:B------:R-:W-:Y:S01]  /*1e020*/  MOV R2, R10 ;  /* 0x0000000a00027202 */ /* 0x000fe20000000f00 */
[----:B------:R-:W-:Y:S05]  /*1e030*/  BRA `(.L_x_3214) ;  /* 0xffffd15000007947 */ /* 0x000fea000383ffff */
.L_x_3145:
[----:B------:R-:W-:Y:S01]  /*1e040*/  IMAD.MOV.U32 R11, RZ, RZ, R6 ;  /* 0x000000ffff0b7224 */ /* 0x000fe200078e0006 */
[----:B------:R-:W-:Y:S01]  /*1e050*/  MOV R10, 0x5 ;  /* 0x00000005000a7802 */ /* 0x000fe20000000f00 */
[----:B-1----:R-:W-:Y:S01]  /*1e060*/  IMAD.MOV.U32 R3, RZ, RZ, 0x181f ;  /* 0x0000181fff037424 */ /* 0x002fe200078e00ff */
[----:B------:R-:W-:-:S02]  /*1e070*/  MOV R2, 0x1e090 ;  /* 0x0001e09000027802 */ /* 0x000fc40000000f00 */
[----:B--234-:R-:W-:Y:S05]  /*1e080*/  CALL.REL.NOINC `($__internal_49_$__cuda_sm70_shflsync_idx_p) ;  /* 0x000008e000007944 */ /* 0x01cfea0003c00000 */
        /* <DEDUP_REMOVED lines=8> */
.L_x_3146:
[----:B------:R-:W-:Y:S01]  /*1e110*/  IMAD.MOV.U32 R11, RZ, RZ, R6 ;  /* 0x000000ffff0b7224 */ /* 0x000fe200078e0006 */
[----:B------:R-:W-:Y:S01]  /*1e120*/  MOV R10, 0x6 ;  /* 0x00000006000a7802 */ /* 0x000fe20000000f00 */
[----:B--2---:R-:W-:Y:S01]  /*1e130*/  IMAD.MOV.U32 R3, RZ, RZ, 0x181f ;  /* 0x0000181fff037424 */ /* 0x004fe200078e00ff */
[----:B------:R-:W-:Y:S02]  /*1e140*/  MOV R2, 0x1e160 ;  /* 0x0001e16000027802 */ /* 0x000fe40000000f00 */
[----:B-1--4-:R-:W-:Y:S05]  /*1e150*/  CALL.REL.NOINC `($__internal_49_$__cuda_sm70_shflsync_idx_p) ;  /* 0x0000081000007944 */ /* 0x012fea0003c00000 */
[----:B------:R-:W-:Y:S01]  /*1e160*/  MOV R8, R10 ;  /* 0x0000000a00087202 */ /* 0x000fe20000000f00 */
[----:B------:R-:W-:Y:S05]  /*1e170*/  BRA `(.L_x_3216) ;  /* 0xffffd10000007947 */ /* 0x000fea000383ffff */
.L_x_3147:
[----:B------:R-:W-:Y:S01]  /*1e180*/  IMAD.MOV.U32 R11, RZ, RZ, R7 ;  /* 0x000000ffff0b7224 */ /* 0x000fe200078e0007 */
[----:B------:R-:W-:Y:S01]  /*1e190*/  MOV R10, 0x6 ;  /* 0x00000006000a7802 */ /* 0x000fe20000000f00 */
[----:B--2---:R-:W-:Y:S01]  /*1e1a0*/  IMAD.MOV.U32 R3, RZ, RZ, 0x181f ;  /* 0x0000181fff037424 */ /* 0x004fe200078e00ff */
[----:B------:R-:W-:Y:S02]  /*1e1b0*/  MOV R2, 0x1e1d0 ;  /* 0x0001e1d000027802 */ /* 0x000fe40000000f00 */
[----:B-1-34-:R-:W-:Y:S05]  /*1e1c0*/  CALL.REL.NOINC `($__internal_49_$__cuda_sm70_shflsync_idx_p) ;  /* 0x000007a000007944 */ /* 0x01afea0003c00000 */
[----:B------:R-:W-:Y:S01]  /*1e1d0*/  MOV R2, R10 ;  /* 0x0000000a00027202 */ /* 0x000fe20000000f00 */
[----:B------:R-:W-:Y:S05]  /*1e1e0*/  BRA `(.L_x_3217) ;  /* 0xffffd0b000007947 */ /* 0x000fea000383ffff */
.L_x_3148:
[----:B------:R-:W-:Y:S01]  /*1e1f0*/  IMAD.MOV.U32 R11, RZ, RZ, R6 ;  /* 0x000000ffff0b7224 */ /* 0x000fe200078e0006 */
[----:B------:R-:W-:Y:S01]  /*1e200*/  MOV R10, 0x7 ;  /* 0x00000007000a7802 */ /* 0x000fe20000000f00 */
[----:B-1----:R-:W-:Y:S01]  /*1e210*/  IMAD.MOV.U32 R3, RZ, RZ, 0x181f ;  /* 0x0000181fff037424 */ /* 0x002fe200078e00ff */
[----:B------:R-:W-:-:S02]  /*1e220*/  MOV R2, 0x1e240 ;  /* 0x0001e24000027802 */ /* 0x000fc40000000f00 */
[----:B--2-4-:R-:W-:Y:S05]  /*1e230*/  CALL.REL.NOINC `($__internal_49_$__cuda_sm70_shflsync_idx_p) ;  /* 0x0000073000007944 */ /* 0x014fea0003c00000 */
        /* <DEDUP_REMOVED lines=8> */
.L_x_3150:
[----:B------:R-:W-:Y:S01]  /*1e2c0*/  IMAD.MOV.U32 R11, RZ, RZ, R45 ;  /* 0x000000ffff0b7224 */ /* 0x000fe200078e002d */
[----:B------:R-:W-:Y:S01]  /*1e2d0*/  MOV R10, RZ ;  /* 0x000000ff000a7202 */ /* 0x000fe20000000f00 */
[----:B----4-:R-:W-:Y:S01]  /*1e2e0*/  IMAD.MOV.U32 R3, RZ, RZ, 0x1f ;  /* 0x0000001fff037424 */ /* 0x010fe200078e00ff */
[----:B------:R-:W-:Y:S02]  /*1e2f0*/  MOV R2, 0x1e310 ;  /* 0x0001e31000027802 */ /* 0x000fe40000000f00 */
[----:B------:R-:W-:Y:S05]  /*1e300*/  CALL.REL.NOINC `($__internal_49_$__cuda_sm70_shflsync_idx_p) ;  /* 0x0000066000007944 */ /* 0x000fea0003c00000 */
[----:B------:R-:W-:Y:S01]  /*1e310*/  MOV R9, R10 ;  /* 0x0000000a00097202 */ /* 0x000fe20000000f00 */
[----:B------:R-:W-:Y:S05]  /*1e320*/  BRA `(.L_x_3219) ;  /* 0xffffd14000007947 */ /* 0x000fea000383ffff */
.L_x_3151:
[----:B------:R-:W-:Y:S01]  /*1e330*/  IMAD.MOV.U32 R11, RZ, RZ, R45 ;  /* 0x000000ffff0b7224 */ /* 0x000fe200078e002d */
[----:B------:R-:W-:Y:S01]  /*1e340*/  MOV R10, 0x1 ;  /* 0x00000001000a7802 */ /* 0x000fe20000000f00 */
[----:B----4-:R-:W-:Y:S01]  /*1e350*/  IMAD.MOV.U32 R3, RZ, RZ, 0x1f ;  /* 0x0000001fff037424 */ /* 0x010fe200078e00ff */
[----:B------:R-:W-:Y:S02]  /*1e360*/  MOV R2, 0x1e380 ;  /* 0x0001e38000027802 */ /* 0x000fe40000000f00 */
[----:B-12---:R-:W-:Y:S05]  /*1e370*/  CALL.REL.NOINC `($__internal_49_$__cuda_sm70_shflsync_idx_p) ;  /* 0x000005f000007944 */ /* 0x006fea0003c00000 */
[----:B------:R-:W-:Y:S01]  /*1e380*/  MOV R8, R10 ;  /* 0x0000000a00087202 */ /* 0x000fe20000000f00 */
[----:B------:R-:W-:Y:S05]  /*1e390*/  BRA `(.L_x_3220) ;  /* 0xffffd0f000007947 */ /* 0x000fea000383ffff */
.L_x_3152:
[----:B------:R-:W-:Y:S02]  /*1e3a0*/  MOV R2, 0x1 ;  /* 0x0000000100027802 */ /* 0x000fe40000000f00 */
[----:B------:R-:W-:-:S02]  /*1e3b0*/  MOV R3, 0x1e3d0 ;  /* 0x0001e3d000037802 */ /* 0x000fc40000000f00 */
[----:B-123--:R-:W-:Y:S05]  /*1e3c0*/  CALL.REL.NOINC `($__internal_50_$__cuda_sm70_shflsync_up_p) ;  /* 0x000005f000007944 */ /* 0x00efea0003c00000 */
[----:B------:R-:W-:Y:S05]  /*1e3d0*/  BRA `(.L_x_3221) ;  /* 0xffffd1e000007947 */ /* 0x000fea000383ffff */
.L_x_3153:
[----:B------:R-:W-:Y:S02]  /*1e3e0*/  MOV R2, 0x2 ;  /* 0x0000000200027802 */ /* 0x000fe40000000f00 */
[----:B------:R-:W-:-:S02]  /*1e3f0*/  MOV R3, 0x1e410 ;  /* 0x0001e41000037802 */ /* 0x000fc40000000f00 */
[----:B-12---:R-:W-:Y:S05]  /*1e400*/  CALL.REL.NOINC `($__internal_50_$__cuda_sm70_shflsync_up_p) ;  /* 0x000005b000007944 */ /* 0x006fea0003c00000 */
        /* <DEDUP_REMOVED lines=24> */
.L_x_3157:
[----:B------:R-:W-:Y:S02]  /*1e590*/  MOV R2, 0x1 ;  /* 0x0000000100027802 */ /* 0x000fe40000000f00 */
[----:B------:R-:W-:Y:S02]  /*1e5a0*/  MOV R3, 0x1e5c0 ;  /* 0x0001e5c000037802 */ /* 0x000fe40000000f00 */
[----:B------:R-:W-:Y:S05]  /*1e5b0*/  CALL.REL.NOINC `($__internal_50_$__cuda_sm70_shflsync_up_p) ;  /* 0x0000040000007944 */ /* 0x000fea0003c00000 */
[----:B------:R-:W-:Y:S01]  /*1e5c0*/  MOV R2, R4 ;  /* 0x0000000400027202 */ /* 0x000fe20000000f00 */
[----:B------:R-:W-:Y:S05]  /*1e5d0*/  BRA `(.L_x_3223) ;  /* 0xffffd24000007947 */ /* 0x000fea000383ffff */
.L_x_3158:
        /* <DEDUP_REMOVED lines=27> */
.L_x_3160:
[----:B------:R-:W-:Y:S02]  /*1e790*/  SEL R0, RZ, 0x1, P0 ;  /* 0x00000001ff007807 */ /* 0x000fe40000000000 */
[----:B------:R-:W-:Y:S02]  /*1e7a0*/  MOV R2, 0x1e7c0 ;  /* 0x0001e7c000027802 */ /* 0x000fe40000000f00 */
[----:B---3--:R-:W-:Y:S05]  /*1e7b0*/  CALL.REL.NOINC `($__internal_51_$__cuda_sm70_votesync_ballot) ;  /* 0x0000027000007944 */ /* 0x008fea0003c00000 */
[----:B------:R-:W-:Y:S01]  /*1e7c0*/  MOV R5, R0 ;  /* 0x0000000000057202 */ /* 0x000fe20000000f00 */
[----:B------:R-:W-:Y:S05]  /*1e7d0*/  BRA `(.L_x_3225) ;  /* 0xffffd1d000007947 */ /* 0x000fea000383ffff */
.L_x_3161:
[----:B------:R-:W-:Y:S01]  /*1e7e0*/  IMAD.MOV.U32 R11, RZ, RZ, R6 ;  /* 0x000000ffff0b7224 */ /* 0x000fe200078e0006 */
[----:B------:R-:W-:Y:S01]  /*1e7f0*/  MOV R10, R0 ;  /* 0x00000000000a7202 */ /* 0x000fe20000000f00 */
[----:B------:R-:W-:Y:S01]  /*1e800*/  IMAD.MOV.U32 R3, RZ, RZ, 0x1f ;  /* 0x0000001fff037424 */ /* 0x000fe200078e00ff */
[----:B-1----:R-:W-:Y:S02]  /*1e810*/  MOV R2, 0x1e830 ;  /* 0x0001e83000027802 */ /* 0x002fe40000000f00 */
[----:B---3--:R-:W-:Y:S05]  /*1e820*/  CALL.REL.NOINC `($__internal_49_$__cuda_sm70_shflsync_idx_p) ;  /* 0x0000014000007944 */ /* 0x008fea0003c00000 */
[----:B------:R-:W-:Y:S01]  /*1e830*/  IMAD.MOV.U32 R12, RZ, RZ, R10 ;  /* 0x000000ffff0c7224 */ /* 0x000fe200078e000a */
[----:B------:R-:W-:Y:S01]  /*1e840*/  MOV R10, R0 ;  /* 0x00000000000a7202 */ /* 0x000fe20000000f00 */
[----:B------:R-:W-:Y:S01]  /*1e850*/  IMAD.MOV.U32 R11, RZ, RZ, R7 ;  /* 0x000000ffff0b7224 */ /* 0x000fe200078e0007 */
[----:B------:R-:W-:-:S02]  /*1e860*/  MOV R3, 0x1f ;  /* 0x0000001f00037802 */ /* 0x000fc40000000f00 */
[----:B------:R-:W-:Y:S02]  /*1e870*/  MOV R2, 0x1e890 ;  /* 0x0001e89000027802 */ /* 0x000fe40000000f00 */
[----:B------:R-:W-:Y:S05]  /*1e880*/  CALL.REL.NOINC `($__internal_49_$__cuda_sm70_shflsync_idx_p) ;  /* 0x000000e000007944 */ /* 0x000fea0003c00000 */
[----:B------:R-:W-:Y:S01]  /*1e890*/  MOV R7, R10 ;  /* 0x0000000a00077202 */ /* 0x000fe20000000f00 */
[----:B------:R-:W-:Y:S05]  /*1e8a0*/  BRA `(.L_x_3226) ;  /* 0xffffd17000007947 */ /* 0x000fea000383ffff */
.L_x_3164:
[----:B------:R-:W-:Y:S01]  /*1e8b0*/  IMAD.MOV.U32 R11, RZ, RZ, R4 ;  /* 0x000000ffff0b7224 */ /* 0x000fe200078e0004 */
[----:B------:R-:W-:Y:S01]  /*1e8c0*/  MOV R10, R0 ;  /* 0x00000000000a7202 */ /* 0x000fe20000000f00 */
[----:B------:R-:W-:Y:S01]  /*1e8d0*/  IMAD.MOV.U32 R3, RZ, RZ, 0x1f ;  /* 0x0000001fff037424 */ /* 0x000fe200078e00ff */
[----:B-1----:R-:W-:Y:S02]  /*1e8e0*/  MOV R2, 0x1e900 ;  /* 0x0001e90000027802 */ /* 0x002fe40000000f00 */
[----:B---34-:R-:W-:Y:S05]  /*1e8f0*/  CALL.REL.NOINC `($__internal_49_$__cuda_sm70_shflsync_idx_p) ;  /* 0x0000007000007944 */ /* 0x018fea0003c00000 */
[----:B------:R-:W-:Y:S01]  /*1e900*/  MOV R13, R10 ;  /* 0x0000000a000d7202 */ /* 0x000fe20000000f00 */
[----:B------:R-:W-:Y:S05]  /*1e910*/  BRA `(.L_x_3163) ;  /* 0xffffd16000007947 */ /* 0x000fea000383ffff */
        .weak           $__internal_48_$__cuda_sm70_shflsync_bfly_p
        .type           $__internal_48_$__cuda_sm70_shflsync_bfly_p,@function
        .size           $__internal_48_$__cuda_sm70_shflsync_bfly_p,($__internal_49_$__cuda_sm70_shflsync_idx_p - $__internal_48_$__cuda_sm70_shflsync_bfly_p)
$__internal_48_$__cuda_sm70_shflsync_bfly_p:
[----:B------:R-:W-:Y:S01]  /*1e920*/  MOV R8, R3 ;  /* 0x0000000300087202 */ /* 0x000fe20000000f00 */
[----:B------:R-:W-:Y:S04]  /*1e930*/  WARPSYNC R10 ;  /* 0x0000000a00007348 */ /* 0x000fe80003800000 */
[----:B------:R-:W-:Y:S01]  /*1e940*/  MOV R9, 0x0 ;  /* 0x0000000000097802 */ /* 0x000fe20000000f00 */
[----:B------:R1:W2:Y:S03]  /*1e950*/  SHFL.BFLY PT, R0, R0, R7, R11 ;  /* 0x0c00000700007389 */ /* 0x0002a600000e000b */
[----:B------:R-:W-:Y:S05]  /*1e960*/  RET.REL.NODEC R8 `(_ZN7cutlass13device_kernelIN5flash19enable_sm80_to_sm89INS1_16FlashAttnFwdSm80INS1_25CollectiveMainloopFwdSm80ILi4ELi1ELb0EN4cute5tupleIJNS5_1CILi128EEENS7_ILi80EEENS7_ILi64EEEEEELi64ENS_6half_tEfNS_4arch4Sm80ELb1ELb0ELb0ELb1ELb0ELb1ELb1ELb1EEENS1_21CollectiveEpilogueFwdINS6_IJS8_SA_S9_EEENS6_IJNS7_ILi1EEESI_SI_EEESC_SE_Li128ELb1ELb1ELb1ELb0EEENS1_36VarlenDynamicPersistentTileSchedulerILi128ELi80ELi128ELi128ELb1ELb1ELb0ELb1ELb1ELb1EEEEEEEEEvNT_6ParamsE) ;  /* 0xfffe169008007950 */ /* 0x000fea0003c3ffff */
        .weak           $__internal_49_$__cuda_sm70_shflsync_idx_p
        .type           $__internal_49_$__cuda_sm70_shflsync_idx_p,@function
        .size           $__internal_49_$__cuda_sm70_shflsync_idx_p,($__internal_50_$__cuda_sm70_shflsync_up_p - $__internal_49_$__cuda_sm70_shflsync_idx_p)
$__internal_49_$__cuda_sm70_shflsync_idx_p:
[----:B------:R-:W-:-:S04]  /*1e970*/  MOV R44, 0xffffffff ;  /* 0xffffffff002c7802 */ /* 0x000fc80000000f00 */
[----:B------:R-:W-:Y:S04]  /*1e980*/  WARPSYNC R44 ;  /* 0x0000002c00007348 */ /* 0x000fe80003800000 */
[----:B------:R1:W2:Y:S02]  /*1e990*/  SHFL.IDX PT, R10, R11, R10, R3 ;  /* 0x0000000a0b0a7389 */ /* 0x0002a400000e0003 */
[----:B-1----:R-:W-:-:S04]  /*1e9a0*/  MOV R3, 0x0 ;  /* 0x0000000000037802 */ /* 0x002fc80000000f00 */
[----:B--2---:R-:W-:Y:S05]  /*1e9b0*/  RET.REL.NODEC R2 `(_ZN7cutlass13device_kernelIN5flash19enable_sm80_to_sm89INS1_16FlashAttnFwdSm80INS1_25CollectiveMainloopFwdSm80ILi4ELi1ELb0EN4cute5tupleIJNS5_1CILi128EEENS7_ILi80EEENS7_ILi64EEEEEELi64ENS_6half_tEfNS_4arch4Sm80ELb1ELb0ELb0ELb1ELb0ELb1ELb1ELb1EEENS1_21CollectiveEpilogueFwdINS6_IJS8_SA_S9_EEENS6_IJNS7_ILi1EEESI_SI_EEESC_SE_Li128ELb1ELb1ELb1ELb0EEENS1_36VarlenDynamicPersistentTileSchedulerILi128ELi80ELi128ELi128ELb1ELb1ELb0ELb1ELb1ELb1EEEEEEEEEvNT_6ParamsE) ;  /* 0xfffe164002007950 */ /* 0x004fea0003c3ffff */
        .weak           $__internal_50_$__cuda_sm70_shflsync_up_p
        .type           $__internal_50_$__cuda_sm70_shflsync_up_p,@function
        .size           $__internal_50_$__cuda_sm70_shflsync_up_p,($__internal_51_$__cuda_sm70_votesync_ballot - $__internal_50_$__cuda_sm70_shflsync_up_p)
$__internal_50_$__cuda_sm70_shflsync_up_p:
[----:B------:R-:W-:Y:S02]  /*1e9c0*/  IMAD.MOV.U32 R4, RZ, RZ, RZ ;  /* 0x000000ffff047224 */ /* 0x000fe400078e00ff */
[----:B------:R-:W-:-:S04]  /*1e9d0*/  IMAD.MOV.U32 R10, RZ, RZ, -0x1 ;  /* 0xffffffffff0a7424 */ /* 0x000fc800078e00ff */
[----:B------:R-:W-:Y:S04]  /*1e9e0*/  WARPSYNC R10 ;  /* 0x0000000a00007348 */ /* 0x000fe80003800000 */
[----:B------:R1:W2:Y:S02]  /*1e9f0*/  SHFL.UP PT, R4, R0, R2, R4 ;  /* 0x0400000200047389 */ /* 0x0002a400000e0004 */
[----:B-1----:R-:W-:Y:S02]  /*1ea00*/  MOV R2, R3 ;  /* 0x0000000300027202 */ /* 0x002fe40000000f00 */
[----:B------:R-:W-:-:S04]  /*1ea10*/  MOV R3, 0x0 ;  /* 0x0000000000037802 */ /* 0x000fc80000000f00 */
[----:B--2---:R-:W-:Y:S05]  /*1ea20*/  RET.REL.NODEC R2 `(_ZN7cutlass13device_kernelIN5flash19enable_sm80_to_sm89INS1_16FlashAttnFwdSm80INS1_25CollectiveMainloopFwdSm80ILi4ELi1ELb0EN4cute5tupleIJNS5_1CILi128EEENS7_ILi80EEENS7_ILi64EEEEEELi64ENS_6half_tEfNS_4arch4Sm80ELb1ELb0ELb0ELb1ELb0ELb1ELb1ELb1EEENS1_21CollectiveEpilogueFwdINS6_IJS8_SA_S9_EEENS6_IJNS7_ILi1EEESI_SI_EEESC_SE_Li128ELb1ELb1ELb1ELb0EEENS1_36VarlenDynamicPersistentTileSchedulerILi128ELi80ELi128ELi128ELb1ELb1ELb0ELb1ELb1ELb1EEEEEEEEEvNT_6ParamsE) ;  /* 0xfffe15d002007950 */ /* 0x004fea0003c3ffff */
        .weak           $__internal_51_$__cuda_sm70_votesync_ballot
        .type           $__internal_51_$__cuda_sm70_votesync_ballot,@function
        .size           $__internal_51_$__cuda_sm70_votesync_ballot,(.L_x_3293 - $__internal_51_$__cuda_sm70_votesync_ballot)
$__internal_51_$__cuda_sm70_votesync_ballot:
[----:B------:R-:W-:Y:S01]  /*1ea30*/  ISETP.NE.U32.AND P0, PT, R0, 0x1, PT ;  /* 0x000000010000780c */ /* 0x000fe20003f05070 */
[----:B------:R-:W-:-:S04]  /*1ea40*/  IMAD.MOV.U32 R3, RZ, RZ, -0x1 ;  /* 0xffffffffff037424 */ /* 0x000fc800078e00ff */
[----:B------:R-:W-:Y:S08]  /*1ea50*/  WARPSYNC R3 ;  /* 0x0000000300007348 */ /* 0x000ff00003800000 */
[----:B------:R-:W-:-:S04]  /*1ea60*/  VOTE.ANY R0, PT, !P0 ;  /* 0x0000000000007806 */ /* 0x000fc800040e0100 */
[----:B------:R-:W-:Y:S01]  /*1ea70*/  LOP3.LUT R0, R0, R3, RZ, 0xc0, !PT ;  /* 0x0000000300007212 */ /* 0x000fe200078ec0ff */
[----:B------:R-:W-:-:S04]  /*1ea80*/  IMAD.MOV.U32 R3, RZ, RZ, 0x0 ;  /* 0x00000000ff037424 */ /* 0x000fc800078e00ff */
[----:B------:R-:W-:Y:S05]  /*1ea90*/  RET.REL.NODEC R2 `(_ZN7cutlass13device_kernelIN5flash19enable_sm80_to_sm89INS1_16FlashAttnFwdSm80INS1_25CollectiveMainloopFwdSm80ILi4ELi1ELb0EN4cute5tupleIJNS5_1CILi128EEENS7_ILi80EEENS7_ILi64EEEEEELi64ENS_6half_tEfNS_4arch4Sm80ELb1ELb0ELb0ELb1ELb0ELb1ELb1ELb1EEENS1_21CollectiveEpilogueFwdINS6_IJS8_SA_S9_EEENS6_IJNS7_ILi1EEESI_SI_EEESC_SE_Li128ELb1ELb1ELb1ELb0EEENS1_36VarlenDynamicPersistentTileSchedulerILi128ELi80ELi128ELi128ELb1ELb1ELb0ELb1ELb1ELb1EEEEEEEEEvNT_6ParamsE) ;  /* 0xfffe156002007950 */ /* 0x000fea0003c3ffff */
.L_x_3227:
        /* <DEDUP_REMOVED lines=14> */
.L_x_3293:


//--------------------- .nv.shared._ZN7cutlass13device_kernelIN5flash19enable_sm80_to_sm89INS1_16FlashAttnFwdSm80INS1_25CollectiveMainloopFwdSm80ILi4ELi1ELb0EN4cute5tupleIJNS5_1CILi128EEENS7_ILi112EEENS7_ILi64EEEEEELi64ENS_6half_tEfNS_4arch4Sm80ELb0ELb0ELb1ELb0ELb0ELb0ELb1ELb1EEENS1_21CollectiveEpilogueFwdINS6_IJS8_SA_S9_EEENS6_IJNS7_ILi1EEESI_SI_EEESC_SE_Li128ELb0ELb1ELb1ELb0EEENS1_19SingleTileSchedulerILb0ELb1ELb1ELi128EEEEEEEEEvNT_6ParamsE --------------------------
	.section	.nv.shared._ZN7cutlass13device_kernelIN5flash19enable_sm80_to_sm89INS1_16FlashAttnFwdSm80INS1_25CollectiveMainloopFwdSm80ILi4ELi1ELb0EN4cute5tupleIJNS5_1CILi128EEENS7_ILi112EEENS7_ILi64EEEEEELi64ENS_6half_tEfNS_4arch4Sm80ELb0ELb0ELb1ELb0ELb0ELb0ELb1ELb1EEENS1_21CollectiveEpilogueFwdINS6_IJS8_SA_S9_EEENS6_IJNS7_ILi1EEESI_SI_EEESC_SE_Li128ELb0ELb1ELb1ELb0EEENS1_19SingleTileSchedulerILb0ELb1ELb1ELi128EEEEEEEEEvNT_6ParamsE,"aw",@nobits
	.sectionflags	@""
	.align	16


//--------------------- .nv.global                --------------------------
	.section	.nv.global,"aw",@nobits
.nv.global:
	.type		_ZN82_INTERNAL_68294c48_46_flash_fwd_hdim64_fp16_split_softcapall_sm80_cu_348dd9ca_33814cute1_E,@object
	.size		_ZN82_INTERNAL_68294c48_46_flash_fwd_hdim64_fp16_split_softcapall_sm80_cu_348dd9ca_33814cute1_E,(_ZN82_INTERNAL_68294c48_46_flash_fwd_hdim64_fp16_split_softcapall_sm80_cu_348dd9ca_33814cuda3std3__45__cpo6cbeginE - _ZN82_INTERNAL_68294c48_46_flash_fwd_hdim64_fp16_split_softcapall_sm80_cu_348dd9ca_33814cute1_E)
_ZN82_INTERNAL_68294c48_46_flash_fwd_hdim64_fp16_split_softcapall_sm80_cu_348dd9ca_33814cute1_E:
	.zero		1
	.type		_ZN82_INTERNAL_68294c48_46_flash_fwd_hdim64_fp16_split_softcapall_sm80_cu_348dd9ca_33814cuda3std3__45__cpo6cbeginE,@object
	.size		_ZN82_INTERNAL_68294c48_46_flash_fwd_hdim64_fp16_split_softcapall_sm80_cu_348dd9ca_33814cuda3std3__45__cpo6cbeginE,(_ZN82_INTERNAL_68294c48_46_flash_fwd_hdim64_fp16_split_softcapall_sm80_cu_348dd9ca_33814cuda3std3__48in_placeE - _ZN82_INTERNAL_68294c48_46_flash_fwd_hdim64_fp16_split_softcapall_sm80_cu_348dd9ca_33814cuda3std3__45__cpo6cbeginE)
_ZN82_INTERNAL_68294c48_46_flash_fwd_hdim64_fp16_split_softcapall_sm80_cu_348dd9ca_33814cuda3std3__45__cpo6cbeginE:
	.zero		1
	.type		_ZN82_INTERNAL_68294c48_46_flash_fwd_hdim64_fp16_split_softcapall_sm80_cu_348dd9ca_33814cuda3std3__48in_placeE,@object
	.size		_ZN82_INTERNAL_68294c48_46_flash_fwd_hdim64_fp16_split_softcapall_sm80_cu_348dd9ca_33814cuda3std3__48in_placeE,(_ZN82_INTERNAL_68294c48_46_flash_fwd_hdim64_fp16_split_softcapall_sm80_cu_348dd9ca_33814cuda3std6ranges3__45__cpo9iter_moveE - _ZN82_INTERNAL_68294c48_46_flash_fwd_hdim64_fp16_split_softcapall_sm80_cu_348dd9ca_33814cuda3std3__48in_placeE)
_ZN82_INTERNAL_68294c48_46_flash_fwd_hdim64_fp16_split_softcapall_sm80_cu_348dd9ca_33814cuda3std3__48in_placeE:
	.zero		1
	.type		_ZN82_INTERNAL_68294c48_46_flash_fwd_hdim64_fp16_split_softcapall_sm80_cu_348dd9ca_33814cuda3std6ranges3__45__cpo9iter_moveE,@object
	.size		_ZN82_INTERNAL_68294c48_46_flash_fwd_hdim64_fp16_split_softcapall_sm80_cu_348dd9ca_33814cuda3std6ranges3__45__cpo9iter_moveE,(_ZN82_INTERNAL_68294c48_46_flash_fwd_hdim64_fp16_split_softcapall_sm80_cu_348dd9ca_33814cuda3std3__45__cpo5beginE - _ZN82_INTERNAL_68294c48_46_flash_fwd_hdim64_fp16_split_softcapall_sm80_cu_348dd9ca_33814cuda3std6ranges3__45__cpo9iter_moveE)
_ZN82_INTERNAL_68294c48_46_flash_fwd_hdim64_fp16_split_softcapall_sm80_cu_348dd9ca_33814cuda3std6ranges3__45__cpo9iter_moveE:
	.zero		1
	.type		_ZN82_INTERNAL_68294c48_46_flash_fwd_hdim64_fp16_split_softcapall_sm80_cu_348dd9ca_33814cuda3std3__45__cpo5beginE,@object
	.size		_ZN82_INTERNAL_68294c48_46_flash_fwd_hdim64_fp16_split_softcapall_sm80_cu_348dd9ca_33814cuda3std3__45__cpo5beginE,(_ZN82_INTERNAL_68294c48_46_flash_fwd_hdim64_fp16_split_softcapall_sm80_cu_348dd9ca_33814cuda3std3__484_GLOBAL__N__68294c48_46_flash_fwd_hdim64_fp16_split_softcapall_sm80_cu_348dd9ca_33816ignoreE - _ZN82_INTERNAL_68294c48_46_flash_fwd_hdim64_fp16_split_softcapall_sm80_cu_348dd9ca_33814cuda3std3__45__cpo5beginE)
_ZN82_INTERNAL_68294c48_46_flash_fwd_hdim64_fp16_split_softcapall_sm80_cu_348dd9ca_33814cuda3std3__45__cpo5beginE:
	.zero		1
	.type		_ZN82_INTERNAL_68294c48_46_flash_fwd_hdim64_fp16_split_softcapall_sm80_cu_348dd9ca_33814cuda3std3__484_GLOBAL__N__68294c48_46_flash_fwd_hdim64_fp16_split_softcapall_sm80_cu_348dd9ca_33816ignoreE,@object
	.size		_ZN82_INTERNAL_68294c48_46_flash_fwd_hdim64_fp16_split_softcapall_sm80_cu_348dd9ca_33814cuda3std3__484_GLOBAL__N__68294c48_46_flash_fwd_hdim64_fp16_split_softcapall_sm80_cu_348dd9ca_33816ignoreE,(_ZN82_INTERNAL_68294c48_46_flash_fwd_hdim64_fp16_split_softcapall_sm80_cu_348dd9ca_33814cute7productE - _ZN82_INTERNAL_68294c48_46_flash_fwd_hdim64_fp16_split_softcapall_sm80_cu_348dd9ca_33814cuda3std3__484_GLOBAL__N__68294c48_46_flash_fwd_hdim64_fp16_split_softcapall_sm80_cu_348dd9ca_33816ignoreE)
_ZN82_INTERNAL_68294c48_46_flash_fwd_hdim64_fp16_split_softcapall_sm80_cu_348dd9ca_33814cuda3std3__484_GLOBAL__N__68294c48_46_flash_fwd_hdim64_fp16_split_softcapall_sm80_cu_348dd9ca_33816ignoreE:
	.zero		1
	.type		_ZN82_INTERNAL_68294c48_46_flash_fwd_hdim64_fp16_split_softcapall_sm80_cu_348dd9ca_33814cute7productE,@object
	.size		_ZN82_INTERNAL_68294c48_46_flash_fwd_hdim64_fp16_split_softcapall_sm80_cu_348dd9ca_33814cute7productE,(_ZN82_INTERNAL_68294c48_46_flash_fwd_hdim64_fp16_split_softcapall_sm80_cu_348dd9ca_33814cuda3std3__45__cpo3endE - _ZN82_INTERNAL_68294c48_46_flash_fwd_hdim64_fp16_split_softcapall_sm80_cu_348dd9ca_33814cute7productE)
_ZN82_INTERNAL_68294c48_46_flash_fwd_hdim64_fp16_split_softcapall_sm80_cu_348dd9ca_33814cute7productE:
	.zero		1
	.type		_ZN82_INTERNAL_68294c48_46_flash_fwd_hdim64_fp16_split_softcapall_sm80_cu_348dd9ca_33814cuda3std3__45__cpo3endE,@object
	.size		_ZN82_INTERNAL_68294c48_46_flash_fwd_hdim64_fp16_split_softcapall_sm80_cu_348dd9ca_33814cuda3std3__45__cpo3endE,(_ZN82_INTERNAL_68294c48_46_flash_fwd_hdim64_fp16_split_softcapall_sm80_cu_348dd9ca_33814cuda3std3__419piecewise_constructE - _ZN82_INTERNAL_68294c48_46_flash_fwd_hdim64_fp16_split_softcapall_sm80_cu_348dd9ca_33814cuda3std3__45__cpo3endE)
_ZN82_INTERNAL_68294c48_46_flash_fwd_hdim64_fp16_split_softcapall_sm80_cu_348dd9ca_33814cuda3std3__45__cpo3endE:
	.zero		1
	.type		_ZN82_INTERNAL_68294c48_46_flash_fwd_hdim64_fp16_split_softcapall_sm80_cu_348dd9ca_33814cuda3std3__419piecewise_constructE,@object
	.size		_ZN82_INTERNAL_68294c48_46_flash_fwd_hdim64_fp16_split_softcapall_sm80_cu_348dd9ca_33814cuda3std3__419piecewise_constructE,(_ZN82_INTERNAL_68294c48_46_flash_fwd_hdim64_fp16_split_softcapall_sm80_cu_348dd9ca_33814cuda3std3__45__cpo4cendE - _ZN82_INTERNAL_68294c48_46_flash_fwd_hdim64_fp16_split_softcapall_sm80_cu_348dd9ca_33814cuda3std3__419piecewise_constructE)
_ZN82_INTERNAL_68294c48_46_flash_fwd_hdim64_fp16_split_softcapall_sm80_cu_348dd9ca_33814cuda3std3__419piecewise_constructE:
	.zero		1
	.type		_ZN82_INTERNAL_68294c48_46_flash_fwd_hdim64_fp16_split_softcapall_sm80_cu_348dd9ca_33814cuda3std3__45__cpo4cendE,@object
	.size		_ZN82_INTERNAL_68294c48_46_flash_fwd_hdim64_fp16_split_softcapall_sm80_cu_348dd9ca_33814cuda3std3__45__cpo4cendE,(_ZN82_INTERNAL_68294c48_46_flash_fwd_hdim64_fp16_split_softcapall_sm80_cu_348dd9ca_33814cuda3std6ranges3__45__cpo4swapE - _ZN82_INTERNAL_68294c48_46_flash_fwd_hdim64_fp16_split_softcapall_sm80_cu_348dd9ca_33814cuda3std3__45__cpo4cendE)
_ZN82_INTERNAL_68294c48_46_flash_fwd_hdim64_fp16_split_softcapall_sm80_cu_348dd9ca_33814cuda3std3__45__cpo4cendE:
	.zero		1
	.type		_ZN82_INTERNAL_68294c48_46_flash_fwd_hdim64_fp16_split_softcapall_sm80_cu_348dd9ca_33814cuda3std6ranges3__45__cpo4swapE,@object
	.size		_ZN82_INTERNAL_68294c48_46_flash_fwd_hdim64_fp16_split_softcapall_sm80_cu_348dd9ca_33814cuda3std6ranges3__45__cpo4swapE,(.L_7 - _ZN82_INTERNAL_68294c48_46_flash_fwd_hdim64_fp16_split_softcapall_sm80_cu_348dd9ca_33814cuda3std6ranges3__45__cpo4swapE)
_ZN82_INTERNAL_68294c48_46_flash_fwd_hdim64_fp16_split_softcapall_sm80_cu_348dd9ca_33814cuda3std6ranges3__45__cpo4swapE:
	.zero		1
.L_7:


//--------------------- .nv.shared._ZN7cutlass13device_kernelIN5flash19enable_sm80_to_sm89INS1_16FlashAttnFwdSm80INS1_25CollectiveMainloopFwdSm80ILi4ELi1ELb0EN4cute5tupleIJNS5_1CILi128EEENS7_ILi80EEENS7_ILi64EEEEEELi64ENS_6half_tEfNS_4arch4Sm80ELb0ELb0ELb1ELb1ELb0ELb0ELb1ELb1EEENS1_21CollectiveEpilogueFwdINS6_IJS8_SA_S9_EEENS6_IJNS7_ILi1EEESI_SI_EEESC_SE_Li128ELb1ELb1ELb1ELb0EEENS1_36VarlenDynamicPersistentTileSchedulerILi128ELi80ELi128ELi128ELb1ELb1ELb0ELb0ELb1ELb1EEEEEEEEEvNT_6ParamsE --------------------------
	.section	.nv.shared._ZN7cutlass13device_kernelIN5flash19enable_sm80_to_sm89INS1_16FlashAttnFwdSm80INS1_25CollectiveMainloopFwdSm80ILi4ELi1ELb0EN4cute5tupleIJNS5_1CILi128EEENS7_ILi80EEENS7_ILi64EEEEEELi64ENS_6half_tEfNS_4arch4Sm80ELb0ELb0ELb1ELb1ELb0ELb0ELb1ELb1EEENS1_21CollectiveEpilogueFwdINS6_IJS8_SA_S9_EEENS6_IJNS7_ILi1EEESI_SI_EEESC_SE_Li128ELb1ELb1ELb1ELb0EEENS1_36VarlenDynamicPersistentTileSchedulerILi128ELi80ELi128ELi128ELb1ELb1ELb0ELb0ELb1ELb1EEEEEEEEEvNT_6ParamsE,"aw",@nobits
	.sectionflags	@""
	.align	16


//--------------------- .nv.shared._ZN7cutlass13device_kernelIN5flash19enable_sm80_to_sm89INS1_16FlashAttnFwdSm80INS1_25CollectiveMainloopFwdSm80ILi4ELi1ELb0EN4cute5tupleIJNS5_1CILi128EEENS7_ILi80EEENS7_ILi64EEEEEELi64ENS_6half_tEfNS_4arch4Sm80ELb0ELb0ELb1ELb1ELb0ELb1ELb1ELb1EEENS1_21CollectiveEpilogueFwdINS6_IJS8_SA_S9_EEENS6_IJNS7_ILi1EEESI_SI_EEESC_SE_Li128ELb1ELb1ELb1ELb0EEENS1_36VarlenDynamicPersistentTileSchedulerILi128ELi80ELi128ELi128ELb1ELb1ELb0ELb0ELb1ELb1EEEEEEEEEvNT_6ParamsE --------------------------
	.section	.nv.shared._ZN7cutlass13device_kernelIN5flash19enable_sm80_to_sm89INS1_16FlashAttnFwdSm80INS1_25CollectiveMainloopFwdSm80ILi4ELi1ELb0EN4cute5tupleIJNS5_1CILi128EEENS7_ILi80EEENS7_ILi64EEEEEELi64ENS_6half_tEfNS_4arch4Sm80ELb0ELb0ELb1ELb1ELb0ELb1ELb1ELb1EEENS1_21CollectiveEpilogueFwdINS6_IJS8_SA_S9_EEENS6_IJNS7_ILi1EEESI_SI_EEESC_SE_Li128ELb1ELb1ELb1ELb0EEENS1_36VarlenDynamicPersistentTileSchedulerILi128ELi80ELi128ELi128ELb1ELb1ELb0ELb0ELb1ELb1EEEEEEEEEvNT_6ParamsE,"aw",@nobits
	.sectionflags	@""
	.align	16


//--------------------- .nv.shared._ZN7cutlass13device_kernelIN5flash19enable_sm80_to_sm89INS1_16FlashAttnFwdSm80INS1_25CollectiveMainloopFwdSm80ILi4ELi1ELb0EN4cute5tupleIJNS5_1CILi128EEENS7_ILi96EEENS7_ILi64EEEEEELi64ENS_6half_tEfNS_4arch4Sm80ELb0ELb1ELb1ELb0ELb0ELb0ELb1ELb1EEENS1_21CollectiveEpilogueFwdINS6_IJS8_SA_S9_EEENS6_IJNS7_ILi1EEESI_SI_EEESC_SE_Li128ELb0ELb1ELb1ELb0EEENS1_19SingleTileSchedulerILb0ELb1ELb1ELi128EEEEEEEEEvNT_6ParamsE --------------------------
	.section	.nv.shared._ZN7cutlass13device_kernelIN5flash19enable_sm80_to_sm89INS1_16FlashAttnFwdSm80INS1_25CollectiveMainloopFwdSm80ILi4ELi1ELb0EN4cute5tupleIJNS5_1CILi128EEENS7_ILi96EEENS7_ILi64EEEEEELi64ENS_6half_tEfNS_4arch4Sm80ELb0ELb1ELb1ELb0ELb0ELb0ELb1ELb1EEENS1_21CollectiveEpilogueFwdINS6_IJS8_SA_S9_EEENS6_IJNS7_ILi1EEESI_SI_EEESC_SE_Li128ELb0ELb1ELb1ELb0EEENS1_19SingleTileSchedulerILb0ELb1ELb1ELi128EEEEEEEEEvNT_6ParamsE,"aw",@nobits
	.sectionflags	@""
	.align	16


//--------------------- .nv.shared._ZN7cutlass13device_kernelIN5flash19enable_sm80_to_sm89INS1_16FlashAttnFwdSm80INS1_25CollectiveMainloopFwdSm80ILi4ELi1ELb0EN4cute5tupleIJNS5_1CILi128EEENS7_ILi80EEENS7_ILi64EEEEEELi64ENS_6half_tEfNS_4arch4Sm80ELb0ELb1ELb1ELb1ELb0ELb0ELb1ELb1EEENS1_21CollectiveEpilogueFwdINS6_IJS8_SA_S9_EEENS6_IJNS7_ILi1EEESI_SI_EEESC_SE_Li128ELb1ELb1ELb1ELb0EEENS1_36VarlenDynamicPersistentTileSchedulerILi128ELi80ELi128ELi128ELb1ELb1ELb0ELb1ELb0ELb1EEEEEEEEEvNT_6ParamsE --------------------------
	.section	.nv.shared._ZN7cutlass13device_kernelIN5flash19enable_sm80_to_sm89INS1_16FlashAttnFwdSm80INS1_25CollectiveMainloopFwdSm80ILi4ELi1ELb0EN4cute5tupleIJNS5_1CILi128EEENS7_ILi80EEENS7_ILi64EEEEEELi64ENS_6half_tEfNS_4arch4Sm80ELb0ELb1ELb1ELb1ELb0ELb0ELb1ELb1EEENS1_21CollectiveEpilogueFwdINS6_IJS8_SA_S9_EEENS6_IJNS7_ILi1EEESI_SI_EEESC_SE_Li128ELb1ELb1ELb1ELb0EEENS1_36VarlenDynamicPersistentTileSchedulerILi128ELi80ELi128ELi128ELb1ELb1ELb0ELb1ELb0ELb1EEEEEEEEEvNT_6ParamsE,"aw",@nobits
	.sectionflags	@""
	.align	16


//--------------------- .nv.shared._ZN7cutlass13device_kernelIN5flash19enable_sm80_to_sm89INS1_16FlashAttnFwdSm80INS1_25CollectiveMainloopFwdSm80ILi4ELi1ELb0EN4cute5tupleIJNS5_1CILi128EEENS7_ILi80EEENS7_ILi64EEEEEELi64ENS_6half_tEfNS_4arch4Sm80ELb0ELb1ELb1ELb1ELb0ELb1ELb1ELb1EEENS1_21CollectiveEpilogueFwdINS6_IJS8_SA_S9_EEENS6_IJNS7_ILi1EEESI_SI_EEESC_SE_Li128ELb1ELb1ELb1ELb0EEENS1_36VarlenDynamicPersistentTileSchedulerILi128ELi80ELi128ELi128ELb1ELb1ELb0ELb1ELb0ELb1EEEEEEEEEvNT_6ParamsE --------------------------
	.section	.nv.shared._ZN7cutlass13device_kernelIN5flash19enable_sm80_to_sm89INS1_16FlashAttnFwdSm80INS1_25CollectiveMainloopFwdSm80ILi4ELi1ELb0EN4cute5tupleIJNS5_1CILi128EEENS7_ILi80EEENS7_ILi64EEEEEELi64ENS_6half_tEfNS_4arch4Sm80ELb0ELb1ELb1ELb1ELb0ELb1ELb1ELb1EEENS1_21CollectiveEpilogueFwdINS6_IJS8_SA_S9_EEENS6_IJNS7_ILi1EEESI_SI_EEESC_SE_Li128ELb1ELb1ELb1ELb0EEENS1_36VarlenDynamicPersistentTileSchedulerILi128ELi80ELi128ELi128ELb1ELb1ELb0ELb1ELb0ELb1EEEEEEEEEvNT_6ParamsE,"aw",@nobits
	.sectionflags	@""
	.align	16


//--------------------- .nv.shared._ZN7cutlass13device_kernelIN5flash19enable_sm80_to_sm89INS1_16FlashAttnFwdSm80INS1_25CollectiveMainloopFwdSm80ILi4ELi1ELb0EN4cute5tupleIJNS5_1CILi128EEENS7_ILi112EEENS7_ILi64EEEEEELi64ENS_6half_tEfNS_4arch4Sm80ELb1ELb0ELb1ELb0ELb0ELb0ELb1ELb1EEENS1_21CollectiveEpilogueFwdINS6_IJS8_SA_S9_EEENS6_IJNS7_ILi1EEESI_SI_EEESC_SE_Li128ELb0ELb1ELb1ELb0EEENS1_30DynamicPersistentTileSchedulerILi128ELi128ELb1ELb1ELb0EEEEEEEEEvNT_6ParamsE --------------------------
	.section	.nv.shared._ZN7cutlass13device_kernelIN5flash19enable_sm80_to_sm89INS1_16FlashAttnFwdSm80INS1_25CollectiveMainloopFwdSm80ILi4ELi1ELb0EN4cute5tupleIJNS5_1CILi128EEENS7_ILi112EEENS7_ILi64EEEEEELi64ENS_6half_tEfNS_4arch4Sm80ELb1ELb0ELb1ELb0ELb0ELb0ELb1ELb1EEENS1_21CollectiveEpilogueFwdINS6_IJS8_SA_S9_EEENS6_IJNS7_ILi1EEESI_SI_EEESC_SE_Li128ELb0ELb1ELb1ELb0EEENS1_30DynamicPersistentTileSchedulerILi128ELi128ELb1ELb1ELb0EEEEEEEEEvNT_6ParamsE,"aw",@nobits
	.sectionflags	@""
	.align	16


//--------------------- .nv.shared._ZN7cutlass13device_kernelIN5flash19enable_sm80_to_sm89INS1_16FlashAttnFwdSm80INS1_25CollectiveMainloopFwdSm80ILi4ELi1ELb0EN4cute5tupleIJNS5_1CILi128EEENS7_ILi80EEENS7_ILi64EEEEEELi64ENS_6half_tEfNS_4arch4Sm80ELb1ELb0ELb1ELb1ELb0ELb0ELb1ELb1EEENS1_21CollectiveEpilogueFwdINS6_IJS8_SA_S9_EEENS6_IJNS7_ILi1EEESI_SI_EEESC_SE_Li128ELb1ELb1ELb1ELb0EEENS1_36VarlenDynamicPersistentTileSchedulerILi128ELi80ELi128ELi128ELb1ELb1ELb0ELb1ELb1ELb1EEEEEEEEEvNT_6ParamsE --------------------------
	.section	.nv.shared._ZN7cutlass13device_kernelIN5flash19enable_sm80_to_sm89INS1_16FlashAttnFwdSm80INS1_25CollectiveMainloopFwdSm80ILi4ELi1ELb0EN4cute5tupleIJNS5_1CILi128EEENS7_ILi80EEENS7_ILi64EEEEEELi64ENS_6half_tEfNS_4arch4Sm80ELb1ELb0ELb1ELb1ELb0ELb0ELb1ELb1EEENS1_21CollectiveEpilogueFwdINS6_IJS8_SA_S9_EEENS6_IJNS7_ILi1EEESI_SI_EEESC_SE_Li128ELb1ELb1ELb1ELb0EEENS1_36VarlenDynamicPersistentTileSchedulerILi128ELi80ELi128ELi128ELb1ELb1ELb0ELb1ELb1ELb1EEEEEEEEEvNT_6ParamsE,"aw",@nobits
	.sectionflags	@""
	.align	16


//--------------------- .nv.shared._ZN7cutlass13device_kernelIN5flash19enable_sm80_to_sm89INS1_16FlashAttnFwdSm80INS1_25CollectiveMainloopFwdSm80ILi4ELi1ELb0EN4cute5tupleIJNS5_1CILi128EEENS7_ILi80EEENS7_ILi64EEEEEELi64ENS_6half_tEfNS_4arch4Sm80ELb1ELb0ELb1ELb1ELb0ELb1ELb1ELb1EEENS1_21CollectiveEpilogueFwdINS6_IJS8_SA_S9_EEENS6_IJNS7_ILi1EEESI_SI_EEESC_SE_Li128ELb1ELb1ELb1ELb0EEENS1_36VarlenDynamicPersistentTileSchedulerILi128ELi80ELi128ELi128ELb1ELb1ELb0ELb1ELb1ELb1EEEEEEEEEvNT_6ParamsE --------------------------
	.section	.nv.shared._ZN7cutlass13device_kernelIN5flash19enable_sm80_to_sm89INS1_16FlashAttnFwdSm80INS1_25CollectiveMainloopFwdSm80ILi4ELi1ELb0EN4cute5tupleIJNS5_1CILi128EEENS7_ILi80EEENS7_ILi64EEEEEELi64ENS_6half_tEfNS_4arch4Sm80ELb1ELb0ELb1ELb1ELb0ELb1ELb1ELb1EEENS1_21CollectiveEpilogueFwdINS6_IJS8_SA_S9_EEENS6_IJNS7_ILi1EEESI_SI_EEESC_SE_Li128ELb1ELb1ELb1ELb0EEENS1_36VarlenDynamicPersistentTileSchedulerILi128ELi80ELi128ELi128ELb1ELb1ELb0ELb1ELb1ELb1EEEEEEEEEvNT_6ParamsE,"aw",@nobits
	.sectionflags	@""
	.align	16


//--------------------- .nv.shared._ZN7cutlass13device_kernelIN5flash19enable_sm80_to_sm89INS1_16FlashAttnFwdSm80INS1_25CollectiveMainloopFwdSm80ILi4ELi1ELb0EN4cute5tupleIJNS5_1CILi128EEENS7_ILi112EEENS7_ILi64EEEEEELi64ENS_6half_tEfNS_4arch4Sm80ELb0ELb0ELb0ELb0ELb0ELb0ELb1ELb1EEENS1_21CollectiveEpilogueFwdINS6_IJS8_SA_S9_EEENS6_IJNS7_ILi1EEESI_SI_EEESC_SE_Li128ELb0ELb1ELb1ELb0EEENS1_19SingleTileSchedulerILb0ELb1ELb1ELi128EEEEEEEEEvNT_6ParamsE --------------------------
	.section	.nv.shared._ZN7cutlass13device_kernelIN5flash19enable_sm80_to_sm89INS1_16FlashAttnFwdSm80INS1_25CollectiveMainloopFwdSm80ILi4ELi1ELb0EN4cute5tupleIJNS5_1CILi128EEENS7_ILi112EEENS7_ILi64EEEEEELi64ENS_6half_tEfNS_4arch4Sm80ELb0ELb0ELb0ELb0ELb0ELb0ELb1ELb1EEENS1_21CollectiveEpilogueFwdINS6_IJS8_SA_S9_EEENS6_IJNS7_ILi1EEESI_SI_EEESC_SE_Li128ELb0ELb1ELb1ELb0EEENS1_19SingleTileSchedulerILb0ELb1ELb1ELi128EEEEEEEEEvNT_6ParamsE,"aw",@nobits
	.sectionflags	@""
	.align	16


//--------------------- .nv.shared._ZN7cutlass13device_kernelIN5flash19enable_sm80_to_sm89INS1_16FlashAttnFwdSm80INS1_25CollectiveMainloopFwdSm80ILi4ELi1ELb0EN4cute5tupleIJNS5_1CILi128EEENS7_ILi80EEENS7_ILi64EEEEEELi64ENS_6half_tEfNS_4arch4Sm80ELb0ELb0ELb0ELb1ELb0ELb0ELb1ELb1EEENS1_21CollectiveEpilogueFwdINS6_IJS8_SA_S9_EEENS6_IJNS7_ILi1EEESI_SI_EEESC_SE_Li128ELb1ELb1ELb1ELb0EEENS1_36VarlenDynamicPersistentTileSchedulerILi128ELi80ELi128ELi128ELb1ELb1ELb0ELb0ELb1ELb1EEEEEEEEEvNT_6ParamsE --------------------------
	.section	.nv.shared._ZN7cutlass13device_kernelIN5flash19enable_sm80_to_sm89INS1_16FlashAttnFwdSm80INS1_25CollectiveMainloopFwdSm80ILi4ELi1ELb0EN4cute5tupleIJNS5_1CILi128EEENS7_ILi80EEENS7_ILi64EEEEEELi64ENS_6half_tEfNS_4arch4Sm80ELb0ELb0ELb0ELb1ELb0ELb0ELb1ELb1EEENS1_21CollectiveEpilogueFwdINS6_IJS8_SA_S9_EEENS6_IJNS7_ILi1EEESI_SI_EEESC_SE_Li128ELb1ELb1ELb1ELb0EEENS1_36VarlenDynamicPersistentTileSchedulerILi128ELi80ELi128ELi128ELb1ELb1ELb0ELb0ELb1ELb1EEEEEEEEEvNT_6ParamsE,"aw",@nobits
	.sectionflags	@""
	.align	16


//--------------------- .nv.shared._ZN7cutlass13device_kernelIN5flash19enable_sm80_to_sm89INS1_16FlashAttnFwdSm80INS1_25CollectiveMainloopFwdSm80ILi4ELi1ELb0EN4cute5tupleIJNS5_1CILi128EEENS7_ILi80EEENS7_ILi64EEEEEELi64ENS_6half_tEfNS_4arch4Sm80ELb0ELb0ELb0ELb1ELb0ELb1ELb1ELb1EEENS1_21CollectiveEpilogueFwdINS6_IJS8_SA_S9_EEENS6_IJNS7_ILi1EEESI_SI_EEESC_SE_Li128ELb1ELb1ELb1ELb0EEENS1_36VarlenDynamicPersistentTileSchedulerILi128ELi80ELi128ELi128ELb1ELb1ELb0ELb0ELb1ELb1EEEEEEEEEvNT_6ParamsE --------------------------
	.section	.nv.shared._ZN7cutlass13device_kernelIN5flash19enable_sm80_to_sm89INS1_16FlashAttnFwdSm80INS1_25CollectiveMainloopFwdSm80ILi4ELi1ELb0EN4cute5tupleIJNS5_1CILi128EEENS7_ILi80EEENS7_ILi64EEEEEELi64ENS_6half_tEfNS_4arch4Sm80ELb0ELb0ELb0ELb1ELb0ELb1ELb1ELb1EEENS1_21CollectiveEpilogueFwdINS6_IJS8_SA_S9_EEENS6_IJNS7_ILi1EEESI_SI_EEESC_SE_Li128ELb1ELb1ELb1ELb0EEENS1_36VarlenDynamicPersistentTileSchedulerILi128ELi80ELi128ELi128ELb1ELb1ELb0ELb0ELb1ELb1EEEEEEEEEvNT_6ParamsE,"aw",@nobits
	.sectionflags	@""
	.align	16


//--------------------- .nv.shared._ZN7cutlass13device_kernelIN5flash19enable_sm80_to_sm89INS1_16FlashAttnFwdSm80INS1_25CollectiveMainloopFwdSm80ILi4ELi1ELb0EN4cute5tupleIJNS5_1CILi128EEENS7_ILi96EEENS7_ILi64EEEEEELi64ENS_6half_tEfNS_4arch4Sm80ELb0ELb1ELb0ELb0ELb0ELb0ELb1ELb1EEENS1_21CollectiveEpilogueFwdINS6_IJS8_SA_S9_EEENS6_IJNS7_ILi1EEESI_SI_EEESC_SE_Li128ELb0ELb1ELb1ELb0EEENS1_19SingleTileSchedulerILb0ELb1ELb1ELi128EEEEEEEEEvNT_6ParamsE --------------------------
	.section	.nv.shared._ZN7cutlass13device_kernelIN5flash19enable_sm80_to_sm89INS1_16FlashAttnFwdSm80INS1_25CollectiveMainloopFwdSm80ILi4ELi1ELb0EN4cute5tupleIJNS5_1CILi128EEENS7_ILi96EEENS7_ILi64EEEEEELi64ENS_6half_tEfNS_4arch4Sm80ELb0ELb1ELb0ELb0ELb0ELb0ELb1ELb1EEENS1_21CollectiveEpilogueFwdINS6_IJS8_SA_S9_EEENS6_IJNS7_ILi1EEESI_SI_EEESC_SE_Li128ELb0ELb1ELb1ELb0EEENS1_19SingleTileSchedulerILb0ELb1ELb1ELi128EEEEEEEEEvNT_6ParamsE,"aw",@nobits
	.sectionflags	@""
	.align	16


//--------------------- .nv.shared._ZN7cutlass13device_kernelIN5flash19enable_sm80_to_sm89INS1_16FlashAttnFwdSm80INS1_25CollectiveMainloopFwdSm80ILi4ELi1ELb0EN4cute5tupleIJNS5_1CILi128EEENS7_ILi80EEENS7_ILi64EEEEEELi64ENS_6half_tEfNS_4arch4Sm80ELb0ELb1ELb0ELb1ELb0ELb0ELb1ELb1EEENS1_21CollectiveEpilogueFwdINS6_IJS8_SA_S9_EEENS6_IJNS7_ILi1EEESI_SI_EEESC_SE_Li128ELb1ELb1ELb1ELb0EEENS1_36VarlenDynamicPersistentTileSchedulerILi128ELi80ELi128ELi128ELb1ELb1ELb0ELb1ELb0ELb1EEEEEEEEEvNT_6ParamsE --------------------------
	.section	.nv.shared._ZN7cutlass13device_kernelIN5flash19enable_sm80_to_sm89INS1_16FlashAttnFwdSm80INS1_25CollectiveMainloopFwdSm80ILi4ELi1ELb0EN4cute5tupleIJNS5_1CILi128EEENS7_ILi80EEENS7_ILi64EEEEEELi64ENS_6half_tEfNS_4arch4Sm80ELb0ELb1ELb0ELb1ELb0ELb0ELb1ELb1EEENS1_21CollectiveEpilogueFwdINS6_IJS8_SA_S9_EEENS6_IJNS7_ILi1EEESI_SI_EEESC_SE_Li128ELb1ELb1ELb1ELb0EEENS1_36VarlenDynamicPersistentTileSchedulerILi128ELi80ELi128ELi128ELb1ELb1ELb0ELb1ELb0ELb1EEEEEEEEEvNT_6ParamsE,"aw",@nobits
	.sectionflags	@""
	.align	16


//--------------------- .nv.shared._ZN7cutlass13device_kernelIN5flash19enable_sm80_to_sm89INS1_16FlashAttnFwdSm80INS1_25CollectiveMainloopFwdSm80ILi4ELi1ELb0EN4cute5tupleIJNS5_1CILi128EEENS7_ILi80EEENS7_ILi64EEEEEELi64ENS_6half_tEfNS_4arch4Sm80ELb0ELb1ELb0ELb1ELb0ELb1ELb1ELb1EEENS1_21CollectiveEpilogueFwdINS6_IJS8_SA_S9_EEENS6_IJNS7_ILi1EEESI_SI_EEESC_SE_Li128ELb1ELb1ELb1ELb0EEENS1_36VarlenDynamicPersistentTileSchedulerILi128ELi80ELi128ELi128ELb1ELb1ELb0ELb1ELb0ELb1EEEEEEEEEvNT_6ParamsE --------------------------
	.section	.nv.shared._ZN7cutlass13device_kernelIN5flash19enable_sm80_to_sm89INS1_16FlashAttnFwdSm80INS1_25CollectiveMainloopFwdSm80ILi4ELi1ELb0EN4cute5tupleIJNS5_1CILi128EEENS7_ILi80EEENS7_ILi64EEEEEELi64ENS_6half_tEfNS_4arch4Sm80ELb0ELb1ELb0ELb1ELb0ELb1ELb1ELb1EEENS1_21CollectiveEpilogueFwdINS6_IJS8_SA_S9_EEENS6_IJNS7_ILi1EEESI_SI_EEESC_SE_Li128ELb1ELb1ELb1ELb0EEENS1_36VarlenDynamicPersistentTileSchedulerILi128ELi80ELi128ELi128ELb1ELb1ELb0ELb1ELb0ELb1EEEEEEEEEvNT_6ParamsE,"aw",@nobits
	.sectionflags	@""
	.align	16


//--------------------- .nv.shared._ZN7cutlass13device_kernelIN5flash19enable_sm80_to_sm89INS1_16FlashAttnFwdSm80INS1_25CollectiveMainloopFwdSm80ILi4ELi1ELb0EN4cute5tupleIJNS5_1CILi128EEENS7_ILi112EEENS7_ILi64EEEEEELi64ENS_6half_tEfNS_4arch4Sm80ELb1ELb0ELb0ELb0ELb0ELb0ELb1ELb1EEENS1_21CollectiveEpilogueFwdINS6_IJS8_SA_S9_EEENS6_IJNS7_ILi1EEESI_SI_EEESC_SE_Li128ELb0ELb1ELb1ELb0EEENS1_30DynamicPersistentTileSchedulerILi128ELi128ELb1ELb1ELb0EEEEEEEEEvNT_6ParamsE --------------------------
	.section	.nv.shared._ZN7cutlass13device_kernelIN5flash19enable_sm80_to_sm89INS1_16FlashAttnFwdSm80INS1_25CollectiveMainloopFwdSm80ILi4ELi1ELb0EN4cute5tupleIJNS5_1CILi128EEENS7_ILi112EEENS7_ILi64EEEEEELi64ENS_6half_tEfNS_4arch4Sm80ELb1ELb0ELb0ELb0ELb0ELb0ELb1ELb1EEENS1_21CollectiveEpilogueFwdINS6_IJS8_SA_S9_EEENS6_IJNS7_ILi1EEESI_SI_EEESC_SE_Li128ELb0ELb1ELb1ELb0EEENS1_30DynamicPersistentTileSchedulerILi128ELi128ELb1ELb1ELb0EEEEEEEEEvNT_6ParamsE,"aw",@nobits
	.sectionflags	@""
	.align	16


//--------------------- .nv.shared._ZN7cutlass13device_kernelIN5flash19enable_sm80_to_sm89INS1_16FlashAttnFwdSm80INS1_25CollectiveMainloopFwdSm80ILi4ELi1ELb0EN4cute5tupleIJNS5_1CILi128EEENS7_ILi80EEENS7_ILi64EEEEEELi64ENS_6half_tEfNS_4arch4Sm80ELb1ELb0ELb0ELb1ELb0ELb0ELb1ELb1EEENS1_21CollectiveEpilogueFwdINS6_IJS8_SA_S9_EEENS6_IJNS7_ILi1EEESI_SI_EEESC_SE_Li128ELb1ELb1ELb1ELb0EEENS1_36VarlenDynamicPersistentTileSchedulerILi128ELi80ELi128ELi128ELb1ELb1ELb0ELb1ELb1ELb1EEEEEEEEEvNT_6ParamsE --------------------------
	.section	.nv.shared._ZN7cutlass13device_kernelIN5flash19enable_sm80_to_sm89INS1_16FlashAttnFwdSm80INS1_25CollectiveMainloopFwdSm80ILi4ELi1ELb0EN4cute5tupleIJNS5_1CILi128EEENS7_ILi80EEENS7_ILi64EEEEEELi64ENS_6half_tEfNS_4arch4Sm80ELb1ELb0ELb0ELb1ELb0ELb0ELb1ELb1EEENS1_21CollectiveEpilogueFwdINS6_IJS8_SA_S9_EEENS6_IJNS7_ILi1EEESI_SI_EEESC_SE_Li128ELb1ELb1ELb1ELb0EEENS1_36VarlenDynamicPersistentTileSchedulerILi128ELi80ELi128ELi128ELb1ELb1ELb0ELb1ELb1ELb1EEEEEEEEEvNT_6ParamsE,"aw",@nobits
	.sectionflags	@""
	.align	16


//--------------------- .nv.shared._ZN7cutlass13device_kernelIN5flash19enable_sm80_to_sm89INS1_16FlashAttnFwdSm80INS1_25CollectiveMainloopFwdSm80ILi4ELi1ELb0EN4cute5tupleIJNS5_1CILi128EEENS7_ILi80EEENS7_ILi64EEEEEELi64ENS_6half_tEfNS_4arch4Sm80ELb1ELb0ELb0ELb1ELb0ELb1ELb1ELb1EEENS1_21CollectiveEpilogueFwdINS6_IJS8_SA_S9_EEENS6_IJNS7_ILi1EEESI_SI_EEESC_SE_Li128ELb1ELb1ELb1ELb0EEENS1_36VarlenDynamicPersistentTileSchedulerILi128ELi80ELi128ELi128ELb1ELb1ELb0ELb1ELb1ELb1EEEEEEEEEvNT_6ParamsE --------------------------
	.section	.nv.shared._ZN7cutlass13device_kernelIN5flash19enable_sm80_to_sm89INS1_16FlashAttnFwdSm80INS1_25CollectiveMainloopFwdSm80ILi4ELi1ELb0EN4cute5tupleIJNS5_1CILi128EEENS7_ILi80EEENS7_ILi64EEEEEELi64ENS_6half_tEfNS_4arch4Sm80ELb1ELb0ELb0ELb1ELb0ELb1ELb1ELb1EEENS1_21CollectiveEpilogueFwdINS6_IJS8_SA_S9_EEENS6_IJNS7_ILi1EEESI_SI_EEESC_SE_Li128ELb1ELb1ELb1ELb0EEENS1_36VarlenDynamicPersistentTileSchedulerILi128ELi80ELi128ELi128ELb1ELb1ELb0ELb1ELb1ELb1EEEEEEEEEvNT_6ParamsE,"aw",@nobits
	.sectionflags	@""
	.align	16
